	.target	sm_80

	.elftype	@"ET_EXEC"


//--------------------- .note.nv.tkinfo           --------------------------
	.section	.note.nv.tkinfo,"",@"SHT_NOTE"
	.sectionflags	@"SHF_NOTE_NV_TKINFO"
	.tkinfo
        /*0018*/ 	.word	0x00000002
        /*0030*/ 	.string	""
        /*0030*/ 	.string	"ptxas"
        /*0030*/ 	.string	"Cuda compilation tools, release 13.0, V13.0.88"
        /*0030*/ 	.string	"Build cuda_13.0.r13.0/compiler.36424714_0"
        /*0030*/ 	.string	"-arch sm_80 -m 64 "



//--------------------- .note.nv.cuinfo           --------------------------
	.section	.note.nv.cuinfo,"",@"SHT_NOTE"
	.sectionflags	@"SHF_NOTE_NV_CUINFO"
        /*0018*/ 	.short	0x0002
        /*001a*/ 	.short	0x0050
        /*001c*/ 	.short	0x0082
	.zero		2


//--------------------- .nv.info                  --------------------------
	.section	.nv.info,"",@"SHT_CUDA_INFO"
	.align	4


	//----- nvinfo : EIATTR_REGCOUNT
	.align		4
        /*0000*/ 	.byte	0x04, 0x2f
        /*0002*/ 	.short	(.L_12 - .L_11)
	.align		4
.L_11:
        /*0004*/ 	.word	index@(_ZN7cutlass13device_kernelIN5flash19enable_sm80_to_sm89INS1_16FlashAttnFwdSm80INS1_25CollectiveMainloopFwdSm80ILi4ELi1ELb0EN4cute5tupleIJNS5_1CILi128EEENS7_ILi64EEES8_EEELi128ENS_6half_tEfNS_4arch4Sm80ELb1ELb0ELb0ELb1ELb0ELb1ELb1ELb0EEENS1_21CollectiveEpilogueFwdINS6_IJS8_S8_S9_EEENS6_IJNS7_ILi1EEESH_SH_EEESB_SD_Li128ELb1ELb1ELb0ELb0EEENS1_19SingleTileSchedulerILb1ELb0ELb1ELi128EEEEEEEEEvNT_6ParamsE)
        /*0008*/ 	.word	0x000000ff


	//----- nvinfo : EIATTR_FRAME_SIZE
	.align		4
.L_12:
        /*000c*/ 	.byte	0x04, 0x11
        /*000e*/ 	.short	(.L_14 - .L_13)
	.align		4
.L_13:
        /*0010*/ 	.word	index@(_ZN7cutlass13device_kernelIN5flash19enable_sm80_to_sm89INS1_16FlashAttnFwdSm80INS1_25CollectiveMainloopFwdSm80ILi4ELi1ELb0EN4cute5tupleIJNS5_1CILi128EEENS7_ILi64EEES8_EEELi128ENS_6half_tEfNS_4arch4Sm80ELb1ELb0ELb0ELb1ELb0ELb1ELb1ELb0EEENS1_21CollectiveEpilogueFwdINS6_IJS8_S8_S9_EEENS6_IJNS7_ILi1EEESH_SH_EEESB_SD_Li128ELb1ELb1ELb0ELb0EEENS1_19SingleTileSchedulerILb1ELb0ELb1ELi128EEEEEEEEEvNT_6ParamsE)
        /*0014*/ 	.word	0x000000a0


	//----- nvinfo : EIATTR_REGCOUNT
	.align		4
.L_14:
        /*0018*/ 	.byte	0x04, 0x2f
        /*001a*/ 	.short	(.L_16 - .L_15)
	.align		4
.L_15:
        /*001c*/ 	.word	index@(_ZN7cutlass13device_kernelIN5flash19enable_sm80_to_sm89INS1_16FlashAttnFwdSm80INS1_25CollectiveMainloopFwdSm80ILi4ELi1ELb0EN4cute5tupleIJNS5_1CILi128EEENS7_ILi64EEES8_EEELi128ENS_6half_tEfNS_4arch4Sm80ELb1ELb0ELb0ELb1ELb0ELb0ELb1ELb0EEENS1_21CollectiveEpilogueFwdINS6_IJS8_S8_S9_EEENS6_IJNS7_ILi1EEESH_SH_EEESB_SD_Li128ELb1ELb1ELb0ELb0EEENS1_19SingleTileSchedulerILb1ELb0ELb1ELi128EEEEEEEEEvNT_6ParamsE)
        /*0020*/ 	.word	0x000000ff


	//----- nvinfo : EIATTR_FRAME_SIZE
	.align		4
.L_16:
        /*0024*/ 	.byte	0x04, 0x11
        /*0026*/ 	.short	(.L_18 - .L_17)
	.align		4
.L_17:
        /*0028*/ 	.word	index@(_ZN7cutlass13device_kernelIN5flash19enable_sm80_to_sm89INS1_16FlashAttnFwdSm80INS1_25CollectiveMainloopFwdSm80ILi4ELi1ELb0EN4cute5tupleIJNS5_1CILi128EEENS7_ILi64EEES8_EEELi128ENS_6half_tEfNS_4arch4Sm80ELb1ELb0ELb0ELb1ELb0ELb0ELb1ELb0EEENS1_21CollectiveEpilogueFwdINS6_IJS8_S8_S9_EEENS6_IJNS7_ILi1EEESH_SH_EEESB_SD_Li128ELb1ELb1ELb0ELb0EEENS1_19SingleTileSchedulerILb1ELb0ELb1ELi128EEEEEEEEEvNT_6ParamsE)
        /*002c*/ 	.word	0x000000c8


	//----- nvinfo : EIATTR_REGCOUNT
	.align		4
.L_18:
        /*0030*/ 	.byte	0x04, 0x2f
        /*0032*/ 	.short	(.L_20 - .L_19)
	.align		4
.L_19:
        /*0034*/ 	.word	index@(_ZN7cutlass13device_kernelIN5flash19enable_sm80_to_sm89INS1_16FlashAttnFwdSm80INS1_25CollectiveMainloopFwdSm80ILi4ELi1ELb0EN4cute5tupleIJNS5_1CILi128EEENS7_ILi64EEES8_EEELi128ENS_6half_tEfNS_4arch4Sm80ELb1ELb0ELb0ELb0ELb0ELb0ELb1ELb0EEENS1_21CollectiveEpilogueFwdINS6_IJS8_S8_S9_EEENS6_IJNS7_ILi1EEESH_SH_EEESB_SD_Li128ELb0ELb1ELb0ELb0EEENS1_30DynamicPersistentTileSchedulerILi128ELi128ELb0ELb1ELb0EEEEEEEEEvNT_6ParamsE)
        /*0038*/ 	.word	0x000000ff


	//----- nvinfo : EIATTR_FRAME_SIZE
	.align		4
.L_20:
        /*003c*/ 	.byte	0x04, 0x11
        /*003e*/ 	.short	(.L_22 - .L_21)
	.align		4
.L_21:
        /*0040*/ 	.word	index@($__internal_3_$__cuda_sm70_shflsync_idx_p)
        /*0044*/ 	.word	0x00000000


	//----- nvinfo : EIATTR_FRAME_SIZE
	.align		4
.L_22:
        /*0048*/ 	.byte	0x04, 0x11
        /*004a*/ 	.short	(.L_24 - .L_23)
	.align		4
.L_23:
        /*004c*/ 	.word	index@($__internal_2_$__cuda_sm70_shflsync_bfly_p)
        /*0050*/ 	.word	0x00000000


	//----- nvinfo : EIATTR_FRAME_SIZE
	.align		4
.L_24:
        /*0054*/ 	.byte	0x04, 0x11
        /*0056*/ 	.short	(.L_26 - .L_25)
	.align		4
.L_25:
        /*0058*/ 	.word	index@(_ZN7cutlass13device_kernelIN5flash19enable_sm80_to_sm89INS1_16FlashAttnFwdSm80INS1_25CollectiveMainloopFwdSm80ILi4ELi1ELb0EN4cute5tupleIJNS5_1CILi128EEENS7_ILi64EEES8_EEELi128ENS_6half_tEfNS_4arch4Sm80ELb1ELb0ELb0ELb0ELb0ELb0ELb1ELb0EEENS1_21CollectiveEpilogueFwdINS6_IJS8_S8_S9_EEENS6_IJNS7_ILi1EEESH_SH_EEESB_SD_Li128ELb0ELb1ELb0ELb0EEENS1_30DynamicPersistentTileSchedulerILi128ELi128ELb0ELb1ELb0EEEEEEEEEvNT_6ParamsE)
        /*005c*/ 	.word	0x000000b0


	//----- nvinfo : EIATTR_REGCOUNT
	.align		4
.L_26:
        /*0060*/ 	.byte	0x04, 0x2f
        /*0062*/ 	.short	(.L_28 - .L_27)
	.align		4
.L_27:
        /*0064*/ 	.word	index@(_ZN7cutlass13device_kernelIN5flash19enable_sm80_to_sm89INS1_16FlashAttnFwdSm80INS1_25CollectiveMainloopFwdSm80ILi4ELi1ELb0EN4cute5tupleIJNS5_1CILi128EEENS7_ILi48EEES8_EEELi128ENS_6half_tEfNS_4arch4Sm80ELb0ELb1ELb0ELb1ELb0ELb1ELb1ELb0EEENS1_21CollectiveEpilogueFwdINS6_IJS8_S8_S9_EEENS6_IJNS7_ILi1EEESH_SH_EEESB_SD_Li128ELb1ELb1ELb0ELb0EEENS1_19SingleTileSchedulerILb1ELb0ELb1ELi128EEEEEEEEEvNT_6ParamsE)
        /*0068*/ 	.word	0x000000ff


	//----- nvinfo : EIATTR_FRAME_SIZE
	.align		4
.L_28:
        /*006c*/ 	.byte	0x04, 0x11
        /*006e*/ 	.short	(.L_30 - .L_29)
	.align		4
.L_29:
        /*0070*/ 	.word	index@(_ZN7cutlass13device_kernelIN5flash19enable_sm80_to_sm89INS1_16FlashAttnFwdSm80INS1_25CollectiveMainloopFwdSm80ILi4ELi1ELb0EN4cute5tupleIJNS5_1CILi128EEENS7_ILi48EEES8_EEELi128ENS_6half_tEfNS_4arch4Sm80ELb0ELb1ELb0ELb1ELb0ELb1ELb1ELb0EEENS1_21CollectiveEpilogueFwdINS6_IJS8_S8_S9_EEENS6_IJNS7_ILi1EEESH_SH_EEESB_SD_Li128ELb1ELb1ELb0ELb0EEENS1_19SingleTileSchedulerILb1ELb0ELb1ELi128EEEEEEEEEvNT_6ParamsE)
        /*0074*/ 	.word	0x000000a8


	//----- nvinfo : EIATTR_REGCOUNT
	.align		4
.L_30:
        /*0078*/ 	.byte	0x04, 0x2f
        /*007a*/ 	.short	(.L_32 - .L_31)
	.align		4
.L_31:
        /*007c*/ 	.word	index@(_ZN7cutlass13device_kernelIN5flash19enable_sm80_to_sm89INS1_16FlashAttnFwdSm80INS1_25CollectiveMainloopFwdSm80ILi4ELi1ELb0EN4cute5tupleIJNS5_1CILi128EEENS7_ILi48EEES8_EEELi128ENS_6half_tEfNS_4arch4Sm80ELb0ELb1ELb0ELb1ELb0ELb0ELb1ELb0EEENS1_21CollectiveEpilogueFwdINS6_IJS8_S8_S9_EEENS6_IJNS7_ILi1EEESH_SH_EEESB_SD_Li128ELb1ELb1ELb0ELb0EEENS1_19SingleTileSchedulerILb1ELb0ELb1ELi128EEEEEEEEEvNT_6ParamsE)
        /*0080*/ 	.word	0x000000ff


	//----- nvinfo : EIATTR_FRAME_SIZE
	.align		4
.L_32:
        /*0084*/ 	.byte	0x04, 0x11
        /*0086*/ 	.short	(.L_34 - .L_33)
	.align		4
.L_33:
        /*0088*/ 	.word	index@(_ZN7cutlass13device_kernelIN5flash19enable_sm80_to_sm89INS1_16FlashAttnFwdSm80INS1_25CollectiveMainloopFwdSm80ILi4ELi1ELb0EN4cute5tupleIJNS5_1CILi128EEENS7_ILi48EEES8_EEELi128ENS_6half_tEfNS_4arch4Sm80ELb0ELb1ELb0ELb1ELb0ELb0ELb1ELb0EEENS1_21CollectiveEpilogueFwdINS6_IJS8_S8_S9_EEENS6_IJNS7_ILi1EEESH_SH_EEESB_SD_Li128ELb1ELb1ELb0ELb0EEENS1_19SingleTileSchedulerILb1ELb0ELb1ELi128EEEEEEEEEvNT_6ParamsE)
        /*008c*/ 	.word	0x00000078


	//----- nvinfo : EIATTR_REGCOUNT
	.align		4
.L_34:
        /*0090*/ 	.byte	0x04, 0x2f
        /*0092*/ 	.short	(.L_36 - .L_35)
	.align		4
.L_35:
        /*0094*/ 	.word	index@(_ZN7cutlass13device_kernelIN5flash19enable_sm80_to_sm89INS1_16FlashAttnFwdSm80INS1_25CollectiveMainloopFwdSm80ILi4ELi1ELb0EN4cute5tupleIJNS5_1CILi128EEENS7_ILi48EEES8_EEELi128ENS_6half_tEfNS_4arch4Sm80ELb0ELb1ELb0ELb0ELb0ELb0ELb1ELb0EEENS1_21CollectiveEpilogueFwdINS6_IJS8_S8_S9_EEENS6_IJNS7_ILi1EEESH_SH_EEESB_SD_Li128ELb0ELb1ELb0ELb0EEENS1_19SingleTileSchedulerILb0ELb0ELb1ELi128EEEEEEEEEvNT_6ParamsE)
        /*0098*/ 	.word	0x000000ff


	//----- nvinfo : EIATTR_FRAME_SIZE
	.align		4
.L_36:
        /*009c*/ 	.byte	0x04, 0x11
        /*009e*/ 	.short	(.L_38 - .L_37)
	.align		4
.L_37:
        /*00a0*/ 	.word	index@(_ZN7cutlass13device_kernelIN5flash19enable_sm80_to_sm89INS1_16FlashAttnFwdSm80INS1_25CollectiveMainloopFwdSm80ILi4ELi1ELb0EN4cute5tupleIJNS5_1CILi128EEENS7_ILi48EEES8_EEELi128ENS_6half_tEfNS_4arch4Sm80ELb0ELb1ELb0ELb0ELb0ELb0ELb1ELb0EEENS1_21CollectiveEpilogueFwdINS6_IJS8_S8_S9_EEENS6_IJNS7_ILi1EEESH_SH_EEESB_SD_Li128ELb0ELb1ELb0ELb0EEENS1_19SingleTileSchedulerILb0ELb0ELb1ELi128EEEEEEEEEvNT_6ParamsE)
        /*00a4*/ 	.word	0x00000080


	//----- nvinfo : EIATTR_REGCOUNT
	.align		4
.L_38:
        /*00a8*/ 	.byte	0x04, 0x2f
        /*00aa*/ 	.short	(.L_40 - .L_39)
	.align		4
.L_39:
        /*00ac*/ 	.word	index@(_ZN7cutlass13device_kernelIN5flash19enable_sm80_to_sm89INS1_16FlashAttnFwdSm80INS1_25CollectiveMainloopFwdSm80ILi4ELi1ELb0EN4cute5tupleIJNS5_1CILi128EEENS7_ILi64EEES8_EEELi128ENS_6half_tEfNS_4arch4Sm80ELb0ELb0ELb0ELb1ELb0ELb1ELb1ELb0EEENS1_21CollectiveEpilogueFwdINS6_IJS8_S8_S9_EEENS6_IJNS7_ILi1EEESH_SH_EEESB_SD_Li128ELb1ELb1ELb0ELb0EEENS1_19SingleTileSchedulerILb1ELb0ELb1ELi128EEEEEEEEEvNT_6ParamsE)
        /*00b0*/ 	.word	0x000000ff


	//----- nvinfo : EIATTR_FRAME_SIZE
	.align		4
.L_40:
        /*00b4*/ 	.byte	0x04, 0x11
        /*00b6*/ 	.short	(.L_42 - .L_41)
	.align		4
.L_41:
        /*00b8*/ 	.word	index@(_ZN7cutlass13device_kernelIN5flash19enable_sm80_to_sm89INS1_16FlashAttnFwdSm80INS1_25CollectiveMainloopFwdSm80ILi4ELi1ELb0EN4cute5tupleIJNS5_1CILi128EEENS7_ILi64EEES8_EEELi128ENS_6half_tEfNS_4arch4Sm80ELb0ELb0ELb0ELb1ELb0ELb1ELb1ELb0EEENS1_21CollectiveEpilogueFwdINS6_IJS8_S8_S9_EEENS6_IJNS7_ILi1EEESH_SH_EEESB_SD_Li128ELb1ELb1ELb0ELb0EEENS1_19SingleTileSchedulerILb1ELb0ELb1ELi128EEEEEEEEEvNT_6ParamsE)
        /*00bc*/ 	.word	0x000000a8


	//----- nvinfo : EIATTR_REGCOUNT
	.align		4
.L_42:
        /*00c0*/ 	.byte	0x04, 0x2f
        /*00c2*/ 	.short	(.L_44 - .L_43)
	.align		4
.L_43:
        /*00c4*/ 	.word	index@(_ZN7cutlass13device_kernelIN5flash19enable_sm80_to_sm89INS1_16FlashAttnFwdSm80INS1_25CollectiveMainloopFwdSm80ILi4ELi1ELb0EN4cute5tupleIJNS5_1CILi128EEENS7_ILi64EEES8_EEELi128ENS_6half_tEfNS_4arch4Sm80ELb0ELb0ELb0ELb1ELb0ELb0ELb1ELb0EEENS1_21CollectiveEpilogueFwdINS6_IJS8_S8_S9_EEENS6_IJNS7_ILi1EEESH_SH_EEESB_SD_Li128ELb1ELb1ELb0ELb0EEENS1_19SingleTileSchedulerILb1ELb0ELb1ELi128EEEEEEEEEvNT_6ParamsE)
        /*00c8*/ 	.word	0x000000ff


	//----- nvinfo : EIATTR_FRAME_SIZE
	.align		4
.L_44:
        /*00cc*/ 	.byte	0x04, 0x11
        /*00ce*/ 	.short	(.L_46 - .L_45)
	.align		4
.L_45:
        /*00d0*/ 	.word	index@(_ZN7cutlass13device_kernelIN5flash19enable_sm80_to_sm89INS1_16FlashAttnFwdSm80INS1_25CollectiveMainloopFwdSm80ILi4ELi1ELb0EN4cute5tupleIJNS5_1CILi128EEENS7_ILi64EEES8_EEELi128ENS_6half_tEfNS_4arch4Sm80ELb0ELb0ELb0ELb1ELb0ELb0ELb1ELb0EEENS1_21CollectiveEpilogueFwdINS6_IJS8_S8_S9_EEENS6_IJNS7_ILi1EEESH_SH_EEESB_SD_Li128ELb1ELb1ELb0ELb0EEENS1_19SingleTileSchedulerILb1ELb0ELb1ELi128EEEEEEEEEvNT_6ParamsE)
        /*00d4*/ 	.word	0x00000090


	//----- nvinfo : EIATTR_REGCOUNT
	.align		4
.L_46:
        /*00d8*/ 	.byte	0x04, 0x2f
        /*00da*/ 	.short	(.L_48 - .L_47)
	.align		4
.L_47:
        /*00dc*/ 	.word	index@(_ZN7cutlass13device_kernelIN5flash19enable_sm80_to_sm89INS1_16FlashAttnFwdSm80INS1_25CollectiveMainloopFwdSm80ILi4ELi1ELb0EN4cute5tupleIJNS5_1CILi128EEENS7_ILi64EEES8_EEELi128ENS_6half_tEfNS_4arch4Sm80ELb0ELb0ELb0ELb0ELb0ELb0ELb1ELb0EEENS1_21CollectiveEpilogueFwdINS6_IJS8_S8_S9_EEENS6_IJNS7_ILi1EEESH_SH_EEESB_SD_Li128ELb0ELb1ELb0ELb0EEENS1_19SingleTileSchedulerILb0ELb0ELb1ELi128EEEEEEEEEvNT_6ParamsE)
        /*00e0*/ 	.word	0x000000ff


	//----- nvinfo : EIATTR_FRAME_SIZE
	.align		4
.L_48:
        /*00e4*/ 	.byte	0x04, 0x11
        /*00e6*/ 	.short	(.L_50 - .L_49)
	.align		4
.L_49:
        /*00e8*/ 	.word	index@(_ZN7cutlass13device_kernelIN5flash19enable_sm80_to_sm89INS1_16FlashAttnFwdSm80INS1_25CollectiveMainloopFwdSm80ILi4ELi1ELb0EN4cute5tupleIJNS5_1CILi128EEENS7_ILi64EEES8_EEELi128ENS_6half_tEfNS_4arch4Sm80ELb0ELb0ELb0ELb0ELb0ELb0ELb1ELb0EEENS1_21CollectiveEpilogueFwdINS6_IJS8_S8_S9_EEENS6_IJNS7_ILi1EEESH_SH_EEESB_SD_Li128ELb0ELb1ELb0ELb0EEENS1_19SingleTileSchedulerILb0ELb0ELb1ELi128EEEEEEEEEvNT_6ParamsE)
        /*00ec*/ 	.word	0x00000058


	//----- nvinfo : EIATTR_REGCOUNT
	.align		4
.L_50:
        /*00f0*/ 	.byte	0x04, 0x2f
        /*00f2*/ 	.short	(.L_52 - .L_51)
	.align		4
.L_51:
        /*00f4*/ 	.word	index@(_ZN7cutlass13device_kernelIN5flash19enable_sm80_to_sm89INS1_16FlashAttnFwdSm80INS1_25CollectiveMainloopFwdSm80ILi8ELi1ELb1EN4cute5tupleIJNS5_1CILi128EEES8_S8_EEELi128ENS_6half_tEfNS_4arch4Sm80ELb1ELb0ELb0ELb1ELb0ELb1ELb1ELb0EEENS1_21CollectiveEpilogueFwdIS9_NS6_IJNS7_ILi1EEESF_SF_EEESA_SC_Li256ELb1ELb1ELb0ELb0EEENS1_19SingleTileSchedulerILb1ELb0ELb1ELi128EEEEEEEEEvNT_6ParamsE)
        /*00f8*/ 	.word	0x000000ff


	//----- nvinfo : EIATTR_FRAME_SIZE
	.align		4
.L_52:
        /*00fc*/ 	.byte	0x04, 0x11
        /*00fe*/ 	.short	(.L_54 - .L_53)
	.align		4
.L_53:
        /*0100*/ 	.word	index@(_ZN7cutlass13device_kernelIN5flash19enable_sm80_to_sm89INS1_16FlashAttnFwdSm80INS1_25CollectiveMainloopFwdSm80ILi8ELi1ELb1EN4cute5tupleIJNS5_1CILi128EEES8_S8_EEELi128ENS_6half_tEfNS_4arch4Sm80ELb1ELb0ELb0ELb1ELb0ELb1ELb1ELb0EEENS1_21CollectiveEpilogueFwdIS9_NS6_IJNS7_ILi1EEESF_SF_EEESA_SC_Li256ELb1ELb1ELb0ELb0EEENS1_19SingleTileSchedulerILb1ELb0ELb1ELi128EEEEEEEEEvNT_6ParamsE)
        /*0104*/ 	.word	0x00000060


	//----- nvinfo : EIATTR_REGCOUNT
	.align		4
.L_54:
        /*0108*/ 	.byte	0x04, 0x2f
        /*010a*/ 	.short	(.L_56 - .L_55)
	.align		4
.L_55:
        /*010c*/ 	.word	index@(_ZN7cutlass13device_kernelIN5flash19enable_sm80_to_sm89INS1_16FlashAttnFwdSm80INS1_25CollectiveMainloopFwdSm80ILi8ELi1ELb1EN4cute5tupleIJNS5_1CILi128EEES8_S8_EEELi128ENS_6half_tEfNS_4arch4Sm80ELb1ELb0ELb0ELb1ELb0ELb0ELb1ELb0EEENS1_21CollectiveEpilogueFwdIS9_NS6_IJNS7_ILi1EEESF_SF_EEESA_SC_Li256ELb1ELb1ELb0ELb0EEENS1_19SingleTileSchedulerILb1ELb0ELb1ELi128EEEEEEEEEvNT_6ParamsE)
        /*0110*/ 	.word	0x000000ff


	//----- nvinfo : EIATTR_FRAME_SIZE
	.align		4
.L_56:
        /*0114*/ 	.byte	0x04, 0x11
        /*0116*/ 	.short	(.L_58 - .L_57)
	.align		4
.L_57:
        /*0118*/ 	.word	index@(_ZN7cutlass13device_kernelIN5flash19enable_sm80_to_sm89INS1_16FlashAttnFwdSm80INS1_25CollectiveMainloopFwdSm80ILi8ELi1ELb1EN4cute5tupleIJNS5_1CILi128EEES8_S8_EEELi128ENS_6half_tEfNS_4arch4Sm80ELb1ELb0ELb0ELb1ELb0ELb0ELb1ELb0EEENS1_21CollectiveEpilogueFwdIS9_NS6_IJNS7_ILi1EEESF_SF_EEESA_SC_Li256ELb1ELb1ELb0ELb0EEENS1_19SingleTileSchedulerILb1ELb0ELb1ELi128EEEEEEEEEvNT_6ParamsE)
        /*011c*/ 	.word	0x00000000


	//----- nvinfo : EIATTR_REGCOUNT
	.align		4
.L_58:
        /*0120*/ 	.byte	0x04, 0x2f
        /*0122*/ 	.short	(.L_60 - .L_59)
	.align		4
.L_59:
        /*0124*/ 	.word	index@(_ZN7cutlass13device_kernelIN5flash19enable_sm80_to_sm89INS1_16FlashAttnFwdSm80INS1_25CollectiveMainloopFwdSm80ILi8ELi1ELb1EN4cute5tupleIJNS5_1CILi128EEES8_S8_EEELi128ENS_6half_tEfNS_4arch4Sm80ELb1ELb0ELb0ELb0ELb0ELb0ELb1ELb0EEENS1_21CollectiveEpilogueFwdIS9_NS6_IJNS7_ILi1EEESF_SF_EEESA_SC_Li256ELb0ELb1ELb0ELb0EEENS1_30DynamicPersistentTileSchedulerILi256ELi256ELb0ELb1ELb0EEEEEEEEEvNT_6ParamsE)
        /*0128*/ 	.word	0x000000ff


	//----- nvinfo : EIATTR_FRAME_SIZE
	.align		4
.L_60:
        /*012c*/ 	.byte	0x04, 0x11
        /*012e*/ 	.short	(.L_62 - .L_61)
	.align		4
.L_61:
        /*0130*/ 	.word	index@($__internal_1_$__cuda_sm70_shflsync_idx_p)
        /*0134*/ 	.word	0x00000000


	//----- nvinfo : EIATTR_FRAME_SIZE
	.align		4
.L_62:
        /*0138*/ 	.byte	0x04, 0x11
        /*013a*/ 	.short	(.L_64 - .L_63)
	.align		4
.L_63:
        /*013c*/ 	.word	index@($__internal_0_$__cuda_sm70_shflsync_bfly_p)
        /*0140*/ 	.word	0x00000000


	//----- nvinfo : EIATTR_FRAME_SIZE
	.align		4
.L_64:
        /*0144*/ 	.byte	0x04, 0x11
        /*0146*/ 	.short	(.L_66 - .L_65)
	.align		4
.L_65:
        /*0148*/ 	.word	index@(_ZN7cutlass13device_kernelIN5flash19enable_sm80_to_sm89INS1_16FlashAttnFwdSm80INS1_25CollectiveMainloopFwdSm80ILi8ELi1ELb1EN4cute5tupleIJNS5_1CILi128EEES8_S8_EEELi128ENS_6half_tEfNS_4arch4Sm80ELb1ELb0ELb0ELb0ELb0ELb0ELb1ELb0EEENS1_21CollectiveEpilogueFwdIS9_NS6_IJNS7_ILi1EEESF_SF_EEESA_SC_Li256ELb0ELb1ELb0ELb0EEENS1_30DynamicPersistentTileSchedulerILi256ELi256ELb0ELb1ELb0EEEEEEEEEvNT_6ParamsE)
        /*014c*/ 	.word	0x00000080


	//----- nvinfo : EIATTR_REGCOUNT
	.align		4
.L_66:
        /*0150*/ 	.byte	0x04, 0x2f
        /*0152*/ 	.short	(.L_68 - .L_67)
	.align		4
.L_67:
        /*0154*/ 	.word	index@(_ZN7cutlass13device_kernelIN5flash19enable_sm80_to_sm89INS1_16FlashAttnFwdSm80INS1_25CollectiveMainloopFwdSm80ILi8ELi1ELb1EN4cute5tupleIJNS5_1CILi128EEENS7_ILi96EEES8_EEELi128ENS_6half_tEfNS_4arch4Sm80ELb0ELb1ELb0ELb1ELb0ELb1ELb1ELb0EEENS1_21CollectiveEpilogueFwdINS6_IJS8_S8_S9_EEENS6_IJNS7_ILi1EEESH_SH_EEESB_SD_Li256ELb1ELb1ELb0ELb0EEENS1_19SingleTileSchedulerILb1ELb0ELb1ELi128EEEEEEEEEvNT_6ParamsE)
        /*0158*/ 	.word	0x000000fe


	//----- nvinfo : EIATTR_FRAME_SIZE
	.align		4
.L_68:
        /*015c*/ 	.byte	0x04, 0x11
        /*015e*/ 	.short	(.L_70 - .L_69)
	.align		4
.L_69:
        /*0160*/ 	.word	index@(_ZN7cutlass13device_kernelIN5flash19enable_sm80_to_sm89INS1_16FlashAttnFwdSm80INS1_25CollectiveMainloopFwdSm80ILi8ELi1ELb1EN4cute5tupleIJNS5_1CILi128EEENS7_ILi96EEES8_EEELi128ENS_6half_tEfNS_4arch4Sm80ELb0ELb1ELb0ELb1ELb0ELb1ELb1ELb0EEENS1_21CollectiveEpilogueFwdINS6_IJS8_S8_S9_EEENS6_IJNS7_ILi1EEESH_SH_EEESB_SD_Li256ELb1ELb1ELb0ELb0EEENS1_19SingleTileSchedulerILb1ELb0ELb1ELi128EEEEEEEEEvNT_6ParamsE)
        /*0164*/ 	.word	0x00000000


	//----- nvinfo : EIATTR_REGCOUNT
	.align		4
.L_70:
        /*0168*/ 	.byte	0x04, 0x2f
        /*016a*/ 	.short	(.L_72 - .L_71)
	.align		4
.L_71:
        /*016c*/ 	.word	index@(_ZN7cutlass13device_kernelIN5flash19enable_sm80_to_sm89INS1_16FlashAttnFwdSm80INS1_25CollectiveMainloopFwdSm80ILi8ELi1ELb1EN4cute5tupleIJNS5_1CILi128EEENS7_ILi96EEES8_EEELi128ENS_6half_tEfNS_4arch4Sm80ELb0ELb1ELb0ELb1ELb0ELb0ELb1ELb0EEENS1_21CollectiveEpilogueFwdINS6_IJS8_S8_S9_EEENS6_IJNS7_ILi1EEESH_SH_EEESB_SD_Li256ELb1ELb1ELb0ELb0EEENS1_19SingleTileSchedulerILb1ELb0ELb1ELi128EEEEEEEEEvNT_6ParamsE)
        /*0170*/ 	.word	0x000000fc


	//----- nvinfo : EIATTR_FRAME_SIZE
	.align		4
.L_72:
        /*0174*/ 	.byte	0x04, 0x11
        /*0176*/ 	.short	(.L_74 - .L_73)
	.align		4
.L_73:
        /*0178*/ 	.word	index@(_ZN7cutlass13device_kernelIN5flash19enable_sm80_to_sm89INS1_16FlashAttnFwdSm80INS1_25CollectiveMainloopFwdSm80ILi8ELi1ELb1EN4cute5tupleIJNS5_1CILi128EEENS7_ILi96EEES8_EEELi128ENS_6half_tEfNS_4arch4Sm80ELb0ELb1ELb0ELb1ELb0ELb0ELb1ELb0EEENS1_21CollectiveEpilogueFwdINS6_IJS8_S8_S9_EEENS6_IJNS7_ILi1EEESH_SH_EEESB_SD_Li256ELb1ELb1ELb0ELb0EEENS1_19SingleTileSchedulerILb1ELb0ELb1ELi128EEEEEEEEEvNT_6ParamsE)
        /*017c*/ 	.word	0x00000000


	//----- nvinfo : EIATTR_REGCOUNT
	.align		4
.L_74:
        /*0180*/ 	.byte	0x04, 0x2f
        /*0182*/ 	.short	(.L_76 - .L_75)
	.align		4
.L_75:
        /*0184*/ 	.word	index@(_ZN7cutlass13device_kernelIN5flash19enable_sm80_to_sm89INS1_16FlashAttnFwdSm80INS1_25CollectiveMainloopFwdSm80ILi8ELi1ELb1EN4cute5tupleIJNS5_1CILi128EEENS7_ILi96EEES8_EEELi128ENS_6half_tEfNS_4arch4Sm80ELb0ELb1ELb0ELb0ELb0ELb0ELb1ELb0EEENS1_21CollectiveEpilogueFwdINS6_IJS8_S8_S9_EEENS6_IJNS7_ILi1EEESH_SH_EEESB_SD_Li256ELb0ELb1ELb0ELb0EEENS1_19SingleTileSchedulerILb0ELb0ELb1ELi128EEEEEEEEEvNT_6ParamsE)
        /*0188*/ 	.word	0x000000f8


	//----- nvinfo : EIATTR_FRAME_SIZE
	.align		4
.L_76:
        /*018c*/ 	.byte	0x04, 0x11
        /*018e*/ 	.short	(.L_78 - .L_77)
	.align		4
.L_77:
        /*0190*/ 	.word	index@(_ZN7cutlass13device_kernelIN5flash19enable_sm80_to_sm89INS1_16FlashAttnFwdSm80INS1_25CollectiveMainloopFwdSm80ILi8ELi1ELb1EN4cute5tupleIJNS5_1CILi128EEENS7_ILi96EEES8_EEELi128ENS_6half_tEfNS_4arch4Sm80ELb0ELb1ELb0ELb0ELb0ELb0ELb1ELb0EEENS1_21CollectiveEpilogueFwdINS6_IJS8_S8_S9_EEENS6_IJNS7_ILi1EEESH_SH_EEESB_SD_Li256ELb0ELb1ELb0ELb0EEENS1_19SingleTileSchedulerILb0ELb0ELb1ELi128EEEEEEEEEvNT_6ParamsE)
        /*0194*/ 	.word	0x00000000


	//----- nvinfo : EIATTR_REGCOUNT
	.align		4
.L_78:
        /*0198*/ 	.byte	0x04, 0x2f
        /*019a*/ 	.short	(.L_80 - .L_79)
	.align		4
.L_79:
        /*019c*/ 	.word	index@(_ZN7cutlass13device_kernelIN5flash19enable_sm80_to_sm89INS1_16FlashAttnFwdSm80INS1_25CollectiveMainloopFwdSm80ILi8ELi1ELb1EN4cute5tupleIJNS5_1CILi128EEES8_S8_EEELi128ENS_6half_tEfNS_4arch4Sm80ELb0ELb0ELb0ELb1ELb0ELb1ELb1ELb0EEENS1_21CollectiveEpilogueFwdIS9_NS6_IJNS7_ILi1EEESF_SF_EEESA_SC_Li256ELb1ELb1ELb0ELb0EEENS1_19SingleTileSchedulerILb1ELb0ELb1ELi128EEEEEEEEEvNT_6ParamsE)
        /*01a0*/ 	.word	0x000000ff


	//----- nvinfo : EIATTR_FRAME_SIZE
	.align		4
.L_80:
        /*01a4*/ 	.byte	0x04, 0x11
        /*01a6*/ 	.short	(.L_82 - .L_81)
	.align		4
.L_81:
        /*01a8*/ 	.word	index@(_ZN7cutlass13device_kernelIN5flash19enable_sm80_to_sm89INS1_16FlashAttnFwdSm80INS1_25CollectiveMainloopFwdSm80ILi8ELi1ELb1EN4cute5tupleIJNS5_1CILi128EEES8_S8_EEELi128ENS_6half_tEfNS_4arch4Sm80ELb0ELb0ELb0ELb1ELb0ELb1ELb1ELb0EEENS1_21CollectiveEpilogueFwdIS9_NS6_IJNS7_ILi1EEESF_SF_EEESA_SC_Li256ELb1ELb1ELb0ELb0EEENS1_19SingleTileSchedulerILb1ELb0ELb1ELi128EEEEEEEEEvNT_6ParamsE)
        /*01ac*/ 	.word	0x00000008


	//----- nvinfo : EIATTR_REGCOUNT
	.align		4
.L_82:
        /*01b0*/ 	.byte	0x04, 0x2f
        /*01b2*/ 	.short	(.L_84 - .L_83)
	.align		4
.L_83:
        /*01b4*/ 	.word	index@(_ZN7cutlass13device_kernelIN5flash19enable_sm80_to_sm89INS1_16FlashAttnFwdSm80INS1_25CollectiveMainloopFwdSm80ILi8ELi1ELb1EN4cute5tupleIJNS5_1CILi128EEES8_S8_EEELi128ENS_6half_tEfNS_4arch4Sm80ELb0ELb0ELb0ELb1ELb0ELb0ELb1ELb0EEENS1_21CollectiveEpilogueFwdIS9_NS6_IJNS7_ILi1EEESF_SF_EEESA_SC_Li256ELb1ELb1ELb0ELb0EEENS1_19SingleTileSchedulerILb1ELb0ELb1ELi128EEEEEEEEEvNT_6ParamsE)
        /*01b8*/ 	.word	0x000000ff


	//----- nvinfo : EIATTR_FRAME_SIZE
	.align		4
.L_84:
        /*01bc*/ 	.byte	0x04, 0x11
        /*01be*/ 	.short	(.L_86 - .L_85)
	.align		4
.L_85:
        /*01c0*/ 	.word	index@(_ZN7cutlass13device_kernelIN5flash19enable_sm80_to_sm89INS1_16FlashAttnFwdSm80INS1_25CollectiveMainloopFwdSm80ILi8ELi1ELb1EN4cute5tupleIJNS5_1CILi128EEES8_S8_EEELi128ENS_6half_tEfNS_4arch4Sm80ELb0ELb0ELb0ELb1ELb0ELb0ELb1ELb0EEENS1_21CollectiveEpilogueFwdIS9_NS6_IJNS7_ILi1EEESF_SF_EEESA_SC_Li256ELb1ELb1ELb0ELb0EEENS1_19SingleTileSchedulerILb1ELb0ELb1ELi128EEEEEEEEEvNT_6ParamsE)
        /*01c4*/ 	.word	0x00000000


	//----- nvinfo : EIATTR_REGCOUNT
	.align		4
.L_86:
        /*01c8*/ 	.byte	0x04, 0x2f
        /*01ca*/ 	.short	(.L_88 - .L_87)
	.align		4
.L_87:
        /*01cc*/ 	.word	index@(_ZN7cutlass13device_kernelIN5flash19enable_sm80_to_sm89INS1_16FlashAttnFwdSm80INS1_25CollectiveMainloopFwdSm80ILi8ELi1ELb1EN4cute5tupleIJNS5_1CILi128EEES8_S8_EEELi128ENS_6half_tEfNS_4arch4Sm80ELb0ELb0ELb0ELb0ELb0ELb0ELb1ELb0EEENS1_21CollectiveEpilogueFwdIS9_NS6_IJNS7_ILi1EEESF_SF_EEESA_SC_Li256ELb0ELb1ELb0ELb0EEENS1_19SingleTileSchedulerILb0ELb0ELb1ELi128EEEEEEEEEvNT_6ParamsE)
        /*01d0*/ 	.word	0x000000ff


	//----- nvinfo : EIATTR_FRAME_SIZE
	.align		4
.L_88:
        /*01d4*/ 	.byte	0x04, 0x11
        /*01d6*/ 	.short	(.L_90 - .L_89)
	.align		4
.L_89:
        /*01d8*/ 	.word	index@(_ZN7cutlass13device_kernelIN5flash19enable_sm80_to_sm89INS1_16FlashAttnFwdSm80INS1_25CollectiveMainloopFwdSm80ILi8ELi1ELb1EN4cute5tupleIJNS5_1CILi128EEES8_S8_EEELi128ENS_6half_tEfNS_4arch4Sm80ELb0ELb0ELb0ELb0ELb0ELb0ELb1ELb0EEENS1_21CollectiveEpilogueFwdIS9_NS6_IJNS7_ILi1EEESF_SF_EEESA_SC_Li256ELb0ELb1ELb0ELb0EEENS1_19SingleTileSchedulerILb0ELb0ELb1ELi128EEEEEEEEEvNT_6ParamsE)
        /*01dc*/ 	.word	0x00000010


	//----- nvinfo : EIATTR_MIN_STACK_SIZE
	.align		4
.L_90:
        /*01e0*/ 	.byte	0x04, 0x12
        /*01e2*/ 	.short	(.L_92 - .L_91)
	.align		4
.L_91:
        /*01e4*/ 	.word	index@(_ZN7cutlass13device_kernelIN5flash19enable_sm80_to_sm89INS1_16FlashAttnFwdSm80INS1_25CollectiveMainloopFwdSm80ILi8ELi1ELb1EN4cute5tupleIJNS5_1CILi128EEES8_S8_EEELi128ENS_6half_tEfNS_4arch4Sm80ELb0ELb0ELb0ELb0ELb0ELb0ELb1ELb0EEENS1_21CollectiveEpilogueFwdIS9_NS6_IJNS7_ILi1EEESF_SF_EEESA_SC_Li256ELb0ELb1ELb0ELb0EEENS1_19SingleTileSchedulerILb0ELb0ELb1ELi128EEEEEEEEEvNT_6ParamsE)
        /*01e8*/ 	.word	0x00000010


	//----- nvinfo : EIATTR_MIN_STACK_SIZE
	.align		4
.L_92:
        /*01ec*/ 	.byte	0x04, 0x12
        /*01ee*/ 	.short	(.L_94 - .L_93)
	.align		4
.L_93:
        /*01f0*/ 	.word	index@(_ZN7cutlass13device_kernelIN5flash19enable_sm80_to_sm89INS1_16FlashAttnFwdSm80INS1_25CollectiveMainloopFwdSm80ILi8ELi1ELb1EN4cute5tupleIJNS5_1CILi128EEES8_S8_EEELi128ENS_6half_tEfNS_4arch4Sm80ELb0ELb0ELb0ELb1ELb0ELb0ELb1ELb0EEENS1_21CollectiveEpilogueFwdIS9_NS6_IJNS7_ILi1EEESF_SF_EEESA_SC_Li256ELb1ELb1ELb0ELb0EEENS1_19SingleTileSchedulerILb1ELb0ELb1ELi128EEEEEEEEEvNT_6ParamsE)
        /*01f4*/ 	.word	0x00000000


	//----- nvinfo : EIATTR_MIN_STACK_SIZE
	.align		4
.L_94:
        /*01f8*/ 	.byte	0x04, 0x12
        /*01fa*/ 	.short	(.L_96 - .L_95)
	.align		4
.L_95:
        /*01fc*/ 	.word	index@(_ZN7cutlass13device_kernelIN5flash19enable_sm80_to_sm89INS1_16FlashAttnFwdSm80INS1_25CollectiveMainloopFwdSm80ILi8ELi1ELb1EN4cute5tupleIJNS5_1CILi128EEES8_S8_EEELi128ENS_6half_tEfNS_4arch4Sm80ELb0ELb0ELb0ELb1ELb0ELb1ELb1ELb0EEENS1_21CollectiveEpilogueFwdIS9_NS6_IJNS7_ILi1EEESF_SF_EEESA_SC_Li256ELb1ELb1ELb0ELb0EEENS1_19SingleTileSchedulerILb1ELb0ELb1ELi128EEEEEEEEEvNT_6ParamsE)
        /*0200*/ 	.word	0x00000008


	//----- nvinfo : EIATTR_MIN_STACK_SIZE
	.align		4
.L_96:
        /*0204*/ 	.byte	0x04, 0x12
        /*0206*/ 	.short	(.L_98 - .L_97)
	.align		4
.L_97:
        /*0208*/ 	.word	index@(_ZN7cutlass13device_kernelIN5flash19enable_sm80_to_sm89INS1_16FlashAttnFwdSm80INS1_25CollectiveMainloopFwdSm80ILi8ELi1ELb1EN4cute5tupleIJNS5_1CILi128EEENS7_ILi96EEES8_EEELi128ENS_6half_tEfNS_4arch4Sm80ELb0ELb1ELb0ELb0ELb0ELb0ELb1ELb0EEENS1_21CollectiveEpilogueFwdINS6_IJS8_S8_S9_EEENS6_IJNS7_ILi1EEESH_SH_EEESB_SD_Li256ELb0ELb1ELb0ELb0EEENS1_19SingleTileSchedulerILb0ELb0ELb1ELi128EEEEEEEEEvNT_6ParamsE)
        /*020c*/ 	.word	0x00000000


	//----- nvinfo : EIATTR_MIN_STACK_SIZE
	.align		4
.L_98:
        /*0210*/ 	.byte	0x04, 0x12
        /*0212*/ 	.short	(.L_100 - .L_99)
	.align		4
.L_99:
        /*0214*/ 	.word	index@(_ZN7cutlass13device_kernelIN5flash19enable_sm80_to_sm89INS1_16FlashAttnFwdSm80INS1_25CollectiveMainloopFwdSm80ILi8ELi1ELb1EN4cute5tupleIJNS5_1CILi128EEENS7_ILi96EEES8_EEELi128ENS_6half_tEfNS_4arch4Sm80ELb0ELb1ELb0ELb1ELb0ELb0ELb1ELb0EEENS1_21CollectiveEpilogueFwdINS6_IJS8_S8_S9_EEENS6_IJNS7_ILi1EEESH_SH_EEESB_SD_Li256ELb1ELb1ELb0ELb0EEENS1_19SingleTileSchedulerILb1ELb0ELb1ELi128EEEEEEEEEvNT_6ParamsE)
        /*0218*/ 	.word	0x00000000


	//----- nvinfo : EIATTR_MIN_STACK_SIZE
	.align		4
.L_100:
        /*021c*/ 	.byte	0x04, 0x12
        /*021e*/ 	.short	(.L_102 - .L_101)
	.align		4
.L_101:
        /*0220*/ 	.word	index@(_ZN7cutlass13device_kernelIN5flash19enable_sm80_to_sm89INS1_16FlashAttnFwdSm80INS1_25CollectiveMainloopFwdSm80ILi8ELi1ELb1EN4cute5tupleIJNS5_1CILi128EEENS7_ILi96EEES8_EEELi128ENS_6half_tEfNS_4arch4Sm80ELb0ELb1ELb0ELb1ELb0ELb1ELb1ELb0EEENS1_21CollectiveEpilogueFwdINS6_IJS8_S8_S9_EEENS6_IJNS7_ILi1EEESH_SH_EEESB_SD_Li256ELb1ELb1ELb0ELb0EEENS1_19SingleTileSchedulerILb1ELb0ELb1ELi128EEEEEEEEEvNT_6ParamsE)
        /*0224*/ 	.word	0x00000000


	//----- nvinfo : EIATTR_MIN_STACK_SIZE
	.align		4
.L_102:
        /*0228*/ 	.byte	0x04, 0x12
        /*022a*/ 	.short	(.L_104 - .L_103)
	.align		4
.L_103:
        /*022c*/ 	.word	index@(_ZN7cutlass13device_kernelIN5flash19enable_sm80_to_sm89INS1_16FlashAttnFwdSm80INS1_25CollectiveMainloopFwdSm80ILi8ELi1ELb1EN4cute5tupleIJNS5_1CILi128EEES8_S8_EEELi128ENS_6half_tEfNS_4arch4Sm80ELb1ELb0ELb0ELb0ELb0ELb0ELb1ELb0EEENS1_21CollectiveEpilogueFwdIS9_NS6_IJNS7_ILi1EEESF_SF_EEESA_SC_Li256ELb0ELb1ELb0ELb0EEENS1_30DynamicPersistentTileSchedulerILi256ELi256ELb0ELb1ELb0EEEEEEEEEvNT_6ParamsE)
        /*0230*/ 	.word	0x00000080


	//----- nvinfo : EIATTR_MIN_STACK_SIZE
	.align		4
.L_104:
        /*0234*/ 	.byte	0x04, 0x12
        /*0236*/ 	.short	(.L_106 - .L_105)
	.align		4
.L_105:
        /*0238*/ 	.word	index@(_ZN7cutlass13device_kernelIN5flash19enable_sm80_to_sm89INS1_16FlashAttnFwdSm80INS1_25CollectiveMainloopFwdSm80ILi8ELi1ELb1EN4cute5tupleIJNS5_1CILi128EEES8_S8_EEELi128ENS_6half_tEfNS_4arch4Sm80ELb1ELb0ELb0ELb1ELb0ELb0ELb1ELb0EEENS1_21CollectiveEpilogueFwdIS9_NS6_IJNS7_ILi1EEESF_SF_EEESA_SC_Li256ELb1ELb1ELb0ELb0EEENS1_19SingleTileSchedulerILb1ELb0ELb1ELi128EEEEEEEEEvNT_6ParamsE)
        /*023c*/ 	.word	0x00000000


	//----- nvinfo : EIATTR_MIN_STACK_SIZE
	.align		4
.L_106:
        /*0240*/ 	.byte	0x04, 0x12
        /*0242*/ 	.short	(.L_108 - .L_107)
	.align		4
.L_107:
        /*0244*/ 	.word	index@(_ZN7cutlass13device_kernelIN5flash19enable_sm80_to_sm89INS1_16FlashAttnFwdSm80INS1_25CollectiveMainloopFwdSm80ILi8ELi1ELb1EN4cute5tupleIJNS5_1CILi128EEES8_S8_EEELi128ENS_6half_tEfNS_4arch4Sm80ELb1ELb0ELb0ELb1ELb0ELb1ELb1ELb0EEENS1_21CollectiveEpilogueFwdIS9_NS6_IJNS7_ILi1EEESF_SF_EEESA_SC_Li256ELb1ELb1ELb0ELb0EEENS1_19SingleTileSchedulerILb1ELb0ELb1ELi128EEEEEEEEEvNT_6ParamsE)
        /*0248*/ 	.word	0x00000060


	//----- nvinfo : EIATTR_MIN_STACK_SIZE
	.align		4
.L_108:
        /*024c*/ 	.byte	0x04, 0x12
        /*024e*/ 	.short	(.L_110 - .L_109)
	.align		4
.L_109:
        /*0250*/ 	.word	index@(_ZN7cutlass13device_kernelIN5flash19enable_sm80_to_sm89INS1_16FlashAttnFwdSm80INS1_25CollectiveMainloopFwdSm80ILi4ELi1ELb0EN4cute5tupleIJNS5_1CILi128EEENS7_ILi64EEES8_EEELi128ENS_6half_tEfNS_4arch4Sm80ELb0ELb0ELb0ELb0ELb0ELb0ELb1ELb0EEENS1_21CollectiveEpilogueFwdINS6_IJS8_S8_S9_EEENS6_IJNS7_ILi1EEESH_SH_EEESB_SD_Li128ELb0ELb1ELb0ELb0EEENS1_19SingleTileSchedulerILb0ELb0ELb1ELi128EEEEEEEEEvNT_6ParamsE)
        /*0254*/ 	.word	0x00000058


	//----- nvinfo : EIATTR_MIN_STACK_SIZE
	.align		4
.L_110:
        /*0258*/ 	.byte	0x04, 0x12
        /*025a*/ 	.short	(.L_112 - .L_111)
	.align		4
.L_111:
        /*025c*/ 	.word	index@(_ZN7cutlass13device_kernelIN5flash19enable_sm80_to_sm89INS1_16FlashAttnFwdSm80INS1_25CollectiveMainloopFwdSm80ILi4ELi1ELb0EN4cute5tupleIJNS5_1CILi128EEENS7_ILi64EEES8_EEELi128ENS_6half_tEfNS_4arch4Sm80ELb0ELb0ELb0ELb1ELb0ELb0ELb1ELb0EEENS1_21CollectiveEpilogueFwdINS6_IJS8_S8_S9_EEENS6_IJNS7_ILi1EEESH_SH_EEESB_SD_Li128ELb1ELb1ELb0ELb0EEENS1_19SingleTileSchedulerILb1ELb0ELb1ELi128EEEEEEEEEvNT_6ParamsE)
        /*0260*/ 	.word	0x00000090


	//----- nvinfo : EIATTR_MIN_STACK_SIZE
	.align		4
.L_112:
        /*0264*/ 	.byte	0x04, 0x12
        /*0266*/ 	.short	(.L_114 - .L_113)
	.align		4
.L_113:
        /*0268*/ 	.word	index@(_ZN7cutlass13device_kernelIN5flash19enable_sm80_to_sm89INS1_16FlashAttnFwdSm80INS1_25CollectiveMainloopFwdSm80ILi4ELi1ELb0EN4cute5tupleIJNS5_1CILi128EEENS7_ILi64EEES8_EEELi128ENS_6half_tEfNS_4arch4Sm80ELb0ELb0ELb0ELb1ELb0ELb1ELb1ELb0EEENS1_21CollectiveEpilogueFwdINS6_IJS8_S8_S9_EEENS6_IJNS7_ILi1EEESH_SH_EEESB_SD_Li128ELb1ELb1ELb0ELb0EEENS1_19SingleTileSchedulerILb1ELb0ELb1ELi128EEEEEEEEEvNT_6ParamsE)
        /*026c*/ 	.word	0x000000a8


	//----- nvinfo : EIATTR_MIN_STACK_SIZE
	.align		4
.L_114:
        /*0270*/ 	.byte	0x04, 0x12
        /*0272*/ 	.short	(.L_116 - .L_115)
	.align		4
.L_115:
        /*0274*/ 	.word	index@(_ZN7cutlass13device_kernelIN5flash19enable_sm80_to_sm89INS1_16FlashAttnFwdSm80INS1_25CollectiveMainloopFwdSm80ILi4ELi1ELb0EN4cute5tupleIJNS5_1CILi128EEENS7_ILi48EEES8_EEELi128ENS_6half_tEfNS_4arch4Sm80ELb0ELb1ELb0ELb0ELb0ELb0ELb1ELb0EEENS1_21CollectiveEpilogueFwdINS6_IJS8_S8_S9_EEENS6_IJNS7_ILi1EEESH_SH_EEESB_SD_Li128ELb0ELb1ELb0ELb0EEENS1_19SingleTileSchedulerILb0ELb0ELb1ELi128EEEEEEEEEvNT_6ParamsE)
        /*0278*/ 	.word	0x00000080


	//----- nvinfo : EIATTR_MIN_STACK_SIZE
	.align		4
.L_116:
        /*027c*/ 	.byte	0x04, 0x12
        /*027e*/ 	.short	(.L_118 - .L_117)
	.align		4
.L_117:
        /*0280*/ 	.word	index@(_ZN7cutlass13device_kernelIN5flash19enable_sm80_to_sm89INS1_16FlashAttnFwdSm80INS1_25CollectiveMainloopFwdSm80ILi4ELi1ELb0EN4cute5tupleIJNS5_1CILi128EEENS7_ILi48EEES8_EEELi128ENS_6half_tEfNS_4arch4Sm80ELb0ELb1ELb0ELb1ELb0ELb0ELb1ELb0EEENS1_21CollectiveEpilogueFwdINS6_IJS8_S8_S9_EEENS6_IJNS7_ILi1EEESH_SH_EEESB_SD_Li128ELb1ELb1ELb0ELb0EEENS1_19SingleTileSchedulerILb1ELb0ELb1ELi128EEEEEEEEEvNT_6ParamsE)
        /*0284*/ 	.word	0x00000078


	//----- nvinfo : EIATTR_MIN_STACK_SIZE
	.align		4
.L_118:
        /*0288*/ 	.byte	0x04, 0x12
        /*028a*/ 	.short	(.L_120 - .L_119)
	.align		4
.L_119:
        /*028c*/ 	.word	index@(_ZN7cutlass13device_kernelIN5flash19enable_sm80_to_sm89INS1_16FlashAttnFwdSm80INS1_25CollectiveMainloopFwdSm80ILi4ELi1ELb0EN4cute5tupleIJNS5_1CILi128EEENS7_ILi48EEES8_EEELi128ENS_6half_tEfNS_4arch4Sm80ELb0ELb1ELb0ELb1ELb0ELb1ELb1ELb0EEENS1_21CollectiveEpilogueFwdINS6_IJS8_S8_S9_EEENS6_IJNS7_ILi1EEESH_SH_EEESB_SD_Li128ELb1ELb1ELb0ELb0EEENS1_19SingleTileSchedulerILb1ELb0ELb1ELi128EEEEEEEEEvNT_6ParamsE)
        /*0290*/ 	.word	0x000000a8


	//----- nvinfo : EIATTR_MIN_STACK_SIZE
	.align		4
.L_120:
        /*0294*/ 	.byte	0x04, 0x12
        /*0296*/ 	.short	(.L_122 - .L_121)
	.align		4
.L_121:
        /*0298*/ 	.word	index@(_ZN7cutlass13device_kernelIN5flash19enable_sm80_to_sm89INS1_16FlashAttnFwdSm80INS1_25CollectiveMainloopFwdSm80ILi4ELi1ELb0EN4cute5tupleIJNS5_1CILi128EEENS7_ILi64EEES8_EEELi128ENS_6half_tEfNS_4arch4Sm80ELb1ELb0ELb0ELb0ELb0ELb0ELb1ELb0EEENS1_21CollectiveEpilogueFwdINS6_IJS8_S8_S9_EEENS6_IJNS7_ILi1EEESH_SH_EEESB_SD_Li128ELb0ELb1ELb0ELb0EEENS1_30DynamicPersistentTileSchedulerILi128ELi128ELb0ELb1ELb0EEEEEEEEEvNT_6ParamsE)
        /*029c*/ 	.word	0x000000b0


	//----- nvinfo : EIATTR_MIN_STACK_SIZE
	.align		4
.L_122:
        /*02a0*/ 	.byte	0x04, 0x12
        /*02a2*/ 	.short	(.L_124 - .L_123)
	.align		4
.L_123:
        /*02a4*/ 	.word	index@(_ZN7cutlass13device_kernelIN5flash19enable_sm80_to_sm89INS1_16FlashAttnFwdSm80INS1_25CollectiveMainloopFwdSm80ILi4ELi1ELb0EN4cute5tupleIJNS5_1CILi128EEENS7_ILi64EEES8_EEELi128ENS_6half_tEfNS_4arch4Sm80ELb1ELb0ELb0ELb1ELb0ELb0ELb1ELb0EEENS1_21CollectiveEpilogueFwdINS6_IJS8_S8_S9_EEENS6_IJNS7_ILi1EEESH_SH_EEESB_SD_Li128ELb1ELb1ELb0ELb0EEENS1_19SingleTileSchedulerILb1ELb0ELb1ELi128EEEEEEEEEvNT_6ParamsE)
        /*02a8*/ 	.word	0x000000c8


	//----- nvinfo : EIATTR_MIN_STACK_SIZE
	.align		4
.L_124:
        /*02ac*/ 	.byte	0x04, 0x12
        /*02ae*/ 	.short	(.L_126 - .L_125)
	.align		4
.L_125:
        /*02b0*/ 	.word	index@(_ZN7cutlass13device_kernelIN5flash19enable_sm80_to_sm89INS1_16FlashAttnFwdSm80INS1_25CollectiveMainloopFwdSm80ILi4ELi1ELb0EN4cute5tupleIJNS5_1CILi128EEENS7_ILi64EEES8_EEELi128ENS_6half_tEfNS_4arch4Sm80ELb1ELb0ELb0ELb1ELb0ELb1ELb1ELb0EEENS1_21CollectiveEpilogueFwdINS6_IJS8_S8_S9_EEENS6_IJNS7_ILi1EEESH_SH_EEESB_SD_Li128ELb1ELb1ELb0ELb0EEENS1_19SingleTileSchedulerILb1ELb0ELb1ELi128EEEEEEEEEvNT_6ParamsE)
        /*02b4*/ 	.word	0x000000a0
.L_126:


//--------------------- .nv.info._ZN7cutlass13device_kernelIN5flash19enable_sm80_to_sm89INS1_16FlashAttnFwdSm80INS1_25CollectiveMainloopFwdSm80ILi8ELi1ELb1EN4cute5tupleIJNS5_1CILi128EEES8_S8_EEELi128ENS_6half_tEfNS_4arch4Sm80ELb0ELb0ELb0ELb0ELb0ELb0ELb1ELb0EEENS1_21CollectiveEpilogueFwdIS9_NS6_IJNS7_ILi1EEESF_SF_EEESA_SC_Li256ELb0ELb1ELb0ELb0EEENS1_19SingleTileSchedulerILb0ELb0ELb1ELi128EEEEEEEEEvNT_6ParamsE --------------------------
	.section	.nv.info._ZN7cutlass13device_kernelIN5flash19enable_sm80_to_sm89INS1_16FlashAttnFwdSm80INS1_25CollectiveMainloopFwdSm80ILi8ELi1ELb1EN4cute5tupleIJNS5_1CILi128EEES8_S8_EEELi128ENS_6half_tEfNS_4arch4Sm80ELb0ELb0ELb0ELb0ELb0ELb0ELb1ELb0EEENS1_21CollectiveEpilogueFwdIS9_NS6_IJNS7_ILi1EEESF_SF_EEESA_SC_Li256ELb0ELb1ELb0ELb0EEENS1_19SingleTileSchedulerILb0ELb0ELb1ELi128EEEEEEEEEvNT_6ParamsE,"",@"SHT_CUDA_INFO"
	.sectionflags	@""
	.align	4


	//----- nvinfo : EIATTR_CUDA_API_VERSION
	.align		4
        /*0000*/ 	.byte	0x04, 0x37
        /*0002*/ 	.short	(.L_128 - .L_127)
.L_127:
        /*0004*/ 	.word	0x00000082


	//----- nvinfo : EIATTR_SW2861232_WAR
	.align		4
.L_128:
        /*0008*/ 	.byte	0x01, 0x35
	.zero		2


	//----- nvinfo : EIATTR_PARAM_CBANK
	.align		4
        /*000c*/ 	.byte	0x04, 0x0a
        /*000e*/ 	.short	(.L_130 - .L_129)
	.align		4
.L_129:
        /*0010*/ 	.word	index@(.nv.constant0._ZN7cutlass13device_kernelIN5flash19enable_sm80_to_sm89INS1_16FlashAttnFwdSm80INS1_25CollectiveMainloopFwdSm80ILi8ELi1ELb1EN4cute5tupleIJNS5_1CILi128EEES8_S8_EEELi128ENS_6half_tEfNS_4arch4Sm80ELb0ELb0ELb0ELb0ELb0ELb0ELb1ELb0EEENS1_21CollectiveEpilogueFwdIS9_NS6_IJNS7_ILi1EEESF_SF_EEESA_SC_Li256ELb0ELb1ELb0ELb0EEENS1_19SingleTileSchedulerILb0ELb0ELb1ELi128EEEEEEEEEvNT_6ParamsE)
        /*0014*/ 	.short	0x0160
        /*0016*/ 	.short	0x0418


	//----- nvinfo : EIATTR_CBANK_PARAM_SIZE
	.align		4
.L_130:
        /*0018*/ 	.byte	0x03, 0x19
        /*001a*/ 	.short	0x0418


	//----- nvinfo : EIATTR_KPARAM_INFO
	.align		4
        /*001c*/ 	.byte	0x04, 0x17
        /*001e*/ 	.short	(.L_132 - .L_131)
.L_131:
        /*0020*/ 	.word	0x00000000
        /*0024*/ 	.short	0x0000
        /*0026*/ 	.short	0x0000
        /*0028*/ 	.byte	0x00, 0xf0, 0x61, 0x10


	//----- nvinfo : EIATTR_MAXREG_COUNT
	.align		4
.L_132:
        /*002c*/ 	.byte	0x03, 0x1b
        /*002e*/ 	.short	0x00ff


	//----- nvinfo : EIATTR_NUM_BARRIERS
	.align		4
        /*0030*/ 	.byte	0x02, 0x4c
        /*0032*/ 	.byte	0x02
	.zero		1


	//----- nvinfo : EIATTR_ANNOTATIONS
	.align		4
        /*0034*/ 	.byte	0x04, 0x55
        /*0036*/ 	.short	(.L_134 - .L_133)


	//   ....[0]....
.L_133:
        /*0038*/ 	.word	0x00000001
        /*003c*/ 	.byte	0x50, 0x03, 0x00, 0x00, 0x01, 0x00, 0x00, 0x00, 0x10, 0x04, 0x00, 0x00, 0x01, 0x00, 0x00, 0x00
        /*004c*/ 	.byte	0xd0, 0x24, 0x00, 0x00, 0x01, 0x00, 0x00, 0x00, 0xe0, 0x84, 0x00, 0x00, 0x01, 0x00, 0x00, 0x00
        /*005c*/ 	.byte	0x00, 0x85, 0x00, 0x00, 0x01, 0x00, 0x00, 0x00, 0x90, 0x8a, 0x00, 0x00


	//----- nvinfo : EIATTR_MERCURY_ISA_VERSION
	.align		4
.L_134:
        /*0068*/ 	.byte	0x03, 0x5f
        /*006a*/ 	.short	0x0000


	//----- nvinfo : EIATTR_INT_WARP_WIDE_INSTR_OFFSETS
	.align		4
        /*006c*/ 	.byte	0x04, 0x31
        /*006e*/ 	.short	(.L_136 - .L_135)


	//   ....[0]....
.L_135:
        /*0070*/ 	.word	0x00000ac0


	//----- nvinfo : EIATTR_COOP_GROUP_MASK_REGIDS
	.align		4
.L_136:
        /*0074*/ 	.byte	0x04, 0x29
        /*0076*/ 	.short	(.L_138 - .L_137)


	//   ....[0]....
.L_137:
        /*0078*/ 	.word	0xffffffff


	//   ....[1]....
        /*007c*/ 	.word	0xffffffff


	//   ....[2]....
        /*0080*/ 	.word	0xffffffff


	//   ....[3]....
        /*0084*/ 	.word	0xffffffff


	//   ....[4]....
        /*0088*/ 	.word	0xffffffff


	//   ....[5]....
        /*008c*/ 	.word	0xffffffff


	//   ....[6]....
        /*0090*/ 	.word	0xffffffff


	//   ....[7]....
        /*0094*/ 	.word	0xffffffff


	//   ....[8]....
        /*0098*/ 	.word	0xffffffff


	//   ....[9]....
        /*009c*/ 	.word	0xffffffff


	//   ....[10]....
        /*00a0*/ 	.word	0xffffffff


	//   ....[11]....
        /*00a4*/ 	.word	0xffffffff


	//   ....[12]....
        /*00a8*/ 	.word	0xffffffff


	//   ....[13]....
        /*00ac*/ 	.word	0xffffffff


	//   ....[14]....
        /*00b0*/ 	.word	0xffffffff


	//   ....[15]....
        /*00b4*/ 	.word	0xffffffff


	//   ....[16]....
        /*00b8*/ 	.word	0xffffffff


	//   ....[17]....
        /*00bc*/ 	.word	0xffffffff


	//   ....[18]....
        /*00c0*/ 	.word	0xffffffff


	//   ....[19]....
        /*00c4*/ 	.word	0xffffffff


	//   ....[20]....
        /*00c8*/ 	.word	0xffffffff


	//   ....[21]....
        /*00cc*/ 	.word	0xffffffff


	//   ....[22]....
        /*00d0*/ 	.word	0xffffffff


	//   ....[23]....
        /*00d4*/ 	.word	0xffffffff


	//   ....[24]....
        /*00d8*/ 	.word	0xffffffff


	//   ....[25]....
        /*00dc*/ 	.word	0xffffffff


	//   ....[26]....
        /*00e0*/ 	.word	0xffffffff


	//   ....[27]....
        /*00e4*/ 	.word	0xffffffff


	//   ....[28]....
        /*00e8*/ 	.word	0xffffffff


	//   ....[29]....
        /*00ec*/ 	.word	0xffffffff


	//   ....[30]....
        /*00f0*/ 	.word	0xffffffff


	//   ....[31]....
        /*00f4*/ 	.word	0xffffffff


	//----- nvinfo : EIATTR_COOP_GROUP_INSTR_OFFSETS
	.align		4
.L_138:
        /*00f8*/ 	.byte	0x04, 0x28
        /*00fa*/ 	.short	(.L_140 - .L_139)


	//   ....[0]....
.L_139:
        /*00fc*/ 	.word	0x000005f0


	//   ....[1]....
        /*0100*/ 	.word	0x00000640


	//   ....[2]....
        /*0104*/ 	.word	0x00000680


	//   ....[3]....
        /*0108*/ 	.word	0x000006c0


	//   ....[4]....
        /*010c*/ 	.word	0x000006f0


	//   ....[5]....
        /*0110*/ 	.word	0x00000740


	//   ....[6]....
        /*0114*/ 	.word	0x00000760


	//   ....[7]....
        /*0118*/ 	.word	0x000007f0


	//   ....[8]....
        /*011c*/ 	.word	0x00002ee0


	//   ....[9]....
        /*0120*/ 	.word	0x00002f90


	//   ....[10]....
        /*0124*/ 	.word	0x00002fa0


	//   ....[11]....
        /*0128*/ 	.word	0x00002fd0


	//   ....[12]....
        /*012c*/ 	.word	0x000063d0


	//   ....[13]....
        /*0130*/ 	.word	0x000063f0


	//   ....[14]....
        /*0134*/ 	.word	0x00006410


	//   ....[15]....
        /*0138*/ 	.word	0x00006430


	//   ....[16]....
        /*013c*/ 	.word	0x00008520


	//   ....[17]....
        /*0140*/ 	.word	0x00008530


	//   ....[18]....
        /*0144*/ 	.word	0x00008580


	//   ....[19]....
        /*0148*/ 	.word	0x000085a0


	//   ....[20]....
        /*014c*/ 	.word	0x00009570


	//   ....[21]....
        /*0150*/ 	.word	0x00009580


	//   ....[22]....
        /*0154*/ 	.word	0x000095a0


	//   ....[23]....
        /*0158*/ 	.word	0x000095b0


	//   ....[24]....
        /*015c*/ 	.word	0x00009690


	//   ....[25]....
        /*0160*/ 	.word	0x000096b0


	//   ....[26]....
        /*0164*/ 	.word	0x000097a0


	//   ....[27]....
        /*0168*/ 	.word	0x000097d0


	//   ....[28]....
        /*016c*/ 	.word	0x000098a0


	//   ....[29]....
        /*0170*/ 	.word	0x000098d0


	//   ....[30]....
        /*0174*/ 	.word	0x000099a0


	//   ....[31]....
        /*0178*/ 	.word	0x000099c0


	//----- nvinfo : EIATTR_EXIT_INSTR_OFFSETS
	.align		4
.L_140:
        /*017c*/ 	.byte	0x04, 0x1c
        /*017e*/ 	.short	(.L_142 - .L_141)


	//   ....[0]....
.L_141:
        /*0180*/ 	.word	0x00000040


	//   ....[1]....
        /*0184*/ 	.word	0x000099d0


	//   ....[2]....
        /*0188*/ 	.word	0x00009a20


	//   ....[3]....
        /*018c*/ 	.word	0x00009a80


	//----- nvinfo : EIATTR_CTAIDZ_USED
	.align		4
.L_142:
        /*0190*/ 	.byte	0x01, 0x04
	.zero		2


	//----- nvinfo : EIATTR_MAX_THREADS
	.align		4
        /*0194*/ 	.byte	0x04, 0x05
        /*0196*/ 	.short	(.L_144 - .L_143)
.L_143:
        /*0198*/ 	.word	0x00000100
        /*019c*/ 	.word	0x00000001
        /*01a0*/ 	.word	0x00000001


	//----- nvinfo : EIATTR_CRS_STACK_SIZE
	.align		4
.L_144:
        /*01a4*/ 	.byte	0x04, 0x1e
        /*01a6*/ 	.short	(.L_146 - .L_145)
.L_145:
        /*01a8*/ 	.word	0x00000000
.L_146:


//--------------------- .nv.info._ZN7cutlass13device_kernelIN5flash19enable_sm80_to_sm89INS1_16FlashAttnFwdSm80INS1_25CollectiveMainloopFwdSm80ILi8ELi1ELb1EN4cute5tupleIJNS5_1CILi128EEES8_S8_EEELi128ENS_6half_tEfNS_4arch4Sm80ELb0ELb0ELb0ELb1ELb0ELb0ELb1ELb0EEENS1_21CollectiveEpilogueFwdIS9_NS6_IJNS7_ILi1EEESF_SF_EEESA_SC_Li256ELb1ELb1ELb0ELb0EEENS1_19SingleTileSchedulerILb1ELb0ELb1ELi128EEEEEEEEEvNT_6ParamsE --------------------------
	.section	.nv.info._ZN7cutlass13device_kernelIN5flash19enable_sm80_to_sm89INS1_16FlashAttnFwdSm80INS1_25CollectiveMainloopFwdSm80ILi8ELi1ELb1EN4cute5tupleIJNS5_1CILi128EEES8_S8_EEELi128ENS_6half_tEfNS_4arch4Sm80ELb0ELb0ELb0ELb1ELb0ELb0ELb1ELb0EEENS1_21CollectiveEpilogueFwdIS9_NS6_IJNS7_ILi1EEESF_SF_EEESA_SC_Li256ELb1ELb1ELb0ELb0EEENS1_19SingleTileSchedulerILb1ELb0ELb1ELi128EEEEEEEEEvNT_6ParamsE,"",@"SHT_CUDA_INFO"
	.sectionflags	@""
	.align	4


	//----- nvinfo : EIATTR_CUDA_API_VERSION
	.align		4
        /*0000*/ 	.byte	0x04, 0x37
        /*0002*/ 	.short	(.L_148 - .L_147)
.L_147:
        /*0004*/ 	.word	0x00000082


	//----- nvinfo : EIATTR_SW2861232_WAR
	.align		4
.L_148:
        /*0008*/ 	.byte	0x01, 0x35
	.zero		2


	//----- nvinfo : EIATTR_PARAM_CBANK
	.align		4
        /*000c*/ 	.byte	0x04, 0x0a
        /*000e*/ 	.short	(.L_150 - .L_149)
	.align		4
.L_149:
        /*0010*/ 	.word	index@(.nv.constant0._ZN7cutlass13device_kernelIN5flash19enable_sm80_to_sm89INS1_16FlashAttnFwdSm80INS1_25CollectiveMainloopFwdSm80ILi8ELi1ELb1EN4cute5tupleIJNS5_1CILi128EEES8_S8_EEELi128ENS_6half_tEfNS_4arch4Sm80ELb0ELb0ELb0ELb1ELb0ELb0ELb1ELb0EEENS1_21CollectiveEpilogueFwdIS9_NS6_IJNS7_ILi1EEESF_SF_EEESA_SC_Li256ELb1ELb1ELb0ELb0EEENS1_19SingleTileSchedulerILb1ELb0ELb1ELi128EEEEEEEEEvNT_6ParamsE)
        /*0014*/ 	.short	0x0160
        /*0016*/ 	.short	0x0418


	//----- nvinfo : EIATTR_CBANK_PARAM_SIZE
	.align		4
.L_150:
        /*0018*/ 	.byte	0x03, 0x19
        /*001a*/ 	.short	0x0418


	//----- nvinfo : EIATTR_KPARAM_INFO
	.align		4
        /*001c*/ 	.byte	0x04, 0x17
        /*001e*/ 	.short	(.L_152 - .L_151)
.L_151:
        /*0020*/ 	.word	0x00000000
        /*0024*/ 	.short	0x0000
        /*0026*/ 	.short	0x0000
        /*0028*/ 	.byte	0x00, 0xf0, 0x61, 0x10


	//----- nvinfo : EIATTR_MAXREG_COUNT
	.align		4
.L_152:
        /*002c*/ 	.byte	0x03, 0x1b
        /*002e*/ 	.short	0x00ff


	//----- nvinfo : EIATTR_NUM_BARRIERS
	.align		4
        /*0030*/ 	.byte	0x02, 0x4c
        /*0032*/ 	.byte	0x02
	.zero		1


	//----- nvinfo : EIATTR_MERCURY_ISA_VERSION
	.align		4
        /*0034*/ 	.byte	0x03, 0x5f
        /*0036*/ 	.short	0x0000


	//----- nvinfo : EIATTR_INT_WARP_WIDE_INSTR_OFFSETS
	.align		4
        /*0038*/ 	.byte	0x04, 0x31
        /*003a*/ 	.short	(.L_154 - .L_153)


	//   ....[0]....
.L_153:
        /*003c*/ 	.word	0x00001390


	//----- nvinfo : EIATTR_COOP_GROUP_MASK_REGIDS
	.align		4
.L_154:
        /*0040*/ 	.byte	0x04, 0x29
        /*0042*/ 	.short	(.L_156 - .L_155)


	//   ....[0]....
.L_155:
        /*0044*/ 	.word	0xffffffff


	//   ....[1]....
        /*0048*/ 	.word	0xffffffff


	//   ....[2]....
        /*004c*/ 	.word	0xffffffff


	//   ....[3]....
        /*0050*/ 	.word	0xffffffff


	//   ....[4]....
        /*0054*/ 	.word	0xffffffff


	//   ....[5]....
        /*0058*/ 	.word	0xffffffff


	//   ....[6]....
        /*005c*/ 	.word	0xffffffff


	//   ....[7]....
        /*0060*/ 	.word	0xffffffff


	//   ....[8]....
        /*0064*/ 	.word	0xffffffff


	//   ....[9]....
        /*0068*/ 	.word	0xffffffff


	//   ....[10]....
        /*006c*/ 	.word	0xffffffff


	//   ....[11]....
        /*0070*/ 	.word	0xffffffff


	//   ....[12]....
        /*0074*/ 	.word	0xffffffff


	//   ....[13]....
        /*0078*/ 	.word	0xffffffff


	//   ....[14]....
        /*007c*/ 	.word	0xffffffff


	//   ....[15]....
        /*0080*/ 	.word	0xffffffff


	//   ....[16]....
        /*0084*/ 	.word	0xffffffff


	//   ....[17]....
        /*0088*/ 	.word	0xffffffff


	//   ....[18]....
        /*008c*/ 	.word	0xffffffff


	//   ....[19]....
        /*0090*/ 	.word	0xffffffff


	//   ....[20]....
        /*0094*/ 	.word	0xffffffff


	//   ....[21]....
        /*0098*/ 	.word	0xffffffff


	//   ....[22]....
        /*009c*/ 	.word	0xffffffff


	//   ....[23]....
        /*00a0*/ 	.word	0xffffffff


	//   ....[24]....
        /*00a4*/ 	.word	0xffffffff


	//   ....[25]....
        /*00a8*/ 	.word	0xffffffff


	//   ....[26]....
        /*00ac*/ 	.word	0xffffffff


	//   ....[27]....
        /*00b0*/ 	.word	0xffffffff


	//   ....[28]....
        /*00b4*/ 	.word	0xffffffff


	//   ....[29]....
        /*00b8*/ 	.word	0xffffffff


	//   ....[30]....
        /*00bc*/ 	.word	0xffffffff


	//   ....[31]....
        /*00c0*/ 	.word	0xffffffff


	//   ....[32]....
        /*00c4*/ 	.word	0xffffffff


	//   ....[33]....
        /*00c8*/ 	.word	0xffffffff


	//   ....[34]....
        /*00cc*/ 	.word	0xffffffff


	//   ....[35]....
        /*00d0*/ 	.word	0xffffffff


	//   ....[36]....
        /*00d4*/ 	.word	0xffffffff


	//   ....[37]....
        /*00d8*/ 	.word	0xffffffff


	//   ....[38]....
        /*00dc*/ 	.word	0xffffffff


	//   ....[39]....
        /*00e0*/ 	.word	0xffffffff


	//   ....[40]....
        /*00e4*/ 	.word	0xffffffff


	//----- nvinfo : EIATTR_COOP_GROUP_INSTR_OFFSETS
	.align		4
.L_156:
        /*00e8*/ 	.byte	0x04, 0x28
        /*00ea*/ 	.short	(.L_158 - .L_157)


	//   ....[0]....
.L_157:
        /*00ec*/ 	.word	0x00000080


	//   ....[1]....
        /*00f0*/ 	.word	0x00000d80


	//   ....[2]....
        /*00f4*/ 	.word	0x00000dc0


	//   ....[3]....
        /*00f8*/ 	.word	0x00000e00


	//   ....[4]....
        /*00fc*/ 	.word	0x00000e30


	//   ....[5]....
        /*0100*/ 	.word	0x00000e70


	//   ....[6]....
        /*0104*/ 	.word	0x00000ea0


	//   ....[7]....
        /*0108*/ 	.word	0x00000ed0


	//   ....[8]....
        /*010c*/ 	.word	0x00000f00


	//   ....[9]....
        /*0110*/ 	.word	0x00003650


	//   ....[10]....
        /*0114*/ 	.word	0x00003710


	//   ....[11]....
        /*0118*/ 	.word	0x00003720


	//   ....[12]....
        /*011c*/ 	.word	0x00003750


	//   ....[13]....
        /*0120*/ 	.word	0x00006510


	//   ....[14]....
        /*0124*/ 	.word	0x00006530


	//   ....[15]....
        /*0128*/ 	.word	0x00006550


	//   ....[16]....
        /*012c*/ 	.word	0x00006580


	//   ....[17]....
        /*0130*/ 	.word	0x00008610


	//   ....[18]....
        /*0134*/ 	.word	0x00008640


	//   ....[19]....
        /*0138*/ 	.word	0x00008680


	//   ....[20]....
        /*013c*/ 	.word	0x00008690


	//   ....[21]....
        /*0140*/ 	.word	0x000097f0


	//   ....[22]....
        /*0144*/ 	.word	0x00009820


	//   ....[23]....
        /*0148*/ 	.word	0x00009860


	//   ....[24]....
        /*014c*/ 	.word	0x000098a0


	//   ....[25]....
        /*0150*/ 	.word	0x00009a60


	//   ....[26]....
        /*0154*/ 	.word	0x00009a70


	//   ....[27]....
        /*0158*/ 	.word	0x00009b60


	//   ....[28]....
        /*015c*/ 	.word	0x00009b90


	//   ....[29]....
        /*0160*/ 	.word	0x00009c60


	//   ....[30]....
        /*0164*/ 	.word	0x00009c90


	//   ....[31]....
        /*0168*/ 	.word	0x00009d60


	//   ....[32]....
        /*016c*/ 	.word	0x00009d80


	//   ....[33]....
        /*0170*/ 	.word	0x0000a500


	//   ....[34]....
        /*0174*/ 	.word	0x0000a520


	//   ....[35]....
        /*0178*/ 	.word	0x0000a5f0


	//   ....[36]....
        /*017c*/ 	.word	0x0000a620


	//   ....[37]....
        /*0180*/ 	.word	0x0000a6f0


	//   ....[38]....
        /*0184*/ 	.word	0x0000a720


	//   ....[39]....
        /*0188*/ 	.word	0x0000a7f0


	//   ....[40]....
        /*018c*/ 	.word	0x0000a810


	//----- nvinfo : EIATTR_EXIT_INSTR_OFFSETS
	.align		4
.L_158:
        /*0190*/ 	.byte	0x04, 0x1c
        /*0192*/ 	.short	(.L_160 - .L_159)


	//   ....[0]....
.L_159:
        /*0194*/ 	.word	0x00000310


	//   ....[1]....
        /*0198*/ 	.word	0x00009d90


	//   ....[2]....
        /*019c*/ 	.word	0x00009de0


	//   ....[3]....
        /*01a0*/ 	.word	0x00009e40


	//   ....[4]....
        /*01a4*/ 	.word	0x0000a820


	//   ....[5]....
        /*01a8*/ 	.word	0x0000a870


	//   ....[6]....
        /*01ac*/ 	.word	0x0000a8d0


	//----- nvinfo : EIATTR_CTAIDZ_USED
	.align		4
.L_160:
        /*01b0*/ 	.byte	0x01, 0x04
	.zero		2


	//----- nvinfo : EIATTR_MAX_THREADS
	.align		4
        /*01b4*/ 	.byte	0x04, 0x05
        /*01b6*/ 	.short	(.L_162 - .L_161)
.L_161:
        /*01b8*/ 	.word	0x00000100
        /*01bc*/ 	.word	0x00000001
        /*01c0*/ 	.word	0x00000001


	//----- nvinfo : EIATTR_CRS_STACK_SIZE
	.align		4
.L_162:
        /*01c4*/ 	.byte	0x04, 0x1e
        /*01c6*/ 	.short	(.L_164 - .L_163)
.L_163:
        /*01c8*/ 	.word	0x00000000
.L_164:


//--------------------- .nv.info._ZN7cutlass13device_kernelIN5flash19enable_sm80_to_sm89INS1_16FlashAttnFwdSm80INS1_25CollectiveMainloopFwdSm80ILi8ELi1ELb1EN4cute5tupleIJNS5_1CILi128EEES8_S8_EEELi128ENS_6half_tEfNS_4arch4Sm80ELb0ELb0ELb0ELb1ELb0ELb1ELb1ELb0EEENS1_21CollectiveEpilogueFwdIS9_NS6_IJNS7_ILi1EEESF_SF_EEESA_SC_Li256ELb1ELb1ELb0ELb0EEENS1_19SingleTileSchedulerILb1ELb0ELb1ELi128EEEEEEEEEvNT_6ParamsE --------------------------
	.section	.nv.info._ZN7cutlass13device_kernelIN5flash19enable_sm80_to_sm89INS1_16FlashAttnFwdSm80INS1_25CollectiveMainloopFwdSm80ILi8ELi1ELb1EN4cute5tupleIJNS5_1CILi128EEES8_S8_EEELi128ENS_6half_tEfNS_4arch4Sm80ELb0ELb0ELb0ELb1ELb0ELb1ELb1ELb0EEENS1_21CollectiveEpilogueFwdIS9_NS6_IJNS7_ILi1EEESF_SF_EEESA_SC_Li256ELb1ELb1ELb0ELb0EEENS1_19SingleTileSchedulerILb1ELb0ELb1ELi128EEEEEEEEEvNT_6ParamsE,"",@"SHT_CUDA_INFO"
	.sectionflags	@""
	.align	4


	//----- nvinfo : EIATTR_CUDA_API_VERSION
	.align		4
        /*0000*/ 	.byte	0x04, 0x37
        /*0002*/ 	.short	(.L_166 - .L_165)
.L_165:
        /*0004*/ 	.word	0x00000082


	//----- nvinfo : EIATTR_SW2861232_WAR
	.align		4
.L_166:
        /*0008*/ 	.byte	0x01, 0x35
	.zero		2


	//----- nvinfo : EIATTR_PARAM_CBANK
	.align		4
        /*000c*/ 	.byte	0x04, 0x0a
        /*000e*/ 	.short	(.L_168 - .L_167)
	.align		4
.L_167:
        /*0010*/ 	.word	index@(.nv.constant0._ZN7cutlass13device_kernelIN5flash19enable_sm80_to_sm89INS1_16FlashAttnFwdSm80INS1_25CollectiveMainloopFwdSm80ILi8ELi1ELb1EN4cute5tupleIJNS5_1CILi128EEES8_S8_EEELi128ENS_6half_tEfNS_4arch4Sm80ELb0ELb0ELb0ELb1ELb0ELb1ELb1ELb0EEENS1_21CollectiveEpilogueFwdIS9_NS6_IJNS7_ILi1EEESF_SF_EEESA_SC_Li256ELb1ELb1ELb0ELb0EEENS1_19SingleTileSchedulerILb1ELb0ELb1ELi128EEEEEEEEEvNT_6ParamsE)
        /*0014*/ 	.short	0x0160
        /*0016*/ 	.short	0x0418


	//----- nvinfo : EIATTR_CBANK_PARAM_SIZE
	.align		4
.L_168:
        /*0018*/ 	.byte	0x03, 0x19
        /*001a*/ 	.short	0x0418


	//----- nvinfo : EIATTR_KPARAM_INFO
	.align		4
        /*001c*/ 	.byte	0x04, 0x17
        /*001e*/ 	.short	(.L_170 - .L_169)
.L_169:
        /*0020*/ 	.word	0x00000000
        /*0024*/ 	.short	0x0000
        /*0026*/ 	.short	0x0000
        /*0028*/ 	.byte	0x00, 0xf0, 0x61, 0x10


	//----- nvinfo : EIATTR_MAXREG_COUNT
	.align		4
.L_170:
        /*002c*/ 	.byte	0x03, 0x1b
        /*002e*/ 	.short	0x00ff


	//----- nvinfo : EIATTR_NUM_BARRIERS
	.align		4
        /*0030*/ 	.byte	0x02, 0x4c
        /*0032*/ 	.byte	0x02
	.zero		1


	//----- nvinfo : EIATTR_ANNOTATIONS
	.align		4
        /*0034*/ 	.byte	0x04, 0x55
        /*0036*/ 	.short	(.L_172 - .L_171)


	//   ....[0]....
.L_171:
        /*0038*/ 	.word	0x00000001
        /*003c*/ 	.byte	0xe0, 0x06, 0x00, 0x00, 0x01, 0x00, 0x00, 0x00, 0x50, 0x7d, 0x00, 0x00, 0x01, 0x00, 0x00, 0x00
        /*004c*/ 	.byte	0xf0, 0xc7, 0x00, 0x00, 0x01, 0x00, 0x00, 0x00, 0xf0, 0x00, 0x01, 0x00, 0x01, 0x00, 0x00, 0x00
        /*005c*/ 	.byte	0x00, 0x01, 0x01, 0x00


	//----- nvinfo : EIATTR_MERCURY_ISA_VERSION
	.align		4
.L_172:
        /*0060*/ 	.byte	0x03, 0x5f
        /*0062*/ 	.short	0x0000


	//----- nvinfo : EIATTR_COOP_GROUP_MASK_REGIDS
	.align		4
        /*0064*/ 	.byte	0x04, 0x29
        /*0066*/ 	.short	(.L_174 - .L_173)


	//   ....[0]....
.L_173:
        /*0068*/ 	.word	0xffffffff


	//   ....[1]....
        /*006c*/ 	.word	0xffffffff


	//   ....[2]....
        /*0070*/ 	.word	0xffffffff


	//   ....[3]....
        /*0074*/ 	.word	0xffffffff


	//   ....[4]....
        /*0078*/ 	.word	0xffffffff


	//   ....[5]....
        /*007c*/ 	.word	0xffffffff


	//   ....[6]....
        /*0080*/ 	.word	0xffffffff


	//   ....[7]....
        /*0084*/ 	.word	0xffffffff


	//   ....[8]....
        /*0088*/ 	.word	0xffffffff


	//   ....[9]....
        /*008c*/ 	.word	0xffffffff


	//   ....[10]....
        /*0090*/ 	.word	0xffffffff


	//   ....[11]....
        /*0094*/ 	.word	0xffffffff


	//   ....[12]....
        /*0098*/ 	.word	0xffffffff


	//   ....[13]....
        /*009c*/ 	.word	0xffffffff


	//   ....[14]....
        /*00a0*/ 	.word	0xffffffff


	//   ....[15]....
        /*00a4*/ 	.word	0xffffffff


	//   ....[16]....
        /*00a8*/ 	.word	0xffffffff


	//   ....[17]....
        /*00ac*/ 	.word	0xffffffff


	//   ....[18]....
        /*00b0*/ 	.word	0xffffffff


	//   ....[19]....
        /*00b4*/ 	.word	0xffffffff


	//   ....[20]....
        /*00b8*/ 	.word	0xffffffff


	//   ....[21]....
        /*00bc*/ 	.word	0xffffffff


	//   ....[22]....
        /*00c0*/ 	.word	0xffffffff


	//   ....[23]....
        /*00c4*/ 	.word	0xffffffff


	//   ....[24]....
        /*00c8*/ 	.word	0xffffffff


	//   ....[25]....
        /*00cc*/ 	.word	0xffffffff


	//   ....[26]....
        /*00d0*/ 	.word	0xffffffff


	//   ....[27]....
        /*00d4*/ 	.word	0xffffffff


	//   ....[28]....
        /*00d8*/ 	.word	0xffffffff


	//   ....[29]....
        /*00dc*/ 	.word	0xffffffff


	//   ....[30]....
        /*00e0*/ 	.word	0xffffffff


	//   ....[31]....
        /*00e4*/ 	.word	0xffffffff


	//   ....[32]....
        /*00e8*/ 	.word	0xffffffff


	//   ....[33]....
        /*00ec*/ 	.word	0xffffffff


	//   ....[34]....
        /*00f0*/ 	.word	0xffffffff


	//   ....[35]....
        /*00f4*/ 	.word	0xffffffff


	//   ....[36]....
        /*00f8*/ 	.word	0xffffffff


	//   ....[37]....
        /*00fc*/ 	.word	0xffffffff


	//   ....[38]....
        /*0100*/ 	.word	0xffffffff


	//   ....[39]....
        /*0104*/ 	.word	0xffffffff


	//   ....[40]....
        /*0108*/ 	.word	0xffffffff


	//----- nvinfo : EIATTR_COOP_GROUP_INSTR_OFFSETS
	.align		4
.L_174:
        /*010c*/ 	.byte	0x04, 0x28
        /*010e*/ 	.short	(.L_176 - .L_175)


	//   ....[0]....
.L_175:
        /*0110*/ 	.word	0x00000090


	//   ....[1]....
        /*0114*/ 	.word	0x00008140


	//   ....[2]....
        /*0118*/ 	.word	0x00008180


	//   ....[3]....
        /*011c*/ 	.word	0x00008230


	//   ....[4]....
        /*0120*/ 	.word	0x00008260


	//   ....[5]....
        /*0124*/ 	.word	0x00008390


	//   ....[6]....
        /*0128*/ 	.word	0x000083d0


	//   ....[7]....
        /*012c*/ 	.word	0x00008500


	//   ....[8]....
        /*0130*/ 	.word	0x00008540


	//   ....[9]....
        /*0134*/ 	.word	0x0000e140


	//   ....[10]....
        /*0138*/ 	.word	0x0000e1f0


	//   ....[11]....
        /*013c*/ 	.word	0x0000e200


	//   ....[12]....
        /*0140*/ 	.word	0x0000e230


	//   ....[13]....
        /*0144*/ 	.word	0x000114d0


	//   ....[14]....
        /*0148*/ 	.word	0x00011510


	//   ....[15]....
        /*014c*/ 	.word	0x00011530


	//   ....[16]....
        /*0150*/ 	.word	0x00011550


	//   ....[17]....
        /*0154*/ 	.word	0x00013670


	//   ....[18]....
        /*0158*/ 	.word	0x000136a0


	//   ....[19]....
        /*015c*/ 	.word	0x000136f0


	//   ....[20]....
        /*0160*/ 	.word	0x00013700


	//   ....[21]....
        /*0164*/ 	.word	0x000148a0


	//   ....[22]....
        /*0168*/ 	.word	0x000148d0


	//   ....[23]....
        /*016c*/ 	.word	0x00014900


	//   ....[24]....
        /*0170*/ 	.word	0x00014930


	//   ....[25]....
        /*0174*/ 	.word	0x00014af0


	//   ....[26]....
        /*0178*/ 	.word	0x00014b00


	//   ....[27]....
        /*017c*/ 	.word	0x00014bf0


	//   ....[28]....
        /*0180*/ 	.word	0x00014c20


	//   ....[29]....
        /*0184*/ 	.word	0x00014cf0


	//   ....[30]....
        /*0188*/ 	.word	0x00014d20


	//   ....[31]....
        /*018c*/ 	.word	0x00014df0


	//   ....[32]....
        /*0190*/ 	.word	0x00014e10


	//   ....[33]....
        /*0194*/ 	.word	0x00015540


	//   ....[34]....
        /*0198*/ 	.word	0x00015560


	//   ....[35]....
        /*019c*/ 	.word	0x00015640


	//   ....[36]....
        /*01a0*/ 	.word	0x00015670


	//   ....[37]....
        /*01a4*/ 	.word	0x00015740


	//   ....[38]....
        /*01a8*/ 	.word	0x00015770


	//   ....[39]....
        /*01ac*/ 	.word	0x00015840


	//   ....[40]....
        /*01b0*/ 	.word	0x00015860


	//----- nvinfo : EIATTR_EXIT_INSTR_OFFSETS
	.align		4
.L_176:
        /*01b4*/ 	.byte	0x04, 0x1c
        /*01b6*/ 	.short	(.L_178 - .L_177)


	//   ....[0]....
.L_177:
        /*01b8*/ 	.word	0x00000320


	//   ....[1]....
        /*01bc*/ 	.word	0x00014e20


	//   ....[2]....
        /*01c0*/ 	.word	0x00014e70


	//   ....[3]....
        /*01c4*/ 	.word	0x00014ed0


	//   ....[4]....
        /*01c8*/ 	.word	0x00015870


	//   ....[5]....
        /*01cc*/ 	.word	0x000158c0


	//   ....[6]....
        /*01d0*/ 	.word	0x00015920


	//----- nvinfo : EIATTR_CTAIDZ_USED
	.align		4
.L_178:
        /*01d4*/ 	.byte	0x01, 0x04
	.zero		2


	//----- nvinfo : EIATTR_MAX_THREADS
	.align		4
        /*01d8*/ 	.byte	0x04, 0x05
        /*01da*/ 	.short	(.L_180 - .L_179)
.L_179:
        /*01dc*/ 	.word	0x00000100
        /*01e0*/ 	.word	0x00000001
        /*01e4*/ 	.word	0x00000001


	//----- nvinfo : EIATTR_CRS_STACK_SIZE
	.align		4
.L_180:
        /*01e8*/ 	.byte	0x04, 0x1e
        /*01ea*/ 	.short	(.L_182 - .L_181)
.L_181:
        /*01ec*/ 	.word	0x00000000
.L_182:


//--------------------- .nv.info._ZN7cutlass13device_kernelIN5flash19enable_sm80_to_sm89INS1_16FlashAttnFwdSm80INS1_25CollectiveMainloopFwdSm80ILi8ELi1ELb1EN4cute5tupleIJNS5_1CILi128EEENS7_ILi96EEES8_EEELi128ENS_6half_tEfNS_4arch4Sm80ELb0ELb1ELb0ELb0ELb0ELb0ELb1ELb0EEENS1_21CollectiveEpilogueFwdINS6_IJS8_S8_S9_EEENS6_IJNS7_ILi1EEESH_SH_EEESB_SD_Li256ELb0ELb1ELb0ELb0EEENS1_19SingleTileSchedulerILb0ELb0ELb1ELi128EEEEEEEEEvNT_6ParamsE --------------------------
	.section	.nv.info._ZN7cutlass13device_kernelIN5flash19enable_sm80_to_sm89INS1_16FlashAttnFwdSm80INS1_25CollectiveMainloopFwdSm80ILi8ELi1ELb1EN4cute5tupleIJNS5_1CILi128EEENS7_ILi96EEES8_EEELi128ENS_6half_tEfNS_4arch4Sm80ELb0ELb1ELb0ELb0ELb0ELb0ELb1ELb0EEENS1_21CollectiveEpilogueFwdINS6_IJS8_S8_S9_EEENS6_IJNS7_ILi1EEESH_SH_EEESB_SD_Li256ELb0ELb1ELb0ELb0EEENS1_19SingleTileSchedulerILb0ELb0ELb1ELi128EEEEEEEEEvNT_6ParamsE,"",@"SHT_CUDA_INFO"
	.sectionflags	@""
	.align	4


	//----- nvinfo : EIATTR_CUDA_API_VERSION
	.align		4
        /*0000*/ 	.byte	0x04, 0x37
        /*0002*/ 	.short	(.L_184 - .L_183)
.L_183:
        /*0004*/ 	.word	0x00000082


	//----- nvinfo : EIATTR_SW2861232_WAR
	.align		4
.L_184:
        /*0008*/ 	.byte	0x01, 0x35
	.zero		2


	//----- nvinfo : EIATTR_PARAM_CBANK
	.align		4
        /*000c*/ 	.byte	0x04, 0x0a
        /*000e*/ 	.short	(.L_186 - .L_185)
	.align		4
.L_185:
        /*0010*/ 	.word	index@(.nv.constant0._ZN7cutlass13device_kernelIN5flash19enable_sm80_to_sm89INS1_16FlashAttnFwdSm80INS1_25CollectiveMainloopFwdSm80ILi8ELi1ELb1EN4cute5tupleIJNS5_1CILi128EEENS7_ILi96EEES8_EEELi128ENS_6half_tEfNS_4arch4Sm80ELb0ELb1ELb0ELb0ELb0ELb0ELb1ELb0EEENS1_21CollectiveEpilogueFwdINS6_IJS8_S8_S9_EEENS6_IJNS7_ILi1EEESH_SH_EEESB_SD_Li256ELb0ELb1ELb0ELb0EEENS1_19SingleTileSchedulerILb0ELb0ELb1ELi128EEEEEEEEEvNT_6ParamsE)
        /*0014*/ 	.short	0x0160
        /*0016*/ 	.short	0x0418


	//----- nvinfo : EIATTR_CBANK_PARAM_SIZE
	.align		4
.L_186:
        /*0018*/ 	.byte	0x03, 0x19
        /*001a*/ 	.short	0x0418


	//----- nvinfo : EIATTR_KPARAM_INFO
	.align		4
        /*001c*/ 	.byte	0x04, 0x17
        /*001e*/ 	.short	(.L_188 - .L_187)
.L_187:
        /*0020*/ 	.word	0x00000000
        /*0024*/ 	.short	0x0000
        /*0026*/ 	.short	0x0000
        /*0028*/ 	.byte	0x00, 0xf0, 0x61, 0x10


	//----- nvinfo : EIATTR_MAXREG_COUNT
	.align		4
.L_188:
        /*002c*/ 	.byte	0x03, 0x1b
        /*002e*/ 	.short	0x00ff


	//----- nvinfo : EIATTR_NUM_BARRIERS
	.align		4
        /*0030*/ 	.byte	0x02, 0x4c
        /*0032*/ 	.byte	0x02
	.zero		1


	//----- nvinfo : EIATTR_MERCURY_ISA_VERSION
	.align		4
        /*0034*/ 	.byte	0x03, 0x5f
        /*0036*/ 	.short	0x0000


	//----- nvinfo : EIATTR_COOP_GROUP_MASK_REGIDS
	.align		4
        /*0038*/ 	.byte	0x04, 0x29
        /*003a*/ 	.short	(.L_190 - .L_189)


	//   ....[0]....
.L_189:
        /*003c*/ 	.word	0xffffffff


	//   ....[1]....
        /*0040*/ 	.word	0xffffffff


	//   ....[2]....
        /*0044*/ 	.word	0xffffffff


	//   ....[3]....
        /*0048*/ 	.word	0xffffffff


	//   ....[4]....
        /*004c*/ 	.word	0xffffffff


	//   ....[5]....
        /*0050*/ 	.word	0xffffffff


	//   ....[6]....
        /*0054*/ 	.word	0xffffffff


	//   ....[7]....
        /*0058*/ 	.word	0xffffffff


	//   ....[8]....
        /*005c*/ 	.word	0xffffffff


	//   ....[9]....
        /*0060*/ 	.word	0xffffffff


	//   ....[10]....
        /*0064*/ 	.word	0xffffffff


	//   ....[11]....
        /*0068*/ 	.word	0xffffffff


	//   ....[12]....
        /*006c*/ 	.word	0xffffffff


	//   ....[13]....
        /*0070*/ 	.word	0xffffffff


	//   ....[14]....
        /*0074*/ 	.word	0xffffffff


	//   ....[15]....
        /*0078*/ 	.word	0xffffffff


	//   ....[16]....
        /*007c*/ 	.word	0xffffffff


	//   ....[17]....
        /*0080*/ 	.word	0xffffffff


	//   ....[18]....
        /*0084*/ 	.word	0xffffffff


	//   ....[19]....
        /*0088*/ 	.word	0xffffffff


	//   ....[20]....
        /*008c*/ 	.word	0xffffffff


	//   ....[21]....
        /*0090*/ 	.word	0xffffffff


	//   ....[22]....
        /*0094*/ 	.word	0xffffffff


	//   ....[23]....
        /*0098*/ 	.word	0xffffffff


	//   ....[24]....
        /*009c*/ 	.word	0xffffffff


	//   ....[25]....
        /*00a0*/ 	.word	0xffffffff


	//   ....[26]....
        /*00a4*/ 	.word	0xffffffff


	//   ....[27]....
        /*00a8*/ 	.word	0xffffffff


	//   ....[28]....
        /*00ac*/ 	.word	0xffffffff


	//   ....[29]....
        /*00b0*/ 	.word	0xffffffff


	//   ....[30]....
        /*00b4*/ 	.word	0xffffffff


	//   ....[31]....
        /*00b8*/ 	.word	0xffffffff


	//   ....[32]....
        /*00bc*/ 	.word	0xffffffff


	//   ....[33]....
        /*00c0*/ 	.word	0xffffffff


	//   ....[34]....
        /*00c4*/ 	.word	0xffffffff


	//   ....[35]....
        /*00c8*/ 	.word	0xffffffff


	//   ....[36]....
        /*00cc*/ 	.word	0xffffffff


	//   ....[37]....
        /*00d0*/ 	.word	0xffffffff


	//   ....[38]....
        /*00d4*/ 	.word	0xffffffff


	//   ....[39]....
        /*00d8*/ 	.word	0xffffffff


	//   ....[40]....
        /*00dc*/ 	.word	0xffffffff


	//   ....[41]....
        /*00e0*/ 	.word	0xffffffff


	//   ....[42]....
        /*00e4*/ 	.word	0xffffffff


	//   ....[43]....
        /*00e8*/ 	.word	0xffffffff


	//   ....[44]....
        /*00ec*/ 	.word	0xffffffff


	//   ....[45]....
        /*00f0*/ 	.word	0xffffffff


	//   ....[46]....
        /*00f4*/ 	.word	0xffffffff


	//   ....[47]....
        /*00f8*/ 	.word	0xffffffff


	//   ....[48]....
        /*00fc*/ 	.word	0xffffffff


	//   ....[49]....
        /*0100*/ 	.word	0xffffffff


	//   ....[50]....
        /*0104*/ 	.word	0xffffffff


	//   ....[51]....
        /*0108*/ 	.word	0xffffffff


	//   ....[52]....
        /*010c*/ 	.word	0xffffffff


	//   ....[53]....
        /*0110*/ 	.word	0xffffffff


	//----- nvinfo : EIATTR_COOP_GROUP_INSTR_OFFSETS
	.align		4
.L_190:
        /*0114*/ 	.byte	0x04, 0x28
        /*0116*/ 	.short	(.L_192 - .L_191)


	//   ....[0]....
.L_191:
        /*0118*/ 	.word	0x00000ae0


	//   ....[1]....
        /*011c*/ 	.word	0x00000b20


	//   ....[2]....
        /*0120*/ 	.word	0x00000b50


	//   ....[3]....
        /*0124*/ 	.word	0x00000b90


	//   ....[4]....
        /*0128*/ 	.word	0x00000bc0


	//   ....[5]....
        /*012c*/ 	.word	0x00000c60


	//   ....[6]....
        /*0130*/ 	.word	0x00000f40


	//   ....[7]....
        /*0134*/ 	.word	0x00000f70


	//   ....[8]....
        /*0138*/ 	.word	0x00002580


	//   ....[9]....
        /*013c*/ 	.word	0x00002ed0


	//   ....[10]....
        /*0140*/ 	.word	0x000039a0


	//   ....[11]....
        /*0144*/ 	.word	0x00003a00


	//   ....[12]....
        /*0148*/ 	.word	0x00003a20


	//   ....[13]....
        /*014c*/ 	.word	0x00003a40


	//   ....[14]....
        /*0150*/ 	.word	0x00005cc0


	//   ....[15]....
        /*0154*/ 	.word	0x00005fb0


	//   ....[16]....
        /*0158*/ 	.word	0x000071b0


	//   ....[17]....
        /*015c*/ 	.word	0x00007320


	//   ....[18]....
        /*0160*/ 	.word	0x00007380


	//   ....[19]....
        /*0164*/ 	.word	0x00007450


	//   ....[20]....
        /*0168*/ 	.word	0x00009d00


	//   ....[21]....
        /*016c*/ 	.word	0x00009d20


	//   ....[22]....
        /*0170*/ 	.word	0x00009d60


	//   ....[23]....
        /*0174*/ 	.word	0x00009d90


	//   ....[24]....
        /*0178*/ 	.word	0x0000c650


	//   ....[25]....
        /*017c*/ 	.word	0x0000c890


	//   ....[26]....
        /*0180*/ 	.word	0x0000d940


	//   ....[27]....
        /*0184*/ 	.word	0x0000dac0


	//   ....[28]....
        /*0188*/ 	.word	0x0000dc40


	//   ....[29]....
        /*018c*/ 	.word	0x0000dd40


	//   ....[30]....
        /*0190*/ 	.word	0x0000f520


	//   ....[31]....
        /*0194*/ 	.word	0x0000f550


	//   ....[32]....
        /*0198*/ 	.word	0x0000f590


	//   ....[33]....
        /*019c*/ 	.word	0x0000f5a0


	//   ....[34]....
        /*01a0*/ 	.word	0x000106c0


	//   ....[35]....
        /*01a4*/ 	.word	0x000106d0


	//   ....[36]....
        /*01a8*/ 	.word	0x000106f0


	//   ....[37]....
        /*01ac*/ 	.word	0x00010710


	//   ....[38]....
        /*01b0*/ 	.word	0x00010730


	//   ....[39]....
        /*01b4*/ 	.word	0x00010750


	//   ....[40]....
        /*01b8*/ 	.word	0x000108d0


	//   ....[41]....
        /*01bc*/ 	.word	0x00010900


	//   ....[42]....
        /*01c0*/ 	.word	0x000109d0


	//   ....[43]....
        /*01c4*/ 	.word	0x00010a00


	//   ....[44]....
        /*01c8*/ 	.word	0x00010ad0


	//   ....[45]....
        /*01cc*/ 	.word	0x00010af0


	//   ....[46]....
        /*01d0*/ 	.word	0x000110f0


	//   ....[47]....
        /*01d4*/ 	.word	0x00011110


	//   ....[48]....
        /*01d8*/ 	.word	0x000111e0


	//   ....[49]....
        /*01dc*/ 	.word	0x00011210


	//   ....[50]....
        /*01e0*/ 	.word	0x000112e0


	//   ....[51]....
        /*01e4*/ 	.word	0x00011310


	//   ....[52]....
        /*01e8*/ 	.word	0x000113e0


	//   ....[53]....
        /*01ec*/ 	.word	0x00011400


	//----- nvinfo : EIATTR_EXIT_INSTR_OFFSETS
	.align		4
.L_192:
        /*01f0*/ 	.byte	0x04, 0x1c
        /*01f2*/ 	.short	(.L_194 - .L_193)


	//   ....[0]....
.L_193:
        /*01f4*/ 	.word	0x00000030


	//   ....[1]....
        /*01f8*/ 	.word	0x00010b00


	//   ....[2]....
        /*01fc*/ 	.word	0x00010b50


	//   ....[3]....
        /*0200*/ 	.word	0x00010bb0


	//   ....[4]....
        /*0204*/ 	.word	0x00011410


	//   ....[5]....
        /*0208*/ 	.word	0x00011460


	//   ....[6]....
        /*020c*/ 	.word	0x000114c0


	//----- nvinfo : EIATTR_CTAIDZ_USED
	.align		4
.L_194:
        /*0210*/ 	.byte	0x01, 0x04
	.zero		2


	//----- nvinfo : EIATTR_MAX_THREADS
	.align		4
        /*0214*/ 	.byte	0x04, 0x05
        /*0216*/ 	.short	(.L_196 - .L_195)
.L_195:
        /*0218*/ 	.word	0x00000100
        /*021c*/ 	.word	0x00000001
        /*0220*/ 	.word	0x00000001


	//----- nvinfo : EIATTR_CRS_STACK_SIZE
	.align		4
.L_196:
        /*0224*/ 	.byte	0x04, 0x1e
        /*0226*/ 	.short	(.L_198 - .L_197)
.L_197:
        /*0228*/ 	.word	0x00000000
.L_198:


//--------------------- .nv.info._ZN7cutlass13device_kernelIN5flash19enable_sm80_to_sm89INS1_16FlashAttnFwdSm80INS1_25CollectiveMainloopFwdSm80ILi8ELi1ELb1EN4cute5tupleIJNS5_1CILi128EEENS7_ILi96EEES8_EEELi128ENS_6half_tEfNS_4arch4Sm80ELb0ELb1ELb0ELb1ELb0ELb0ELb1ELb0EEENS1_21CollectiveEpilogueFwdINS6_IJS8_S8_S9_EEENS6_IJNS7_ILi1EEESH_SH_EEESB_SD_Li256ELb1ELb1ELb0ELb0EEENS1_19SingleTileSchedulerILb1ELb0ELb1ELi128EEEEEEEEEvNT_6ParamsE --------------------------
	.section	.nv.info._ZN7cutlass13device_kernelIN5flash19enable_sm80_to_sm89INS1_16FlashAttnFwdSm80INS1_25CollectiveMainloopFwdSm80ILi8ELi1ELb1EN4cute5tupleIJNS5_1CILi128EEENS7_ILi96EEES8_EEELi128ENS_6half_tEfNS_4arch4Sm80ELb0ELb1ELb0ELb1ELb0ELb0ELb1ELb0EEENS1_21CollectiveEpilogueFwdINS6_IJS8_S8_S9_EEENS6_IJNS7_ILi1EEESH_SH_EEESB_SD_Li256ELb1ELb1ELb0ELb0EEENS1_19SingleTileSchedulerILb1ELb0ELb1ELi128EEEEEEEEEvNT_6ParamsE,"",@"SHT_CUDA_INFO"
	.sectionflags	@""
	.align	4


	//----- nvinfo : EIATTR_CUDA_API_VERSION
	.align		4
        /*0000*/ 	.byte	0x04, 0x37
        /*0002*/ 	.short	(.L_200 - .L_199)
.L_199:
        /*0004*/ 	.word	0x00000082


	//----- nvinfo : EIATTR_SW2861232_WAR
	.align		4
.L_200:
        /*0008*/ 	.byte	0x01, 0x35
	.zero		2


	//----- nvinfo : EIATTR_PARAM_CBANK
	.align		4
        /*000c*/ 	.byte	0x04, 0x0a
        /*000e*/ 	.short	(.L_202 - .L_201)
	.align		4
.L_201:
        /*0010*/ 	.word	index@(.nv.constant0._ZN7cutlass13device_kernelIN5flash19enable_sm80_to_sm89INS1_16FlashAttnFwdSm80INS1_25CollectiveMainloopFwdSm80ILi8ELi1ELb1EN4cute5tupleIJNS5_1CILi128EEENS7_ILi96EEES8_EEELi128ENS_6half_tEfNS_4arch4Sm80ELb0ELb1ELb0ELb1ELb0ELb0ELb1ELb0EEENS1_21CollectiveEpilogueFwdINS6_IJS8_S8_S9_EEENS6_IJNS7_ILi1EEESH_SH_EEESB_SD_Li256ELb1ELb1ELb0ELb0EEENS1_19SingleTileSchedulerILb1ELb0ELb1ELi128EEEEEEEEEvNT_6ParamsE)
        /*0014*/ 	.short	0x0160
        /*0016*/ 	.short	0x0418


	//----- nvinfo : EIATTR_CBANK_PARAM_SIZE
	.align		4
.L_202:
        /*0018*/ 	.byte	0x03, 0x19
        /*001a*/ 	.short	0x0418


	//----- nvinfo : EIATTR_KPARAM_INFO
	.align		4
        /*001c*/ 	.byte	0x04, 0x17
        /*001e*/ 	.short	(.L_204 - .L_203)
.L_203:
        /*0020*/ 	.word	0x00000000
        /*0024*/ 	.short	0x0000
        /*0026*/ 	.short	0x0000
        /*0028*/ 	.byte	0x00, 0xf0, 0x61, 0x10


	//----- nvinfo : EIATTR_MAXREG_COUNT
	.align		4
.L_204:
        /*002c*/ 	.byte	0x03, 0x1b
        /*002e*/ 	.short	0x00ff


	//----- nvinfo : EIATTR_NUM_BARRIERS
	.align		4
        /*0030*/ 	.byte	0x02, 0x4c
        /*0032*/ 	.byte	0x02
	.zero		1


	//----- nvinfo : EIATTR_MERCURY_ISA_VERSION
	.align		4
        /*0034*/ 	.byte	0x03, 0x5f
        /*0036*/ 	.short	0x0000


	//----- nvinfo : EIATTR_COOP_GROUP_MASK_REGIDS
	.align		4
        /*0038*/ 	.byte	0x04, 0x29
        /*003a*/ 	.short	(.L_206 - .L_205)


	//   ....[0]....
.L_205:
        /*003c*/ 	.word	0xffffffff


	//   ....[1]....
        /*0040*/ 	.word	0xffffffff


	//   ....[2]....
        /*0044*/ 	.word	0xffffffff


	//   ....[3]....
        /*0048*/ 	.word	0xffffffff


	//   ....[4]....
        /*004c*/ 	.word	0xffffffff


	//   ....[5]....
        /*0050*/ 	.word	0xffffffff


	//   ....[6]....
        /*0054*/ 	.word	0xffffffff


	//   ....[7]....
        /*0058*/ 	.word	0xffffffff


	//   ....[8]....
        /*005c*/ 	.word	0xffffffff


	//   ....[9]....
        /*0060*/ 	.word	0xffffffff


	//   ....[10]....
        /*0064*/ 	.word	0xffffffff


	//   ....[11]....
        /*0068*/ 	.word	0xffffffff


	//   ....[12]....
        /*006c*/ 	.word	0xffffffff


	//   ....[13]....
        /*0070*/ 	.word	0xffffffff


	//   ....[14]....
        /*0074*/ 	.word	0xffffffff


	//   ....[15]....
        /*0078*/ 	.word	0xffffffff


	//   ....[16]....
        /*007c*/ 	.word	0xffffffff


	//   ....[17]....
        /*0080*/ 	.word	0xffffffff


	//   ....[18]....
        /*0084*/ 	.word	0xffffffff


	//   ....[19]....
        /*0088*/ 	.word	0xffffffff


	//   ....[20]....
        /*008c*/ 	.word	0xffffffff


	//   ....[21]....
        /*0090*/ 	.word	0xffffffff


	//   ....[22]....
        /*0094*/ 	.word	0xffffffff


	//   ....[23]....
        /*0098*/ 	.word	0xffffffff


	//   ....[24]....
        /*009c*/ 	.word	0xffffffff


	//   ....[25]....
        /*00a0*/ 	.word	0xffffffff


	//   ....[26]....
        /*00a4*/ 	.word	0xffffffff


	//   ....[27]....
        /*00a8*/ 	.word	0xffffffff


	//   ....[28]....
        /*00ac*/ 	.word	0xffffffff


	//   ....[29]....
        /*00b0*/ 	.word	0xffffffff


	//   ....[30]....
        /*00b4*/ 	.word	0xffffffff


	//   ....[31]....
        /*00b8*/ 	.word	0xffffffff


	//   ....[32]....
        /*00bc*/ 	.word	0xffffffff


	//   ....[33]....
        /*00c0*/ 	.word	0xffffffff


	//   ....[34]....
        /*00c4*/ 	.word	0xffffffff


	//   ....[35]....
        /*00c8*/ 	.word	0xffffffff


	//   ....[36]....
        /*00cc*/ 	.word	0xffffffff


	//   ....[37]....
        /*00d0*/ 	.word	0xffffffff


	//   ....[38]....
        /*00d4*/ 	.word	0xffffffff


	//   ....[39]....
        /*00d8*/ 	.word	0xffffffff


	//   ....[40]....
        /*00dc*/ 	.word	0xffffffff


	//   ....[41]....
        /*00e0*/ 	.word	0xffffffff


	//   ....[42]....
        /*00e4*/ 	.word	0xffffffff


	//   ....[43]....
        /*00e8*/ 	.word	0xffffffff


	//   ....[44]....
        /*00ec*/ 	.word	0xffffffff


	//   ....[45]....
        /*00f0*/ 	.word	0xffffffff


	//   ....[46]....
        /*00f4*/ 	.word	0xffffffff


	//   ....[47]....
        /*00f8*/ 	.word	0xffffffff


	//   ....[48]....
        /*00fc*/ 	.word	0xffffffff


	//   ....[49]....
        /*0100*/ 	.word	0xffffffff


	//   ....[50]....
        /*0104*/ 	.word	0xffffffff


	//   ....[51]....
        /*0108*/ 	.word	0xffffffff


	//   ....[52]....
        /*010c*/ 	.word	0xffffffff


	//   ....[53]....
        /*0110*/ 	.word	0xffffffff


	//   ....[54]....
        /*0114*/ 	.word	0xffffffff


	//----- nvinfo : EIATTR_COOP_GROUP_INSTR_OFFSETS
	.align		4
.L_206:
        /*0118*/ 	.byte	0x04, 0x28
        /*011a*/ 	.short	(.L_208 - .L_207)


	//   ....[0]....
.L_207:
        /*011c*/ 	.word	0x00000080


	//   ....[1]....
        /*0120*/ 	.word	0x00000ff0


	//   ....[2]....
        /*0124*/ 	.word	0x00001030


	//   ....[3]....
        /*0128*/ 	.word	0x00001060


	//   ....[4]....
        /*012c*/ 	.word	0x000010a0


	//   ....[5]....
        /*0130*/ 	.word	0x00001260


	//   ....[6]....
        /*0134*/ 	.word	0x000012c0


	//   ....[7]....
        /*0138*/ 	.word	0x00001320


	//   ....[8]....
        /*013c*/ 	.word	0x00001400


	//   ....[9]....
        /*0140*/ 	.word	0x00002b00


	//   ....[10]....
        /*0144*/ 	.word	0x000033d0


	//   ....[11]....
        /*0148*/ 	.word	0x00003e80


	//   ....[12]....
        /*014c*/ 	.word	0x00003ee0


	//   ....[13]....
        /*0150*/ 	.word	0x00003f00


	//   ....[14]....
        /*0154*/ 	.word	0x00003f20


	//   ....[15]....
        /*0158*/ 	.word	0x00005b80


	//   ....[16]....
        /*015c*/ 	.word	0x00006460


	//   ....[17]....
        /*0160*/ 	.word	0x00007650


	//   ....[18]....
        /*0164*/ 	.word	0x000077c0


	//   ....[19]....
        /*0168*/ 	.word	0x00007820


	//   ....[20]....
        /*016c*/ 	.word	0x000078f0


	//   ....[21]....
        /*0170*/ 	.word	0x0000a190


	//   ....[22]....
        /*0174*/ 	.word	0x0000a1b0


	//   ....[23]....
        /*0178*/ 	.word	0x0000a1f0


	//   ....[24]....
        /*017c*/ 	.word	0x0000a220


	//   ....[25]....
        /*0180*/ 	.word	0x0000ca50


	//   ....[26]....
        /*0184*/ 	.word	0x0000cd00


	//   ....[27]....
        /*0188*/ 	.word	0x0000dda0


	//   ....[28]....
        /*018c*/ 	.word	0x0000df20


	//   ....[29]....
        /*0190*/ 	.word	0x0000e0a0


	//   ....[30]....
        /*0194*/ 	.word	0x0000e1a0


	//   ....[31]....
        /*0198*/ 	.word	0x0000f980


	//   ....[32]....
        /*019c*/ 	.word	0x0000f9b0


	//   ....[33]....
        /*01a0*/ 	.word	0x0000f9f0


	//   ....[34]....
        /*01a4*/ 	.word	0x0000fa00


	//   ....[35]....
        /*01a8*/ 	.word	0x00010b00


	//   ....[36]....
        /*01ac*/ 	.word	0x00010b40


	//   ....[37]....
        /*01b0*/ 	.word	0x00010b80


	//   ....[38]....
        /*01b4*/ 	.word	0x00010bc0


	//   ....[39]....
        /*01b8*/ 	.word	0x00010dc0


	//   ....[40]....
        /*01bc*/ 	.word	0x00010dd0


	//   ....[41]....
        /*01c0*/ 	.word	0x00010ec0


	//   ....[42]....
        /*01c4*/ 	.word	0x00010ef0


	//   ....[43]....
        /*01c8*/ 	.word	0x00010fc0


	//   ....[44]....
        /*01cc*/ 	.word	0x00010ff0


	//   ....[45]....
        /*01d0*/ 	.word	0x000110c0


	//   ....[46]....
        /*01d4*/ 	.word	0x000110e0


	//   ....[47]....
        /*01d8*/ 	.word	0x00011860


	//   ....[48]....
        /*01dc*/ 	.word	0x00011880


	//   ....[49]....
        /*01e0*/ 	.word	0x00011950


	//   ....[50]....
        /*01e4*/ 	.word	0x00011980


	//   ....[51]....
        /*01e8*/ 	.word	0x00011a50


	//   ....[52]....
        /*01ec*/ 	.word	0x00011a80


	//   ....[53]....
        /*01f0*/ 	.word	0x00011b50


	//   ....[54]....
        /*01f4*/ 	.word	0x00011b70


	//----- nvinfo : EIATTR_EXIT_INSTR_OFFSETS
	.align		4
.L_208:
        /*01f8*/ 	.byte	0x04, 0x1c
        /*01fa*/ 	.short	(.L_210 - .L_209)


	//   ....[0]....
.L_209:
        /*01fc*/ 	.word	0x00000330


	//   ....[1]....
        /*0200*/ 	.word	0x000110f0


	//   ....[2]....
        /*0204*/ 	.word	0x00011140


	//   ....[3]....
        /*0208*/ 	.word	0x000111a0


	//   ....[4]....
        /*020c*/ 	.word	0x00011b80


	//   ....[5]....
        /*0210*/ 	.word	0x00011bd0


	//   ....[6]....
        /*0214*/ 	.word	0x00011c30


	//----- nvinfo : EIATTR_CTAIDZ_USED
	.align		4
.L_210:
        /*0218*/ 	.byte	0x01, 0x04
	.zero		2


	//----- nvinfo : EIATTR_MAX_THREADS
	.align		4
        /*021c*/ 	.byte	0x04, 0x05
        /*021e*/ 	.short	(.L_212 - .L_211)
.L_211:
        /*0220*/ 	.word	0x00000100
        /*0224*/ 	.word	0x00000001
        /*0228*/ 	.word	0x00000001


	//----- nvinfo : EIATTR_CRS_STACK_SIZE
	.align		4
.L_212:
        /*022c*/ 	.byte	0x04, 0x1e
        /*022e*/ 	.short	(.L_214 - .L_213)
.L_213:
        /*0230*/ 	.word	0x00000000
.L_214:


//--------------------- .nv.info._ZN7cutlass13device_kernelIN5flash19enable_sm80_to_sm89INS1_16FlashAttnFwdSm80INS1_25CollectiveMainloopFwdSm80ILi8ELi1ELb1EN4cute5tupleIJNS5_1CILi128EEENS7_ILi96EEES8_EEELi128ENS_6half_tEfNS_4arch4Sm80ELb0ELb1ELb0ELb1ELb0ELb1ELb1ELb0EEENS1_21CollectiveEpilogueFwdINS6_IJS8_S8_S9_EEENS6_IJNS7_ILi1EEESH_SH_EEESB_SD_Li256ELb1ELb1ELb0ELb0EEENS1_19SingleTileSchedulerILb1ELb0ELb1ELi128EEEEEEEEEvNT_6ParamsE --------------------------
	.section	.nv.info._ZN7cutlass13device_kernelIN5flash19enable_sm80_to_sm89INS1_16FlashAttnFwdSm80INS1_25CollectiveMainloopFwdSm80ILi8ELi1ELb1EN4cute5tupleIJNS5_1CILi128EEENS7_ILi96EEES8_EEELi128ENS_6half_tEfNS_4arch4Sm80ELb0ELb1ELb0ELb1ELb0ELb1ELb1ELb0EEENS1_21CollectiveEpilogueFwdINS6_IJS8_S8_S9_EEENS6_IJNS7_ILi1EEESH_SH_EEESB_SD_Li256ELb1ELb1ELb0ELb0EEENS1_19SingleTileSchedulerILb1ELb0ELb1ELi128EEEEEEEEEvNT_6ParamsE,"",@"SHT_CUDA_INFO"
	.sectionflags	@""
	.align	4


	//----- nvinfo : EIATTR_CUDA_API_VERSION
	.align		4
        /*0000*/ 	.byte	0x04, 0x37
        /*0002*/ 	.short	(.L_216 - .L_215)
.L_215:
        /*0004*/ 	.word	0x00000082


	//----- nvinfo : EIATTR_SW2861232_WAR
	.align		4
.L_216:
        /*0008*/ 	.byte	0x01, 0x35
	.zero		2


	//----- nvinfo : EIATTR_PARAM_CBANK
	.align		4
        /*000c*/ 	.byte	0x04, 0x0a
        /*000e*/ 	.short	(.L_218 - .L_217)
	.align		4
.L_217:
        /*0010*/ 	.word	index@(.nv.constant0._ZN7cutlass13device_kernelIN5flash19enable_sm80_to_sm89INS1_16FlashAttnFwdSm80INS1_25CollectiveMainloopFwdSm80ILi8ELi1ELb1EN4cute5tupleIJNS5_1CILi128EEENS7_ILi96EEES8_EEELi128ENS_6half_tEfNS_4arch4Sm80ELb0ELb1ELb0ELb1ELb0ELb1ELb1ELb0EEENS1_21CollectiveEpilogueFwdINS6_IJS8_S8_S9_EEENS6_IJNS7_ILi1EEESH_SH_EEESB_SD_Li256ELb1ELb1ELb0ELb0EEENS1_19SingleTileSchedulerILb1ELb0ELb1ELi128EEEEEEEEEvNT_6ParamsE)
        /*0014*/ 	.short	0x0160
        /*0016*/ 	.short	0x0418


	//----- nvinfo : EIATTR_CBANK_PARAM_SIZE
	.align		4
.L_218:
        /*0018*/ 	.byte	0x03, 0x19
        /*001a*/ 	.short	0x0418


	//----- nvinfo : EIATTR_KPARAM_INFO
	.align		4
        /*001c*/ 	.byte	0x04, 0x17
        /*001e*/ 	.short	(.L_220 - .L_219)
.L_219:
        /*0020*/ 	.word	0x00000000
        /*0024*/ 	.short	0x0000
        /*0026*/ 	.short	0x0000
        /*0028*/ 	.byte	0x00, 0xf0, 0x61, 0x10


	//----- nvinfo : EIATTR_MAXREG_COUNT
	.align		4
.L_220:
        /*002c*/ 	.byte	0x03, 0x1b
        /*002e*/ 	.short	0x00ff


	//----- nvinfo : EIATTR_NUM_BARRIERS
	.align		4
        /*0030*/ 	.byte	0x02, 0x4c
        /*0032*/ 	.byte	0x02
	.zero		1


	//----- nvinfo : EIATTR_MERCURY_ISA_VERSION
	.align		4
        /*0034*/ 	.byte	0x03, 0x5f
        /*0036*/ 	.short	0x0000


	//----- nvinfo : EIATTR_COOP_GROUP_MASK_REGIDS
	.align		4
        /*0038*/ 	.byte	0x04, 0x29
        /*003a*/ 	.short	(.L_222 - .L_221)


	//   ....[0]....
.L_221:
        /*003c*/ 	.word	0xffffffff


	//   ....[1]....
        /*0040*/ 	.word	0xffffffff


	//   ....[2]....
        /*0044*/ 	.word	0xffffffff


	//   ....[3]....
        /*0048*/ 	.word	0xffffffff


	//   ....[4]....
        /*004c*/ 	.word	0xffffffff


	//   ....[5]....
        /*0050*/ 	.word	0xffffffff


	//   ....[6]....
        /*0054*/ 	.word	0xffffffff


	//   ....[7]....
        /*0058*/ 	.word	0xffffffff


	//   ....[8]....
        /*005c*/ 	.word	0xffffffff


	//   ....[9]....
        /*0060*/ 	.word	0xffffffff


	//   ....[10]....
        /*0064*/ 	.word	0xffffffff


	//   ....[11]....
        /*0068*/ 	.word	0xffffffff


	//   ....[12]....
        /*006c*/ 	.word	0xffffffff


	//   ....[13]....
        /*0070*/ 	.word	0xffffffff


	//   ....[14]....
        /*0074*/ 	.word	0xffffffff


	//   ....[15]....
        /*0078*/ 	.word	0xffffffff


	//   ....[16]....
        /*007c*/ 	.word	0xffffffff


	//   ....[17]....
        /*0080*/ 	.word	0xffffffff


	//   ....[18]....
        /*0084*/ 	.word	0xffffffff


	//   ....[19]....
        /*0088*/ 	.word	0xffffffff


	//   ....[20]....
        /*008c*/ 	.word	0xffffffff


	//   ....[21]....
        /*0090*/ 	.word	0xffffffff


	//   ....[22]....
        /*0094*/ 	.word	0xffffffff


	//   ....[23]....
        /*0098*/ 	.word	0xffffffff


	//   ....[24]....
        /*009c*/ 	.word	0xffffffff


	//   ....[25]....
        /*00a0*/ 	.word	0xffffffff


	//   ....[26]....
        /*00a4*/ 	.word	0xffffffff


	//   ....[27]....
        /*00a8*/ 	.word	0xffffffff


	//   ....[28]....
        /*00ac*/ 	.word	0xffffffff


	//   ....[29]....
        /*00b0*/ 	.word	0xffffffff


	//   ....[30]....
        /*00b4*/ 	.word	0xffffffff


	//   ....[31]....
        /*00b8*/ 	.word	0xffffffff


	//   ....[32]....
        /*00bc*/ 	.word	0xffffffff


	//   ....[33]....
        /*00c0*/ 	.word	0xffffffff


	//   ....[34]....
        /*00c4*/ 	.word	0xffffffff


	//   ....[35]....
        /*00c8*/ 	.word	0xffffffff


	//   ....[36]....
        /*00cc*/ 	.word	0xffffffff


	//   ....[37]....
        /*00d0*/ 	.word	0xffffffff


	//   ....[38]....
        /*00d4*/ 	.word	0xffffffff


	//   ....[39]....
        /*00d8*/ 	.word	0xffffffff


	//   ....[40]....
        /*00dc*/ 	.word	0xffffffff


	//   ....[41]....
        /*00e0*/ 	.word	0xffffffff


	//   ....[42]....
        /*00e4*/ 	.word	0xffffffff


	//   ....[43]....
        /*00e8*/ 	.word	0xffffffff


	//   ....[44]....
        /*00ec*/ 	.word	0xffffffff


	//   ....[45]....
        /*00f0*/ 	.word	0xffffffff


	//   ....[46]....
        /*00f4*/ 	.word	0xffffffff


	//   ....[47]....
        /*00f8*/ 	.word	0xffffffff


	//   ....[48]....
        /*00fc*/ 	.word	0xffffffff


	//   ....[49]....
        /*0100*/ 	.word	0xffffffff


	//   ....[50]....
        /*0104*/ 	.word	0xffffffff


	//   ....[51]....
        /*0108*/ 	.word	0xffffffff


	//   ....[52]....
        /*010c*/ 	.word	0xffffffff


	//   ....[53]....
        /*0110*/ 	.word	0xffffffff


	//   ....[54]....
        /*0114*/ 	.word	0xffffffff


	//   ....[55]....
        /*0118*/ 	.word	0xffffffff


	//   ....[56]....
        /*011c*/ 	.word	0xffffffff


	//   ....[57]....
        /*0120*/ 	.word	0xffffffff


	//   ....[58]....
        /*0124*/ 	.word	0xffffffff


	//   ....[59]....
        /*0128*/ 	.word	0xffffffff


	//   ....[60]....
        /*012c*/ 	.word	0xffffffff


	//   ....[61]....
        /*0130*/ 	.word	0xffffffff


	//   ....[62]....
        /*0134*/ 	.word	0xffffffff


	//   ....[63]....
        /*0138*/ 	.word	0xffffffff


	//   ....[64]....
        /*013c*/ 	.word	0xffffffff


	//   ....[65]....
        /*0140*/ 	.word	0xffffffff


	//   ....[66]....
        /*0144*/ 	.word	0xffffffff


	//   ....[67]....
        /*0148*/ 	.word	0xffffffff


	//   ....[68]....
        /*014c*/ 	.word	0xffffffff


	//   ....[69]....
        /*0150*/ 	.word	0xffffffff


	//   ....[70]....
        /*0154*/ 	.word	0xffffffff


	//   ....[71]....
        /*0158*/ 	.word	0xffffffff


	//   ....[72]....
        /*015c*/ 	.word	0xffffffff


	//   ....[73]....
        /*0160*/ 	.word	0xffffffff


	//   ....[74]....
        /*0164*/ 	.word	0xffffffff


	//   ....[75]....
        /*0168*/ 	.word	0xffffffff


	//   ....[76]....
        /*016c*/ 	.word	0xffffffff


	//   ....[77]....
        /*0170*/ 	.word	0xffffffff


	//   ....[78]....
        /*0174*/ 	.word	0xffffffff


	//   ....[79]....
        /*0178*/ 	.word	0xffffffff


	//   ....[80]....
        /*017c*/ 	.word	0xffffffff


	//   ....[81]....
        /*0180*/ 	.word	0xffffffff


	//   ....[82]....
        /*0184*/ 	.word	0xffffffff


	//   ....[83]....
        /*0188*/ 	.word	0xffffffff


	//   ....[84]....
        /*018c*/ 	.word	0xffffffff


	//   ....[85]....
        /*0190*/ 	.word	0xffffffff


	//   ....[86]....
        /*0194*/ 	.word	0xffffffff


	//----- nvinfo : EIATTR_COOP_GROUP_INSTR_OFFSETS
	.align		4
.L_222:
        /*0198*/ 	.byte	0x04, 0x28
        /*019a*/ 	.short	(.L_224 - .L_223)


	//   ....[0]....
.L_223:
        /*019c*/ 	.word	0x00000080


	//   ....[1]....
        /*01a0*/ 	.word	0x00006b30


	//   ....[2]....
        /*01a4*/ 	.word	0x00006b80


	//   ....[3]....
        /*01a8*/ 	.word	0x00006bb0


	//   ....[4]....
        /*01ac*/ 	.word	0x00006bf0


	//   ....[5]....
        /*01b0*/ 	.word	0x00006c70


	//   ....[6]....
        /*01b4*/ 	.word	0x00006ca0


	//   ....[7]....
        /*01b8*/ 	.word	0x00006df0


	//   ....[8]....
        /*01bc*/ 	.word	0x00006eb0


	//   ....[9]....
        /*01c0*/ 	.word	0x00007820


	//   ....[10]....
        /*01c4*/ 	.word	0x00007840


	//   ....[11]....
        /*01c8*/ 	.word	0x00007850


	//   ....[12]....
        /*01cc*/ 	.word	0x00007860


	//   ....[13]....
        /*01d0*/ 	.word	0x000079e0


	//   ....[14]....
        /*01d4*/ 	.word	0x00007a70


	//   ....[15]....
        /*01d8*/ 	.word	0x00007ab0


	//   ....[16]....
        /*01dc*/ 	.word	0x00007ae0


	//   ....[17]....
        /*01e0*/ 	.word	0x00007c60


	//   ....[18]....
        /*01e4*/ 	.word	0x00007cf0


	//   ....[19]....
        /*01e8*/ 	.word	0x00007d30


	//   ....[20]....
        /*01ec*/ 	.word	0x00007d70


	//   ....[21]....
        /*01f0*/ 	.word	0x00007f00


	//   ....[22]....
        /*01f4*/ 	.word	0x00007f90


	//   ....[23]....
        /*01f8*/ 	.word	0x00007fc0


	//   ....[24]....
        /*01fc*/ 	.word	0x00007fe0


	//   ....[25]....
        /*0200*/ 	.word	0x00009b10


	//   ....[26]....
        /*0204*/ 	.word	0x00009b80


	//   ....[27]....
        /*0208*/ 	.word	0x00009bd0


	//   ....[28]....
        /*020c*/ 	.word	0x00009bf0


	//   ....[29]....
        /*0210*/ 	.word	0x00009d20


	//   ....[30]....
        /*0214*/ 	.word	0x00009d30


	//   ....[31]....
        /*0218*/ 	.word	0x00009d40


	//   ....[32]....
        /*021c*/ 	.word	0x00009d50


	//   ....[33]....
        /*0220*/ 	.word	0x00009ea0


	//   ....[34]....
        /*0224*/ 	.word	0x00009ee0


	//   ....[35]....
        /*0228*/ 	.word	0x00009f20


	//   ....[36]....
        /*022c*/ 	.word	0x00009f40


	//   ....[37]....
        /*0230*/ 	.word	0x0000a070


	//   ....[38]....
        /*0234*/ 	.word	0x0000a090


	//   ....[39]....
        /*0238*/ 	.word	0x0000a0b0


	//   ....[40]....
        /*023c*/ 	.word	0x0000a0d0


	//   ....[41]....
        /*0240*/ 	.word	0x0000d0c0


	//   ....[42]....
        /*0244*/ 	.word	0x0000d960


	//   ....[43]....
        /*0248*/ 	.word	0x0000e470


	//   ....[44]....
        /*024c*/ 	.word	0x0000e4b0


	//   ....[45]....
        /*0250*/ 	.word	0x0000e4d0


	//   ....[46]....
        /*0254*/ 	.word	0x0000e4f0


	//   ....[47]....
        /*0258*/ 	.word	0x00010870


	//   ....[48]....
        /*025c*/ 	.word	0x00010a70


	//   ....[49]....
        /*0260*/ 	.word	0x00011a80


	//   ....[50]....
        /*0264*/ 	.word	0x00011d80


	//   ....[51]....
        /*0268*/ 	.word	0x00011da0


	//   ....[52]....
        /*026c*/ 	.word	0x00011dc0


	//   ....[53]....
        /*0270*/ 	.word	0x00014740


	//   ....[54]....
        /*0274*/ 	.word	0x00014760


	//   ....[55]....
        /*0278*/ 	.word	0x000147a0


	//   ....[56]....
        /*027c*/ 	.word	0x000147d0


	//   ....[57]....
        /*0280*/ 	.word	0x00017060


	//   ....[58]....
        /*0284*/ 	.word	0x00017310


	//   ....[59]....
        /*0288*/ 	.word	0x00018370


	//   ....[60]....
        /*028c*/ 	.word	0x00018470


	//   ....[61]....
        /*0290*/ 	.word	0x00018620


	//   ....[62]....
        /*0294*/ 	.word	0x00018720


	//   ....[63]....
        /*0298*/ 	.word	0x00019f00


	//   ....[64]....
        /*029c*/ 	.word	0x00019f30


	//   ....[65]....
        /*02a0*/ 	.word	0x00019f70


	//   ....[66]....
        /*02a4*/ 	.word	0x00019f80


	//   ....[67]....
        /*02a8*/ 	.word	0x0001b040


	//   ....[68]....
        /*02ac*/ 	.word	0x0001b080


	//   ....[69]....
        /*02b0*/ 	.word	0x0001b0c0


	//   ....[70]....
        /*02b4*/ 	.word	0x0001b100


	//   ....[71]....
        /*02b8*/ 	.word	0x0001b310


	//   ....[72]....
        /*02bc*/ 	.word	0x0001b320


	//   ....[73]....
        /*02c0*/ 	.word	0x0001b410


	//   ....[74]....
        /*02c4*/ 	.word	0x0001b440


	//   ....[75]....
        /*02c8*/ 	.word	0x0001b510


	//   ....[76]....
        /*02cc*/ 	.word	0x0001b540


	//   ....[77]....
        /*02d0*/ 	.word	0x0001b610


	//   ....[78]....
        /*02d4*/ 	.word	0x0001b630


	//   ....[79]....
        /*02d8*/ 	.word	0x0001bd70


	//   ....[80]....
        /*02dc*/ 	.word	0x0001bd90


	//   ....[81]....
        /*02e0*/ 	.word	0x0001be60


	//   ....[82]....
        /*02e4*/ 	.word	0x0001be90


	//   ....[83]....
        /*02e8*/ 	.word	0x0001bf60


	//   ....[84]....
        /*02ec*/ 	.word	0x0001bf90


	//   ....[85]....
        /*02f0*/ 	.word	0x0001c060


	//   ....[86]....
        /*02f4*/ 	.word	0x0001c080


	//----- nvinfo : EIATTR_EXIT_INSTR_OFFSETS
	.align		4
.L_224:
        /*02f8*/ 	.byte	0x04, 0x1c
        /*02fa*/ 	.short	(.L_226 - .L_225)


	//   ....[0]....
.L_225:
        /*02fc*/ 	.word	0x00000330


	//   ....[1]....
        /*0300*/ 	.word	0x0001b640


	//   ....[2]....
        /*0304*/ 	.word	0x0001b690


	//   ....[3]....
        /*0308*/ 	.word	0x0001b6f0


	//   ....[4]....
        /*030c*/ 	.word	0x0001c090


	//   ....[5]....
        /*0310*/ 	.word	0x0001c0e0


	//   ....[6]....
        /*0314*/ 	.word	0x0001c140


	//----- nvinfo : EIATTR_CTAIDZ_USED
	.align		4
.L_226:
        /*0318*/ 	.byte	0x01, 0x04
	.zero		2


	//----- nvinfo : EIATTR_MAX_THREADS
	.align		4
        /*031c*/ 	.byte	0x04, 0x05
        /*031e*/ 	.short	(.L_228 - .L_227)
.L_227:
        /*0320*/ 	.word	0x00000100
        /*0324*/ 	.word	0x00000001
        /*0328*/ 	.word	0x00000001


	//----- nvinfo : EIATTR_CRS_STACK_SIZE
	.align		4
.L_228:
        /*032c*/ 	.byte	0x04, 0x1e
        /*032e*/ 	.short	(.L_230 - .L_229)
.L_229:
        /*0330*/ 	.word	0x00000000
.L_230:


//--------------------- .nv.info._ZN7cutlass13device_kernelIN5flash19enable_sm80_to_sm89INS1_16FlashAttnFwdSm80INS1_25CollectiveMainloopFwdSm80ILi8ELi1ELb1EN4cute5tupleIJNS5_1CILi128EEES8_S8_EEELi128ENS_6half_tEfNS_4arch4Sm80ELb1ELb0ELb0ELb0ELb0ELb0ELb1ELb0EEENS1_21CollectiveEpilogueFwdIS9_NS6_IJNS7_ILi1EEESF_SF_EEESA_SC_Li256ELb0ELb1ELb0ELb0EEENS1_30DynamicPersistentTileSchedulerILi256ELi256ELb0ELb1ELb0EEEEEEEEEvNT_6ParamsE --------------------------
	.section	.nv.info._ZN7cutlass13device_kernelIN5flash19enable_sm80_to_sm89INS1_16FlashAttnFwdSm80INS1_25CollectiveMainloopFwdSm80ILi8ELi1ELb1EN4cute5tupleIJNS5_1CILi128EEES8_S8_EEELi128ENS_6half_tEfNS_4arch4Sm80ELb1ELb0ELb0ELb0ELb0ELb0ELb1ELb0EEENS1_21CollectiveEpilogueFwdIS9_NS6_IJNS7_ILi1EEESF_SF_EEESA_SC_Li256ELb0ELb1ELb0ELb0EEENS1_30DynamicPersistentTileSchedulerILi256ELi256ELb0ELb1ELb0EEEEEEEEEvNT_6ParamsE,"",@"SHT_CUDA_INFO"
	.sectionflags	@""
	.align	4


	//----- nvinfo : EIATTR_CUDA_API_VERSION
	.align		4
        /*0000*/ 	.byte	0x04, 0x37
        /*0002*/ 	.short	(.L_232 - .L_231)
.L_231:
        /*0004*/ 	.word	0x00000082


	//----- nvinfo : EIATTR_SW2861232_WAR
	.align		4
.L_232:
        /*0008*/ 	.byte	0x01, 0x35
	.zero		2


	//----- nvinfo : EIATTR_PARAM_CBANK
	.align		4
        /*000c*/ 	.byte	0x04, 0x0a
        /*000e*/ 	.short	(.L_234 - .L_233)
	.align		4
.L_233:
        /*0010*/ 	.word	index@(.nv.constant0._ZN7cutlass13device_kernelIN5flash19enable_sm80_to_sm89INS1_16FlashAttnFwdSm80INS1_25CollectiveMainloopFwdSm80ILi8ELi1ELb1EN4cute5tupleIJNS5_1CILi128EEES8_S8_EEELi128ENS_6half_tEfNS_4arch4Sm80ELb1ELb0ELb0ELb0ELb0ELb0ELb1ELb0EEENS1_21CollectiveEpilogueFwdIS9_NS6_IJNS7_ILi1EEESF_SF_EEESA_SC_Li256ELb0ELb1ELb0ELb0EEENS1_30DynamicPersistentTileSchedulerILi256ELi256ELb0ELb1ELb0EEEEEEEEEvNT_6ParamsE)
        /*0014*/ 	.short	0x0160
        /*0016*/ 	.short	0x0428


	//----- nvinfo : EIATTR_CBANK_PARAM_SIZE
	.align		4
.L_234:
        /*0018*/ 	.byte	0x03, 0x19
        /*001a*/ 	.short	0x0428


	//----- nvinfo : EIATTR_KPARAM_INFO
	.align		4
        /*001c*/ 	.byte	0x04, 0x17
        /*001e*/ 	.short	(.L_236 - .L_235)
.L_235:
        /*0020*/ 	.word	0x00000000
        /*0024*/ 	.short	0x0000
        /*0026*/ 	.short	0x0000
        /*0028*/ 	.byte	0x00, 0xf0, 0xa1, 0x10


	//----- nvinfo : EIATTR_MAXREG_COUNT
	.align		4
.L_236:
        /*002c*/ 	.byte	0x03, 0x1b
        /*002e*/ 	.short	0x00ff


	//----- nvinfo : EIATTR_NUM_BARRIERS
	.align		4
        /*0030*/ 	.byte	0x02, 0x4c
        /*0032*/ 	.byte	0x06
	.zero		1


	//----- nvinfo : EIATTR_ANNOTATIONS
	.align		4
        /*0034*/ 	.byte	0x04, 0x55
        /*0036*/ 	.short	(.L_238 - .L_237)


	//   ....[0]....
.L_237:
        /*0038*/ 	.word	0x00000001
        /*003c*/ 	.byte	0x70, 0x00, 0x00, 0x00, 0x01, 0x00, 0x00, 0x00, 0xa0, 0x04, 0x00, 0x00, 0x01, 0x00, 0x00, 0x00
        /* <DEDUP_REMOVED lines=49> */
        /*035c*/ 	.byte	0x00, 0xf1, 0x00, 0x00


	//----- nvinfo : EIATTR_MERCURY_ISA_VERSION
	.align		4
.L_238:
        /*0360*/ 	.byte	0x03, 0x5f
        /*0362*/ 	.short	0x0000


	//----- nvinfo : EIATTR_INT_WARP_WIDE_INSTR_OFFSETS
	.align		4
        /*0364*/ 	.byte	0x04, 0x31
        /*0366*/ 	.short	(.L_240 - .L_239)


	//   ....[0]....
.L_239:
        /*0368*/ 	.word	0x0000d540


	//   ....[1]....
        /*036c*/ 	.word	0x0000d5c0


	//----- nvinfo : EIATTR_COOP_GROUP_MASK_REGIDS
	.align		4
.L_240:
        /*0370*/ 	.byte	0x04, 0x29
        /*0372*/ 	.short	(.L_242 - .L_241)


	//   ....[0]....
.L_241:
        /*0374*/ 	.word	0xffffffff


	//   ....[1]....
        /*0378*/ 	.word	0xffffffff


	//   ....[2]....
        /*037c*/ 	.word	0xffffffff


	//   ....[3]....
        /*0380*/ 	.word	0xffffffff


	//   ....[4]....
        /*0384*/ 	.word	0xffffffff


	//   ....[5]....
        /*0388*/ 	.word	0xffffffff


	//   ....[6]....
        /*038c*/ 	.word	0xffffffff


	//   ....[7]....
        /*0390*/ 	.word	0xffffffff


	//   ....[8]....
        /*0394*/ 	.word	0xffffffff


	//   ....[9]....
        /*0398*/ 	.word	0xffffffff


	//   ....[10]....
        /*039c*/ 	.word	0xffffffff


	//   ....[11]....
        /*03a0*/ 	.word	0xffffffff


	//   ....[12]....
        /*03a4*/ 	.word	0xffffffff


	//   ....[13]....
        /*03a8*/ 	.word	0xffffffff


	//   ....[14]....
        /*03ac*/ 	.word	0xffffffff


	//   ....[15]....
        /*03b0*/ 	.word	0xffffffff


	//   ....[16]....
        /*03b4*/ 	.word	0xffffffff


	//   ....[17]....
        /*03b8*/ 	.word	0xffffffff


	//   ....[18]....
        /*03bc*/ 	.word	0xffffffff


	//   ....[19]....
        /*03c0*/ 	.word	0xffffffff


	//   ....[20]....
        /*03c4*/ 	.word	0xffffffff


	//   ....[21]....
        /*03c8*/ 	.word	0xffffffff


	//   ....[22]....
        /*03cc*/ 	.word	0xffffffff


	//   ....[23]....
        /*03d0*/ 	.word	0xffffffff


	//   ....[24]....
        /*03d4*/ 	.word	0xffffffff


	//   ....[25]....
        /*03d8*/ 	.word	0xffffffff


	//   ....[26]....
        /*03dc*/ 	.word	0xffffffff


	//   ....[27]....
        /*03e0*/ 	.word	0xffffffff


	//   ....[28]....
        /*03e4*/ 	.word	0xffffffff


	//   ....[29]....
        /*03e8*/ 	.word	0xffffffff


	//   ....[30]....
        /*03ec*/ 	.word	0xffffffff


	//   ....[31]....
        /*03f0*/ 	.word	0xffffffff


	//   ....[32]....
        /*03f4*/ 	.word	0xffffffff


	//   ....[33]....
        /*03f8*/ 	.word	0xffffffff


	//   ....[34]....
        /*03fc*/ 	.word	0xffffffff


	//   ....[35]....
        /*0400*/ 	.word	0xffffffff


	//   ....[36]....
        /*0404*/ 	.word	0xffffffff


	//   ....[37]....
        /*0408*/ 	.word	0xffffffff


	//   ....[38]....
        /*040c*/ 	.word	0xffffffff


	//   ....[39]....
        /*0410*/ 	.word	0xffffffff


	//   ....[40]....
        /*0414*/ 	.word	0xffffffff


	//   ....[41]....
        /*0418*/ 	.word	0xffffffff


	//   ....[42]....
        /*041c*/ 	.word	0xffffffff


	//   ....[43]....
        /*0420*/ 	.word	0xffffffff


	//   ....[44]....
        /*0424*/ 	.word	0xffffffff


	//   ....[45]....
        /*0428*/ 	.word	0xffffffff


	//   ....[46]....
        /*042c*/ 	.word	0xffffffff


	//   ....[47]....
        /*0430*/ 	.word	0xffffffff


	//   ....[48]....
        /*0434*/ 	.word	0xffffffff


	//   ....[49]....
        /*0438*/ 	.word	0xffffffff


	//   ....[50]....
        /*043c*/ 	.word	0xffffffff


	//   ....[51]....
        /*0440*/ 	.word	0xffffffff


	//   ....[52]....
        /*0444*/ 	.word	0xffffffff


	//   ....[53]....
        /*0448*/ 	.word	0xffffffff


	//   ....[54]....
        /*044c*/ 	.word	0xffffffff


	//   ....[55]....
        /*0450*/ 	.word	0xffffffff


	//   ....[56]....
        /*0454*/ 	.word	0xffffffff


	//   ....[57]....
        /*0458*/ 	.word	0xffffffff


	//   ....[58]....
        /*045c*/ 	.word	0xffffffff


	//   ....[59]....
        /*0460*/ 	.word	0xffffffff


	//   ....[60]....
        /*0464*/ 	.word	0xffffffff


	//   ....[61]....
        /*0468*/ 	.word	0xffffffff


	//   ....[62]....
        /*046c*/ 	.word	0xffffffff


	//   ....[63]....
        /*0470*/ 	.word	0xffffffff


	//----- nvinfo : EIATTR_COOP_GROUP_INSTR_OFFSETS
	.align		4
.L_242:
        /*0474*/ 	.byte	0x04, 0x28
        /*0476*/ 	.short	(.L_244 - .L_243)


	//   ....[0]....
.L_243:
        /*0478*/ 	.word	0x00000050


	//   ....[1]....
        /*047c*/ 	.word	0x00001620


	//   ....[2]....
        /*0480*/ 	.word	0x00001640


	//   ....[3]....
        /*0484*/ 	.word	0x00001660


	//   ....[4]....
        /*0488*/ 	.word	0x00001680


	//   ....[5]....
        /*048c*/ 	.word	0x000016b0


	//   ....[6]....
        /*0490*/ 	.word	0x000016d0


	//   ....[7]....
        /*0494*/ 	.word	0x00001730


	//   ....[8]....
        /*0498*/ 	.word	0x00001780


	//   ....[9]....
        /*049c*/ 	.word	0x00002e30


	//   ....[10]....
        /*04a0*/ 	.word	0x00002e40


	//   ....[11]....
        /*04a4*/ 	.word	0x00003a50


	//   ....[12]....
        /*04a8*/ 	.word	0x00003ad0


	//   ....[13]....
        /*04ac*/ 	.word	0x00003af0


	//   ....[14]....
        /*04b0*/ 	.word	0x00003b10


	//   ....[15]....
        /*04b4*/ 	.word	0x00005f70


	//   ....[16]....
        /*04b8*/ 	.word	0x00005f90


	//   ....[17]....
        /*04bc*/ 	.word	0x000072f0


	//   ....[18]....
        /*04c0*/ 	.word	0x00007420


	//   ....[19]....
        /*04c4*/ 	.word	0x00007580


	//   ....[20]....
        /*04c8*/ 	.word	0x00007630


	//   ....[21]....
        /*04cc*/ 	.word	0x0000ad00


	//   ....[22]....
        /*04d0*/ 	.word	0x0000ad30


	//   ....[23]....
        /*04d4*/ 	.word	0x0000ad50


	//   ....[24]....
        /*04d8*/ 	.word	0x0000ad70


	//   ....[25]....
        /*04dc*/ 	.word	0x0000cef0


	//   ....[26]....
        /*04e0*/ 	.word	0x0000cf40


	//   ....[27]....
        /*04e4*/ 	.word	0x0000cf60


	//   ....[28]....
        /*04e8*/ 	.word	0x0000cf80


	//   ....[29]....
        /*04ec*/ 	.word	0x0000dba0


	//   ....[30]....
        /*04f0*/ 	.word	0x0000df20


	//   ....[31]....
        /*04f4*/ 	.word	0x0000df50


	//   ....[32]....
        /*04f8*/ 	.word	0x0000df70


	//   ....[33]....
        /*04fc*/ 	.word	0x0000df90


	//   ....[34]....
        /*0500*/ 	.word	0x0000e1a0


	//   ....[35]....
        /*0504*/ 	.word	0x0000e1b0


	//   ....[36]....
        /*0508*/ 	.word	0x0000e290


	//   ....[37]....
        /*050c*/ 	.word	0x0000e2c0


	//   ....[38]....
        /*0510*/ 	.word	0x0000e380


	//   ....[39]....
        /*0514*/ 	.word	0x0000e3b0


	//   ....[40]....
        /*0518*/ 	.word	0x0000e470


	//   ....[41]....
        /*051c*/ 	.word	0x0000e490


	//   ....[42]....
        /*0520*/ 	.word	0x0000ea00


	//   ....[43]....
        /*0524*/ 	.word	0x0000ea20


	//   ....[44]....
        /*0528*/ 	.word	0x0000eb50


	//   ....[45]....
        /*052c*/ 	.word	0x0000eb60


	//   ....[46]....
        /*0530*/ 	.word	0x0000ec80


	//   ....[47]....
        /*0534*/ 	.word	0x0000eca0


	//   ....[48]....
        /*0538*/ 	.word	0x0000edc0


	//   ....[49]....
        /*053c*/ 	.word	0x0000edd0


	//   ....[50]....
        /*0540*/ 	.word	0x0000ef60


	//   ....[51]....
        /*0544*/ 	.word	0x0000f040


	//   ....[52]....
        /*0548*/ 	.word	0x0000f0a0


	//   ....[53]....
        /*054c*/ 	.word	0x0000f0f0


	//   ....[54]....
        /*0550*/ 	.word	0x0000f140


	//   ....[55]....
        /*0554*/ 	.word	0x0000f1b0


	//   ....[56]....
        /*0558*/ 	.word	0x0000f220


	//   ....[57]....
        /*055c*/ 	.word	0x0000f280


	//   ....[58]....
        /*0560*/ 	.word	0x0000f2e0


	//   ....[59]....
        /*0564*/ 	.word	0x0000f340


	//   ....[60]....
        /*0568*/ 	.word	0x0000f3b0


	//   ....[61]....
        /*056c*/ 	.word	0x0000f410


	//   ....[62]....
        /*0570*/ 	.word	0x0000f470


	//   ....[63]....
        /*0574*/ 	.word	0x0000f4e0


	//----- nvinfo : EIATTR_EXIT_INSTR_OFFSETS
	.align		4
.L_244:
        /*0578*/ 	.byte	0x04, 0x1c
        /*057a*/ 	.short	(.L_246 - .L_245)


	//   ....[0]....
.L_245:
        /*057c*/ 	.word	0x000000a0


	//   ....[1]....
        /*0580*/ 	.word	0x0000f000


	//----- nvinfo : EIATTR_MAX_THREADS
	.align		4
.L_246:
        /*0584*/ 	.byte	0x04, 0x05
        /*0586*/ 	.short	(.L_248 - .L_247)
.L_247:
        /*0588*/ 	.word	0x00000100
        /*058c*/ 	.word	0x00000001
        /*0590*/ 	.word	0x00000001


	//----- nvinfo : EIATTR_CRS_STACK_SIZE
	.align		4
.L_248:
        /*0594*/ 	.byte	0x04, 0x1e
        /*0596*/ 	.short	(.L_250 - .L_249)
.L_249:
        /*0598*/ 	.word	0x00000000
.L_250:


//--------------------- .nv.info._ZN7cutlass13device_kernelIN5flash19enable_sm80_to_sm89INS1_16FlashAttnFwdSm80INS1_25CollectiveMainloopFwdSm80ILi8ELi1ELb1EN4cute5tupleIJNS5_1CILi128EEES8_S8_EEELi128ENS_6half_tEfNS_4arch4Sm80ELb1ELb0ELb0ELb1ELb0ELb0ELb1ELb0EEENS1_21CollectiveEpilogueFwdIS9_NS6_IJNS7_ILi1EEESF_SF_EEESA_SC_Li256ELb1ELb1ELb0ELb0EEENS1_19SingleTileSchedulerILb1ELb0ELb1ELi128EEEEEEEEEvNT_6ParamsE --------------------------
	.section	.nv.info._ZN7cutlass13device_kernelIN5flash19enable_sm80_to_sm89INS1_16FlashAttnFwdSm80INS1_25CollectiveMainloopFwdSm80ILi8ELi1ELb1EN4cute5tupleIJNS5_1CILi128EEES8_S8_EEELi128ENS_6half_tEfNS_4arch4Sm80ELb1ELb0ELb0ELb1ELb0ELb0ELb1ELb0EEENS1_21CollectiveEpilogueFwdIS9_NS6_IJNS7_ILi1EEESF_SF_EEESA_SC_Li256ELb1ELb1ELb0ELb0EEENS1_19SingleTileSchedulerILb1ELb0ELb1ELi128EEEEEEEEEvNT_6ParamsE,"",@"SHT_CUDA_INFO"
	.sectionflags	@""
	.align	4


	//----- nvinfo : EIATTR_CUDA_API_VERSION
	.align		4
        /*0000*/ 	.byte	0x04, 0x37
        /*0002*/ 	.short	(.L_252 - .L_251)
.L_251:
        /*0004*/ 	.word	0x00000082


	//----- nvinfo : EIATTR_SW2861232_WAR
	.align		4
.L_252:
        /*0008*/ 	.byte	0x01, 0x35
	.zero		2


	//----- nvinfo : EIATTR_PARAM_CBANK
	.align		4
        /*000c*/ 	.byte	0x04, 0x0a
        /*000e*/ 	.short	(.L_254 - .L_253)
	.align		4
.L_253:
        /*0010*/ 	.word	index@(.nv.constant0._ZN7cutlass13device_kernelIN5flash19enable_sm80_to_sm89INS1_16FlashAttnFwdSm80INS1_25CollectiveMainloopFwdSm80ILi8ELi1ELb1EN4cute5tupleIJNS5_1CILi128EEES8_S8_EEELi128ENS_6half_tEfNS_4arch4Sm80ELb1ELb0ELb0ELb1ELb0ELb0ELb1ELb0EEENS1_21CollectiveEpilogueFwdIS9_NS6_IJNS7_ILi1EEESF_SF_EEESA_SC_Li256ELb1ELb1ELb0ELb0EEENS1_19SingleTileSchedulerILb1ELb0ELb1ELi128EEEEEEEEEvNT_6ParamsE)
        /*0014*/ 	.short	0x0160
        /*0016*/ 	.short	0x0418


	//----- nvinfo : EIATTR_CBANK_PARAM_SIZE
	.align		4
.L_254:
        /*0018*/ 	.byte	0x03, 0x19
        /*001a*/ 	.short	0x0418


	//----- nvinfo : EIATTR_KPARAM_INFO
	.align		4
        /*001c*/ 	.byte	0x04, 0x17
        /*001e*/ 	.short	(.L_256 - .L_255)
.L_255:
        /*0020*/ 	.word	0x00000000
        /*0024*/ 	.short	0x0000
        /*0026*/ 	.short	0x0000
        /*0028*/ 	.byte	0x00, 0xf0, 0x61, 0x10


	//----- nvinfo : EIATTR_MAXREG_COUNT
	.align		4
.L_256:
        /*002c*/ 	.byte	0x03, 0x1b
        /*002e*/ 	.short	0x00ff


	//----- nvinfo : EIATTR_NUM_BARRIERS
	.align		4
        /*0030*/ 	.byte	0x02, 0x4c
        /*0032*/ 	.byte	0x02
	.zero		1


	//----- nvinfo : EIATTR_MERCURY_ISA_VERSION
	.align		4
        /*0034*/ 	.byte	0x03, 0x5f
        /*0036*/ 	.short	0x0000


	//----- nvinfo : EIATTR_INT_WARP_WIDE_INSTR_OFFSETS
	.align		4
        /*0038*/ 	.byte	0x04, 0x31
        /*003a*/ 	.short	(.L_258 - .L_257)


	//   ....[0]....
.L_257:
        /*003c*/ 	.word	0x00001520


	//----- nvinfo : EIATTR_COOP_GROUP_MASK_REGIDS
	.align		4
.L_258:
        /*0040*/ 	.byte	0x04, 0x29
        /*0042*/ 	.short	(.L_260 - .L_259)


	//   ....[0]....
.L_259:
        /*0044*/ 	.word	0xffffffff


	//   ....[1]....
        /*0048*/ 	.word	0xffffffff


	//   ....[2]....
        /*004c*/ 	.word	0xffffffff


	//   ....[3]....
        /*0050*/ 	.word	0xffffffff


	//   ....[4]....
        /*0054*/ 	.word	0xffffffff


	//   ....[5]....
        /*0058*/ 	.word	0xffffffff


	//   ....[6]....
        /*005c*/ 	.word	0xffffffff


	//   ....[7]....
        /*0060*/ 	.word	0xffffffff


	//   ....[8]....
        /*0064*/ 	.word	0xffffffff


	//   ....[9]....
        /*0068*/ 	.word	0xffffffff


	//   ....[10]....
        /*006c*/ 	.word	0xffffffff


	//   ....[11]....
        /*0070*/ 	.word	0xffffffff


	//   ....[12]....
        /*0074*/ 	.word	0xffffffff


	//   ....[13]....
        /*0078*/ 	.word	0xffffffff


	//   ....[14]....
        /*007c*/ 	.word	0xffffffff


	//   ....[15]....
        /*0080*/ 	.word	0xffffffff


	//   ....[16]....
        /*0084*/ 	.word	0xffffffff


	//   ....[17]....
        /*0088*/ 	.word	0xffffffff


	//   ....[18]....
        /*008c*/ 	.word	0xffffffff


	//   ....[19]....
        /*0090*/ 	.word	0xffffffff


	//   ....[20]....
        /*0094*/ 	.word	0xffffffff


	//   ....[21]....
        /*0098*/ 	.word	0xffffffff


	//   ....[22]....
        /*009c*/ 	.word	0xffffffff


	//   ....[23]....
        /*00a0*/ 	.word	0xffffffff


	//   ....[24]....
        /*00a4*/ 	.word	0xffffffff


	//   ....[25]....
        /*00a8*/ 	.word	0xffffffff


	//   ....[26]....
        /*00ac*/ 	.word	0xffffffff


	//   ....[27]....
        /*00b0*/ 	.word	0xffffffff


	//   ....[28]....
        /*00b4*/ 	.word	0xffffffff


	//   ....[29]....
        /*00b8*/ 	.word	0xffffffff


	//   ....[30]....
        /*00bc*/ 	.word	0xffffffff


	//   ....[31]....
        /*00c0*/ 	.word	0xffffffff


	//   ....[32]....
        /*00c4*/ 	.word	0xffffffff


	//   ....[33]....
        /*00c8*/ 	.word	0xffffffff


	//   ....[34]....
        /*00cc*/ 	.word	0xffffffff


	//   ....[35]....
        /*00d0*/ 	.word	0xffffffff


	//   ....[36]....
        /*00d4*/ 	.word	0xffffffff


	//   ....[37]....
        /*00d8*/ 	.word	0xffffffff


	//   ....[38]....
        /*00dc*/ 	.word	0xffffffff


	//   ....[39]....
        /*00e0*/ 	.word	0xffffffff


	//   ....[40]....
        /*00e4*/ 	.word	0xffffffff


	//   ....[41]....
        /*00e8*/ 	.word	0xffffffff


	//   ....[42]....
        /*00ec*/ 	.word	0xffffffff


	//   ....[43]....
        /*00f0*/ 	.word	0xffffffff


	//   ....[44]....
        /*00f4*/ 	.word	0xffffffff


	//   ....[45]....
        /*00f8*/ 	.word	0xffffffff


	//   ....[46]....
        /*00fc*/ 	.word	0xffffffff


	//   ....[47]....
        /*0100*/ 	.word	0xffffffff


	//   ....[48]....
        /*0104*/ 	.word	0xffffffff


	//----- nvinfo : EIATTR_COOP_GROUP_INSTR_OFFSETS
	.align		4
.L_260:
        /*0108*/ 	.byte	0x04, 0x28
        /*010a*/ 	.short	(.L_262 - .L_261)


	//   ....[0]....
.L_261:
        /*010c*/ 	.word	0x00000080


	//   ....[1]....
        /*0110*/ 	.word	0x00000f60


	//   ....[2]....
        /*0114*/ 	.word	0x00000fa0


	//   ....[3]....
        /*0118*/ 	.word	0x00000ff0


	//   ....[4]....
        /*011c*/ 	.word	0x00001030


	//   ....[5]....
        /*0120*/ 	.word	0x00001080


	//   ....[6]....
        /*0124*/ 	.word	0x000010c0


	//   ....[7]....
        /*0128*/ 	.word	0x00001180


	//   ....[8]....
        /*012c*/ 	.word	0x000011c0


	//   ....[9]....
        /*0130*/ 	.word	0x00002f30


	//   ....[10]....
        /*0134*/ 	.word	0x00002f50


	//   ....[11]....
        /*0138*/ 	.word	0x00003b00


	//   ....[12]....
        /*013c*/ 	.word	0x00003c20


	//   ....[13]....
        /*0140*/ 	.word	0x00003c30


	//   ....[14]....
        /*0144*/ 	.word	0x00003c60


	//   ....[15]....
        /*0148*/ 	.word	0x00006560


	//   ....[16]....
        /*014c*/ 	.word	0x00006580


	//   ....[17]....
        /*0150*/ 	.word	0x000073f0


	//   ....[18]....
        /*0154*/ 	.word	0x000075a0


	//   ....[19]....
        /*0158*/ 	.word	0x000075b0


	//   ....[20]....
        /*015c*/ 	.word	0x000076d0


	//   ....[21]....
        /*0160*/ 	.word	0x0000ae40


	//   ....[22]....
        /*0164*/ 	.word	0x0000ae80


	//   ....[23]....
        /*0168*/ 	.word	0x0000aea0


	//   ....[24]....
        /*016c*/ 	.word	0x0000aec0


	//   ....[25]....
        /*0170*/ 	.word	0x0000cf30


	//   ....[26]....
        /*0174*/ 	.word	0x0000cf60


	//   ....[27]....
        /*0178*/ 	.word	0x0000cfa0


	//   ....[28]....
        /*017c*/ 	.word	0x0000cfb0


	//   ....[29]....
        /*0180*/ 	.word	0x0000e100


	//   ....[30]....
        /*0184*/ 	.word	0x0000e140


	//   ....[31]....
        /*0188*/ 	.word	0x0000e180


	//   ....[32]....
        /*018c*/ 	.word	0x0000e1b0


	//   ....[33]....
        /*0190*/ 	.word	0x0000e380


	//   ....[34]....
        /*0194*/ 	.word	0x0000e390


	//   ....[35]....
        /*0198*/ 	.word	0x0000e480


	//   ....[36]....
        /*019c*/ 	.word	0x0000e4b0


	//   ....[37]....
        /*01a0*/ 	.word	0x0000e580


	//   ....[38]....
        /*01a4*/ 	.word	0x0000e5b0


	//   ....[39]....
        /*01a8*/ 	.word	0x0000e680


	//   ....[40]....
        /*01ac*/ 	.word	0x0000e6a0


	//   ....[41]....
        /*01b0*/ 	.word	0x0000ee20


	//   ....[42]....
        /*01b4*/ 	.word	0x0000ee40


	//   ....[43]....
        /*01b8*/ 	.word	0x0000ef10


	//   ....[44]....
        /*01bc*/ 	.word	0x0000ef40


	//   ....[45]....
        /*01c0*/ 	.word	0x0000f010


	//   ....[46]....
        /*01c4*/ 	.word	0x0000f040


	//   ....[47]....
        /*01c8*/ 	.word	0x0000f110


	//   ....[48]....
        /*01cc*/ 	.word	0x0000f130


	//----- nvinfo : EIATTR_EXIT_INSTR_OFFSETS
	.align		4
.L_262:
        /*01d0*/ 	.byte	0x04, 0x1c
        /*01d2*/ 	.short	(.L_264 - .L_263)


	//   ....[0]....
.L_263:
        /*01d4*/ 	.word	0x00000330


	//   ....[1]....
        /*01d8*/ 	.word	0x0000e6b0


	//   ....[2]....
        /*01dc*/ 	.word	0x0000e700


	//   ....[3]....
        /*01e0*/ 	.word	0x0000e760


	//   ....[4]....
        /*01e4*/ 	.word	0x0000f140


	//   ....[5]....
        /*01e8*/ 	.word	0x0000f190


	//   ....[6]....
        /*01ec*/ 	.word	0x0000f1f0


	//----- nvinfo : EIATTR_CTAIDZ_USED
	.align		4
.L_264:
        /*01f0*/ 	.byte	0x01, 0x04
	.zero		2


	//----- nvinfo : EIATTR_MAX_THREADS
	.align		4
        /*01f4*/ 	.byte	0x04, 0x05
        /*01f6*/ 	.short	(.L_266 - .L_265)
.L_265:
        /*01f8*/ 	.word	0x00000100
        /*01fc*/ 	.word	0x00000001
        /*0200*/ 	.word	0x00000001


	//----- nvinfo : EIATTR_CRS_STACK_SIZE
	.align		4
.L_266:
        /*0204*/ 	.byte	0x04, 0x1e
        /*0206*/ 	.short	(.L_268 - .L_267)
.L_267:
        /*0208*/ 	.word	0x00000000
.L_268:


//--------------------- .nv.info._ZN7cutlass13device_kernelIN5flash19enable_sm80_to_sm89INS1_16FlashAttnFwdSm80INS1_25CollectiveMainloopFwdSm80ILi8ELi1ELb1EN4cute5tupleIJNS5_1CILi128EEES8_S8_EEELi128ENS_6half_tEfNS_4arch4Sm80ELb1ELb0ELb0ELb1ELb0ELb1ELb1ELb0EEENS1_21CollectiveEpilogueFwdIS9_NS6_IJNS7_ILi1EEESF_SF_EEESA_SC_Li256ELb1ELb1ELb0ELb0EEENS1_19SingleTileSchedulerILb1ELb0ELb1ELi128EEEEEEEEEvNT_6ParamsE --------------------------
	.section	.nv.info._ZN7cutlass13device_kernelIN5flash19enable_sm80_to_sm89INS1_16FlashAttnFwdSm80INS1_25CollectiveMainloopFwdSm80ILi8ELi1ELb1EN4cute5tupleIJNS5_1CILi128EEES8_S8_EEELi128ENS_6half_tEfNS_4arch4Sm80ELb1ELb0ELb0ELb1ELb0ELb1ELb1ELb0EEENS1_21CollectiveEpilogueFwdIS9_NS6_IJNS7_ILi1EEESF_SF_EEESA_SC_Li256ELb1ELb1ELb0ELb0EEENS1_19SingleTileSchedulerILb1ELb0ELb1ELi128EEEEEEEEEvNT_6ParamsE,"",@"SHT_CUDA_INFO"
	.sectionflags	@""
	.align	4


	//----- nvinfo : EIATTR_CUDA_API_VERSION
	.align		4
        /*0000*/ 	.byte	0x04, 0x37
        /*0002*/ 	.short	(.L_270 - .L_269)
.L_269:
        /*0004*/ 	.word	0x00000082


	//----- nvinfo : EIATTR_SW2861232_WAR
	.align		4
.L_270:
        /*0008*/ 	.byte	0x01, 0x35
	.zero		2


	//----- nvinfo : EIATTR_PARAM_CBANK
	.align		4
        /*000c*/ 	.byte	0x04, 0x0a
        /*000e*/ 	.short	(.L_272 - .L_271)
	.align		4
.L_271:
        /*0010*/ 	.word	index@(.nv.constant0._ZN7cutlass13device_kernelIN5flash19enable_sm80_to_sm89INS1_16FlashAttnFwdSm80INS1_25CollectiveMainloopFwdSm80ILi8ELi1ELb1EN4cute5tupleIJNS5_1CILi128EEES8_S8_EEELi128ENS_6half_tEfNS_4arch4Sm80ELb1ELb0ELb0ELb1ELb0ELb1ELb1ELb0EEENS1_21CollectiveEpilogueFwdIS9_NS6_IJNS7_ILi1EEESF_SF_EEESA_SC_Li256ELb1ELb1ELb0ELb0EEENS1_19SingleTileSchedulerILb1ELb0ELb1ELi128EEEEEEEEEvNT_6ParamsE)
        /*0014*/ 	.short	0x0160
        /*0016*/ 	.short	0x0418


	//----- nvinfo : EIATTR_CBANK_PARAM_SIZE
	.align		4
.L_272:
        /*0018*/ 	.byte	0x03, 0x19
        /*001a*/ 	.short	0x0418


	//----- nvinfo : EIATTR_KPARAM_INFO
	.align		4
        /*001c*/ 	.byte	0x04, 0x17
        /*001e*/ 	.short	(.L_274 - .L_273)
.L_273:
        /*0020*/ 	.word	0x00000000
        /*0024*/ 	.short	0x0000
        /*0026*/ 	.short	0x0000
        /*0028*/ 	.byte	0x00, 0xf0, 0x61, 0x10


	//----- nvinfo : EIATTR_MAXREG_COUNT
	.align		4
.L_274:
        /*002c*/ 	.byte	0x03, 0x1b
        /*002e*/ 	.short	0x00ff


	//----- nvinfo : EIATTR_NUM_BARRIERS
	.align		4
        /*0030*/ 	.byte	0x02, 0x4c
        /*0032*/ 	.byte	0x02
	.zero		1


	//----- nvinfo : EIATTR_ANNOTATIONS
	.align		4
        /*0034*/ 	.byte	0x04, 0x55
        /*0036*/ 	.short	(.L_276 - .L_275)


	//   ....[0]....
.L_275:
        /* <DEDUP_REMOVED lines=39> */


	//----- nvinfo : EIATTR_MERCURY_ISA_VERSION
	.align		4
.L_276:
        /*0290*/ 	.byte	0x03, 0x5f
        /*0292*/ 	.short	0x0000


	//----- nvinfo : EIATTR_COOP_GROUP_MASK_REGIDS
	.align		4
        /*0294*/ 	.byte	0x04, 0x29
        /*0296*/ 	.short	(.L_278 - .L_277)


	//   ....[0]....
.L_277:
        /*0298*/ 	.word	0xffffffff


	//   ....[1]....
        /*029c*/ 	.word	0xffffffff


	//   ....[2]....
        /*02a0*/ 	.word	0xffffffff


	//   ....[3]....
        /*02a4*/ 	.word	0xffffffff


	//   ....[4]....
        /*02a8*/ 	.word	0xffffffff


	//   ....[5]....
        /*02ac*/ 	.word	0xffffffff


	//   ....[6]....
        /*02b0*/ 	.word	0xffffffff


	//   ....[7]....
        /*02b4*/ 	.word	0xffffffff


	//   ....[8]....
        /*02b8*/ 	.word	0xffffffff


	//   ....[9]....
        /*02bc*/ 	.word	0xffffffff


	//   ....[10]....
        /*02c0*/ 	.word	0xffffffff


	//   ....[11]....
        /*02c4*/ 	.word	0xffffffff


	//   ....[12]....
        /*02c8*/ 	.word	0xffffffff


	//   ....[13]....
        /*02cc*/ 	.word	0xffffffff


	//   ....[14]....
        /*02d0*/ 	.word	0xffffffff


	//   ....[15]....
        /*02d4*/ 	.word	0xffffffff


	//   ....[16]....
        /*02d8*/ 	.word	0xffffffff


	//   ....[17]....
        /*02dc*/ 	.word	0xffffffff


	//   ....[18]....
        /*02e0*/ 	.word	0xffffffff


	//   ....[19]....
        /*02e4*/ 	.word	0xffffffff


	//   ....[20]....
        /*02e8*/ 	.word	0xffffffff


	//   ....[21]....
        /*02ec*/ 	.word	0xffffffff


	//   ....[22]....
        /*02f0*/ 	.word	0xffffffff


	//   ....[23]....
        /*02f4*/ 	.word	0xffffffff


	//   ....[24]....
        /*02f8*/ 	.word	0xffffffff


	//   ....[25]....
        /*02fc*/ 	.word	0xffffffff


	//   ....[26]....
        /*0300*/ 	.word	0xffffffff


	//   ....[27]....
        /*0304*/ 	.word	0xffffffff


	//   ....[28]....
        /*0308*/ 	.word	0xffffffff


	//   ....[29]....
        /*030c*/ 	.word	0xffffffff


	//   ....[30]....
        /*0310*/ 	.word	0xffffffff


	//   ....[31]....
        /*0314*/ 	.word	0xffffffff


	//   ....[32]....
        /*0318*/ 	.word	0xffffffff


	//   ....[33]....
        /*031c*/ 	.word	0xffffffff


	//   ....[34]....
        /*0320*/ 	.word	0xffffffff


	//   ....[35]....
        /*0324*/ 	.word	0xffffffff


	//   ....[36]....
        /*0328*/ 	.word	0xffffffff


	//   ....[37]....
        /*032c*/ 	.word	0xffffffff


	//   ....[38]....
        /*0330*/ 	.word	0xffffffff


	//   ....[39]....
        /*0334*/ 	.word	0xffffffff


	//   ....[40]....
        /*0338*/ 	.word	0xffffffff


	//   ....[41]....
        /*033c*/ 	.word	0xffffffff


	//   ....[42]....
        /*0340*/ 	.word	0xffffffff


	//   ....[43]....
        /*0344*/ 	.word	0xffffffff


	//   ....[44]....
        /*0348*/ 	.word	0xffffffff


	//   ....[45]....
        /*034c*/ 	.word	0xffffffff


	//   ....[46]....
        /*0350*/ 	.word	0xffffffff


	//   ....[47]....
        /*0354*/ 	.word	0xffffffff


	//   ....[48]....
        /*0358*/ 	.word	0xffffffff


	//   ....[49]....
        /*035c*/ 	.word	0xffffffff


	//   ....[50]....
        /*0360*/ 	.word	0xffffffff


	//   ....[51]....
        /*0364*/ 	.word	0xffffffff


	//   ....[52]....
        /*0368*/ 	.word	0xffffffff


	//   ....[53]....
        /*036c*/ 	.word	0xffffffff


	//   ....[54]....
        /*0370*/ 	.word	0xffffffff


	//   ....[55]....
        /*0374*/ 	.word	0xffffffff


	//   ....[56]....
        /*0378*/ 	.word	0xffffffff


	//   ....[57]....
        /*037c*/ 	.word	0xffffffff


	//   ....[58]....
        /*0380*/ 	.word	0xffffffff


	//   ....[59]....
        /*0384*/ 	.word	0xffffffff


	//   ....[60]....
        /*0388*/ 	.word	0xffffffff


	//   ....[61]....
        /*038c*/ 	.word	0xffffffff


	//   ....[62]....
        /*0390*/ 	.word	0xffffffff


	//   ....[63]....
        /*0394*/ 	.word	0xffffffff


	//   ....[64]....
        /*0398*/ 	.word	0xffffffff


	//   ....[65]....
        /*039c*/ 	.word	0xffffffff


	//   ....[66]....
        /*03a0*/ 	.word	0xffffffff


	//   ....[67]....
        /*03a4*/ 	.word	0xffffffff


	//   ....[68]....
        /*03a8*/ 	.word	0xffffffff


	//   ....[69]....
        /*03ac*/ 	.word	0xffffffff


	//   ....[70]....
        /*03b0*/ 	.word	0xffffffff


	//   ....[71]....
        /*03b4*/ 	.word	0xffffffff


	//   ....[72]....
        /*03b8*/ 	.word	0xffffffff


	//   ....[73]....
        /*03bc*/ 	.word	0xffffffff


	//   ....[74]....
        /*03c0*/ 	.word	0xffffffff


	//   ....[75]....
        /*03c4*/ 	.word	0xffffffff


	//   ....[76]....
        /*03c8*/ 	.word	0xffffffff


	//   ....[77]....
        /*03cc*/ 	.word	0xffffffff


	//   ....[78]....
        /*03d0*/ 	.word	0xffffffff


	//   ....[79]....
        /*03d4*/ 	.word	0xffffffff


	//   ....[80]....
        /*03d8*/ 	.word	0xffffffff


	//----- nvinfo : EIATTR_COOP_GROUP_INSTR_OFFSETS
	.align		4
.L_278:
        /*03dc*/ 	.byte	0x04, 0x28
        /*03de*/ 	.short	(.L_280 - .L_279)


	//   ....[0]....
.L_279:
        /*03e0*/ 	.word	0x00000090


	//   ....[1]....
        /*03e4*/ 	.word	0x000084b0


	//   ....[2]....
        /*03e8*/ 	.word	0x000084f0


	//   ....[3]....
        /*03ec*/ 	.word	0x00008500


	//   ....[4]....
        /*03f0*/ 	.word	0x00008510


	//   ....[5]....
        /*03f4*/ 	.word	0x000087d0


	//   ....[6]....
        /*03f8*/ 	.word	0x00008800


	//   ....[7]....
        /*03fc*/ 	.word	0x00008830


	//   ....[8]....
        /*0400*/ 	.word	0x00008860


	//   ....[9]....
        /*0404*/ 	.word	0x00009180


	//   ....[10]....
        /*0408*/ 	.word	0x000091a0


	//   ....[11]....
        /*040c*/ 	.word	0x000091f0


	//   ....[12]....
        /*0410*/ 	.word	0x00009200


	//   ....[13]....
        /*0414*/ 	.word	0x00009360


	//   ....[14]....
        /*0418*/ 	.word	0x00009420


	//   ....[15]....
        /*041c*/ 	.word	0x00009460


	//   ....[16]....
        /*0420*/ 	.word	0x000094a0


	//   ....[17]....
        /*0424*/ 	.word	0x00009620


	//   ....[18]....
        /*0428*/ 	.word	0x000096e0


	//   ....[19]....
        /*042c*/ 	.word	0x00009720


	//   ....[20]....
        /*0430*/ 	.word	0x00009760


	//   ....[21]....
        /*0434*/ 	.word	0x00009900


	//   ....[22]....
        /*0438*/ 	.word	0x000099c0


	//   ....[23]....
        /*043c*/ 	.word	0x00009a00


	//   ....[24]....
        /*0440*/ 	.word	0x00009a40


	//   ....[25]....
        /*0444*/ 	.word	0x0000b590


	//   ....[26]....
        /*0448*/ 	.word	0x0000b5e0


	//   ....[27]....
        /*044c*/ 	.word	0x0000b600


	//   ....[28]....
        /*0450*/ 	.word	0x0000b670


	//   ....[29]....
        /*0454*/ 	.word	0x0000b6f0


	//   ....[30]....
        /*0458*/ 	.word	0x0000b710


	//   ....[31]....
        /*045c*/ 	.word	0x0000b730


	//   ....[32]....
        /*0460*/ 	.word	0x0000b770


	//   ....[33]....
        /*0464*/ 	.word	0x0000b940


	//   ....[34]....
        /*0468*/ 	.word	0x0000b980


	//   ....[35]....
        /*046c*/ 	.word	0x0000b990


	//   ....[36]....
        /*0470*/ 	.word	0x0000b9a0


	//   ....[37]....
        /*0474*/ 	.word	0x0000ba80


	//   ....[38]....
        /*0478*/ 	.word	0x0000bae0


	//   ....[39]....
        /*047c*/ 	.word	0x0000bb40


	//   ....[40]....
        /*0480*/ 	.word	0x0000bb50


	//   ....[41]....
        /*0484*/ 	.word	0x0000f080


	//   ....[42]....
        /*0488*/ 	.word	0x0000f090


	//   ....[43]....
        /*048c*/ 	.word	0x0000fda0


	//   ....[44]....
        /*0490*/ 	.word	0x0000fdc0


	//   ....[45]....
        /*0494*/ 	.word	0x0000fde0


	//   ....[46]....
        /*0498*/ 	.word	0x0000fe00


	//   ....[47]....
        /*049c*/ 	.word	0x00012790


	//   ....[48]....
        /*04a0*/ 	.word	0x000127d0


	//   ....[49]....
        /*04a4*/ 	.word	0x00013960


	//   ....[50]....
        /*04a8*/ 	.word	0x00013a50


	//   ....[51]....
        /*04ac*/ 	.word	0x00013a70


	//   ....[52]....
        /*04b0*/ 	.word	0x00013ab0


	//   ....[53]....
        /*04b4*/ 	.word	0x000174e0


	//   ....[54]....
        /*04b8*/ 	.word	0x00017510


	//   ....[55]....
        /*04bc*/ 	.word	0x00017530


	//   ....[56]....
        /*04c0*/ 	.word	0x00017550


	//   ....[57]....
        /*04c4*/ 	.word	0x000196e0


	//   ....[58]....
        /*04c8*/ 	.word	0x000196f0


	//   ....[59]....
        /*04cc*/ 	.word	0x00019720


	//   ....[60]....
        /*04d0*/ 	.word	0x00019740


	//   ....[61]....
        /*04d4*/ 	.word	0x0001a8e0


	//   ....[62]....
        /*04d8*/ 	.word	0x0001a910


	//   ....[63]....
        /*04dc*/ 	.word	0x0001a940


	//   ....[64]....
        /*04e0*/ 	.word	0x0001a970


	//   ....[65]....
        /*04e4*/ 	.word	0x0001ab30


	//   ....[66]....
        /*04e8*/ 	.word	0x0001ab40


	//   ....[67]....
        /*04ec*/ 	.word	0x0001ac30


	//   ....[68]....
        /*04f0*/ 	.word	0x0001ac60


	//   ....[69]....
        /*04f4*/ 	.word	0x0001ad30


	//   ....[70]....
        /*04f8*/ 	.word	0x0001ad60


	//   ....[71]....
        /*04fc*/ 	.word	0x0001ae30


	//   ....[72]....
        /*0500*/ 	.word	0x0001ae50


	//   ....[73]....
        /*0504*/ 	.word	0x0001b590


	//   ....[74]....
        /*0508*/ 	.word	0x0001b5b0


	//   ....[75]....
        /*050c*/ 	.word	0x0001b690


	//   ....[76]....
        /*0510*/ 	.word	0x0001b6c0


	//   ....[77]....
        /*0514*/ 	.word	0x0001b790


	//   ....[78]....
        /*0518*/ 	.word	0x0001b7c0


	//   ....[79]....
        /*051c*/ 	.word	0x0001b890


	//   ....[80]....
        /*0520*/ 	.word	0x0001b8b0


	//----- nvinfo : EIATTR_EXIT_INSTR_OFFSETS
	.align		4
.L_280:
        /*0524*/ 	.byte	0x04, 0x1c
        /*0526*/ 	.short	(.L_282 - .L_281)


	//   ....[0]....
.L_281:
        /*0528*/ 	.word	0x00000370


	//   ....[1]....
        /*052c*/ 	.word	0x0001ae60


	//   ....[2]....
        /*0530*/ 	.word	0x0001aeb0


	//   ....[3]....
        /*0534*/ 	.word	0x0001af10


	//   ....[4]....
        /*0538*/ 	.word	0x0001b8c0


	//   ....[5]....
        /*053c*/ 	.word	0x0001b910


	//   ....[6]....
        /*0540*/ 	.word	0x0001b970


	//----- nvinfo : EIATTR_CTAIDZ_USED
	.align		4
.L_282:
        /*0544*/ 	.byte	0x01, 0x04
	.zero		2


	//----- nvinfo : EIATTR_MAX_THREADS
	.align		4
        /*0548*/ 	.byte	0x04, 0x05
        /*054a*/ 	.short	(.L_284 - .L_283)
.L_283:
        /*054c*/ 	.word	0x00000100
        /*0550*/ 	.word	0x00000001
        /*0554*/ 	.word	0x00000001


	//----- nvinfo : EIATTR_CRS_STACK_SIZE
	.align		4
.L_284:
        /*0558*/ 	.byte	0x04, 0x1e
        /*055a*/ 	.short	(.L_286 - .L_285)
.L_285:
        /*055c*/ 	.word	0x00000000
.L_286:


//--------------------- .nv.info._ZN7cutlass13device_kernelIN5flash19enable_sm80_to_sm89INS1_16FlashAttnFwdSm80INS1_25CollectiveMainloopFwdSm80ILi4ELi1ELb0EN4cute5tupleIJNS5_1CILi128EEENS7_ILi64EEES8_EEELi128ENS_6half_tEfNS_4arch4Sm80ELb0ELb0ELb0ELb0ELb0ELb0ELb1ELb0EEENS1_21CollectiveEpilogueFwdINS6_IJS8_S8_S9_EEENS6_IJNS7_ILi1EEESH_SH_EEESB_SD_Li128ELb0ELb1ELb0ELb0EEENS1_19SingleTileSchedulerILb0ELb0ELb1ELi128EEEEEEEEEvNT_6ParamsE --------------------------
	.section	.nv.info._ZN7cutlass13device_kernelIN5flash19enable_sm80_to_sm89INS1_16FlashAttnFwdSm80INS1_25CollectiveMainloopFwdSm80ILi4ELi1ELb0EN4cute5tupleIJNS5_1CILi128EEENS7_ILi64EEES8_EEELi128ENS_6half_tEfNS_4arch4Sm80ELb0ELb0ELb0ELb0ELb0ELb0ELb1ELb0EEENS1_21CollectiveEpilogueFwdINS6_IJS8_S8_S9_EEENS6_IJNS7_ILi1EEESH_SH_EEESB_SD_Li128ELb0ELb1ELb0ELb0EEENS1_19SingleTileSchedulerILb0ELb0ELb1ELi128EEEEEEEEEvNT_6ParamsE,"",@"SHT_CUDA_INFO"
	.sectionflags	@""
	.align	4


	//----- nvinfo : EIATTR_CUDA_API_VERSION
	.align		4
        /*0000*/ 	.byte	0x04, 0x37
        /*0002*/ 	.short	(.L_288 - .L_287)
.L_287:
        /*0004*/ 	.word	0x00000082


	//----- nvinfo : EIATTR_SW2861232_WAR
	.align		4
.L_288:
        /*0008*/ 	.byte	0x01, 0x35
	.zero		2


	//----- nvinfo : EIATTR_PARAM_CBANK
	.align		4
        /*000c*/ 	.byte	0x04, 0x0a
        /*000e*/ 	.short	(.L_290 - .L_289)
	.align		4
.L_289:
        /*0010*/ 	.word	index@(.nv.constant0._ZN7cutlass13device_kernelIN5flash19enable_sm80_to_sm89INS1_16FlashAttnFwdSm80INS1_25CollectiveMainloopFwdSm80ILi4ELi1ELb0EN4cute5tupleIJNS5_1CILi128EEENS7_ILi64EEES8_EEELi128ENS_6half_tEfNS_4arch4Sm80ELb0ELb0ELb0ELb0ELb0ELb0ELb1ELb0EEENS1_21CollectiveEpilogueFwdINS6_IJS8_S8_S9_EEENS6_IJNS7_ILi1EEESH_SH_EEESB_SD_Li128ELb0ELb1ELb0ELb0EEENS1_19SingleTileSchedulerILb0ELb0ELb1ELi128EEEEEEEEEvNT_6ParamsE)
        /*0014*/ 	.short	0x0160
        /*0016*/ 	.short	0x0418


	//----- nvinfo : EIATTR_CBANK_PARAM_SIZE
	.align		4
.L_290:
        /*0018*/ 	.byte	0x03, 0x19
        /*001a*/ 	.short	0x0418


	//----- nvinfo : EIATTR_KPARAM_INFO
	.align		4
        /*001c*/ 	.byte	0x04, 0x17
        /*001e*/ 	.short	(.L_292 - .L_291)
.L_291:
        /*0020*/ 	.word	0x00000000
        /*0024*/ 	.short	0x0000
        /*0026*/ 	.short	0x0000
        /*0028*/ 	.byte	0x00, 0xf0, 0x61, 0x10


	//----- nvinfo : EIATTR_MAXREG_COUNT
	.align		4
.L_292:
        /*002c*/ 	.byte	0x03, 0x1b
        /*002e*/ 	.short	0x00ff


	//----- nvinfo : EIATTR_NUM_BARRIERS
	.align		4
        /*0030*/ 	.byte	0x02, 0x4c
        /*0032*/ 	.byte	0x02
	.zero		1


	//----- nvinfo : EIATTR_ANNOTATIONS
	.align		4
        /*0034*/ 	.byte	0x04, 0x55
        /*0036*/ 	.short	(.L_294 - .L_293)


	//   ....[0]....
.L_293:
        /* <DEDUP_REMOVED lines=26> */


	//----- nvinfo : EIATTR_MERCURY_ISA_VERSION
	.align		4
.L_294:
        /*01c0*/ 	.byte	0x03, 0x5f
        /*01c2*/ 	.short	0x0000


	//----- nvinfo : EIATTR_INT_WARP_WIDE_INSTR_OFFSETS
	.align		4
        /*01c4*/ 	.byte	0x04, 0x31
        /*01c6*/ 	.short	(.L_296 - .L_295)


	//   ....[0]....
.L_295:
        /*01c8*/ 	.word	0x00000ca0


	//----- nvinfo : EIATTR_COOP_GROUP_MASK_REGIDS
	.align		4
.L_296:
        /*01cc*/ 	.byte	0x04, 0x29
        /*01ce*/ 	.short	(.L_298 - .L_297)


	//   ....[0]....
.L_297:
        /*01d0*/ 	.word	0xffffffff


	//   ....[1]....
        /*01d4*/ 	.word	0xffffffff


	//   ....[2]....
        /*01d8*/ 	.word	0xffffffff


	//   ....[3]....
        /*01dc*/ 	.word	0xffffffff


	//   ....[4]....
        /*01e0*/ 	.word	0xffffffff


	//   ....[5]....
        /*01e4*/ 	.word	0xffffffff


	//   ....[6]....
        /*01e8*/ 	.word	0xffffffff


	//   ....[7]....
        /*01ec*/ 	.word	0xffffffff


	//   ....[8]....
        /*01f0*/ 	.word	0xffffffff


	//   ....[9]....
        /*01f4*/ 	.word	0xffffffff


	//   ....[10]....
        /*01f8*/ 	.word	0xffffffff


	//   ....[11]....
        /*01fc*/ 	.word	0xffffffff


	//   ....[12]....
        /*0200*/ 	.word	0xffffffff


	//   ....[13]....
        /*0204*/ 	.word	0xffffffff


	//   ....[14]....
        /*0208*/ 	.word	0xffffffff


	//   ....[15]....
        /*020c*/ 	.word	0xffffffff


	//   ....[16]....
        /*0210*/ 	.word	0xffffffff


	//   ....[17]....
        /*0214*/ 	.word	0xffffffff


	//   ....[18]....
        /*0218*/ 	.word	0xffffffff


	//   ....[19]....
        /*021c*/ 	.word	0xffffffff


	//   ....[20]....
        /*0220*/ 	.word	0xffffffff


	//   ....[21]....
        /*0224*/ 	.word	0xffffffff


	//   ....[22]....
        /*0228*/ 	.word	0xffffffff


	//   ....[23]....
        /*022c*/ 	.word	0xffffffff


	//   ....[24]....
        /*0230*/ 	.word	0xffffffff


	//   ....[25]....
        /*0234*/ 	.word	0xffffffff


	//   ....[26]....
        /*0238*/ 	.word	0xffffffff


	//   ....[27]....
        /*023c*/ 	.word	0xffffffff


	//   ....[28]....
        /*0240*/ 	.word	0xffffffff


	//   ....[29]....
        /*0244*/ 	.word	0xffffffff


	//   ....[30]....
        /*0248*/ 	.word	0xffffffff


	//   ....[31]....
        /*024c*/ 	.word	0xffffffff


	//   ....[32]....
        /*0250*/ 	.word	0xffffffff


	//   ....[33]....
        /*0254*/ 	.word	0xffffffff


	//   ....[34]....
        /*0258*/ 	.word	0xffffffff


	//   ....[35]....
        /*025c*/ 	.word	0xffffffff


	//   ....[36]....
        /*0260*/ 	.word	0xffffffff


	//   ....[37]....
        /*0264*/ 	.word	0xffffffff


	//   ....[38]....
        /*0268*/ 	.word	0xffffffff


	//   ....[39]....
        /*026c*/ 	.word	0xffffffff


	//   ....[40]....
        /*0270*/ 	.word	0xffffffff


	//   ....[41]....
        /*0274*/ 	.word	0xffffffff


	//   ....[42]....
        /*0278*/ 	.word	0xffffffff


	//   ....[43]....
        /*027c*/ 	.word	0xffffffff


	//   ....[44]....
        /*0280*/ 	.word	0xffffffff


	//   ....[45]....
        /*0284*/ 	.word	0xffffffff


	//   ....[46]....
        /*0288*/ 	.word	0xffffffff


	//   ....[47]....
        /*028c*/ 	.word	0xffffffff


	//   ....[48]....
        /*0290*/ 	.word	0xffffffff


	//   ....[49]....
        /*0294*/ 	.word	0xffffffff


	//   ....[50]....
        /*0298*/ 	.word	0xffffffff


	//   ....[51]....
        /*029c*/ 	.word	0xffffffff


	//   ....[52]....
        /*02a0*/ 	.word	0xffffffff


	//   ....[53]....
        /*02a4*/ 	.word	0xffffffff


	//   ....[54]....
        /*02a8*/ 	.word	0xffffffff


	//   ....[55]....
        /*02ac*/ 	.word	0xffffffff


	//   ....[56]....
        /*02b0*/ 	.word	0xffffffff


	//   ....[57]....
        /*02b4*/ 	.word	0xffffffff


	//   ....[58]....
        /*02b8*/ 	.word	0xffffffff


	//   ....[59]....
        /*02bc*/ 	.word	0xffffffff


	//   ....[60]....
        /*02c0*/ 	.word	0xffffffff


	//   ....[61]....
        /*02c4*/ 	.word	0xffffffff


	//   ....[62]....
        /*02c8*/ 	.word	0xffffffff


	//   ....[63]....
        /*02cc*/ 	.word	0xffffffff


	//----- nvinfo : EIATTR_COOP_GROUP_INSTR_OFFSETS
	.align		4
.L_298:
        /*02d0*/ 	.byte	0x04, 0x28
        /*02d2*/ 	.short	(.L_300 - .L_299)


	//   ....[0]....
.L_299:
        /*02d4*/ 	.word	0x000004f0


	//   ....[1]....
        /*02d8*/ 	.word	0x00000520


	//   ....[2]....
        /*02dc*/ 	.word	0x00000550


	//   ....[3]....
        /*02e0*/ 	.word	0x00000580


	//   ....[4]....
        /*02e4*/ 	.word	0x000005c0


	//   ....[5]....
        /*02e8*/ 	.word	0x000005f0


	//   ....[6]....
        /*02ec*/ 	.word	0x00000620


	//   ....[7]....
        /*02f0*/ 	.word	0x000006a0


	//   ....[8]....
        /*02f4*/ 	.word	0x000006f0


	//   ....[9]....
        /*02f8*/ 	.word	0x00000860


	//   ....[10]....
        /*02fc*/ 	.word	0x00000880


	//   ....[11]....
        /*0300*/ 	.word	0x00000960


	//   ....[12]....
        /*0304*/ 	.word	0x00000980


	//   ....[13]....
        /*0308*/ 	.word	0x00000a30


	//   ....[14]....
        /*030c*/ 	.word	0x00000aa0


	//   ....[15]....
        /*0310*/ 	.word	0x00000ac0


	//   ....[16]....
        /*0314*/ 	.word	0x00002c90


	//   ....[17]....
        /*0318*/ 	.word	0x00002d90


	//   ....[18]....
        /*031c*/ 	.word	0x00003100


	//   ....[19]....
        /*0320*/ 	.word	0x000031f0


	//   ....[20]....
        /*0324*/ 	.word	0x00003250


	//   ....[21]....
        /*0328*/ 	.word	0x00003270


	//   ....[22]....
        /*032c*/ 	.word	0x000032c0


	//   ....[23]....
        /*0330*/ 	.word	0x00003390


	//   ....[24]....
        /*0334*/ 	.word	0x00005e50


	//   ....[25]....
        /*0338*/ 	.word	0x00005ed0


	//   ....[26]....
        /*033c*/ 	.word	0x00005f20


	//   ....[27]....
        /*0340*/ 	.word	0x00005f50


	//   ....[28]....
        /*0344*/ 	.word	0x00005f70


	//   ....[29]....
        /*0348*/ 	.word	0x00005f80


	//   ....[30]....
        /*034c*/ 	.word	0x00005fb0


	//   ....[31]....
        /*0350*/ 	.word	0x00005fd0


	//   ....[32]....
        /*0354*/ 	.word	0x00008490


	//   ....[33]....
        /*0358*/ 	.word	0x000084a0


	//   ....[34]....
        /*035c*/ 	.word	0x000084b0


	//   ....[35]....
        /*0360*/ 	.word	0x000084c0


	//   ....[36]....
        /*0364*/ 	.word	0x000084f0


	//   ....[37]....
        /*0368*/ 	.word	0x00008510


	//   ....[38]....
        /*036c*/ 	.word	0x00008530


	//   ....[39]....
        /*0370*/ 	.word	0x00008540


	//   ....[40]....
        /*0374*/ 	.word	0x00009e80


	//   ....[41]....
        /*0378*/ 	.word	0x00009e90


	//   ....[42]....
        /*037c*/ 	.word	0x00009eb0


	//   ....[43]....
        /*0380*/ 	.word	0x00009ec0


	//   ....[44]....
        /*0384*/ 	.word	0x00009ed0


	//   ....[45]....
        /*0388*/ 	.word	0x00009ee0


	//   ....[46]....
        /*038c*/ 	.word	0x00009ef0


	//   ....[47]....
        /*0390*/ 	.word	0x00009f00


	//   ....[48]....
        /*0394*/ 	.word	0x0000a080


	//   ....[49]....
        /*0398*/ 	.word	0x0000a0a0


	//   ....[50]....
        /*039c*/ 	.word	0x0000a190


	//   ....[51]....
        /*03a0*/ 	.word	0x0000a1c0


	//   ....[52]....
        /*03a4*/ 	.word	0x0000a290


	//   ....[53]....
        /*03a8*/ 	.word	0x0000a2c0


	//   ....[54]....
        /*03ac*/ 	.word	0x0000a390


	//   ....[55]....
        /*03b0*/ 	.word	0x0000a3c0


	//   ....[56]....
        /*03b4*/ 	.word	0x0000a490


	//   ....[57]....
        /*03b8*/ 	.word	0x0000a4c0


	//   ....[58]....
        /*03bc*/ 	.word	0x0000a590


	//   ....[59]....
        /*03c0*/ 	.word	0x0000a5c0


	//   ....[60]....
        /*03c4*/ 	.word	0x0000a690


	//   ....[61]....
        /*03c8*/ 	.word	0x0000a6c0


	//   ....[62]....
        /*03cc*/ 	.word	0x0000a790


	//   ....[63]....
        /*03d0*/ 	.word	0x0000a7b0


	//----- nvinfo : EIATTR_EXIT_INSTR_OFFSETS
	.align		4
.L_300:
        /*03d4*/ 	.byte	0x04, 0x1c
        /*03d6*/ 	.short	(.L_302 - .L_301)


	//   ....[0]....
.L_301:
        /*03d8*/ 	.word	0x00000040


	//   ....[1]....
        /*03dc*/ 	.word	0x0000a7c0


	//   ....[2]....
        /*03e0*/ 	.word	0x0000a810


	//   ....[3]....
        /*03e4*/ 	.word	0x0000a870


	//----- nvinfo : EIATTR_CTAIDZ_USED
	.align		4
.L_302:
        /*03e8*/ 	.byte	0x01, 0x04
	.zero		2


	//----- nvinfo : EIATTR_MAX_THREADS
	.align		4
        /*03ec*/ 	.byte	0x04, 0x05
        /*03ee*/ 	.short	(.L_304 - .L_303)
.L_303:
        /*03f0*/ 	.word	0x00000080
        /*03f4*/ 	.word	0x00000001
        /*03f8*/ 	.word	0x00000001


	//----- nvinfo : EIATTR_CRS_STACK_SIZE
	.align		4
.L_304:
        /*03fc*/ 	.byte	0x04, 0x1e
        /*03fe*/ 	.short	(.L_306 - .L_305)
.L_305:
        /*0400*/ 	.word	0x00000000
.L_306:


//--------------------- .nv.info._ZN7cutlass13device_kernelIN5flash19enable_sm80_to_sm89INS1_16FlashAttnFwdSm80INS1_25CollectiveMainloopFwdSm80ILi4ELi1ELb0EN4cute5tupleIJNS5_1CILi128EEENS7_ILi64EEES8_EEELi128ENS_6half_tEfNS_4arch4Sm80ELb0ELb0ELb0ELb1ELb0ELb0ELb1ELb0EEENS1_21CollectiveEpilogueFwdINS6_IJS8_S8_S9_EEENS6_IJNS7_ILi1EEESH_SH_EEESB_SD_Li128ELb1ELb1ELb0ELb0EEENS1_19SingleTileSchedulerILb1ELb0ELb1ELi128EEEEEEEEEvNT_6ParamsE --------------------------
	.section	.nv.info._ZN7cutlass13device_kernelIN5flash19enable_sm80_to_sm89INS1_16FlashAttnFwdSm80INS1_25CollectiveMainloopFwdSm80ILi4ELi1ELb0EN4cute5tupleIJNS5_1CILi128EEENS7_ILi64EEES8_EEELi128ENS_6half_tEfNS_4arch4Sm80ELb0ELb0ELb0ELb1ELb0ELb0ELb1ELb0EEENS1_21CollectiveEpilogueFwdINS6_IJS8_S8_S9_EEENS6_IJNS7_ILi1EEESH_SH_EEESB_SD_Li128ELb1ELb1ELb0ELb0EEENS1_19SingleTileSchedulerILb1ELb0ELb1ELi128EEEEEEEEEvNT_6ParamsE,"",@"SHT_CUDA_INFO"
	.sectionflags	@""
	.align	4


	//----- nvinfo : EIATTR_CUDA_API_VERSION
	.align		4
        /*0000*/ 	.byte	0x04, 0x37
        /*0002*/ 	.short	(.L_308 - .L_307)
.L_307:
        /*0004*/ 	.word	0x00000082


	//----- nvinfo : EIATTR_SW2861232_WAR
	.align		4
.L_308:
        /*0008*/ 	.byte	0x01, 0x35
	.zero		2


	//----- nvinfo : EIATTR_PARAM_CBANK
	.align		4
        /*000c*/ 	.byte	0x04, 0x0a
        /*000e*/ 	.short	(.L_310 - .L_309)
	.align		4
.L_309:
        /*0010*/ 	.word	index@(.nv.constant0._ZN7cutlass13device_kernelIN5flash19enable_sm80_to_sm89INS1_16FlashAttnFwdSm80INS1_25CollectiveMainloopFwdSm80ILi4ELi1ELb0EN4cute5tupleIJNS5_1CILi128EEENS7_ILi64EEES8_EEELi128ENS_6half_tEfNS_4arch4Sm80ELb0ELb0ELb0ELb1ELb0ELb0ELb1ELb0EEENS1_21CollectiveEpilogueFwdINS6_IJS8_S8_S9_EEENS6_IJNS7_ILi1EEESH_SH_EEESB_SD_Li128ELb1ELb1ELb0ELb0EEENS1_19SingleTileSchedulerILb1ELb0ELb1ELi128EEEEEEEEEvNT_6ParamsE)
        /*0014*/ 	.short	0x0160
        /*0016*/ 	.short	0x0418


	//----- nvinfo : EIATTR_CBANK_PARAM_SIZE
	.align		4
.L_310:
        /*0018*/ 	.byte	0x03, 0x19
        /*001a*/ 	.short	0x0418


	//----- nvinfo : EIATTR_KPARAM_INFO
	.align		4
        /*001c*/ 	.byte	0x04, 0x17
        /*001e*/ 	.short	(.L_312 - .L_311)
.L_311:
        /*0020*/ 	.word	0x00000000
        /*0024*/ 	.short	0x0000
        /*0026*/ 	.short	0x0000
        /*0028*/ 	.byte	0x00, 0xf0, 0x61, 0x10


	//----- nvinfo : EIATTR_MAXREG_COUNT
	.align		4
.L_312:
        /*002c*/ 	.byte	0x03, 0x1b
        /*002e*/ 	.short	0x00ff


	//----- nvinfo : EIATTR_NUM_BARRIERS
	.align		4
        /*0030*/ 	.byte	0x02, 0x4c
        /*0032*/ 	.byte	0x02
	.zero		1


	//----- nvinfo : EIATTR_ANNOTATIONS
	.align		4
        /*0034*/ 	.byte	0x04, 0x55
        /*0036*/ 	.short	(.L_314 - .L_313)


	//   ....[0]....
.L_313:
        /* <DEDUP_REMOVED lines=40> */
        /*02ac*/ 	.byte	0xd0, 0xaf, 0x00, 0x00, 0x01, 0x00, 0x00, 0x00, 0x30, 0xcc, 0x00, 0x00


	//----- nvinfo : EIATTR_MERCURY_ISA_VERSION
	.align		4
.L_314:
        /*02b8*/ 	.byte	0x03, 0x5f
        /*02ba*/ 	.short	0x0000


	//----- nvinfo : EIATTR_INT_WARP_WIDE_INSTR_OFFSETS
	.align		4
        /*02bc*/ 	.byte	0x04, 0x31
        /*02be*/ 	.short	(.L_316 - .L_315)


	//   ....[0]....
.L_315:
        /*02c0*/ 	.word	0x00001d70


	//----- nvinfo : EIATTR_COOP_GROUP_MASK_REGIDS
	.align		4
.L_316:
        /*02c4*/ 	.byte	0x04, 0x29
        /*02c6*/ 	.short	(.L_318 - .L_317)


	//   ....[0]....
.L_317:
        /*02c8*/ 	.word	0xffffffff


	//   ....[1]....
        /*02cc*/ 	.word	0xffffffff


	//   ....[2]....
        /*02d0*/ 	.word	0xffffffff


	//   ....[3]....
        /*02d4*/ 	.word	0xffffffff


	//   ....[4]....
        /*02d8*/ 	.word	0xffffffff


	//   ....[5]....
        /*02dc*/ 	.word	0xffffffff


	//   ....[6]....
        /*02e0*/ 	.word	0xffffffff


	//   ....[7]....
        /*02e4*/ 	.word	0xffffffff


	//   ....[8]....
        /*02e8*/ 	.word	0xffffffff


	//   ....[9]....
        /*02ec*/ 	.word	0xffffffff


	//   ....[10]....
        /*02f0*/ 	.word	0xffffffff


	//   ....[11]....
        /*02f4*/ 	.word	0xffffffff


	//   ....[12]....
        /*02f8*/ 	.word	0xffffffff


	//   ....[13]....
        /*02fc*/ 	.word	0xffffffff


	//   ....[14]....
        /*0300*/ 	.word	0xffffffff


	//   ....[15]....
        /*0304*/ 	.word	0xffffffff


	//   ....[16]....
        /*0308*/ 	.word	0xffffffff


	//   ....[17]....
        /*030c*/ 	.word	0xffffffff


	//   ....[18]....
        /*0310*/ 	.word	0xffffffff


	//   ....[19]....
        /*0314*/ 	.word	0xffffffff


	//   ....[20]....
        /*0318*/ 	.word	0xffffffff


	//   ....[21]....
        /*031c*/ 	.word	0xffffffff


	//   ....[22]....
        /*0320*/ 	.word	0xffffffff


	//   ....[23]....
        /*0324*/ 	.word	0xffffffff


	//   ....[24]....
        /*0328*/ 	.word	0xffffffff


	//   ....[25]....
        /*032c*/ 	.word	0xffffffff


	//   ....[26]....
        /*0330*/ 	.word	0xffffffff


	//   ....[27]....
        /*0334*/ 	.word	0xffffffff


	//   ....[28]....
        /*0338*/ 	.word	0xffffffff


	//   ....[29]....
        /*033c*/ 	.word	0xffffffff


	//   ....[30]....
        /*0340*/ 	.word	0xffffffff


	//   ....[31]....
        /*0344*/ 	.word	0xffffffff


	//   ....[32]....
        /*0348*/ 	.word	0xffffffff


	//   ....[33]....
        /*034c*/ 	.word	0xffffffff


	//   ....[34]....
        /*0350*/ 	.word	0xffffffff


	//   ....[35]....
        /*0354*/ 	.word	0xffffffff


	//   ....[36]....
        /*0358*/ 	.word	0xffffffff


	//   ....[37]....
        /*035c*/ 	.word	0xffffffff


	//   ....[38]....
        /*0360*/ 	.word	0xffffffff


	//   ....[39]....
        /*0364*/ 	.word	0xffffffff


	//   ....[40]....
        /*0368*/ 	.word	0xffffffff


	//   ....[41]....
        /*036c*/ 	.word	0xffffffff


	//   ....[42]....
        /*0370*/ 	.word	0xffffffff


	//   ....[43]....
        /*0374*/ 	.word	0xffffffff


	//   ....[44]....
        /*0378*/ 	.word	0xffffffff


	//   ....[45]....
        /*037c*/ 	.word	0xffffffff


	//   ....[46]....
        /*0380*/ 	.word	0xffffffff


	//   ....[47]....
        /*0384*/ 	.word	0xffffffff


	//   ....[48]....
        /*0388*/ 	.word	0xffffffff


	//   ....[49]....
        /*038c*/ 	.word	0xffffffff


	//   ....[50]....
        /*0390*/ 	.word	0xffffffff


	//   ....[51]....
        /*0394*/ 	.word	0xffffffff


	//   ....[52]....
        /*0398*/ 	.word	0xffffffff


	//   ....[53]....
        /*039c*/ 	.word	0xffffffff


	//   ....[54]....
        /*03a0*/ 	.word	0xffffffff


	//   ....[55]....
        /*03a4*/ 	.word	0xffffffff


	//   ....[56]....
        /*03a8*/ 	.word	0xffffffff


	//   ....[57]....
        /*03ac*/ 	.word	0xffffffff


	//   ....[58]....
        /*03b0*/ 	.word	0xffffffff


	//   ....[59]....
        /*03b4*/ 	.word	0xffffffff


	//   ....[60]....
        /*03b8*/ 	.word	0xffffffff


	//   ....[61]....
        /*03bc*/ 	.word	0xffffffff


	//   ....[62]....
        /*03c0*/ 	.word	0xffffffff


	//   ....[63]....
        /*03c4*/ 	.word	0xffffffff


	//   ....[64]....
        /*03c8*/ 	.word	0xffffffff


	//   ....[65]....
        /*03cc*/ 	.word	0xffffffff


	//   ....[66]....
        /*03d0*/ 	.word	0xffffffff


	//   ....[67]....
        /*03d4*/ 	.word	0xffffffff


	//   ....[68]....
        /*03d8*/ 	.word	0xffffffff


	//   ....[69]....
        /*03dc*/ 	.word	0xffffffff


	//   ....[70]....
        /*03e0*/ 	.word	0xffffffff


	//   ....[71]....
        /*03e4*/ 	.word	0xffffffff


	//   ....[72]....
        /*03e8*/ 	.word	0xffffffff


	//   ....[73]....
        /*03ec*/ 	.word	0xffffffff


	//   ....[74]....
        /*03f0*/ 	.word	0xffffffff


	//   ....[75]....
        /*03f4*/ 	.word	0xffffffff


	//   ....[76]....
        /*03f8*/ 	.word	0xffffffff


	//   ....[77]....
        /*03fc*/ 	.word	0xffffffff


	//   ....[78]....
        /*0400*/ 	.word	0xffffffff


	//   ....[79]....
        /*0404*/ 	.word	0xffffffff


	//   ....[80]....
        /*0408*/ 	.word	0xffffffff


	//----- nvinfo : EIATTR_COOP_GROUP_INSTR_OFFSETS
	.align		4
.L_318:
        /*040c*/ 	.byte	0x04, 0x28
        /*040e*/ 	.short	(.L_320 - .L_319)


	//   ....[0]....
.L_319:
        /*0410*/ 	.word	0x00000090


	//   ....[1]....
        /*0414*/ 	.word	0x00001190


	//   ....[2]....
        /*0418*/ 	.word	0x000011c0


	//   ....[3]....
        /*041c*/ 	.word	0x00001450


	//   ....[4]....
        /*0420*/ 	.word	0x00001480


	//   ....[5]....
        /*0424*/ 	.word	0x00001560


	//   ....[6]....
        /*0428*/ 	.word	0x00001590


	//   ....[7]....
        /*042c*/ 	.word	0x00001670


	//   ....[8]....
        /*0430*/ 	.word	0x000016a0


	//   ....[9]....
        /*0434*/ 	.word	0x00001780


	//   ....[10]....
        /*0438*/ 	.word	0x000017b0


	//   ....[11]....
        /*043c*/ 	.word	0x00001890


	//   ....[12]....
        /*0440*/ 	.word	0x000018c0


	//   ....[13]....
        /*0444*/ 	.word	0x000019a0


	//   ....[14]....
        /*0448*/ 	.word	0x000019d0


	//   ....[15]....
        /*044c*/ 	.word	0x00001aa0


	//   ....[16]....
        /*0450*/ 	.word	0x00001ae0


	//   ....[17]....
        /*0454*/ 	.word	0x00003ab0


	//   ....[18]....
        /*0458*/ 	.word	0x00003bc0


	//   ....[19]....
        /*045c*/ 	.word	0x00003dc0


	//   ....[20]....
        /*0460*/ 	.word	0x00003de0


	//   ....[21]....
        /*0464*/ 	.word	0x00003fb0


	//   ....[22]....
        /*0468*/ 	.word	0x00004040


	//   ....[23]....
        /*046c*/ 	.word	0x000042f0


	//   ....[24]....
        /*0470*/ 	.word	0x000043c0


	//   ....[25]....
        /*0474*/ 	.word	0x00007c20


	//   ....[26]....
        /*0478*/ 	.word	0x00007c80


	//   ....[27]....
        /*047c*/ 	.word	0x00007d30


	//   ....[28]....
        /*0480*/ 	.word	0x00007d90


	//   ....[29]....
        /*0484*/ 	.word	0x00007de0


	//   ....[30]....
        /*0488*/ 	.word	0x00007ef0


	//   ....[31]....
        /*048c*/ 	.word	0x00008020


	//   ....[32]....
        /*0490*/ 	.word	0x000084c0


	//   ....[33]....
        /*0494*/ 	.word	0x0000a4c0


	//   ....[34]....
        /*0498*/ 	.word	0x0000a4d0


	//   ....[35]....
        /*049c*/ 	.word	0x0000a4e0


	//   ....[36]....
        /*04a0*/ 	.word	0x0000a500


	//   ....[37]....
        /*04a4*/ 	.word	0x0000a520


	//   ....[38]....
        /*04a8*/ 	.word	0x0000a540


	//   ....[39]....
        /*04ac*/ 	.word	0x0000a550


	//   ....[40]....
        /*04b0*/ 	.word	0x0000a580


	//   ....[41]....
        /*04b4*/ 	.word	0x0000c0b0


	//   ....[42]....
        /*04b8*/ 	.word	0x0000c0d0


	//   ....[43]....
        /*04bc*/ 	.word	0x0000c100


	//   ....[44]....
        /*04c0*/ 	.word	0x0000c120


	//   ....[45]....
        /*04c4*/ 	.word	0x0000c140


	//   ....[46]....
        /*04c8*/ 	.word	0x0000c160


	//   ....[47]....
        /*04cc*/ 	.word	0x0000c170


	//   ....[48]....
        /*04d0*/ 	.word	0x0000c180


	//   ....[49]....
        /*04d4*/ 	.word	0x0000c3c0


	//   ....[50]....
        /*04d8*/ 	.word	0x0000c3d0


	//   ....[51]....
        /*04dc*/ 	.word	0x0000c4d0


	//   ....[52]....
        /*04e0*/ 	.word	0x0000c500


	//   ....[53]....
        /*04e4*/ 	.word	0x0000c5e0


	//   ....[54]....
        /*04e8*/ 	.word	0x0000c610


	//   ....[55]....
        /*04ec*/ 	.word	0x0000c6f0


	//   ....[56]....
        /*04f0*/ 	.word	0x0000c720


	//   ....[57]....
        /*04f4*/ 	.word	0x0000c800


	//   ....[58]....
        /*04f8*/ 	.word	0x0000c830


	//   ....[59]....
        /*04fc*/ 	.word	0x0000c910


	//   ....[60]....
        /*0500*/ 	.word	0x0000c940


	//   ....[61]....
        /*0504*/ 	.word	0x0000ca20


	//   ....[62]....
        /*0508*/ 	.word	0x0000ca50


	//   ....[63]....
        /*050c*/ 	.word	0x0000cb30


	//   ....[64]....
        /*0510*/ 	.word	0x0000cb50


	//   ....[65]....
        /*0514*/ 	.word	0x0000d300


	//   ....[66]....
        /*0518*/ 	.word	0x0000d310


	//   ....[67]....
        /*051c*/ 	.word	0x0000d3e0


	//   ....[68]....
        /*0520*/ 	.word	0x0000d410


	//   ....[69]....
        /*0524*/ 	.word	0x0000d4e0


	//   ....[70]....
        /*0528*/ 	.word	0x0000d510


	//   ....[71]....
        /*052c*/ 	.word	0x0000d5e0


	//   ....[72]....
        /*0530*/ 	.word	0x0000d610


	//   ....[73]....
        /*0534*/ 	.word	0x0000d6e0


	//   ....[74]....
        /*0538*/ 	.word	0x0000d710


	//   ....[75]....
        /*053c*/ 	.word	0x0000d7e0


	//   ....[76]....
        /*0540*/ 	.word	0x0000d810


	//   ....[77]....
        /*0544*/ 	.word	0x0000d8e0


	//   ....[78]....
        /*0548*/ 	.word	0x0000d910


	//   ....[79]....
        /*054c*/ 	.word	0x0000d9e0


	//   ....[80]....
        /*0550*/ 	.word	0x0000da00


	//----- nvinfo : EIATTR_EXIT_INSTR_OFFSETS
	.align		4
.L_320:
        /*0554*/ 	.byte	0x04, 0x1c
        /*0556*/ 	.short	(.L_322 - .L_321)


	//   ....[0]....
.L_321:
        /*0558*/ 	.word	0x00000350


	//   ....[1]....
        /*055c*/ 	.word	0x0000cb60


	//   ....[2]....
        /*0560*/ 	.word	0x0000cbc0


	//   ....[3]....
        /*0564*/ 	.word	0x0000cc20


	//   ....[4]....
        /*0568*/ 	.word	0x0000da10


	//   ....[5]....
        /*056c*/ 	.word	0x0000da60


	//   ....[6]....
        /*0570*/ 	.word	0x0000dac0


	//----- nvinfo : EIATTR_CTAIDZ_USED
	.align		4
.L_322:
        /*0574*/ 	.byte	0x01, 0x04
	.zero		2


	//----- nvinfo : EIATTR_MAX_THREADS
	.align		4
        /*0578*/ 	.byte	0x04, 0x05
        /*057a*/ 	.short	(.L_324 - .L_323)
.L_323:
        /*057c*/ 	.word	0x00000080
        /*0580*/ 	.word	0x00000001
        /*0584*/ 	.word	0x00000001


	//----- nvinfo : EIATTR_CRS_STACK_SIZE
	.align		4
.L_324:
        /*0588*/ 	.byte	0x04, 0x1e
        /*058a*/ 	.short	(.L_326 - .L_325)
.L_325:
        /*058c*/ 	.word	0x00000000
.L_326:


//--------------------- .nv.info._ZN7cutlass13device_kernelIN5flash19enable_sm80_to_sm89INS1_16FlashAttnFwdSm80INS1_25CollectiveMainloopFwdSm80ILi4ELi1ELb0EN4cute5tupleIJNS5_1CILi128EEENS7_ILi64EEES8_EEELi128ENS_6half_tEfNS_4arch4Sm80ELb0ELb0ELb0ELb1ELb0ELb1ELb1ELb0EEENS1_21CollectiveEpilogueFwdINS6_IJS8_S8_S9_EEENS6_IJNS7_ILi1EEESH_SH_EEESB_SD_Li128ELb1ELb1ELb0ELb0EEENS1_19SingleTileSchedulerILb1ELb0ELb1ELi128EEEEEEEEEvNT_6ParamsE --------------------------
	.section	.nv.info._ZN7cutlass13device_kernelIN5flash19enable_sm80_to_sm89INS1_16FlashAttnFwdSm80INS1_25CollectiveMainloopFwdSm80ILi4ELi1ELb0EN4cute5tupleIJNS5_1CILi128EEENS7_ILi64EEES8_EEELi128ENS_6half_tEfNS_4arch4Sm80ELb0ELb0ELb0ELb1ELb0ELb1ELb1ELb0EEENS1_21CollectiveEpilogueFwdINS6_IJS8_S8_S9_EEENS6_IJNS7_ILi1EEESH_SH_EEESB_SD_Li128ELb1ELb1ELb0ELb0EEENS1_19SingleTileSchedulerILb1ELb0ELb1ELi128EEEEEEEEEvNT_6ParamsE,"",@"SHT_CUDA_INFO"
	.sectionflags	@""
	.align	4


	//----- nvinfo : EIATTR_CUDA_API_VERSION
	.align		4
        /*0000*/ 	.byte	0x04, 0x37
        /*0002*/ 	.short	(.L_328 - .L_327)
.L_327:
        /*0004*/ 	.word	0x00000082


	//----- nvinfo : EIATTR_SW2861232_WAR
	.align		4
.L_328:
        /*0008*/ 	.byte	0x01, 0x35
	.zero		2


	//----- nvinfo : EIATTR_PARAM_CBANK
	.align		4
        /*000c*/ 	.byte	0x04, 0x0a
        /*000e*/ 	.short	(.L_330 - .L_329)
	.align		4
.L_329:
        /*0010*/ 	.word	index@(.nv.constant0._ZN7cutlass13device_kernelIN5flash19enable_sm80_to_sm89INS1_16FlashAttnFwdSm80INS1_25CollectiveMainloopFwdSm80ILi4ELi1ELb0EN4cute5tupleIJNS5_1CILi128EEENS7_ILi64EEES8_EEELi128ENS_6half_tEfNS_4arch4Sm80ELb0ELb0ELb0ELb1ELb0ELb1ELb1ELb0EEENS1_21CollectiveEpilogueFwdINS6_IJS8_S8_S9_EEENS6_IJNS7_ILi1EEESH_SH_EEESB_SD_Li128ELb1ELb1ELb0ELb0EEENS1_19SingleTileSchedulerILb1ELb0ELb1ELi128EEEEEEEEEvNT_6ParamsE)
        /*0014*/ 	.short	0x0160
        /*0016*/ 	.short	0x0418


	//----- nvinfo : EIATTR_CBANK_PARAM_SIZE
	.align		4
.L_330:
        /*0018*/ 	.byte	0x03, 0x19
        /*001a*/ 	.short	0x0418


	//----- nvinfo : EIATTR_KPARAM_INFO
	.align		4
        /*001c*/ 	.byte	0x04, 0x17
        /*001e*/ 	.short	(.L_332 - .L_331)
.L_331:
        /*0020*/ 	.word	0x00000000
        /*0024*/ 	.short	0x0000
        /*0026*/ 	.short	0x0000
        /*0028*/ 	.byte	0x00, 0xf0, 0x61, 0x10


	//----- nvinfo : EIATTR_MAXREG_COUNT
	.align		4
.L_332:
        /*002c*/ 	.byte	0x03, 0x1b
        /*002e*/ 	.short	0x00ff


	//----- nvinfo : EIATTR_NUM_BARRIERS
	.align		4
        /*0030*/ 	.byte	0x02, 0x4c
        /*0032*/ 	.byte	0x02
	.zero		1


	//----- nvinfo : EIATTR_ANNOTATIONS
	.align		4
        /*0034*/ 	.byte	0x04, 0x55
        /*0036*/ 	.short	(.L_334 - .L_333)


	//   ....[0]....
.L_333:
        /* <DEDUP_REMOVED lines=57> */


	//----- nvinfo : EIATTR_MERCURY_ISA_VERSION
	.align		4
.L_334:
        /*03b0*/ 	.byte	0x03, 0x5f
        /*03b2*/ 	.short	0x0000


	//----- nvinfo : EIATTR_COOP_GROUP_MASK_REGIDS
	.align		4
        /*03b4*/ 	.byte	0x04, 0x29
        /*03b6*/ 	.short	(.L_336 - .L_335)


	//   ....[0]....
.L_335:
        /*03b8*/ 	.word	0xffffffff


	//   ....[1]....
        /*03bc*/ 	.word	0xffffffff


	//   ....[2]....
        /*03c0*/ 	.word	0xffffffff


	//   ....[3]....
        /*03c4*/ 	.word	0xffffffff


	//   ....[4]....
        /*03c8*/ 	.word	0xffffffff


	//   ....[5]....
        /*03cc*/ 	.word	0xffffffff


	//   ....[6]....
        /*03d0*/ 	.word	0xffffffff


	//   ....[7]....
        /*03d4*/ 	.word	0xffffffff


	//   ....[8]....
        /*03d8*/ 	.word	0xffffffff


	//   ....[9]....
        /*03dc*/ 	.word	0xffffffff


	//   ....[10]....
        /*03e0*/ 	.word	0xffffffff


	//   ....[11]....
        /*03e4*/ 	.word	0xffffffff


	//   ....[12]....
        /*03e8*/ 	.word	0xffffffff


	//   ....[13]....
        /*03ec*/ 	.word	0xffffffff


	//   ....[14]....
        /*03f0*/ 	.word	0xffffffff


	//   ....[15]....
        /*03f4*/ 	.word	0xffffffff


	//   ....[16]....
        /*03f8*/ 	.word	0xffffffff


	//   ....[17]....
        /*03fc*/ 	.word	0xffffffff


	//   ....[18]....
        /*0400*/ 	.word	0xffffffff


	//   ....[19]....
        /*0404*/ 	.word	0xffffffff


	//   ....[20]....
        /*0408*/ 	.word	0xffffffff


	//   ....[21]....
        /*040c*/ 	.word	0xffffffff


	//   ....[22]....
        /*0410*/ 	.word	0xffffffff


	//   ....[23]....
        /*0414*/ 	.word	0xffffffff


	//   ....[24]....
        /*0418*/ 	.word	0xffffffff


	//   ....[25]....
        /*041c*/ 	.word	0xffffffff


	//   ....[26]....
        /*0420*/ 	.word	0xffffffff


	//   ....[27]....
        /*0424*/ 	.word	0xffffffff


	//   ....[28]....
        /*0428*/ 	.word	0xffffffff


	//   ....[29]....
        /*042c*/ 	.word	0xffffffff


	//   ....[30]....
        /*0430*/ 	.word	0xffffffff


	//   ....[31]....
        /*0434*/ 	.word	0xffffffff


	//   ....[32]....
        /*0438*/ 	.word	0xffffffff


	//   ....[33]....
        /*043c*/ 	.word	0xffffffff


	//   ....[34]....
        /*0440*/ 	.word	0xffffffff


	//   ....[35]....
        /*0444*/ 	.word	0xffffffff


	//   ....[36]....
        /*0448*/ 	.word	0xffffffff


	//   ....[37]....
        /*044c*/ 	.word	0xffffffff


	//   ....[38]....
        /*0450*/ 	.word	0xffffffff


	//   ....[39]....
        /*0454*/ 	.word	0xffffffff


	//   ....[40]....
        /*0458*/ 	.word	0xffffffff


	//   ....[41]....
        /*045c*/ 	.word	0xffffffff


	//   ....[42]....
        /*0460*/ 	.word	0xffffffff


	//   ....[43]....
        /*0464*/ 	.word	0xffffffff


	//   ....[44]....
        /*0468*/ 	.word	0xffffffff


	//   ....[45]....
        /*046c*/ 	.word	0xffffffff


	//   ....[46]....
        /*0470*/ 	.word	0xffffffff


	//   ....[47]....
        /*0474*/ 	.word	0xffffffff


	//   ....[48]....
        /*0478*/ 	.word	0xffffffff


	//   ....[49]....
        /*047c*/ 	.word	0xffffffff


	//   ....[50]....
        /*0480*/ 	.word	0xffffffff


	//   ....[51]....
        /*0484*/ 	.word	0xffffffff


	//   ....[52]....
        /*0488*/ 	.word	0xffffffff


	//   ....[53]....
        /*048c*/ 	.word	0xffffffff


	//   ....[54]....
        /*0490*/ 	.word	0xffffffff


	//   ....[55]....
        /*0494*/ 	.word	0xffffffff


	//   ....[56]....
        /*0498*/ 	.word	0xffffffff


	//   ....[57]....
        /*049c*/ 	.word	0xffffffff


	//   ....[58]....
        /*04a0*/ 	.word	0xffffffff


	//   ....[59]....
        /*04a4*/ 	.word	0xffffffff


	//   ....[60]....
        /*04a8*/ 	.word	0xffffffff


	//   ....[61]....
        /*04ac*/ 	.word	0xffffffff


	//   ....[62]....
        /*04b0*/ 	.word	0xffffffff


	//   ....[63]....
        /*04b4*/ 	.word	0xffffffff


	//   ....[64]....
        /*04b8*/ 	.word	0xffffffff


	//   ....[65]....
        /*04bc*/ 	.word	0xffffffff


	//   ....[66]....
        /*04c0*/ 	.word	0xffffffff


	//   ....[67]....
        /*04c4*/ 	.word	0xffffffff


	//   ....[68]....
        /*04c8*/ 	.word	0xffffffff


	//   ....[69]....
        /*04cc*/ 	.word	0xffffffff


	//   ....[70]....
        /*04d0*/ 	.word	0xffffffff


	//   ....[71]....
        /*04d4*/ 	.word	0xffffffff


	//   ....[72]....
        /*04d8*/ 	.word	0xffffffff


	//   ....[73]....
        /*04dc*/ 	.word	0xffffffff


	//   ....[74]....
        /*04e0*/ 	.word	0xffffffff


	//   ....[75]....
        /*04e4*/ 	.word	0xffffffff


	//   ....[76]....
        /*04e8*/ 	.word	0xffffffff


	//   ....[77]....
        /*04ec*/ 	.word	0xffffffff


	//   ....[78]....
        /*04f0*/ 	.word	0xffffffff


	//   ....[79]....
        /*04f4*/ 	.word	0xffffffff


	//   ....[80]....
        /*04f8*/ 	.word	0xffffffff


	//----- nvinfo : EIATTR_COOP_GROUP_INSTR_OFFSETS
	.align		4
.L_336:
        /*04fc*/ 	.byte	0x04, 0x28
        /*04fe*/ 	.short	(.L_338 - .L_337)


	//   ....[0]....
.L_337:
        /*0500*/ 	.word	0x00000090


	//   ....[1]....
        /*0504*/ 	.word	0x00008490


	//   ....[2]....
        /*0508*/ 	.word	0x000084d0


	//   ....[3]....
        /*050c*/ 	.word	0x00008500


	//   ....[4]....
        /*0510*/ 	.word	0x00008540


	//   ....[5]....
        /*0514*/ 	.word	0x00008570


	//   ....[6]....
        /*0518*/ 	.word	0x000085e0


	//   ....[7]....
        /*051c*/ 	.word	0x00008640


	//   ....[8]....
        /*0520*/ 	.word	0x00008700


	//   ....[9]....
        /*0524*/ 	.word	0x000087b0


	//   ....[10]....
        /*0528*/ 	.word	0x000087d0


	//   ....[11]....
        /*052c*/ 	.word	0x00008840


	//   ....[12]....
        /*0530*/ 	.word	0x000088d0


	//   ....[13]....
        /*0534*/ 	.word	0x000089b0


	//   ....[14]....
        /*0538*/ 	.word	0x000089d0


	//   ....[15]....
        /*053c*/ 	.word	0x00008bb0


	//   ....[16]....
        /*0540*/ 	.word	0x00008bf0


	//   ....[17]....
        /*0544*/ 	.word	0x000112a0


	//   ....[18]....
        /*0548*/ 	.word	0x000113c0


	//   ....[19]....
        /*054c*/ 	.word	0x00011640


	//   ....[20]....
        /*0550*/ 	.word	0x00011690


	//   ....[21]....
        /*0554*/ 	.word	0x000117c0


	//   ....[22]....
        /*0558*/ 	.word	0x000118a0


	//   ....[23]....
        /*055c*/ 	.word	0x000118d0


	//   ....[24]....
        /*0560*/ 	.word	0x00011920


	//   ....[25]....
        /*0564*/ 	.word	0x00015610


	//   ....[26]....
        /*0568*/ 	.word	0x00015670


	//   ....[27]....
        /*056c*/ 	.word	0x00015720


	//   ....[28]....
        /*0570*/ 	.word	0x00015790


	//   ....[29]....
        /*0574*/ 	.word	0x000157c0


	//   ....[30]....
        /*0578*/ 	.word	0x000158d0


	//   ....[31]....
        /*057c*/ 	.word	0x00015f20


	//   ....[32]....
        /*0580*/ 	.word	0x000160c0


	//   ....[33]....
        /*0584*/ 	.word	0x00018020


	//   ....[34]....
        /*0588*/ 	.word	0x00018030


	//   ....[35]....
        /*058c*/ 	.word	0x00018040


	//   ....[36]....
        /*0590*/ 	.word	0x00018060


	//   ....[37]....
        /*0594*/ 	.word	0x00018080


	//   ....[38]....
        /*0598*/ 	.word	0x000180a0


	//   ....[39]....
        /*059c*/ 	.word	0x000180b0


	//   ....[40]....
        /*05a0*/ 	.word	0x000180e0


	//   ....[41]....
        /*05a4*/ 	.word	0x00019be0


	//   ....[42]....
        /*05a8*/ 	.word	0x00019c20


	//   ....[43]....
        /*05ac*/ 	.word	0x00019c50


	//   ....[44]....
        /*05b0*/ 	.word	0x00019c70


	//   ....[45]....
        /*05b4*/ 	.word	0x00019c90


	//   ....[46]....
        /*05b8*/ 	.word	0x00019cb0


	//   ....[47]....
        /*05bc*/ 	.word	0x00019cc0


	//   ....[48]....
        /*05c0*/ 	.word	0x00019cd0


	//   ....[49]....
        /*05c4*/ 	.word	0x00019f10


	//   ....[50]....
        /*05c8*/ 	.word	0x00019f20


	//   ....[51]....
        /*05cc*/ 	.word	0x0001a020


	//   ....[52]....
        /*05d0*/ 	.word	0x0001a050


	//   ....[53]....
        /*05d4*/ 	.word	0x0001a130


	//   ....[54]....
        /*05d8*/ 	.word	0x0001a160


	//   ....[55]....
        /*05dc*/ 	.word	0x0001a240


	//   ....[56]....
        /*05e0*/ 	.word	0x0001a270


	//   ....[57]....
        /*05e4*/ 	.word	0x0001a350


	//   ....[58]....
        /*05e8*/ 	.word	0x0001a380


	//   ....[59]....
        /*05ec*/ 	.word	0x0001a460


	//   ....[60]....
        /*05f0*/ 	.word	0x0001a490


	//   ....[61]....
        /*05f4*/ 	.word	0x0001a570


	//   ....[62]....
        /*05f8*/ 	.word	0x0001a5a0


	//   ....[63]....
        /*05fc*/ 	.word	0x0001a680


	//   ....[64]....
        /*0600*/ 	.word	0x0001a6a0


	//   ....[65]....
        /*0604*/ 	.word	0x0001ae10


	//   ....[66]....
        /*0608*/ 	.word	0x0001ae20


	//   ....[67]....
        /*060c*/ 	.word	0x0001aef0


	//   ....[68]....
        /*0610*/ 	.word	0x0001af20


	//   ....[69]....
        /*0614*/ 	.word	0x0001aff0


	//   ....[70]....
        /*0618*/ 	.word	0x0001b020


	//   ....[71]....
        /*061c*/ 	.word	0x0001b0f0


	//   ....[72]....
        /*0620*/ 	.word	0x0001b120


	//   ....[73]....
        /*0624*/ 	.word	0x0001b1f0


	//   ....[74]....
        /*0628*/ 	.word	0x0001b220


	//   ....[75]....
        /*062c*/ 	.word	0x0001b2f0


	//   ....[76]....
        /*0630*/ 	.word	0x0001b320


	//   ....[77]....
        /*0634*/ 	.word	0x0001b3f0


	//   ....[78]....
        /*0638*/ 	.word	0x0001b420


	//   ....[79]....
        /*063c*/ 	.word	0x0001b4f0


	//   ....[80]....
        /*0640*/ 	.word	0x0001b510


	//----- nvinfo : EIATTR_EXIT_INSTR_OFFSETS
	.align		4
.L_338:
        /*0644*/ 	.byte	0x04, 0x1c
        /*0646*/ 	.short	(.L_340 - .L_339)


	//   ....[0]....
.L_339:
        /*0648*/ 	.word	0x00000350


	//   ....[1]....
        /*064c*/ 	.word	0x0001a6b0


	//   ....[2]....
        /*0650*/ 	.word	0x0001a710


	//   ....[3]....
        /*0654*/ 	.word	0x0001a770


	//   ....[4]....
        /*0658*/ 	.word	0x0001b520


	//   ....[5]....
        /*065c*/ 	.word	0x0001b570


	//   ....[6]....
        /*0660*/ 	.word	0x0001b5d0


	//----- nvinfo : EIATTR_CTAIDZ_USED
	.align		4
.L_340:
        /*0664*/ 	.byte	0x01, 0x04
	.zero		2


	//----- nvinfo : EIATTR_MAX_THREADS
	.align		4
        /*0668*/ 	.byte	0x04, 0x05
        /*066a*/ 	.short	(.L_342 - .L_341)
.L_341:
        /*066c*/ 	.word	0x00000080
        /*0670*/ 	.word	0x00000001
        /*0674*/ 	.word	0x00000001


	//----- nvinfo : EIATTR_CRS_STACK_SIZE
	.align		4
.L_342:
        /*0678*/ 	.byte	0x04, 0x1e
        /*067a*/ 	.short	(.L_344 - .L_343)
.L_343:
        /*067c*/ 	.word	0x00000000
.L_344:


//--------------------- .nv.info._ZN7cutlass13device_kernelIN5flash19enable_sm80_to_sm89INS1_16FlashAttnFwdSm80INS1_25CollectiveMainloopFwdSm80ILi4ELi1ELb0EN4cute5tupleIJNS5_1CILi128EEENS7_ILi48EEES8_EEELi128ENS_6half_tEfNS_4arch4Sm80ELb0ELb1ELb0ELb0ELb0ELb0ELb1ELb0EEENS1_21CollectiveEpilogueFwdINS6_IJS8_S8_S9_EEENS6_IJNS7_ILi1EEESH_SH_EEESB_SD_Li128ELb0ELb1ELb0ELb0EEENS1_19SingleTileSchedulerILb0ELb0ELb1ELi128EEEEEEEEEvNT_6ParamsE --------------------------
	.section	.nv.info._ZN7cutlass13device_kernelIN5flash19enable_sm80_to_sm89INS1_16FlashAttnFwdSm80INS1_25CollectiveMainloopFwdSm80ILi4ELi1ELb0EN4cute5tupleIJNS5_1CILi128EEENS7_ILi48EEES8_EEELi128ENS_6half_tEfNS_4arch4Sm80ELb0ELb1ELb0ELb0ELb0ELb0ELb1ELb0EEENS1_21CollectiveEpilogueFwdINS6_IJS8_S8_S9_EEENS6_IJNS7_ILi1EEESH_SH_EEESB_SD_Li128ELb0ELb1ELb0ELb0EEENS1_19SingleTileSchedulerILb0ELb0ELb1ELi128EEEEEEEEEvNT_6ParamsE,"",@"SHT_CUDA_INFO"
	.sectionflags	@""
	.align	4


	//----- nvinfo : EIATTR_CUDA_API_VERSION
	.align		4
        /*0000*/ 	.byte	0x04, 0x37
        /*0002*/ 	.short	(.L_346 - .L_345)
.L_345:
        /*0004*/ 	.word	0x00000082


	//----- nvinfo : EIATTR_SW2861232_WAR
	.align		4
.L_346:
        /*0008*/ 	.byte	0x01, 0x35
	.zero		2


	//----- nvinfo : EIATTR_PARAM_CBANK
	.align		4
        /*000c*/ 	.byte	0x04, 0x0a
        /*000e*/ 	.short	(.L_348 - .L_347)
	.align		4
.L_347:
        /*0010*/ 	.word	index@(.nv.constant0._ZN7cutlass13device_kernelIN5flash19enable_sm80_to_sm89INS1_16FlashAttnFwdSm80INS1_25CollectiveMainloopFwdSm80ILi4ELi1ELb0EN4cute5tupleIJNS5_1CILi128EEENS7_ILi48EEES8_EEELi128ENS_6half_tEfNS_4arch4Sm80ELb0ELb1ELb0ELb0ELb0ELb0ELb1ELb0EEENS1_21CollectiveEpilogueFwdINS6_IJS8_S8_S9_EEENS6_IJNS7_ILi1EEESH_SH_EEESB_SD_Li128ELb0ELb1ELb0ELb0EEENS1_19SingleTileSchedulerILb0ELb0ELb1ELi128EEEEEEEEEvNT_6ParamsE)
        /*0014*/ 	.short	0x0160
        /*0016*/ 	.short	0x0418


	//----- nvinfo : EIATTR_CBANK_PARAM_SIZE
	.align		4
.L_348:
        /*0018*/ 	.byte	0x03, 0x19
        /*001a*/ 	.short	0x0418


	//----- nvinfo : EIATTR_KPARAM_INFO
	.align		4
        /*001c*/ 	.byte	0x04, 0x17
        /*001e*/ 	.short	(.L_350 - .L_349)
.L_349:
        /*0020*/ 	.word	0x00000000
        /*0024*/ 	.short	0x0000
        /*0026*/ 	.short	0x0000
        /*0028*/ 	.byte	0x00, 0xf0, 0x61, 0x10


	//----- nvinfo : EIATTR_MAXREG_COUNT
	.align		4
.L_350:
        /*002c*/ 	.byte	0x03, 0x1b
        /*002e*/ 	.short	0x00ff


	//----- nvinfo : EIATTR_NUM_BARRIERS
	.align		4
        /*0030*/ 	.byte	0x02, 0x4c
        /*0032*/ 	.byte	0x02
	.zero		1


	//----- nvinfo : EIATTR_ANNOTATIONS
	.align		4
        /*0034*/ 	.byte	0x04, 0x55
        /*0036*/ 	.short	(.L_352 - .L_351)


	//   ....[0]....
.L_351:
        /* <DEDUP_REMOVED lines=43> */


	//----- nvinfo : EIATTR_MERCURY_ISA_VERSION
	.align		4
.L_352:
        /*02d0*/ 	.byte	0x03, 0x5f
        /*02d2*/ 	.short	0x0000


	//----- nvinfo : EIATTR_COOP_GROUP_MASK_REGIDS
	.align		4
        /*02d4*/ 	.byte	0x04, 0x29
        /*02d6*/ 	.short	(.L_354 - .L_353)


	//   ....[0]....
.L_353:
        /*02d8*/ 	.word	0xffffffff


	//   ....[1]....
        /*02dc*/ 	.word	0xffffffff


	//   ....[2]....
        /*02e0*/ 	.word	0xffffffff


	//   ....[3]....
        /*02e4*/ 	.word	0xffffffff


	//   ....[4]....
        /*02e8*/ 	.word	0xffffffff


	//   ....[5]....
        /*02ec*/ 	.word	0xffffffff


	//   ....[6]....
        /*02f0*/ 	.word	0xffffffff


	//   ....[7]....
        /*02f4*/ 	.word	0xffffffff


	//   ....[8]....
        /*02f8*/ 	.word	0xffffffff


	//   ....[9]....
        /*02fc*/ 	.word	0xffffffff


	//   ....[10]....
        /*0300*/ 	.word	0xffffffff


	//   ....[11]....
        /*0304*/ 	.word	0xffffffff


	//   ....[12]....
        /*0308*/ 	.word	0xffffffff


	//   ....[13]....
        /*030c*/ 	.word	0xffffffff


	//   ....[14]....
        /*0310*/ 	.word	0xffffffff


	//   ....[15]....
        /*0314*/ 	.word	0xffffffff


	//   ....[16]....
        /*0318*/ 	.word	0xffffffff


	//   ....[17]....
        /*031c*/ 	.word	0xffffffff


	//   ....[18]....
        /*0320*/ 	.word	0xffffffff


	//   ....[19]....
        /*0324*/ 	.word	0xffffffff


	//   ....[20]....
        /*0328*/ 	.word	0xffffffff


	//   ....[21]....
        /*032c*/ 	.word	0xffffffff


	//   ....[22]....
        /*0330*/ 	.word	0xffffffff


	//   ....[23]....
        /*0334*/ 	.word	0xffffffff


	//   ....[24]....
        /*0338*/ 	.word	0xffffffff


	//   ....[25]....
        /*033c*/ 	.word	0xffffffff


	//   ....[26]....
        /*0340*/ 	.word	0xffffffff


	//   ....[27]....
        /*0344*/ 	.word	0xffffffff


	//   ....[28]....
        /*0348*/ 	.word	0xffffffff


	//   ....[29]....
        /*034c*/ 	.word	0xffffffff


	//   ....[30]....
        /*0350*/ 	.word	0xffffffff


	//   ....[31]....
        /*0354*/ 	.word	0xffffffff


	//   ....[32]....
        /*0358*/ 	.word	0xffffffff


	//   ....[33]....
        /*035c*/ 	.word	0xffffffff


	//   ....[34]....
        /*0360*/ 	.word	0xffffffff


	//   ....[35]....
        /*0364*/ 	.word	0xffffffff


	//   ....[36]....
        /*0368*/ 	.word	0xffffffff


	//   ....[37]....
        /*036c*/ 	.word	0xffffffff


	//   ....[38]....
        /*0370*/ 	.word	0xffffffff


	//   ....[39]....
        /*0374*/ 	.word	0xffffffff


	//   ....[40]....
        /*0378*/ 	.word	0xffffffff


	//   ....[41]....
        /*037c*/ 	.word	0xffffffff


	//   ....[42]....
        /*0380*/ 	.word	0xffffffff


	//   ....[43]....
        /*0384*/ 	.word	0xffffffff


	//   ....[44]....
        /*0388*/ 	.word	0xffffffff


	//   ....[45]....
        /*038c*/ 	.word	0xffffffff


	//   ....[46]....
        /*0390*/ 	.word	0xffffffff


	//   ....[47]....
        /*0394*/ 	.word	0xffffffff


	//   ....[48]....
        /*0398*/ 	.word	0xffffffff


	//   ....[49]....
        /*039c*/ 	.word	0xffffffff


	//   ....[50]....
        /*03a0*/ 	.word	0xffffffff


	//   ....[51]....
        /*03a4*/ 	.word	0xffffffff


	//   ....[52]....
        /*03a8*/ 	.word	0xffffffff


	//   ....[53]....
        /*03ac*/ 	.word	0xffffffff


	//   ....[54]....
        /*03b0*/ 	.word	0xffffffff


	//   ....[55]....
        /*03b4*/ 	.word	0xffffffff


	//   ....[56]....
        /*03b8*/ 	.word	0xffffffff


	//   ....[57]....
        /*03bc*/ 	.word	0xffffffff


	//   ....[58]....
        /*03c0*/ 	.word	0xffffffff


	//   ....[59]....
        /*03c4*/ 	.word	0xffffffff


	//   ....[60]....
        /*03c8*/ 	.word	0xffffffff


	//   ....[61]....
        /*03cc*/ 	.word	0xffffffff


	//   ....[62]....
        /*03d0*/ 	.word	0xffffffff


	//   ....[63]....
        /*03d4*/ 	.word	0xffffffff


	//   ....[64]....
        /*03d8*/ 	.word	0xffffffff


	//   ....[65]....
        /*03dc*/ 	.word	0xffffffff


	//   ....[66]....
        /*03e0*/ 	.word	0xffffffff


	//   ....[67]....
        /*03e4*/ 	.word	0xffffffff


	//   ....[68]....
        /*03e8*/ 	.word	0xffffffff


	//   ....[69]....
        /*03ec*/ 	.word	0xffffffff


	//   ....[70]....
        /*03f0*/ 	.word	0xffffffff


	//   ....[71]....
        /*03f4*/ 	.word	0xffffffff


	//   ....[72]....
        /*03f8*/ 	.word	0xffffffff


	//   ....[73]....
        /*03fc*/ 	.word	0xffffffff


	//   ....[74]....
        /*0400*/ 	.word	0xffffffff


	//   ....[75]....
        /*0404*/ 	.word	0xffffffff


	//   ....[76]....
        /*0408*/ 	.word	0xffffffff


	//   ....[77]....
        /*040c*/ 	.word	0xffffffff


	//   ....[78]....
        /*0410*/ 	.word	0xffffffff


	//   ....[79]....
        /*0414*/ 	.word	0xffffffff


	//   ....[80]....
        /*0418*/ 	.word	0xffffffff


	//   ....[81]....
        /*041c*/ 	.word	0xffffffff


	//   ....[82]....
        /*0420*/ 	.word	0xffffffff


	//   ....[83]....
        /*0424*/ 	.word	0xffffffff


	//   ....[84]....
        /*0428*/ 	.word	0xffffffff


	//   ....[85]....
        /*042c*/ 	.word	0xffffffff


	//   ....[86]....
        /*0430*/ 	.word	0xffffffff


	//   ....[87]....
        /*0434*/ 	.word	0xffffffff


	//   ....[88]....
        /*0438*/ 	.word	0xffffffff


	//   ....[89]....
        /*043c*/ 	.word	0xffffffff


	//   ....[90]....
        /*0440*/ 	.word	0xffffffff


	//   ....[91]....
        /*0444*/ 	.word	0xffffffff


	//   ....[92]....
        /*0448*/ 	.word	0xffffffff


	//   ....[93]....
        /*044c*/ 	.word	0xffffffff


	//   ....[94]....
        /*0450*/ 	.word	0xffffffff


	//   ....[95]....
        /*0454*/ 	.word	0xffffffff


	//   ....[96]....
        /*0458*/ 	.word	0xffffffff


	//   ....[97]....
        /*045c*/ 	.word	0xffffffff


	//   ....[98]....
        /*0460*/ 	.word	0xffffffff


	//   ....[99]....
        /*0464*/ 	.word	0xffffffff


	//   ....[100]....
        /*0468*/ 	.word	0xffffffff


	//   ....[101]....
        /*046c*/ 	.word	0xffffffff


	//   ....[102]....
        /*0470*/ 	.word	0xffffffff


	//   ....[103]....
        /*0474*/ 	.word	0xffffffff


	//   ....[104]....
        /*0478*/ 	.word	0xffffffff


	//   ....[105]....
        /*047c*/ 	.word	0xffffffff


	//   ....[106]....
        /*0480*/ 	.word	0xffffffff


	//   ....[107]....
        /*0484*/ 	.word	0xffffffff


	//----- nvinfo : EIATTR_COOP_GROUP_INSTR_OFFSETS
	.align		4
.L_354:
        /*0488*/ 	.byte	0x04, 0x28
        /*048a*/ 	.short	(.L_356 - .L_355)


	//   ....[0]....
.L_355:
        /*048c*/ 	.word	0x00000ed0


	//   ....[1]....
        /*0490*/ 	.word	0x00000f10


	//   ....[2]....
        /*0494*/ 	.word	0x00000f40


	//   ....[3]....
        /*0498*/ 	.word	0x00000f70


	//   ....[4]....
        /*049c*/ 	.word	0x00001020


	//   ....[5]....
        /*04a0*/ 	.word	0x00001080


	//   ....[6]....
        /*04a4*/ 	.word	0x00001100


	//   ....[7]....
        /*04a8*/ 	.word	0x00001140


	//   ....[8]....
        /*04ac*/ 	.word	0x00001200


	//   ....[9]....
        /*04b0*/ 	.word	0x00001260


	//   ....[10]....
        /*04b4*/ 	.word	0x000012d0


	//   ....[11]....
        /*04b8*/ 	.word	0x000013b0


	//   ....[12]....
        /*04bc*/ 	.word	0x000013e0


	//   ....[13]....
        /*04c0*/ 	.word	0x00001410


	//   ....[14]....
        /*04c4*/ 	.word	0x00001450


	//   ....[15]....
        /*04c8*/ 	.word	0x00001470


	//   ....[16]....
        /*04cc*/ 	.word	0x00002be0


	//   ....[17]....
        /*04d0*/ 	.word	0x00002e20


	//   ....[18]....
        /*04d4*/ 	.word	0x00002fe0


	//   ....[19]....
        /*04d8*/ 	.word	0x00003a90


	//   ....[20]....
        /*04dc*/ 	.word	0x00003ec0


	//   ....[21]....
        /*04e0*/ 	.word	0x00004040


	//   ....[22]....
        /*04e4*/ 	.word	0x00004140


	//   ....[23]....
        /*04e8*/ 	.word	0x00004260


	//   ....[24]....
        /*04ec*/ 	.word	0x000046b0


	//   ....[25]....
        /*04f0*/ 	.word	0x000046f0


	//   ....[26]....
        /*04f4*/ 	.word	0x000047a0


	//   ....[27]....
        /*04f8*/ 	.word	0x00004920


	//   ....[28]....
        /*04fc*/ 	.word	0x00007510


	//   ....[29]....
        /*0500*/ 	.word	0x000077a0


	//   ....[30]....
        /*0504*/ 	.word	0x00007980


	//   ....[31]....
        /*0508*/ 	.word	0x00007ff0


	//   ....[32]....
        /*050c*/ 	.word	0x00008790


	//   ....[33]....
        /*0510*/ 	.word	0x000088b0


	//   ....[34]....
        /*0514*/ 	.word	0x000089f0


	//   ....[35]....
        /*0518*/ 	.word	0x00008b40


	//   ....[36]....
        /*051c*/ 	.word	0x00008be0


	//   ....[37]....
        /*0520*/ 	.word	0x00008d00


	//   ....[38]....
        /*0524*/ 	.word	0x00008ec0


	//   ....[39]....
        /*0528*/ 	.word	0x00008f10


	//   ....[40]....
        /*052c*/ 	.word	0x0000bd10


	//   ....[41]....
        /*0530*/ 	.word	0x0000bd70


	//   ....[42]....
        /*0534*/ 	.word	0x0000bda0


	//   ....[43]....
        /*0538*/ 	.word	0x0000bdd0


	//   ....[44]....
        /*053c*/ 	.word	0x0000be20


	//   ....[45]....
        /*0540*/ 	.word	0x0000be60


	//   ....[46]....
        /*0544*/ 	.word	0x0000c120


	//   ....[47]....
        /*0548*/ 	.word	0x0000c2a0


	//   ....[48]....
        /*054c*/ 	.word	0x0000ebb0


	//   ....[49]....
        /*0550*/ 	.word	0x0000ee20


	//   ....[50]....
        /*0554*/ 	.word	0x0000f330


	//   ....[51]....
        /*0558*/ 	.word	0x0000f800


	//   ....[52]....
        /*055c*/ 	.word	0x0000ffb0


	//   ....[53]....
        /*0560*/ 	.word	0x00010020


	//   ....[54]....
        /*0564*/ 	.word	0x000101e0


	//   ....[55]....
        /*0568*/ 	.word	0x00010210


	//   ....[56]....
        /*056c*/ 	.word	0x00010230


	//   ....[57]....
        /*0570*/ 	.word	0x00010310


	//   ....[58]....
        /*0574*/ 	.word	0x00010600


	//   ....[59]....
        /*0578*/ 	.word	0x00010670


	//   ....[60]....
        /*057c*/ 	.word	0x00012170


	//   ....[61]....
        /*0580*/ 	.word	0x00012180


	//   ....[62]....
        /*0584*/ 	.word	0x00012190


	//   ....[63]....
        /*0588*/ 	.word	0x000121a0


	//   ....[64]....
        /*058c*/ 	.word	0x000121d0


	//   ....[65]....
        /*0590*/ 	.word	0x000121f0


	//   ....[66]....
        /*0594*/ 	.word	0x00012210


	//   ....[67]....
        /*0598*/ 	.word	0x00012220


	//   ....[68]....
        /*059c*/ 	.word	0x000136d0


	//   ....[69]....
        /*05a0*/ 	.word	0x00013d20


	//   ....[70]....
        /*05a4*/ 	.word	0x00013d40


	//   ....[71]....
        /*05a8*/ 	.word	0x00013d50


	//   ....[72]....
        /*05ac*/ 	.word	0x00013d60


	//   ....[73]....
        /*05b0*/ 	.word	0x00013d70


	//   ....[74]....
        /*05b4*/ 	.word	0x00013d80


	//   ....[75]....
        /*05b8*/ 	.word	0x00013d90


	//   ....[76]....
        /*05bc*/ 	.word	0x00013ef0


	//   ....[77]....
        /*05c0*/ 	.word	0x00013f00


	//   ....[78]....
        /*05c4*/ 	.word	0x00014000


	//   ....[79]....
        /*05c8*/ 	.word	0x00014030


	//   ....[80]....
        /*05cc*/ 	.word	0x00014110


	//   ....[81]....
        /*05d0*/ 	.word	0x00014140


	//   ....[82]....
        /*05d4*/ 	.word	0x00014220


	//   ....[83]....
        /*05d8*/ 	.word	0x00014250


	//   ....[84]....
        /*05dc*/ 	.word	0x00014330


	//   ....[85]....
        /*05e0*/ 	.word	0x00014360


	//   ....[86]....
        /*05e4*/ 	.word	0x00014440


	//   ....[87]....
        /*05e8*/ 	.word	0x00014470


	//   ....[88]....
        /*05ec*/ 	.word	0x00014550


	//   ....[89]....
        /*05f0*/ 	.word	0x00014580


	//   ....[90]....
        /*05f4*/ 	.word	0x00014660


	//   ....[91]....
        /*05f8*/ 	.word	0x00014680


	//   ....[92]....
        /*05fc*/ 	.word	0x00014cb0


	//   ....[93]....
        /*0600*/ 	.word	0x00014cc0


	//   ....[94]....
        /*0604*/ 	.word	0x00014d90


	//   ....[95]....
        /*0608*/ 	.word	0x00014dc0


	//   ....[96]....
        /*060c*/ 	.word	0x00014e90


	//   ....[97]....
        /*0610*/ 	.word	0x00014ec0


	//   ....[98]....
        /*0614*/ 	.word	0x00014f90


	//   ....[99]....
        /*0618*/ 	.word	0x00014fc0


	//   ....[100]....
        /*061c*/ 	.word	0x00015090


	//   ....[101]....
        /*0620*/ 	.word	0x000150c0


	//   ....[102]....
        /*0624*/ 	.word	0x00015190


	//   ....[103]....
        /*0628*/ 	.word	0x000151c0


	//   ....[104]....
        /*062c*/ 	.word	0x00015290


	//   ....[105]....
        /*0630*/ 	.word	0x000152c0


	//   ....[106]....
        /*0634*/ 	.word	0x00015390


	//   ....[107]....
        /*0638*/ 	.word	0x000153b0


	//----- nvinfo : EIATTR_EXIT_INSTR_OFFSETS
	.align		4
.L_356:
        /*063c*/ 	.byte	0x04, 0x1c
        /*063e*/ 	.short	(.L_358 - .L_357)


	//   ....[0]....
.L_357:
        /*0640*/ 	.word	0x00000040


	//   ....[1]....
        /*0644*/ 	.word	0x00014690


	//   ....[2]....
        /*0648*/ 	.word	0x000146f0


	//   ....[3]....
        /*064c*/ 	.word	0x00014750


	//   ....[4]....
        /*0650*/ 	.word	0x000153c0


	//   ....[5]....
        /*0654*/ 	.word	0x00015410


	//   ....[6]....
        /*0658*/ 	.word	0x00015470


	//----- nvinfo : EIATTR_CTAIDZ_USED
	.align		4
.L_358:
        /*065c*/ 	.byte	0x01, 0x04
	.zero		2


	//----- nvinfo : EIATTR_MAX_THREADS
	.align		4
        /*0660*/ 	.byte	0x04, 0x05
        /*0662*/ 	.short	(.L_360 - .L_359)
.L_359:
        /*0664*/ 	.word	0x00000080
        /*0668*/ 	.word	0x00000001
        /*066c*/ 	.word	0x00000001


	//----- nvinfo : EIATTR_CRS_STACK_SIZE
	.align		4
.L_360:
        /*0670*/ 	.byte	0x04, 0x1e
        /*0672*/ 	.short	(.L_362 - .L_361)
.L_361:
        /*0674*/ 	.word	0x00000000
.L_362:


//--------------------- .nv.info._ZN7cutlass13device_kernelIN5flash19enable_sm80_to_sm89INS1_16FlashAttnFwdSm80INS1_25CollectiveMainloopFwdSm80ILi4ELi1ELb0EN4cute5tupleIJNS5_1CILi128EEENS7_ILi48EEES8_EEELi128ENS_6half_tEfNS_4arch4Sm80ELb0ELb1ELb0ELb1ELb0ELb0ELb1ELb0EEENS1_21CollectiveEpilogueFwdINS6_IJS8_S8_S9_EEENS6_IJNS7_ILi1EEESH_SH_EEESB_SD_Li128ELb1ELb1ELb0ELb0EEENS1_19SingleTileSchedulerILb1ELb0ELb1ELi128EEEEEEEEEvNT_6ParamsE --------------------------
	.section	.nv.info._ZN7cutlass13device_kernelIN5flash19enable_sm80_to_sm89INS1_16FlashAttnFwdSm80INS1_25CollectiveMainloopFwdSm80ILi4ELi1ELb0EN4cute5tupleIJNS5_1CILi128EEENS7_ILi48EEES8_EEELi128ENS_6half_tEfNS_4arch4Sm80ELb0ELb1ELb0ELb1ELb0ELb0ELb1ELb0EEENS1_21CollectiveEpilogueFwdINS6_IJS8_S8_S9_EEENS6_IJNS7_ILi1EEESH_SH_EEESB_SD_Li128ELb1ELb1ELb0ELb0EEENS1_19SingleTileSchedulerILb1ELb0ELb1ELi128EEEEEEEEEvNT_6ParamsE,"",@"SHT_CUDA_INFO"
	.sectionflags	@""
	.align	4


	//----- nvinfo : EIATTR_CUDA_API_VERSION
	.align		4
        /*0000*/ 	.byte	0x04, 0x37
        /*0002*/ 	.short	(.L_364 - .L_363)
.L_363:
        /*0004*/ 	.word	0x00000082


	//----- nvinfo : EIATTR_SW2861232_WAR
	.align		4
.L_364:
        /*0008*/ 	.byte	0x01, 0x35
	.zero		2


	//----- nvinfo : EIATTR_PARAM_CBANK
	.align		4
        /*000c*/ 	.byte	0x04, 0x0a
        /*000e*/ 	.short	(.L_366 - .L_365)
	.align		4
.L_365:
        /*0010*/ 	.word	index@(.nv.constant0._ZN7cutlass13device_kernelIN5flash19enable_sm80_to_sm89INS1_16FlashAttnFwdSm80INS1_25CollectiveMainloopFwdSm80ILi4ELi1ELb0EN4cute5tupleIJNS5_1CILi128EEENS7_ILi48EEES8_EEELi128ENS_6half_tEfNS_4arch4Sm80ELb0ELb1ELb0ELb1ELb0ELb0ELb1ELb0EEENS1_21CollectiveEpilogueFwdINS6_IJS8_S8_S9_EEENS6_IJNS7_ILi1EEESH_SH_EEESB_SD_Li128ELb1ELb1ELb0ELb0EEENS1_19SingleTileSchedulerILb1ELb0ELb1ELi128EEEEEEEEEvNT_6ParamsE)
        /*0014*/ 	.short	0x0160
        /*0016*/ 	.short	0x0418


	//----- nvinfo : EIATTR_CBANK_PARAM_SIZE
	.align		4
.L_366:
        /*0018*/ 	.byte	0x03, 0x19
        /*001a*/ 	.short	0x0418


	//----- nvinfo : EIATTR_KPARAM_INFO
	.align		4
        /*001c*/ 	.byte	0x04, 0x17
        /*001e*/ 	.short	(.L_368 - .L_367)
.L_367:
        /*0020*/ 	.word	0x00000000
        /*0024*/ 	.short	0x0000
        /*0026*/ 	.short	0x0000
        /*0028*/ 	.byte	0x00, 0xf0, 0x61, 0x10


	//----- nvinfo : EIATTR_MAXREG_COUNT
	.align		4
.L_368:
        /*002c*/ 	.byte	0x03, 0x1b
        /*002e*/ 	.short	0x00ff


	//----- nvinfo : EIATTR_NUM_BARRIERS
	.align		4
        /*0030*/ 	.byte	0x02, 0x4c
        /*0032*/ 	.byte	0x02
	.zero		1


	//----- nvinfo : EIATTR_ANNOTATIONS
	.align		4
        /*0034*/ 	.byte	0x04, 0x55
        /*0036*/ 	.short	(.L_370 - .L_369)


	//   ....[0]....
.L_369:
        /* <DEDUP_REMOVED lines=44> */


	//----- nvinfo : EIATTR_MERCURY_ISA_VERSION
	.align		4
.L_370:
        /*02e8*/ 	.byte	0x03, 0x5f
        /*02ea*/ 	.short	0x0000


	//----- nvinfo : EIATTR_COOP_GROUP_MASK_REGIDS
	.align		4
        /*02ec*/ 	.byte	0x04, 0x29
        /*02ee*/ 	.short	(.L_372 - .L_371)


	//   ....[0]....
.L_371:
        /*02f0*/ 	.word	0xffffffff


	//   ....[1]....
        /*02f4*/ 	.word	0xffffffff


	//   ....[2]....
        /*02f8*/ 	.word	0xffffffff


	//   ....[3]....
        /*02fc*/ 	.word	0xffffffff


	//   ....[4]....
        /*0300*/ 	.word	0xffffffff


	//   ....[5]....
        /*0304*/ 	.word	0xffffffff


	//   ....[6]....
        /*0308*/ 	.word	0xffffffff


	//   ....[7]....
        /*030c*/ 	.word	0xffffffff


	//   ....[8]....
        /*0310*/ 	.word	0xffffffff


	//   ....[9]....
        /*0314*/ 	.word	0xffffffff


	//   ....[10]....
        /*0318*/ 	.word	0xffffffff


	//   ....[11]....
        /*031c*/ 	.word	0xffffffff


	//   ....[12]....
        /*0320*/ 	.word	0xffffffff


	//   ....[13]....
        /*0324*/ 	.word	0xffffffff


	//   ....[14]....
        /*0328*/ 	.word	0xffffffff


	//   ....[15]....
        /*032c*/ 	.word	0xffffffff


	//   ....[16]....
        /*0330*/ 	.word	0xffffffff


	//   ....[17]....
        /*0334*/ 	.word	0xffffffff


	//   ....[18]....
        /*0338*/ 	.word	0xffffffff


	//   ....[19]....
        /*033c*/ 	.word	0xffffffff


	//   ....[20]....
        /*0340*/ 	.word	0xffffffff


	//   ....[21]....
        /*0344*/ 	.word	0xffffffff


	//   ....[22]....
        /*0348*/ 	.word	0xffffffff


	//   ....[23]....
        /*034c*/ 	.word	0xffffffff


	//   ....[24]....
        /*0350*/ 	.word	0xffffffff


	//   ....[25]....
        /*0354*/ 	.word	0xffffffff


	//   ....[26]....
        /*0358*/ 	.word	0xffffffff


	//   ....[27]....
        /*035c*/ 	.word	0xffffffff


	//   ....[28]....
        /*0360*/ 	.word	0xffffffff


	//   ....[29]....
        /*0364*/ 	.word	0xffffffff


	//   ....[30]....
        /*0368*/ 	.word	0xffffffff


	//   ....[31]....
        /*036c*/ 	.word	0xffffffff


	//   ....[32]....
        /*0370*/ 	.word	0xffffffff


	//   ....[33]....
        /*0374*/ 	.word	0xffffffff


	//   ....[34]....
        /*0378*/ 	.word	0xffffffff


	//   ....[35]....
        /*037c*/ 	.word	0xffffffff


	//   ....[36]....
        /*0380*/ 	.word	0xffffffff


	//   ....[37]....
        /*0384*/ 	.word	0xffffffff


	//   ....[38]....
        /*0388*/ 	.word	0xffffffff


	//   ....[39]....
        /*038c*/ 	.word	0xffffffff


	//   ....[40]....
        /*0390*/ 	.word	0xffffffff


	//   ....[41]....
        /*0394*/ 	.word	0xffffffff


	//   ....[42]....
        /*0398*/ 	.word	0xffffffff


	//   ....[43]....
        /*039c*/ 	.word	0xffffffff


	//   ....[44]....
        /*03a0*/ 	.word	0xffffffff


	//   ....[45]....
        /*03a4*/ 	.word	0xffffffff


	//   ....[46]....
        /*03a8*/ 	.word	0xffffffff


	//   ....[47]....
        /*03ac*/ 	.word	0xffffffff


	//   ....[48]....
        /*03b0*/ 	.word	0xffffffff


	//   ....[49]....
        /*03b4*/ 	.word	0xffffffff


	//   ....[50]....
        /*03b8*/ 	.word	0xffffffff


	//   ....[51]....
        /*03bc*/ 	.word	0xffffffff


	//   ....[52]....
        /*03c0*/ 	.word	0xffffffff


	//   ....[53]....
        /*03c4*/ 	.word	0xffffffff


	//   ....[54]....
        /*03c8*/ 	.word	0xffffffff


	//   ....[55]....
        /*03cc*/ 	.word	0xffffffff


	//   ....[56]....
        /*03d0*/ 	.word	0xffffffff


	//   ....[57]....
        /*03d4*/ 	.word	0xffffffff


	//   ....[58]....
        /*03d8*/ 	.word	0xffffffff


	//   ....[59]....
        /*03dc*/ 	.word	0xffffffff


	//   ....[60]....
        /*03e0*/ 	.word	0xffffffff


	//   ....[61]....
        /*03e4*/ 	.word	0xffffffff


	//   ....[62]....
        /*03e8*/ 	.word	0xffffffff


	//   ....[63]....
        /*03ec*/ 	.word	0xffffffff


	//   ....[64]....
        /*03f0*/ 	.word	0xffffffff


	//   ....[65]....
        /*03f4*/ 	.word	0xffffffff


	//   ....[66]....
        /*03f8*/ 	.word	0xffffffff


	//   ....[67]....
        /*03fc*/ 	.word	0xffffffff


	//   ....[68]....
        /*0400*/ 	.word	0xffffffff


	//   ....[69]....
        /*0404*/ 	.word	0xffffffff


	//   ....[70]....
        /*0408*/ 	.word	0xffffffff


	//   ....[71]....
        /*040c*/ 	.word	0xffffffff


	//   ....[72]....
        /*0410*/ 	.word	0xffffffff


	//   ....[73]....
        /*0414*/ 	.word	0xffffffff


	//   ....[74]....
        /*0418*/ 	.word	0xffffffff


	//   ....[75]....
        /*041c*/ 	.word	0xffffffff


	//   ....[76]....
        /*0420*/ 	.word	0xffffffff


	//   ....[77]....
        /*0424*/ 	.word	0xffffffff


	//   ....[78]....
        /*0428*/ 	.word	0xffffffff


	//   ....[79]....
        /*042c*/ 	.word	0xffffffff


	//   ....[80]....
        /*0430*/ 	.word	0xffffffff


	//   ....[81]....
        /*0434*/ 	.word	0xffffffff


	//   ....[82]....
        /*0438*/ 	.word	0xffffffff


	//   ....[83]....
        /*043c*/ 	.word	0xffffffff


	//   ....[84]....
        /*0440*/ 	.word	0xffffffff


	//   ....[85]....
        /*0444*/ 	.word	0xffffffff


	//   ....[86]....
        /*0448*/ 	.word	0xffffffff


	//   ....[87]....
        /*044c*/ 	.word	0xffffffff


	//   ....[88]....
        /*0450*/ 	.word	0xffffffff


	//   ....[89]....
        /*0454*/ 	.word	0xffffffff


	//   ....[90]....
        /*0458*/ 	.word	0xffffffff


	//   ....[91]....
        /*045c*/ 	.word	0xffffffff


	//   ....[92]....
        /*0460*/ 	.word	0xffffffff


	//   ....[93]....
        /*0464*/ 	.word	0xffffffff


	//   ....[94]....
        /*0468*/ 	.word	0xffffffff


	//   ....[95]....
        /*046c*/ 	.word	0xffffffff


	//   ....[96]....
        /*0470*/ 	.word	0xffffffff


	//   ....[97]....
        /*0474*/ 	.word	0xffffffff


	//   ....[98]....
        /*0478*/ 	.word	0xffffffff


	//   ....[99]....
        /*047c*/ 	.word	0xffffffff


	//   ....[100]....
        /*0480*/ 	.word	0xffffffff


	//   ....[101]....
        /*0484*/ 	.word	0xffffffff


	//   ....[102]....
        /*0488*/ 	.word	0xffffffff


	//   ....[103]....
        /*048c*/ 	.word	0xffffffff


	//   ....[104]....
        /*0490*/ 	.word	0xffffffff


	//   ....[105]....
        /*0494*/ 	.word	0xffffffff


	//   ....[106]....
        /*0498*/ 	.word	0xffffffff


	//   ....[107]....
        /*049c*/ 	.word	0xffffffff


	//   ....[108]....
        /*04a0*/ 	.word	0xffffffff


	//----- nvinfo : EIATTR_COOP_GROUP_INSTR_OFFSETS
	.align		4
.L_372:
        /*04a4*/ 	.byte	0x04, 0x28
        /*04a6*/ 	.short	(.L_374 - .L_373)


	//   ....[0]....
.L_373:
        /*04a8*/ 	.word	0x00000090


	//   ....[1]....
        /*04ac*/ 	.word	0x00001650


	//   ....[2]....
        /*04b0*/ 	.word	0x00001680


	//   ....[3]....
        /*04b4*/ 	.word	0x00001900


	//   ....[4]....
        /*04b8*/ 	.word	0x00001930


	//   ....[5]....
        /*04bc*/ 	.word	0x00001a10


	//   ....[6]....
        /*04c0*/ 	.word	0x00001a40


	//   ....[7]....
        /*04c4*/ 	.word	0x00001b20


	//   ....[8]....
        /*04c8*/ 	.word	0x00001b50


	//   ....[9]....
        /*04cc*/ 	.word	0x00001c30


	//   ....[10]....
        /*04d0*/ 	.word	0x00001c60


	//   ....[11]....
        /*04d4*/ 	.word	0x00001d40


	//   ....[12]....
        /*04d8*/ 	.word	0x00001d70


	//   ....[13]....
        /*04dc*/ 	.word	0x00001e50


	//   ....[14]....
        /*04e0*/ 	.word	0x00001e80


	//   ....[15]....
        /*04e4*/ 	.word	0x00001f60


	//   ....[16]....
        /*04e8*/ 	.word	0x00001fa0


	//   ....[17]....
        /*04ec*/ 	.word	0x00003570


	//   ....[18]....
        /*04f0*/ 	.word	0x000037b0


	//   ....[19]....
        /*04f4*/ 	.word	0x00003980


	//   ....[20]....
        /*04f8*/ 	.word	0x00004430


	//   ....[21]....
        /*04fc*/ 	.word	0x00004bb0


	//   ....[22]....
        /*0500*/ 	.word	0x00004bf0


	//   ....[23]....
        /*0504*/ 	.word	0x00004d70


	//   ....[24]....
        /*0508*/ 	.word	0x00004da0


	//   ....[25]....
        /*050c*/ 	.word	0x000053c0


	//   ....[26]....
        /*0510*/ 	.word	0x00005480


	//   ....[27]....
        /*0514*/ 	.word	0x000054e0


	//   ....[28]....
        /*0518*/ 	.word	0x000056e0


	//   ....[29]....
        /*051c*/ 	.word	0x00008230


	//   ....[30]....
        /*0520*/ 	.word	0x000084a0


	//   ....[31]....
        /*0524*/ 	.word	0x00008690


	//   ....[32]....
        /*0528*/ 	.word	0x00008f90


	//   ....[33]....
        /*052c*/ 	.word	0x000097d0


	//   ....[34]....
        /*0530*/ 	.word	0x000098f0


	//   ....[35]....
        /*0534*/ 	.word	0x000099a0


	//   ....[36]....
        /*0538*/ 	.word	0x00009ad0


	//   ....[37]....
        /*053c*/ 	.word	0x00009b20


	//   ....[38]....
        /*0540*/ 	.word	0x00009c00


	//   ....[39]....
        /*0544*/ 	.word	0x00009f70


	//   ....[40]....
        /*0548*/ 	.word	0x00009ff0


	//   ....[41]....
        /*054c*/ 	.word	0x0000ce00


	//   ....[42]....
        /*0550*/ 	.word	0x0000ce60


	//   ....[43]....
        /*0554*/ 	.word	0x0000ce90


	//   ....[44]....
        /*0558*/ 	.word	0x0000cec0


	//   ....[45]....
        /*055c*/ 	.word	0x0000cf10


	//   ....[46]....
        /*0560*/ 	.word	0x0000cf50


	//   ....[47]....
        /*0564*/ 	.word	0x0000d220


	//   ....[48]....
        /*0568*/ 	.word	0x0000d3a0


	//   ....[49]....
        /*056c*/ 	.word	0x0000fd30


	//   ....[50]....
        /*0570*/ 	.word	0x0000ff50


	//   ....[51]....
        /*0574*/ 	.word	0x00010140


	//   ....[52]....
        /*0578*/ 	.word	0x00010c10


	//   ....[53]....
        /*057c*/ 	.word	0x00011360


	//   ....[54]....
        /*0580*/ 	.word	0x00011470


	//   ....[55]....
        /*0584*/ 	.word	0x000114e0


	//   ....[56]....
        /*0588*/ 	.word	0x00011610


	//   ....[57]....
        /*058c*/ 	.word	0x00011690


	//   ....[58]....
        /*0590*/ 	.word	0x000117e0


	//   ....[59]....
        /*0594*/ 	.word	0x00011bb0


	//   ....[60]....
        /*0598*/ 	.word	0x00011c70


	//   ....[61]....
        /*059c*/ 	.word	0x000136f0


	//   ....[62]....
        /*05a0*/ 	.word	0x00013700


	//   ....[63]....
        /*05a4*/ 	.word	0x00013710


	//   ....[64]....
        /*05a8*/ 	.word	0x00013720


	//   ....[65]....
        /*05ac*/ 	.word	0x00013750


	//   ....[66]....
        /*05b0*/ 	.word	0x00013770


	//   ....[67]....
        /*05b4*/ 	.word	0x00013790


	//   ....[68]....
        /*05b8*/ 	.word	0x000137a0


	//   ....[69]....
        /*05bc*/ 	.word	0x00015320


	//   ....[70]....
        /*05c0*/ 	.word	0x00015340


	//   ....[71]....
        /*05c4*/ 	.word	0x00015370


	//   ....[72]....
        /*05c8*/ 	.word	0x00015390


	//   ....[73]....
        /*05cc*/ 	.word	0x000153b0


	//   ....[74]....
        /*05d0*/ 	.word	0x000153d0


	//   ....[75]....
        /*05d4*/ 	.word	0x000153e0


	//   ....[76]....
        /*05d8*/ 	.word	0x000153f0


	//   ....[77]....
        /*05dc*/ 	.word	0x00015630


	//   ....[78]....
        /*05e0*/ 	.word	0x00015640


	//   ....[79]....
        /*05e4*/ 	.word	0x00015740


	//   ....[80]....
        /*05e8*/ 	.word	0x00015770


	//   ....[81]....
        /*05ec*/ 	.word	0x00015850


	//   ....[82]....
        /*05f0*/ 	.word	0x00015880


	//   ....[83]....
        /*05f4*/ 	.word	0x00015960


	//   ....[84]....
        /*05f8*/ 	.word	0x00015990


	//   ....[85]....
        /*05fc*/ 	.word	0x00015a70


	//   ....[86]....
        /*0600*/ 	.word	0x00015aa0


	//   ....[87]....
        /*0604*/ 	.word	0x00015b80


	//   ....[88]....
        /*0608*/ 	.word	0x00015bb0


	//   ....[89]....
        /*060c*/ 	.word	0x00015c90


	//   ....[90]....
        /*0610*/ 	.word	0x00015cc0


	//   ....[91]....
        /*0614*/ 	.word	0x00015da0


	//   ....[92]....
        /*0618*/ 	.word	0x00015dc0


	//   ....[93]....
        /*061c*/ 	.word	0x00016570


	//   ....[94]....
        /*0620*/ 	.word	0x00016580


	//   ....[95]....
        /*0624*/ 	.word	0x00016650


	//   ....[96]....
        /*0628*/ 	.word	0x00016680


	//   ....[97]....
        /*062c*/ 	.word	0x00016750


	//   ....[98]....
        /*0630*/ 	.word	0x00016780


	//   ....[99]....
        /*0634*/ 	.word	0x00016850


	//   ....[100]....
        /*0638*/ 	.word	0x00016880


	//   ....[101]....
        /*063c*/ 	.word	0x00016950


	//   ....[102]....
        /*0640*/ 	.word	0x00016980


	//   ....[103]....
        /*0644*/ 	.word	0x00016a50


	//   ....[104]....
        /*0648*/ 	.word	0x00016a80


	//   ....[105]....
        /*064c*/ 	.word	0x00016b50


	//   ....[106]....
        /*0650*/ 	.word	0x00016b80


	//   ....[107]....
        /*0654*/ 	.word	0x00016c50


	//   ....[108]....
        /*0658*/ 	.word	0x00016c70


	//----- nvinfo : EIATTR_EXIT_INSTR_OFFSETS
	.align		4
.L_374:
        /*065c*/ 	.byte	0x04, 0x1c
        /*065e*/ 	.short	(.L_376 - .L_375)


	//   ....[0]....
.L_375:
        /*0660*/ 	.word	0x00000350


	//   ....[1]....
        /*0664*/ 	.word	0x00015dd0


	//   ....[2]....
        /*0668*/ 	.word	0x00015e30


	//   ....[3]....
        /*066c*/ 	.word	0x00015e90


	//   ....[4]....
        /*0670*/ 	.word	0x00016c80


	//   ....[5]....
        /*0674*/ 	.word	0x00016cd0


	//   ....[6]....
        /*0678*/ 	.word	0x00016d30


	//----- nvinfo : EIATTR_CTAIDZ_USED
	.align		4
.L_376:
        /*067c*/ 	.byte	0x01, 0x04
	.zero		2


	//----- nvinfo : EIATTR_MAX_THREADS
	.align		4
        /*0680*/ 	.byte	0x04, 0x05
        /*0682*/ 	.short	(.L_378 - .L_377)
.L_377:
        /*0684*/ 	.word	0x00000080
        /*0688*/ 	.word	0x00000001
        /*068c*/ 	.word	0x00000001


	//----- nvinfo : EIATTR_CRS_STACK_SIZE
	.align		4
.L_378:
        /*0690*/ 	.byte	0x04, 0x1e
        /*0692*/ 	.short	(.L_380 - .L_379)
.L_379:
        /*0694*/ 	.word	0x00000000
.L_380:


//--------------------- .nv.info._ZN7cutlass13device_kernelIN5flash19enable_sm80_to_sm89INS1_16FlashAttnFwdSm80INS1_25CollectiveMainloopFwdSm80ILi4ELi1ELb0EN4cute5tupleIJNS5_1CILi128EEENS7_ILi48EEES8_EEELi128ENS_6half_tEfNS_4arch4Sm80ELb0ELb1ELb0ELb1ELb0ELb1ELb1ELb0EEENS1_21CollectiveEpilogueFwdINS6_IJS8_S8_S9_EEENS6_IJNS7_ILi1EEESH_SH_EEESB_SD_Li128ELb1ELb1ELb0ELb0EEENS1_19SingleTileSchedulerILb1ELb0ELb1ELi128EEEEEEEEEvNT_6ParamsE --------------------------
	.section	.nv.info._ZN7cutlass13device_kernelIN5flash19enable_sm80_to_sm89INS1_16FlashAttnFwdSm80INS1_25CollectiveMainloopFwdSm80ILi4ELi1ELb0EN4cute5tupleIJNS5_1CILi128EEENS7_ILi48EEES8_EEELi128ENS_6half_tEfNS_4arch4Sm80ELb0ELb1ELb0ELb1ELb0ELb1ELb1ELb0EEENS1_21CollectiveEpilogueFwdINS6_IJS8_S8_S9_EEENS6_IJNS7_ILi1EEESH_SH_EEESB_SD_Li128ELb1ELb1ELb0ELb0EEENS1_19SingleTileSchedulerILb1ELb0ELb1ELi128EEEEEEEEEvNT_6ParamsE,"",@"SHT_CUDA_INFO"
	.sectionflags	@""
	.align	4


	//----- nvinfo : EIATTR_CUDA_API_VERSION
	.align		4
        /*0000*/ 	.byte	0x04, 0x37
        /*0002*/ 	.short	(.L_382 - .L_381)
.L_381:
        /*0004*/ 	.word	0x00000082


	//----- nvinfo : EIATTR_SW2861232_WAR
	.align		4
.L_382:
        /*0008*/ 	.byte	0x01, 0x35
	.zero		2


	//----- nvinfo : EIATTR_PARAM_CBANK
	.align		4
        /*000c*/ 	.byte	0x04, 0x0a
        /*000e*/ 	.short	(.L_384 - .L_383)
	.align		4
.L_383:
        /*0010*/ 	.word	index@(.nv.constant0._ZN7cutlass13device_kernelIN5flash19enable_sm80_to_sm89INS1_16FlashAttnFwdSm80INS1_25CollectiveMainloopFwdSm80ILi4ELi1ELb0EN4cute5tupleIJNS5_1CILi128EEENS7_ILi48EEES8_EEELi128ENS_6half_tEfNS_4arch4Sm80ELb0ELb1ELb0ELb1ELb0ELb1ELb1ELb0EEENS1_21CollectiveEpilogueFwdINS6_IJS8_S8_S9_EEENS6_IJNS7_ILi1EEESH_SH_EEESB_SD_Li128ELb1ELb1ELb0ELb0EEENS1_19SingleTileSchedulerILb1ELb0ELb1ELi128EEEEEEEEEvNT_6ParamsE)
        /*0014*/ 	.short	0x0160
        /*0016*/ 	.short	0x0418


	//----- nvinfo : EIATTR_CBANK_PARAM_SIZE
	.align		4
.L_384:
        /*0018*/ 	.byte	0x03, 0x19
        /*001a*/ 	.short	0x0418


	//----- nvinfo : EIATTR_KPARAM_INFO
	.align		4
        /*001c*/ 	.byte	0x04, 0x17
        /*001e*/ 	.short	(.L_386 - .L_385)
.L_385:
        /*0020*/ 	.word	0x00000000
        /*0024*/ 	.short	0x0000
        /*0026*/ 	.short	0x0000
        /*0028*/ 	.byte	0x00, 0xf0, 0x61, 0x10


	//----- nvinfo : EIATTR_MAXREG_COUNT
	.align		4
.L_386:
        /*002c*/ 	.byte	0x03, 0x1b
        /*002e*/ 	.short	0x00ff


	//----- nvinfo : EIATTR_NUM_BARRIERS
	.align		4
        /*0030*/ 	.byte	0x02, 0x4c
        /*0032*/ 	.byte	0x02
	.zero		1


	//----- nvinfo : EIATTR_ANNOTATIONS
	.align		4
        /*0034*/ 	.byte	0x04, 0x55
        /*0036*/ 	.short	(.L_388 - .L_387)


	//   ....[0]....
.L_387:
        /* <DEDUP_REMOVED lines=62> */


	//----- nvinfo : EIATTR_MERCURY_ISA_VERSION
	.align		4
.L_388:
        /*0408*/ 	.byte	0x03, 0x5f
        /*040a*/ 	.short	0x0000


	//----- nvinfo : EIATTR_COOP_GROUP_MASK_REGIDS
	.align		4
        /*040c*/ 	.byte	0x04, 0x29
        /*040e*/ 	.short	(.L_390 - .L_389)


	//   ....[0]....
.L_389:
        /*0410*/ 	.word	0xffffffff


	//   ....[1]....
        /*0414*/ 	.word	0xffffffff


	//   ....[2]....
        /*0418*/ 	.word	0xffffffff


	//   ....[3]....
        /*041c*/ 	.word	0xffffffff


	//   ....[4]....
        /*0420*/ 	.word	0xffffffff


	//   ....[5]....
        /*0424*/ 	.word	0xffffffff


	//   ....[6]....
        /*0428*/ 	.word	0xffffffff


	//   ....[7]....
        /*042c*/ 	.word	0xffffffff


	//   ....[8]....
        /*0430*/ 	.word	0xffffffff


	//   ....[9]....
        /*0434*/ 	.word	0xffffffff


	//   ....[10]....
        /*0438*/ 	.word	0xffffffff


	//   ....[11]....
        /*043c*/ 	.word	0xffffffff


	//   ....[12]....
        /*0440*/ 	.word	0xffffffff


	//   ....[13]....
        /*0444*/ 	.word	0xffffffff


	//   ....[14]....
        /*0448*/ 	.word	0xffffffff


	//   ....[15]....
        /*044c*/ 	.word	0xffffffff


	//   ....[16]....
        /*0450*/ 	.word	0xffffffff


	//   ....[17]....
        /*0454*/ 	.word	0xffffffff


	//   ....[18]....
        /*0458*/ 	.word	0xffffffff


	//   ....[19]....
        /*045c*/ 	.word	0xffffffff


	//   ....[20]....
        /*0460*/ 	.word	0xffffffff


	//   ....[21]....
        /*0464*/ 	.word	0xffffffff


	//   ....[22]....
        /*0468*/ 	.word	0xffffffff


	//   ....[23]....
        /*046c*/ 	.word	0xffffffff


	//   ....[24]....
        /*0470*/ 	.word	0xffffffff


	//   ....[25]....
        /*0474*/ 	.word	0xffffffff


	//   ....[26]....
        /*0478*/ 	.word	0xffffffff


	//   ....[27]....
        /*047c*/ 	.word	0xffffffff


	//   ....[28]....
        /*0480*/ 	.word	0xffffffff


	//   ....[29]....
        /*0484*/ 	.word	0xffffffff


	//   ....[30]....
        /*0488*/ 	.word	0xffffffff


	//   ....[31]....
        /*048c*/ 	.word	0xffffffff


	//   ....[32]....
        /*0490*/ 	.word	0xffffffff


	//   ....[33]....
        /*0494*/ 	.word	0xffffffff


	//   ....[34]....
        /*0498*/ 	.word	0xffffffff


	//   ....[35]....
        /*049c*/ 	.word	0xffffffff


	//   ....[36]....
        /*04a0*/ 	.word	0xffffffff


	//   ....[37]....
        /*04a4*/ 	.word	0xffffffff


	//   ....[38]....
        /*04a8*/ 	.word	0xffffffff


	//   ....[39]....
        /*04ac*/ 	.word	0xffffffff


	//   ....[40]....
        /*04b0*/ 	.word	0xffffffff


	//   ....[41]....
        /*04b4*/ 	.word	0xffffffff


	//   ....[42]....
        /*04b8*/ 	.word	0xffffffff


	//   ....[43]....
        /*04bc*/ 	.word	0xffffffff


	//   ....[44]....
        /*04c0*/ 	.word	0xffffffff


	//   ....[45]....
        /*04c4*/ 	.word	0xffffffff


	//   ....[46]....
        /*04c8*/ 	.word	0xffffffff


	//   ....[47]....
        /*04cc*/ 	.word	0xffffffff


	//   ....[48]....
        /*04d0*/ 	.word	0xffffffff


	//   ....[49]....
        /*04d4*/ 	.word	0xffffffff


	//   ....[50]....
        /*04d8*/ 	.word	0xffffffff


	//   ....[51]....
        /*04dc*/ 	.word	0xffffffff


	//   ....[52]....
        /*04e0*/ 	.word	0xffffffff


	//   ....[53]....
        /*04e4*/ 	.word	0xffffffff


	//   ....[54]....
        /*04e8*/ 	.word	0xffffffff


	//   ....[55]....
        /*04ec*/ 	.word	0xffffffff


	//   ....[56]....
        /*04f0*/ 	.word	0xffffffff


	//   ....[57]....
        /*04f4*/ 	.word	0xffffffff


	//   ....[58]....
        /*04f8*/ 	.word	0xffffffff


	//   ....[59]....
        /*04fc*/ 	.word	0xffffffff


	//   ....[60]....
        /*0500*/ 	.word	0xffffffff


	//   ....[61]....
        /*0504*/ 	.word	0xffffffff


	//   ....[62]....
        /*0508*/ 	.word	0xffffffff


	//   ....[63]....
        /*050c*/ 	.word	0xffffffff


	//   ....[64]....
        /*0510*/ 	.word	0xffffffff


	//   ....[65]....
        /*0514*/ 	.word	0xffffffff


	//   ....[66]....
        /*0518*/ 	.word	0xffffffff


	//   ....[67]....
        /*051c*/ 	.word	0xffffffff


	//   ....[68]....
        /*0520*/ 	.word	0xffffffff


	//   ....[69]....
        /*0524*/ 	.word	0xffffffff


	//   ....[70]....
        /*0528*/ 	.word	0xffffffff


	//   ....[71]....
        /*052c*/ 	.word	0xffffffff


	//   ....[72]....
        /*0530*/ 	.word	0xffffffff


	//   ....[73]....
        /*0534*/ 	.word	0xffffffff


	//   ....[74]....
        /*0538*/ 	.word	0xffffffff


	//   ....[75]....
        /*053c*/ 	.word	0xffffffff


	//   ....[76]....
        /*0540*/ 	.word	0xffffffff


	//   ....[77]....
        /*0544*/ 	.word	0xffffffff


	//   ....[78]....
        /*0548*/ 	.word	0xffffffff


	//   ....[79]....
        /*054c*/ 	.word	0xffffffff


	//   ....[80]....
        /*0550*/ 	.word	0xffffffff


	//   ....[81]....
        /*0554*/ 	.word	0xffffffff


	//   ....[82]....
        /*0558*/ 	.word	0xffffffff


	//   ....[83]....
        /*055c*/ 	.word	0xffffffff


	//   ....[84]....
        /*0560*/ 	.word	0xffffffff


	//   ....[85]....
        /*0564*/ 	.word	0xffffffff


	//   ....[86]....
        /*0568*/ 	.word	0xffffffff


	//   ....[87]....
        /*056c*/ 	.word	0xffffffff


	//   ....[88]....
        /*0570*/ 	.word	0xffffffff


	//   ....[89]....
        /*0574*/ 	.word	0xffffffff


	//   ....[90]....
        /*0578*/ 	.word	0xffffffff


	//   ....[91]....
        /*057c*/ 	.word	0xffffffff


	//   ....[92]....
        /*0580*/ 	.word	0xffffffff


	//   ....[93]....
        /*0584*/ 	.word	0xffffffff


	//   ....[94]....
        /*0588*/ 	.word	0xffffffff


	//   ....[95]....
        /*058c*/ 	.word	0xffffffff


	//   ....[96]....
        /*0590*/ 	.word	0xffffffff


	//   ....[97]....
        /*0594*/ 	.word	0xffffffff


	//   ....[98]....
        /*0598*/ 	.word	0xffffffff


	//   ....[99]....
        /*059c*/ 	.word	0xffffffff


	//   ....[100]....
        /*05a0*/ 	.word	0xffffffff


	//   ....[101]....
        /*05a4*/ 	.word	0xffffffff


	//   ....[102]....
        /*05a8*/ 	.word	0xffffffff


	//   ....[103]....
        /*05ac*/ 	.word	0xffffffff


	//   ....[104]....
        /*05b0*/ 	.word	0xffffffff


	//   ....[105]....
        /*05b4*/ 	.word	0xffffffff


	//   ....[106]....
        /*05b8*/ 	.word	0xffffffff


	//   ....[107]....
        /*05bc*/ 	.word	0xffffffff


	//   ....[108]....
        /*05c0*/ 	.word	0xffffffff


	//   ....[109]....
        /*05c4*/ 	.word	0xffffffff


	//   ....[110]....
        /*05c8*/ 	.word	0xffffffff


	//   ....[111]....
        /*05cc*/ 	.word	0xffffffff


	//   ....[112]....
        /*05d0*/ 	.word	0xffffffff


	//   ....[113]....
        /*05d4*/ 	.word	0xffffffff


	//   ....[114]....
        /*05d8*/ 	.word	0xffffffff


	//   ....[115]....
        /*05dc*/ 	.word	0xffffffff


	//   ....[116]....
        /*05e0*/ 	.word	0xffffffff


	//   ....[117]....
        /*05e4*/ 	.word	0xffffffff


	//   ....[118]....
        /*05e8*/ 	.word	0xffffffff


	//   ....[119]....
        /*05ec*/ 	.word	0xffffffff


	//   ....[120]....
        /*05f0*/ 	.word	0xffffffff


	//   ....[121]....
        /*05f4*/ 	.word	0xffffffff


	//   ....[122]....
        /*05f8*/ 	.word	0xffffffff


	//   ....[123]....
        /*05fc*/ 	.word	0xffffffff


	//   ....[124]....
        /*0600*/ 	.word	0xffffffff


	//   ....[125]....
        /*0604*/ 	.word	0xffffffff


	//   ....[126]....
        /*0608*/ 	.word	0xffffffff


	//   ....[127]....
        /*060c*/ 	.word	0xffffffff


	//   ....[128]....
        /*0610*/ 	.word	0xffffffff


	//   ....[129]....
        /*0614*/ 	.word	0xffffffff


	//   ....[130]....
        /*0618*/ 	.word	0xffffffff


	//   ....[131]....
        /*061c*/ 	.word	0xffffffff


	//   ....[132]....
        /*0620*/ 	.word	0xffffffff


	//   ....[133]....
        /*0624*/ 	.word	0xffffffff


	//   ....[134]....
        /*0628*/ 	.word	0xffffffff


	//   ....[135]....
        /*062c*/ 	.word	0xffffffff


	//   ....[136]....
        /*0630*/ 	.word	0xffffffff


	//   ....[137]....
        /*0634*/ 	.word	0xffffffff


	//   ....[138]....
        /*0638*/ 	.word	0xffffffff


	//   ....[139]....
        /*063c*/ 	.word	0xffffffff


	//   ....[140]....
        /*0640*/ 	.word	0xffffffff


	//   ....[141]....
        /*0644*/ 	.word	0xffffffff


	//   ....[142]....
        /*0648*/ 	.word	0xffffffff


	//   ....[143]....
        /*064c*/ 	.word	0xffffffff


	//   ....[144]....
        /*0650*/ 	.word	0xffffffff


	//   ....[145]....
        /*0654*/ 	.word	0xffffffff


	//   ....[146]....
        /*0658*/ 	.word	0xffffffff


	//   ....[147]....
        /*065c*/ 	.word	0xffffffff


	//   ....[148]....
        /*0660*/ 	.word	0xffffffff


	//   ....[149]....
        /*0664*/ 	.word	0xffffffff


	//   ....[150]....
        /*0668*/ 	.word	0xffffffff


	//   ....[151]....
        /*066c*/ 	.word	0xffffffff


	//   ....[152]....
        /*0670*/ 	.word	0xffffffff


	//   ....[153]....
        /*0674*/ 	.word	0xffffffff


	//   ....[154]....
        /*0678*/ 	.word	0xffffffff


	//   ....[155]....
        /*067c*/ 	.word	0xffffffff


	//   ....[156]....
        /*0680*/ 	.word	0xffffffff


	//   ....[157]....
        /*0684*/ 	.word	0xffffffff


	//   ....[158]....
        /*0688*/ 	.word	0xffffffff


	//   ....[159]....
        /*068c*/ 	.word	0xffffffff


	//   ....[160]....
        /*0690*/ 	.word	0xffffffff


	//   ....[161]....
        /*0694*/ 	.word	0xffffffff


	//   ....[162]....
        /*0698*/ 	.word	0xffffffff


	//   ....[163]....
        /*069c*/ 	.word	0xffffffff


	//   ....[164]....
        /*06a0*/ 	.word	0xffffffff


	//   ....[165]....
        /*06a4*/ 	.word	0xffffffff


	//   ....[166]....
        /*06a8*/ 	.word	0xffffffff


	//   ....[167]....
        /*06ac*/ 	.word	0xffffffff


	//   ....[168]....
        /*06b0*/ 	.word	0xffffffff


	//   ....[169]....
        /*06b4*/ 	.word	0xffffffff


	//   ....[170]....
        /*06b8*/ 	.word	0xffffffff


	//   ....[171]....
        /*06bc*/ 	.word	0xffffffff


	//   ....[172]....
        /*06c0*/ 	.word	0xffffffff


	//----- nvinfo : EIATTR_COOP_GROUP_INSTR_OFFSETS
	.align		4
.L_390:
        /*06c4*/ 	.byte	0x04, 0x28
        /*06c6*/ 	.short	(.L_392 - .L_391)


	//   ....[0]....
.L_391:
        /*06c8*/ 	.word	0x00000090


	//   ....[1]....
        /*06cc*/ 	.word	0x00007160


	//   ....[2]....
        /*06d0*/ 	.word	0x000072f0


	//   ....[3]....
        /*06d4*/ 	.word	0x00007490


	//   ....[4]....
        /*06d8*/ 	.word	0x000074c0


	//   ....[5]....
        /*06dc*/ 	.word	0x000075a0


	//   ....[6]....
        /*06e0*/ 	.word	0x000075d0


	//   ....[7]....
        /*06e4*/ 	.word	0x000076c0


	//   ....[8]....
        /*06e8*/ 	.word	0x000076f0


	//   ....[9]....
        /*06ec*/ 	.word	0x000077e0


	//   ....[10]....
        /*06f0*/ 	.word	0x00007810


	//   ....[11]....
        /*06f4*/ 	.word	0x00007900


	//   ....[12]....
        /*06f8*/ 	.word	0x00007930


	//   ....[13]....
        /*06fc*/ 	.word	0x00007a20


	//   ....[14]....
        /*0700*/ 	.word	0x00007a50


	//   ....[15]....
        /*0704*/ 	.word	0x00007b60


	//   ....[16]....
        /*0708*/ 	.word	0x00007b90


	//   ....[17]....
        /*070c*/ 	.word	0x00008250


	//   ....[18]....
        /*0710*/ 	.word	0x00008290


	//   ....[19]....
        /*0714*/ 	.word	0x000082d0


	//   ....[20]....
        /*0718*/ 	.word	0x000082f0


	//   ....[21]....
        /*071c*/ 	.word	0x00008470


	//   ....[22]....
        /*0720*/ 	.word	0x00008530


	//   ....[23]....
        /*0724*/ 	.word	0x00008570


	//   ....[24]....
        /*0728*/ 	.word	0x000085b0


	//   ....[25]....
        /*072c*/ 	.word	0x00008740


	//   ....[26]....
        /*0730*/ 	.word	0x00008800


	//   ....[27]....
        /*0734*/ 	.word	0x00008840


	//   ....[28]....
        /*0738*/ 	.word	0x00008880


	//   ....[29]....
        /*073c*/ 	.word	0x00008a30


	//   ....[30]....
        /*0740*/ 	.word	0x00008af0


	//   ....[31]....
        /*0744*/ 	.word	0x00008b30


	//   ....[32]....
        /*0748*/ 	.word	0x00008b70


	//   ....[33]....
        /*074c*/ 	.word	0x00008d00


	//   ....[34]....
        /*0750*/ 	.word	0x00008dc0


	//   ....[35]....
        /*0754*/ 	.word	0x00008e00


	//   ....[36]....
        /*0758*/ 	.word	0x00008e40


	//   ....[37]....
        /*075c*/ 	.word	0x00008ff0


	//   ....[38]....
        /*0760*/ 	.word	0x000090b0


	//   ....[39]....
        /*0764*/ 	.word	0x000090f0


	//   ....[40]....
        /*0768*/ 	.word	0x00009130


	//   ....[41]....
        /*076c*/ 	.word	0x000092c0


	//   ....[42]....
        /*0770*/ 	.word	0x00009380


	//   ....[43]....
        /*0774*/ 	.word	0x000093c0


	//   ....[44]....
        /*0778*/ 	.word	0x00009400


	//   ....[45]....
        /*077c*/ 	.word	0x000095a0


	//   ....[46]....
        /*0780*/ 	.word	0x00009660


	//   ....[47]....
        /*0784*/ 	.word	0x000096a0


	//   ....[48]....
        /*0788*/ 	.word	0x000096e0


	//   ....[49]....
        /*078c*/ 	.word	0x0000c9c0


	//   ....[50]....
        /*0790*/ 	.word	0x0000ca10


	//   ....[51]....
        /*0794*/ 	.word	0x0000ca40


	//   ....[52]....
        /*0798*/ 	.word	0x0000ca90


	//   ....[53]....
        /*079c*/ 	.word	0x0000cb10


	//   ....[54]....
        /*07a0*/ 	.word	0x0000cb30


	//   ....[55]....
        /*07a4*/ 	.word	0x0000cb50


	//   ....[56]....
        /*07a8*/ 	.word	0x0000cb70


	//   ....[57]....
        /*07ac*/ 	.word	0x0000cd80


	//   ....[58]....
        /*07b0*/ 	.word	0x0000cdc0


	//   ....[59]....
        /*07b4*/ 	.word	0x0000cdf0


	//   ....[60]....
        /*07b8*/ 	.word	0x0000ce40


	//   ....[61]....
        /*07bc*/ 	.word	0x0000cfb0


	//   ....[62]....
        /*07c0*/ 	.word	0x0000cfd0


	//   ....[63]....
        /*07c4*/ 	.word	0x0000cff0


	//   ....[64]....
        /*07c8*/ 	.word	0x0000d010


	//   ....[65]....
        /*07cc*/ 	.word	0x0000d220


	//   ....[66]....
        /*07d0*/ 	.word	0x0000d260


	//   ....[67]....
        /*07d4*/ 	.word	0x0000d290


	//   ....[68]....
        /*07d8*/ 	.word	0x0000d2e0


	//   ....[69]....
        /*07dc*/ 	.word	0x0000d450


	//   ....[70]....
        /*07e0*/ 	.word	0x0000d470


	//   ....[71]....
        /*07e4*/ 	.word	0x0000d490


	//   ....[72]....
        /*07e8*/ 	.word	0x0000d4b0


	//   ....[73]....
        /*07ec*/ 	.word	0x0000d6c0


	//   ....[74]....
        /*07f0*/ 	.word	0x0000d700


	//   ....[75]....
        /*07f4*/ 	.word	0x0000d720


	//   ....[76]....
        /*07f8*/ 	.word	0x0000d770


	//   ....[77]....
        /*07fc*/ 	.word	0x0000d8e0


	//   ....[78]....
        /*0800*/ 	.word	0x0000d900


	//   ....[79]....
        /*0804*/ 	.word	0x0000d920


	//   ....[80]....
        /*0808*/ 	.word	0x0000d940


	//   ....[81]....
        /*080c*/ 	.word	0x00012450


	//   ....[82]....
        /*0810*/ 	.word	0x00012680


	//   ....[83]....
        /*0814*/ 	.word	0x00012820


	//   ....[84]....
        /*0818*/ 	.word	0x00012fa0


	//   ....[85]....
        /*081c*/ 	.word	0x00013650


	//   ....[86]....
        /*0820*/ 	.word	0x000137d0


	//   ....[87]....
        /*0824*/ 	.word	0x00013870


	//   ....[88]....
        /*0828*/ 	.word	0x00013960


	//   ....[89]....
        /*082c*/ 	.word	0x00013c20


	//   ....[90]....
        /*0830*/ 	.word	0x00013d20


	//   ....[91]....
        /*0834*/ 	.word	0x00013d50


	//   ....[92]....
        /*0838*/ 	.word	0x00013db0


	//   ....[93]....
        /*083c*/ 	.word	0x00016eb0


	//   ....[94]....
        /*0840*/ 	.word	0x00017070


	//   ....[95]....
        /*0844*/ 	.word	0x00017230


	//   ....[96]....
        /*0848*/ 	.word	0x00017850


	//   ....[97]....
        /*084c*/ 	.word	0x00017fb0


	//   ....[98]....
        /*0850*/ 	.word	0x000180b0


	//   ....[99]....
        /*0854*/ 	.word	0x000181d0


	//   ....[100]....
        /*0858*/ 	.word	0x00018320


	//   ....[101]....
        /*085c*/ 	.word	0x000183c0


	//   ....[102]....
        /*0860*/ 	.word	0x00018560


	//   ....[103]....
        /*0864*/ 	.word	0x000186c0


	//   ....[104]....
        /*0868*/ 	.word	0x00018720


	//   ....[105]....
        /*086c*/ 	.word	0x0001b560


	//   ....[106]....
        /*0870*/ 	.word	0x0001b5c0


	//   ....[107]....
        /*0874*/ 	.word	0x0001b5f0


	//   ....[108]....
        /*0878*/ 	.word	0x0001b620


	//   ....[109]....
        /*087c*/ 	.word	0x0001b670


	//   ....[110]....
        /*0880*/ 	.word	0x0001b6b0


	//   ....[111]....
        /*0884*/ 	.word	0x0001b970


	//   ....[112]....
        /*0888*/ 	.word	0x0001baf0


	//   ....[113]....
        /*088c*/ 	.word	0x0001e480


	//   ....[114]....
        /*0890*/ 	.word	0x0001e790


	//   ....[115]....
        /*0894*/ 	.word	0x0001ec60


	//   ....[116]....
        /*0898*/ 	.word	0x0001f0e0


	//   ....[117]....
        /*089c*/ 	.word	0x0001f850


	//   ....[118]....
        /*08a0*/ 	.word	0x0001f8a0


	//   ....[119]....
        /*08a4*/ 	.word	0x0001f9d0


	//   ....[120]....
        /*08a8*/ 	.word	0x0001fa20


	//   ....[121]....
        /*08ac*/ 	.word	0x0001fa50


	//   ....[122]....
        /*08b0*/ 	.word	0x0001fb90


	//   ....[123]....
        /*08b4*/ 	.word	0x0001fd90


	//   ....[124]....
        /*08b8*/ 	.word	0x0001ff30


	//   ....[125]....
        /*08bc*/ 	.word	0x000219c0


	//   ....[126]....
        /*08c0*/ 	.word	0x000219d0


	//   ....[127]....
        /*08c4*/ 	.word	0x000219e0


	//   ....[128]....
        /*08c8*/ 	.word	0x000219f0


	//   ....[129]....
        /*08cc*/ 	.word	0x00021a20


	//   ....[130]....
        /*08d0*/ 	.word	0x00021a40


	//   ....[131]....
        /*08d4*/ 	.word	0x00021a60


	//   ....[132]....
        /*08d8*/ 	.word	0x00021a70


	//   ....[133]....
        /*08dc*/ 	.word	0x000235b0


	//   ....[134]....
        /*08e0*/ 	.word	0x000235f0


	//   ....[135]....
        /*08e4*/ 	.word	0x00023620


	//   ....[136]....
        /*08e8*/ 	.word	0x00023640


	//   ....[137]....
        /*08ec*/ 	.word	0x00023660


	//   ....[138]....
        /*08f0*/ 	.word	0x00023680


	//   ....[139]....
        /*08f4*/ 	.word	0x00023690


	//   ....[140]....
        /*08f8*/ 	.word	0x000236a0


	//   ....[141]....
        /*08fc*/ 	.word	0x000238e0


	//   ....[142]....
        /*0900*/ 	.word	0x000238f0


	//   ....[143]....
        /*0904*/ 	.word	0x000239f0


	//   ....[144]....
        /*0908*/ 	.word	0x00023a20


	//   ....[145]....
        /*090c*/ 	.word	0x00023b00


	//   ....[146]....
        /*0910*/ 	.word	0x00023b30


	//   ....[147]....
        /*0914*/ 	.word	0x00023c10


	//   ....[148]....
        /*0918*/ 	.word	0x00023c40


	//   ....[149]....
        /*091c*/ 	.word	0x00023d20


	//   ....[150]....
        /*0920*/ 	.word	0x00023d50


	//   ....[151]....
        /*0924*/ 	.word	0x00023e30


	//   ....[152]....
        /*0928*/ 	.word	0x00023e60


	//   ....[153]....
        /*092c*/ 	.word	0x00023f40


	//   ....[154]....
        /*0930*/ 	.word	0x00023f70


	//   ....[155]....
        /*0934*/ 	.word	0x00024050


	//   ....[156]....
        /*0938*/ 	.word	0x00024070


	//   ....[157]....
        /*093c*/ 	.word	0x000247e0


	//   ....[158]....
        /*0940*/ 	.word	0x000247f0


	//   ....[159]....
        /*0944*/ 	.word	0x000248c0


	//   ....[160]....
        /*0948*/ 	.word	0x000248f0


	//   ....[161]....
        /*094c*/ 	.word	0x000249c0


	//   ....[162]....
        /*0950*/ 	.word	0x000249f0


	//   ....[163]....
        /*0954*/ 	.word	0x00024ac0


	//   ....[164]....
        /*0958*/ 	.word	0x00024af0


	//   ....[165]....
        /*095c*/ 	.word	0x00024bc0


	//   ....[166]....
        /*0960*/ 	.word	0x00024bf0


	//   ....[167]....
        /*0964*/ 	.word	0x00024cc0


	//   ....[168]....
        /*0968*/ 	.word	0x00024cf0


	//   ....[169]....
        /*096c*/ 	.word	0x00024dc0


	//   ....[170]....
        /*0970*/ 	.word	0x00024df0


	//   ....[171]....
        /*0974*/ 	.word	0x00024ec0


	//   ....[172]....
        /*0978*/ 	.word	0x00024ee0


	//----- nvinfo : EIATTR_EXIT_INSTR_OFFSETS
	.align		4
.L_392:
        /*097c*/ 	.byte	0x04, 0x1c
        /*097e*/ 	.short	(.L_394 - .L_393)


	//   ....[0]....
.L_393:
        /*0980*/ 	.word	0x00000370


	//   ....[1]....
        /*0984*/ 	.word	0x00024080


	//   ....[2]....
        /*0988*/ 	.word	0x000240e0


	//   ....[3]....
        /*098c*/ 	.word	0x00024140


	//   ....[4]....
        /*0990*/ 	.word	0x00024ef0


	//   ....[5]....
        /*0994*/ 	.word	0x00024f40


	//   ....[6]....
        /*0998*/ 	.word	0x00024fa0


	//----- nvinfo : EIATTR_CTAIDZ_USED
	.align		4
.L_394:
        /*099c*/ 	.byte	0x01, 0x04
	.zero		2


	//----- nvinfo : EIATTR_MAX_THREADS
	.align		4
        /*09a0*/ 	.byte	0x04, 0x05
        /*09a2*/ 	.short	(.L_396 - .L_395)
.L_395:
        /*09a4*/ 	.word	0x00000080
        /*09a8*/ 	.word	0x00000001
        /*09ac*/ 	.word	0x00000001


	//----- nvinfo : EIATTR_CRS_STACK_SIZE
	.align		4
.L_396:
        /*09b0*/ 	.byte	0x04, 0x1e
        /*09b2*/ 	.short	(.L_398 - .L_397)
.L_397:
        /*09b4*/ 	.word	0x00000000
.L_398:


//--------------------- .nv.info._ZN7cutlass13device_kernelIN5flash19enable_sm80_to_sm89INS1_16FlashAttnFwdSm80INS1_25CollectiveMainloopFwdSm80ILi4ELi1ELb0EN4cute5tupleIJNS5_1CILi128EEENS7_ILi64EEES8_EEELi128ENS_6half_tEfNS_4arch4Sm80ELb1ELb0ELb0ELb0ELb0ELb0ELb1ELb0EEENS1_21CollectiveEpilogueFwdINS6_IJS8_S8_S9_EEENS6_IJNS7_ILi1EEESH_SH_EEESB_SD_Li128ELb0ELb1ELb0ELb0EEENS1_30DynamicPersistentTileSchedulerILi128ELi128ELb0ELb1ELb0EEEEEEEEEvNT_6ParamsE --------------------------
	.section	.nv.info._ZN7cutlass13device_kernelIN5flash19enable_sm80_to_sm89INS1_16FlashAttnFwdSm80INS1_25CollectiveMainloopFwdSm80ILi4ELi1ELb0EN4cute5tupleIJNS5_1CILi128EEENS7_ILi64EEES8_EEELi128ENS_6half_tEfNS_4arch4Sm80ELb1ELb0ELb0ELb0ELb0ELb0ELb1ELb0EEENS1_21CollectiveEpilogueFwdINS6_IJS8_S8_S9_EEENS6_IJNS7_ILi1EEESH_SH_EEESB_SD_Li128ELb0ELb1ELb0ELb0EEENS1_30DynamicPersistentTileSchedulerILi128ELi128ELb0ELb1ELb0EEEEEEEEEvNT_6ParamsE,"",@"SHT_CUDA_INFO"
	.sectionflags	@""
	.align	4


	//----- nvinfo : EIATTR_CUDA_API_VERSION
	.align		4
        /*0000*/ 	.byte	0x04, 0x37
        /*0002*/ 	.short	(.L_400 - .L_399)
.L_399:
        /*0004*/ 	.word	0x00000082


	//----- nvinfo : EIATTR_SW2861232_WAR
	.align		4
.L_400:
        /*0008*/ 	.byte	0x01, 0x35
	.zero		2


	//----- nvinfo : EIATTR_PARAM_CBANK
	.align		4
        /*000c*/ 	.byte	0x04, 0x0a
        /*000e*/ 	.short	(.L_402 - .L_401)
	.align		4
.L_401:
        /*0010*/ 	.word	index@(.nv.constant0._ZN7cutlass13device_kernelIN5flash19enable_sm80_to_sm89INS1_16FlashAttnFwdSm80INS1_25CollectiveMainloopFwdSm80ILi4ELi1ELb0EN4cute5tupleIJNS5_1CILi128EEENS7_ILi64EEES8_EEELi128ENS_6half_tEfNS_4arch4Sm80ELb1ELb0ELb0ELb0ELb0ELb0ELb1ELb0EEENS1_21CollectiveEpilogueFwdINS6_IJS8_S8_S9_EEENS6_IJNS7_ILi1EEESH_SH_EEESB_SD_Li128ELb0ELb1ELb0ELb0EEENS1_30DynamicPersistentTileSchedulerILi128ELi128ELb0ELb1ELb0EEEEEEEEEvNT_6ParamsE)
        /*0014*/ 	.short	0x0160
        /*0016*/ 	.short	0x0428


	//----- nvinfo : EIATTR_CBANK_PARAM_SIZE
	.align		4
.L_402:
        /*0018*/ 	.byte	0x03, 0x19
        /*001a*/ 	.short	0x0428


	//----- nvinfo : EIATTR_KPARAM_INFO
	.align		4
        /*001c*/ 	.byte	0x04, 0x17
        /*001e*/ 	.short	(.L_404 - .L_403)
.L_403:
        /*0020*/ 	.word	0x00000000
        /*0024*/ 	.short	0x0000
        /*0026*/ 	.short	0x0000
        /*0028*/ 	.byte	0x00, 0xf0, 0xa1, 0x10


	//----- nvinfo : EIATTR_MAXREG_COUNT
	.align		4
.L_404:
        /*002c*/ 	.byte	0x03, 0x1b
        /*002e*/ 	.short	0x00ff


	//----- nvinfo : EIATTR_NUM_BARRIERS
	.align		4
        /*0030*/ 	.byte	0x02, 0x4c
        /*0032*/ 	.byte	0x06
	.zero		1


	//----- nvinfo : EIATTR_ANNOTATIONS
	.align		4
        /*0034*/ 	.byte	0x04, 0x55
        /*0036*/ 	.short	(.L_406 - .L_405)


	//   ....[0]....
.L_405:
        /* <DEDUP_REMOVED lines=101> */


	//----- nvinfo : EIATTR_MERCURY_ISA_VERSION
	.align		4
.L_406:
        /*0678*/ 	.byte	0x03, 0x5f
        /*067a*/ 	.short	0x0000


	//----- nvinfo : EIATTR_INT_WARP_WIDE_INSTR_OFFSETS
	.align		4
        /*067c*/ 	.byte	0x04, 0x31
        /*067e*/ 	.short	(.L_408 - .L_407)


	//   ....[0]....
.L_407:
        /*0680*/ 	.word	0x0000f9f0


	//   ....[1]....
        /*0684*/ 	.word	0x0000fa70


	//----- nvinfo : EIATTR_COOP_GROUP_MASK_REGIDS
	.align		4
.L_408:
        /*0688*/ 	.byte	0x04, 0x29
        /*068a*/ 	.short	(.L_410 - .L_409)


	//   ....[0]....
.L_409:
        /*068c*/ 	.word	0xffffffff


	//   ....[1]....
        /*0690*/ 	.word	0xffffffff


	//   ....[2]....
        /*0694*/ 	.word	0xffffffff


	//   ....[3]....
        /*0698*/ 	.word	0xffffffff


	//   ....[4]....
        /*069c*/ 	.word	0xffffffff


	//   ....[5]....
        /*06a0*/ 	.word	0xffffffff


	//   ....[6]....
        /*06a4*/ 	.word	0xffffffff


	//   ....[7]....
        /*06a8*/ 	.word	0xffffffff


	//   ....[8]....
        /*06ac*/ 	.word	0xffffffff


	//   ....[9]....
        /*06b0*/ 	.word	0xffffffff


	//   ....[10]....
        /*06b4*/ 	.word	0xffffffff


	//   ....[11]....
        /*06b8*/ 	.word	0xffffffff


	//   ....[12]....
        /*06bc*/ 	.word	0xffffffff


	//   ....[13]....
        /*06c0*/ 	.word	0xffffffff


	//   ....[14]....
        /*06c4*/ 	.word	0xffffffff


	//   ....[15]....
        /*06c8*/ 	.word	0xffffffff


	//   ....[16]....
        /*06cc*/ 	.word	0xffffffff


	//   ....[17]....
        /*06d0*/ 	.word	0xffffffff


	//   ....[18]....
        /*06d4*/ 	.word	0xffffffff


	//   ....[19]....
        /*06d8*/ 	.word	0xffffffff


	//   ....[20]....
        /*06dc*/ 	.word	0xffffffff


	//   ....[21]....
        /*06e0*/ 	.word	0xffffffff


	//   ....[22]....
        /*06e4*/ 	.word	0xffffffff


	//   ....[23]....
        /*06e8*/ 	.word	0xffffffff


	//   ....[24]....
        /*06ec*/ 	.word	0xffffffff


	//   ....[25]....
        /*06f0*/ 	.word	0xffffffff


	//   ....[26]....
        /*06f4*/ 	.word	0xffffffff


	//   ....[27]....
        /*06f8*/ 	.word	0xffffffff


	//   ....[28]....
        /*06fc*/ 	.word	0xffffffff


	//   ....[29]....
        /*0700*/ 	.word	0xffffffff


	//   ....[30]....
        /*0704*/ 	.word	0xffffffff


	//   ....[31]....
        /*0708*/ 	.word	0xffffffff


	//   ....[32]....
        /*070c*/ 	.word	0xffffffff


	//   ....[33]....
        /*0710*/ 	.word	0xffffffff


	//   ....[34]....
        /*0714*/ 	.word	0xffffffff


	//   ....[35]....
        /*0718*/ 	.word	0xffffffff


	//   ....[36]....
        /*071c*/ 	.word	0xffffffff


	//   ....[37]....
        /*0720*/ 	.word	0xffffffff


	//   ....[38]....
        /*0724*/ 	.word	0xffffffff


	//   ....[39]....
        /*0728*/ 	.word	0xffffffff


	//   ....[40]....
        /*072c*/ 	.word	0xffffffff


	//   ....[41]....
        /*0730*/ 	.word	0xffffffff


	//   ....[42]....
        /*0734*/ 	.word	0xffffffff


	//   ....[43]....
        /*0738*/ 	.word	0xffffffff


	//   ....[44]....
        /*073c*/ 	.word	0xffffffff


	//   ....[45]....
        /*0740*/ 	.word	0xffffffff


	//   ....[46]....
        /*0744*/ 	.word	0xffffffff


	//   ....[47]....
        /*0748*/ 	.word	0xffffffff


	//   ....[48]....
        /*074c*/ 	.word	0xffffffff


	//   ....[49]....
        /*0750*/ 	.word	0xffffffff


	//   ....[50]....
        /*0754*/ 	.word	0xffffffff


	//   ....[51]....
        /*0758*/ 	.word	0xffffffff


	//   ....[52]....
        /*075c*/ 	.word	0xffffffff


	//   ....[53]....
        /*0760*/ 	.word	0xffffffff


	//   ....[54]....
        /*0764*/ 	.word	0xffffffff


	//   ....[55]....
        /*0768*/ 	.word	0xffffffff


	//   ....[56]....
        /*076c*/ 	.word	0xffffffff


	//   ....[57]....
        /*0770*/ 	.word	0xffffffff


	//   ....[58]....
        /*0774*/ 	.word	0xffffffff


	//   ....[59]....
        /*0778*/ 	.word	0xffffffff


	//   ....[60]....
        /*077c*/ 	.word	0xffffffff


	//   ....[61]....
        /*0780*/ 	.word	0xffffffff


	//   ....[62]....
        /*0784*/ 	.word	0xffffffff


	//   ....[63]....
        /*0788*/ 	.word	0xffffffff


	//   ....[64]....
        /*078c*/ 	.word	0xffffffff


	//   ....[65]....
        /*0790*/ 	.word	0xffffffff


	//   ....[66]....
        /*0794*/ 	.word	0xffffffff


	//   ....[67]....
        /*0798*/ 	.word	0xffffffff


	//   ....[68]....
        /*079c*/ 	.word	0xffffffff


	//   ....[69]....
        /*07a0*/ 	.word	0xffffffff


	//   ....[70]....
        /*07a4*/ 	.word	0xffffffff


	//   ....[71]....
        /*07a8*/ 	.word	0xffffffff


	//   ....[72]....
        /*07ac*/ 	.word	0xffffffff


	//   ....[73]....
        /*07b0*/ 	.word	0xffffffff


	//   ....[74]....
        /*07b4*/ 	.word	0xffffffff


	//   ....[75]....
        /*07b8*/ 	.word	0xffffffff


	//   ....[76]....
        /*07bc*/ 	.word	0xffffffff


	//   ....[77]....
        /*07c0*/ 	.word	0xffffffff


	//   ....[78]....
        /*07c4*/ 	.word	0xffffffff


	//   ....[79]....
        /*07c8*/ 	.word	0xffffffff


	//   ....[80]....
        /*07cc*/ 	.word	0xffffffff


	//   ....[81]....
        /*07d0*/ 	.word	0xffffffff


	//   ....[82]....
        /*07d4*/ 	.word	0xffffffff


	//   ....[83]....
        /*07d8*/ 	.word	0xffffffff


	//   ....[84]....
        /*07dc*/ 	.word	0xffffffff


	//   ....[85]....
        /*07e0*/ 	.word	0xffffffff


	//   ....[86]....
        /*07e4*/ 	.word	0xffffffff


	//   ....[87]....
        /*07e8*/ 	.word	0xffffffff


	//   ....[88]....
        /*07ec*/ 	.word	0xffffffff


	//   ....[89]....
        /*07f0*/ 	.word	0xffffffff


	//   ....[90]....
        /*07f4*/ 	.word	0xffffffff


	//   ....[91]....
        /*07f8*/ 	.word	0xffffffff


	//   ....[92]....
        /*07fc*/ 	.word	0xffffffff


	//   ....[93]....
        /*0800*/ 	.word	0xffffffff


	//   ....[94]....
        /*0804*/ 	.word	0xffffffff


	//   ....[95]....
        /*0808*/ 	.word	0xffffffff


	//   ....[96]....
        /*080c*/ 	.word	0xffffffff


	//   ....[97]....
        /*0810*/ 	.word	0xffffffff


	//   ....[98]....
        /*0814*/ 	.word	0xffffffff


	//   ....[99]....
        /*0818*/ 	.word	0xffffffff


	//   ....[100]....
        /*081c*/ 	.word	0xffffffff


	//   ....[101]....
        /*0820*/ 	.word	0xffffffff


	//   ....[102]....
        /*0824*/ 	.word	0xffffffff


	//   ....[103]....
        /*0828*/ 	.word	0xffffffff


	//   ....[104]....
        /*082c*/ 	.word	0xffffffff


	//   ....[105]....
        /*0830*/ 	.word	0xffffffff


	//   ....[106]....
        /*0834*/ 	.word	0xffffffff


	//   ....[107]....
        /*0838*/ 	.word	0xffffffff


	//   ....[108]....
        /*083c*/ 	.word	0xffffffff


	//   ....[109]....
        /*0840*/ 	.word	0xffffffff


	//   ....[110]....
        /*0844*/ 	.word	0xffffffff


	//   ....[111]....
        /*0848*/ 	.word	0xffffffff


	//   ....[112]....
        /*084c*/ 	.word	0xffffffff


	//   ....[113]....
        /*0850*/ 	.word	0xffffffff


	//   ....[114]....
        /*0854*/ 	.word	0xffffffff


	//   ....[115]....
        /*0858*/ 	.word	0xffffffff


	//   ....[116]....
        /*085c*/ 	.word	0xffffffff


	//   ....[117]....
        /*0860*/ 	.word	0xffffffff


	//   ....[118]....
        /*0864*/ 	.word	0xffffffff


	//   ....[119]....
        /*0868*/ 	.word	0xffffffff


	//   ....[120]....
        /*086c*/ 	.word	0xffffffff


	//   ....[121]....
        /*0870*/ 	.word	0xffffffff


	//   ....[122]....
        /*0874*/ 	.word	0xffffffff


	//   ....[123]....
        /*0878*/ 	.word	0xffffffff


	//   ....[124]....
        /*087c*/ 	.word	0xffffffff


	//   ....[125]....
        /*0880*/ 	.word	0xffffffff


	//   ....[126]....
        /*0884*/ 	.word	0xffffffff


	//   ....[127]....
        /*0888*/ 	.word	0xffffffff


	//   ....[128]....
        /*088c*/ 	.word	0xffffffff


	//   ....[129]....
        /*0890*/ 	.word	0xffffffff


	//   ....[130]....
        /*0894*/ 	.word	0xffffffff


	//   ....[131]....
        /*0898*/ 	.word	0xffffffff


	//   ....[132]....
        /*089c*/ 	.word	0xffffffff


	//   ....[133]....
        /*08a0*/ 	.word	0xffffffff


	//   ....[134]....
        /*08a4*/ 	.word	0xffffffff


	//   ....[135]....
        /*08a8*/ 	.word	0xffffffff


	//   ....[136]....
        /*08ac*/ 	.word	0xffffffff


	//   ....[137]....
        /*08b0*/ 	.word	0xffffffff


	//   ....[138]....
        /*08b4*/ 	.word	0xffffffff


	//   ....[139]....
        /*08b8*/ 	.word	0xffffffff


	//----- nvinfo : EIATTR_COOP_GROUP_INSTR_OFFSETS
	.align		4
.L_410:
        /*08bc*/ 	.byte	0x04, 0x28
        /*08be*/ 	.short	(.L_412 - .L_411)


	//   ....[0]....
.L_411:
        /*08c0*/ 	.word	0x00000050


	//   ....[1]....
        /*08c4*/ 	.word	0x00001840


	//   ....[2]....
        /*08c8*/ 	.word	0x00001860


	//   ....[3]....
        /*08cc*/ 	.word	0x000019a0


	//   ....[4]....
        /*08d0*/ 	.word	0x000019b0


	//   ....[5]....
        /*08d4*/ 	.word	0x00001ae0


	//   ....[6]....
        /*08d8*/ 	.word	0x00001b00


	//   ....[7]....
        /*08dc*/ 	.word	0x00001c30


	//   ....[8]....
        /*08e0*/ 	.word	0x00001c40


	//   ....[9]....
        /*08e4*/ 	.word	0x00001d70


	//   ....[10]....
        /*08e8*/ 	.word	0x00001d90


	//   ....[11]....
        /*08ec*/ 	.word	0x00001ec0


	//   ....[12]....
        /*08f0*/ 	.word	0x00001ed0


	//   ....[13]....
        /*08f4*/ 	.word	0x00002000


	//   ....[14]....
        /*08f8*/ 	.word	0x00002020


	//   ....[15]....
        /*08fc*/ 	.word	0x00002150


	//   ....[16]....
        /*0900*/ 	.word	0x00002160


	//   ....[17]....
        /*0904*/ 	.word	0x00003720


	//   ....[18]....
        /*0908*/ 	.word	0x00003730


	//   ....[19]....
        /*090c*/ 	.word	0x00003740


	//   ....[20]....
        /*0910*/ 	.word	0x00003750


	//   ....[21]....
        /*0914*/ 	.word	0x00003bf0


	//   ....[22]....
        /*0918*/ 	.word	0x00003d70


	//   ....[23]....
        /*091c*/ 	.word	0x00003f70


	//   ....[24]....
        /*0920*/ 	.word	0x00004340


	//   ....[25]....
        /*0924*/ 	.word	0x000043e0


	//   ....[26]....
        /*0928*/ 	.word	0x00004650


	//   ....[27]....
        /*092c*/ 	.word	0x00004670


	//   ....[28]....
        /*0930*/ 	.word	0x00004720


	//   ....[29]....
        /*0934*/ 	.word	0x00006e20


	//   ....[30]....
        /*0938*/ 	.word	0x00006e30


	//   ....[31]....
        /*093c*/ 	.word	0x00006e40


	//   ....[32]....
        /*0940*/ 	.word	0x00006e60


	//   ....[33]....
        /*0944*/ 	.word	0x00008200


	//   ....[34]....
        /*0948*/ 	.word	0x00008260


	//   ....[35]....
        /*094c*/ 	.word	0x00008290


	//   ....[36]....
        /*0950*/ 	.word	0x000082b0


	//   ....[37]....
        /*0954*/ 	.word	0x000082f0


	//   ....[38]....
        /*0958*/ 	.word	0x00008340


	//   ....[39]....
        /*095c*/ 	.word	0x00008380


	//   ....[40]....
        /*0960*/ 	.word	0x000083a0


	//   ....[41]....
        /*0964*/ 	.word	0x0000c470


	//   ....[42]....
        /*0968*/ 	.word	0x0000c4c0


	//   ....[43]....
        /*096c*/ 	.word	0x0000c540


	//   ....[44]....
        /*0970*/ 	.word	0x0000c5a0


	//   ....[45]....
        /*0974*/ 	.word	0x0000c5d0


	//   ....[46]....
        /*0978*/ 	.word	0x0000c690


	//   ....[47]....
        /*097c*/ 	.word	0x0000cb80


	//   ....[48]....
        /*0980*/ 	.word	0x0000ccb0


	//   ....[49]....
        /*0984*/ 	.word	0x0000edf0


	//   ....[50]....
        /*0988*/ 	.word	0x0000ee60


	//   ....[51]....
        /*098c*/ 	.word	0x0000ee70


	//   ....[52]....
        /*0990*/ 	.word	0x0000ee80


	//   ....[53]....
        /*0994*/ 	.word	0x0000eeb0


	//   ....[54]....
        /*0998*/ 	.word	0x0000eed0


	//   ....[55]....
        /*099c*/ 	.word	0x0000eee0


	//   ....[56]....
        /*09a0*/ 	.word	0x0000eef0


	//   ....[57]....
        /*09a4*/ 	.word	0x00010440


	//   ....[58]....
        /*09a8*/ 	.word	0x00010860


	//   ....[59]....
        /*09ac*/ 	.word	0x00010880


	//   ....[60]....
        /*09b0*/ 	.word	0x000108a0


	//   ....[61]....
        /*09b4*/ 	.word	0x000108b0


	//   ....[62]....
        /*09b8*/ 	.word	0x000108c0


	//   ....[63]....
        /*09bc*/ 	.word	0x000108d0


	//   ....[64]....
        /*09c0*/ 	.word	0x000108e0


	//   ....[65]....
        /*09c4*/ 	.word	0x000108f0


	//   ....[66]....
        /*09c8*/ 	.word	0x00010b80


	//   ....[67]....
        /*09cc*/ 	.word	0x00010b90


	//   ....[68]....
        /*09d0*/ 	.word	0x00010c70


	//   ....[69]....
        /*09d4*/ 	.word	0x00010ca0


	//   ....[70]....
        /*09d8*/ 	.word	0x00010d60


	//   ....[71]....
        /*09dc*/ 	.word	0x00010d90


	//   ....[72]....
        /*09e0*/ 	.word	0x00010e50


	//   ....[73]....
        /*09e4*/ 	.word	0x00010e80


	//   ....[74]....
        /*09e8*/ 	.word	0x00010f40


	//   ....[75]....
        /*09ec*/ 	.word	0x00010f70


	//   ....[76]....
        /*09f0*/ 	.word	0x00011030


	//   ....[77]....
        /*09f4*/ 	.word	0x00011060


	//   ....[78]....
        /*09f8*/ 	.word	0x00011120


	//   ....[79]....
        /*09fc*/ 	.word	0x00011150


	//   ....[80]....
        /*0a00*/ 	.word	0x00011210


	//   ....[81]....
        /*0a04*/ 	.word	0x00011230


	//   ....[82]....
        /*0a08*/ 	.word	0x000117a0


	//   ....[83]....
        /*0a0c*/ 	.word	0x000117c0


	//   ....[84]....
        /*0a10*/ 	.word	0x000118f0


	//   ....[85]....
        /*0a14*/ 	.word	0x00011900


	//   ....[86]....
        /*0a18*/ 	.word	0x00011a20


	//   ....[87]....
        /*0a1c*/ 	.word	0x00011a40


	//   ....[88]....
        /*0a20*/ 	.word	0x00011b60


	//   ....[89]....
        /*0a24*/ 	.word	0x00011b70


	//   ....[90]....
        /*0a28*/ 	.word	0x00011c90


	//   ....[91]....
        /*0a2c*/ 	.word	0x00011cb0


	//   ....[92]....
        /*0a30*/ 	.word	0x00011dd0


	//   ....[93]....
        /*0a34*/ 	.word	0x00011de0


	//   ....[94]....
        /*0a38*/ 	.word	0x00011f00


	//   ....[95]....
        /*0a3c*/ 	.word	0x00011f20


	//   ....[96]....
        /*0a40*/ 	.word	0x00012040


	//   ....[97]....
        /*0a44*/ 	.word	0x00012050


	//   ....[98]....
        /*0a48*/ 	.word	0x000121e0


	//   ....[99]....
        /*0a4c*/ 	.word	0x000122d0


	//   ....[100]....
        /*0a50*/ 	.word	0x00012340


	//   ....[101]....
        /*0a54*/ 	.word	0x000123a0


	//   ....[102]....
        /*0a58*/ 	.word	0x00012400


	//   ....[103]....
        /*0a5c*/ 	.word	0x00012460


	//   ....[104]....
        /*0a60*/ 	.word	0x000124d0


	//   ....[105]....
        /*0a64*/ 	.word	0x00012530


	//   ....[106]....
        /*0a68*/ 	.word	0x00012590


	//   ....[107]....
        /*0a6c*/ 	.word	0x000125f0


	//   ....[108]....
        /*0a70*/ 	.word	0x00012660


	//   ....[109]....
        /*0a74*/ 	.word	0x000126c0


	//   ....[110]....
        /*0a78*/ 	.word	0x00012720


	//   ....[111]....
        /*0a7c*/ 	.word	0x00012780


	//   ....[112]....
        /*0a80*/ 	.word	0x000127f0


	//   ....[113]....
        /*0a84*/ 	.word	0x00012850


	//   ....[114]....
        /*0a88*/ 	.word	0x000128b0


	//   ....[115]....
        /*0a8c*/ 	.word	0x00012910


	//   ....[116]....
        /*0a90*/ 	.word	0x00012970


	//   ....[117]....
        /*0a94*/ 	.word	0x000129c0


	//   ....[118]....
        /*0a98*/ 	.word	0x00012a20


	//   ....[119]....
        /*0a9c*/ 	.word	0x00012a70


	//   ....[120]....
        /*0aa0*/ 	.word	0x00012ad0


	//   ....[121]....
        /*0aa4*/ 	.word	0x00012b20


	//   ....[122]....
        /*0aa8*/ 	.word	0x00012b80


	//   ....[123]....
        /*0aac*/ 	.word	0x00012be0


	//   ....[124]....
        /*0ab0*/ 	.word	0x00012c50


	//   ....[125]....
        /*0ab4*/ 	.word	0x00012cb0


	//   ....[126]....
        /*0ab8*/ 	.word	0x00012d10


	//   ....[127]....
        /*0abc*/ 	.word	0x00012d70


	//   ....[128]....
        /*0ac0*/ 	.word	0x00012de0


	//   ....[129]....
        /*0ac4*/ 	.word	0x00012e40


	//   ....[130]....
        /*0ac8*/ 	.word	0x00012ea0


	//   ....[131]....
        /*0acc*/ 	.word	0x00012f00


	//   ....[132]....
        /*0ad0*/ 	.word	0x00012f70


	//   ....[133]....
        /*0ad4*/ 	.word	0x00012fd0


	//   ....[134]....
        /*0ad8*/ 	.word	0x00013030


	//   ....[135]....
        /*0adc*/ 	.word	0x00013090


	//   ....[136]....
        /*0ae0*/ 	.word	0x00013100


	//   ....[137]....
        /*0ae4*/ 	.word	0x00013160


	//   ....[138]....
        /*0ae8*/ 	.word	0x000131c0


	//   ....[139]....
        /*0aec*/ 	.word	0x00013230


	//----- nvinfo : EIATTR_EXIT_INSTR_OFFSETS
	.align		4
.L_412:
        /*0af0*/ 	.byte	0x04, 0x1c
        /*0af2*/ 	.short	(.L_414 - .L_413)


	//   ....[0]....
.L_413:
        /*0af4*/ 	.word	0x000000a0


	//   ....[1]....
        /*0af8*/ 	.word	0x00012280


	//----- nvinfo : EIATTR_MAX_THREADS
	.align		4
.L_414:
        /*0afc*/ 	.byte	0x04, 0x05
        /*0afe*/ 	.short	(.L_416 - .L_415)
.L_415:
        /*0b00*/ 	.word	0x00000080
        /*0b04*/ 	.word	0x00000001
        /*0b08*/ 	.word	0x00000001


	//----- nvinfo : EIATTR_CRS_STACK_SIZE
	.align		4
.L_416:
        /*0b0c*/ 	.byte	0x04, 0x1e
        /*0b0e*/ 	.short	(.L_418 - .L_417)
.L_417:
        /*0b10*/ 	.word	0x00000000
.L_418:


//--------------------- .nv.info._ZN7cutlass13device_kernelIN5flash19enable_sm80_to_sm89INS1_16FlashAttnFwdSm80INS1_25CollectiveMainloopFwdSm80ILi4ELi1ELb0EN4cute5tupleIJNS5_1CILi128EEENS7_ILi64EEES8_EEELi128ENS_6half_tEfNS_4arch4Sm80ELb1ELb0ELb0ELb1ELb0ELb0ELb1ELb0EEENS1_21CollectiveEpilogueFwdINS6_IJS8_S8_S9_EEENS6_IJNS7_ILi1EEESH_SH_EEESB_SD_Li128ELb1ELb1ELb0ELb0EEENS1_19SingleTileSchedulerILb1ELb0ELb1ELi128EEEEEEEEEvNT_6ParamsE --------------------------
	.section	.nv.info._ZN7cutlass13device_kernelIN5flash19enable_sm80_to_sm89INS1_16FlashAttnFwdSm80INS1_25CollectiveMainloopFwdSm80ILi4ELi1ELb0EN4cute5tupleIJNS5_1CILi128EEENS7_ILi64EEES8_EEELi128ENS_6half_tEfNS_4arch4Sm80ELb1ELb0ELb0ELb1ELb0ELb0ELb1ELb0EEENS1_21CollectiveEpilogueFwdINS6_IJS8_S8_S9_EEENS6_IJNS7_ILi1EEESH_SH_EEESB_SD_Li128ELb1ELb1ELb0ELb0EEENS1_19SingleTileSchedulerILb1ELb0ELb1ELi128EEEEEEEEEvNT_6ParamsE,"",@"SHT_CUDA_INFO"
	.sectionflags	@""
	.align	4


	//----- nvinfo : EIATTR_CUDA_API_VERSION
	.align		4
        /*0000*/ 	.byte	0x04, 0x37
        /*0002*/ 	.short	(.L_420 - .L_419)
.L_419:
        /*0004*/ 	.word	0x00000082


	//----- nvinfo : EIATTR_SW2861232_WAR
	.align		4
.L_420:
        /*0008*/ 	.byte	0x01, 0x35
	.zero		2


	//----- nvinfo : EIATTR_PARAM_CBANK
	.align		4
        /*000c*/ 	.byte	0x04, 0x0a
        /*000e*/ 	.short	(.L_422 - .L_421)
	.align		4
.L_421:
        /*0010*/ 	.word	index@(.nv.constant0._ZN7cutlass13device_kernelIN5flash19enable_sm80_to_sm89INS1_16FlashAttnFwdSm80INS1_25CollectiveMainloopFwdSm80ILi4ELi1ELb0EN4cute5tupleIJNS5_1CILi128EEENS7_ILi64EEES8_EEELi128ENS_6half_tEfNS_4arch4Sm80ELb1ELb0ELb0ELb1ELb0ELb0ELb1ELb0EEENS1_21CollectiveEpilogueFwdINS6_IJS8_S8_S9_EEENS6_IJNS7_ILi1EEESH_SH_EEESB_SD_Li128ELb1ELb1ELb0ELb0EEENS1_19SingleTileSchedulerILb1ELb0ELb1ELi128EEEEEEEEEvNT_6ParamsE)
        /*0014*/ 	.short	0x0160
        /*0016*/ 	.short	0x0418


	//----- nvinfo : EIATTR_CBANK_PARAM_SIZE
	.align		4
.L_422:
        /*0018*/ 	.byte	0x03, 0x19
        /*001a*/ 	.short	0x0418


	//----- nvinfo : EIATTR_KPARAM_INFO
	.align		4
        /*001c*/ 	.byte	0x04, 0x17
        /*001e*/ 	.short	(.L_424 - .L_423)
.L_423:
        /*0020*/ 	.word	0x00000000
        /*0024*/ 	.short	0x0000
        /*0026*/ 	.short	0x0000
        /*0028*/ 	.byte	0x00, 0xf0, 0x61, 0x10


	//----- nvinfo : EIATTR_MAXREG_COUNT
	.align		4
.L_424:
        /*002c*/ 	.byte	0x03, 0x1b
        /*002e*/ 	.short	0x00ff


	//----- nvinfo : EIATTR_NUM_BARRIERS
	.align		4
        /*0030*/ 	.byte	0x02, 0x4c
        /*0032*/ 	.byte	0x02
	.zero		1


	//----- nvinfo : EIATTR_ANNOTATIONS
	.align		4
        /*0034*/ 	.byte	0x04, 0x55
        /*0036*/ 	.short	(.L_426 - .L_425)


	//   ....[0]....
.L_425:
        /* <DEDUP_REMOVED lines=71> */


	//----- nvinfo : EIATTR_MERCURY_ISA_VERSION
	.align		4
.L_426:
        /*0490*/ 	.byte	0x03, 0x5f
        /*0492*/ 	.short	0x0000


	//----- nvinfo : EIATTR_INT_WARP_WIDE_INSTR_OFFSETS
	.align		4
        /*0494*/ 	.byte	0x04, 0x31
        /*0496*/ 	.short	(.L_428 - .L_427)


	//   ....[0]....
.L_427:
        /*0498*/ 	.word	0x00001e80


	//----- nvinfo : EIATTR_COOP_GROUP_MASK_REGIDS
	.align		4
.L_428:
        /*049c*/ 	.byte	0x04, 0x29
        /*049e*/ 	.short	(.L_430 - .L_429)


	//   ....[0]....
.L_429:
        /*04a0*/ 	.word	0xffffffff


	//   ....[1]....
        /*04a4*/ 	.word	0xffffffff


	//   ....[2]....
        /*04a8*/ 	.word	0xffffffff


	//   ....[3]....
        /*04ac*/ 	.word	0xffffffff


	//   ....[4]....
        /*04b0*/ 	.word	0xffffffff


	//   ....[5]....
        /*04b4*/ 	.word	0xffffffff


	//   ....[6]....
        /*04b8*/ 	.word	0xffffffff


	//   ....[7]....
        /*04bc*/ 	.word	0xffffffff


	//   ....[8]....
        /*04c0*/ 	.word	0xffffffff


	//   ....[9]....
        /*04c4*/ 	.word	0xffffffff


	//   ....[10]....
        /*04c8*/ 	.word	0xffffffff


	//   ....[11]....
        /*04cc*/ 	.word	0xffffffff


	//   ....[12]....
        /*04d0*/ 	.word	0xffffffff


	//   ....[13]....
        /*04d4*/ 	.word	0xffffffff


	//   ....[14]....
        /*04d8*/ 	.word	0xffffffff


	//   ....[15]....
        /*04dc*/ 	.word	0xffffffff


	//   ....[16]....
        /*04e0*/ 	.word	0xffffffff


	//   ....[17]....
        /*04e4*/ 	.word	0xffffffff


	//   ....[18]....
        /*04e8*/ 	.word	0xffffffff


	//   ....[19]....
        /*04ec*/ 	.word	0xffffffff


	//   ....[20]....
        /*04f0*/ 	.word	0xffffffff


	//   ....[21]....
        /*04f4*/ 	.word	0xffffffff


	//   ....[22]....
        /*04f8*/ 	.word	0xffffffff


	//   ....[23]....
        /*04fc*/ 	.word	0xffffffff


	//   ....[24]....
        /*0500*/ 	.word	0xffffffff


	//   ....[25]....
        /*0504*/ 	.word	0xffffffff


	//   ....[26]....
        /*0508*/ 	.word	0xffffffff


	//   ....[27]....
        /*050c*/ 	.word	0xffffffff


	//   ....[28]....
        /*0510*/ 	.word	0xffffffff


	//   ....[29]....
        /*0514*/ 	.word	0xffffffff


	//   ....[30]....
        /*0518*/ 	.word	0xffffffff


	//   ....[31]....
        /*051c*/ 	.word	0xffffffff


	//   ....[32]....
        /*0520*/ 	.word	0xffffffff


	//   ....[33]....
        /*0524*/ 	.word	0xffffffff


	//   ....[34]....
        /*0528*/ 	.word	0xffffffff


	//   ....[35]....
        /*052c*/ 	.word	0xffffffff


	//   ....[36]....
        /*0530*/ 	.word	0xffffffff


	//   ....[37]....
        /*0534*/ 	.word	0xffffffff


	//   ....[38]....
        /*0538*/ 	.word	0xffffffff


	//   ....[39]....
        /*053c*/ 	.word	0xffffffff


	//   ....[40]....
        /*0540*/ 	.word	0xffffffff


	//   ....[41]....
        /*0544*/ 	.word	0xffffffff


	//   ....[42]....
        /*0548*/ 	.word	0xffffffff


	//   ....[43]....
        /*054c*/ 	.word	0xffffffff


	//   ....[44]....
        /*0550*/ 	.word	0xffffffff


	//   ....[45]....
        /*0554*/ 	.word	0xffffffff


	//   ....[46]....
        /*0558*/ 	.word	0xffffffff


	//   ....[47]....
        /*055c*/ 	.word	0xffffffff


	//   ....[48]....
        /*0560*/ 	.word	0xffffffff


	//   ....[49]....
        /*0564*/ 	.word	0xffffffff


	//   ....[50]....
        /*0568*/ 	.word	0xffffffff


	//   ....[51]....
        /*056c*/ 	.word	0xffffffff


	//   ....[52]....
        /*0570*/ 	.word	0xffffffff


	//   ....[53]....
        /*0574*/ 	.word	0xffffffff


	//   ....[54]....
        /*0578*/ 	.word	0xffffffff


	//   ....[55]....
        /*057c*/ 	.word	0xffffffff


	//   ....[56]....
        /*0580*/ 	.word	0xffffffff


	//   ....[57]....
        /*0584*/ 	.word	0xffffffff


	//   ....[58]....
        /*0588*/ 	.word	0xffffffff


	//   ....[59]....
        /*058c*/ 	.word	0xffffffff


	//   ....[60]....
        /*0590*/ 	.word	0xffffffff


	//   ....[61]....
        /*0594*/ 	.word	0xffffffff


	//   ....[62]....
        /*0598*/ 	.word	0xffffffff


	//   ....[63]....
        /*059c*/ 	.word	0xffffffff


	//   ....[64]....
        /*05a0*/ 	.word	0xffffffff


	//   ....[65]....
        /*05a4*/ 	.word	0xffffffff


	//   ....[66]....
        /*05a8*/ 	.word	0xffffffff


	//   ....[67]....
        /*05ac*/ 	.word	0xffffffff


	//   ....[68]....
        /*05b0*/ 	.word	0xffffffff


	//   ....[69]....
        /*05b4*/ 	.word	0xffffffff


	//   ....[70]....
        /*05b8*/ 	.word	0xffffffff


	//   ....[71]....
        /*05bc*/ 	.word	0xffffffff


	//   ....[72]....
        /*05c0*/ 	.word	0xffffffff


	//   ....[73]....
        /*05c4*/ 	.word	0xffffffff


	//   ....[74]....
        /*05c8*/ 	.word	0xffffffff


	//   ....[75]....
        /*05cc*/ 	.word	0xffffffff


	//   ....[76]....
        /*05d0*/ 	.word	0xffffffff


	//   ....[77]....
        /*05d4*/ 	.word	0xffffffff


	//   ....[78]....
        /*05d8*/ 	.word	0xffffffff


	//   ....[79]....
        /*05dc*/ 	.word	0xffffffff


	//   ....[80]....
        /*05e0*/ 	.word	0xffffffff


	//   ....[81]....
        /*05e4*/ 	.word	0xffffffff


	//   ....[82]....
        /*05e8*/ 	.word	0xffffffff


	//   ....[83]....
        /*05ec*/ 	.word	0xffffffff


	//   ....[84]....
        /*05f0*/ 	.word	0xffffffff


	//   ....[85]....
        /*05f4*/ 	.word	0xffffffff


	//   ....[86]....
        /*05f8*/ 	.word	0xffffffff


	//   ....[87]....
        /*05fc*/ 	.word	0xffffffff


	//   ....[88]....
        /*0600*/ 	.word	0xffffffff


	//   ....[89]....
        /*0604*/ 	.word	0xffffffff


	//   ....[90]....
        /*0608*/ 	.word	0xffffffff


	//   ....[91]....
        /*060c*/ 	.word	0xffffffff


	//   ....[92]....
        /*0610*/ 	.word	0xffffffff


	//   ....[93]....
        /*0614*/ 	.word	0xffffffff


	//   ....[94]....
        /*0618*/ 	.word	0xffffffff


	//   ....[95]....
        /*061c*/ 	.word	0xffffffff


	//   ....[96]....
        /*0620*/ 	.word	0xffffffff


	//----- nvinfo : EIATTR_COOP_GROUP_INSTR_OFFSETS
	.align		4
.L_430:
        /*0624*/ 	.byte	0x04, 0x28
        /*0626*/ 	.short	(.L_432 - .L_431)


	//   ....[0]....
.L_431:
        /*0628*/ 	.word	0x00000090


	//   ....[1]....
        /*062c*/ 	.word	0x000012c0


	//   ....[2]....
        /*0630*/ 	.word	0x000012f0


	//   ....[3]....
        /*0634*/ 	.word	0x00001580


	//   ....[4]....
        /*0638*/ 	.word	0x000015b0


	//   ....[5]....
        /*063c*/ 	.word	0x00001690


	//   ....[6]....
        /*0640*/ 	.word	0x000016c0


	//   ....[7]....
        /*0644*/ 	.word	0x000017a0


	//   ....[8]....
        /*0648*/ 	.word	0x000017d0


	//   ....[9]....
        /*064c*/ 	.word	0x000018b0


	//   ....[10]....
        /*0650*/ 	.word	0x000018e0


	//   ....[11]....
        /*0654*/ 	.word	0x000019c0


	//   ....[12]....
        /*0658*/ 	.word	0x000019f0


	//   ....[13]....
        /*065c*/ 	.word	0x00001ad0


	//   ....[14]....
        /*0660*/ 	.word	0x00001b00


	//   ....[15]....
        /*0664*/ 	.word	0x00001be0


	//   ....[16]....
        /*0668*/ 	.word	0x00001c30


	//   ....[17]....
        /*066c*/ 	.word	0x00003700


	//   ....[18]....
        /*0670*/ 	.word	0x00003710


	//   ....[19]....
        /*0674*/ 	.word	0x00003df0


	//   ....[20]....
        /*0678*/ 	.word	0x00003f00


	//   ....[21]....
        /*067c*/ 	.word	0x00003f10


	//   ....[22]....
        /*0680*/ 	.word	0x00003f40


	//   ....[23]....
        /*0684*/ 	.word	0x00003f60


	//   ....[24]....
        /*0688*/ 	.word	0x00003f80


	//   ....[25]....
        /*068c*/ 	.word	0x00004630


	//   ....[26]....
        /*0690*/ 	.word	0x00004780


	//   ....[27]....
        /*0694*/ 	.word	0x00004930


	//   ....[28]....
        /*0698*/ 	.word	0x00004af0


	//   ....[29]....
        /*069c*/ 	.word	0x000079d0


	//   ....[30]....
        /*06a0*/ 	.word	0x000079f0


	//   ....[31]....
        /*06a4*/ 	.word	0x00007a30


	//   ....[32]....
        /*06a8*/ 	.word	0x00007a50


	//   ....[33]....
        /*06ac*/ 	.word	0x000087c0


	//   ....[34]....
        /*06b0*/ 	.word	0x000089b0


	//   ....[35]....
        /*06b4*/ 	.word	0x00008d40


	//   ....[36]....
        /*06b8*/ 	.word	0x00008de0


	//   ....[37]....
        /*06bc*/ 	.word	0x00008e20


	//   ....[38]....
        /*06c0*/ 	.word	0x00008e90


	//   ....[39]....
        /*06c4*/ 	.word	0x00008ed0


	//   ....[40]....
        /*06c8*/ 	.word	0x00009170


	//   ....[41]....
        /*06cc*/ 	.word	0x0000ce30


	//   ....[42]....
        /*06d0*/ 	.word	0x0000cea0


	//   ....[43]....
        /*06d4*/ 	.word	0x0000cef0


	//   ....[44]....
        /*06d8*/ 	.word	0x0000cf30


	//   ....[45]....
        /*06dc*/ 	.word	0x0000cf80


	//   ....[46]....
        /*06e0*/ 	.word	0x0000cfc0


	//   ....[47]....
        /*06e4*/ 	.word	0x0000d270


	//   ....[48]....
        /*06e8*/ 	.word	0x0000d460


	//   ....[49]....
        /*06ec*/ 	.word	0x0000f6f0


	//   ....[50]....
        /*06f0*/ 	.word	0x0000f700


	//   ....[51]....
        /*06f4*/ 	.word	0x0000f710


	//   ....[52]....
        /*06f8*/ 	.word	0x0000f730


	//   ....[53]....
        /*06fc*/ 	.word	0x0000f750


	//   ....[54]....
        /*0700*/ 	.word	0x0000f770


	//   ....[55]....
        /*0704*/ 	.word	0x0000f780


	//   ....[56]....
        /*0708*/ 	.word	0x0000f7b0


	//   ....[57]....
        /*070c*/ 	.word	0x000112e0


	//   ....[58]....
        /*0710*/ 	.word	0x00011300


	//   ....[59]....
        /*0714*/ 	.word	0x00011330


	//   ....[60]....
        /*0718*/ 	.word	0x00011350


	//   ....[61]....
        /*071c*/ 	.word	0x00011370


	//   ....[62]....
        /*0720*/ 	.word	0x00011390


	//   ....[63]....
        /*0724*/ 	.word	0x000113a0


	//   ....[64]....
        /*0728*/ 	.word	0x000113b0


	//   ....[65]....
        /*072c*/ 	.word	0x000115f0


	//   ....[66]....
        /*0730*/ 	.word	0x00011600


	//   ....[67]....
        /*0734*/ 	.word	0x00011700


	//   ....[68]....
        /*0738*/ 	.word	0x00011730


	//   ....[69]....
        /*073c*/ 	.word	0x00011810


	//   ....[70]....
        /*0740*/ 	.word	0x00011840


	//   ....[71]....
        /*0744*/ 	.word	0x00011920


	//   ....[72]....
        /*0748*/ 	.word	0x00011950


	//   ....[73]....
        /*074c*/ 	.word	0x00011a30


	//   ....[74]....
        /*0750*/ 	.word	0x00011a60


	//   ....[75]....
        /*0754*/ 	.word	0x00011b40


	//   ....[76]....
        /*0758*/ 	.word	0x00011b70


	//   ....[77]....
        /*075c*/ 	.word	0x00011c50


	//   ....[78]....
        /*0760*/ 	.word	0x00011c80


	//   ....[79]....
        /*0764*/ 	.word	0x00011d60


	//   ....[80]....
        /*0768*/ 	.word	0x00011d80


	//   ....[81]....
        /*076c*/ 	.word	0x00012530


	//   ....[82]....
        /*0770*/ 	.word	0x00012540


	//   ....[83]....
        /*0774*/ 	.word	0x00012610


	//   ....[84]....
        /*0778*/ 	.word	0x00012640


	//   ....[85]....
        /*077c*/ 	.word	0x00012710


	//   ....[86]....
        /*0780*/ 	.word	0x00012740


	//   ....[87]....
        /*0784*/ 	.word	0x00012810


	//   ....[88]....
        /*0788*/ 	.word	0x00012840


	//   ....[89]....
        /*078c*/ 	.word	0x00012910


	//   ....[90]....
        /*0790*/ 	.word	0x00012940


	//   ....[91]....
        /*0794*/ 	.word	0x00012a10


	//   ....[92]....
        /*0798*/ 	.word	0x00012a40


	//   ....[93]....
        /*079c*/ 	.word	0x00012b10


	//   ....[94]....
        /*07a0*/ 	.word	0x00012b40


	//   ....[95]....
        /*07a4*/ 	.word	0x00012c10


	//   ....[96]....
        /*07a8*/ 	.word	0x00012c30


	//----- nvinfo : EIATTR_EXIT_INSTR_OFFSETS
	.align		4
.L_432:
        /*07ac*/ 	.byte	0x04, 0x1c
        /*07ae*/ 	.short	(.L_434 - .L_433)


	//   ....[0]....
.L_433:
        /*07b0*/ 	.word	0x00000350


	//   ....[1]....
        /*07b4*/ 	.word	0x00011d90


	//   ....[2]....
        /*07b8*/ 	.word	0x00011df0


	//   ....[3]....
        /*07bc*/ 	.word	0x00011e50


	//   ....[4]....
        /*07c0*/ 	.word	0x00012c40


	//   ....[5]....
        /*07c4*/ 	.word	0x00012c90


	//   ....[6]....
        /*07c8*/ 	.word	0x00012cf0


	//----- nvinfo : EIATTR_CTAIDZ_USED
	.align		4
.L_434:
        /*07cc*/ 	.byte	0x01, 0x04
	.zero		2


	//----- nvinfo : EIATTR_MAX_THREADS
	.align		4
        /*07d0*/ 	.byte	0x04, 0x05
        /*07d2*/ 	.short	(.L_436 - .L_435)
.L_435:
        /*07d4*/ 	.word	0x00000080
        /*07d8*/ 	.word	0x00000001
        /*07dc*/ 	.word	0x00000001


	//----- nvinfo : EIATTR_CRS_STACK_SIZE
	.align		4
.L_436:
        /*07e0*/ 	.byte	0x04, 0x1e
        /*07e2*/ 	.short	(.L_438 - .L_437)
.L_437:
        /*07e4*/ 	.word	0x00000000
.L_438:


//--------------------- .nv.info._ZN7cutlass13device_kernelIN5flash19enable_sm80_to_sm89INS1_16FlashAttnFwdSm80INS1_25CollectiveMainloopFwdSm80ILi4ELi1ELb0EN4cute5tupleIJNS5_1CILi128EEENS7_ILi64EEES8_EEELi128ENS_6half_tEfNS_4arch4Sm80ELb1ELb0ELb0ELb1ELb0ELb1ELb1ELb0EEENS1_21CollectiveEpilogueFwdINS6_IJS8_S8_S9_EEENS6_IJNS7_ILi1EEESH_SH_EEESB_SD_Li128ELb1ELb1ELb0ELb0EEENS1_19SingleTileSchedulerILb1ELb0ELb1ELi128EEEEEEEEEvNT_6ParamsE --------------------------
	.section	.nv.info._ZN7cutlass13device_kernelIN5flash19enable_sm80_to_sm89INS1_16FlashAttnFwdSm80INS1_25CollectiveMainloopFwdSm80ILi4ELi1ELb0EN4cute5tupleIJNS5_1CILi128EEENS7_ILi64EEES8_EEELi128ENS_6half_tEfNS_4arch4Sm80ELb1ELb0ELb0ELb1ELb0ELb1ELb1ELb0EEENS1_21CollectiveEpilogueFwdINS6_IJS8_S8_S9_EEENS6_IJNS7_ILi1EEESH_SH_EEESB_SD_Li128ELb1ELb1ELb0ELb0EEENS1_19SingleTileSchedulerILb1ELb0ELb1ELi128EEEEEEEEEvNT_6ParamsE,"",@"SHT_CUDA_INFO"
	.sectionflags	@""
	.align	4


	//----- nvinfo : EIATTR_CUDA_API_VERSION
	.align		4
        /*0000*/ 	.byte	0x04, 0x37
        /*0002*/ 	.short	(.L_440 - .L_439)
.L_439:
        /*0004*/ 	.word	0x00000082


	//----- nvinfo : EIATTR_SW2861232_WAR
	.align		4
.L_440:
        /*0008*/ 	.byte	0x01, 0x35
	.zero		2


	//----- nvinfo : EIATTR_PARAM_CBANK
	.align		4
        /*000c*/ 	.byte	0x04, 0x0a
        /*000e*/ 	.short	(.L_442 - .L_441)
	.align		4
.L_441:
        /*0010*/ 	.word	index@(.nv.constant0._ZN7cutlass13device_kernelIN5flash19enable_sm80_to_sm89INS1_16FlashAttnFwdSm80INS1_25CollectiveMainloopFwdSm80ILi4ELi1ELb0EN4cute5tupleIJNS5_1CILi128EEENS7_ILi64EEES8_EEELi128ENS_6half_tEfNS_4arch4Sm80ELb1ELb0ELb0ELb1ELb0ELb1ELb1ELb0EEENS1_21CollectiveEpilogueFwdINS6_IJS8_S8_S9_EEENS6_IJNS7_ILi1EEESH_SH_EEESB_SD_Li128ELb1ELb1ELb0ELb0EEENS1_19SingleTileSchedulerILb1ELb0ELb1ELi128EEEEEEEEEvNT_6ParamsE)
        /*0014*/ 	.short	0x0160
        /*0016*/ 	.short	0x0418


	//----- nvinfo : EIATTR_CBANK_PARAM_SIZE
	.align		4
.L_442:
        /*0018*/ 	.byte	0x03, 0x19
        /*001a*/ 	.short	0x0418


	//----- nvinfo : EIATTR_KPARAM_INFO
	.align		4
        /*001c*/ 	.byte	0x04, 0x17
        /*001e*/ 	.short	(.L_444 - .L_443)
.L_443:
        /*0020*/ 	.word	0x00000000
        /*0024*/ 	.short	0x0000
        /*0026*/ 	.short	0x0000
        /*0028*/ 	.byte	0x00, 0xf0, 0x61, 0x10


	//----- nvinfo : EIATTR_MAXREG_COUNT
	.align		4
.L_444:
        /*002c*/ 	.byte	0x03, 0x1b
        /*002e*/ 	.short	0x00ff


	//----- nvinfo : EIATTR_NUM_BARRIERS
	.align		4
        /*0030*/ 	.byte	0x02, 0x4c
        /*0032*/ 	.byte	0x02
	.zero		1


	//----- nvinfo : EIATTR_ANNOTATIONS
	.align		4
        /*0034*/ 	.byte	0x04, 0x55
        /*0036*/ 	.short	(.L_446 - .L_445)


	//   ....[0]....
.L_445:
        /* <DEDUP_REMOVED lines=62> */


	//----- nvinfo : EIATTR_MERCURY_ISA_VERSION
	.align		4
.L_446:
        /*0400*/ 	.byte	0x03, 0x5f
        /*0402*/ 	.short	0x0000


	//----- nvinfo : EIATTR_INT_WARP_WIDE_INSTR_OFFSETS
	.align		4
        /*0404*/ 	.byte	0x04, 0x31
        /*0406*/ 	.short	(.L_448 - .L_447)


	//   ....[0]....
.L_447:
        /*0408*/ 	.word	0x00009eb0


	//----- nvinfo : EIATTR_COOP_GROUP_MASK_REGIDS
	.align		4
.L_448:
        /*040c*/ 	.byte	0x04, 0x29
        /*040e*/ 	.short	(.L_450 - .L_449)


	//   ....[0]....
.L_449:
        /*0410*/ 	.word	0xffffffff


	//   ....[1]....
        /*0414*/ 	.word	0xffffffff


	//   ....[2]....
        /*0418*/ 	.word	0xffffffff


	//   ....[3]....
        /*041c*/ 	.word	0xffffffff


	//   ....[4]....
        /*0420*/ 	.word	0xffffffff


	//   ....[5]....
        /*0424*/ 	.word	0xffffffff


	//   ....[6]....
        /*0428*/ 	.word	0xffffffff


	//   ....[7]....
        /*042c*/ 	.word	0xffffffff


	//   ....[8]....
        /*0430*/ 	.word	0xffffffff


	//   ....[9]....
        /*0434*/ 	.word	0xffffffff


	//   ....[10]....
        /*0438*/ 	.word	0xffffffff


	//   ....[11]....
        /*043c*/ 	.word	0xffffffff


	//   ....[12]....
        /*0440*/ 	.word	0xffffffff


	//   ....[13]....
        /*0444*/ 	.word	0xffffffff


	//   ....[14]....
        /*0448*/ 	.word	0xffffffff


	//   ....[15]....
        /*044c*/ 	.word	0xffffffff


	//   ....[16]....
        /*0450*/ 	.word	0xffffffff


	//   ....[17]....
        /*0454*/ 	.word	0xffffffff


	//   ....[18]....
        /*0458*/ 	.word	0xffffffff


	//   ....[19]....
        /*045c*/ 	.word	0xffffffff


	//   ....[20]....
        /*0460*/ 	.word	0xffffffff


	//   ....[21]....
        /*0464*/ 	.word	0xffffffff


	//   ....[22]....
        /*0468*/ 	.word	0xffffffff


	//   ....[23]....
        /*046c*/ 	.word	0xffffffff


	//   ....[24]....
        /*0470*/ 	.word	0xffffffff


	//   ....[25]....
        /*0474*/ 	.word	0xffffffff


	//   ....[26]....
        /*0478*/ 	.word	0xffffffff


	//   ....[27]....
        /*047c*/ 	.word	0xffffffff


	//   ....[28]....
        /*0480*/ 	.word	0xffffffff


	//   ....[29]....
        /*0484*/ 	.word	0xffffffff


	//   ....[30]....
        /*0488*/ 	.word	0xffffffff


	//   ....[31]....
        /*048c*/ 	.word	0xffffffff


	//   ....[32]....
        /*0490*/ 	.word	0xffffffff


	//   ....[33]....
        /*0494*/ 	.word	0xffffffff


	//   ....[34]....
        /*0498*/ 	.word	0xffffffff


	//   ....[35]....
        /*049c*/ 	.word	0xffffffff


	//   ....[36]....
        /*04a0*/ 	.word	0xffffffff


	//   ....[37]....
        /*04a4*/ 	.word	0xffffffff


	//   ....[38]....
        /*04a8*/ 	.word	0xffffffff


	//   ....[39]....
        /*04ac*/ 	.word	0xffffffff


	//   ....[40]....
        /*04b0*/ 	.word	0xffffffff


	//   ....[41]....
        /*04b4*/ 	.word	0xffffffff


	//   ....[42]....
        /*04b8*/ 	.word	0xffffffff


	//   ....[43]....
        /*04bc*/ 	.word	0xffffffff


	//   ....[44]....
        /*04c0*/ 	.word	0xffffffff


	//   ....[45]....
        /*04c4*/ 	.word	0xffffffff


	//   ....[46]....
        /*04c8*/ 	.word	0xffffffff


	//   ....[47]....
        /*04cc*/ 	.word	0xffffffff


	//   ....[48]....
        /*04d0*/ 	.word	0xffffffff


	//   ....[49]....
        /*04d4*/ 	.word	0xffffffff


	//   ....[50]....
        /*04d8*/ 	.word	0xffffffff


	//   ....[51]....
        /*04dc*/ 	.word	0xffffffff


	//   ....[52]....
        /*04e0*/ 	.word	0xffffffff


	//   ....[53]....
        /*04e4*/ 	.word	0xffffffff


	//   ....[54]....
        /*04e8*/ 	.word	0xffffffff


	//   ....[55]....
        /*04ec*/ 	.word	0xffffffff


	//   ....[56]....
        /*04f0*/ 	.word	0xffffffff


	//   ....[57]....
        /*04f4*/ 	.word	0xffffffff


	//   ....[58]....
        /*04f8*/ 	.word	0xffffffff


	//   ....[59]....
        /*04fc*/ 	.word	0xffffffff


	//   ....[60]....
        /*0500*/ 	.word	0xffffffff


	//   ....[61]....
        /*0504*/ 	.word	0xffffffff


	//   ....[62]....
        /*0508*/ 	.word	0xffffffff


	//   ....[63]....
        /*050c*/ 	.word	0xffffffff


	//   ....[64]....
        /*0510*/ 	.word	0xffffffff


	//   ....[65]....
        /*0514*/ 	.word	0xffffffff


	//   ....[66]....
        /*0518*/ 	.word	0xffffffff


	//   ....[67]....
        /*051c*/ 	.word	0xffffffff


	//   ....[68]....
        /*0520*/ 	.word	0xffffffff


	//   ....[69]....
        /*0524*/ 	.word	0xffffffff


	//   ....[70]....
        /*0528*/ 	.word	0xffffffff


	//   ....[71]....
        /*052c*/ 	.word	0xffffffff


	//   ....[72]....
        /*0530*/ 	.word	0xffffffff


	//   ....[73]....
        /*0534*/ 	.word	0xffffffff


	//   ....[74]....
        /*0538*/ 	.word	0xffffffff


	//   ....[75]....
        /*053c*/ 	.word	0xffffffff


	//   ....[76]....
        /*0540*/ 	.word	0xffffffff


	//   ....[77]....
        /*0544*/ 	.word	0xffffffff


	//   ....[78]....
        /*0548*/ 	.word	0xffffffff


	//   ....[79]....
        /*054c*/ 	.word	0xffffffff


	//   ....[80]....
        /*0550*/ 	.word	0xffffffff


	//   ....[81]....
        /*0554*/ 	.word	0xffffffff


	//   ....[82]....
        /*0558*/ 	.word	0xffffffff


	//   ....[83]....
        /*055c*/ 	.word	0xffffffff


	//   ....[84]....
        /*0560*/ 	.word	0xffffffff


	//   ....[85]....
        /*0564*/ 	.word	0xffffffff


	//   ....[86]....
        /*0568*/ 	.word	0xffffffff


	//   ....[87]....
        /*056c*/ 	.word	0xffffffff


	//   ....[88]....
        /*0570*/ 	.word	0xffffffff


	//   ....[89]....
        /*0574*/ 	.word	0xffffffff


	//   ....[90]....
        /*0578*/ 	.word	0xffffffff


	//   ....[91]....
        /*057c*/ 	.word	0xffffffff


	//   ....[92]....
        /*0580*/ 	.word	0xffffffff


	//   ....[93]....
        /*0584*/ 	.word	0xffffffff


	//   ....[94]....
        /*0588*/ 	.word	0xffffffff


	//   ....[95]....
        /*058c*/ 	.word	0xffffffff


	//   ....[96]....
        /*0590*/ 	.word	0xffffffff


	//   ....[97]....
        /*0594*/ 	.word	0xffffffff


	//   ....[98]....
        /*0598*/ 	.word	0xffffffff


	//   ....[99]....
        /*059c*/ 	.word	0xffffffff


	//   ....[100]....
        /*05a0*/ 	.word	0xffffffff


	//   ....[101]....
        /*05a4*/ 	.word	0xffffffff


	//   ....[102]....
        /*05a8*/ 	.word	0xffffffff


	//   ....[103]....
        /*05ac*/ 	.word	0xffffffff


	//   ....[104]....
        /*05b0*/ 	.word	0xffffffff


	//   ....[105]....
        /*05b4*/ 	.word	0xffffffff


	//   ....[106]....
        /*05b8*/ 	.word	0xffffffff


	//   ....[107]....
        /*05bc*/ 	.word	0xffffffff


	//   ....[108]....
        /*05c0*/ 	.word	0xffffffff


	//   ....[109]....
        /*05c4*/ 	.word	0xffffffff


	//   ....[110]....
        /*05c8*/ 	.word	0xffffffff


	//   ....[111]....
        /*05cc*/ 	.word	0xffffffff


	//   ....[112]....
        /*05d0*/ 	.word	0xffffffff


	//   ....[113]....
        /*05d4*/ 	.word	0xffffffff


	//   ....[114]....
        /*05d8*/ 	.word	0xffffffff


	//   ....[115]....
        /*05dc*/ 	.word	0xffffffff


	//   ....[116]....
        /*05e0*/ 	.word	0xffffffff


	//   ....[117]....
        /*05e4*/ 	.word	0xffffffff


	//   ....[118]....
        /*05e8*/ 	.word	0xffffffff


	//   ....[119]....
        /*05ec*/ 	.word	0xffffffff


	//   ....[120]....
        /*05f0*/ 	.word	0xffffffff


	//   ....[121]....
        /*05f4*/ 	.word	0xffffffff


	//   ....[122]....
        /*05f8*/ 	.word	0xffffffff


	//   ....[123]....
        /*05fc*/ 	.word	0xffffffff


	//   ....[124]....
        /*0600*/ 	.word	0xffffffff


	//   ....[125]....
        /*0604*/ 	.word	0xffffffff


	//   ....[126]....
        /*0608*/ 	.word	0xffffffff


	//   ....[127]....
        /*060c*/ 	.word	0xffffffff


	//   ....[128]....
        /*0610*/ 	.word	0xffffffff


	//   ....[129]....
        /*0614*/ 	.word	0xffffffff


	//   ....[130]....
        /*0618*/ 	.word	0xffffffff


	//   ....[131]....
        /*061c*/ 	.word	0xffffffff


	//   ....[132]....
        /*0620*/ 	.word	0xffffffff


	//   ....[133]....
        /*0624*/ 	.word	0xffffffff


	//   ....[134]....
        /*0628*/ 	.word	0xffffffff


	//   ....[135]....
        /*062c*/ 	.word	0xffffffff


	//   ....[136]....
        /*0630*/ 	.word	0xffffffff


	//   ....[137]....
        /*0634*/ 	.word	0xffffffff


	//   ....[138]....
        /*0638*/ 	.word	0xffffffff


	//   ....[139]....
        /*063c*/ 	.word	0xffffffff


	//   ....[140]....
        /*0640*/ 	.word	0xffffffff


	//   ....[141]....
        /*0644*/ 	.word	0xffffffff


	//   ....[142]....
        /*0648*/ 	.word	0xffffffff


	//   ....[143]....
        /*064c*/ 	.word	0xffffffff


	//   ....[144]....
        /*0650*/ 	.word	0xffffffff


	//   ....[145]....
        /*0654*/ 	.word	0xffffffff


	//   ....[146]....
        /*0658*/ 	.word	0xffffffff


	//   ....[147]....
        /*065c*/ 	.word	0xffffffff


	//   ....[148]....
        /*0660*/ 	.word	0xffffffff


	//   ....[149]....
        /*0664*/ 	.word	0xffffffff


	//   ....[150]....
        /*0668*/ 	.word	0xffffffff


	//   ....[151]....
        /*066c*/ 	.word	0xffffffff


	//   ....[152]....
        /*0670*/ 	.word	0xffffffff


	//   ....[153]....
        /*0674*/ 	.word	0xffffffff


	//   ....[154]....
        /*0678*/ 	.word	0xffffffff


	//   ....[155]....
        /*067c*/ 	.word	0xffffffff


	//   ....[156]....
        /*0680*/ 	.word	0xffffffff


	//   ....[157]....
        /*0684*/ 	.word	0xffffffff


	//   ....[158]....
        /*0688*/ 	.word	0xffffffff


	//   ....[159]....
        /*068c*/ 	.word	0xffffffff


	//   ....[160]....
        /*0690*/ 	.word	0xffffffff


	//----- nvinfo : EIATTR_COOP_GROUP_INSTR_OFFSETS
	.align		4
.L_450:
        /*0694*/ 	.byte	0x04, 0x28
        /*0696*/ 	.short	(.L_452 - .L_451)


	//   ....[0]....
.L_451:
        /*0698*/ 	.word	0x000000a0


	//   ....[1]....
        /*069c*/ 	.word	0x00009260


	//   ....[2]....
        /*06a0*/ 	.word	0x000092a0


	//   ....[3]....
        /*06a4*/ 	.word	0x00009490


	//   ....[4]....
        /*06a8*/ 	.word	0x000094c0


	//   ....[5]....
        /*06ac*/ 	.word	0x000095b0


	//   ....[6]....
        /*06b0*/ 	.word	0x000095e0


	//   ....[7]....
        /*06b4*/ 	.word	0x000096d0


	//   ....[8]....
        /*06b8*/ 	.word	0x00009700


	//   ....[9]....
        /*06bc*/ 	.word	0x000097f0


	//   ....[10]....
        /*06c0*/ 	.word	0x00009820


	//   ....[11]....
        /*06c4*/ 	.word	0x00009910


	//   ....[12]....
        /*06c8*/ 	.word	0x00009940


	//   ....[13]....
        /*06cc*/ 	.word	0x00009a30


	//   ....[14]....
        /*06d0*/ 	.word	0x00009a60


	//   ....[15]....
        /*06d4*/ 	.word	0x00009b40


	//   ....[16]....
        /*06d8*/ 	.word	0x00009b80


	//   ....[17]....
        /*06dc*/ 	.word	0x0000a360


	//   ....[18]....
        /*06e0*/ 	.word	0x0000a3a0


	//   ....[19]....
        /*06e4*/ 	.word	0x0000a3e0


	//   ....[20]....
        /*06e8*/ 	.word	0x0000a400


	//   ....[21]....
        /*06ec*/ 	.word	0x0000a590


	//   ....[22]....
        /*06f0*/ 	.word	0x0000a650


	//   ....[23]....
        /*06f4*/ 	.word	0x0000a690


	//   ....[24]....
        /*06f8*/ 	.word	0x0000a6d0


	//   ....[25]....
        /*06fc*/ 	.word	0x0000a860


	//   ....[26]....
        /*0700*/ 	.word	0x0000a920


	//   ....[27]....
        /*0704*/ 	.word	0x0000a960


	//   ....[28]....
        /*0708*/ 	.word	0x0000a9a0


	//   ....[29]....
        /*070c*/ 	.word	0x0000ab50


	//   ....[30]....
        /*0710*/ 	.word	0x0000ac10


	//   ....[31]....
        /*0714*/ 	.word	0x0000ac50


	//   ....[32]....
        /*0718*/ 	.word	0x0000ac90


	//   ....[33]....
        /*071c*/ 	.word	0x0000ae20


	//   ....[34]....
        /*0720*/ 	.word	0x0000aee0


	//   ....[35]....
        /*0724*/ 	.word	0x0000af20


	//   ....[36]....
        /*0728*/ 	.word	0x0000af60


	//   ....[37]....
        /*072c*/ 	.word	0x0000b110


	//   ....[38]....
        /*0730*/ 	.word	0x0000b1d0


	//   ....[39]....
        /*0734*/ 	.word	0x0000b210


	//   ....[40]....
        /*0738*/ 	.word	0x0000b250


	//   ....[41]....
        /*073c*/ 	.word	0x0000b3e0


	//   ....[42]....
        /*0740*/ 	.word	0x0000b4a0


	//   ....[43]....
        /*0744*/ 	.word	0x0000b4e0


	//   ....[44]....
        /*0748*/ 	.word	0x0000b520


	//   ....[45]....
        /*074c*/ 	.word	0x0000b6c0


	//   ....[46]....
        /*0750*/ 	.word	0x0000b780


	//   ....[47]....
        /*0754*/ 	.word	0x0000b7c0


	//   ....[48]....
        /*0758*/ 	.word	0x0000b800


	//   ....[49]....
        /*075c*/ 	.word	0x0000eba0


	//   ....[50]....
        /*0760*/ 	.word	0x0000ebf0


	//   ....[51]....
        /*0764*/ 	.word	0x0000ec20


	//   ....[52]....
        /*0768*/ 	.word	0x0000ec70


	//   ....[53]....
        /*076c*/ 	.word	0x0000ecf0


	//   ....[54]....
        /*0770*/ 	.word	0x0000ed10


	//   ....[55]....
        /*0774*/ 	.word	0x0000ed30


	//   ....[56]....
        /*0778*/ 	.word	0x0000ed50


	//   ....[57]....
        /*077c*/ 	.word	0x0000ef60


	//   ....[58]....
        /*0780*/ 	.word	0x0000efa0


	//   ....[59]....
        /*0784*/ 	.word	0x0000efd0


	//   ....[60]....
        /*0788*/ 	.word	0x0000f020


	//   ....[61]....
        /*078c*/ 	.word	0x0000f190


	//   ....[62]....
        /*0790*/ 	.word	0x0000f1b0


	//   ....[63]....
        /*0794*/ 	.word	0x0000f1d0


	//   ....[64]....
        /*0798*/ 	.word	0x0000f1f0


	//   ....[65]....
        /*079c*/ 	.word	0x0000f400


	//   ....[66]....
        /*07a0*/ 	.word	0x0000f440


	//   ....[67]....
        /*07a4*/ 	.word	0x0000f470


	//   ....[68]....
        /*07a8*/ 	.word	0x0000f4c0


	//   ....[69]....
        /*07ac*/ 	.word	0x0000f630


	//   ....[70]....
        /*07b0*/ 	.word	0x0000f650


	//   ....[71]....
        /*07b4*/ 	.word	0x0000f670


	//   ....[72]....
        /*07b8*/ 	.word	0x0000f690


	//   ....[73]....
        /*07bc*/ 	.word	0x0000f8a0


	//   ....[74]....
        /*07c0*/ 	.word	0x0000f8e0


	//   ....[75]....
        /*07c4*/ 	.word	0x0000f900


	//   ....[76]....
        /*07c8*/ 	.word	0x0000f910


	//   ....[77]....
        /*07cc*/ 	.word	0x0000f9f0


	//   ....[78]....
        /*07d0*/ 	.word	0x0000fa30


	//   ....[79]....
        /*07d4*/ 	.word	0x0000fa70


	//   ....[80]....
        /*07d8*/ 	.word	0x0000fa90


	//   ....[81]....
        /*07dc*/ 	.word	0x00014b80


	//   ....[82]....
        /*07e0*/ 	.word	0x00014bb0


	//   ....[83]....
        /*07e4*/ 	.word	0x00015260


	//   ....[84]....
        /*07e8*/ 	.word	0x00015330


	//   ....[85]....
        /*07ec*/ 	.word	0x00015340


	//   ....[86]....
        /*07f0*/ 	.word	0x00015370


	//   ....[87]....
        /*07f4*/ 	.word	0x00015390


	//   ....[88]....
        /*07f8*/ 	.word	0x000153b0


	//   ....[89]....
        /*07fc*/ 	.word	0x00015a70


	//   ....[90]....
        /*0800*/ 	.word	0x00015bc0


	//   ....[91]....
        /*0804*/ 	.word	0x00015d50


	//   ....[92]....
        /*0808*/ 	.word	0x00015f00


	//   ....[93]....
        /*080c*/ 	.word	0x00018df0


	//   ....[94]....
        /*0810*/ 	.word	0x00018e10


	//   ....[95]....
        /*0814*/ 	.word	0x00018e30


	//   ....[96]....
        /*0818*/ 	.word	0x00018e50


	//   ....[97]....
        /*081c*/ 	.word	0x00019ce0


	//   ....[98]....
        /*0820*/ 	.word	0x00019de0


	//   ....[99]....
        /*0824*/ 	.word	0x0001a1a0


	//   ....[100]....
        /*0828*/ 	.word	0x0001a2c0


	//   ....[101]....
        /*082c*/ 	.word	0x0001a4b0


	//   ....[102]....
        /*0830*/ 	.word	0x0001a5d0


	//   ....[103]....
        /*0834*/ 	.word	0x0001a6e0


	//   ....[104]....
        /*0838*/ 	.word	0x0001a970


	//   ....[105]....
        /*083c*/ 	.word	0x0001e6f0


	//   ....[106]....
        /*0840*/ 	.word	0x0001e750


	//   ....[107]....
        /*0844*/ 	.word	0x0001e7a0


	//   ....[108]....
        /*0848*/ 	.word	0x0001e7e0


	//   ....[109]....
        /*084c*/ 	.word	0x0001e800


	//   ....[110]....
        /*0850*/ 	.word	0x0001e830


	//   ....[111]....
        /*0854*/ 	.word	0x0001ec50


	//   ....[112]....
        /*0858*/ 	.word	0x0001ed80


	//   ....[113]....
        /*085c*/ 	.word	0x00020fa0


	//   ....[114]....
        /*0860*/ 	.word	0x00020fb0


	//   ....[115]....
        /*0864*/ 	.word	0x00020fc0


	//   ....[116]....
        /*0868*/ 	.word	0x00020fe0


	//   ....[117]....
        /*086c*/ 	.word	0x00021000


	//   ....[118]....
        /*0870*/ 	.word	0x00021020


	//   ....[119]....
        /*0874*/ 	.word	0x00021030


	//   ....[120]....
        /*0878*/ 	.word	0x00021060


	//   ....[121]....
        /*087c*/ 	.word	0x00022d00


	//   ....[122]....
        /*0880*/ 	.word	0x00022d40


	//   ....[123]....
        /*0884*/ 	.word	0x00022d70


	//   ....[124]....
        /*0888*/ 	.word	0x00022da0


	//   ....[125]....
        /*088c*/ 	.word	0x00022de0


	//   ....[126]....
        /*0890*/ 	.word	0x00022e20


	//   ....[127]....
        /*0894*/ 	.word	0x00022e40


	//   ....[128]....
        /*0898*/ 	.word	0x00022e50


	//   ....[129]....
        /*089c*/ 	.word	0x00023010


	//   ....[130]....
        /*08a0*/ 	.word	0x00023020


	//   ....[131]....
        /*08a4*/ 	.word	0x00023120


	//   ....[132]....
        /*08a8*/ 	.word	0x00023150


	//   ....[133]....
        /*08ac*/ 	.word	0x00023230


	//   ....[134]....
        /*08b0*/ 	.word	0x00023260


	//   ....[135]....
        /*08b4*/ 	.word	0x00023340


	//   ....[136]....
        /*08b8*/ 	.word	0x00023370


	//   ....[137]....
        /*08bc*/ 	.word	0x00023450


	//   ....[138]....
        /*08c0*/ 	.word	0x00023480


	//   ....[139]....
        /*08c4*/ 	.word	0x00023560


	//   ....[140]....
        /*08c8*/ 	.word	0x00023590


	//   ....[141]....
        /*08cc*/ 	.word	0x00023670


	//   ....[142]....
        /*08d0*/ 	.word	0x000236a0


	//   ....[143]....
        /*08d4*/ 	.word	0x00023780


	//   ....[144]....
        /*08d8*/ 	.word	0x000237a0


	//   ....[145]....
        /*08dc*/ 	.word	0x000240c0


	//   ....[146]....
        /*08e0*/ 	.word	0x000240d0


	//   ....[147]....
        /*08e4*/ 	.word	0x000241a0


	//   ....[148]....
        /*08e8*/ 	.word	0x000241d0


	//   ....[149]....
        /*08ec*/ 	.word	0x000242a0


	//   ....[150]....
        /*08f0*/ 	.word	0x000242d0


	//   ....[151]....
        /*08f4*/ 	.word	0x000243a0


	//   ....[152]....
        /*08f8*/ 	.word	0x000243d0


	//   ....[153]....
        /*08fc*/ 	.word	0x000244a0


	//   ....[154]....
        /*0900*/ 	.word	0x000244d0


	//   ....[155]....
        /*0904*/ 	.word	0x000245a0


	//   ....[156]....
        /*0908*/ 	.word	0x000245d0


	//   ....[157]....
        /*090c*/ 	.word	0x000246a0


	//   ....[158]....
        /*0910*/ 	.word	0x000246d0


	//   ....[159]....
        /*0914*/ 	.word	0x000247a0


	//   ....[160]....
        /*0918*/ 	.word	0x000247c0


	//----- nvinfo : EIATTR_EXIT_INSTR_OFFSETS
	.align		4
.L_452:
        /*091c*/ 	.byte	0x04, 0x1c
        /*091e*/ 	.short	(.L_454 - .L_453)


	//   ....[0]....
.L_453:
        /*0920*/ 	.word	0x000003b0


	//   ....[1]....
        /*0924*/ 	.word	0x000237b0


	//   ....[2]....
        /*0928*/ 	.word	0x00023810


	//   ....[3]....
        /*092c*/ 	.word	0x00023870


	//   ....[4]....
        /*0930*/ 	.word	0x000247d0


	//   ....[5]....
        /*0934*/ 	.word	0x00024820


	//   ....[6]....
        /*0938*/ 	.word	0x00024880


	//----- nvinfo : EIATTR_CTAIDZ_USED
	.align		4
.L_454:
        /*093c*/ 	.byte	0x01, 0x04
	.zero		2


	//----- nvinfo : EIATTR_MAX_THREADS
	.align		4
        /*0940*/ 	.byte	0x04, 0x05
        /*0942*/ 	.short	(.L_456 - .L_455)
.L_455:
        /*0944*/ 	.word	0x00000080
        /*0948*/ 	.word	0x00000001
        /*094c*/ 	.word	0x00000001


	//----- nvinfo : EIATTR_CRS_STACK_SIZE
	.align		4
.L_456:
        /*0950*/ 	.byte	0x04, 0x1e
        /*0952*/ 	.short	(.L_458 - .L_457)
.L_457:
        /*0954*/ 	.word	0x00000000
.L_458:


//--------------------- .nv.callgraph             --------------------------
	.section	.nv.callgraph,"",@"SHT_CUDA_CALLGRAPH"
	.align	4
	.sectionentsize	8
	.align		4
        /*0000*/ 	.word	0x00000000
	.align		4
        /*0004*/ 	.word	0xffffffff
	.align		4
        /*0008*/ 	.word	0x00000000
	.align		4
        /*000c*/ 	.word	0xfffffffe
	.align		4
        /*0010*/ 	.word	0x00000000
	.align		4
        /*0014*/ 	.word	0xfffffffd
	.align		4
        /*0018*/ 	.word	0x00000000
	.align		4
        /*001c*/ 	.word	0xfffffffc


//--------------------- .nv.rel.action            --------------------------
	.section	.nv.rel.action,"",@"SHT_CUDA_RELOCINFO"
	.align	8
	.sectionentsize	8
        /*0000*/ 	.byte	0x73, 0x00, 0x00, 0x00, 0x00, 0x00, 0x00, 0x00, 0x00, 0x00, 0x00, 0x11, 0x25, 0x00, 0x05, 0x36


//--------------------- .nv.constant4             --------------------------
	.section	.nv.constant4,"a",@progbits
	.align	8
	.align		8
.nv.constant4:
        /*0000*/ 	.dword	_ZN66_INTERNAL_06b178dd_30_flash_fwd_hdim128_fp16_sm80_cu_61719c98_31524cuda3std3__45__cpo5beginE
	.align		8
        /*0008*/ 	.dword	_ZN66_INTERNAL_06b178dd_30_flash_fwd_hdim128_fp16_sm80_cu_61719c98_31524cuda3std3__45__cpo3endE
	.align		8
        /*0010*/ 	.dword	_ZN66_INTERNAL_06b178dd_30_flash_fwd_hdim128_fp16_sm80_cu_61719c98_31524cuda3std3__45__cpo6cbeginE
	.align		8
        /*0018*/ 	.dword	_ZN66_INTERNAL_06b178dd_30_flash_fwd_hdim128_fp16_sm80_cu_61719c98_31524cuda3std3__45__cpo4cendE
	.align		8
        /*0020*/ 	.dword	_ZN66_INTERNAL_06b178dd_30_flash_fwd_hdim128_fp16_sm80_cu_61719c98_31524cuda3std3__468_GLOBAL__N__06b178dd_30_flash_fwd_hdim128_fp16_sm80_cu_61719c98_31526ignoreE
	.align		8
        /*0028*/ 	.dword	_ZN66_INTERNAL_06b178dd_30_flash_fwd_hdim128_fp16_sm80_cu_61719c98_31524cuda3std3__419piecewise_constructE
	.align		8
        /*0030*/ 	.dword	_ZN66_INTERNAL_06b178dd_30_flash_fwd_hdim128_fp16_sm80_cu_61719c98_31524cuda3std3__48in_placeE
	.align		8
        /*0038*/ 	.dword	_ZN66_INTERNAL_06b178dd_30_flash_fwd_hdim128_fp16_sm80_cu_61719c98_31524cuda3std6ranges3__45__cpo4swapE
	.align		8
        /*0040*/ 	.dword	_ZN66_INTERNAL_06b178dd_30_flash_fwd_hdim128_fp16_sm80_cu_61719c98_31524cuda3std6ranges3__45__cpo9iter_moveE
	.align		8
        /*0048*/ 	.dword	_ZN66_INTERNAL_06b178dd_30_flash_fwd_hdim128_fp16_sm80_cu_61719c98_31524cute7productE
	.align		8
        /*0050*/ 	.dword	_ZN66_INTERNAL_06b178dd_30_flash_fwd_hdim128_fp16_sm80_cu_61719c98_31524cute1_E


//--------------------- .nv.constant0._ZN7cutlass13device_kernelIN5flash19enable_sm80_to_sm89INS1_16FlashAttnFwdSm80INS1_25CollectiveMainloopFwdSm80ILi8ELi1ELb1EN4cute5tupleIJNS5_1CILi128EEES8_S8_EEELi128ENS_6half_tEfNS_4arch4Sm80ELb0ELb0ELb0ELb0ELb0ELb0ELb1ELb0EEENS1_21CollectiveEpilogueFwdIS9_NS6_IJNS7_ILi1EEESF_SF_EEESA_SC_Li256ELb0ELb1ELb0ELb0EEENS1_19SingleTileSchedulerILb0ELb0ELb1ELi128EEEEEEEEEvNT_6ParamsE --------------------------
	.section	.nv.constant0._ZN7cutlass13device_kernelIN5flash19enable_sm80_to_sm89INS1_16FlashAttnFwdSm80INS1_25CollectiveMainloopFwdSm80ILi8ELi1ELb1EN4cute5tupleIJNS5_1CILi128EEES8_S8_EEELi128ENS_6half_tEfNS_4arch4Sm80ELb0ELb0ELb0ELb0ELb0ELb0ELb1ELb0EEENS1_21CollectiveEpilogueFwdIS9_NS6_IJNS7_ILi1EEESF_SF_EEESA_SC_Li256ELb0ELb1ELb0ELb0EEENS1_19SingleTileSchedulerILb0ELb0ELb1ELi128EEEEEEEEEvNT_6ParamsE,"a",@progbits
	.sectionflags	@""
	.align	4
.nv.constant0._ZN7cutlass13device_kernelIN5flash19enable_sm80_to_sm89INS1_16FlashAttnFwdSm80INS1_25CollectiveMainloopFwdSm80ILi8ELi1ELb1EN4cute5tupleIJNS5_1CILi128EEES8_S8_EEELi128ENS_6half_tEfNS_4arch4Sm80ELb0ELb0ELb0ELb0ELb0ELb0ELb1ELb0EEENS1_21CollectiveEpilogueFwdIS9_NS6_IJNS7_ILi1EEESF_SF_EEESA_SC_Li256ELb0ELb1ELb0ELb0EEENS1_19SingleTileSchedulerILb0ELb0ELb1ELi128EEEEEEEEEvNT_6ParamsE:
	.zero		1400


//--------------------- .nv.constant0._ZN7cutlass13device_kernelIN5flash19enable_sm80_to_sm89INS1_16FlashAttnFwdSm80INS1_25CollectiveMainloopFwdSm80ILi8ELi1ELb1EN4cute5tupleIJNS5_1CILi128EEES8_S8_EEELi128ENS_6half_tEfNS_4arch4Sm80ELb0ELb0ELb0ELb1ELb0ELb0ELb1ELb0EEENS1_21CollectiveEpilogueFwdIS9_NS6_IJNS7_ILi1EEESF_SF_EEESA_SC_Li256ELb1ELb1ELb0ELb0EEENS1_19SingleTileSchedulerILb1ELb0ELb1ELi128EEEEEEEEEvNT_6ParamsE --------------------------
	.section	.nv.constant0._ZN7cutlass13device_kernelIN5flash19enable_sm80_to_sm89INS1_16FlashAttnFwdSm80INS1_25CollectiveMainloopFwdSm80ILi8ELi1ELb1EN4cute5tupleIJNS5_1CILi128EEES8_S8_EEELi128ENS_6half_tEfNS_4arch4Sm80ELb0ELb0ELb0ELb1ELb0ELb0ELb1ELb0EEENS1_21CollectiveEpilogueFwdIS9_NS6_IJNS7_ILi1EEESF_SF_EEESA_SC_Li256ELb1ELb1ELb0ELb0EEENS1_19SingleTileSchedulerILb1ELb0ELb1ELi128EEEEEEEEEvNT_6ParamsE,"a",@progbits
	.sectionflags	@""
	.align	4
.nv.constant0._ZN7cutlass13device_kernelIN5flash19enable_sm80_to_sm89INS1_16FlashAttnFwdSm80INS1_25CollectiveMainloopFwdSm80ILi8ELi1ELb1EN4cute5tupleIJNS5_1CILi128EEES8_S8_EEELi128ENS_6half_tEfNS_4arch4Sm80ELb0ELb0ELb0ELb1ELb0ELb0ELb1ELb0EEENS1_21CollectiveEpilogueFwdIS9_NS6_IJNS7_ILi1EEESF_SF_EEESA_SC_Li256ELb1ELb1ELb0ELb0EEENS1_19SingleTileSchedulerILb1ELb0ELb1ELi128EEEEEEEEEvNT_6ParamsE:
	.zero		1400


//--------------------- .nv.constant0._ZN7cutlass13device_kernelIN5flash19enable_sm80_to_sm89INS1_16FlashAttnFwdSm80INS1_25CollectiveMainloopFwdSm80ILi8ELi1ELb1EN4cute5tupleIJNS5_1CILi128EEES8_S8_EEELi128ENS_6half_tEfNS_4arch4Sm80ELb0ELb0ELb0ELb1ELb0ELb1ELb1ELb0EEENS1_21CollectiveEpilogueFwdIS9_NS6_IJNS7_ILi1EEESF_SF_EEESA_SC_Li256ELb1ELb1ELb0ELb0EEENS1_19SingleTileSchedulerILb1ELb0ELb1ELi128EEEEEEEEEvNT_6ParamsE --------------------------
	.section	.nv.constant0._ZN7cutlass13device_kernelIN5flash19enable_sm80_to_sm89INS1_16FlashAttnFwdSm80INS1_25CollectiveMainloopFwdSm80ILi8ELi1ELb1EN4cute5tupleIJNS5_1CILi128EEES8_S8_EEELi128ENS_6half_tEfNS_4arch4Sm80ELb0ELb0ELb0ELb1ELb0ELb1ELb1ELb0EEENS1_21CollectiveEpilogueFwdIS9_NS6_IJNS7_ILi1EEESF_SF_EEESA_SC_Li256ELb1ELb1ELb0ELb0EEENS1_19SingleTileSchedulerILb1ELb0ELb1ELi128EEEEEEEEEvNT_6ParamsE,"a",@progbits
	.sectionflags	@""
	.align	4
.nv.constant0._ZN7cutlass13device_kernelIN5flash19enable_sm80_to_sm89INS1_16FlashAttnFwdSm80INS1_25CollectiveMainloopFwdSm80ILi8ELi1ELb1EN4cute5tupleIJNS5_1CILi128EEES8_S8_EEELi128ENS_6half_tEfNS_4arch4Sm80ELb0ELb0ELb0ELb1ELb0ELb1ELb1ELb0EEENS1_21CollectiveEpilogueFwdIS9_NS6_IJNS7_ILi1EEESF_SF_EEESA_SC_Li256ELb1ELb1ELb0ELb0EEENS1_19SingleTileSchedulerILb1ELb0ELb1ELi128EEEEEEEEEvNT_6ParamsE:
	.zero		1400


//--------------------- .nv.constant0._ZN7cutlass13device_kernelIN5flash19enable_sm80_to_sm89INS1_16FlashAttnFwdSm80INS1_25CollectiveMainloopFwdSm80ILi8ELi1ELb1EN4cute5tupleIJNS5_1CILi128EEENS7_ILi96EEES8_EEELi128ENS_6half_tEfNS_4arch4Sm80ELb0ELb1ELb0ELb0ELb0ELb0ELb1ELb0EEENS1_21CollectiveEpilogueFwdINS6_IJS8_S8_S9_EEENS6_IJNS7_ILi1EEESH_SH_EEESB_SD_Li256ELb0ELb1ELb0ELb0EEENS1_19SingleTileSchedulerILb0ELb0ELb1ELi128EEEEEEEEEvNT_6ParamsE --------------------------
	.section	.nv.constant0._ZN7cutlass13device_kernelIN5flash19enable_sm80_to_sm89INS1_16FlashAttnFwdSm80INS1_25CollectiveMainloopFwdSm80ILi8ELi1ELb1EN4cute5tupleIJNS5_1CILi128EEENS7_ILi96EEES8_EEELi128ENS_6half_tEfNS_4arch4Sm80ELb0ELb1ELb0ELb0ELb0ELb0ELb1ELb0EEENS1_21CollectiveEpilogueFwdINS6_IJS8_S8_S9_EEENS6_IJNS7_ILi1EEESH_SH_EEESB_SD_Li256ELb0ELb1ELb0ELb0EEENS1_19SingleTileSchedulerILb0ELb0ELb1ELi128EEEEEEEEEvNT_6ParamsE,"a",@progbits
	.sectionflags	@""
	.align	4
.nv.constant0._ZN7cutlass13device_kernelIN5flash19enable_sm80_to_sm89INS1_16FlashAttnFwdSm80INS1_25CollectiveMainloopFwdSm80ILi8ELi1ELb1EN4cute5tupleIJNS5_1CILi128EEENS7_ILi96EEES8_EEELi128ENS_6half_tEfNS_4arch4Sm80ELb0ELb1ELb0ELb0ELb0ELb0ELb1ELb0EEENS1_21CollectiveEpilogueFwdINS6_IJS8_S8_S9_EEENS6_IJNS7_ILi1EEESH_SH_EEESB_SD_Li256ELb0ELb1ELb0ELb0EEENS1_19SingleTileSchedulerILb0ELb0ELb1ELi128EEEEEEEEEvNT_6ParamsE:
	.zero		1400


//--------------------- .nv.constant0._ZN7cutlass13device_kernelIN5flash19enable_sm80_to_sm89INS1_16FlashAttnFwdSm80INS1_25CollectiveMainloopFwdSm80ILi8ELi1ELb1EN4cute5tupleIJNS5_1CILi128EEENS7_ILi96EEES8_EEELi128ENS_6half_tEfNS_4arch4Sm80ELb0ELb1ELb0ELb1ELb0ELb0ELb1ELb0EEENS1_21CollectiveEpilogueFwdINS6_IJS8_S8_S9_EEENS6_IJNS7_ILi1EEESH_SH_EEESB_SD_Li256ELb1ELb1ELb0ELb0EEENS1_19SingleTileSchedulerILb1ELb0ELb1ELi128EEEEEEEEEvNT_6ParamsE --------------------------
	.section	.nv.constant0._ZN7cutlass13device_kernelIN5flash19enable_sm80_to_sm89INS1_16FlashAttnFwdSm80INS1_25CollectiveMainloopFwdSm80ILi8ELi1ELb1EN4cute5tupleIJNS5_1CILi128EEENS7_ILi96EEES8_EEELi128ENS_6half_tEfNS_4arch4Sm80ELb0ELb1ELb0ELb1ELb0ELb0ELb1ELb0EEENS1_21CollectiveEpilogueFwdINS6_IJS8_S8_S9_EEENS6_IJNS7_ILi1EEESH_SH_EEESB_SD_Li256ELb1ELb1ELb0ELb0EEENS1_19SingleTileSchedulerILb1ELb0ELb1ELi128EEEEEEEEEvNT_6ParamsE,"a",@progbits
	.sectionflags	@""
	.align	4
.nv.constant0._ZN7cutlass13device_kernelIN5flash19enable_sm80_to_sm89INS1_16FlashAttnFwdSm80INS1_25CollectiveMainloopFwdSm80ILi8ELi1ELb1EN4cute5tupleIJNS5_1CILi128EEENS7_ILi96EEES8_EEELi128ENS_6half_tEfNS_4arch4Sm80ELb0ELb1ELb0ELb1ELb0ELb0ELb1ELb0EEENS1_21CollectiveEpilogueFwdINS6_IJS8_S8_S9_EEENS6_IJNS7_ILi1EEESH_SH_EEESB_SD_Li256ELb1ELb1ELb0ELb0EEENS1_19SingleTileSchedulerILb1ELb0ELb1ELi128EEEEEEEEEvNT_6ParamsE:
	.zero		1400


//--------------------- .nv.constant0._ZN7cutlass13device_kernelIN5flash19enable_sm80_to_sm89INS1_16FlashAttnFwdSm80INS1_25CollectiveMainloopFwdSm80ILi8ELi1ELb1EN4cute5tupleIJNS5_1CILi128EEENS7_ILi96EEES8_EEELi128ENS_6half_tEfNS_4arch4Sm80ELb0ELb1ELb0ELb1ELb0ELb1ELb1ELb0EEENS1_21CollectiveEpilogueFwdINS6_IJS8_S8_S9_EEENS6_IJNS7_ILi1EEESH_SH_EEESB_SD_Li256ELb1ELb1ELb0ELb0EEENS1_19SingleTileSchedulerILb1ELb0ELb1ELi128EEEEEEEEEvNT_6ParamsE --------------------------
	.section	.nv.constant0._ZN7cutlass13device_kernelIN5flash19enable_sm80_to_sm89INS1_16FlashAttnFwdSm80INS1_25CollectiveMainloopFwdSm80ILi8ELi1ELb1EN4cute5tupleIJNS5_1CILi128EEENS7_ILi96EEES8_EEELi128ENS_6half_tEfNS_4arch4Sm80ELb0ELb1ELb0ELb1ELb0ELb1ELb1ELb0EEENS1_21CollectiveEpilogueFwdINS6_IJS8_S8_S9_EEENS6_IJNS7_ILi1EEESH_SH_EEESB_SD_Li256ELb1ELb1ELb0ELb0EEENS1_19SingleTileSchedulerILb1ELb0ELb1ELi128EEEEEEEEEvNT_6ParamsE,"a",@progbits
	.sectionflags	@""
	.align	4
.nv.constant0._ZN7cutlass13device_kernelIN5flash19enable_sm80_to_sm89INS1_16FlashAttnFwdSm80INS1_25CollectiveMainloopFwdSm80ILi8ELi1ELb1EN4cute5tupleIJNS5_1CILi128EEENS7_ILi96EEES8_EEELi128ENS_6half_tEfNS_4arch4Sm80ELb0ELb1ELb0ELb1ELb0ELb1ELb1ELb0EEENS1_21CollectiveEpilogueFwdINS6_IJS8_S8_S9_EEENS6_IJNS7_ILi1EEESH_SH_EEESB_SD_Li256ELb1ELb1ELb0ELb0EEENS1_19SingleTileSchedulerILb1ELb0ELb1ELi128EEEEEEEEEvNT_6ParamsE:
	.zero		1400


//--------------------- .nv.constant0._ZN7cutlass13device_kernelIN5flash19enable_sm80_to_sm89INS1_16FlashAttnFwdSm80INS1_25CollectiveMainloopFwdSm80ILi8ELi1ELb1EN4cute5tupleIJNS5_1CILi128EEES8_S8_EEELi128ENS_6half_tEfNS_4arch4Sm80ELb1ELb0ELb0ELb0ELb0ELb0ELb1ELb0EEENS1_21CollectiveEpilogueFwdIS9_NS6_IJNS7_ILi1EEESF_SF_EEESA_SC_Li256ELb0ELb1ELb0ELb0EEENS1_30DynamicPersistentTileSchedulerILi256ELi256ELb0ELb1ELb0EEEEEEEEEvNT_6ParamsE --------------------------
	.section	.nv.constant0._ZN7cutlass13device_kernelIN5flash19enable_sm80_to_sm89INS1_16FlashAttnFwdSm80INS1_25CollectiveMainloopFwdSm80ILi8ELi1ELb1EN4cute5tupleIJNS5_1CILi128EEES8_S8_EEELi128ENS_6half_tEfNS_4arch4Sm80ELb1ELb0ELb0ELb0ELb0ELb0ELb1ELb0EEENS1_21CollectiveEpilogueFwdIS9_NS6_IJNS7_ILi1EEESF_SF_EEESA_SC_Li256ELb0ELb1ELb0ELb0EEENS1_30DynamicPersistentTileSchedulerILi256ELi256ELb0ELb1ELb0EEEEEEEEEvNT_6ParamsE,"a",@progbits
	.sectionflags	@""
	.align	4
.nv.constant0._ZN7cutlass13device_kernelIN5flash19enable_sm80_to_sm89INS1_16FlashAttnFwdSm80INS1_25CollectiveMainloopFwdSm80ILi8ELi1ELb1EN4cute5tupleIJNS5_1CILi128EEES8_S8_EEELi128ENS_6half_tEfNS_4arch4Sm80ELb1ELb0ELb0ELb0ELb0ELb0ELb1ELb0EEENS1_21CollectiveEpilogueFwdIS9_NS6_IJNS7_ILi1EEESF_SF_EEESA_SC_Li256ELb0ELb1ELb0ELb0EEENS1_30DynamicPersistentTileSchedulerILi256ELi256ELb0ELb1ELb0EEEEEEEEEvNT_6ParamsE:
	.zero		1416


//--------------------- .nv.constant0._ZN7cutlass13device_kernelIN5flash19enable_sm80_to_sm89INS1_16FlashAttnFwdSm80INS1_25CollectiveMainloopFwdSm80ILi8ELi1ELb1EN4cute5tupleIJNS5_1CILi128EEES8_S8_EEELi128ENS_6half_tEfNS_4arch4Sm80ELb1ELb0ELb0ELb1ELb0ELb0ELb1ELb0EEENS1_21CollectiveEpilogueFwdIS9_NS6_IJNS7_ILi1EEESF_SF_EEESA_SC_Li256ELb1ELb1ELb0ELb0EEENS1_19SingleTileSchedulerILb1ELb0ELb1ELi128EEEEEEEEEvNT_6ParamsE --------------------------
	.section	.nv.constant0._ZN7cutlass13device_kernelIN5flash19enable_sm80_to_sm89INS1_16FlashAttnFwdSm80INS1_25CollectiveMainloopFwdSm80ILi8ELi1ELb1EN4cute5tupleIJNS5_1CILi128EEES8_S8_EEELi128ENS_6half_tEfNS_4arch4Sm80ELb1ELb0ELb0ELb1ELb0ELb0ELb1ELb0EEENS1_21CollectiveEpilogueFwdIS9_NS6_IJNS7_ILi1EEESF_SF_EEESA_SC_Li256ELb1ELb1ELb0ELb0EEENS1_19SingleTileSchedulerILb1ELb0ELb1ELi128EEEEEEEEEvNT_6ParamsE,"a",@progbits
	.sectionflags	@""
	.align	4
.nv.constant0._ZN7cutlass13device_kernelIN5flash19enable_sm80_to_sm89INS1_16FlashAttnFwdSm80INS1_25CollectiveMainloopFwdSm80ILi8ELi1ELb1EN4cute5tupleIJNS5_1CILi128EEES8_S8_EEELi128ENS_6half_tEfNS_4arch4Sm80ELb1ELb0ELb0ELb1ELb0ELb0ELb1ELb0EEENS1_21CollectiveEpilogueFwdIS9_NS6_IJNS7_ILi1EEESF_SF_EEESA_SC_Li256ELb1ELb1ELb0ELb0EEENS1_19SingleTileSchedulerILb1ELb0ELb1ELi128EEEEEEEEEvNT_6ParamsE:
	.zero		1400


//--------------------- .nv.constant0._ZN7cutlass13device_kernelIN5flash19enable_sm80_to_sm89INS1_16FlashAttnFwdSm80INS1_25CollectiveMainloopFwdSm80ILi8ELi1ELb1EN4cute5tupleIJNS5_1CILi128EEES8_S8_EEELi128ENS_6half_tEfNS_4arch4Sm80ELb1ELb0ELb0ELb1ELb0ELb1ELb1ELb0EEENS1_21CollectiveEpilogueFwdIS9_NS6_IJNS7_ILi1EEESF_SF_EEESA_SC_Li256ELb1ELb1ELb0ELb0EEENS1_19SingleTileSchedulerILb1ELb0ELb1ELi128EEEEEEEEEvNT_6ParamsE --------------------------
	.section	.nv.constant0._ZN7cutlass13device_kernelIN5flash19enable_sm80_to_sm89INS1_16FlashAttnFwdSm80INS1_25CollectiveMainloopFwdSm80ILi8ELi1ELb1EN4cute5tupleIJNS5_1CILi128EEES8_S8_EEELi128ENS_6half_tEfNS_4arch4Sm80ELb1ELb0ELb0ELb1ELb0ELb1ELb1ELb0EEENS1_21CollectiveEpilogueFwdIS9_NS6_IJNS7_ILi1EEESF_SF_EEESA_SC_Li256ELb1ELb1ELb0ELb0EEENS1_19SingleTileSchedulerILb1ELb0ELb1ELi128EEEEEEEEEvNT_6ParamsE,"a",@progbits
	.sectionflags	@""
	.align	4
.nv.constant0._ZN7cutlass13device_kernelIN5flash19enable_sm80_to_sm89INS1_16FlashAttnFwdSm80INS1_25CollectiveMainloopFwdSm80ILi8ELi1ELb1EN4cute5tupleIJNS5_1CILi128EEES8_S8_EEELi128ENS_6half_tEfNS_4arch4Sm80ELb1ELb0ELb0ELb1ELb0ELb1ELb1ELb0EEENS1_21CollectiveEpilogueFwdIS9_NS6_IJNS7_ILi1EEESF_SF_EEESA_SC_Li256ELb1ELb1ELb0ELb0EEENS1_19SingleTileSchedulerILb1ELb0ELb1ELi128EEEEEEEEEvNT_6ParamsE:
	.zero		1400


//--------------------- .nv.constant0._ZN7cutlass13device_kernelIN5flash19enable_sm80_to_sm89INS1_16FlashAttnFwdSm80INS1_25CollectiveMainloopFwdSm80ILi4ELi1ELb0EN4cute5tupleIJNS5_1CILi128EEENS7_ILi64EEES8_EEELi128ENS_6half_tEfNS_4arch4Sm80ELb0ELb0ELb0ELb0ELb0ELb0ELb1ELb0EEENS1_21CollectiveEpilogueFwdINS6_IJS8_S8_S9_EEENS6_IJNS7_ILi1EEESH_SH_EEESB_SD_Li128ELb0ELb1ELb0ELb0EEENS1_19SingleTileSchedulerILb0ELb0ELb1ELi128EEEEEEEEEvNT_6ParamsE --------------------------
	.section	.nv.constant0._ZN7cutlass13device_kernelIN5flash19enable_sm80_to_sm89INS1_16FlashAttnFwdSm80INS1_25CollectiveMainloopFwdSm80ILi4ELi1ELb0EN4cute5tupleIJNS5_1CILi128EEENS7_ILi64EEES8_EEELi128ENS_6half_tEfNS_4arch4Sm80ELb0ELb0ELb0ELb0ELb0ELb0ELb1ELb0EEENS1_21CollectiveEpilogueFwdINS6_IJS8_S8_S9_EEENS6_IJNS7_ILi1EEESH_SH_EEESB_SD_Li128ELb0ELb1ELb0ELb0EEENS1_19SingleTileSchedulerILb0ELb0ELb1ELi128EEEEEEEEEvNT_6ParamsE,"a",@progbits
	.sectionflags	@""
	.align	4
.nv.constant0._ZN7cutlass13device_kernelIN5flash19enable_sm80_to_sm89INS1_16FlashAttnFwdSm80INS1_25CollectiveMainloopFwdSm80ILi4ELi1ELb0EN4cute5tupleIJNS5_1CILi128EEENS7_ILi64EEES8_EEELi128ENS_6half_tEfNS_4arch4Sm80ELb0ELb0ELb0ELb0ELb0ELb0ELb1ELb0EEENS1_21CollectiveEpilogueFwdINS6_IJS8_S8_S9_EEENS6_IJNS7_ILi1EEESH_SH_EEESB_SD_Li128ELb0ELb1ELb0ELb0EEENS1_19SingleTileSchedulerILb0ELb0ELb1ELi128EEEEEEEEEvNT_6ParamsE:
	.zero		1400


//--------------------- .nv.constant0._ZN7cutlass13device_kernelIN5flash19enable_sm80_to_sm89INS1_16FlashAttnFwdSm80INS1_25CollectiveMainloopFwdSm80ILi4ELi1ELb0EN4cute5tupleIJNS5_1CILi128EEENS7_ILi64EEES8_EEELi128ENS_6half_tEfNS_4arch4Sm80ELb0ELb0ELb0ELb1ELb0ELb0ELb1ELb0EEENS1_21CollectiveEpilogueFwdINS6_IJS8_S8_S9_EEENS6_IJNS7_ILi1EEESH_SH_EEESB_SD_Li128ELb1ELb1ELb0ELb0EEENS1_19SingleTileSchedulerILb1ELb0ELb1ELi128EEEEEEEEEvNT_6ParamsE --------------------------
	.section	.nv.constant0._ZN7cutlass13device_kernelIN5flash19enable_sm80_to_sm89INS1_16FlashAttnFwdSm80INS1_25CollectiveMainloopFwdSm80ILi4ELi1ELb0EN4cute5tupleIJNS5_1CILi128EEENS7_ILi64EEES8_EEELi128ENS_6half_tEfNS_4arch4Sm80ELb0ELb0ELb0ELb1ELb0ELb0ELb1ELb0EEENS1_21CollectiveEpilogueFwdINS6_IJS8_S8_S9_EEENS6_IJNS7_ILi1EEESH_SH_EEESB_SD_Li128ELb1ELb1ELb0ELb0EEENS1_19SingleTileSchedulerILb1ELb0ELb1ELi128EEEEEEEEEvNT_6ParamsE,"a",@progbits
	.sectionflags	@""
	.align	4
.nv.constant0._ZN7cutlass13device_kernelIN5flash19enable_sm80_to_sm89INS1_16FlashAttnFwdSm80INS1_25CollectiveMainloopFwdSm80ILi4ELi1ELb0EN4cute5tupleIJNS5_1CILi128EEENS7_ILi64EEES8_EEELi128ENS_6half_tEfNS_4arch4Sm80ELb0ELb0ELb0ELb1ELb0ELb0ELb1ELb0EEENS1_21CollectiveEpilogueFwdINS6_IJS8_S8_S9_EEENS6_IJNS7_ILi1EEESH_SH_EEESB_SD_Li128ELb1ELb1ELb0ELb0EEENS1_19SingleTileSchedulerILb1ELb0ELb1ELi128EEEEEEEEEvNT_6ParamsE:
	.zero		1400


//--------------------- .nv.constant0._ZN7cutlass13device_kernelIN5flash19enable_sm80_to_sm89INS1_16FlashAttnFwdSm80INS1_25CollectiveMainloopFwdSm80ILi4ELi1ELb0EN4cute5tupleIJNS5_1CILi128EEENS7_ILi64EEES8_EEELi128ENS_6half_tEfNS_4arch4Sm80ELb0ELb0ELb0ELb1ELb0ELb1ELb1ELb0EEENS1_21CollectiveEpilogueFwdINS6_IJS8_S8_S9_EEENS6_IJNS7_ILi1EEESH_SH_EEESB_SD_Li128ELb1ELb1ELb0ELb0EEENS1_19SingleTileSchedulerILb1ELb0ELb1ELi128EEEEEEEEEvNT_6ParamsE --------------------------
	.section	.nv.constant0._ZN7cutlass13device_kernelIN5flash19enable_sm80_to_sm89INS1_16FlashAttnFwdSm80INS1_25CollectiveMainloopFwdSm80ILi4ELi1ELb0EN4cute5tupleIJNS5_1CILi128EEENS7_ILi64EEES8_EEELi128ENS_6half_tEfNS_4arch4Sm80ELb0ELb0ELb0ELb1ELb0ELb1ELb1ELb0EEENS1_21CollectiveEpilogueFwdINS6_IJS8_S8_S9_EEENS6_IJNS7_ILi1EEESH_SH_EEESB_SD_Li128ELb1ELb1ELb0ELb0EEENS1_19SingleTileSchedulerILb1ELb0ELb1ELi128EEEEEEEEEvNT_6ParamsE,"a",@progbits
	.sectionflags	@""
	.align	4
.nv.constant0._ZN7cutlass13device_kernelIN5flash19enable_sm80_to_sm89INS1_16FlashAttnFwdSm80INS1_25CollectiveMainloopFwdSm80ILi4ELi1ELb0EN4cute5tupleIJNS5_1CILi128EEENS7_ILi64EEES8_EEELi128ENS_6half_tEfNS_4arch4Sm80ELb0ELb0ELb0ELb1ELb0ELb1ELb1ELb0EEENS1_21CollectiveEpilogueFwdINS6_IJS8_S8_S9_EEENS6_IJNS7_ILi1EEESH_SH_EEESB_SD_Li128ELb1ELb1ELb0ELb0EEENS1_19SingleTileSchedulerILb1ELb0ELb1ELi128EEEEEEEEEvNT_6ParamsE:
	.zero		1400


//--------------------- .nv.constant0._ZN7cutlass13device_kernelIN5flash19enable_sm80_to_sm89INS1_16FlashAttnFwdSm80INS1_25CollectiveMainloopFwdSm80ILi4ELi1ELb0EN4cute5tupleIJNS5_1CILi128EEENS7_ILi48EEES8_EEELi128ENS_6half_tEfNS_4arch4Sm80ELb0ELb1ELb0ELb0ELb0ELb0ELb1ELb0EEENS1_21CollectiveEpilogueFwdINS6_IJS8_S8_S9_EEENS6_IJNS7_ILi1EEESH_SH_EEESB_SD_Li128ELb0ELb1ELb0ELb0EEENS1_19SingleTileSchedulerILb0ELb0ELb1ELi128EEEEEEEEEvNT_6ParamsE --------------------------
	.section	.nv.constant0._ZN7cutlass13device_kernelIN5flash19enable_sm80_to_sm89INS1_16FlashAttnFwdSm80INS1_25CollectiveMainloopFwdSm80ILi4ELi1ELb0EN4cute5tupleIJNS5_1CILi128EEENS7_ILi48EEES8_EEELi128ENS_6half_tEfNS_4arch4Sm80ELb0ELb1ELb0ELb0ELb0ELb0ELb1ELb0EEENS1_21CollectiveEpilogueFwdINS6_IJS8_S8_S9_EEENS6_IJNS7_ILi1EEESH_SH_EEESB_SD_Li128ELb0ELb1ELb0ELb0EEENS1_19SingleTileSchedulerILb0ELb0ELb1ELi128EEEEEEEEEvNT_6ParamsE,"a",@progbits
	.sectionflags	@""
	.align	4
.nv.constant0._ZN7cutlass13device_kernelIN5flash19enable_sm80_to_sm89INS1_16FlashAttnFwdSm80INS1_25CollectiveMainloopFwdSm80ILi4ELi1ELb0EN4cute5tupleIJNS5_1CILi128EEENS7_ILi48EEES8_EEELi128ENS_6half_tEfNS_4arch4Sm80ELb0ELb1ELb0ELb0ELb0ELb0ELb1ELb0EEENS1_21CollectiveEpilogueFwdINS6_IJS8_S8_S9_EEENS6_IJNS7_ILi1EEESH_SH_EEESB_SD_Li128ELb0ELb1ELb0ELb0EEENS1_19SingleTileSchedulerILb0ELb0ELb1ELi128EEEEEEEEEvNT_6ParamsE:
	.zero		1400


//--------------------- .nv.constant0._ZN7cutlass13device_kernelIN5flash19enable_sm80_to_sm89INS1_16FlashAttnFwdSm80INS1_25CollectiveMainloopFwdSm80ILi4ELi1ELb0EN4cute5tupleIJNS5_1CILi128EEENS7_ILi48EEES8_EEELi128ENS_6half_tEfNS_4arch4Sm80ELb0ELb1ELb0ELb1ELb0ELb0ELb1ELb0EEENS1_21CollectiveEpilogueFwdINS6_IJS8_S8_S9_EEENS6_IJNS7_ILi1EEESH_SH_EEESB_SD_Li128ELb1ELb1ELb0ELb0EEENS1_19SingleTileSchedulerILb1ELb0ELb1ELi128EEEEEEEEEvNT_6ParamsE --------------------------
	.section	.nv.constant0._ZN7cutlass13device_kernelIN5flash19enable_sm80_to_sm89INS1_16FlashAttnFwdSm80INS1_25CollectiveMainloopFwdSm80ILi4ELi1ELb0EN4cute5tupleIJNS5_1CILi128EEENS7_ILi48EEES8_EEELi128ENS_6half_tEfNS_4arch4Sm80ELb0ELb1ELb0ELb1ELb0ELb0ELb1ELb0EEENS1_21CollectiveEpilogueFwdINS6_IJS8_S8_S9_EEENS6_IJNS7_ILi1EEESH_SH_EEESB_SD_Li128ELb1ELb1ELb0ELb0EEENS1_19SingleTileSchedulerILb1ELb0ELb1ELi128EEEEEEEEEvNT_6ParamsE,"a",@progbits
	.sectionflags	@""
	.align	4
.nv.constant0._ZN7cutlass13device_kernelIN5flash19enable_sm80_to_sm89INS1_16FlashAttnFwdSm80INS1_25CollectiveMainloopFwdSm80ILi4ELi1ELb0EN4cute5tupleIJNS5_1CILi128EEENS7_ILi48EEES8_EEELi128ENS_6half_tEfNS_4arch4Sm80ELb0ELb1ELb0ELb1ELb0ELb0ELb1ELb0EEENS1_21CollectiveEpilogueFwdINS6_IJS8_S8_S9_EEENS6_IJNS7_ILi1EEESH_SH_EEESB_SD_Li128ELb1ELb1ELb0ELb0EEENS1_19SingleTileSchedulerILb1ELb0ELb1ELi128EEEEEEEEEvNT_6ParamsE:
	.zero		1400


//--------------------- .nv.constant0._ZN7cutlass13device_kernelIN5flash19enable_sm80_to_sm89INS1_16FlashAttnFwdSm80INS1_25CollectiveMainloopFwdSm80ILi4ELi1ELb0EN4cute5tupleIJNS5_1CILi128EEENS7_ILi48EEES8_EEELi128ENS_6half_tEfNS_4arch4Sm80ELb0ELb1ELb0ELb1ELb0ELb1ELb1ELb0EEENS1_21CollectiveEpilogueFwdINS6_IJS8_S8_S9_EEENS6_IJNS7_ILi1EEESH_SH_EEESB_SD_Li128ELb1ELb1ELb0ELb0EEENS1_19SingleTileSchedulerILb1ELb0ELb1ELi128EEEEEEEEEvNT_6ParamsE --------------------------
	.section	.nv.constant0._ZN7cutlass13device_kernelIN5flash19enable_sm80_to_sm89INS1_16FlashAttnFwdSm80INS1_25CollectiveMainloopFwdSm80ILi4ELi1ELb0EN4cute5tupleIJNS5_1CILi128EEENS7_ILi48EEES8_EEELi128ENS_6half_tEfNS_4arch4Sm80ELb0ELb1ELb0ELb1ELb0ELb1ELb1ELb0EEENS1_21CollectiveEpilogueFwdINS6_IJS8_S8_S9_EEENS6_IJNS7_ILi1EEESH_SH_EEESB_SD_Li128ELb1ELb1ELb0ELb0EEENS1_19SingleTileSchedulerILb1ELb0ELb1ELi128EEEEEEEEEvNT_6ParamsE,"a",@progbits
	.sectionflags	@""
	.align	4
.nv.constant0._ZN7cutlass13device_kernelIN5flash19enable_sm80_to_sm89INS1_16FlashAttnFwdSm80INS1_25CollectiveMainloopFwdSm80ILi4ELi1ELb0EN4cute5tupleIJNS5_1CILi128EEENS7_ILi48EEES8_EEELi128ENS_6half_tEfNS_4arch4Sm80ELb0ELb1ELb0ELb1ELb0ELb1ELb1ELb0EEENS1_21CollectiveEpilogueFwdINS6_IJS8_S8_S9_EEENS6_IJNS7_ILi1EEESH_SH_EEESB_SD_Li128ELb1ELb1ELb0ELb0EEENS1_19SingleTileSchedulerILb1ELb0ELb1ELi128EEEEEEEEEvNT_6ParamsE:
	.zero		1400


//--------------------- .nv.constant0._ZN7cutlass13device_kernelIN5flash19enable_sm80_to_sm89INS1_16FlashAttnFwdSm80INS1_25CollectiveMainloopFwdSm80ILi4ELi1ELb0EN4cute5tupleIJNS5_1CILi128EEENS7_ILi64EEES8_EEELi128ENS_6half_tEfNS_4arch4Sm80ELb1ELb0ELb0ELb0ELb0ELb0ELb1ELb0EEENS1_21CollectiveEpilogueFwdINS6_IJS8_S8_S9_EEENS6_IJNS7_ILi1EEESH_SH_EEESB_SD_Li128ELb0ELb1ELb0ELb0EEENS1_30DynamicPersistentTileSchedulerILi128ELi128ELb0ELb1ELb0EEEEEEEEEvNT_6ParamsE --------------------------
	.section	.nv.constant0._ZN7cutlass13device_kernelIN5flash19enable_sm80_to_sm89INS1_16FlashAttnFwdSm80INS1_25CollectiveMainloopFwdSm80ILi4ELi1ELb0EN4cute5tupleIJNS5_1CILi128EEENS7_ILi64EEES8_EEELi128ENS_6half_tEfNS_4arch4Sm80ELb1ELb0ELb0ELb0ELb0ELb0ELb1ELb0EEENS1_21CollectiveEpilogueFwdINS6_IJS8_S8_S9_EEENS6_IJNS7_ILi1EEESH_SH_EEESB_SD_Li128ELb0ELb1ELb0ELb0EEENS1_30DynamicPersistentTileSchedulerILi128ELi128ELb0ELb1ELb0EEEEEEEEEvNT_6ParamsE,"a",@progbits
	.sectionflags	@""
	.align	4
.nv.constant0._ZN7cutlass13device_kernelIN5flash19enable_sm80_to_sm89INS1_16FlashAttnFwdSm80INS1_25CollectiveMainloopFwdSm80ILi4ELi1ELb0EN4cute5tupleIJNS5_1CILi128EEENS7_ILi64EEES8_EEELi128ENS_6half_tEfNS_4arch4Sm80ELb1ELb0ELb0ELb0ELb0ELb0ELb1ELb0EEENS1_21CollectiveEpilogueFwdINS6_IJS8_S8_S9_EEENS6_IJNS7_ILi1EEESH_SH_EEESB_SD_Li128ELb0ELb1ELb0ELb0EEENS1_30DynamicPersistentTileSchedulerILi128ELi128ELb0ELb1ELb0EEEEEEEEEvNT_6ParamsE:
	.zero		1416


//--------------------- .nv.constant0._ZN7cutlass13device_kernelIN5flash19enable_sm80_to_sm89INS1_16FlashAttnFwdSm80INS1_25CollectiveMainloopFwdSm80ILi4ELi1ELb0EN4cute5tupleIJNS5_1CILi128EEENS7_ILi64EEES8_EEELi128ENS_6half_tEfNS_4arch4Sm80ELb1ELb0ELb0ELb1ELb0ELb0ELb1ELb0EEENS1_21CollectiveEpilogueFwdINS6_IJS8_S8_S9_EEENS6_IJNS7_ILi1EEESH_SH_EEESB_SD_Li128ELb1ELb1ELb0ELb0EEENS1_19SingleTileSchedulerILb1ELb0ELb1ELi128EEEEEEEEEvNT_6ParamsE --------------------------
	.section	.nv.constant0._ZN7cutlass13device_kernelIN5flash19enable_sm80_to_sm89INS1_16FlashAttnFwdSm80INS1_25CollectiveMainloopFwdSm80ILi4ELi1ELb0EN4cute5tupleIJNS5_1CILi128EEENS7_ILi64EEES8_EEELi128ENS_6half_tEfNS_4arch4Sm80ELb1ELb0ELb0ELb1ELb0ELb0ELb1ELb0EEENS1_21CollectiveEpilogueFwdINS6_IJS8_S8_S9_EEENS6_IJNS7_ILi1EEESH_SH_EEESB_SD_Li128ELb1ELb1ELb0ELb0EEENS1_19SingleTileSchedulerILb1ELb0ELb1ELi128EEEEEEEEEvNT_6ParamsE,"a",@progbits
	.sectionflags	@""
	.align	4
.nv.constant0._ZN7cutlass13device_kernelIN5flash19enable_sm80_to_sm89INS1_16FlashAttnFwdSm80INS1_25CollectiveMainloopFwdSm80ILi4ELi1ELb0EN4cute5tupleIJNS5_1CILi128EEENS7_ILi64EEES8_EEELi128ENS_6half_tEfNS_4arch4Sm80ELb1ELb0ELb0ELb1ELb0ELb0ELb1ELb0EEENS1_21CollectiveEpilogueFwdINS6_IJS8_S8_S9_EEENS6_IJNS7_ILi1EEESH_SH_EEESB_SD_Li128ELb1ELb1ELb0ELb0EEENS1_19SingleTileSchedulerILb1ELb0ELb1ELi128EEEEEEEEEvNT_6ParamsE:
	.zero		1400


//--------------------- .nv.constant0._ZN7cutlass13device_kernelIN5flash19enable_sm80_to_sm89INS1_16FlashAttnFwdSm80INS1_25CollectiveMainloopFwdSm80ILi4ELi1ELb0EN4cute5tupleIJNS5_1CILi128EEENS7_ILi64EEES8_EEELi128ENS_6half_tEfNS_4arch4Sm80ELb1ELb0ELb0ELb1ELb0ELb1ELb1ELb0EEENS1_21CollectiveEpilogueFwdINS6_IJS8_S8_S9_EEENS6_IJNS7_ILi1EEESH_SH_EEESB_SD_Li128ELb1ELb1ELb0ELb0EEENS1_19SingleTileSchedulerILb1ELb0ELb1ELi128EEEEEEEEEvNT_6ParamsE --------------------------
	.section	.nv.constant0._ZN7cutlass13device_kernelIN5flash19enable_sm80_to_sm89INS1_16FlashAttnFwdSm80INS1_25CollectiveMainloopFwdSm80ILi4ELi1ELb0EN4cute5tupleIJNS5_1CILi128EEENS7_ILi64EEES8_EEELi128ENS_6half_tEfNS_4arch4Sm80ELb1ELb0ELb0ELb1ELb0ELb1ELb1ELb0EEENS1_21CollectiveEpilogueFwdINS6_IJS8_S8_S9_EEENS6_IJNS7_ILi1EEESH_SH_EEESB_SD_Li128ELb1ELb1ELb0ELb0EEENS1_19SingleTileSchedulerILb1ELb0ELb1ELi128EEEEEEEEEvNT_6ParamsE,"a",@progbits
	.sectionflags	@""
	.align	4
.nv.constant0._ZN7cutlass13device_kernelIN5flash19enable_sm80_to_sm89INS1_16FlashAttnFwdSm80INS1_25CollectiveMainloopFwdSm80ILi4ELi1ELb0EN4cute5tupleIJNS5_1CILi128EEENS7_ILi64EEES8_EEELi128ENS_6half_tEfNS_4arch4Sm80ELb1ELb0ELb0ELb1ELb0ELb1ELb1ELb0EEENS1_21CollectiveEpilogueFwdINS6_IJS8_S8_S9_EEENS6_IJNS7_ILi1EEESH_SH_EEESB_SD_Li128ELb1ELb1ELb0ELb0EEENS1_19SingleTileSchedulerILb1ELb0ELb1ELi128EEEEEEEEEvNT_6ParamsE:
	.zero		1400


//--------------------- .text._ZN7cutlass13device_kernelIN5flash19enable_sm80_to_sm89INS1_16FlashAttnFwdSm80INS1_25CollectiveMainloopFwdSm80ILi8ELi1ELb1EN4cute5tupleIJNS5_1CILi128EEES8_S8_EEELi128ENS_6half_tEfNS_4arch4Sm80ELb0ELb0ELb0ELb0ELb0ELb0ELb1ELb0EEENS1_21CollectiveEpilogueFwdIS9_NS6_IJNS7_ILi1EEESF_SF_EEESA_SC_Li256ELb0ELb1ELb0ELb0EEENS1_19SingleTileSchedulerILb0ELb0ELb1ELi128EEEEEEEEEvNT_6ParamsE --------------------------
	.section	.text._ZN7cutlass13device_kernelIN5flash19enable_sm80_to_sm89INS1_16FlashAttnFwdSm80INS1_25CollectiveMainloopFwdSm80ILi8ELi1ELb1EN4cute5tupleIJNS5_1CILi128EEES8_S8_EEELi128ENS_6half_tEfNS_4arch4Sm80ELb0ELb0ELb0ELb0ELb0ELb0ELb1ELb0EEENS1_21CollectiveEpilogueFwdIS9_NS6_IJNS7_ILi1EEESF_SF_EEESA_SC_Li256ELb0ELb1ELb0ELb0EEENS1_19SingleTileSchedulerILb0ELb0ELb1ELi128EEEEEEEEEvNT_6ParamsE,"ax",@progbits
	.sectioninfo	@"SHI_REGISTERS=255"
	.align	128
.text._ZN7cutlass13device_kernelIN5flash19enable_sm80_to_sm89INS1_16FlashAttnFwdSm80INS1_25CollectiveMainloopFwdSm80ILi8ELi1ELb1EN4cute5tupleIJNS5_1CILi128EEES8_S8_EEELi128ENS_6half_tEfNS_4arch4Sm80ELb0ELb0ELb0ELb0ELb0ELb0ELb1ELb0EEENS1_21CollectiveEpilogueFwdIS9_NS6_IJNS7_ILi1EEESF_SF_EEESA_SC_Li256ELb0ELb1ELb0ELb0EEENS1_19SingleTileSchedulerILb0ELb0ELb1ELi128EEEEEEEEEvNT_6ParamsE:
        .type           _ZN7cutlass13device_kernelIN5flash19enable_sm80_to_sm89INS1_16FlashAttnFwdSm80INS1_25CollectiveMainloopFwdSm80ILi8ELi1ELb1EN4cute5tupleIJNS5_1CILi128EEES8_S8_EEELi128ENS_6half_tEfNS_4arch4Sm80ELb0ELb0ELb0ELb0ELb0ELb0ELb1ELb0EEENS1_21CollectiveEpilogueFwdIS9_NS6_IJNS7_ILi1EEESF_SF_EEESA_SC_Li256ELb0ELb1ELb0ELb0EEENS1_19SingleTileSchedulerILb0ELb0ELb1ELi128EEEEEEEEEvNT_6ParamsE,@function
        .size           _ZN7cutlass13device_kernelIN5flash19enable_sm80_to_sm89INS1_16FlashAttnFwdSm80INS1_25CollectiveMainloopFwdSm80ILi8ELi1ELb1EN4cute5tupleIJNS5_1CILi128EEES8_S8_EEELi128ENS_6half_tEfNS_4arch4Sm80ELb0ELb0ELb0ELb0ELb0ELb0ELb1ELb0EEENS1_21CollectiveEpilogueFwdIS9_NS6_IJNS7_ILi1EEESF_SF_EEESA_SC_Li256ELb0ELb1ELb0ELb0EEENS1_19SingleTileSchedulerILb0ELb0ELb1ELi128EEEEEEEEEvNT_6ParamsE,(.L_x_1712 - _ZN7cutlass13device_kernelIN5flash19enable_sm80_to_sm89INS1_16FlashAttnFwdSm80INS1_25CollectiveMainloopFwdSm80ILi8ELi1ELb1EN4cute5tupleIJNS5_1CILi128EEES8_S8_EEELi128ENS_6half_tEfNS_4arch4Sm80ELb0ELb0ELb0ELb0ELb0ELb0ELb1ELb0EEENS1_21CollectiveEpilogueFwdIS9_NS6_IJNS7_ILi1EEESF_SF_EEESA_SC_Li256ELb0ELb1ELb0ELb0EEENS1_19SingleTileSchedulerILb0ELb0ELb1ELi128EEEEEEEEEvNT_6ParamsE)
        .other          _ZN7cutlass13device_kernelIN5flash19enable_sm80_to_sm89INS1_16FlashAttnFwdSm80INS1_25CollectiveMainloopFwdSm80ILi8ELi1ELb1EN4cute5tupleIJNS5_1CILi128EEES8_S8_EEELi128ENS_6half_tEfNS_4arch4Sm80ELb0ELb0ELb0ELb0ELb0ELb0ELb1ELb0EEENS1_21CollectiveEpilogueFwdIS9_NS6_IJNS7_ILi1EEESF_SF_EEESA_SC_Li256ELb0ELb1ELb0ELb0EEENS1_19SingleTileSchedulerILb0ELb0ELb1ELi128EEEEEEEEEvNT_6ParamsE,@"STO_CUDA_ENTRY STV_DEFAULT"
_ZN7cutlass13device_kernelIN5flash19enable_sm80_to_sm89INS1_16FlashAttnFwdSm80INS1_25CollectiveMainloopFwdSm80ILi8ELi1ELb1EN4cute5tupleIJNS5_1CILi128EEES8_S8_EEELi128ENS_6half_tEfNS_4arch4Sm80ELb0ELb0ELb0ELb0ELb0ELb0ELb1ELb0EEENS1_21CollectiveEpilogueFwdIS9_NS6_IJNS7_ILi1EEESF_SF_EEESA_SC_Li256ELb0ELb1ELb0ELb0EEENS1_19SingleTileSchedulerILb0ELb0ELb1ELi128EEEEEEEEEvNT_6ParamsE:
[----:B------:R-:W-:-:S03]  /*0000*/  MOV R1, c[0x0][0x28] ;  /* 0x00000a0000017a02 */ /* 0x000fc60000000f00 */
[----:B------:R-:W1:Y:S01]  /*0010*/  S2R R15, SR_CTAID.Z ;  /* 0x00000000000f7919 */ /* 0x000e620000002700 */
[----:B------:R-:W-:Y:S02]  /*0020*/  IADD3 R1, R1, -0x10, RZ ;  /* 0xfffffff001017810 */ /* 0x000fe40007ffe0ff */
[----:B-1----:R-:W-:-:S13]  /*0030*/  ISETP.GE.AND P0, PT, R15, RZ, PT ;  /* 0x000000ff0f00720c */ /* 0x002fda0003f06270 */
[----:B------:R-:W-:Y:S05]  /*0040*/  @!P0 EXIT ;  /* 0x000000000000894d */ /* 0x000fea0003800000 */
[----:B------:R-:W-:Y:S01]  /*0050*/  ISETP.NE.U32.AND P2, PT, RZ, c[0x0][0x340], PT ;  /* 0x0000d000ff007a0c */ /* 0x000fe20003f45070 */
[----:B------:R-:W-:Y:S01]  /*0060*/  ULDC.64 UR22, c[0x0][0x118] ;  /* 0x0000460000167ab9 */ /* 0x000fe20000000a00 */
[----:B------:R-:W1:Y:S04]  /*0070*/  S2R R116, SR_TID.X ;  /* 0x0000000000747919 */ /* 0x000e680000002100 */
[----:B------:R-:W2:Y:S01]  /*0080*/  S2R R32, SR_CTAID.Y ;  /* 0x0000000000207919 */ /* 0x000ea20000002600 */
[----:B------:R-:W-:-:S03]  /*0090*/  ISETP.NE.AND.EX P2, PT, RZ, c[0x0][0x344], PT, P2 ;  /* 0x0000d100ff007a0c */ /* 0x000fc60003f45320 */
[----:B------:R-:W3:Y:S01]  /*00a0*/  S2R R6, SR_CTAID.X ;  /* 0x0000000000067919 */ /* 0x000ee20000002500 */
[----:B------:R-:W-:Y:S01]  /*00b0*/  IMAD.MOV.U32 R7, RZ, RZ, c[0x0][0x2c4] ;  /* 0x0000b100ff077624 */ /* 0x000fe200078e00ff */
[----:B------:R-:W-:Y:S01]  /*00c0*/  SHF.R.S32.HI R16, RZ, 0x1f, R15 ;  /* 0x0000001fff107819 */ /* 0x000fe2000001140f */
[----:B------:R-:W-:Y:S02]  /*00d0*/  ULDC UR8, c[0x0][0x1d0] ;  /* 0x0000740000087ab9 */ /* 0x000fe40000000800 */
[----:B------:R-:W-:Y:S02]  /*00e0*/  UMOV UR9, 0x7 ;  /* 0x0000000700097882 */ /* 0x000fe40000000000 */
[----:B------:R-:W-:-:S03]  /*00f0*/  ULDC.64 UR6, c[0x0][0x1e0] ;  /* 0x0000780000067ab9 */ /* 0x000fc60000000a00 */
[----:B------:R-:W-:-:S04]  /*0100*/  @P2 IMAD.MOV.U32 R2, RZ, RZ, 0x4 ;  /* 0x00000004ff022424 */ /* 0x000fc800078e00ff */
[----:B------:R-:W-:-:S05]  /*0110*/  @P2 IMAD.WIDE R2, R15, R2, c[0x0][0x340] ;  /* 0x0000d0000f022625 */ /* 0x000fca00078e0202 */
[----:B------:R4:W5:Y:S01]  /*0120*/  @P2 LDG.E R20, [R2.64] ;  /* 0x0000001602142981 */ /* 0x000962000c1e1900 */
[----:B-1----:R-:W-:Y:S01]  /*0130*/  SHF.R.S32.HI R27, RZ, 0x1f, R116 ;  /* 0x0000001fff1b7819 */ /* 0x002fe20000011474 */
[----:B--2---:R-:W-:Y:S01]  /*0140*/  IMAD.WIDE.U32 R4, R32, c[0x0][0x1b8], RZ ;  /* 0x00006e0020047a25 */ /* 0x004fe200078e00ff */
[----:B------:R-:W-:Y:S01]  /*0150*/  SHF.R.S32.HI R33, RZ, 0x1f, R32 ;  /* 0x0000001fff217819 */ /* 0x000fe20000011420 */
[----:B------:R-:W-:Y:S01]  /*0160*/  UIADD3 UR4, UR8, 0x7f, URZ ;  /* 0x0000007f08047890 */ /* 0x000fe2000fffe03f */
[C---:B------:R-:W-:Y:S01]  /*0170*/  ISETP.NE.AND P0, PT, R7.reuse, 0x1, PT ;  /* 0x000000010700780c */ /* 0x040fe20003f05270 */
[----:B------:R-:W-:Y:S01]  /*0180*/  IMAD R7, R7, c[0x0][0x168], RZ ;  /* 0x00005a0007077a24 */ /* 0x000fe200078e02ff */
[----:B------:R-:W-:Y:S01]  /*0190*/  LEA.HI R25, R27, R116, RZ, 0x4 ;  /* 0x000000741b197211 */ /* 0x000fe200078f20ff */
[----:B------:R-:W-:Y:S02]  /*01a0*/  USHF.R.S32.HI UR18, URZ, 0x1f, UR4 ;  /* 0x0000001f3f127899 */ /* 0x000fe40008011404 */
[----:B------:R-:W-:Y:S01]  /*01b0*/  USHF.L.U64.HI UR9, UR6, UR9, UR7 ;  /* 0x0000000906097299 */ /* 0x000fe20008010207 */
[----:B------:R-:W-:Y:S01]  /*01c0*/  SHF.R.S32.HI R14, RZ, 0x4, R25 ;  /* 0x00000004ff0e7819 */ /* 0x000fe20000011419 */
[----:B------:R-:W-:-:S02]  /*01d0*/  ULEA.HI UR18, UR18, UR4, URZ, 0x7 ;  /* 0x0000000412127291 */ /* 0x000fc4000f8f383f */
[----:B------:R-:W-:Y:S02]  /*01e0*/  USHF.L.U32 UR10, UR6, 0x7, URZ ;  /* 0x00000007060a7899 */ /* 0x000fe4000800063f */
[----:B------:R-:W-:Y:S02]  /*01f0*/  ULEA.HI.SX32 UR13, UR18, 0xffffffff, 0x19 ;  /* 0xffffffff120d7891 */ /* 0x000fe4000f8fca3f */
[----:B------:R-:W-:Y:S02]  /*0200*/  UIMAD.WIDE.U32 UR20, UR6, 0x40, URZ ;  /* 0x00000040061478a5 */ /* 0x000fe4000f8e003f */
[----:B------:R-:W-:Y:S02]  /*0210*/  USHF.R.S32.HI UR12, URZ, 0x1f, UR13 ;  /* 0x0000001f3f0c7899 */ /* 0x000fe4000801140d */
[----:B------:R-:W-:Y:S02]  /*0220*/  UIMAD UR4, UR9, UR13, URZ ;  /* 0x0000000d090472a4 */ /* 0x000fe4000f8e023f */
[----:B------:R-:W-:Y:S01]  /*0230*/  USHF.L.U32 UR14, UR7, 0x6, URZ ;  /* 0x00000006070e7899 */ /* 0x000fe2000800063f */
[----:B----4-:R-:W-:Y:S01]  /*0240*/  LEA.HI R3, R27, R116, RZ, 0x3 ;  /* 0x000000741b037211 */ /* 0x010fe200078f18ff */
[----:B------:R-:W-:Y:S01]  /*0250*/  IMAD R2, R33, c[0x0][0x1b8], RZ ;  /* 0x00006e0021027a24 */ /* 0x000fe200078e02ff */
[----:B------:R-:W-:-:S02]  /*0260*/  UIMAD UR4, UR12, UR10, UR4 ;  /* 0x0000000a0c0472a4 */ /* 0x000fc4000f8e0204 */
[----:B------:R-:W-:Y:S01]  /*0270*/  LOP3.LUT R0, R3, 0xfffffff8, RZ, 0xc0, !PT ;  /* 0xfffffff803007812 */ /* 0x000fe200078ec0ff */
[----:B------:R-:W-:Y:S01]  /*0280*/  IMAD R2, R32, c[0x0][0x1bc], R2 ;  /* 0x00006f0020027a24 */ /* 0x000fe200078e0202 */
[----:B------:R-:W-:Y:S01]  /*0290*/  SHF.R.S32.HI R23, RZ, 0x3, R3 ;  /* 0x00000003ff177819 */ /* 0x000fe20000011403 */
[----:B------:R-:W-:Y:S02]  /*02a0*/  UIADD3 UR14, UR21, UR14, URZ ;  /* 0x0000000e150e7290 */ /* 0x000fe4000fffe03f */
[----:B------:R-:W-:Y:S01]  /*02b0*/  IMAD.IADD R40, R116, 0x1, -R0 ;  /* 0x0000000174287824 */ /* 0x000fe200078e0a00 */
[--C-:B------:R-:W-:Y:S01]  /*02c0*/  SHF.R.S32.HI R26, RZ, 0x1f, R23.reuse ;  /* 0x0000001fff1a7819 */ /* 0x100fe20000011417 */
[----:B------:R-:W-:Y:S01]  /*02d0*/  IMAD.IADD R3, R5, 0x1, R2 ;  /* 0x0000000105037824 */ /* 0x000fe200078e0202 */
[----:B------:R-:W-:Y:S01]  /*02e0*/  IADD3 R22, -R23, c[0x0][0x1d0], RZ ;  /* 0x0000740017167a10 */ /* 0x000fe20007ffe1ff */
[----:B------:R-:W-:Y:S01]  /*02f0*/  IMAD R0, R40, 0x20, R23 ;  /* 0x0000002028007824 */ /* 0x000fe200078e0217 */
[----:B------:R-:W-:Y:S01]  /*0300*/  UMOV UR11, 0x40 ;  /* 0x00000040000b7882 */ /* 0x000fe20000000000 */
[----:B------:R-:W-:-:S02]  /*0310*/  IMAD R5, R16, c[0x0][0x1c0], RZ ;  /* 0x0000700010057a24 */ /* 0x000fc400078e02ff */
[----:B---3--:R-:W-:Y:S02]  /*0320*/  IMAD R9, R6, 0x80, R0 ;  /* 0x0000008006097824 */ /* 0x008fe400078e0200 */
[----:B------:R-:W-:Y:S02]  /*0330*/  IMAD.MOV.U32 R2, RZ, RZ, R4 ;  /* 0x000000ffff027224 */ /* 0x000fe400078e0004 */
[----:B------:R-:W-:Y:S01]  /*0340*/  IMAD R4, R15, c[0x0][0x1c4], R5 ;  /* 0x000071000f047a24 */ /* 0x000fe200078e0205 */
[----:B------:R1:W-:Y:S01]  /*0350*/  STL [R1], R9 ;  /* 0x0000000901007387 */ /* 0x0003e20000100800 */
[----:B------:R-:W-:-:S04]  /*0360*/  @P0 IMAD.HI.U32 R5, R9, c[0x0][0x2c8], RZ ;  /* 0x0000b20009050a27 */ /* 0x000fc800078e00ff */
[----:B------:R-:W-:Y:S01]  /*0370*/  IMAD.MOV.U32 R0, RZ, RZ, R9 ;  /* 0x000000ffff007224 */ /* 0x000fe200078e0009 */
[----:B------:R-:W-:Y:S01]  /*0380*/  @P0 SHF.R.U32.HI R0, RZ, c[0x0][0x2cc], R5 ;  /* 0x0000b300ff000a19 */ /* 0x000fe20000011605 */
[----:B------:R-:W-:-:S04]  /*0390*/  IMAD.WIDE.U32 R2, R15, c[0x0][0x1c0], R2 ;  /* 0x000070000f027a25 */ /* 0x000fc800078e0002 */
[----:B------:R-:W-:Y:S02]  /*03a0*/  IMAD R8, R6, 0x80, R23 ;  /* 0x0000008006087824 */ /* 0x000fe400078e0217 */
[----:B------:R-:W-:Y:S01]  /*03b0*/  IMAD.IADD R3, R3, 0x1, R4 ;  /* 0x0000000103037824 */ /* 0x000fe200078e0204 */
[----:B------:R-:W-:Y:S01]  /*03c0*/  SHF.R.S32.HI R4, RZ, 0x1f, R0 ;  /* 0x0000001fff047819 */ /* 0x000fe20000011400 */
[----:B------:R-:W-:Y:S01]  /*03d0*/  IMAD.SHL.U32 R238, R40, 0x8, RZ ;  /* 0x0000000828ee7824 */ /* 0x000fe200078e00ff */
[----:B------:R-:W-:Y:S01]  /*03e0*/  IADD3 R6, R8, 0x20, RZ ;  /* 0x0000002008067810 */ /* 0x000fe20007ffe0ff */
[----:B------:R-:W-:Y:S01]  /*03f0*/  IMAD.WIDE.U32 R2, R0, c[0x0][0x1b0], R2 ;  /* 0x00006c0000027a25 */ /* 0x000fe200078e0002 */
[----:B------:R-:W-:Y:S01]  /*0400*/  IADD3 R5, R8, 0x40, RZ ;  /* 0x0000004008057810 */ /* 0x000fe20007ffe0ff */
[----:B------:R2:W-:Y:S01]  /*0410*/  STL [R1+0x4], R8 ;  /* 0x0000040801007387 */ /* 0x0005e20000100800 */
[-C--:B------:R-:W-:Y:S01]  /*0420*/  ISETP.GE.AND P6, PT, R6, R7.reuse, PT ;  /* 0x000000070600720c */ /* 0x080fe20003fc6270 */
[----:B------:R-:W-:Y:S01]  /*0430*/  IMAD R4, R4, c[0x0][0x1b0], RZ ;  /* 0x00006c0004047a24 */ /* 0x000fe200078e02ff */
[-C--:B------:R-:W-:Y:S01]  /*0440*/  ISETP.GE.AND P5, PT, R5, R7.reuse, PT ;  /* 0x000000070500720c */ /* 0x080fe20003fa6270 */
[----:B------:R-:W-:Y:S01]  /*0450*/  IMAD.MOV R6, RZ, RZ, -R0 ;  /* 0x000000ffff067224 */ /* 0x000fe200078e0a00 */
[----:B------:R-:W-:Y:S01]  /*0460*/  IADD3 R5, R8, 0x60, RZ ;  /* 0x0000006008057810 */ /* 0x000fe20007ffe0ff */
[----:B------:R-:W-:Y:S01]  /*0470*/  IMAD R4, R0, c[0x0][0x1b4], R4 ;  /* 0x00006d0000047a24 */ /* 0x000fe200078e0204 */
[-C--:B------:R-:W-:Y:S01]  /*0480*/  ISETP.GE.AND P4, PT, R8, R7.reuse, PT ;  /* 0x000000070800720c */ /* 0x080fe20003f86270 */
[----:B------:R-:W-:Y:S01]  /*0490*/  IMAD R0, R6, c[0x0][0x2c4], R9 ;  /* 0x0000b10006007a24 */ /* 0x000fe200078e0209 */
[----:B------:R-:W-:Y:S01]  /*04a0*/  ISETP.GE.AND P1, PT, R5, R7, PT ;  /* 0x000000070500720c */ /* 0x000fe20003f26270 */
[----:B------:R-:W-:Y:S01]  /*04b0*/  IMAD.IADD R3, R3, 0x1, R4 ;  /* 0x0000000103037824 */ /* 0x000fe200078e0204 */
[----:B------:R-:W-:Y:S01]  /*04c0*/  SHF.R.S32.HI R239, RZ, 0x1f, R238 ;  /* 0x0000001fffef7819 */ /* 0x000fe200000114ee */
[----:B------:R-:W-:Y:S01]  /*04d0*/  IMAD.SHL.U32 R5, R23, 0x40, RZ ;  /* 0x0000004017057824 */ /* 0x000fe200078e00ff */
[----:B------:R-:W-:Y:S01]  /*04e0*/  SHF.R.S32.HI R4, RZ, 0x1f, R0 ;  /* 0x0000001fff047819 */ /* 0x000fe20000011400 */
[----:B------:R-:W-:Y:S01]  /*04f0*/  IMAD.WIDE.U32 R2, R0, c[0x0][0x1a8], R2 ;  /* 0x00006a0000027a25 */ /* 0x000fe200078e0002 */
[----:B-1----:R-:W-:-:S02]  /*0500*/  LEA.HI R9, R27, R116, RZ, 0x6 ;  /* 0x000000741b097211 */ /* 0x002fc400078f30ff */
[----:B------:R-:W-:Y:S01]  /*0510*/  LOP3.LUT R5, R5, 0x1c0, RZ, 0xc0, !PT ;  /* 0x000001c005057812 */ /* 0x000fe200078ec0ff */
[----:B------:R-:W-:Y:S01]  /*0520*/  IMAD R4, R4, c[0x0][0x1a8], RZ ;  /* 0x00006a0004047a24 */ /* 0x000fe200078e02ff */
[----:B------:R-:W-:Y:S01]  /*0530*/  LEA R12, P0, R2, c[0x0][0x160], 0x1 ;  /* 0x00005800020c7a11 */ /* 0x000fe200078008ff */
[----:B------:R-:W-:Y:S01]  /*0540*/  IMAD.U32 R7, RZ, RZ, UR13 ;  /* 0x0000000dff077e24 */ /* 0x000fe2000f8e00ff */
[----:B------:R-:W-:Y:S01]  /*0550*/  IADD3 R240, R238, 0x40, RZ ;  /* 0x00000040eef07810 */ /* 0x000fe20007ffe0ff */
[----:B------:R-:W-:Y:S01]  /*0560*/  IMAD R6, R0, c[0x0][0x1ac], R4 ;  /* 0x00006b0000067a24 */ /* 0x000fe200078e0204 */
[----:B------:R-:W-:Y:S01]  /*0570*/  SHF.R.U32.HI R0, RZ, 0x3, R5 ;  /* 0x00000003ff007819 */ /* 0x000fe20000011605 */
[----:B------:R-:W-:Y:S01]  /*0580*/  IMAD R10, R26, c[0x0][0x1e0], RZ ;  /* 0x000078001a0a7a24 */ /* 0x000fe200078e02ff */
[----:B------:R-:W-:Y:S01]  /*0590*/  LOP3.LUT R4, R5, 0x38, R238, 0xf8, !PT ;  /* 0x0000003805047812 */ /* 0x000fe200078ef8ee */
[----:B------:R-:W-:Y:S01]  /*05a0*/  IMAD R22, R7, -0x80, R22 ;  /* 0xffffff8007167824 */ /* 0x000fe200078e0216 */
[----:B--2---:R-:W-:Y:S01]  /*05b0*/  LEA.HI R8, R25, R14, RZ, 0x1 ;  /* 0x0000000e19087211 */ /* 0x004fe200078f08ff */
[----:B------:R-:W-:Y:S01]  /*05c0*/  IMAD R10, R23, c[0x0][0x1e4], R10 ;  /* 0x00007900170a7a24 */ /* 0x000fe200078e020a */
[----:B------:R-:W-:Y:S01]  /*05d0*/  LOP3.LUT R13, R4, R0, RZ, 0x3c, !PT ;  /* 0x00000000040d7212 */ /* 0x000fe200078e3cff */
[----:B------:R-:W-:Y:S01]  /*05e0*/  IMAD.IADD R0, R3, 0x1, R6 ;  /* 0x0000000103007824 */ /* 0x000fe200078e0206 */
[----:B------:R-:W-:Y:S01]  /*05f0*/  SHFL.IDX PT, R4, R12, RZ, 0x181f ;  /* 0x00181fff0c047589 */ /* 0x000fe200000e0000 */
[----:B------:R-:W-:Y:S01]  /*0600*/  IMAD.WIDE.U32 R6, R23, c[0x0][0x1e0], R238 ;  /* 0x0000780017067a25 */ /* 0x000fe200078e00ee */
[----:B------:R-:W-:-:S02]  /*0610*/  LOP3.LUT R8, R8, 0xfffffffe, RZ, 0xc0, !PT ;  /* 0xfffffffe08087812 */ /* 0x000fc400078ec0ff */
[----:B------:R-:W-:Y:S01]  /*0620*/  LEA.HI.X R0, R2, c[0x0][0x164], R0, 0x1, P0 ;  /* 0x0000590002007a11 */ /* 0x000fe200000f0c00 */
[----:B------:R-:W-:Y:S01]  /*0630*/  IMAD.IADD R11, R7, 0x1, R10 ;  /* 0x00000001070b7824 */ /* 0x000fe200078e020a */
[----:B------:R-:W-:Y:S01]  /*0640*/  SHFL.IDX PT, R2, R12, 0x1, 0x181f ;  /* 0x00381f000c027f89 */ /* 0x000fe200000e0000 */
[----:B------:R-:W-:Y:S01]  /*0650*/  IMAD.SHL.U32 R9, R9, 0x8, RZ ;  /* 0x0000000809097824 */ /* 0x000fe200078e00ff */
[----:B------:R-:W-:Y:S01]  /*0660*/  ISETP.GE.AND P0, PT, R238, c[0x0][0x198], PT ;  /* 0x00006600ee007a0c */ /* 0x000fe20003f06270 */
[----:B------:R-:W-:Y:S01]  /*0670*/  IMAD.MOV.U32 R10, RZ, RZ, R6 ;  /* 0x000000ffff0a7224 */ /* 0x000fe200078e0006 */
[----:B------:R-:W-:Y:S01]  /*0680*/  SHFL.IDX PT, R5, R0, RZ, 0x181f ;  /* 0x00181fff00057589 */ /* 0x000fe200000e0000 */
[----:B------:R-:W-:Y:S01]  /*0690*/  @!P4 SHF.R.S32.HI R6, RZ, 0x1f, R240 ;  /* 0x0000001fff06c819 */ /* 0x000fe200000114f0 */
[----:B------:R-:W-:Y:S01]  /*06a0*/  IMAD.IADD R24, R14, 0x1, -R8 ;  /* 0x000000010e187824 */ /* 0x000fe200078e0a08 */
[----:B------:R-:W-:Y:S01]  /*06b0*/  LOP3.LUT R249, R13, 0xfffffe00, R9, 0xf8, !PT ;  /* 0xfffffe000df97812 */ /* 0x000fe200078ef809 */
[----:B------:R-:W1:Y:S01]  /*06c0*/  SHFL.IDX PT, R3, R0, 0x1, 0x181f ;  /* 0x00381f0000037f89 */ /* 0x000e6200000e0000 */
[----:B------:R-:W-:-:S02]  /*06d0*/  @!P4 LEA.HI R9, R6, R240, RZ, 0x3 ;  /* 0x000000f00609c211 */ /* 0x000fc400078f18ff */
[----:B------:R-:W-:Y:S01]  /*06e0*/  @!P6 SHF.R.S32.HI R8, RZ, 0x1f, R240 ;  /* 0x0000001fff08e819 */ /* 0x000fe200000114f0 */
[----:B------:R-:W2:Y:S04]  /*06f0*/  SHFL.IDX PT, R6, R12, 0x2, 0x181f ;  /* 0x00581f000c067f89 */ /* 0x000ea800000e0000 */
[----:B------:R-:W-:Y:S01]  /*0700*/  BAR.SYNC.DEFER_BLOCKING 0x0 ;  /* 0x0000000000007b1d */ /* 0x000fe20000010000 */
[----:B------:R-:W-:Y:S02]  /*0710*/  @!P6 LEA.HI R8, R8, R240, RZ, 0x3 ;  /* 0x000000f00808e211 */ /* 0x000fe400078f18ff */
[----:B------:R-:W-:Y:S02]  /*0720*/  ISETP.GE.AND P3, PT, R240, c[0x0][0x198], PT ;  /* 0x00006600f0007a0c */ /* 0x000fe40003f66270 */
[----:B------:R-:W-:Y:S01]  /*0730*/  @!P4 LOP3.LUT R9, R9, 0xfffffff8, RZ, 0xc0, !PT ;  /* 0xfffffff80909c812 */ /* 0x000fe200078ec0ff */
[----:B------:R-:W3:Y:S01]  /*0740*/  SHFL.IDX PT, R7, R0, 0x2, 0x181f ;  /* 0x00581f0000077f89 */ /* 0x000ee200000e0000 */
[----:B------:R-:W-:-:S03]  /*0750*/  @!P6 LOP3.LUT R13, R8, 0xfffffff8, RZ, 0xc0, !PT ;  /* 0xfffffff8080de812 */ /* 0x000fc600078ec0ff */
[----:B------:R4:W-:Y:S02]  /*0760*/  SHFL.IDX PT, R17, R0, 0x3, 0x181f ;  /* 0x00781f0000117f89 */ /* 0x0009e400000e0000 */
[----:B-1----:R-:W-:-:S04]  /*0770*/  @!P6 IMAD.WIDE R18, R13, 0x2, R2 ;  /* 0x000000020d12e825 */ /* 0x002fc800078e0202 */
[C---:B------:R-:W-:Y:S02]  /*0780*/  @!P1 IMAD.SHL.U32 R13, R249.reuse, 0x2, RZ ;  /* 0x00000002f90d9824 */ /* 0x040fe400078e00ff */
[----:B----4-:R-:W-:Y:S01]  /*0790*/  @!P5 IMAD.SHL.U32 R0, R249, 0x2, RZ ;  /* 0x00000002f900d824 */ /* 0x010fe200078e00ff */
[----:B-----5:R-:W-:Y:S01]  /*07a0*/  @P2 SHF.R.S32.HI R21, RZ, 0x1f, R20 ;  /* 0x0000001fff152819 */ /* 0x020fe20000011414 */
[----:B------:R-:W-:Y:S02]  /*07b0*/  @!P2 IMAD.MOV.U32 R20, RZ, RZ, R15 ;  /* 0x000000ffff14a224 */ /* 0x000fe400078e000f */
[----:B------:R-:W-:Y:S01]  /*07c0*/  @!P2 IMAD.MOV.U32 R21, RZ, RZ, R16 ;  /* 0x000000ffff15a224 */ /* 0x000fe200078e0010 */
[C---:B------:R-:W-:Y:S01]  /*07d0*/  @!P4 LEA R8, P2, R238.reuse, R4, 0x1 ;  /* 0x00000004ee08c211 */ /* 0x040fe200078408ff */
[----:B------:R-:W-:Y:S01]  /*07e0*/  @!P4 IMAD.WIDE R14, R9, 0x2, R4 ;  /* 0x00000002090ec825 */ /* 0x000fe200078e0204 */
[----:B------:R1:W4:Y:S02]  /*07f0*/  SHFL.IDX PT, R16, R12, 0x3, 0x181f ;  /* 0x00781f000c107f89 */ /* 0x00032400000e0000 */
[----:B------:R-:W-:Y:S01]  /*0800*/  @!P4 LEA.HI.X R9, R238, R5, R239, 0x1, P2 ;  /* 0x00000005ee09c211 */ /* 0x000fe200010f0cef */
[----:B------:R-:W-:Y:S01]  /*0810*/  @!P4 IMAD.SHL.U32 R4, R249, 0x2, RZ ;  /* 0x00000002f904c824 */ /* 0x000fe200078e00ff */
[----:B------:R-:W-:-:S04]  /*0820*/  @!P5 SHF.R.S32.HI R5, RZ, 0x1f, R240 ;  /* 0x0000001fff05d819 */ /* 0x000fc800000114f0 */
[----:B------:R5:W-:Y:S04]  /*0830*/  @!P4 LDGSTS.E.BYPASS.LTC128B.128 [R4+0x100], [R8.64], !P0 ;  /* 0x001000000804cfae */ /* 0x000be8000c101d56 */
[----:B------:R2:W-:Y:S01]  /*0840*/  @!P4 LDGSTS.E.BYPASS.LTC128B.128 [R4+0x4100], [R14.64], !P3 ;  /* 0x041000000e04cfae */ /* 0x0005e2000d901d56 */
[----:B-1----:R-:W-:Y:S01]  /*0850*/  @!P6 IMAD.SHL.U32 R12, R249, 0x2, RZ ;  /* 0x00000002f90ce824 */ /* 0x002fe200078e00ff */
[----:B-----5:R-:W-:Y:S02]  /*0860*/  @!P5 LEA.HI R8, R5, R240, RZ, 0x3 ;  /* 0x000000f00508d211 */ /* 0x020fe400078f18ff */
[----:B--2---:R-:W-:Y:S02]  /*0870*/  @!P6 LEA R4, P4, R238, R2, 0x1 ;  /* 0x00000002ee04e211 */ /* 0x004fe400078808ff */
[----:B------:R-:W-:-:S02]  /*0880*/  @!P5 LOP3.LUT R8, R8, 0xfffffff8, RZ, 0xc0, !PT ;  /* 0xfffffff80808d812 */ /* 0x000fc400078ec0ff */
[C---:B------:R-:W-:Y:S02]  /*0890*/  @!P5 LEA R2, P2, R238.reuse, R6, 0x1 ;  /* 0x00000006ee02d211 */ /* 0x040fe400078408ff */
[----:B------:R-:W-:Y:S01]  /*08a0*/  @!P6 LEA.HI.X R5, R238, R3, R239, 0x1, P4 ;  /* 0x00000003ee05e211 */ /* 0x000fe200020f0cef */
[----:B---3--:R-:W-:Y:S01]  /*08b0*/  @!P5 IMAD.WIDE R8, R8, 0x2, R6 ;  /* 0x000000020808d825 */ /* 0x008fe200078e0206 */
[----:B------:R-:W-:Y:S02]  /*08c0*/  @!P5 LEA.HI.X R3, R238, R7, R239, 0x1, P2 ;  /* 0x00000007ee03d211 */ /* 0x000fe400010f0cef */
[C---:B------:R-:W-:Y:S01]  /*08d0*/  ISETP.GE.AND P4, PT, R22.reuse, 0x41, PT ;  /* 0x000000411600780c */ /* 0x040fe20003f86270 */
[----:B------:R1:W-:Y:S01]  /*08e0*/  @!P6 LDGSTS.E.BYPASS.LTC128B.128 [R12+0x1100], [R4.64], !P0 ;  /* 0x01100000040cefae */ /* 0x0003e2000c101d56 */
[----:B------:R-:W-:Y:S02]  /*08f0*/  IMAD R6, R21, c[0x0][0x1f0], RZ ;  /* 0x00007c0015067a24 */ /* 0x000fe400078e02ff */
[----:B------:R-:W-:Y:S01]  /*0900*/  IMAD.SHL.U32 R7, R23, 0x8, RZ ;  /* 0x0000000817077824 */ /* 0x000fe200078e00ff */
[----:B------:R2:W-:Y:S01]  /*0910*/  @!P6 LDGSTS.E.BYPASS.LTC128B.128 [R12+0x5100], [R18.64], !P3 ;  /* 0x05100000120cefae */ /* 0x0005e2000d901d56 */
[----:B------:R-:W-:Y:S01]  /*0920*/  ISETP.GE.AND P6, PT, R22, 0x1, PT ;  /* 0x000000011600780c */ /* 0x000fe20003fc6270 */
[----:B------:R-:W-:-:S02]  /*0930*/  IMAD R6, R20, c[0x0][0x1f4], R6 ;  /* 0x00007d0014067a24 */ /* 0x000fc400078e0206 */
[----:B------:R3:W-:Y:S04]  /*0940*/  @!P5 LDGSTS.E.BYPASS.LTC128B.128 [R0+0x2100], [R2.64], !P0 ;  /* 0x021000000200dfae */ /* 0x0007e8000c101d56 */
[----:B------:R5:W-:Y:S01]  /*0950*/  @!P5 LDGSTS.E.BYPASS.LTC128B.128 [R0+0x6100], [R8.64], !P3 ;  /* 0x061000000800dfae */ /* 0x000be2000d901d56 */
[----:B------:R-:W-:Y:S01]  /*0960*/  ISETP.GE.AND P5, PT, R22, 0x21, PT ;  /* 0x000000211600780c */ /* 0x000fe20003fa6270 */
[----:B-1----:R-:W-:Y:S02]  /*0970*/  IMAD R4, R33, c[0x0][0x1e8], RZ ;  /* 0x00007a0021047a24 */ /* 0x002fe400078e02ff */
[----:B---3--:R-:W-:-:S04]  /*0980*/  IMAD.WIDE.U32 R2, R32, c[0x0][0x1e8], R10 ;  /* 0x00007a0020027a25 */ /* 0x008fc800078e000a */
[----:B-----5:R-:W-:Y:S01]  /*0990*/  IMAD R0, R32, c[0x0][0x1ec], R4 ;  /* 0x00007b0020007a24 */ /* 0x020fe200078e0204 */
[----:B----4-:R-:W-:-:S03]  /*09a0*/  @!P1 LEA R4, P2, R238, R16, 0x1 ;  /* 0x00000010ee049211 */ /* 0x010fc600078408ff */
[----:B------:R-:W-:Y:S01]  /*09b0*/  IMAD.IADD R3, R3, 0x1, R0 ;  /* 0x0000000103037824 */ /* 0x000fe200078e0200 */
[----:B------:R-:W-:Y:S01]  /*09c0*/  @!P1 LEA.HI.X R5, R238, R17, R239, 0x1, P2 ;  /* 0x00000011ee059211 */ /* 0x000fe200010f0cef */
[----:B------:R-:W-:Y:S01]  /*09d0*/  IMAD.SHL.U32 R0, R40, 0x40, RZ ;  /* 0x0000004028007824 */ /* 0x000fe200078e00ff */
[----:B------:R-:W-:Y:S01]  /*09e0*/  ISETP.GE.AND P2, PT, R22, 0x61, PT ;  /* 0x000000611600780c */ /* 0x000fe20003f46270 */
[----:B------:R-:W-:Y:S02]  /*09f0*/  IMAD.WIDE.U32 R246, R20, c[0x0][0x1f0], R2 ;  /* 0x00007c0014f67a25 */ /* 0x000fe400078e0002 */
[----:B------:R1:W-:Y:S01]  /*0a00*/  @!P1 LDGSTS.E.BYPASS.LTC128B.128 [R13+0x3100], [R4.64], !P0 ;  /* 0x03100000040d9fae */ /* 0x0003e2000c101d56 */
[----:B------:R-:W-:Y:S01]  /*0a10*/  LOP3.LUT R0, R0, 0x1c0, RZ, 0xc0, !PT ;  /* 0x000001c000007812 */ /* 0x000fe200078ec0ff */
[----:B------:R-:W-:Y:S02]  /*0a20*/  IMAD.IADD R243, R247, 0x1, R6 ;  /* 0x00000001f7f37824 */ /* 0x000fe400078e0206 */
[----:B------:R-:W-:Y:S01]  /*0a30*/  IMAD.U32 R2, RZ, RZ, UR13 ;  /* 0x0000000dff027e24 */ /* 0x000fe2000f8e00ff */
[----:B------:R-:W-:Y:S01]  /*0a40*/  LOP3.LUT R3, R0, 0x8, R7, 0xf8, !PT ;  /* 0x0000000800037812 */ /* 0x000fe200078ef807 */
[----:B------:R-:W-:Y:S01]  /*0a50*/  IMAD.MOV.U32 R242, RZ, RZ, R246 ;  /* 0x000000fffff27224 */ /* 0x000fe200078e00f6 */
[----:B------:R-:W-:Y:S01]  /*0a60*/  SHF.R.U32.HI R0, RZ, 0x3, R0 ;  /* 0x00000003ff007819 */ /* 0x000fe20000011600 */
[----:B------:R-:W-:-:S02]  /*0a70*/  IMAD.U32 R7, RZ, RZ, UR6 ;  /* 0x00000006ff077e24 */ /* 0x000fc4000f8e00ff */
[----:B------:R-:W-:Y:S01]  /*0a80*/  IMAD.U32 R6, RZ, RZ, UR7 ;  /* 0x00000007ff067e24 */ /* 0x000fe2000f8e00ff */
[----:B--2---:R-:W-:Y:S01]  /*0a90*/  LOP3.LUT R18, R3, R0, RZ, 0x3c, !PT ;  /* 0x0000000003127212 */ /* 0x004fe200078e3cff */
[----:B------:R-:W-:Y:S01]  /*0aa0*/  IMAD.WIDE.U32 R2, R2, UR10, R242 ;  /* 0x0000000a02027c25 */ /* 0x000fe2000f8e00f2 */
[----:B------:R-:W-:Y:S01]  /*0ab0*/  LOP3.LUT R0, R25, 0xfffffff0, RZ, 0xc0, !PT ;  /* 0xfffffff019007812 */ /* 0x000fe200078ec0ff */
[----:B------:R-:W-:-:S03]  /*0ac0*/  VOTEU.ANY UP0, P2 ;  /* 0x00000000003f7886 */ /* 0x000fc60001000100 */
[----:B------:R-:W-:Y:S01]  /*0ad0*/  IADD3 R3, R3, UR4, RZ ;  /* 0x0000000403037c10 */ /* 0x000fe2000fffe0ff */
[----:B------:R-:W-:Y:S01]  /*0ae0*/  IMAD.IADD R0, R116, 0x1, -R0 ;  /* 0x0000000174007824 */ /* 0x000fe200078e0a00 */
[C---:B------:R-:W-:Y:S01]  /*0af0*/  @P6 LEA R10, P0, R2.reuse, c[0x0][0x1c8], 0x1 ;  /* 0x00007200020a6a11 */ /* 0x040fe200078008ff */
[----:B------:R-:W-:Y:S02]  /*0b00*/  @UP0 UIMAD UR4, UR7, 0x60, URZ ;  /* 0x00000060070408a4 */ /* 0x000fe4000f8e023f */
[----:B------:R-:W-:Y:S01]  /*0b10*/  UISETP.GE.AND UP0, UPT, UR8, 0x1, UPT ;  /* 0x000000010800788c */ /* 0x000fe2000bf06270 */
[----:B------:R-:W-:Y:S02]  /*0b20*/  @P6 LEA.HI.X R11, R2, c[0x0][0x1cc], R3, 0x1, P0 ;  /* 0x00007300020b6a11 */ /* 0x000fe400000f0c03 */
[----:B------:R-:W-:Y:S01]  /*0b30*/  SHF.R.S32.HI R15, RZ, 0x1f, R0 ;  /* 0x0000001fff0f7819 */ /* 0x000fe20000011400 */
[----:B-1----:R-:W-:Y:S01]  /*0b40*/  IMAD.U32 R4, RZ, RZ, UR6 ;  /* 0x00000006ff047e24 */ /* 0x002fe2000f8e00ff */
[----:B------:R-:W-:-:S02]  /*0b50*/  @!P1 SHF.R.S32.HI R5, RZ, 0x1f, R240 ;  /* 0x0000001fff059819 */ /* 0x000fc400000114f0 */
[----:B------:R-:W-:Y:S02]  /*0b60*/  LEA.HI R15, R15, R0, RZ, 0x3 ;  /* 0x000000000f0f7211 */ /* 0x000fe400078f18ff */
[----:B------:R-:W-:Y:S02]  /*0b70*/  @P5 LEA R4, P0, R4, R2, 0x5 ;  /* 0x0000000204045211 */ /* 0x000fe400078028ff */
[----:B------:R-:W-:Y:S02]  /*0b80*/  LOP3.LUT R12, R15, 0xfffffff8, RZ, 0xc0, !PT ;  /* 0xfffffff80f0c7812 */ /* 0x000fe400078ec0ff */
[----:B------:R-:W-:Y:S02]  /*0b90*/  @P5 LEA.HI.X R6, R7, R3, R6, 0x5, P0 ;  /* 0x0000000307065211 */ /* 0x000fe400000f2c06 */
[----:B------:R-:W-:Y:S01]  /*0ba0*/  @P5 LEA R8, P0, R4, c[0x0][0x1c8], 0x1 ;  /* 0x0000720004085a11 */ /* 0x000fe200078008ff */
[----:B------:R-:W-:Y:S01]  /*0bb0*/  IMAD.IADD R14, R0, 0x1, -R12 ;  /* 0x00000001000e7824 */ /* 0x000fe200078e0a0c */
[----:B------:R-:W-:Y:S01]  /*0bc0*/  @!P1 LEA.HI R5, R5, R240, RZ, 0x3 ;  /* 0x000000f005059211 */ /* 0x000fe200078f18ff */
[----:B------:R-:W-:Y:S01]  /*0bd0*/  IMAD.U32 R12, RZ, RZ, UR6 ;  /* 0x00000006ff0c7e24 */ /* 0x000fe2000f8e00ff */
[----:B------:R-:W-:-:S02]  /*0be0*/  @P5 LEA.HI.X R9, R4, c[0x0][0x1cc], R6, 0x1, P0 ;  /* 0x0000730004095a11 */ /* 0x000fc400000f0c06 */
[----:B------:R-:W-:Y:S02]  /*0bf0*/  @P4 IADD3 R7, P0, R2, UR20, RZ ;  /* 0x0000001402074c10 */ /* 0x000fe4000ff1e0ff */
[----:B------:R-:W-:Y:S02]  /*0c00*/  @!P1 LOP3.LUT R5, R5, 0xfffffff8, RZ, 0xc0, !PT ;  /* 0xfffffff805059812 */ /* 0x000fe400078ec0ff */
[----:B------:R-:W-:Y:S01]  /*0c10*/  @P4 IADD3.X R0, R3, UR14, RZ, P0, !PT ;  /* 0x0000000e03004c10 */ /* 0x000fe200087fe4ff */
[----:B------:R-:W-:Y:S01]  /*0c20*/  @P2 IMAD.WIDE.U32 R2, R12, 0x60, R2 ;  /* 0x000000600c022825 */ /* 0x000fe200078e0002 */
[----:B------:R-:W-:-:S03]  /*0c30*/  @P4 LEA R6, P0, R7, c[0x0][0x1c8], 0x1 ;  /* 0x0000720007064a11 */ /* 0x000fc600078008ff */
[----:B------:R-:W-:Y:S01]  /*0c40*/  @!P1 IMAD.WIDE R4, R5, 0x2, R16 ;  /* 0x0000000205049825 */ /* 0x000fe200078e0210 */
[----:B------:R-:W-:Y:S02]  /*0c50*/  @P4 LEA.HI.X R7, R7, c[0x0][0x1cc], R0, 0x1, P0 ;  /* 0x0000730007074a11 */ /* 0x000fe400000f0c00 */
[----:B------:R-:W-:Y:S01]  /*0c60*/  ISETP.GE.AND P0, PT, R240, c[0x0][0x1d4], PT ;  /* 0x00007500f0007a0c */ /* 0x000fe20003f06270 */
[----:B------:R-:W-:Y:S01]  /*0c70*/  IMAD.SHL.U32 R0, R14, 0x40, RZ ;  /* 0x000000400e007824 */ /* 0x000fe200078e00ff */
[----:B------:R1:W-:Y:S01]  /*0c80*/  @!P1 LDGSTS.E.BYPASS.LTC128B.128 [R13+0x7100], [R4.64], !P3 ;  /* 0x07100000040d9fae */ /* 0x0003e2000d901d56 */
[----:B------:R-:W-:Y:S01]  /*0c90*/  IMAD.SHL.U32 R12, R24, 0x8, RZ ;  /* 0x00000008180c7824 */ /* 0x000fe200078e00ff */
[----:B------:R-:W-:Y:S02]  /*0ca0*/  ISETP.GE.AND P3, PT, R238, c[0x0][0x1d4], PT ;  /* 0x00007500ee007a0c */ /* 0x000fe40003f66270 */
[----:B------:R-:W-:Y:S01]  /*0cb0*/  LOP3.LUT R0, R0, 0x1c0, RZ, 0xc0, !PT ;  /* 0x000001c000007812 */ /* 0x000fe200078ec0ff */
[----:B------:R-:W0:Y:S03]  /*0cc0*/  LDGDEPBAR ;  /* 0x00000000000079af */ /* 0x000e260000000000 */
[----:B-1----:R-:W-:-:S02]  /*0cd0*/  LOP3.LUT R13, R0, 0x8, R12, 0xf8, !PT ;  /* 0x00000008000d7812 */ /* 0x002fc400078ef80c */
[----:B------:R-:W-:Y:S01]  /*0ce0*/  SHF.R.U32.HI R5, RZ, 0x3, R0 ;  /* 0x00000003ff057819 */ /* 0x000fe20000011600 */
[----:B------:R-:W-:Y:S01]  /*0cf0*/  IMAD R0, R24, 0x200, R18 ;  /* 0x0000020018007824 */ /* 0x000fe200078e0212 */
[----:B------:R-:W-:Y:S01]  /*0d00*/  @P2 IADD3 R12, R3, UR4, RZ ;  /* 0x00000004030c2c10 */ /* 0x000fe2000fffe0ff */
[----:B------:R-:W-:Y:S01]  /*0d10*/  @P6 IMAD.SHL.U32 R3, R249, 0x2, RZ ;  /* 0x00000002f9036824 */ /* 0x000fe200078e00ff */
[----:B------:R-:W-:Y:S01]  /*0d20*/  @P2 LEA R4, P1, R2, c[0x0][0x1c8], 0x1 ;  /* 0x0000720002042a11 */ /* 0x000fe200078208ff */
[----:B------:R-:W-:Y:S01]  /*0d30*/  IMAD.SHL.U32 R119, R0, 0x2, RZ ;  /* 0x0000000200777824 */ /* 0x000fe200078e00ff */
[----:B------:R-:W-:Y:S01]  /*0d40*/  LOP3.LUT R13, R13, R5, RZ, 0x3c, !PT ;  /* 0x000000050d0d7212 */ /* 0x000fe200078e3cff */
[----:B------:R-:W-:Y:S01]  /*0d50*/  ULDC.64 UR4, c[0x0][0x208] ;  /* 0x0000820000047ab9 */ /* 0x000fe20000000a00 */
[----:B------:R-:W-:Y:S01]  /*0d60*/  @P2 LEA.HI.X R5, R2, c[0x0][0x1cc], R12, 0x1, P1 ;  /* 0x0000730002052a11 */ /* 0x000fe200008f0c0c */
[----:B------:R-:W-:Y:S01]  /*0d70*/  @P5 IMAD.SHL.U32 R2, R249, 0x2, RZ ;  /* 0x00000002f9025824 */ /* 0x000fe200078e00ff */
[----:B------:R1:W-:Y:S01]  /*0d80*/  @P6 LDGSTS.E.BYPASS.LTC128B.128 [R3+0x8100], [R10.64], !P3 ;  /* 0x081000000a036fae */ /* 0x0003e2000d901d56 */
[C---:B------:R-:W-:Y:S01]  /*0d90*/  IADD3 R0, R119.reuse, 0x8100, RZ ;  /* 0x0000810077007810 */ /* 0x040fe20007ffe0ff */
[----:B------:R-:W-:Y:S01]  /*0da0*/  UIMAD.WIDE.U32 UR16, UR11, UR4, URZ ;  /* 0x000000040b1072a5 */ /* 0x000fe2000f8e003f */
[----:B------:R-:W-:Y:S01]  /*0db0*/  IADD3 R210, R119, 0x8120, RZ ;  /* 0x0000812077d27810 */ /* 0x000fe20007ffe0ff */
[----:B------:R1:W-:Y:S01]  /*0dc0*/  @P6 LDGSTS.E.BYPASS.LTC128B.128 [R3+0xc100], [R10.64+0x80], !P0 ;  /* 0x0c1000800a036fae */ /* 0x0003e2000c101d56 */
[----:B------:R-:W-:-:S03]  /*0dd0*/  UIMAD UR11, UR11, UR5, URZ ;  /* 0x000000050b0b72a4 */ /* 0x000fc6000f8e023f */
[----:B------:R2:W-:Y:S01]  /*0de0*/  @P5 LDGSTS.E.BYPASS.LTC128B.128 [R2+0x9100], [R8.64], !P3 ;  /* 0x0910000008025fae */ /* 0x0005e2000d901d56 */
[----:B------:R-:W-:-:S03]  /*0df0*/  UIADD3 UR11, UR17, UR11, URZ ;  /* 0x0000000b110b7290 */ /* 0x000fc6000fffe03f */
[----:B------:R2:W-:Y:S01]  /*0e00*/  @P5 LDGSTS.E.BYPASS.LTC128B.128 [R2+0xd100], [R8.64+0x80], !P0 ;  /* 0x0d10008008025fae */ /* 0x0005e2000c101d56 */
[----:B-1----:R-:W-:-:S05]  /*0e10*/  @P4 IMAD.SHL.U32 R3, R249, 0x2, RZ ;  /* 0x00000002f9034824 */ /* 0x002fca00078e00ff */
[----:B------:R1:W-:Y:S01]  /*0e20*/  @P4 LDGSTS.E.BYPASS.LTC128B.128 [R3+0xa100], [R6.64], !P3 ;  /* 0x0a10000006034fae */ /* 0x0003e2000d901d56 */
[----:B--2---:R-:W-:-:S03]  /*0e30*/  @P2 IMAD.SHL.U32 R2, R249, 0x2, RZ ;  /* 0x00000002f9022824 */ /* 0x004fc600078e00ff */
[----:B------:R1:W-:Y:S01]  /*0e40*/  @P4 LDGSTS.E.BYPASS.LTC128B.128 [R3+0xe100], [R6.64+0x80], !P0 ;  /* 0x0e10008006034fae */ /* 0x0003e2000c101d56 */
[----:B------:R-:W-:-:S03]  /*0e50*/  LOP3.LUT P4, RZ, R40, 0x2, RZ, 0xc0, !PT ;  /* 0x0000000228ff7812 */ /* 0x000fc6000788c0ff */
[----:B------:R2:W-:Y:S04]  /*0e60*/  @P2 LDGSTS.E.BYPASS.LTC128B.128 [R2+0xb100], [R4.64], !P3 ;  /* 0x0b10000004022fae */ /* 0x0005e8000d901d56 */
[----:B------:R2:W-:Y:S01]  /*0e70*/  @P2 LDGSTS.E.BYPASS.LTC128B.128 [R2+0xf100], [R4.64+0x80], !P0 ;  /* 0x0f10008004022fae */ /* 0x0005e2000c101d56 */
[----:B------:R-:W-:-:S03]  /*0e80*/  R2P PR, R14, 0x6 ;  /* 0x000000060e007804 */ /* 0x000fc60000000000 */
[----:B------:R-:W0:Y:S02]  /*0e90*/  LDGDEPBAR ;  /* 0x00000000000079af */ /* 0x000e240000000000 */
[----:B------:R-:W-:-:S04]  /*0ea0*/  @P4 IADD3 R210, R0, -0x20, RZ ;  /* 0xffffffe000d24810 */ /* 0x000fc80007ffe0ff */
[C---:B------:R-:W-:Y:S02]  /*0eb0*/  IADD3 R225, R210.reuse, 0x800, RZ ;  /* 0x00000800d2e17810 */ /* 0x040fe40007ffe0ff */
[C---:B------:R-:W-:Y:S02]  /*0ec0*/  IADD3 R224, R210.reuse, 0x1000, RZ ;  /* 0x00001000d2e07810 */ /* 0x040fe40007ffe0ff */
[C---:B------:R-:W-:Y:S02]  /*0ed0*/  IADD3 R223, R210.reuse, 0x1800, RZ ;  /* 0x00001800d2df7810 */ /* 0x040fe40007ffe0ff */
[C---:B------:R-:W-:Y:S02]  /*0ee0*/  IADD3 R222, R210.reuse, 0x2000, RZ ;  /* 0x00002000d2de7810 */ /* 0x040fe40007ffe0ff */
[----:B------:R-:W-:Y:S01]  /*0ef0*/  IADD3 R221, R210, 0x2800, RZ ;  /* 0x00002800d2dd7810 */ /* 0x000fe20007ffe0ff */
[----:B-1----:R-:W-:Y:S01]  /*0f00*/  IMAD.MOV.U32 R3, RZ, RZ, 0x20 ;  /* 0x00000020ff037424 */ /* 0x002fe200078e00ff */
[----:B------:R-:W-:-:S02]  /*0f10*/  LEA.HI R7, R27, R116, RZ, 0x5 ;  /* 0x000000741b077211 */ /* 0x000fc400078f28ff */
[----:B------:R-:W-:Y:S02]  /*0f20*/  IADD3 R220, R210, 0x3000, RZ ;  /* 0x00003000d2dc7810 */ /* 0x000fe40007ffe0ff */
[----:B------:R-:W-:Y:S02]  /*0f30*/  SHF.R.S32.HI R184, RZ, 0x5, R7 ;  /* 0x00000005ffb87819 */ /* 0x000fe40000011407 */
[----:B------:R-:W-:Y:S01]  /*0f40*/  SEL R0, R3, 0xffffffe0, !P2 ;  /* 0xffffffe003007807 */ /* 0x000fe20005000000 */
[----:B--2---:R-:W-:Y:S01]  /*0f50*/  IMAD.SHL.U32 R4, R15, 0x40, RZ ;  /* 0x000000400f047824 */ /* 0x004fe200078e00ff */
[----:B------:R-:W-:-:S04]  /*0f60*/  DEPBAR.LE SB0, 0x1 ;  /* 0x000080400000791a */ /* 0x000fc80000000000 */
[----:B------:R-:W-:Y:S01]  /*0f70*/  LOP3.LUT R4, R13, 0xfffffe00, R4, 0xf8, !PT ;  /* 0xfffffe000d047812 */ /* 0x000fe200078ef804 */
[----:B------:R-:W-:Y:S01]  /*0f80*/  IMAD.MOV.U32 R5, RZ, RZ, 0x10 ;  /* 0x00000010ff057424 */ /* 0x000fe200078e00ff */
[----:B------:R-:W-:Y:S01]  /*0f90*/  LOP3.LUT R7, R7, 0xffffffe0, RZ, 0xc0, !PT ;  /* 0xffffffe007077812 */ /* 0x000fe200078ec0ff */
[----:B------:R-:W-:Y:S01]  /*0fa0*/  IMAD R2, R26, c[0x0][0x208], RZ ;  /* 0x000082001a027a24 */ /* 0x000fe200078e02ff */
[----:B------:R-:W-:Y:S01]  /*0fb0*/  IADD3 R219, R210, 0x3800, RZ ;  /* 0x00003800d2db7810 */ /* 0x000fe20007ffe0ff */
[----:B------:R-:W-:Y:S01]  /*0fc0*/  IMAD R184, R184, 0x400, R4 ;  /* 0x00000400b8b87824 */ /* 0x000fe200078e0204 */
[----:B------:R-:W-:Y:S01]  /*0fd0*/  SEL R5, R5, 0xfffffff0, !P1 ;  /* 0xfffffff005057807 */ /* 0x000fe20004800000 */
[C---:B------:R-:W-:Y:S01]  /*0fe0*/  IMAD R6, R23.reuse, c[0x0][0x20c], R2 ;  /* 0x0000830017067a24 */ /* 0x040fe200078e0202 */
[----:B------:R-:W-:Y:S01]  /*0ff0*/  BAR.SYNC.DEFER_BLOCKING 0x0 ;  /* 0x0000000000007b1d */ /* 0x000fe20000010000 */
[----:B------:R-:W-:Y:S01]  /*1000*/  IMAD.SHL.U32 R184, R184, 0x2, RZ ;  /* 0x00000002b8b87824 */ /* 0x000fe200078e00ff */
[----:B------:R-:W-:Y:S01]  /*1010*/  PLOP3.LUT P1, PT, PT, PT, UP0, 0x80, 0x0 ;  /* 0x000000000000781c */ /* 0x000fe20003f2f008 */
[----:B------:R-:W-:-:S04]  /*1020*/  IMAD.WIDE.U32 R2, R23, c[0x0][0x208], R238 ;  /* 0x0000820017027a25 */ /* 0x000fc800078e00ee */
[--C-:B------:R-:W-:Y:S02]  /*1030*/  IMAD R188, R5, 0x2, R184.reuse ;  /* 0x0000000205bc7824 */ /* 0x100fe400078e02b8 */
[C---:B------:R-:W-:Y:S02]  /*1040*/  IMAD R196, R0.reuse, 0x2, R184 ;  /* 0x0000000200c47824 */ /* 0x040fe400078e02b8 */
[----:B------:R-:W-:Y:S02]  /*1050*/  IMAD R200, R0, 0x2, R188 ;  /* 0x0000000200c87824 */ /* 0x000fe400078e02bc */
[----:B------:R-:W-:Y:S02]  /*1060*/  IMAD.IADD R3, R3, 0x1, R6 ;  /* 0x0000000103037824 */ /* 0x000fe400078e0206 */
[----:B------:R-:W-:Y:S02]  /*1070*/  IMAD R6, R33, c[0x0][0x210], RZ ;  /* 0x0000840021067a24 */ /* 0x000fe400078e02ff */
[----:B------:R-:W-:-:S04]  /*1080*/  IMAD.WIDE.U32 R2, R32, c[0x0][0x210], R2 ;  /* 0x0000840020027a25 */ /* 0x000fc800078e0002 */
[----:B------:R-:W-:Y:S02]  /*1090*/  IMAD R6, R32, c[0x0][0x214], R6 ;  /* 0x0000850020067a24 */ /* 0x000fe400078e0206 */
[----:B------:R-:W-:Y:S01]  /*10a0*/  IMAD.IADD R116, R116, 0x1, -R7 ;  /* 0x0000000174747824 */ /* 0x000fe200078e0a07 */
[----:B------:R1:W2:Y:S01]  /*10b0*/  LDSM.16.M88.4 R136, [R184+0x100] ;  /* 0x00010000b888783b */ /* 0x0002a20000000200 */
[----:B------:R-:W-:Y:S02]  /*10c0*/  IMAD.IADD R3, R3, 0x1, R6 ;  /* 0x0000000103037824 */ /* 0x000fe400078e0206 */
[----:B------:R-:W-:Y:S01]  /*10d0*/  IMAD R6, R21, c[0x0][0x218], RZ ;  /* 0x0000860015067a24 */ /* 0x000fe200078e02ff */
[----:B------:R1:W3:Y:S01]  /*10e0*/  LDSM.16.M88.4 R140, [R188+0x100] ;  /* 0x00010000bc8c783b */ /* 0x0002e20000000200 */
[----:B------:R-:W-:-:S03]  /*10f0*/  IMAD.WIDE.U32 R244, R20, c[0x0][0x218], R2 ;  /* 0x0000860014f47a25 */ /* 0x000fc600078e0002 */
[----:B------:R1:W4:Y:S01]  /*1100*/  LDSM.16.M88.4 R176, [R196+0x100] ;  /* 0x00010000c4b0783b */ /* 0x0003220000000200 */
[----:B------:R-:W-:-:S03]  /*1110*/  IMAD R6, R20, c[0x0][0x21c], R6 ;  /* 0x0000870014067a24 */ /* 0x000fc600078e0206 */
[----:B------:R1:W1:Y:S01]  /*1120*/  LDSM.16.M88.4 R180, [R200+0x100] ;  /* 0x00010000c8b4783b */ /* 0x0002620000000200 */
[----:B------:R-:W-:-:S03]  /*1130*/  IMAD.IADD R241, R245, 0x1, R6 ;  /* 0x00000001f5f17824 */ /* 0x000fc600078e0206 */
[----:B------:R-:W1:Y:S04]  /*1140*/  LDSM.16.M88.4 R184, [R184+0x4100] ;  /* 0x00410000b8b8783b */ /* 0x000e680000000200 */
[----:B------:R-:W1:Y:S04]  /*1150*/  LDSM.16.M88.4 R188, [R188+0x4100] ;  /* 0x00410000bcbc783b */ /* 0x000e680000000200 */
[----:B------:R-:W1:Y:S04]  /*1160*/  LDSM.16.M88.4 R196, [R196+0x4100] ;  /* 0x00410000c4c4783b */ /* 0x000e680000000200 */
[----:B------:R-:W1:Y:S04]  /*1170*/  LDSM.16.M88.4 R200, [R200+0x4100] ;  /* 0x00410000c8c8783b */ /* 0x000e680000000200 */
[----:B------:R-:W-:Y:S06]  /*1180*/  BAR.SYNC.DEFER_BLOCKING 0x0 ;  /* 0x0000000000007b1d */ /* 0x000fec0000010000 */
[----:B------:R-:W-:-:S04]  /*1190*/  DEPBAR.LE SB0, 0x0 ;  /* 0x000080000000791a */ /* 0x000fc80000000000 */
[----:B------:R-:W-:Y:S06]  /*11a0*/  BAR.SYNC.DEFER_BLOCKING 0x0 ;  /* 0x0000000000007b1d */ /* 0x000fec0000010000 */
[----:B------:R1:W1:Y:S04]  /*11b0*/  LDSM.16.M88.4 R48, [R119+0x8100] ;  /* 0x008100007730783b */ /* 0x0002680000000200 */
[----:B------:R1:W1:Y:S04]  /*11c0*/  LDSM.16.M88.4 R36, [R119+0x8900] ;  /* 0x008900007724783b */ /* 0x0002680000000200 */
[----:B------:R1:W1:Y:S04]  /*11d0*/  LDSM.16.M88.4 R28, [R119+0x9100] ;  /* 0x00910000771c783b */ /* 0x0002680000000200 */
[----:B------:R1:W1:Y:S04]  /*11e0*/  LDSM.16.M88.4 R16, [R119+0x9900] ;  /* 0x009900007710783b */ /* 0x0002680000000200 */
[----:B------:R1:W1:Y:S04]  /*11f0*/  LDSM.16.M88.4 R56, [R119+0xa100] ;  /* 0x00a100007738783b */ /* 0x0002680000000200 */
[----:B------:R1:W1:Y:S04]  /*1200*/  LDSM.16.M88.4 R92, [R119+0xa900] ;  /* 0x00a90000775c783b */ /* 0x0002680000000200 */
[----:B------:R1:W1:Y:S04]  /*1210*/  LDSM.16.M88.4 R112, [R119+0xb100] ;  /* 0x00b100007770783b */ /* 0x0002680000000200 */
[----:B------:R1:W1:Y:S04]  /*1220*/  LDSM.16.M88.4 R124, [R119+0xb900] ;  /* 0x00b90000777c783b */ /* 0x0002680000000200 */
[----:B------:R1:W1:Y:S04]  /*1230*/  LDSM.16.M88.4 R68, [R210] ;  /* 0x00000000d244783b */ /* 0x0002680000000200 */
[----:B------:R1:W1:Y:S04]  /*1240*/  LDSM.16.M88.4 R64, [R210+0x800] ;  /* 0x00080000d240783b */ /* 0x0002680000000200 */
[----:B------:R1:W1:Y:S04]  /*1250*/  LDSM.16.M88.4 R60, [R210+0x1000] ;  /* 0x00100000d23c783b */ /* 0x0002680000000200 */
[----:B------:R1:W1:Y:S04]  /*1260*/  LDSM.16.M88.4 R72, [R210+0x1800] ;  /* 0x00180000d248783b */ /* 0x0002680000000200 */
[----:B------:R1:W1:Y:S04]  /*1270*/  LDSM.16.M88.4 R104, [R210+0x2000] ;  /* 0x00200000d268783b */ /* 0x0002680000000200 */
[----:B------:R1:W1:Y:S04]  /*1280*/  LDSM.16.M88.4 R120, [R210+0x2800] ;  /* 0x00280000d278783b */ /* 0x0002680000000200 */
[----:B------:R1:W1:Y:S04]  /*1290*/  LDSM.16.M88.4 R128, [R210+0x3000] ;  /* 0x00300000d280783b */ /* 0x0002680000000200 */
[----:B------:R1:W1:Y:S01]  /*12a0*/  LDSM.16.M88.4 R132, [R210+0x3800] ;  /* 0x00380000d284783b */ /* 0x0002620000000200 */
[----:B------:R-:W-:Y:S05]  /*12b0*/  @!P1 BRA `(.L_x_0) ;  /* 0x0000031000009947 */ /* 0x000fea0003800000 */
[----:B--234-:R-:W-:Y:S01]  /*12c0*/  ULDC.64 UR4, c[0x0][0x208] ;  /* 0x0000820000047ab9 */ /* 0x01cfe20000000a00 */
[----:B------:R-:W-:Y:S01]  /*12d0*/  IMAD.SHL.U32 R12, R249, 0x2, RZ ;  /* 0x00000002f90c7824 */ /* 0x000fe200078e00ff */
[----:B------:R-:W-:-:S02]  /*12e0*/  UIMAD UR12, UR12, UR4, URZ ;  /* 0x000000040c0c72a4 */ /* 0x000fc4000f8e023f */
[----:B------:R-:W-:Y:S02]  /*12f0*/  UIMAD.WIDE.U32 UR24, UR13, UR4, URZ ;  /* 0x000000040d1872a5 */ /* 0x000fe4000f8e003f */
[----:B------:R-:W-:Y:S02]  /*1300*/  UIMAD UR5, UR13, UR5, UR12 ;  /* 0x000000050d0572a4 */ /* 0x000fe4000f8e020c */
[----:B------:R-:W-:Y:S02]  /*1310*/  UIMAD UR4, UR13, -0x80, UR8 ;  /* 0xffffff800d0478a4 */ /* 0x000fe4000f8e0208 */
[----:B------:R-:W-:Y:S01]  /*1320*/  UIADD3 UR5, UR25, UR5, URZ ;  /* 0x0000000519057290 */ /* 0x000fe2000fffe03f */
[----:B------:R-:W-:Y:S02]  /*1330*/  IMAD.U32 R6, RZ, RZ, UR24 ;  /* 0x00000018ff067e24 */ /* 0x000fe4000f8e00ff */
[----:B------:R-:W-:Y:S01]  /*1340*/  IMAD.U32 R7, RZ, RZ, UR25 ;  /* 0x00000019ff077e24 */ /* 0x000fe2000f8e00ff */
[----:B------:R-:W-:-:S02]  /*1350*/  IADD3 R2, -R23, UR4, RZ ;  /* 0x0000000417027c10 */ /* 0x000fc4000fffe1ff */
[----:B------:R-:W-:Y:S01]  /*1360*/  IMAD.U32 R7, RZ, RZ, UR5 ;  /* 0x00000005ff077e24 */ /* 0x000fe2000f8e00ff */
[----:B------:R-:W-:Y:S01]  /*1370*/  LEA R3, P1, R6, R244, 0x7 ;  /* 0x000000f406037211 */ /* 0x000fe200078238ff */
[----:B------:R-:W-:Y:S01]  /*1380*/  UIADD3 UR5, UP0, UR16, 0x80, URZ ;  /* 0x0000008010057890 */ /* 0x000fe2000ff1e03f */
[C---:B------:R-:W-:Y:S02]  /*1390*/  ISETP.LT.OR P4, PT, R2.reuse, 0x1, P3 ;  /* 0x000000010200780c */ /* 0x040fe40001f81670 */
[----:B------:R-:W-:Y:S01]  /*13a0*/  ISETP.LT.OR P2, PT, R2, 0x1, P0 ;  /* 0x000000010200780c */ /* 0x000fe20000741670 */
[----:B------:R-:W-:Y:S01]  /*13b0*/  UIADD3.X UR4, URZ, UR11, URZ, UP0, !UPT ;  /* 0x0000000b3f047290 */ /* 0x000fe200087fe43f */
[----:B------:R-:W-:Y:S02]  /*13c0*/  LEA.HI.X R7, R6, R241, R7, 0x7, P1 ;  /* 0x000000f106077211 */ /* 0x000fe400008f3c07 */
[----:B------:R-:W-:Y:S02]  /*13d0*/  LEA R6, P1, R3, c[0x0][0x1f8], 0x1 ;  /* 0x00007e0003067a11 */ /* 0x000fe400078208ff */
[----:B------:R-:W-:-:S02]  /*13e0*/  ISETP.LT.OR P6, PT, R2, 0x21, P3 ;  /* 0x000000210200780c */ /* 0x000fc40001fc1670 */
[----:B------:R-:W-:Y:S01]  /*13f0*/  LEA.HI.X R7, R3, c[0x0][0x1fc], R7, 0x1, P1 ;  /* 0x00007f0003077a11 */ /* 0x000fe200008f0c07 */
[----:B------:R-:W-:Y:S01]  /*1400*/  IMAD.U32 R3, RZ, RZ, UR16 ;  /* 0x00000010ff037e24 */ /* 0x000fe2000f8e00ff */
[----:B------:R-:W-:Y:S02]  /*1410*/  ISETP.LT.OR P1, PT, R2, 0x21, P0 ;  /* 0x000000210200780c */ /* 0x000fe40000721670 */
[----:B------:R-:W-:Y:S01]  /*1420*/  IADD3 R8, P5, R6, UR16, RZ ;  /* 0x0000001006087c10 */ /* 0x000fe2000ffbe0ff */
[----:B------:R-:W-:Y:S01]  /*1430*/  @!PT LDS RZ, [RZ] ;  /* 0x00000000fffff984 */ /* 0x000fe20000000800 */
[----:B------:R-:W-:Y:S01]  /*1440*/  @!PT LDS RZ, [RZ] ;  /* 0x00000000fffff984 */ /* 0x000fe20000000800 */
[----:B------:R-:W-:Y:S01]  /*1450*/  @!PT LDS RZ, [RZ] ;  /* 0x00000000fffff984 */ /* 0x000fe20000000800 */
[----:B------:R2:W-:Y:S03]  /*1460*/  LDGSTS.E.BYPASS.LTC128B.128 [R12+0x100], [R6.64], !P4 ;  /* 0x00100000060c7fae */ /* 0x0005e6000e101d56 */
[----:B------:R-:W-:Y:S01]  /*1470*/  IADD3.X R9, R7, UR11, RZ, P5, !PT ;  /* 0x0000000b07097c10 */ /* 0x000fe2000affe4ff */
[----:B------:R2:W-:Y:S01]  /*1480*/  LDGSTS.E.BYPASS.LTC128B.128 [R12+0x4100], [R6.64+0x80], !P2 ;  /* 0x04100080060c7fae */ /* 0x0005e2000d101d56 */
[----:B------:R-:W-:-:S02]  /*1490*/  IADD3 R10, P4, P2, R3, 0x80, R6 ;  /* 0x00000080030a7810 */ /* 0x000fc40007a9e006 */
[C---:B------:R-:W-:Y:S01]  /*14a0*/  ISETP.LT.OR P5, PT, R2.reuse, 0x41, P0 ;  /* 0x000000410200780c */ /* 0x040fe200007a1670 */
[----:B------:R3:W-:Y:S01]  /*14b0*/  LDGSTS.E.BYPASS.LTC128B.128 [R12+0x1100], [R8.64], !P6 ;  /* 0x01100000080c7fae */ /* 0x0007e2000f101d56 */
[----:B------:R-:W-:Y:S02]  /*14c0*/  IADD3.X R11, RZ, UR11, R7, P4, P2 ;  /* 0x0000000bff0b7c10 */ /* 0x000fe4000a7e4407 */
[----:B------:R-:W-:-:S03]  /*14d0*/  ISETP.LT.OR P6, PT, R2, 0x41, P3 ;  /* 0x000000410200780c */ /* 0x000fc60001fc1670 */
[----:B------:R4:W-:Y:S01]  /*14e0*/  LDGSTS.E.BYPASS.LTC128B.128 [R12+0x5100], [R10.64], !P1 ;  /* 0x051000000a0c7fae */ /* 0x0009e2000c901d56 */
[----:B--2---:R-:W-:-:S04]  /*14f0*/  IADD3 R6, P4, R8, UR16, RZ ;  /* 0x0000001008067c10 */ /* 0x004fc8000ff9e0ff */
[----:B------:R-:W-:Y:S02]  /*1500*/  IADD3.X R7, R9, UR11, RZ, P4, !PT ;  /* 0x0000000b09077c10 */ /* 0x000fe4000a7fe4ff */
[----:B------:R-:W-:-:S03]  /*1510*/  ISETP.LT.OR P4, PT, R2, 0x61, P3 ;  /* 0x000000610200780c */ /* 0x000fc60001f81670 */
[----:B------:R2:W-:Y:S01]  /*1520*/  LDGSTS.E.BYPASS.LTC128B.128 [R12+0x2100], [R6.64], !P6 ;  /* 0x02100000060c7fae */ /* 0x0005e2000f101d56 */
[----:B----4-:R-:W-:Y:S02]  /*1530*/  IADD3 R10, P2, R8, UR5, RZ ;  /* 0x00000005080a7c10 */ /* 0x010fe4000ff5e0ff */
[----:B---3--:R-:W-:Y:S02]  /*1540*/  IADD3 R8, P1, R6, UR16, RZ ;  /* 0x0000001006087c10 */ /* 0x008fe4000ff3e0ff */
[----:B------:R-:W-:Y:S02]  /*1550*/  IADD3.X R11, R9, UR4, RZ, P2, !PT ;  /* 0x00000004090b7c10 */ /* 0x000fe400097fe4ff */
[----:B------:R-:W-:Y:S02]  /*1560*/  ISETP.LT.OR P2, PT, R2, 0x61, P0 ;  /* 0x000000610200780c */ /* 0x000fe40000741670 */
[----:B------:R-:W-:Y:S01]  /*1570*/  IADD3.X R9, R7, UR11, RZ, P1, !PT ;  /* 0x0000000b07097c10 */ /* 0x000fe20008ffe4ff */
[----:B------:R2:W-:Y:S01]  /*1580*/  LDGSTS.E.BYPASS.LTC128B.128 [R12+0x6100], [R10.64], !P5 ;  /* 0x061000000a0c7fae */ /* 0x0005e2000e901d56 */
[----:B------:R-:W-:-:S03]  /*1590*/  IADD3 R2, P1, R6, UR5, RZ ;  /* 0x0000000506027c10 */ /* 0x000fc6000ff3e0ff */
[----:B------:R2:W-:Y:S01]  /*15a0*/  LDGSTS.E.BYPASS.LTC128B.128 [R12+0x3100], [R8.64], !P4 ;  /* 0x03100000080c7fae */ /* 0x0005e2000e101d56 */
[----:B------:R-:W-:-:S05]  /*15b0*/  IADD3.X R3, R7, UR4, RZ, P1, !PT ;  /* 0x0000000407037c10 */ /* 0x000fca0008ffe4ff */
[----:B------:R2:W-:Y:S04]  /*15c0*/  LDGSTS.E.BYPASS.LTC128B.128 [R12+0x7100], [R2.64], !P2 ;  /* 0x07100000020c7fae */ /* 0x0005e8000d101d56 */
.L_x_0:
[C---:B-1234-:R-:W-:Y:S01]  /*15d0*/  HMMA.16816.F32 R44, R136.reuse, R36, RZ ;  /* 0x00000024882c723c */ /* 0x05efe200000018ff */
[----:B------:R-:W-:Y:S01]  /*15e0*/  IMAD.MOV.U32 R2, RZ, RZ, 0x40 ;  /* 0x00000040ff027424 */ /* 0x000fe200078e00ff */
[----:B------:R-:W-:Y:S01]  /*15f0*/  LOP3.LUT P1, RZ, R40, 0x4, RZ, 0xc0, !PT ;  /* 0x0000000428ff7812 */ /* 0x000fe2000782c0ff */
[----:B------:R-:W0:Y:S01]  /*1600*/  LDGDEPBAR ;  /* 0x00000000000079af */ /* 0x000e220000000000 */
[----:B------:R-:W-:Y:S01]  /*1610*/  UISETP.GE.AND UP0, UPT, UR8, 0x81, UPT ;  /* 0x000000810800788c */ /* 0x000fe2000bf06270 */
[----:B------:R-:W-:Y:S02]  /*1620*/  IADD3 R218, R210, 0x4000, RZ ;  /* 0x00004000d2da7810 */ /* 0x000fe40007ffe0ff */
[----:B------:R-:W-:Y:S01]  /*1630*/  SEL R2, R2, 0xffffffc0, !P1 ;  /* 0xffffffc002027807 */ /* 0x000fe20004800000 */
[C---:B------:R-:W-:Y:S01]  /*1640*/  HMMA.16816.F32 R32, R136.reuse, R28, RZ ;  /* 0x0000001c8820723c */ /* 0x040fe200000018ff */
[C---:B------:R-:W-:Y:S02]  /*1650*/  IADD3 R217, R210.reuse, 0x4800, RZ ;  /* 0x00004800d2d97810 */ /* 0x040fe40007ffe0ff */
[----:B------:R-:W-:Y:S01]  /*1660*/  PLOP3.LUT P1, PT, PT, PT, UP0, 0x80, 0x0 ;  /* 0x000000000000781c */ /* 0x000fe20003f2f008 */
[--C-:B------:R-:W-:Y:S01]  /*1670*/  IMAD.IADD R209, R119, 0x1, R2.reuse ;  /* 0x0000000177d17824 */ /* 0x100fe200078e0202 */
[C---:B------:R-:W-:Y:S01]  /*1680*/  IADD3 R216, R210.reuse, 0x5000, RZ ;  /* 0x00005000d2d87810 */ /* 0x040fe20007ffe0ff */
[C---:B------:R-:W-:Y:S01]  /*1690*/  IMAD.IADD R206, R210.reuse, 0x1, R2 ;  /* 0x00000001d2ce7824 */ /* 0x040fe200078e0202 */
[C---:B------:R-:W-:Y:S01]  /*16a0*/  IADD3 R215, R210.reuse, 0x5800, RZ ;  /* 0x00005800d2d77810 */ /* 0x040fe20007ffe0ff */
[----:B------:R-:W-:Y:S01]  /*16b0*/  HMMA.16816.F32 R36, R136, R38, RZ ;  /* 0x000000268824723c */ /* 0x000fe200000018ff */
[----:B------:R-:W-:-:S02]  /*16c0*/  IADD3 R214, R210, 0x6000, RZ ;  /* 0x00006000d2d67810 */ /* 0x000fc40007ffe0ff */
[C---:B------:R-:W-:Y:S02]  /*16d0*/  IADD3 R213, R210.reuse, 0x6800, RZ ;  /* 0x00006800d2d57810 */ /* 0x040fe40007ffe0ff */
[C---:B------:R-:W-:Y:S02]  /*16e0*/  IADD3 R212, R210.reuse, 0x7000, RZ ;  /* 0x00007000d2d47810 */ /* 0x040fe40007ffe0ff */
[----:B------:R-:W-:Y:S01]  /*16f0*/  IADD3 R211, R210, 0x7800, RZ ;  /* 0x00007800d2d37810 */ /* 0x000fe20007ffe0ff */
[C---:B------:R-:W-:Y:S08]  /*1700*/  HMMA.16816.F32 R28, R136.reuse, R30, RZ ;  /* 0x0000001e881c723c */ /* 0x040ff000000018ff */
[C---:B------:R-:W-:Y:S08]  /*1710*/  HMMA.16816.F32 R24, R136.reuse, R16, RZ ;  /* 0x000000108818723c */ /* 0x040ff000000018ff */
[C---:B------:R-:W-:Y:S08]  /*1720*/  HMMA.16816.F32 R20, R136.reuse, R18, RZ ;  /* 0x000000128814723c */ /* 0x040ff000000018ff */
[C---:B------:R-:W-:Y:S08]  /*1730*/  HMMA.16816.F32 R12, R136.reuse, R58, RZ ;  /* 0x0000003a880c723c */ /* 0x040ff000000018ff */
[C---:B------:R-:W-:Y:S08]  /*1740*/  HMMA.16816.F32 R8, R136.reuse, R92, RZ ;  /* 0x0000005c8808723c */ /* 0x040ff000000018ff */
[C---:B------:R-:W-:Y:S08]  /*1750*/  HMMA.16816.F32 R52, R136.reuse, R48, RZ ;  /* 0x000000308834723c */ /* 0x040ff000000018ff */
[C---:B------:R-:W-:Y:S08]  /*1760*/  HMMA.16816.F32 R48, R136.reuse, R50, RZ ;  /* 0x000000328830723c */ /* 0x040ff000000018ff */
[----:B------:R-:W-:Y:S08]  /*1770*/  HMMA.16816.F32 R16, R136, R56, RZ ;  /* 0x000000388810723c */ /* 0x000ff000000018ff */
[C---:B------:R-:W-:Y:S08]  /*1780*/  HMMA.16816.F32 R96, R140.reuse, R64, R44 ;  /* 0x000000408c60723c */ /* 0x040ff0000000182c */
[C---:B------:R-:W-:Y:S01]  /*1790*/  HMMA.16816.F32 R88, R140.reuse, R66, R36 ;  /* 0x000000428c58723c */ /* 0x040fe20000001824 */
[----:B------:R-:W-:Y:S07]  /*17a0*/  LDSM.16.M88.4 R36, [R209+0x8900] ;  /* 0x00890000d124783b */ /* 0x000fee0000000200 */
[C---:B------:R-:W-:Y:S01]  /*17b0*/  HMMA.16816.F32 R84, R140.reuse, R60, R32 ;  /* 0x0000003c8c54723c */ /* 0x040fe20000001820 */
[----:B------:R-:W-:Y:S07]  /*17c0*/  LDSM.16.M88.4 R32, [R209+0x9100] ;  /* 0x00910000d120783b */ /* 0x000fee0000000200 */
[C---:B------:R-:W-:Y:S01]  /*17d0*/  HMMA.16816.F32 R80, R140.reuse, R62, R28 ;  /* 0x0000003e8c50723c */ /* 0x040fe2000000181c */
[----:B------:R-:W1:Y:S07]  /*17e0*/  LDSM.16.M88.4 R28, [R209+0x8100] ;  /* 0x00810000d11c783b */ /* 0x000e6e0000000200 */
[C---:B------:R-:W-:Y:S08]  /*17f0*/  HMMA.16816.F32 R76, R140.reuse, R72, R24 ;  /* 0x000000488c4c723c */ /* 0x040ff00000001818 */
[C---:B------:R-:W-:Y:S08]  /*1800*/  HMMA.16816.F32 R72, R140.reuse, R74, R20 ;  /* 0x0000004a8c48723c */ /* 0x040ff00000001814 */
[C---:B------:R-:W-:Y:S08]  /*1810*/  HMMA.16816.F32 R64, R140.reuse, R106, R12 ;  /* 0x0000006a8c40723c */ /* 0x040ff0000000180c */
[----:B------:R-:W-:Y:S08]  /*1820*/  HMMA.16816.F32 R60, R140, R120, R8 ;  /* 0x000000788c3c723c */ /* 0x000ff00000001808 */
[C---:B------:R-:W-:Y:S08]  /*1830*/  HMMA.16816.F32 R12, R136.reuse, R112, RZ ;  /* 0x00000070880c723c */ /* 0x040ff000000018ff */
[C---:B------:R-:W-:Y:S08]  /*1840*/  HMMA.16816.F32 R8, R136.reuse, R114, RZ ;  /* 0x000000728808723c */ /* 0x040ff000000018ff */
[C---:B------:R-:W-:Y:S08]  /*1850*/  HMMA.16816.F32 R20, R136.reuse, R126, RZ ;  /* 0x0000007e8814723c */ /* 0x040ff000000018ff */
[----:B------:R-:W-:Y:S08]  /*1860*/  HMMA.16816.F32 R24, R136, R124, RZ ;  /* 0x0000007c8818723c */ /* 0x000ff000000018ff */
[C---:B------:R-:W-:Y:S08]  /*1870*/  HMMA.16816.F32 R108, R140.reuse, R68, R52 ;  /* 0x000000448c6c723c */ /* 0x040ff00000001834 */
[C---:B------:R-:W-:Y:S08]  /*1880*/  HMMA.16816.F32 R100, R140.reuse, R70, R48 ;  /* 0x000000468c64723c */ /* 0x040ff00000001830 */
[----:B------:R-:W-:Y:S08]  /*1890*/  HMMA.16816.F32 R68, R140, R104, R16 ;  /* 0x000000688c44723c */ /* 0x000ff00000001810 */
[----:B------:R-:W-:Y:S08]  /*18a0*/  HMMA.16816.F32 R16, R136, R94, RZ ;  /* 0x0000005e8810723c */ /* 0x000ff000000018ff */
[C---:B------:R-:W-:Y:S01]  /*18b0*/  HMMA.16816.F32 R52, R140.reuse, R128, R12 ;  /* 0x000000808c34723c */ /* 0x040fe2000000180c */
[----:B------:R-:W-:Y:S07]  /*18c0*/  LDSM.16.M88.4 R12, [R209+0xa100] ;  /* 0x00a10000d10c783b */ /* 0x000fee0000000200 */
[C---:B------:R-:W-:Y:S01]  /*18d0*/  HMMA.16816.F32 R48, R140.reuse, R130, R8 ;  /* 0x000000828c30723c */ /* 0x040fe20000001808 */
[----:B------:R-:W2:Y:S07]  /*18e0*/  LDSM.16.M88.4 R8, [R209+0x9900] ;  /* 0x00990000d108783b */ /* 0x000eae0000000200 */
[C---:B------:R-:W-:Y:S01]  /*18f0*/  HMMA.16816.F32 R40, R140.reuse, R134, R20 ;  /* 0x000000868c28723c */ /* 0x040fe20000001814 */
[----:B------:R-:W3:Y:S07]  /*1900*/  LDSM.16.M88.4 R20, [R209+0xb100] ;  /* 0x00b10000d114783b */ /* 0x000eee0000000200 */
[C---:B------:R-:W-:Y:S01]  /*1910*/  HMMA.16816.F32 R44, R140.reuse, R132, R24 ;  /* 0x000000848c2c723c */ /* 0x040fe20000001818 */
[----:B------:R-:W4:Y:S07]  /*1920*/  LDSM.16.M88.4 R24, [R206] ;  /* 0x00000000ce18783b */ /* 0x000f2e0000000200 */
[----:B------:R-:W-:Y:S01]  /*1930*/  HMMA.16816.F32 R56, R140, R122, R16 ;  /* 0x0000007a8c38723c */ /* 0x000fe20000001810 */
[----:B------:R-:W5:Y:S07]  /*1940*/  LDSM.16.M88.4 R16, [R209+0xa900] ;  /* 0x00a90000d110783b */ /* 0x000f6e0000000200 */
[C---:B-1----:R-:W-:Y:S08]  /*1950*/  HMMA.16816.F32 R112, R176.reuse, R28, R108 ;  /* 0x0000001cb070723c */ /* 0x042ff0000000186c */
[C---:B------:R-:W-:Y:S01]  /*1960*/  HMMA.16816.F32 R104, R176.reuse, R30, R100 ;  /* 0x0000001eb068723c */ /* 0x040fe20000001864 */
[----:B------:R-:W1:Y:S07]  /*1970*/  LDSM.16.M88.4 R28, [R209+0xb900] ;  /* 0x00b90000d11c783b */ /* 0x000e6e0000000200 */
[C---:B------:R-:W-:Y:S08]  /*1980*/  HMMA.16816.F32 R108, R176.reuse, R36, R96 ;  /* 0x00000024b06c723c */ /* 0x040ff00000001860 */
[C---:B------:R-:W-:Y:S08]  /*1990*/  HMMA.16816.F32 R100, R176.reuse, R38, R88 ;  /* 0x00000026b064723c */ /* 0x040ff00000001858 */
[C---:B------:R-:W-:Y:S08]  /*19a0*/  HMMA.16816.F32 R92, R176.reuse, R32, R84 ;  /* 0x00000020b05c723c */ /* 0x040ff00000001854 */
[C---:B------:R-:W-:Y:S08]  /*19b0*/  HMMA.16816.F32 R96, R176.reuse, R34, R80 ;  /* 0x00000022b060723c */ /* 0x040ff00000001850 */
[C---:B--2---:R-:W-:Y:S08]  /*19c0*/  HMMA.16816.F32 R36, R176.reuse, R8, R76 ;  /* 0x00000008b024723c */ /* 0x044ff0000000184c */
[C---:B------:R-:W-:Y:S01]  /*19d0*/  HMMA.16816.F32 R32, R176.reuse, R10, R72 ;  /* 0x0000000ab020723c */ /* 0x040fe20000001848 */
[----:B------:R-:W2:Y:S07]  /*19e0*/  LDSM.16.M88.4 R8, [R206+0x800] ;  /* 0x00080000ce08783b */ /* 0x000eae0000000200 */
[C---:B------:R-:W-:Y:S08]  /*19f0*/  HMMA.16816.F32 R84, R176.reuse, R14, R64 ;  /* 0x0000000eb054723c */ /* 0x040ff00000001840 */
[----:B---3--:R-:W-:Y:S08]  /*1a00*/  HMMA.16816.F32 R120, R176, R20, R52 ;  /* 0x00000014b078723c */ /* 0x008ff00000001834 */
[C---:B----4-:R-:W-:Y:S08]  /*1a10*/  HMMA.16816.F32 R64, R180.reuse, R24, R112 ;  /* 0x00000018b440723c */ /* 0x050ff00000001870 */
[----:B------:R-:W-:Y:S01]  /*1a20*/  HMMA.16816.F32 R52, R180, R26, R104 ;  /* 0x0000001ab434723c */ /* 0x000fe20000001868 */
[----:B------:R-:W3:Y:S07]  /*1a30*/  LDSM.16.M88.4 R24, [R206+0x2800] ;  /* 0x00280000ce18783b */ /* 0x000eee0000000200 */
[C---:B------:R-:W-:Y:S01]  /*1a40*/  HMMA.16816.F32 R72, R176.reuse, R22, R48 ;  /* 0x00000016b048723c */ /* 0x040fe20000001830 */
[----:B------:R-:W4:Y:S07]  /*1a50*/  LDSM.16.M88.4 R20, [R206+0x1800] ;  /* 0x00180000ce14783b */ /* 0x000f2e0000000200 */
[C---:B-----5:R-:W-:Y:S08]  /*1a60*/  HMMA.16816.F32 R80, R176.reuse, R16, R60 ;  /* 0x00000010b050723c */ /* 0x060ff0000000183c */
[C---:B------:R-:W-:Y:S01]  /*1a70*/  HMMA.16816.F32 R76, R176.reuse, R18, R56 ;  /* 0x00000012b04c723c */ /* 0x040fe20000001838 */
[----:B------:R-:W5:Y:S07]  /*1a80*/  LDSM.16.M88.4 R16, [R206+0x1000] ;  /* 0x00100000ce10783b */ /* 0x000f6e0000000200 */
[C---:B------:R-:W-:Y:S01]  /*1a90*/  HMMA.16816.F32 R88, R176.reuse, R12, R68 ;  /* 0x0000000cb058723c */ /* 0x040fe20000001844 */
[----:B------:R-:W-:Y:S07]  /*1aa0*/  LDSM.16.M88.4 R12, [R206+0x3000] ;  /* 0x00300000ce0c783b */ /* 0x000fee0000000200 */
[C---:B-1----:R-:W-:Y:S08]  /*1ab0*/  HMMA.16816.F32 R68, R176.reuse, R28, R44 ;  /* 0x0000001cb044723c */ /* 0x042ff0000000182c */
[----:B------:R-:W-:Y:S01]  /*1ac0*/  HMMA.16816.F32 R56, R176, R30, R40 ;  /* 0x0000001eb038723c */ /* 0x000fe20000001828 */
[----:B------:R-:W1:Y:S07]  /*1ad0*/  LDSM.16.M88.4 R28, [R206+0x2000] ;  /* 0x00200000ce1c783b */ /* 0x000e6e0000000200 */
[C---:B--2---:R-:W-:Y:S08]  /*1ae0*/  HMMA.16816.F32 R60, R180.reuse, R8, R108 ;  /* 0x00000008b43c723c */ /* 0x044ff0000000186c */
[C---:B------:R-:W-:Y:S01]  /*1af0*/  HMMA.16816.F32 R48, R180.reuse, R10, R100 ;  /* 0x0000000ab430723c */ /* 0x040fe20000001864 */
[----:B------:R-:W2:Y:S07]  /*1b00*/  LDSM.16.M88.4 R8, [R206+0x3800] ;  /* 0x00380000ce08783b */ /* 0x000eae0000000200 */
[C---:B---3--:R-:W-:Y:S08]  /*1b10*/  HMMA.16816.F32 R100, R180.reuse, R24, R80 ;  /* 0x00000018b464723c */ /* 0x048ff00000001850 */
[C---:B------:R-:W-:Y:S01]  /*1b20*/  HMMA.16816.F32 R108, R180.reuse, R26, R76 ;  /* 0x0000001ab46c723c */ /* 0x040fe2000000184c */
[----:B------:R-:W3:Y:S04]  /*1b30*/  LDSM.16.M88.4 R24, [R119+0xd100] ;  /* 0x00d100007718783b */ /* 0x000ee80000000200 */
[----:B------:R-:W-:Y:S03]  /*1b40*/  LDSM.16.M88.4 R76, [R119+0xf100] ;  /* 0x00f10000774c783b */ /* 0x000fe60000000200 */
[C---:B----4-:R-:W-:Y:S08]  /*1b50*/  HMMA.16816.F32 R36, R180.reuse, R20, R36 ;  /* 0x00000014b424723c */ /* 0x050ff00000001824 */
[C---:B------:R-:W-:Y:S01]  /*1b60*/  HMMA.16816.F32 R32, R180.reuse, R22, R32 ;  /* 0x00000016b420723c */ /* 0x040fe20000001820 */
[----:B------:R-:W4:Y:S07]  /*1b70*/  LDSM.16.M88.4 R20, [R119+0xc100] ;  /* 0x00c100007714783b */ /* 0x000f2e0000000200 */
[C---:B-----5:R-:W-:Y:S08]  /*1b80*/  HMMA.16816.F32 R44, R180.reuse, R16, R92 ;  /* 0x00000010b42c723c */ /* 0x060ff0000000185c */
[C---:B------:R-:W-:Y:S01]  /*1b90*/  HMMA.16816.F32 R40, R180.reuse, R18, R96 ;  /* 0x00000012b428723c */ /* 0x040fe20000001860 */
[----:B------:R-:W5:Y:S07]  /*1ba0*/  LDSM.16.M88.4 R16, [R119+0xd900] ;  /* 0x00d900007710783b */ /* 0x000f6e0000000200 */
[C---:B-1----:R-:W-:Y:S08]  /*1bb0*/  HMMA.16816.F32 R104, R180.reuse, R28, R88 ;  /* 0x0000001cb468723c */ /* 0x042ff00000001858 */
[C---:B------:R-:W-:Y:S01]  /*1bc0*/  HMMA.16816.F32 R112, R180.reuse, R30, R84 ;  /* 0x0000001eb470723c */ /* 0x040fe20000001854 */
[----:B------:R-:W1:Y:S07]  /*1bd0*/  LDSM.16.M88.4 R28, [R119+0xc900] ;  /* 0x00c90000771c783b */ /* 0x000e6e0000000200 */
[C---:B------:R-:W-:Y:S08]  /*1be0*/  HMMA.16816.F32 R148, R180.reuse, R12, R120 ;  /* 0x0000000cb494723c */ /* 0x040ff00000001878 */
[C---:B------:R-:W-:Y:S01]  /*1bf0*/  HMMA.16816.F32 R144, R180.reuse, R14, R72 ;  /* 0x0000000eb490723c */ /* 0x040fe20000001848 */
[----:B------:R-:W1:Y:S04]  /*1c00*/  LDSM.16.M88.4 R12, [R119+0xe100] ;  /* 0x00e10000770c783b */ /* 0x000e680000000200 */
[----:B------:R-:W-:Y:S03]  /*1c10*/  LDSM.16.M88.4 R72, [R210+0x4000] ;  /* 0x00400000d248783b */ /* 0x000fe60000000200 */
[C---:B--2---:R-:W-:Y:S01]  /*1c20*/  HMMA.16816.F32 R132, R180.reuse, R8, R68 ;  /* 0x00000008b484723c */ /* 0x044fe20000001844 */
[----:B------:R-:W-:Y:S07]  /*1c30*/  LDSM.16.M88.4 R68, [R210+0x4800] ;  /* 0x00480000d244783b */ /* 0x000fee0000000200 */
[----:B------:R-:W-:Y:S01]  /*1c40*/  HMMA.16816.F32 R128, R180, R10, R56 ;  /* 0x0000000ab480723c */ /* 0x000fe20000001838 */
[----:B------:R-:W2:Y:S04]  /*1c50*/  LDSM.16.M88.4 R8, [R119+0xe900] ;  /* 0x00e900007708783b */ /* 0x000ea80000000200 */
[----:B------:R-:W-:Y:S03]  /*1c60*/  LDSM.16.M88.4 R56, [R210+0x5800] ;  /* 0x00580000d238783b */ /* 0x000fe60000000200 */
[C---:B---3--:R-:W-:Y:S01]  /*1c70*/  HMMA.16816.F32 R88, R184.reuse, R24, R44 ;  /* 0x00000018b858723c */ /* 0x048fe2000000182c */
[----:B------:R-:W3:Y:S07]  /*1c80*/  LDSM.16.M88.4 R44, [R119+0xf900] ;  /* 0x00f90000772c783b */ /* 0x000eee0000000200 */
[C---:B----4-:R-:W-:Y:S01]  /*1c90*/  HMMA.16816.F32 R124, R184.reuse, R20, R64 ;  /* 0x00000014b87c723c */ /* 0x050fe20000001840 */
[----:B------:R-:W4:Y:S07]  /*1ca0*/  LDSM.16.M88.4 R64, [R210+0x5000] ;  /* 0x00500000d240783b */ /* 0x000f2e0000000200 */
[C---:B------:R-:W-:Y:S01]  /*1cb0*/  HMMA.16816.F32 R84, R184.reuse, R26, R40 ;  /* 0x0000001ab854723c */ /* 0x040fe20000001828 */
[----:B------:R-:W2:Y:S04]  /*1cc0*/  LDSM.16.M88.4 R24, [R210+0x7000] ;  /* 0x00700000d218783b */ /* 0x000ea80000000200 */
[----:B------:R-:W-:Y:S03]  /*1cd0*/  LDSM.16.M88.4 R40, [R210+0x6000] ;  /* 0x00600000d228783b */ /* 0x000fe60000000200 */
[C---:B-----5:R-:W-:Y:S01]  /*1ce0*/  HMMA.16816.F32 R80, R184.reuse, R16, R36 ;  /* 0x00000010b850723c */ /* 0x060fe20000001824 */
[----:B------:R-:W5:Y:S07]  /*1cf0*/  LDSM.16.M88.4 R36, [R210+0x7800] ;  /* 0x00780000d224783b */ /* 0x000f6e0000000200 */
[C---:B------:R-:W-:Y:S08]  /*1d00*/  HMMA.16816.F32 R120, R184.reuse, R22, R52 ;  /* 0x00000016b878723c */ /* 0x040ff00000001834 */
[C---:B-1----:R-:W-:Y:S08]  /*1d10*/  HMMA.16816.F32 R96, R184.reuse, R28, R60 ;  /* 0x0000001cb860723c */ /* 0x042ff0000000183c */
[C---:B------:R-:W-:Y:S01]  /*1d20*/  HMMA.16816.F32 R92, R184.reuse, R30, R48 ;  /* 0x0000001eb85c723c */ /* 0x040fe20000001830 */
[----:B------:R-:W1:Y:S07]  /*1d30*/  LDSM.16.M88.4 R28, [R210+0x6800] ;  /* 0x00680000d21c783b */ /* 0x000e6e0000000200 */
[C---:B------:R-:W-:Y:S08]  /*1d40*/  HMMA.16816.F32 R60, R184.reuse, R18, R32 ;  /* 0x00000012b83c723c */ /* 0x040ff00000001820 */
[C---:B------:R-:W-:Y:S08]  /*1d50*/  HMMA.16816.F32 R52, R184.reuse, R12, R104 ;  /* 0x0000000cb834723c */ /* 0x040ff00000001868 */
[C---:B------:R-:W-:Y:S08]  /*1d60*/  HMMA.16816.F32 R48, R184.reuse, R14, R112 ;  /* 0x0000000eb830723c */ /* 0x040ff00000001870 */
[C---:B--2---:R-:W-:Y:S08]  /*1d70*/  HMMA.16816.F32 R32, R184.reuse, R8, R100 ;  /* 0x00000008b820723c */ /* 0x044ff00000001864 */
[C---:B------:R-:W-:Y:S08]  /*1d80*/  HMMA.16816.F32 R20, R184.reuse, R10, R108 ;  /* 0x0000000ab814723c */ /* 0x040ff0000000186c */
[C---:B------:R-:W-:Y:S01]  /*1d90*/  HMMA.16816.F32 R16, R184.reuse, R76, R148 ;  /* 0x0000004cb810723c */ /* 0x040fe20000001894 */
[----:B------:R-:W2:Y:S07]  /*1da0*/  LDSM.16.M88.4 R148, [R209+0xc100] ;  /* 0x00c10000d194783b */ /* 0x000eae0000000200 */
[C---:B------:R-:W-:Y:S08]  /*1db0*/  HMMA.16816.F32 R12, R184.reuse, R78, R144 ;  /* 0x0000004eb80c723c */ /* 0x040ff00000001890 */
[----:B---3--:R-:W-:Y:S08]  /*1dc0*/  HMMA.16816.F32 R8, R184, R44, R132 ;  /* 0x0000002cb808723c */ /* 0x008ff00000001884 */
[C---:B------:R-:W-:Y:S08]  /*1dd0*/  HMMA.16816.F32 R76, R188.reuse, R72, R124 ;  /* 0x00000048bc4c723c */ /* 0x040ff0000000187c */
[C---:B------:R-:W-:Y:S01]  /*1de0*/  HMMA.16816.F32 R112, R188.reuse, R74, R120 ;  /* 0x0000004abc70723c */ /* 0x040fe20000001878 */
[----:B------:R-:W3:Y:S07]  /*1df0*/  LDSM.16.M88.4 R72, [R209+0xc900] ;  /* 0x00c90000d148783b */ /* 0x000eee0000000200 */
[----:B----4-:R-:W-:Y:S01]  /*1e00*/  HMMA.16816.F32 R144, R188, R66, R84 ;  /* 0x00000042bc90723c */ /* 0x010fe20000001854 */
[----:B------:R-:W4:Y:S07]  /*1e10*/  LDSM.16.M88.4 R84, [R209+0xd100] ;  /* 0x00d10000d154783b */ /* 0x000f2e0000000200 */
[----:B------:R-:W-:Y:S08]  /*1e20*/  HMMA.16816.F32 R44, R184, R46, R128 ;  /* 0x0000002eb82c723c */ /* 0x000ff00000001880 */
[C---:B------:R-:W-:Y:S08]  /*1e30*/  HMMA.16816.F32 R124, R188.reuse, R68, R96 ;  /* 0x00000044bc7c723c */ /* 0x040ff00000001860 */
[C---:B------:R-:W-:Y:S08]  /*1e40*/  HMMA.16816.F32 R132, R188.reuse, R56, R80 ;  /* 0x00000038bc84723c */ /* 0x040ff00000001850 */
[C---:B------:R-:W-:Y:S01]  /*1e50*/  HMMA.16816.F32 R96, R188.reuse, R24, R16 ;  /* 0x00000018bc60723c */ /* 0x040fe20000001810 */
[----:B------:R-:W2:Y:S07]  /*1e60*/  LDSM.16.M88.4 R16, [R209+0xe100] ;  /* 0x00e10000d110783b */ /* 0x000eae0000000200 */
[C---:B------:R-:W-:Y:S01]  /*1e70*/  HMMA.16816.F32 R80, R188.reuse, R26, R12 ;  /* 0x0000001abc50723c */ /* 0x040fe2000000180c */
[----:B------:R-:W2:Y:S07]  /*1e80*/  LDSM.16.M88.4 R12, [R209+0xe900] ;  /* 0x00e90000d10c783b */ /* 0x000eae0000000200 */
[C---:B-----5:R-:W-:Y:S01]  /*1e90*/  HMMA.16816.F32 R24, R188.reuse, R36, R8 ;  /* 0x00000024bc18723c */ /* 0x060fe20000001808 */
[----:B------:R-:W5:Y:S07]  /*1ea0*/  LDSM.16.M88.4 R8, [R209+0xf100] ;  /* 0x00f10000d108783b */ /* 0x000f6e0000000200 */
[C---:B------:R-:W-:Y:S01]  /*1eb0*/  HMMA.16816.F32 R108, R188.reuse, R70, R92 ;  /* 0x00000046bc6c723c */ /* 0x040fe2000000185c */
[----:B------:R-:W-:Y:S07]  /*1ec0*/  LDSM.16.M88.4 R68, [R206+0x4000] ;  /* 0x00400000ce44783b */ /* 0x000fee0000000200 */
[C---:B------:R-:W-:Y:S01]  /*1ed0*/  HMMA.16816.F32 R88, R188.reuse, R64, R88 ;  /* 0x00000040bc58723c */ /* 0x040fe20000001858 */
[----:B------:R-:W-:Y:S07]  /*1ee0*/  LDSM.16.M88.4 R64, [R206+0x4800] ;  /* 0x00480000ce40783b */ /* 0x000fee0000000200 */
[C---:B-1----:R-:W-:Y:S08]  /*1ef0*/  HMMA.16816.F32 R100, R188.reuse, R28, R32 ;  /* 0x0000001cbc64723c */ /* 0x042ff00000001820 */
[C---:B------:R-:W-:Y:S01]  /*1f00*/  HMMA.16816.F32 R104, R188.reuse, R30, R20 ;  /* 0x0000001ebc68723c */ /* 0x040fe20000001814 */
[----:B------:R-:W1:Y:S04]  /*1f10*/  LDSM.16.M88.4 R20, [R209+0xd900] ;  /* 0x00d90000d114783b */ /* 0x000e680000000200 */
[----:B------:R-:W1:Y:S03]  /*1f20*/  LDSM.16.M88.4 R28, [R209+0xf900] ;  /* 0x00f90000d11c783b */ /* 0x000e660000000200 */
[C---:B------:R-:W-:Y:S08]  /*1f30*/  HMMA.16816.F32 R120, R188.reuse, R40, R52 ;  /* 0x00000028bc78723c */ /* 0x040ff00000001834 */
[C---:B------:R-:W-:Y:S08]  /*1f40*/  HMMA.16816.F32 R92, R188.reuse, R42, R48 ;  /* 0x0000002abc5c723c */ /* 0x040ff00000001830 */
[C---:B------:R-:W-:Y:S01]  /*1f50*/  HMMA.16816.F32 R128, R188.reuse, R58, R60 ;  /* 0x0000003abc80723c */ /* 0x040fe2000000183c */
[----:B------:R-:W1:Y:S07]  /*1f60*/  LDSM.16.M88.4 R60, [R206+0x5000] ;  /* 0x00500000ce3c783b */ /* 0x000e6e0000000200 */
[----:B------:R-:W-:Y:S08]  /*1f70*/  HMMA.16816.F32 R36, R188, R38, R44 ;  /* 0x00000026bc24723c */ /* 0x000ff0000000182c */
[C---:B--2---:R-:W-:Y:S01]  /*1f80*/  HMMA.16816.F32 R52, R196.reuse, R150, R112 ;  /* 0x00000096c434723c */ /* 0x044fe20000001870 */
[----:B------:R-:W-:Y:S07]  /*1f90*/  LDSM.16.M88.4 R112, [R206+0x6800] ;  /* 0x00680000ce70783b */ /* 0x000fee0000000200 */
[C---:B---3--:R-:W-:Y:S01]  /*1fa0*/  HMMA.16816.F32 R48, R196.reuse, R72, R124 ;  /* 0x00000048c430723c */ /* 0x048fe2000000187c */
[----:B------:R-:W-:Y:S07]  /*1fb0*/  LDSM.16.M88.4 R124, [R206+0x7000] ;  /* 0x00700000ce7c783b */ /* 0x000fee0000000200 */
[C---:B------:R-:W-:Y:S01]  /*1fc0*/  HMMA.16816.F32 R44, R196.reuse, R74, R108 ;  /* 0x0000004ac42c723c */ /* 0x040fe2000000186c */
[----:B------:R-:W-:Y:S07]  /*1fd0*/  LDSM.16.M88.4 R108, [R206+0x6000] ;  /* 0x00600000ce6c783b */ /* 0x000fee0000000200 */
[C---:B----4-:R-:W-:Y:S01]  /*1fe0*/  HMMA.16816.F32 R40, R196.reuse, R84, R88 ;  /* 0x00000054c428723c */ /* 0x050fe20000001858 */
[----:B------:R-:W2:Y:S07]  /*1ff0*/  LDSM.16.M88.4 R88, [R206+0x5800] ;  /* 0x00580000ce58783b */ /* 0x000eae0000000200 */
[----:B------:R-:W-:Y:S01]  /*2000*/  HMMA.16816.F32 R32, R196, R86, R144 ;  /* 0x00000056c420723c */ /* 0x000fe20000001890 */
[----:B------:R-:W3:Y:S01]  /*2010*/  LDSM.16.M88.4 R144, [R206+0x7800] ;  /* 0x00780000ce90783b */ /* 0x000ee20000000200 */
[----:B------:R-:W-:-:S06]  /*2020*/  DEPBAR.LE SB0, 0x0 ;  /* 0x000080000000791a */ /* 0x000fcc0000000000 */
[C---:B------:R-:W-:Y:S08]  /*2030*/  HMMA.16816.F32 R56, R196.reuse, R148, R76 ;  /* 0x00000094c438723c */ /* 0x040ff0000000184c */
[C---:B------:R-:W-:Y:S08]  /*2040*/  HMMA.16816.F32 R84, R196.reuse, R16, R120 ;  /* 0x00000010c454723c */ /* 0x040ff00000001878 */
[C---:B------:R-:W-:Y:S08]  /*2050*/  HMMA.16816.F32 R92, R196.reuse, R18, R92 ;  /* 0x00000012c45c723c */ /* 0x040ff0000000185c */
[C---:B------:R-:W-:Y:S08]  /*2060*/  HMMA.16816.F32 R100, R196.reuse, R12, R100 ;  /* 0x0000000cc464723c */ /* 0x040ff00000001864 */
[C---:B------:R-:W-:Y:S08]  /*2070*/  HMMA.16816.F32 R104, R196.reuse, R14, R104 ;  /* 0x0000000ec468723c */ /* 0x040ff00000001868 */
[C---:B-----5:R-:W-:Y:S08]  /*2080*/  HMMA.16816.F32 R96, R196.reuse, R8, R96 ;  /* 0x00000008c460723c */ /* 0x060ff00000001860 */
[C---:B------:R-:W-:Y:S08]  /*2090*/  HMMA.16816.F32 R16, R196.reuse, R10, R80 ;  /* 0x0000000ac410723c */ /* 0x040ff00000001850 */
[C---:B-1----:R-:W-:Y:S08]  /*20a0*/  HMMA.16816.F32 R72, R196.reuse, R20, R132 ;  /* 0x00000014c448723c */ /* 0x042ff00000001884 */
[C---:B------:R-:W-:Y:S08]  /*20b0*/  HMMA.16816.F32 R76, R196.reuse, R22, R128 ;  /* 0x00000016c44c723c */ /* 0x040ff00000001880 */
[C---:B------:R-:W-:Y:S08]  /*20c0*/  HMMA.16816.F32 R12, R196.reuse, R28, R24 ;  /* 0x0000001cc40c723c */ /* 0x040ff00000001818 */
[----:B------:R-:W-:Y:S08]  /*20d0*/  HMMA.16816.F32 R8, R196, R30, R36 ;  /* 0x0000001ec408723c */ /* 0x000ff00000001824 */
[C---:B------:R-:W-:Y:S08]  /*20e0*/  HMMA.16816.F32 R80, R200.reuse, R68, R56 ;  /* 0x00000044c850723c */ /* 0x040ff00000001838 */
[C---:B------:R-:W-:Y:S08]  /*20f0*/  HMMA.16816.F32 R68, R200.reuse, R70, R52 ;  /* 0x00000046c844723c */ /* 0x040ff00000001834 */
[C---:B------:R-:W-:Y:S08]  /*2100*/  HMMA.16816.F32 R36, R200.reuse, R64, R48 ;  /* 0x00000040c824723c */ /* 0x040ff00000001830 */
[C---:B------:R-:W-:Y:S08]  /*2110*/  HMMA.16816.F32 R64, R200.reuse, R66, R44 ;  /* 0x00000042c840723c */ /* 0x040ff0000000182c */
[C---:B------:R-:W-:Y:S08]  /*2120*/  HMMA.16816.F32 R52, R200.reuse, R60, R40 ;  /* 0x0000003cc834723c */ /* 0x040ff00000001828 */
[C---:B------:R-:W-:Y:S08]  /*2130*/  HMMA.16816.F32 R32, R200.reuse, R62, R32 ;  /* 0x0000003ec820723c */ /* 0x040ff00000001820 */
[C---:B--2---:R-:W-:Y:S08]  /*2140*/  HMMA.16816.F32 R20, R200.reuse, R88, R72 ;  /* 0x00000058c814723c */ /* 0x044ff00000001848 */
[C---:B------:R-:W-:Y:S08]  /*2150*/  HMMA.16816.F32 R24, R200.reuse, R90, R76 ;  /* 0x0000005ac818723c */ /* 0x040ff0000000184c */
[C---:B------:R-:W-:Y:S08]  /*2160*/  HMMA.16816.F32 R28, R200.reuse, R108, R84 ;  /* 0x0000006cc81c723c */ /* 0x040ff00000001854 */
[C---:B------:R-:W-:Y:S08]  /*2170*/  HMMA.16816.F32 R40, R200.reuse, R110, R92 ;  /* 0x0000006ec828723c */ /* 0x040ff0000000185c */
[C---:B------:R-:W-:Y:S08]  /*2180*/  HMMA.16816.F32 R44, R200.reuse, R112, R100 ;  /* 0x00000070c82c723c */ /* 0x040ff00000001864 */
[C---:B------:R-:W-:Y:S08]  /*2190*/  HMMA.16816.F32 R48, R200.reuse, R114, R104 ;  /* 0x00000072c830723c */ /* 0x040ff00000001868 */
[C---:B------:R-:W-:Y:S08]  /*21a0*/  HMMA.16816.F32 R96, R200.reuse, R124, R96 ;  /* 0x0000007cc860723c */ /* 0x040ff00000001860 */
[C---:B------:R-:W-:Y:S08]  /*21b0*/  HMMA.16816.F32 R16, R200.reuse, R126, R16 ;  /* 0x0000007ec810723c */ /* 0x040ff00000001810 */
[C---:B---3--:R-:W-:Y:S08]  /*21c0*/  HMMA.16816.F32 R60, R200.reuse, R144, R12 ;  /* 0x00000090c83c723c */ /* 0x048ff0000000180c */
[----:B------:R-:W-:Y:S01]  /*21d0*/  HMMA.16816.F32 R56, R200, R146, R8 ;  /* 0x00000092c838723c */ /* 0x000fe20000001808 */
[----:B------:R-:W-:Y:S06]  /*21e0*/  BAR.SYNC.DEFER_BLOCKING 0x0 ;  /* 0x0000000000007b1d */ /* 0x000fec0000010000 */
[----:B------:R-:W-:Y:S05]  /*21f0*/  @!P1 BRA `(.L_x_1) ;  /* 0x0000026000009947 */ /* 0x000fea0003800000 */
[----:B------:R-:W-:Y:S01]  /*2200*/  ULEA.HI.SX32 UR5, UR18, 0xfffffffe, 0x19 ;  /* 0xfffffffe12057891 */ /* 0x000fe2000f8fca3f */
[----:B------:R-:W-:-:S03]  /*2210*/  IMAD.SHL.U32 R14, R249, 0x2, RZ ;  /* 0x00000002f90e7824 */ /* 0x000fc600078e00ff */
[----:B------:R-:W-:Y:S02]  /*2220*/  USHF.R.S32.HI UR4, URZ, 0x1f, UR5 ;  /* 0x0000001f3f047899 */ /* 0x000fe40008011405 */
[----:B------:R-:W-:Y:S01]  /*2230*/  UIMAD UR9, UR9, UR5, URZ ;  /* 0x00000005090972a4 */ /* 0x000fe2000f8e023f */
[----:B------:R-:W-:Y:S01]  /*2240*/  IMAD.U32 R2, RZ, RZ, UR5 ;  /* 0x00000005ff027e24 */ /* 0x000fe2000f8e00ff */
[----:B------:R-:W-:Y:S02]  /*2250*/  USHF.L.U32 UR5, UR6, 0x6, URZ ;  /* 0x0000000606057899 */ /* 0x000fe4000800063f */
[----:B------:R-:W-:Y:S01]  /*2260*/  UIMAD UR4, UR4, UR10, UR9 ;  /* 0x0000000a040472a4 */ /* 0x000fe2000f8e0209 */
[----:B------:R-:W-:Y:S01]  /*2270*/  IMAD.WIDE.U32 R6, R2, UR10, R242 ;  /* 0x0000000a02067c25 */ /* 0x000fe2000f8e00f2 */
[----:B------:R-:W-:Y:S02]  /*2280*/  USHF.L.U64.HI UR6, UR6, 0x6, UR7 ;  /* 0x0000000606067899 */ /* 0x000fe40008010207 */
[----:B------:R-:W-:Y:S01]  /*2290*/  UIADD3 UR7, UP0, UR20, 0x80, URZ ;  /* 0x0000008014077890 */ /* 0x000fe2000ff1e03f */
[----:B------:R-:W-:Y:S01]  /*22a0*/  IMAD.U32 R12, RZ, RZ, UR5 ;  /* 0x00000005ff0c7e24 */ /* 0x000fe2000f8e00ff */
[----:B------:R-:W-:-:S02]  /*22b0*/  IADD3 R3, R7, UR4, RZ ;  /* 0x0000000407037c10 */ /* 0x000fc4000fffe0ff */
[----:B------:R-:W-:Y:S01]  /*22c0*/  LEA R2, P2, R6, c[0x0][0x1c8], 0x1 ;  /* 0x0000720006027a11 */ /* 0x000fe200078408ff */
[----:B------:R-:W-:-:S03]  /*22d0*/  UIADD3.X UR4, URZ, UR14, URZ, UP0, !UPT ;  /* 0x0000000e3f047290 */ /* 0x000fc600087fe43f */
[----:B------:R-:W-:Y:S02]  /*22e0*/  LEA.HI.X R3, R6, c[0x0][0x1cc], R3, 0x1, P2 ;  /* 0x0000730006037a11 */ /* 0x000fe400010f0c03 */
[----:B------:R-:W-:Y:S02]  /*22f0*/  IADD3 R6, P5, R2, UR5, RZ ;  /* 0x0000000502067c10 */ /* 0x000fe4000ffbe0ff */
[----:B------:R-:W-:Y:S01]  /*2300*/  IADD3 R12, P4, P2, R12, 0x80, R2 ;  /* 0x000000800c0c7810 */ /* 0x000fe20007a9e002 */
[----:B------:R-:W-:Y:S01]  /*2310*/  @!PT LDS RZ, [RZ] ;  /* 0x00000000fffff984 */ /* 0x000fe20000000800 */
[----:B------:R-:W-:Y:S01]  /*2320*/  @!PT LDS RZ, [RZ] ;  /* 0x00000000fffff984 */ /* 0x000fe20000000800 */
[----:B------:R-:W-:Y:S01]  /*2330*/  @!PT LDS RZ, [RZ] ;  /* 0x00000000fffff984 */ /* 0x000fe20000000800 */
[----:B------:R1:W-:Y:S01]  /*2340*/  LDGSTS.E.BYPASS.LTC128B.128 [R14+0x8100], [R2.64], !P3 ;  /* 0x08100000020e7fae */ /* 0x0003e2000d901d56 */
[----:B------:R-:W-:Y:S02]  /*2350*/  IADD3.X R7, R3, UR6, RZ, P5, !PT ;  /* 0x0000000603077c10 */ /* 0x000fe4000affe4ff */
[----:B------:R-:W-:Y:S01]  /*2360*/  IADD3.X R13, RZ, UR6, R3, P4, P2 ;  /* 0x00000006ff0d7c10 */ /* 0x000fe2000a7e4403 */
[----:B------:R1:W-:Y:S01]  /*2370*/  LDGSTS.E.BYPASS.LTC128B.128 [R14+0xc100], [R2.64+0x80], !P0 ;  /* 0x0c100080020e7fae */ /* 0x0003e2000c101d56 */
[----:B------:R-:W-:-:S03]  /*2380*/  IADD3 R10, P5, R6, UR7, RZ ;  /* 0x00000007060a7c10 */ /* 0x000fc6000ffbe0ff */
[----:B------:R2:W-:Y:S01]  /*2390*/  LDGSTS.E.BYPASS.LTC128B.128 [R14+0x9100], [R6.64], !P3 ;  /* 0x09100000060e7fae */ /* 0x0005e2000d901d56 */
[----:B------:R-:W-:-:S03]  /*23a0*/  IADD3.X R11, R7, UR4, RZ, P5, !PT ;  /* 0x00000004070b7c10 */ /* 0x000fc6000affe4ff */
[----:B------:R3:W-:Y:S01]  /*23b0*/  LDGSTS.E.BYPASS.LTC128B.128 [R14+0xd100], [R12.64], !P0 ;  /* 0x0d1000000c0e7fae */ /* 0x0007e2000c101d56 */
[----:B-1----:R-:W-:-:S04]  /*23c0*/  IADD3 R2, P2, R6, UR5, RZ ;  /* 0x0000000506027c10 */ /* 0x002fc8000ff5e0ff */
[----:B------:R-:W-:Y:S02]  /*23d0*/  IADD3.X R3, R7, UR6, RZ, P2, !PT ;  /* 0x0000000607037c10 */ /* 0x000fe400097fe4ff */
[C---:B------:R-:W-:Y:S02]  /*23e0*/  IADD3 R8, P4, R2.reuse, UR5, RZ ;  /* 0x0000000502087c10 */ /* 0x040fe4000ff9e0ff */
[----:B--2---:R-:W-:Y:S01]  /*23f0*/  IADD3 R6, P2, R2, UR7, RZ ;  /* 0x0000000702067c10 */ /* 0x004fe2000ff5e0ff */
[----:B------:R3:W-:Y:S01]  /*2400*/  LDGSTS.E.BYPASS.LTC128B.128 [R14+0xa100], [R2.64], !P3 ;  /* 0x0a100000020e7fae */ /* 0x0007e2000d901d56 */
[C---:B------:R-:W-:Y:S02]  /*2410*/  IADD3.X R9, R3.reuse, UR6, RZ, P4, !PT ;  /* 0x0000000603097c10 */ /* 0x040fe4000a7fe4ff */
[----:B------:R-:W-:Y:S01]  /*2420*/  IADD3.X R7, R3, UR4, RZ, P2, !PT ;  /* 0x0000000403077c10 */ /* 0x000fe200097fe4ff */
[----:B------:R3:W-:Y:S04]  /*2430*/  LDGSTS.E.BYPASS.LTC128B.128 [R14+0xe100], [R10.64], !P0 ;  /* 0x0e1000000a0e7fae */ /* 0x0007e8000c101d56 */
[----:B------:R3:W-:Y:S04]  /*2440*/  LDGSTS.E.BYPASS.LTC128B.128 [R14+0xb100], [R8.64], !P3 ;  /* 0x0b100000080e7fae */ /* 0x0007e8000d901d56 */
[----:B------:R3:W-:Y:S02]  /*2450*/  LDGSTS.E.BYPASS.LTC128B.128 [R14+0xf100], [R6.64], !P0 ;  /* 0x0f100000060e7fae */ /* 0x0007e4000c101d56 */
.L_x_1:
[----:B---3--:R-:W-:Y:S01]  /*2460*/  SHF.R.S32.HI R2, RZ, 0x1f, R116 ;  /* 0x0000001fff027819 */ /* 0x008fe20000011474 */
[----:B------:R-:W-:Y:S01]  /*2470*/  UIMAD UR8, UR13, -0x80, UR8 ;  /* 0xffffff800d0878a4 */ /* 0x000fe2000f8e0208 */
[----:B------:R-:W-:Y:S01]  /*2480*/  IMAD.SHL.U32 R204, R4, 0x2, RZ ;  /* 0x0000000204cc7824 */ /* 0x000fe200078e00ff */
[----:B------:R-:W0:Y:S01]  /*2490*/  LDGDEPBAR ;  /* 0x00000000000079af */ /* 0x000e220000000000 */
[----:B------:R-:W-:-:S02]  /*24a0*/  LEA.HI R3, R2, R116, RZ, 0x2 ;  /* 0x0000007402037211 */ /* 0x000fc400078f10ff */
[--C-:B------:R-:W-:Y:S02]  /*24b0*/  IMAD R205, R5, 0x2, R204.reuse ;  /* 0x0000000205cd7824 */ /* 0x100fe400078e02cc */
[----:B------:R-:W-:Y:S01]  /*24c0*/  LOP3.LUT R2, R3, 0x7ffffffc, RZ, 0xc0, !PT ;  /* 0x7ffffffc03027812 */ /* 0x000fe200078ec0ff */
[----:B------:R1:W-:Y:S01]  /*24d0*/  STL [R1+0x8], R3 ;  /* 0x0000080301007387 */ /* 0x0003e20000100800 */
[C---:B------:R-:W-:Y:S02]  /*24e0*/  IMAD R208, R0.reuse, 0x2, R204 ;  /* 0x0000000200d07824 */ /* 0x040fe400078e02cc */
[----:B------:R-:W-:Y:S02]  /*24f0*/  IMAD R207, R0, 0x2, R205 ;  /* 0x0000000200cf7824 */ /* 0x000fe400078e02cd */
[----:B------:R-:W-:Y:S02]  /*2500*/  IMAD.IADD R2, R116, 0x1, -R2 ;  /* 0x0000000174027824 */ /* 0x000fe400078e0a02 */
[----:B-1----:R-:W-:-:S04]  /*2510*/  IMAD.U32 R3, RZ, RZ, UR8 ;  /* 0x00000008ff037e24 */ /* 0x002fc8000f8e00ff */
[----:B------:R-:W-:-:S05]  /*2520*/  IMAD R2, R2, -0x2, R3 ;  /* 0xfffffffe02027824 */ /* 0x000fca00078e0203 */
[C---:B------:R-:W-:Y:S02]  /*2530*/  ISETP.GT.AND P5, PT, R2.reuse, RZ, PT ;  /* 0x000000ff0200720c */ /* 0x040fe40003fa4270 */
[C---:B------:R-:W-:Y:S02]  /*2540*/  ISETP.GT.AND P2, PT, R2.reuse, 0x1, PT ;  /* 0x000000010200780c */ /* 0x040fe40003f44270 */
[----:B------:R-:W-:Y:S02]  /*2550*/  ISETP.GT.AND P4, PT, R2, 0x8, PT ;  /* 0x000000080200780c */ /* 0x000fe40003f84270 */
[----:B------:R-:W-:Y:S02]  /*2560*/  FSEL R8, R80, -INF , P5 ;  /* 0xff80000050087808 */ /* 0x000fe40002800000 */
[----:B------:R-:W-:Y:S02]  /*2570*/  FSEL R9, R81, -INF , P2 ;  /* 0xff80000051097808 */ /* 0x000fe40001000000 */
[----:B------:R-:W-:-:S02]  /*2580*/  FSEL R13, R83, -INF , P2 ;  /* 0xff800000530d7808 */ /* 0x000fc40001000000 */
[----:B------:R-:W-:Y:S02]  /*2590*/  ISETP.GT.AND P2, PT, R2, 0x9, PT ;  /* 0x000000090200780c */ /* 0x000fe40003f44270 */
[----:B------:R-:W-:Y:S02]  /*25a0*/  FSEL R10, R68, -INF , P4 ;  /* 0xff800000440a7808 */ /* 0x000fe40002000000 */
[----:B------:R-:W-:Y:S02]  /*25b0*/  FMNMX.FTZ R3, R8, R9, !PT ;  /* 0x0000000908037209 */ /* 0x000fe40007810000 */
[----:B------:R-:W-:Y:S02]  /*25c0*/  FSEL R12, R82, -INF , P5 ;  /* 0xff800000520c7808 */ /* 0x000fe40002800000 */
[----:B------:R-:W-:Y:S02]  /*25d0*/  ISETP.GT.AND P5, PT, R2, 0x10, PT ;  /* 0x000000100200780c */ /* 0x000fe40003fa4270 */
[----:B------:R-:W-:-:S02]  /*25e0*/  FSEL R11, R69, -INF , P2 ;  /* 0xff800000450b7808 */ /* 0x000fc40001000000 */
[----:B------:R-:W-:Y:S02]  /*25f0*/  FMNMX.FTZ R3, R10, R3, !PT ;  /* 0x000000030a037209 */ /* 0x000fe40007810000 */
[----:B------:R-:W-:Y:S02]  /*2600*/  FSEL R15, R71, -INF , P2 ;  /* 0xff800000470f7808 */ /* 0x000fe40001000000 */
[----:B------:R-:W-:Y:S02]  /*2610*/  ISETP.GT.AND P2, PT, R2, 0x11, PT ;  /* 0x000000110200780c */ /* 0x000fe40003f44270 */
[----:B------:R-:W-:Y:S02]  /*2620*/  FSEL R36, R36, -INF , P5 ;  /* 0xff80000024247808 */ /* 0x000fe40002800000 */
[----:B------:R-:W-:Y:S02]  /*2630*/  FMNMX.FTZ R3, R11, R3, !PT ;  /* 0x000000030b037209 */ /* 0x000fe40007810000 */
[----:B------:R-:W-:-:S02]  /*2640*/  FSEL R14, R70, -INF , P4 ;  /* 0xff800000460e7808 */ /* 0x000fc40002000000 */
[----:B------:R-:W-:Y:S02]  /*2650*/  ISETP.GT.AND P4, PT, R2, 0x18, PT ;  /* 0x000000180200780c */ /* 0x000fe40003f84270 */
[----:B------:R-:W-:Y:S02]  /*2660*/  FSEL R37, R37, -INF , P2 ;  /* 0xff80000025257808 */ /* 0x000fe40001000000 */
[----:B------:R-:W-:Y:S02]  /*2670*/  FMNMX.FTZ R3, R36, R3, !PT ;  /* 0x0000000324037209 */ /* 0x000fe40007810000 */
[----:B------:R-:W-:Y:S02]  /*2680*/  FSEL R72, R38, -INF , P5 ;  /* 0xff80000026487808 */ /* 0x000fe40002800000 */
[----:B------:R-:W-:Y:S02]  /*2690*/  FSEL R76, R39, -INF , P2 ;  /* 0xff800000274c7808 */ /* 0x000fe40001000000 */
[----:B------:R-:W-:-:S02]  /*26a0*/  ISETP.GT.AND P2, PT, R2, 0x19, PT ;  /* 0x000000190200780c */ /* 0x000fc40003f44270 */
[----:B------:R-:W-:Y:S02]  /*26b0*/  FSEL R38, R64, -INF , P4 ;  /* 0xff80000040267808 */ /* 0x000fe40002000000 */
[----:B------:R-:W-:Y:S02]  /*26c0*/  FMNMX.FTZ R3, R37, R3, !PT ;  /* 0x0000000325037209 */ /* 0x000fe40007810000 */
[----:B------:R-:W-:Y:S02]  /*26d0*/  ISETP.GT.AND P5, PT, R2, 0x20, PT ;  /* 0x000000200200780c */ /* 0x000fe40003fa4270 */
[----:B------:R-:W-:Y:S02]  /*26e0*/  FSEL R39, R65, -INF , P2 ;  /* 0xff80000041277808 */ /* 0x000fe40001000000 */
[----:B------:R-:W-:Y:S02]  /*26f0*/  FMNMX.FTZ R3, R38, R3, !PT ;  /* 0x0000000326037209 */ /* 0x000fe40007810000 */
[----:B------:R-:W-:-:S02]  /*2700*/  FSEL R77, R66, -INF , P4 ;  /* 0xff800000424d7808 */ /* 0x000fc40002000000 */
[----:B------:R-:W-:Y:S02]  /*2710*/  ISETP.GT.AND P4, PT, R2, 0x21, PT ;  /* 0x000000210200780c */ /* 0x000fe40003f84270 */
[----:B------:R-:W-:Y:S02]  /*2720*/  FSEL R104, R52, -INF , P5 ;  /* 0xff80000034687808 */ /* 0x000fe40002800000 */
[----:B------:R-:W-:Y:S02]  /*2730*/  FMNMX.FTZ R3, R39, R3, !PT ;  /* 0x0000000327037209 */ /* 0x000fe40007810000 */
[----:B------:R-:W-:Y:S02]  /*2740*/  FMNMX.FTZ R6, R12, R13, !PT ;  /* 0x0000000d0c067209 */ /* 0x000fe40007810000 */
[----:B------:R-:W-:Y:S02]  /*2750*/  FSEL R78, R67, -INF , P2 ;  /* 0xff800000434e7808 */ /* 0x000fe40001000000 */
[----:B------:R-:W-:-:S02]  /*2760*/  ISETP.GT.AND P2, PT, R2, 0x28, PT ;  /* 0x000000280200780c */ /* 0x000fc40003f44270 */
[----:B------:R-:W-:Y:S02]  /*2770*/  FSEL R106, R53, -INF , P4 ;  /* 0xff800000356a7808 */ /* 0x000fe40002000000 */
[----:B------:R-:W-:Y:S02]  /*2780*/  FMNMX.FTZ R3, R104, R3, !PT ;  /* 0x0000000368037209 */ /* 0x000fe40007810000 */
[----:B------:R-:W-:Y:S02]  /*2790*/  FMNMX.FTZ R6, R14, R6, !PT ;  /* 0x000000060e067209 */ /* 0x000fe40007810000 */
[----:B------:R-:W-:Y:S02]  /*27a0*/  FSEL R117, R55, -INF , P4 ;  /* 0xff80000037757808 */ /* 0x000fe40002000000 */
[----:B------:R-:W-:Y:S02]  /*27b0*/  ISETP.GT.AND P4, PT, R2, 0x29, PT ;  /* 0x000000290200780c */ /* 0x000fe40003f84270 */
[----:B------:R-:W-:-:S02]  /*27c0*/  FSEL R105, R32, -INF , P2 ;  /* 0xff80000020697808 */ /* 0x000fc40001000000 */
[----:B------:R-:W-:Y:S02]  /*27d0*/  FMNMX.FTZ R3, R106, R3, !PT ;  /* 0x000000036a037209 */ /* 0x000fe40007810000 */
[----:B------:R-:W-:Y:S02]  /*27e0*/  FMNMX.FTZ R6, R15, R6, !PT ;  /* 0x000000060f067209 */ /* 0x000fe40007810000 */
[----:B------:R-:W-:Y:S02]  /*27f0*/  FSEL R118, R54, -INF , P5 ;  /* 0xff80000036767808 */ /* 0x000fe40002800000 */
[----:B------:R-:W-:Y:S02]  /*2800*/  FSEL R107, R33, -INF , P4 ;  /* 0xff800000216b7808 */ /* 0x000fe40002000000 */
[----:B------:R-:W-:Y:S02]  /*2810*/  ISETP.GT.AND P5, PT, R2, 0x30, PT ;  /* 0x000000300200780c */ /* 0x000fe40003fa4270 */
[----:B------:R-:W-:-:S02]  /*2820*/  FMNMX.FTZ R3, R105, R3, !PT ;  /* 0x0000000369037209 */ /* 0x000fc40007810000 */
[----:B------:R-:W-:Y:S02]  /*2830*/  FMNMX.FTZ R6, R72, R6, !PT ;  /* 0x0000000648067209 */ /* 0x000fe40007810000 */
[----:B------:R-:W-:Y:S02]  /*2840*/  FSEL R144, R35, -INF , P4 ;  /* 0xff80000023907808 */ /* 0x000fe40002000000 */
[----:B------:R-:W-:Y:S02]  /*2850*/  ISETP.GT.AND P4, PT, R2, 0x31, PT ;  /* 0x000000310200780c */ /* 0x000fe40003f84270 */
[----:B------:R-:W-:Y:S02]  /*2860*/  FSEL R148, R20, -INF , P5 ;  /* 0xff80000014947808 */ /* 0x000fe40002800000 */
[----:B------:R-:W-:Y:S02]  /*2870*/  FMNMX.FTZ R3, R107, R3, !PT ;  /* 0x000000036b037209 */ /* 0x000fe40007810000 */
[----:B------:R-:W-:-:S02]  /*2880*/  FMNMX.FTZ R6, R76, R6, !PT ;  /* 0x000000064c067209 */ /* 0x000fc40007810000 */
[----:B------:R-:W-:Y:S02]  /*2890*/  FSEL R132, R34, -INF , P2 ;  /* 0xff80000022847808 */ /* 0x000fe40001000000 */
[----:B------:R-:W-:Y:S01]  /*28a0*/  ISETP.GT.AND P2, PT, R2, 0x38, PT ;  /* 0x000000380200780c */ /* 0x000fe20003f44270 */
[----:B------:R-:W-:Y:S01]  /*28b0*/  LDSM.16.MT88.4 R32, [R205+0x900] ;  /* 0x00090000cd20783b */ /* 0x000fe20000004200 */
[----:B------:R-:W-:Y:S02]  /*28c0*/  FSEL R150, R21, -INF , P4 ;  /* 0xff80000015967808 */ /* 0x000fe40002000000 */
[----:B------:R-:W-:Y:S02]  /*28d0*/  FMNMX.FTZ R3, R148, R3, !PT ;  /* 0x0000000394037209 */ /* 0x000fe40007810000 */
[----:B------:R-:W-:Y:S02]  /*28e0*/  FMNMX.FTZ R6, R77, R6, !PT ;  /* 0x000000064d067209 */ /* 0x000fe40007810000 */
[----:B------:R-:W-:-:S02]  /*28f0*/  FSEL R152, R23, -INF , P4 ;  /* 0xff80000017987808 */ /* 0x000fc40002000000 */
[----:B------:R-:W-:Y:S02]  /*2900*/  ISETP.GT.AND P4, PT, R2, 0x39, PT ;  /* 0x000000390200780c */ /* 0x000fe40003f84270 */
[----:B------:R-:W-:Y:S02]  /*2910*/  FSEL R149, R24, -INF , P2 ;  /* 0xff80000018957808 */ /* 0x000fe40001000000 */
[----:B------:R-:W-:Y:S02]  /*2920*/  FMNMX.FTZ R3, R150, R3, !PT ;  /* 0x0000000396037209 */ /* 0x000fe40007810000 */
[----:B------:R-:W-:Y:S02]  /*2930*/  FMNMX.FTZ R6, R78, R6, !PT ;  /* 0x000000064e067209 */ /* 0x000fe40007810000 */
[----:B------:R-:W-:Y:S02]  /*2940*/  FSEL R155, R27, -INF , P4 ;  /* 0xff8000001b9b7808 */ /* 0x000fe40002000000 */
[----:B------:R-:W-:-:S02]  /*2950*/  FSEL R151, R25, -INF , P4 ;  /* 0xff80000019977808 */ /* 0x000fc40002000000 */
[----:B------:R-:W-:Y:S02]  /*2960*/  ISETP.GT.AND P4, PT, R2, 0x40, PT ;  /* 0x000000400200780c */ /* 0x000fe40003f84270 */
[----:B------:R-:W-:Y:S02]  /*2970*/  FMNMX.FTZ R3, R149, R3, !PT ;  /* 0x0000000395037209 */ /* 0x000fe40007810000 */
[----:B------:R-:W-:Y:S02]  /*2980*/  FMNMX.FTZ R6, R118, R6, !PT ;  /* 0x0000000676067209 */ /* 0x000fe40007810000 */
[----:B------:R-:W-:Y:S02]  /*2990*/  FSEL R154, R26, -INF , P2 ;  /* 0xff8000001a9a7808 */ /* 0x000fe40001000000 */
[----:B------:R-:W-:Y:S01]  /*29a0*/  ISETP.GT.AND P2, PT, R2, 0x41, PT ;  /* 0x000000410200780c */ /* 0x000fe20003f44270 */
[----:B------:R-:W-:Y:S01]  /*29b0*/  LDSM.16.MT88.4 R24, [R207+0x100] ;  /* 0x00010000cf18783b */ /* 0x000fe20000004200 */
        /* <DEDUP_REMOVED lines=9> */
[----:B------:R-:W-:Y:S01]  /*2a50*/  ISETP.GT.AND P2, PT, R2, 0x49, PT ;  /* 0x000000490200780c */ /* 0x000fe20003f44270 */
[----:B------:R-:W-:Y:S01]  /*2a60*/  LDSM.16.MT88.4 R28, [R208+0x900] ;  /* 0x00090000d01c783b */ /* 0x000fe20000004200 */
[----:B------:R-:W-:Y:S02]  /*2a70*/  FSEL R156, R40, -INF , P4 ;  /* 0xff800000289c7808 */ /* 0x000fe40002000000 */
[----:B------:R-:W-:Y:S02]  /*2a80*/  FMNMX.FTZ R3, R158, R3, !PT ;  /* 0x000000039e037209 */ /* 0x000fe40007810000 */
[----:B------:R-:W-:-:S02]  /*2a90*/  FSEL R153, R22, -INF , P5 ;  /* 0xff80000016997808 */ /* 0x000fc40002800000 */
[----:B------:R-:W-:Y:S01]  /*2aa0*/  FMNMX.FTZ R6, R144, R6, !PT ;  /* 0x0000000690067209 */ /* 0x000fe20007810000 */
[----:B------:R-:W-:Y:S01]  /*2ab0*/  LDSM.16.MT88.4 R20, [R204+0x100] ;  /* 0x00010000cc14783b */ /* 0x000fe20000004200 */
[----:B------:R-:W-:Y:S02]  /*2ac0*/  FSEL R163, R42, -INF , P4 ;  /* 0xff8000002aa37808 */ /* 0x000fe40002000000 */
[----:B------:R-:W-:Y:S02]  /*2ad0*/  FSEL R159, R41, -INF , P2 ;  /* 0xff800000299f7808 */ /* 0x000fe40001000000 */
[----:B------:R-:W-:Y:S02]  /*2ae0*/  ISETP.GT.AND P4, PT, R2, 0x50, PT ;  /* 0x000000500200780c */ /* 0x000fe40003f84270 */
        /* <DEDUP_REMOVED lines=9> */
[----:B------:R-:W-:Y:S02]  /*2b80*/  FSEL R167, R45, -INF , P2 ;  /* 0xff8000002da77808 */ /* 0x000fe40001000000 */
[----:B------:R-:W-:Y:S02]  /*2b90*/  ISETP.GT.AND P4, PT, R2, 0x58, PT ;  /* 0x000000580200780c */ /* 0x000fe40003f84270 */
        /* <DEDUP_REMOVED lines=8> */
[----:B------:R-:W-:Y:S02]  /*2c20*/  FSEL R168, R49, -INF , P2 ;  /* 0xff80000031a87808 */ /* 0x000fe40001000000 */
[----:B------:R-:W-:-:S02]  /*2c30*/  ISETP.GT.AND P4, PT, R2, 0x60, PT ;  /* 0x000000600200780c */ /* 0x000fc40003f84270 */
[----:B------:R-:W-:Y:S02]  /*2c40*/  FMNMX.FTZ R3, R166, R3, !PT ;  /* 0x00000003a6037209 */ /* 0x000fe40007810000 */
[----:B------:R-:W-:Y:S02]  /*2c50*/  FMNMX.FTZ R6, R160, R6, !PT ;  /* 0x00000006a0067209 */ /* 0x000fe40007810000 */
[----:B------:R-:W-:Y:S02]  /*2c60*/  FSEL R172, R51, -INF , P2 ;  /* 0xff80000033ac7808 */ /* 0x000fe40001000000 */
[----:B------:R-:W-:Y:S02]  /*2c70*/  ISETP.GT.AND P2, PT, R2, 0x61, PT ;  /* 0x000000610200780c */ /* 0x000fe40003f44270 */
[----:B------:R-:W-:Y:S02]  /*2c80*/  FSEL R226, R96, -INF , P4 ;  /* 0xff80000060e27808 */ /* 0x000fe40002000000 */
[----:B------:R-:W-:-:S02]  /*2c90*/  FMNMX.FTZ R3, R168, R3, !PT ;  /* 0x00000003a8037209 */ /* 0x000fc40007810000 */
[----:B------:R-:W-:Y:S02]  /*2ca0*/  FMNMX.FTZ R6, R162, R6, !PT ;  /* 0x00000006a2067209 */ /* 0x000fe40007810000 */
[----:B------:R-:W-:Y:S02]  /*2cb0*/  FSEL R230, R98, -INF , P4 ;  /* 0xff80000062e67808 */ /* 0x000fe40002000000 */
[----:B------:R-:W-:Y:S02]  /*2cc0*/  FSEL R227, R97, -INF , P2 ;  /* 0xff80000061e37808 */ /* 0x000fe40001000000 */
[----:B------:R-:W-:Y:S02]  /*2cd0*/  ISETP.GT.AND P4, PT, R2, 0x68, PT ;  /* 0x000000680200780c */ /* 0x000fe40003f84270 */
[----:B------:R-:W-:Y:S02]  /*2ce0*/  FMNMX.FTZ R3, R226, R3, !PT ;  /* 0x00000003e2037209 */ /* 0x000fe40007810000 */
[----:B------:R-:W-:-:S02]  /*2cf0*/  FMNMX.FTZ R6, R163, R6, !PT ;  /* 0x00000006a3067209 */ /* 0x000fc40007810000 */
[----:B------:R-:W-:Y:S02]  /*2d00*/  FSEL R231, R99, -INF , P2 ;  /* 0xff80000063e77808 */ /* 0x000fe40001000000 */
[----:B------:R-:W-:Y:S02]  /*2d10*/  ISETP.GT.AND P2, PT, R2, 0x69, PT ;  /* 0x000000690200780c */ /* 0x000fe40003f44270 */
[----:B------:R-:W-:Y:S02]  /*2d20*/  FSEL R228, R16, -INF , P4 ;  /* 0xff80000010e47808 */ /* 0x000fe40002000000 */
[----:B------:R-:W-:Y:S02]  /*2d30*/  FMNMX.FTZ R3, R227, R3, !PT ;  /* 0x00000003e3037209 */ /* 0x000fe40007810000 */
[----:B------:R-:W-:Y:S02]  /*2d40*/  FMNMX.FTZ R6, R161, R6, !PT ;  /* 0x00000006a1067209 */ /* 0x000fe40007810000 */
[----:B------:R-:W-:-:S02]  /*2d50*/  FSEL R229, R17, -INF , P2 ;  /* 0xff80000011e57808 */ /* 0x000fc40001000000 */
[----:B------:R-:W-:Y:S02]  /*2d60*/  ISETP.GT.AND P6, PT, R2, 0x70, PT ;  /* 0x000000700200780c */ /* 0x000fe40003fc4270 */
[----:B------:R-:W-:Y:S02]  /*2d70*/  FMNMX.FTZ R3, R228, R3, !PT ;  /* 0x00000003e4037209 */ /* 0x000fe40007810000 */
[----:B------:R-:W-:Y:S02]  /*2d80*/  FMNMX.FTZ R6, R169, R6, !PT ;  /* 0x00000006a9067209 */ /* 0x000fe40007810000 */
[----:B------:R-:W-:Y:S02]  /*2d90*/  ISETP.GT.AND P5, PT, R2, 0x71, PT ;  /* 0x000000710200780c */ /* 0x000fe40003fa4270 */
[----:B------:R-:W-:Y:S02]  /*2da0*/  FSEL R232, R60, -INF , P6 ;  /* 0xff8000003ce87808 */ /* 0x000fe40003000000 */
        /* <DEDUP_REMOVED lines=14> */
[----:B------:R-:W-:Y:S02]  /*2e90*/  FMNMX.FTZ R116, R135, R116, !PT ;  /* 0x0000007487747209 */ /* 0x000fe40007810000 */
[----:B------:R-:W-:Y:S02]  /*2ea0*/  FMNMX.FTZ R2, R230, R2, !PT ;  /* 0x00000002e6027209 */ /* 0x000fe40007810000 */
[----:B------:R-:W-:Y:S02]  /*2eb0*/  FMNMX.FTZ R116, R193, R116, !PT ;  /* 0x00000074c1747209 */ /* 0x000fe40007810000 */
[----:B------:R-:W-:Y:S02]  /*2ec0*/  FMNMX.FTZ R2, R231, R2, !PT ;  /* 0x00000002e7027209 */ /* 0x000fe40007810000 */
[----:B------:R-:W-:Y:S01]  /*2ed0*/  FSEL R194, R62, -INF , P6 ;  /* 0xff8000003ec27808 */ /* 0x000fe20003000000 */
[----:B------:R-:W1:Y:S01]  /*2ee0*/  SHFL.BFLY PT, R3, R116, 0x2, 0x1f ;  /* 0x0c401f0074037f89 */ /* 0x000e6200000e0000 */
[----:B------:R-:W-:-:S02]  /*2ef0*/  FMNMX.FTZ R2, R233, R2, !PT ;  /* 0x00000002e9027209 */ /* 0x000fc40007810000 */
[----:B------:R-:W-:Y:S02]  /*2f00*/  FSEL R146, R63, -INF , P5 ;  /* 0xff8000003f927808 */ /* 0x000fe40002800000 */
[----:B------:R-:W-:Y:S02]  /*2f10*/  FMNMX.FTZ R2, R235, R2, !PT ;  /* 0x00000002eb027209 */ /* 0x000fe40007810000 */
[----:B------:R-:W-:Y:S02]  /*2f20*/  FSEL R127, R58, -INF , P4 ;  /* 0xff8000003a7f7808 */ /* 0x000fe40002000000 */
[----:B------:R-:W-:Y:S02]  /*2f30*/  FMNMX.FTZ R2, R194, R2, !PT ;  /* 0x00000002c2027209 */ /* 0x000fe40007810000 */
[----:B------:R-:W-:Y:S02]  /*2f40*/  FSEL R173, R59, -INF , P2 ;  /* 0xff8000003bad7808 */ /* 0x000fe40001000000 */
[----:B------:R-:W-:-:S04]  /*2f50*/  FMNMX.FTZ R2, R146, R2, !PT ;  /* 0x0000000292027209 */ /* 0x000fc80007810000 */
[----:B------:R-:W-:-:S04]  /*2f60*/  FMNMX.FTZ R2, R127, R2, !PT ;  /* 0x000000027f027209 */ /* 0x000fc80007810000 */
[----:B------:R-:W-:Y:S02]  /*2f70*/  FMNMX.FTZ R2, R173, R2, !PT ;  /* 0x00000002ad027209 */ /* 0x000fe40007810000 */
[----:B-1----:R-:W-:-:S03]  /*2f80*/  FMNMX.FTZ R116, R116, R3, !PT ;  /* 0x0000000374747209 */ /* 0x002fc60007810000 */
[----:B------:R-:W1:Y:S04]  /*2f90*/  SHFL.BFLY PT, R3, R2, 0x2, 0x1f ;  /* 0x0c401f0002037f89 */ /* 0x000e6800000e0000 */
[----:B------:R-:W2:Y:S01]  /*2fa0*/  SHFL.BFLY PT, R6, R116, 0x1, 0x1f ;  /* 0x0c201f0074067f89 */ /* 0x000ea200000e0000 */
[----:B-1----:R-:W-:Y:S02]  /*2fb0*/  FMNMX.FTZ R2, R2, R3, !PT ;  /* 0x0000000302027209 */ /* 0x002fe40007810000 */
[----:B--2---:R-:W-:-:S03]  /*2fc0*/  FMNMX.FTZ R116, R116, R6, !PT ;  /* 0x0000000674747209 */ /* 0x004fc60007810000 */
[----:B------:R-:W1:Y:S01]  /*2fd0*/  SHFL.BFLY PT, R7, R2, 0x1, 0x1f ;  /* 0x0c201f0002077f89 */ /* 0x000e6200000e0000 */
[C---:B------:R-:W-:Y:S01]  /*2fe0*/  FSETP.NEU.FTZ.AND P2, PT, R116.reuse, -INF , PT ;  /* 0xff8000007400780b */ /* 0x040fe20003f5d000 */
[----:B------:R-:W-:-:S05]  /*2ff0*/  FMUL.FTZ R6, R116, c[0x0][0x2d0] ;  /* 0x0000b40074067a20 */ /* 0x000fca0000410000 */
[----:B------:R-:W-:-:S05]  /*3000*/  FSEL R6, R6, RZ, P2 ;  /* 0x000000ff06067208 */ /* 0x000fca0001000000 */
[--C-:B------:R-:W-:Y:S02]  /*3010*/  FFMA.FTZ R3, R8, c[0x0][0x2d0], -R6.reuse ;  /* 0x0000b40008037a23 */ /* 0x100fe40000010806 */
[--C-:B------:R-:W-:Y:S02]  /*3020*/  FFMA.FTZ R0, R36, c[0x0][0x2d0], -R6.reuse ;  /* 0x0000b40024007a23 */ /* 0x100fe40000010806 */
[----:B------:R2:W-:Y:S08]  /*3030*/  MUFU.EX2 R237, R3 ;  /* 0x0000000300ed7308 */ /* 0x0005f00000000800 */
[----:B------:R3:W-:Y:S01]  /*3040*/  MUFU.EX2 R125, R0 ;  /* 0x00000000007d7308 */ /* 0x0007e20000000800 */
[----:B--2---:R-:W-:-:S07]  /*3050*/  FFMA.FTZ R3, R9, c[0x0][0x2d0], -R6 ;  /* 0x0000b40009037a23 */ /* 0x004fce0000010806 */
[----:B------:R1:W2:Y:S01]  /*3060*/  MUFU.EX2 R195, R3 ;  /* 0x0000000300c37308 */ /* 0x0002a20000000800 */
[----:B---3--:R-:W-:-:S07]  /*3070*/  FFMA.FTZ R0, R37, c[0x0][0x2d0], -R6 ;  /* 0x0000b40025007a23 */ /* 0x008fce0000010806 */
[----:B------:R3:W-:Y:S01]  /*3080*/  MUFU.EX2 R175, R0 ;  /* 0x0000000000af7308 */ /* 0x0007e20000000800 */
[----:B-1----:R-:W-:Y:S01]  /*3090*/  FMNMX.FTZ R3, R2, R7, !PT ;  /* 0x0000000702037209 */ /* 0x002fe20007810000 */
[--C-:B------:R-:W-:Y:S01]  /*30a0*/  FFMA.FTZ R2, R10, c[0x0][0x2d0], -R6.reuse ;  /* 0x0000b4000a027a23 */ /* 0x100fe20000010806 */
[----:B--2---:R-:W-:Y:S01]  /*30b0*/  F2FP.PACK_AB R8, R195, R237 ;  /* 0x000000edc308723e */ /* 0x004fe200000000ff */
[----:B------:R-:W-:Y:S01]  /*30c0*/  FFMA.FTZ R7, R11, c[0x0][0x2d0], -R6 ;  /* 0x0000b4000b077a23 */ /* 0x000fe20000010806 */
[----:B------:R-:W-:-:S03]  /*30d0*/  FSETP.NEU.FTZ.AND P2, PT, R3, -INF , PT ;  /* 0xff8000000300780b */ /* 0x000fc60003f5d000 */
[----:B------:R1:W-:Y:S01]  /*30e0*/  MUFU.EX2 R145, R2 ;  /* 0x0000000200917308 */ /* 0x0003e20000000800 */
[----:B---3--:R-:W-:-:S07]  /*30f0*/  FFMA.FTZ R0, R38, c[0x0][0x2d0], -R6 ;  /* 0x0000b40026007a23 */ /* 0x008fce0000010806 */
[----:B------:R-:W2:Y:S01]  /*3100*/  MUFU.EX2 R126, R7 ;  /* 0x00000007007e7308 */ /* 0x000ea20000000800 */
[----:B-1----:R-:W-:-:S07]  /*3110*/  FMUL.FTZ R2, R3, c[0x0][0x2d0] ;  /* 0x0000b40003027a20 */ /* 0x002fce0000410000 */
[----:B------:R1:W-:Y:S01]  /*3120*/  MUFU.EX2 R250, R0 ;  /* 0x0000000000fa7308 */ /* 0x0003e20000000800 */
[----:B------:R-:W-:Y:S02]  /*3130*/  FSEL R2, R2, RZ, P2 ;  /* 0x000000ff02027208 */ /* 0x000fe40001000000 */
[----:B--2---:R-:W-:Y:S01]  /*3140*/  F2FP.PACK_AB R10, R126, R145 ;  /* 0x000000917e0a723e */ /* 0x004fe200000000ff */
[----:B------:R-:W-:Y:S02]  /*3150*/  IMAD.MOV.U32 R7, RZ, RZ, R146 ;  /* 0x000000ffff077224 */ /* 0x000fe400078e0092 */
[----:B------:R-:W-:-:S04]  /*3160*/  FFMA.FTZ R4, R12, c[0x0][0x2d0], -R2 ;  /* 0x0000b4000c047a23 */ /* 0x000fc80000010802 */
[----:B------:R2:W-:Y:S01]  /*3170*/  MUFU.EX2 R234, R4 ;  /* 0x0000000400ea7308 */ /* 0x0005e20000000800 */
[----:B-1----:R-:W-:Y:S02]  /*3180*/  FFMA.FTZ R0, R39, c[0x0][0x2d0], -R6 ;  /* 0x0000b40027007a23 */ /* 0x002fe40000010806 */
[----:B------:R-:W-:Y:S05]  /*3190*/  LDSM.16.MT88.4 R36, [R204+0x900] ;  /* 0x00090000cc24783b */ /* 0x000fea0000004200 */
[----:B------:R1:W-:Y:S01]  /*31a0*/  MUFU.EX2 R5, R0 ;  /* 0x0000000000057308 */ /* 0x0003e20000000800 */
[----:B--2---:R-:W-:-:S07]  /*31b0*/  FFMA.FTZ R4, R13, c[0x0][0x2d0], -R2 ;  /* 0x0000b4000d047a23 */ /* 0x004fce0000010802 */
[----:B------:R2:W3:Y:S01]  /*31c0*/  MUFU.EX2 R236, R4 ;  /* 0x0000000400ec7308 */ /* 0x0004e20000000800 */
[----:B-1----:R-:W-:-:S07]  /*31d0*/  FFMA.FTZ R0, R72, c[0x0][0x2d0], -R2 ;  /* 0x0000b40048007a23 */ /* 0x002fce0000010802 */
[----:B------:R1:W-:Y:S01]  /*31e0*/  MUFU.EX2 R164, R0 ;  /* 0x0000000000a47308 */ /* 0x0003e20000000800 */
[----:B--2---:R-:W-:Y:S01]  /*31f0*/  FFMA.FTZ R4, R14, c[0x0][0x2d0], -R2 ;  /* 0x0000b4000e047a23 */ /* 0x004fe20000010802 */
[----:B---3--:R-:W-:-:S06]  /*3200*/  F2FP.PACK_AB R9, R236, R234 ;  /* 0x000000eaec09723e */ /* 0x008fcc00000000ff */
[----:B------:R2:W-:Y:S01]  /*3210*/  MUFU.EX2 R134, R4 ;  /* 0x0000000400867308 */ /* 0x0005e20000000800 */
[----:B-1----:R-:W-:-:S07]  /*3220*/  FFMA.FTZ R0, R76, c[0x0][0x2d0], -R2 ;  /* 0x0000b4004c007a23 */ /* 0x002fce0000010802 */
[----:B------:R1:W-:Y:S01]  /*3230*/  MUFU.EX2 R192, R0 ;  /* 0x0000000000c07308 */ /* 0x0003e20000000800 */
[--C-:B--2---:R-:W-:Y:S02]  /*3240*/  FFMA.FTZ R4, R15, c[0x0][0x2d0], -R2.reuse ;  /* 0x0000b4000f047a23 */ /* 0x104fe40000010802 */
[----:B------:R-:W2:Y:S05]  /*3250*/  LDSM.16.MT88.4 R12, [R208+0x100] ;  /* 0x00010000d00c783b */ /* 0x000eaa0000004200 */
[----:B------:R-:W3:Y:S01]  /*3260*/  MUFU.EX2 R133, R4 ;  /* 0x0000000400857308 */ /* 0x000ee20000000800 */
[----:B-1----:R-:W-:-:S07]  /*3270*/  FFMA.FTZ R0, R77, c[0x0][0x2d0], -R2 ;  /* 0x0000b4004d007a23 */ /* 0x002fce0000010802 */
[----:B------:R1:W-:Y:S01]  /*3280*/  MUFU.EX2 R248, R0 ;  /* 0x0000000000f87308 */ /* 0x0003e20000000800 */
[----:B---3--:R-:W-:Y:S02]  /*3290*/  F2FP.PACK_AB R11, R133, R134 ;  /* 0x00000086850b723e */ /* 0x008fe400000000ff */
[----:B------:R-:W-:-:S05]  /*32a0*/  MOV R4, R135 ;  /* 0x0000008700047202 */ /* 0x000fca0000000f00 */
[----:B------:R-:W-:Y:S01]  /*32b0*/  HMMA.16816.F32 R68, R8, R20, RZ ;  /* 0x000000140844723c */ /* 0x000fe200000018ff */
[----:B-1----:R-:W-:-:S04]  /*32c0*/  FFMA.FTZ R0, R78, c[0x0][0x2d0], -R2 ;  /* 0x0000b4004e007a23 */ /* 0x002fc80000010802 */
[----:B------:R1:W3:Y:S03]  /*32d0*/  MUFU.EX2 R174, R0 ;  /* 0x0000000000ae7308 */ /* 0x0002e60000000800 */
[C---:B------:R-:W-:Y:S01]  /*32e0*/  HMMA.16816.F32 R60, R8.reuse, R22, RZ ;  /* 0x00000016083c723c */ /* 0x040fe200000018ff */
[----:B------:R-:W4:Y:S07]  /*32f0*/  LDSM.16.MT88.4 R20, [R204+0x4100] ;  /* 0x00410000cc14783b */ /* 0x000f2e0000004200 */
[----:B------:R-:W-:Y:S01]  /*3300*/  HMMA.16816.F32 R56, R8, R16, RZ ;  /* 0x000000100838723c */ /* 0x000fe200000018ff */
[----:B-1----:R-:W-:-:S07]  /*3310*/  FFMA.FTZ R0, R104, c[0x0][0x2d0], -R6 ;  /* 0x0000b40068007a23 */ /* 0x002fce0000010806 */
[C---:B------:R-:W-:Y:S01]  /*3320*/  HMMA.16816.F32 R52, R8.reuse, R18, RZ ;  /* 0x000000120834723c */ /* 0x040fe200000018ff */
[----:B------:R-:W1:Y:S01]  /*3330*/  LDSM.16.MT88.4 R16, [R208+0x4100] ;  /* 0x00410000d010783b */ /* 0x000e620000004200 */
[----:B------:R5:W1:Y:S06]  /*3340*/  MUFU.EX2 R124, R0 ;  /* 0x00000000007c7308 */ /* 0x000a6c0000000800 */
[C---:B--2---:R-:W-:Y:S08]  /*3350*/  HMMA.16816.F32 R48, R8.reuse, R12, RZ ;  /* 0x0000000c0830723c */ /* 0x044ff000000018ff */
[----:B------:R-:W-:Y:S01]  /*3360*/  HMMA.16816.F32 R44, R8, R14, RZ ;  /* 0x0000000e082c723c */ /* 0x000fe200000018ff */
[----:B------:R-:W2:Y:S01]  /*3370*/  LDSM.16.MT88.4 R12, [R207+0x4100] ;  /* 0x00410000cf0c783b */ /* 0x000ea20000004200 */
[----:B-----5:R-:W-:-:S04]  /*3380*/  FFMA.FTZ R0, R106, c[0x0][0x2d0], -R6 ;  /* 0x0000b4006a007a23 */ /* 0x020fc80000010806 */
[----:B------:R5:W1:Y:S02]  /*3390*/  MUFU.EX2 R251, R0 ;  /* 0x0000000000fb7308 */ /* 0x000a640000000800 */
[C---:B------:R-:W-:Y:S08]  /*33a0*/  HMMA.16816.F32 R64, R8.reuse, R24, RZ ;  /* 0x000000180840723c */ /* 0x040ff000000018ff */
[----:B------:R-:W-:Y:S01]  /*33b0*/  HMMA.16816.F32 R72, R8, R26, RZ ;  /* 0x0000001a0848723c */ /* 0x000fe200000018ff */
[----:B------:R-:W2:Y:S01]  /*33c0*/  LDSM.16.MT88.4 R24, [R207+0x900] ;  /* 0x00090000cf18783b */ /* 0x000ea20000004200 */
[----:B-----5:R-:W-:-:S06]  /*33d0*/  FFMA.FTZ R0, R105, c[0x0][0x2d0], -R6 ;  /* 0x0000b40069007a23 */ /* 0x020fcc0000010806 */
[C---:B----4-:R-:W-:Y:S08]  /*33e0*/  HMMA.16816.F32 R80, R8.reuse, R20, RZ ;  /* 0x000000140850723c */ /* 0x050ff000000018ff */
[C---:B------:R-:W-:Y:S01]  /*33f0*/  HMMA.16816.F32 R84, R8.reuse, R22, RZ ;  /* 0x000000160854723c */ /* 0x040fe200000018ff */
[----:B------:R-:W4:Y:S07]  /*3400*/  LDSM.16.MT88.4 R20, [R204+0x4900] ;  /* 0x00490000cc14783b */ /* 0x000f2e0000004200 */
[C---:B------:R-:W-:Y:S08]  /*3410*/  HMMA.16816.F32 R96, R8.reuse, R40, RZ ;  /* 0x000000280860723c */ /* 0x040ff000000018ff */
[C---:B------:R-:W-:Y:S01]  /*3420*/  HMMA.16816.F32 R100, R8.reuse, R42, RZ ;  /* 0x0000002a0864723c */ /* 0x040fe200000018ff */
[----:B------:R-:W-:Y:S07]  /*3430*/  LDSM.16.MT88.4 R40, [R205+0x4900] ;  /* 0x00490000cd28783b */ /* 0x000fee0000004200 */
[C---:B-1----:R-:W-:Y:S08]  /*3440*/  HMMA.16816.F32 R92, R8.reuse, R16, RZ ;  /* 0x00000010085c723c */ /* 0x042ff000000018ff */
[C---:B------:R-:W-:Y:S01]  /*3450*/  HMMA.16816.F32 R88, R8.reuse, R18, RZ ;  /* 0x000000120858723c */ /* 0x040fe200000018ff */
[----:B------:R-:W1:Y:S07]  /*3460*/  LDSM.16.MT88.4 R16, [R208+0x4900] ;  /* 0x00490000d010783b */ /* 0x000e6e0000004200 */
[C---:B--2---:R-:W-:Y:S08]  /*3470*/  HMMA.16816.F32 R112, R8.reuse, R12, RZ ;  /* 0x0000000c0870723c */ /* 0x044ff000000018ff */
[----:B------:R-:W-:Y:S01]  /*3480*/  HMMA.16816.F32 R76, R8, R14, RZ ;  /* 0x0000000e084c723c */ /* 0x000fe200000018ff */
[----:B------:R-:W2:Y:S06]  /*3490*/  LDSM.16.MT88.4 R12, [R207+0x4900] ;  /* 0x00490000cf0c783b */ /* 0x000eac0000004200 */
[----:B------:R-:W-:-:S02]  /*34a0*/  F2FP.PACK_AB R8, R175, R125 ;  /* 0x0000007daf08723e */ /* 0x000fc400000000ff */
[----:B------:R-:W-:Y:S02]  /*34b0*/  F2FP.PACK_AB R10, R5, R250 ;  /* 0x000000fa050a723e */ /* 0x000fe400000000ff */
[----:B------:R-:W-:Y:S02]  /*34c0*/  F2FP.PACK_AB R9, R192, R164 ;  /* 0x000000a4c009723e */ /* 0x000fe400000000ff */
[----:B---3--:R-:W-:-:S07]  /*34d0*/  F2FP.PACK_AB R11, R174, R248 ;  /* 0x000000f8ae0b723e */ /* 0x008fce00000000ff */
[C---:B------:R-:W-:Y:S08]  /*34e0*/  HMMA.16816.F32 R108, R8.reuse, R32, R56 ;  /* 0x00000020086c723c */ /* 0x040ff00000001838 */
[C---:B------:R-:W-:Y:S01]  /*34f0*/  HMMA.16816.F32 R56, R8.reuse, R34, R52 ;  /* 0x000000220838723c */ /* 0x040fe20000001834 */
[----:B------:R-:W-:Y:S07]  /*3500*/  LDSM.16.MT88.4 R32, [R205+0x1100] ;  /* 0x00110000cd20783b */ /* 0x000fee0000004200 */
[C---:B------:R-:W-:Y:S08]  /*3510*/  HMMA.16816.F32 R52, R8.reuse, R28, R48 ;  /* 0x0000001c0834723c */ /* 0x040ff00000001830 */
[C---:B------:R-:W-:Y:S07]  /*3520*/  HMMA.16816.F32 R48, R8.reuse, R24, R64 ;  /* 0x000000180830723c */ /* 0x040fee0000001840 */
[----:B------:R-:W-:Y:S01]  /*3530*/  IMAD.MOV.U32 R67, RZ, RZ, R250 ;  /* 0x000000ffff437224 */ /* 0x000fe200078e00fa */
[----:B------:R-:W-:Y:S01]  /*3540*/  HMMA.16816.F32 R128, R8, R36, R68 ;  /* 0x000000240880723c */ /* 0x000fe20000001844 */
[----:B------:R3:W-:Y:S01]  /*3550*/  MUFU.EX2 R250, R0 ;  /* 0x0000000000fa7308 */ /* 0x0007e20000000800 */
[----:B------:R-:W-:Y:S01]  /*3560*/  MOV R66, R248 ;  /* 0x000000f800427202 */ /* 0x000fe20000000f00 */
[----:B------:R-:W-:-:S02]  /*3570*/  IMAD.MOV.U32 R65, RZ, RZ, R237 ;  /* 0x000000ffff417224 */ /* 0x000fc400078e00ed */
[----:B------:R-:W-:Y:S02]  /*3580*/  IMAD.MOV.U32 R64, RZ, RZ, R236 ;  /* 0x000000ffff407224 */ /* 0x000fe400078e00ec */
[----:B------:R-:W-:Y:S01]  /*3590*/  IMAD.MOV.U32 R68, RZ, RZ, R126 ;  /* 0x000000ffff447224 */ /* 0x000fe200078e007e */
[C---:B------:R-:W-:Y:S01]  /*35a0*/  HMMA.16816.F32 R120, R8.reuse, R38, R60 ;  /* 0x000000260878723c */ /* 0x040fe2000000183c */
[----:B------:R-:W5:Y:S01]  /*35b0*/  LDSM.16.MT88.4 R36, [R204+0x1100] ;  /* 0x00110000cc24783b */ /* 0x000f620000004200 */
[----:B------:R-:W-:Y:S02]  /*35c0*/  IMAD.MOV.U32 R69, RZ, RZ, R125 ;  /* 0x000000ffff457224 */ /* 0x000fe400078e007d */
[----:B------:R-:W-:Y:S02]  /*35d0*/  IMAD.MOV.U32 R71, RZ, RZ, R147 ;  /* 0x000000ffff477224 */ /* 0x000fe400078e0093 */
[----:B------:R-:W-:Y:S02]  /*35e0*/  IMAD.MOV.U32 R70, RZ, RZ, R145 ;  /* 0x000000ffff467224 */ /* 0x000fe400078e0091 */
[C---:B------:R-:W-:Y:S01]  /*35f0*/  HMMA.16816.F32 R60, R8.reuse, R26, R72 ;  /* 0x0000001a083c723c */ /* 0x040fe20000001848 */
[----:B---3--:R-:W-:Y:S01]  /*3600*/  FFMA.FTZ R0, R107, c[0x0][0x2d0], -R6 ;  /* 0x0000b4006b007a23 */ /* 0x008fe20000010806 */
[----:B------:R-:W3:Y:S03]  /*3610*/  LDSM.16.MT88.4 R24, [R208+0x1100] ;  /* 0x00110000d018783b */ /* 0x000ee60000004200 */
[----:B------:R1:W1:Y:S02]  /*3620*/  MUFU.EX2 R252, R0 ;  /* 0x0000000000fc7308 */ /* 0x0002640000000800 */
[----:B------:R-:W-:Y:S01]  /*3630*/  IMAD.MOV.U32 R75, RZ, RZ, R234 ;  /* 0x000000ffff4b7224 */ /* 0x000fe200078e00ea */
[----:B------:R-:W-:Y:S01]  /*3640*/  HMMA.16816.F32 R44, R8, R30, R44 ;  /* 0x0000001e082c723c */ /* 0x000fe2000000182c */
[----:B------:R-:W3:Y:S01]  /*3650*/  LDSM.16.MT88.4 R28, [R207+0x1100] ;  /* 0x00110000cf1c783b */ /* 0x000ee20000004200 */
[----:B------:R-:W-:-:S02]  /*3660*/  IMAD.MOV.U32 R74, RZ, RZ, R127 ;  /* 0x000000ffff4a7224 */ /* 0x000fc400078e007f */
[----:B------:R-:W-:Y:S02]  /*3670*/  IMAD.MOV.U32 R72, RZ, RZ, R134 ;  /* 0x000000ffff487224 */ /* 0x000fe400078e0086 */
[----:B------:R-:W-:Y:S02]  /*3680*/  IMAD.MOV.U32 R73, RZ, RZ, R133 ;  /* 0x000000ffff497224 */ /* 0x000fe400078e0085 */
[----:B----4-:R-:W-:Y:S01]  /*3690*/  HMMA.16816.F32 R104, R8, R20, R80 ;  /* 0x000000140868723c */ /* 0x010fe20000001850 */
[----:B-1----:R-:W-:Y:S01]  /*36a0*/  FFMA.FTZ R0, R118, c[0x0][0x2d0], -R2 ;  /* 0x0000b40076007a23 */ /* 0x002fe20000010802 */
[----:B------:R-:W-:-:S05]  /*36b0*/  MOV R118, R71 ;  /* 0x0000004700767202 */ /* 0x000fca0000000f00 */
[----:B------:R-:W-:Y:S01]  /*36c0*/  IMAD.MOV.U32 R83, RZ, RZ, R124 ;  /* 0x000000ffff537224 */ /* 0x000fe200078e007c */
[C---:B------:R-:W-:Y:S01]  /*36d0*/  HMMA.16816.F32 R92, R8.reuse, R16, R92 ;  /* 0x00000010085c723c */ /* 0x040fe2000000185c */
[----:B------:R1:W-:Y:S07]  /*36e0*/  MUFU.EX2 R248, R0 ;  /* 0x0000000000f87308 */ /* 0x0003ee0000000800 */
[C---:B------:R-:W-:Y:S01]  /*36f0*/  HMMA.16816.F32 R124, R8.reuse, R22, R84 ;  /* 0x00000016087c723c */ /* 0x040fe20000001854 */
[----:B------:R-:W4:Y:S07]  /*3700*/  LDSM.16.MT88.4 R20, [R204+0x5100] ;  /* 0x00510000cc14783b */ /* 0x000f2e0000004200 */
[----:B--2---:R-:W-:Y:S01]  /*3710*/  HMMA.16816.F32 R84, R8, R12, R112 ;  /* 0x0000000c0854723c */ /* 0x004fe20000001870 */
[----:B-1----:R-:W-:-:S02]  /*3720*/  FFMA.FTZ R0, R117, c[0x0][0x2d0], -R2 ;  /* 0x0000b40075007a23 */ /* 0x002fc40000010802 */
[----:B------:R-:W-:Y:S02]  /*3730*/  IMAD.MOV.U32 R117, RZ, RZ, R74 ;  /* 0x000000ffff757224 */ /* 0x000fe400078e004a */
[----:B------:R1:W2:Y:S02]  /*3740*/  MUFU.EX2 R237, R0 ;  /* 0x0000000000ed7308 */ /* 0x0002a40000000800 */
[----:B------:R-:W-:Y:S01]  /*3750*/  MOV R113, R83 ;  /* 0x0000005300717202 */ /* 0x000fe20000000f00 */
[----:B------:R-:W-:Y:S01]  /*3760*/  IMAD.MOV.U32 R115, RZ, RZ, R70 ;  /* 0x000000ffff737224 */ /* 0x000fe200078e0046 */
[----:B------:R-:W-:Y:S01]  /*3770*/  HMMA.16816.F32 R88, R8, R18, R88 ;  /* 0x000000120858723c */ /* 0x000fe20000001858 */
[----:B------:R-:W-:Y:S01]  /*3780*/  LDSM.16.MT88.4 R16, [R208+0x5100] ;  /* 0x00510000d010783b */ /* 0x000fe20000004200 */
[----:B------:R-:W-:Y:S02]  /*3790*/  IMAD.MOV.U32 R114, RZ, RZ, R66 ;  /* 0x000000ffff727224 */ /* 0x000fe400078e0042 */
[----:B------:R-:W-:-:S02]  /*37a0*/  IMAD.MOV.U32 R112, RZ, RZ, R67 ;  /* 0x000000ffff707224 */ /* 0x000fc400078e0043 */
[--C-:B-1----:R-:W-:Y:S02]  /*37b0*/  FFMA.FTZ R0, R132, c[0x0][0x2d0], -R2.reuse ;  /* 0x0000b40084007a23 */ /* 0x102fe40000010802 */
[----:B------:R-:W-:Y:S02]  /*37c0*/  HMMA.16816.F32 R132, R8, R40, R96 ;  /* 0x000000280884723c */ /* 0x000fe40000001860 */
[----:B------:R1:W-:Y:S02]  /*37d0*/  MUFU.EX2 R236, R0 ;  /* 0x0000000000ec7308 */ /* 0x0003e40000000800 */
[----:B-1----:R-:W-:-:S04]  /*37e0*/  FFMA.FTZ R0, R144, c[0x0][0x2d0], -R2 ;  /* 0x0000b40090007a23 */ /* 0x002fc80000010802 */
[C---:B------:R-:W-:Y:S02]  /*37f0*/  HMMA.16816.F32 R144, R8.reuse, R42, R100 ;  /* 0x0000002a0890723c */ /* 0x040fe40000001864 */
[----:B------:R1:W1:Y:S05]  /*3800*/  MUFU.EX2 R234, R0 ;  /* 0x0000000000ea7308 */ /* 0x00026a0000000800 */
[----:B------:R-:W-:Y:S02]  /*3810*/  IMAD.MOV.U32 R101, RZ, RZ, R68 ;  /* 0x000000ffff657224 */ /* 0x000fe400078e0044 */
[----:B------:R-:W-:Y:S02]  /*3820*/  IMAD.MOV.U32 R100, RZ, RZ, R69 ;  /* 0x000000ffff647224 */ /* 0x000fe400078e0045 */
[----:B------:R-:W-:Y:S01]  /*3830*/  HMMA.16816.F32 R68, R8, R14, R76 ;  /* 0x0000000e0844723c */ /* 0x000fe2000000184c */
[----:B------:R-:W-:Y:S01]  /*3840*/  LDSM.16.MT88.4 R12, [R207+0x5100] ;  /* 0x00510000cf0c783b */ /* 0x000fe20000004200 */
[----:B------:R-:W-:-:S02]  /*3850*/  IMAD.MOV.U32 R103, RZ, RZ, R72 ;  /* 0x000000ffff677224 */ /* 0x000fc400078e0048 */
[----:B------:R-:W-:-:S03]  /*3860*/  IMAD.MOV.U32 R102, RZ, RZ, R73 ;  /* 0x000000ffff667224 */ /* 0x000fc600078e0049 */
[----:B------:R-:W-:Y:S01]  /*3870*/  F2FP.PACK_AB R8, R251, R113 ;  /* 0x00000071fb08723e */ /* 0x000fe200000000ff */
[----:B-1----:R-:W-:Y:S01]  /*3880*/  FFMA.FTZ R0, R148, c[0x0][0x2d0], -R6 ;  /* 0x0000b40094007a23 */ /* 0x002fe20000010806 */
[----:B------:R-:W-:Y:S02]  /*3890*/  F2FP.PACK_AB R10, R252, R250 ;  /* 0x000000fafc0a723e */ /* 0x000fe400000000ff */
[----:B--2---:R-:W-:Y:S02]  /*38a0*/  F2FP.PACK_AB R9, R237, R248 ;  /* 0x000000f8ed09723e */ /* 0x004fe400000000ff */
[----:B------:R-:W-:-:S07]  /*38b0*/  F2FP.PACK_AB R11, R234, R236 ;  /* 0x000000ecea0b723e */ /* 0x000fce00000000ff */
[C---:B-----5:R-:W-:Y:S07]  /*38c0*/  HMMA.16816.F32 R80, R8.reuse, R36, R128 ;  /* 0x000000240850723c */ /* 0x060fee0000001880 */
[----:B------:R-:W-:Y:S01]  /*38d0*/  IMAD.MOV.U32 R128, RZ, RZ, R195 ;  /* 0x000000ffff807224 */ /* 0x000fe200078e00c3 */
[----:B------:R-:W-:Y:S01]  /*38e0*/  HMMA.16816.F32 R76, R8, R38, R120 ;  /* 0x00000026084c723c */ /* 0x000fe20000001878 */
[----:B------:R1:W-:Y:S01]  /*38f0*/  MUFU.EX2 R195, R0 ;  /* 0x0000000000c37308 */ /* 0x0003e20000000800 */
[----:B------:R-:W2:Y:S01]  /*3900*/  LDSM.16.MT88.4 R36, [R205+0x5100] ;  /* 0x00510000cd24783b */ /* 0x000ea20000004200 */
[----:B------:R-:W-:-:S02]  /*3910*/  IMAD.MOV.U32 R130, RZ, RZ, R64 ;  /* 0x000000ffff827224 */ /* 0x000fc400078e0040 */
[----:B------:R-:W-:Y:S02]  /*3920*/  IMAD.MOV.U32 R129, RZ, RZ, R65 ;  /* 0x000000ffff817224 */ /* 0x000fe400078e0041 */
[----:B------:R-:W-:Y:S01]  /*3930*/  IMAD.MOV.U32 R121, RZ, RZ, R193 ;  /* 0x000000ffff797224 */ /* 0x000fe200078e00c1 */
[----:B------:R-:W-:Y:S01]  /*3940*/  MOV R120, R194 ;  /* 0x000000c200787202 */ /* 0x000fe20000000f00 */
[----:B------:R-:W-:Y:S01]  /*3950*/  IMAD.MOV.U32 R122, RZ, RZ, R192 ;  /* 0x000000ffff7a7224 */ /* 0x000fe200078e00c0 */
[----:B------:R-:W-:Y:S01]  /*3960*/  HMMA.16816.F32 R64, R8, R34, R56 ;  /* 0x000000220840723c */ /* 0x000fe20000001838 */
[----:B------:R-:W-:Y:S02]  /*3970*/  IMAD.MOV.U32 R123, RZ, RZ, R175 ;  /* 0x000000ffff7b7224 */ /* 0x000fe400078e00af */
[----:B------:R-:W-:Y:S02]  /*3980*/  IMAD.MOV.U32 R131, RZ, RZ, R75 ;  /* 0x000000ffff837224 */ /* 0x000fe400078e004b */
[----:B-1----:R-:W-:-:S03]  /*3990*/  FFMA.FTZ R0, R150, c[0x0][0x2d0], -R6 ;  /* 0x0000b40096007a23 */ /* 0x002fc60000010806 */
[C---:B---3--:R-:W-:Y:S01]  /*39a0*/  HMMA.16816.F32 R56, R8.reuse, R24, R52 ;  /* 0x000000180838723c */ /* 0x048fe20000001834 */
[----:B------:R1:W3:Y:S07]  /*39b0*/  MUFU.EX2 R193, R0 ;  /* 0x0000000000c17308 */ /* 0x0002ee0000000800 */
[C---:B------:R-:W-:Y:S01]  /*39c0*/  HMMA.16816.F32 R52, R8.reuse, R26, R44 ;  /* 0x0000001a0834723c */ /* 0x040fe2000000182c */
[----:B------:R-:W-:Y:S07]  /*39d0*/  LDSM.16.MT88.4 R24, [R205+0x1900] ;  /* 0x00190000cd18783b */ /* 0x000fee0000004200 */
[----:B------:R-:W-:Y:S01]  /*39e0*/  HMMA.16816.F32 R44, R8, R28, R48 ;  /* 0x0000001c082c723c */ /* 0x000fe20000001830 */
[----:B-1----:R-:W-:-:S04]  /*39f0*/  FFMA.FTZ R0, R149, c[0x0][0x2d0], -R6 ;  /* 0x0000b40095007a23 */ /* 0x002fc80000010806 */
[----:B------:R1:W-:Y:S03]  /*3a00*/  MUFU.EX2 R192, R0 ;  /* 0x0000000000c07308 */ /* 0x0003e60000000800 */
[C---:B------:R-:W-:Y:S01]  /*3a10*/  HMMA.16816.F32 R40, R8.reuse, R30, R60 ;  /* 0x0000001e0828723c */ /* 0x040fe2000000183c */
[----:B------:R-:W5:Y:S07]  /*3a20*/  LDSM.16.MT88.4 R28, [R204+0x1900] ;  /* 0x00190000cc1c783b */ /* 0x000f6e0000004200 */
[----:B----4-:R-:W-:Y:S01]  /*3a30*/  HMMA.16816.F32 R96, R8, R22, R124 ;  /* 0x000000160860723c */ /* 0x010fe2000000187c */
[----:B-1----:R-:W-:-:S07]  /*3a40*/  FFMA.FTZ R0, R151, c[0x0][0x2d0], -R6 ;  /* 0x0000b40097007a23 */ /* 0x002fce0000010806 */
[C---:B------:R-:W-:Y:S01]  /*3a50*/  HMMA.16816.F32 R72, R8.reuse, R32, R108 ;  /* 0x000000200848723c */ /* 0x040fe2000000186c */
[----:B------:R-:W-:Y:S01]  /*3a60*/  IMAD.MOV.U32 R125, RZ, RZ, R122 ;  /* 0x000000ffff7d7224 */ /* 0x000fe200078e007a */
[----:B------:R-:W-:Y:S01]  /*3a70*/  MOV R124, R123 ;  /* 0x0000007b007c7202 */ /* 0x000fe20000000f00 */
[----:B------:R1:W4:Y:S01]  /*3a80*/  MUFU.EX2 R194, R0 ;  /* 0x0000000000c27308 */ /* 0x0003220000000800 */
[----:B------:R-:W-:Y:S01]  /*3a90*/  IMAD.MOV.U32 R122, RZ, RZ, R115 ;  /* 0x000000ffff7a7224 */ /* 0x000fe200078e0073 */
[----:B------:R-:W-:Y:S01]  /*3aa0*/  LDSM.16.MT88.4 R32, [R207+0x1900] ;  /* 0x00190000cf20783b */ /* 0x000fe20000004200 */
[----:B------:R-:W-:Y:S01]  /*3ab0*/  IMAD.MOV.U32 R115, RZ, RZ, R174 ;  /* 0x000000ffff737224 */ /* 0x000fe200078e00ae */
[----:B------:R-:W-:Y:S01]  /*3ac0*/  MOV R111, R103 ;  /* 0x00000067006f7202 */ /* 0x000fe20000000f00 */
[----:B------:R-:W-:Y:S01]  /*3ad0*/  IMAD.MOV.U32 R110, RZ, RZ, R4 ;  /* 0x000000ffff6e7224 */ /* 0x000fe200078e0004 */
[----:B------:R-:W-:Y:S01]  /*3ae0*/  HMMA.16816.F32 R60, R8, R20, R104 ;  /* 0x00000014083c723c */ /* 0x000fe20000001868 */
[----:B------:R-:W-:Y:S01]  /*3af0*/  IMAD.MOV.U32 R109, RZ, RZ, R173 ;  /* 0x000000ffff6d7224 */ /* 0x000fe200078e00ad */
[----:B------:R-:W3:Y:S01]  /*3b00*/  LDSM.16.MT88.4 R20, [R208+0x1900] ;  /* 0x00190000d014783b */ /* 0x000ee20000004200 */
[----:B------:R-:W-:-:S02]  /*3b10*/  IMAD.MOV.U32 R123, RZ, RZ, R130 ;  /* 0x000000ffff7b7224 */ /* 0x000fc400078e0082 */
[----:B------:R-:W-:Y:S02]  /*3b20*/  IMAD.MOV.U32 R127, RZ, RZ, R120 ;  /* 0x000000ffff7f7224 */ /* 0x000fe400078e0078 */
[----:B------:R-:W-:Y:S01]  /*3b30*/  IMAD.MOV.U32 R126, RZ, RZ, R121 ;  /* 0x000000ffff7e7224 */ /* 0x000fe200078e0079 */
[C---:B--2---:R-:W-:Y:S01]  /*3b40*/  HMMA.16816.F32 R104, R8.reuse, R38, R144 ;  /* 0x000000260868723c */ /* 0x044fe20000001890 */
[----:B------:R-:W-:Y:S02]  /*3b50*/  IMAD.MOV.U32 R130, RZ, RZ, R131 ;  /* 0x000000ffff827224 */ /* 0x000fe400078e0083 */
[----:B-1----:R-:W-:Y:S02]  /*3b60*/  FFMA.FTZ R0, R153, c[0x0][0x2d0], -R2 ;  /* 0x0000b40099007a23 */ /* 0x002fe40000010802 */
[----:B------:R-:W-:Y:S02]  /*3b70*/  IMAD.MOV.U32 R131, RZ, RZ, R100 ;  /* 0x000000ffff837224 */ /* 0x000fe400078e0064 */
[----:B------:R1:W-:Y:S01]  /*3b80*/  MUFU.EX2 R175, R0 ;  /* 0x0000000000af7308 */ /* 0x0003e20000000800 */
[----:B------:R-:W-:Y:S01]  /*3b90*/  IMAD.MOV.U32 R120, RZ, RZ, R101 ;  /* 0x000000ffff787224 */ /* 0x000fe200078e0065 */
[----:B------:R-:W-:Y:S01]  /*3ba0*/  HMMA.16816.F32 R92, R8, R16, R92 ;  /* 0x00000010085c723c */ /* 0x000fe2000000185c */
[----:B------:R-:W-:-:S02]  /*3bb0*/  IMAD.MOV.U32 R121, RZ, RZ, R102 ;  /* 0x000000ffff797224 */ /* 0x000fc400078e0066 */
[----:B------:R-:W-:-:S05]  /*3bc0*/  IMAD.MOV.U32 R108, RZ, RZ, R164 ;  /* 0x000000ffff6c7224 */ /* 0x000fca00078e00a4 */
[----:B------:R-:W-:Y:S01]  /*3bd0*/  HMMA.16816.F32 R100, R8, R36, R132 ;  /* 0x000000240864723c */ /* 0x000fe20000001884 */
[----:B-1----:R-:W-:-:S07]  /*3be0*/  FFMA.FTZ R0, R152, c[0x0][0x2d0], -R2 ;  /* 0x0000b40098007a23 */ /* 0x002fce0000010802 */
[C---:B------:R-:W-:Y:S01]  /*3bf0*/  HMMA.16816.F32 R88, R8.reuse, R18, R88 ;  /* 0x000000120858723c */ /* 0x040fe20000001858 */
[----:B------:R-:W-:Y:S01]  /*3c00*/  LDSM.16.MT88.4 R16, [R204+0x2100] ;  /* 0x00210000cc10783b */ /* 0x000fe20000004200 */
[----:B------:R1:W2:Y:S06]  /*3c10*/  MUFU.EX2 R174, R0 ;  /* 0x0000000000ae7308 */ /* 0x0002ac0000000800 */
[C---:B------:R-:W-:Y:S08]  /*3c20*/  HMMA.16816.F32 R84, R8.reuse, R12, R84 ;  /* 0x0000000c0854723c */ /* 0x040ff00000001854 */
[----:B------:R-:W-:Y:S01]  /*3c30*/  HMMA.16816.F32 R68, R8, R14, R68 ;  /* 0x0000000e0844723c */ /* 0x000fe20000001844 */
[----:B------:R-:W5:Y:S01]  /*3c40*/  LDSM.16.MT88.4 R12, [R204+0x5900] ;  /* 0x00590000cc0c783b */ /* 0x000f620000004200 */
[----:B-1----:R-:W-:-:S04]  /*3c50*/  FFMA.FTZ R0, R154, c[0x0][0x2d0], -R2 ;  /* 0x0000b4009a007a23 */ /* 0x002fc80000010802 */
[----:B------:R1:W-:Y:S01]  /*3c60*/  MUFU.EX2 R4, R0 ;  /* 0x0000000000047308 */ /* 0x0003e20000000800 */
[----:B---3--:R-:W-:Y:S02]  /*3c70*/  F2FP.PACK_AB R8, R193, R195 ;  /* 0x000000c3c108723e */ /* 0x008fe400000000ff */
[----:B----4-:R-:W-:Y:S02]  /*3c80*/  F2FP.PACK_AB R10, R194, R192 ;  /* 0x000000c0c20a723e */ /* 0x010fe400000000ff */
[----:B--2---:R-:W-:Y:S01]  /*3c90*/  F2FP.PACK_AB R9, R174, R175 ;  /* 0x000000afae09723e */ /* 0x004fe200000000ff */
[----:B-1----:R-:W-:-:S04]  /*3ca0*/  FFMA.FTZ R0, R155, c[0x0][0x2d0], -R2 ;  /* 0x0000b4009b007a23 */ /* 0x002fc80000010802 */
[----:B------:R-:W1:Y:S02]  /*3cb0*/  MUFU.EX2 R173, R0 ;  /* 0x0000000000ad7308 */ /* 0x000e640000000800 */
[----:B-1----:R-:W-:Y:S01]  /*3cc0*/  F2FP.PACK_AB R11, R173, R4 ;  /* 0x00000004ad0b723e */ /* 0x002fe200000000ff */
[----:B------:R-:W-:-:S05]  /*3cd0*/  FFMA.FTZ R0, R157, c[0x0][0x2d0], -R6 ;  /* 0x0000b4009d007a23 */ /* 0x000fca0000010806 */
[----:B------:R1:W-:Y:S01]  /*3ce0*/  MUFU.EX2 R164, R0 ;  /* 0x0000000000a47308 */ /* 0x0003e20000000800 */
[C---:B-----5:R-:W-:Y:S08]  /*3cf0*/  HMMA.16816.F32 R80, R8.reuse, R28, R80 ;  /* 0x0000001c0850723c */ /* 0x060ff00000001850 */
[----:B------:R-:W-:Y:S01]  /*3d00*/  HMMA.16816.F32 R76, R8, R30, R76 ;  /* 0x0000001e084c723c */ /* 0x000fe2000000184c */
[----:B------:R-:W2:Y:S01]  /*3d10*/  LDSM.16.MT88.4 R28, [R205+0x5900] ;  /* 0x00590000cd1c783b */ /* 0x000ea20000004200 */
[----:B-1----:R-:W-:-:S06]  /*3d20*/  FFMA.FTZ R0, R158, c[0x0][0x2d0], -R6 ;  /* 0x0000b4009e007a23 */ /* 0x002fcc0000010806 */
[C---:B------:R-:W-:Y:S01]  /*3d30*/  HMMA.16816.F32 R72, R8.reuse, R24, R72 ;  /* 0x000000180848723c */ /* 0x040fe20000001848 */
[----:B------:R1:W3:Y:S07]  /*3d40*/  MUFU.EX2 R158, R0 ;  /* 0x00000000009e7308 */ /* 0x0002ee0000000800 */
[C---:B------:R-:W-:Y:S01]  /*3d50*/  HMMA.16816.F32 R64, R8.reuse, R26, R64 ;  /* 0x0000001a0840723c */ /* 0x040fe20000001840 */
[----:B------:R-:W4:Y:S07]  /*3d60*/  LDSM.16.MT88.4 R24, [R208+0x5900] ;  /* 0x00590000d018783b */ /* 0x000f2e0000004200 */
[----:B------:R-:W-:Y:S01]  /*3d70*/  HMMA.16816.F32 R56, R8, R20, R56 ;  /* 0x000000140838723c */ /* 0x000fe20000001838 */
[----:B-1----:R-:W-:-:S04]  /*3d80*/  FFMA.FTZ R0, R156, c[0x0][0x2d0], -R6 ;  /* 0x0000b4009c007a23 */ /* 0x002fc80000010806 */
[----:B------:R1:W-:Y:S03]  /*3d90*/  MUFU.EX2 R156, R0 ;  /* 0x00000000009c7308 */ /* 0x0003e60000000800 */
[C---:B------:R-:W-:Y:S01]  /*3da0*/  HMMA.16816.F32 R52, R8.reuse, R22, R52 ;  /* 0x000000160834723c */ /* 0x040fe20000001834 */
[----:B------:R-:W5:Y:S07]  /*3db0*/  LDSM.16.MT88.4 R20, [R207+0x5900] ;  /* 0x00590000cf14783b */ /* 0x000f6e0000004200 */
[----:B------:R-:W-:Y:S01]  /*3dc0*/  HMMA.16816.F32 R48, R8, R32, R44 ;  /* 0x000000200830723c */ /* 0x000fe2000000182c */
[----:B-1----:R-:W-:-:S07]  /*3dd0*/  FFMA.FTZ R0, R159, c[0x0][0x2d0], -R6 ;  /* 0x0000b4009f007a23 */ /* 0x002fce0000010806 */
[C---:B------:R-:W-:Y:S01]  /*3de0*/  HMMA.16816.F32 R36, R8.reuse, R34, R40 ;  /* 0x000000220824723c */ /* 0x040fe20000001828 */
[----:B------:R-:W-:Y:S01]  /*3df0*/  IMAD.MOV.U32 R159, RZ, RZ, R108 ;  /* 0x000000ffff9f7224 */ /* 0x000fe200078e006c */
[----:B------:R1:W1:Y:S01]  /*3e00*/  MUFU.EX2 R157, R0 ;  /* 0x00000000009d7308 */ /* 0x0002620000000800 */
[----:B------:R-:W-:Y:S05]  /*3e10*/  LDSM.16.MT88.4 R32, [R208+0x2100] ;  /* 0x00210000d020783b */ /* 0x000fea0000004200 */
[C---:B------:R-:W-:Y:S08]  /*3e20*/  HMMA.16816.F32 R44, R8.reuse, R12, R60 ;  /* 0x0000000c082c723c */ /* 0x040ff0000000183c */
[----:B------:R-:W-:Y:S01]  /*3e30*/  HMMA.16816.F32 R40, R8, R14, R96 ;  /* 0x0000000e0828723c */ /* 0x000fe20000001860 */
[----:B------:R-:W3:Y:S01]  /*3e40*/  LDSM.16.MT88.4 R12, [R205+0x2100] ;  /* 0x00210000cd0c783b */ /* 0x000ee20000004200 */
[----:B-1----:R-:W-:-:S02]  /*3e50*/  FFMA.FTZ R0, R160, c[0x0][0x2d0], -R2 ;  /* 0x0000b400a0007a23 */ /* 0x002fc40000010802 */
[----:B------:R-:W-:Y:S02]  /*3e60*/  IMAD.MOV.U32 R160, RZ, RZ, R109 ;  /* 0x000000ffffa07224 */ /* 0x000fe400078e006d */
[----:B------:R1:W-:Y:S02]  /*3e70*/  MUFU.EX2 R155, R0 ;  /* 0x00000000009b7308 */ /* 0x0003e40000000800 */
[C---:B--2---:R-:W-:Y:S08]  /*3e80*/  HMMA.16816.F32 R60, R8.reuse, R28, R100 ;  /* 0x0000001c083c723c */ /* 0x044ff00000001864 */
[----:B------:R-:W-:Y:S01]  /*3e90*/  HMMA.16816.F32 R96, R8, R30, R104 ;  /* 0x0000001e0860723c */ /* 0x000fe20000001868 */
[----:B------:R-:W2:Y:S01]  /*3ea0*/  LDSM.16.MT88.4 R28, [R207+0x2100] ;  /* 0x00210000cf1c783b */ /* 0x000ea20000004200 */
[----:B-1----:R-:W-:Y:S01]  /*3eb0*/  FFMA.FTZ R0, R162, c[0x0][0x2d0], -R2 ;  /* 0x0000b400a2007a23 */ /* 0x002fe20000010802 */
[----:B------:R-:W-:-:S05]  /*3ec0*/  MOV R162, R110 ;  /* 0x0000006e00a27202 */ /* 0x000fca0000000f00 */
[C---:B----4-:R-:W-:Y:S01]  /*3ed0*/  HMMA.16816.F32 R104, R8.reuse, R26, R88 ;  /* 0x0000001a0868723c */ /* 0x050fe20000001858 */
[----:B------:R1:W4:Y:S07]  /*3ee0*/  MUFU.EX2 R154, R0 ;  /* 0x00000000009a7308 */ /* 0x00032e0000000800 */
[C---:B-----5:R-:W-:Y:S08]  /*3ef0*/  HMMA.16816.F32 R100, R8.reuse, R20, R84 ;  /* 0x000000140864723c */ /* 0x060ff00000001854 */
[----:B------:R-:W-:Y:S01]  /*3f00*/  HMMA.16816.F32 R88, R8, R22, R68 ;  /* 0x000000160858723c */ /* 0x000fe20000001844 */
[----:B------:R-:W-:Y:S01]  /*3f10*/  LDSM.16.MT88.4 R20, [R205+0x6100] ;  /* 0x00610000cd14783b */ /* 0x000fe20000004200 */
[----:B-1----:R-:W-:-:S02]  /*3f20*/  FFMA.FTZ R0, R163, c[0x0][0x2d0], -R2 ;  /* 0x0000b400a3007a23 */ /* 0x002fc40000010802 */
[----:B------:R-:W-:Y:S02]  /*3f30*/  IMAD.MOV.U32 R163, RZ, RZ, R111 ;  /* 0x000000ffffa37224 */ /* 0x000fe400078e006f */
[----:B------:R1:W-:Y:S02]  /*3f40*/  MUFU.EX2 R153, R0 ;  /* 0x0000000000997308 */ /* 0x0003e40000000800 */
[----:B------:R-:W-:Y:S01]  /*3f50*/  HMMA.16816.F32 R108, R8, R24, R92 ;  /* 0x00000018086c723c */ /* 0x000fe2000000185c */
[----:B------:R-:W5:Y:S06]  /*3f60*/  LDSM.16.MT88.4 R24, [R204+0x6100] ;  /* 0x00610000cc18783b */ /* 0x000f6c0000004200 */
[----:B---3--:R-:W-:-:S02]  /*3f70*/  F2FP.PACK_AB R8, R158, R164 ;  /* 0x000000a49e08723e */ /* 0x008fc400000000ff */
[----:B------:R-:W-:Y:S02]  /*3f80*/  F2FP.PACK_AB R10, R157, R156 ;  /* 0x0000009c9d0a723e */ /* 0x000fe400000000ff */
[----:B----4-:R-:W-:Y:S01]  /*3f90*/  F2FP.PACK_AB R9, R154, R155 ;  /* 0x0000009b9a09723e */ /* 0x010fe200000000ff */
[----:B-1----:R-:W-:Y:S02]  /*3fa0*/  FFMA.FTZ R0, R161, c[0x0][0x2d0], -R2 ;  /* 0x0000b400a1007a23 */ /* 0x002fe40000010802 */
[----:B------:R-:W-:Y:S02]  /*3fb0*/  IMAD.MOV.U32 R161, RZ, RZ, R120 ;  /* 0x000000ffffa17224 */ /* 0x000fe400078e0078 */
[----:B------:R1:W3:Y:S02]  /*3fc0*/  MUFU.EX2 R152, R0 ;  /* 0x0000000000987308 */ /* 0x0002e40000000800 */
[----:B-1----:R-:W-:Y:S01]  /*3fd0*/  FFMA.FTZ R0, R165, c[0x0][0x2d0], -R6 ;  /* 0x0000b400a5007a23 */ /* 0x002fe20000010806 */
[----:B---3--:R-:W-:Y:S01]  /*3fe0*/  F2FP.PACK_AB R11, R152, R153 ;  /* 0x00000099980b723e */ /* 0x008fe200000000ff */
[----:B------:R-:W-:-:S04]  /*3ff0*/  IMAD.MOV.U32 R165, RZ, RZ, R121 ;  /* 0x000000ffffa57224 */ /* 0x000fc800078e0079 */
[----:B------:R1:W-:Y:S02]  /*4000*/  MUFU.EX2 R151, R0 ;  /* 0x0000000000977308 */ /* 0x0003e40000000800 */
[C---:B------:R-:W-:Y:S08]  /*4010*/  HMMA.16816.F32 R92, R8.reuse, R16, R80 ;  /* 0x00000010085c723c */ /* 0x040ff00000001850 */
[----:B------:R-:W-:Y:S01]  /*4020*/  HMMA.16816.F32 R84, R8, R18, R76 ;  /* 0x000000120854723c */ /* 0x000fe2000000184c */
[----:B------:R-:W3:Y:S01]  /*4030*/  LDSM.16.MT88.4 R16, [R208+0x6100] ;  /* 0x00610000d010783b */ /* 0x000ee20000004200 */
[----:B-1----:R-:W-:-:S02]  /*4040*/  FFMA.FTZ R0, R167, c[0x0][0x2d0], -R6 ;  /* 0x0000b400a7007a23 */ /* 0x002fc40000010806 */
[----:B------:R-:W-:Y:S02]  /*4050*/  IMAD.MOV.U32 R167, RZ, RZ, R122 ;  /* 0x000000ffffa77224 */ /* 0x000fe400078e007a */
[----:B------:R1:W4:Y:S02]  /*4060*/  MUFU.EX2 R150, R0 ;  /* 0x0000000000967308 */ /* 0x0003240000000800 */
[C---:B------:R-:W-:Y:S08]  /*4070*/  HMMA.16816.F32 R80, R8.reuse, R12, R72 ;  /* 0x0000000c0850723c */ /* 0x040ff00000001848 */
[----:B------:R-:W-:Y:S01]  /*4080*/  HMMA.16816.F32 R76, R8, R14, R64 ;  /* 0x0000000e084c723c */ /* 0x000fe20000001840 */
[----:B------:R-:W3:Y:S01]  /*4090*/  LDSM.16.MT88.4 R12, [R207+0x6100] ;  /* 0x00610000cf0c783b */ /* 0x000ee20000004200 */
[----:B-1----:R-:W-:-:S06]  /*40a0*/  FFMA.FTZ R0, R166, c[0x0][0x2d0], -R6 ;  /* 0x0000b400a6007a23 */ /* 0x002fcc0000010806 */
[C---:B------:R-:W-:Y:S01]  /*40b0*/  HMMA.16816.F32 R72, R8.reuse, R32, R56 ;  /* 0x000000200848723c */ /* 0x040fe20000001838 */
[----:B------:R-:W-:Y:S01]  /*40c0*/  IMAD.MOV.U32 R166, RZ, RZ, R123 ;  /* 0x000000ffffa67224 */ /* 0x000fe200078e007b */
[----:B------:R1:W-:Y:S06]  /*40d0*/  MUFU.EX2 R149, R0 ;  /* 0x0000000000957308 */ /* 0x0003ec0000000800 */
[C---:B------:R-:W-:Y:S01]  /*40e0*/  HMMA.16816.F32 R68, R8.reuse, R34, R52 ;  /* 0x000000220844723c */ /* 0x040fe20000001834 */
[----:B------:R-:W3:Y:S07]  /*40f0*/  LDSM.16.MT88.4 R32, [R204+0x2900] ;  /* 0x00290000cc20783b */ /* 0x000eee0000004200 */
[----:B--2---:R-:W-:Y:S01]  /*4100*/  HMMA.16816.F32 R64, R8, R28, R48 ;  /* 0x0000001c0840723c */ /* 0x004fe20000001830 */
[----:B-1----:R-:W-:-:S02]  /*4110*/  FFMA.FTZ R0, R168, c[0x0][0x2d0], -R6 ;  /* 0x0000b400a8007a23 */ /* 0x002fc40000010806 */
[----:B------:R-:W-:Y:S02]  /*4120*/  IMAD.MOV.U32 R168, RZ, RZ, R131 ;  /* 0x000000ffffa87224 */ /* 0x000fe400078e0083 */
[----:B------:R1:W2:Y:S03]  /*4130*/  MUFU.EX2 R148, R0 ;  /* 0x0000000000947308 */ /* 0x0002a60000000800 */
[----:B-----5:R-:W-:Y:S01]  /*4140*/  HMMA.16816.F32 R44, R8, R24, R44 ;  /* 0x00000018082c723c */ /* 0x020fe2000000182c */
[----:B------:R-:W-:-:S07]  /*4150*/  IMAD.MOV.U32 R131, RZ, RZ, R232 ;  /* 0x000000ffff837224 */ /* 0x000fce00078e00e8 */
[----:B------:R-:W-:Y:S01]  /*4160*/  HMMA.16816.F32 R48, R8, R26, R40 ;  /* 0x0000001a0830723c */ /* 0x000fe20000001828 */
[----:B------:R-:W5:Y:S01]  /*4170*/  LDSM.16.MT88.4 R24, [R208+0x2900] ;  /* 0x00290000d018783b */ /* 0x000f620000004200 */
[----:B-1----:R-:W-:-:S06]  /*4180*/  FFMA.FTZ R0, R169, c[0x0][0x2d0], -R2 ;  /* 0x0000b400a9007a23 */ /* 0x002fcc0000010802 */
[C---:B------:R-:W-:Y:S01]  /*4190*/  HMMA.16816.F32 R56, R8.reuse, R30, R36 ;  /* 0x0000001e0838723c */ /* 0x040fe20000001824 */
[----:B------:R-:W1:Y:S01]  /*41a0*/  LDSM.16.MT88.4 R28, [R205+0x2900] ;  /* 0x00290000cd1c783b */ /* 0x000e620000004200 */
[----:B------:R-:W-:Y:S01]  /*41b0*/  IMAD.MOV.U32 R169, RZ, RZ, R128 ;  /* 0x000000ffffa97224 */ /* 0x000fe200078e0080 */
[----:B------:R2:W-:Y:S05]  /*41c0*/  MUFU.EX2 R147, R0 ;  /* 0x0000000000937308 */ /* 0x0005ea0000000800 */
[C---:B------:R-:W-:Y:S08]  /*41d0*/  HMMA.16816.F32 R40, R8.reuse, R20, R60 ;  /* 0x000000140828723c */ /* 0x040ff0000000183c */
[----:B------:R-:W-:Y:S01]  /*41e0*/  HMMA.16816.F32 R36, R8, R22, R96 ;  /* 0x000000160824723c */ /* 0x000fe20000001860 */
[----:B------:R-:W1:Y:S01]  /*41f0*/  LDSM.16.MT88.4 R20, [R207+0x2900] ;  /* 0x00290000cf14783b */ /* 0x000e620000004200 */
[----:B--2---:R-:W-:Y:S01]  /*4200*/  FFMA.FTZ R0, R171, c[0x0][0x2d0], -R2 ;  /* 0x0000b400ab007a23 */ /* 0x004fe20000010802 */
[----:B------:R-:W-:-:S03]  /*4210*/  MOV R171, R129 ;  /* 0x0000008100ab7202 */ /* 0x000fc60000000f00 */
[----:B------:R2:W1:Y:S02]  /*4220*/  MUFU.EX2 R146, R0 ;  /* 0x0000000000927308 */ /* 0x0004640000000800 */
[C---:B---3--:R-:W-:Y:S08]  /*4230*/  HMMA.16816.F32 R60, R8.reuse, R18, R104 ;  /* 0x00000012083c723c */ /* 0x048ff00000001868 */
[----:B------:R-:W-:Y:S01]  /*4240*/  HMMA.16816.F32 R52, R8, R16, R108 ;  /* 0x000000100834723c */ /* 0x000fe2000000186c */
[----:B------:R-:W-:Y:S01]  /*4250*/  LDSM.16.MT88.4 R16, [R205+0x6900] ;  /* 0x00690000cd10783b */ /* 0x000fe20000004200 */
[----:B--2---:R-:W-:-:S06]  /*4260*/  FFMA.FTZ R0, R170, c[0x0][0x2d0], -R2 ;  /* 0x0000b400aa007a23 */ /* 0x004fcc0000010802 */
[C---:B------:R-:W-:Y:S01]  /*4270*/  HMMA.16816.F32 R104, R8.reuse, R12, R100 ;  /* 0x0000000c0868723c */ /* 0x040fe20000001864 */
[----:B------:R-:W-:Y:S01]  /*4280*/  IMAD.MOV.U32 R170, RZ, RZ, R130 ;  /* 0x000000ffffaa7224 */ /* 0x000fe200078e0082 */
[----:B------:R2:W-:Y:S06]  /*4290*/  MUFU.EX2 R135, R0 ;  /* 0x0000000000877308 */ /* 0x0005ec0000000800 */
[----:B------:R-:W-:Y:S01]  /*42a0*/  HMMA.16816.F32 R96, R8, R14, R88 ;  /* 0x0000000e0860723c */ /* 0x000fe20000001858 */
[----:B------:R-:W3:Y:S06]  /*42b0*/  LDSM.16.MT88.4 R12, [R204+0x6900] ;  /* 0x00690000cc0c783b */ /* 0x000eec0000004200 */
[----:B----4-:R-:W-:-:S02]  /*42c0*/  F2FP.PACK_AB R8, R150, R151 ;  /* 0x000000979608723e */ /* 0x010fc400000000ff */
[----:B------:R-:W-:Y:S01]  /*42d0*/  F2FP.PACK_AB R10, R148, R149 ;  /* 0x00000095940a723e */ /* 0x000fe200000000ff */
[----:B--2---:R-:W-:Y:S01]  /*42e0*/  FFMA.FTZ R0, R172, c[0x0][0x2d0], -R2 ;  /* 0x0000b400ac007a23 */ /* 0x004fe20000010802 */
[----:B-1----:R-:W-:Y:S01]  /*42f0*/  F2FP.PACK_AB R9, R146, R147 ;  /* 0x000000939209723e */ /* 0x002fe200000000ff */
[----:B------:R-:W-:Y:S02]  /*4300*/  IMAD.MOV.U32 R172, RZ, RZ, R117 ;  /* 0x000000ffffac7224 */ /* 0x000fe400078e0075 */
[----:B------:R-:W1:Y:S02]  /*4310*/  MUFU.EX2 R134, R0 ;  /* 0x0000000000867308 */ /* 0x000e640000000800 */
[----:B-1----:R-:W-:Y:S01]  /*4320*/  F2FP.PACK_AB R11, R134, R135 ;  /* 0x00000087860b723e */ /* 0x002fe200000000ff */
[----:B------:R-:W-:Y:S02]  /*4330*/  FFMA.FTZ R0, R226, c[0x0][0x2d0], -R6 ;  /* 0x0000b400e2007a23 */ /* 0x000fe40000010806 */
[----:B------:R-:W-:-:S03]  /*4340*/  IMAD.MOV.U32 R226, RZ, RZ, R118 ;  /* 0x000000ffffe27224 */ /* 0x000fc600078e0076 */
[----:B------:R1:W-:Y:S01]  /*4350*/  MUFU.EX2 R133, R0 ;  /* 0x0000000000857308 */ /* 0x0003e20000000800 */
[C---:B------:R-:W-:Y:S08]  /*4360*/  HMMA.16816.F32 R108, R8.reuse, R34, R84 ;  /* 0x00000022086c723c */ /* 0x040ff00000001854 */
[----:B-----5:R-:W-:Y:S01]  /*4370*/  HMMA.16816.F32 R84, R8, R24, R72 ;  /* 0x000000180854723c */ /* 0x020fe20000001848 */
[----:B-1----:R-:W-:-:S07]  /*4380*/  FFMA.FTZ R0, R227, c[0x0][0x2d0], -R6 ;  /* 0x0000b400e3007a23 */ /* 0x002fce0000010806 */
[C---:B------:R-:W-:Y:S01]  /*4390*/  HMMA.16816.F32 R88, R8.reuse, R26, R68 ;  /* 0x0000001a0858723c */ /* 0x040fe20000001844 */
[----:B------:R-:W1:Y:S01]  /*43a0*/  LDSM.16.MT88.4 R24, [R208+0x6900] ;  /* 0x00690000d018783b */ /* 0x000e620000004200 */
[----:B------:R2:W4:Y:S06]  /*43b0*/  MUFU.EX2 R145, R0 ;  /* 0x0000000000917308 */ /* 0x00052c0000000800 */
[C---:B------:R-:W-:Y:S01]  /*43c0*/  HMMA.16816.F32 R120, R8.reuse, R32, R92 ;  /* 0x000000200878723c */ /* 0x040fe2000000185c */
[----:B------:R-:W5:Y:S07]  /*43d0*/  LDSM.16.MT88.4 R32, [R207+0x6900] ;  /* 0x00690000cf20783b */ /* 0x000f6e0000004200 */
[----:B------:R-:W-:Y:S01]  /*43e0*/  HMMA.16816.F32 R100, R8, R28, R80 ;  /* 0x0000001c0864723c */ /* 0x000fe20000001850 */
[----:B--2---:R-:W-:-:S04]  /*43f0*/  FFMA.FTZ R0, R228, c[0x0][0x2d0], -R6 ;  /* 0x0000b400e4007a23 */ /* 0x004fc80000010806 */
[----:B------:R2:W-:Y:S03]  /*4400*/  MUFU.EX2 R144, R0 ;  /* 0x0000000000907308 */ /* 0x0005e60000000800 */
[C---:B------:R-:W-:Y:S08]  /*4410*/  HMMA.16816.F32 R80, R8.reuse, R20, R64 ;  /* 0x000000140850723c */ /* 0x040ff00000001840 */
[----:B---3--:R-:W-:Y:S01]  /*4420*/  HMMA.16816.F32 R64, R8, R14, R48 ;  /* 0x0000000e0840723c */ /* 0x008fe20000001830 */
[----:B--2---:R-:W-:-:S07]  /*4430*/  FFMA.FTZ R0, R229, c[0x0][0x2d0], -R6 ;  /* 0x0000b400e5007a23 */ /* 0x004fce0000010806 */
[C---:B------:R-:W-:Y:S01]  /*4440*/  HMMA.16816.F32 R72, R8.reuse, R12, R44 ;  /* 0x0000000c0848723c */ /* 0x040fe2000000182c */
[----:B------:R-:W-:Y:S01]  /*4450*/  LDSM.16.MT88.4 R12, [R207+0x3100] ;  /* 0x00310000cf0c783b */ /* 0x000fe20000004200 */
[----:B------:R2:W3:Y:S06]  /*4460*/  MUFU.EX2 R232, R0 ;  /* 0x0000000000e87308 */ /* 0x0004ec0000000800 */
[C---:B-1----:R-:W-:Y:S08]  /*4470*/  HMMA.16816.F32 R48, R8.reuse, R24, R52 ;  /* 0x000000180830723c */ /* 0x042ff00000001834 */
[----:B------:R-:W-:Y:S01]  /*4480*/  HMMA.16816.F32 R52, R8, R26, R60 ;  /* 0x0000001a0834723c */ /* 0x000fe2000000183c */
[----:B------:R-:W1:Y:S01]  /*4490*/  LDSM.16.MT88.4 R24, [R204+0x7100] ;  /* 0x00710000cc18783b */ /* 0x000e620000004200 */
[----:B--2---:R-:W-:-:S04]  /*44a0*/  FFMA.FTZ R0, R230, c[0x0][0x2d0], -R2 ;  /* 0x0000b400e6007a23 */ /* 0x004fc80000010802 */
[----:B------:R2:W-:Y:S02]  /*44b0*/  MUFU.EX2 R132, R0 ;  /* 0x0000000000847308 */ /* 0x0005e40000000800 */
[C---:B------:R-:W-:Y:S01]  /*44c0*/  HMMA.16816.F32 R92, R8.reuse, R30, R76 ;  /* 0x0000001e085c723c */ /* 0x040fe2000000184c */
[----:B------:R-:W-:Y:S07]  /*44d0*/  LDSM.16.MT88.4 R28, [R204+0x3100] ;  /* 0x00310000cc1c783b */ /* 0x000fee0000004200 */
[----:B------:R-:W-:Y:S01]  /*44e0*/  HMMA.16816.F32 R76, R8, R22, R56 ;  /* 0x00000016084c723c */ /* 0x000fe20000001838 */
[----:B------:R-:W1:Y:S01]  /*44f0*/  LDSM.16.MT88.4 R20, [R205+0x3100] ;  /* 0x00310000cd14783b */ /* 0x000e620000004200 */
[----:B--2---:R-:W-:-:S06]  /*4500*/  FFMA.FTZ R0, R231, c[0x0][0x2d0], -R2 ;  /* 0x0000b400e7007a23 */ /* 0x004fcc0000010802 */
[C---:B------:R-:W-:Y:S01]  /*4510*/  HMMA.16816.F32 R56, R8.reuse, R16, R40 ;  /* 0x000000100838723c */ /* 0x040fe20000001828 */
[----:B------:R2:W1:Y:S07]  /*4520*/  MUFU.EX2 R118, R0 ;  /* 0x0000000000767308 */ /* 0x00046e0000000800 */
[C---:B------:R-:W-:Y:S01]  /*4530*/  HMMA.16816.F32 R40, R8.reuse, R18, R36 ;  /* 0x000000120828723c */ /* 0x040fe20000001824 */
[----:B------:R-:W1:Y:S07]  /*4540*/  LDSM.16.MT88.4 R16, [R208+0x3100] ;  /* 0x00310000d010783b */ /* 0x000e6e0000004200 */
[----:B-----5:R-:W-:Y:S01]  /*4550*/  HMMA.16816.F32 R44, R8, R32, R104 ;  /* 0x00000020082c723c */ /* 0x020fe20000001868 */
[----:B------:R-:W-:Y:S01]  /*4560*/  LDSM.16.MT88.4 R104, [R205+0x7900] ;  /* 0x00790000cd68783b */ /* 0x000fe20000004200 */
[----:B--2---:R-:W-:-:S04]  /*4570*/  FFMA.FTZ R0, R233, c[0x0][0x2d0], -R2 ;  /* 0x0000b400e9007a23 */ /* 0x004fc80000010802 */
[----:B------:R2:W-:Y:S02]  /*4580*/  MUFU.EX2 R117, R0 ;  /* 0x0000000000757308 */ /* 0x0005e40000000800 */
[----:B------:R-:W-:Y:S01]  /*4590*/  HMMA.16816.F32 R36, R8, R34, R96 ;  /* 0x000000220824723c */ /* 0x000fe20000001860 */
[----:B------:R-:W5:Y:S04]  /*45a0*/  LDSM.16.MT88.4 R32, [R205+0x7100] ;  /* 0x00710000cd20783b */ /* 0x000f680000004200 */
[----:B------:R-:W-:Y:S02]  /*45b0*/  LDSM.16.MT88.4 R96, [R204+0x7900] ;  /* 0x00790000cc60783b */ /* 0x000fe40000004200 */
[----:B----4-:R-:W-:Y:S02]  /*45c0*/  F2FP.PACK_AB R8, R145, R133 ;  /* 0x000000859108723e */ /* 0x010fe400000000ff */
[----:B---3--:R-:W-:-:S02]  /*45d0*/  F2FP.PACK_AB R10, R232, R144 ;  /* 0x00000090e80a723e */ /* 0x008fc400000000ff */
[----:B-1----:R-:W-:Y:S01]  /*45e0*/  F2FP.PACK_AB R9, R118, R132 ;  /* 0x000000847609723e */ /* 0x002fe200000000ff */
[----:B--2---:R-:W-:-:S04]  /*45f0*/  FFMA.FTZ R0, R235, c[0x0][0x2d0], -R2 ;  /* 0x0000b400eb007a23 */ /* 0x004fc80000010802 */
[----:B------:R1:W2:Y:S02]  /*4600*/  MUFU.EX2 R62, R0 ;  /* 0x00000000003e7308 */ /* 0x0002a40000000800 */
[----:B-1----:R-:W-:Y:S01]  /*4610*/  FFMA.FTZ R0, R131, c[0x0][0x2d0], -R6 ;  /* 0x0000b40083007a23 */ /* 0x002fe20000010806 */
[----:B--2---:R-:W-:-:S05]  /*4620*/  F2FP.PACK_AB R11, R62, R117 ;  /* 0x000000753e0b723e */ /* 0x004fca00000000ff */
[----:B------:R1:W-:Y:S02]  /*4630*/  MUFU.EX2 R61, R0 ;  /* 0x00000000003d7308 */ /* 0x0003e40000000800 */
[C---:B------:R-:W-:Y:S08]  /*4640*/  HMMA.16816.F32 R64, R8.reuse, R26, R64 ;  /* 0x0000001a0840723c */ /* 0x040ff00000001840 */
[----:B------:R-:W-:Y:S01]  /*4650*/  HMMA.16816.F32 R128, R8, R24, R72 ;  /* 0x000000180880723c */ /* 0x000fe20000001848 */
[----:B------:R-:W-:Y:S01]  /*4660*/  LDSM.16.MT88.4 R72, [R205+0x3900] ;  /* 0x00390000cd48783b */ /* 0x000fe20000004200 */
[----:B-1----:R-:W-:Y:S01]  /*4670*/  FFMA.FTZ R0, R226, c[0x0][0x2d0], -R6 ;  /* 0x0000b400e2007a23 */ /* 0x002fe20000010806 */
[----:B------:R-:W-:Y:S01]  /*4680*/  MOV R226, R172 ;  /* 0x000000ac00e27202 */ /* 0x000fe20000000f00 */
[----:B------:R-:W-:-:S02]  /*4690*/  IMAD.MOV.U32 R172, RZ, RZ, R170 ;  /* 0x000000ffffac7224 */ /* 0x000fc400078e00aa */
[----:B------:R1:W2:Y:S01]  /*46a0*/  MUFU.EX2 R60, R0 ;  /* 0x00000000003c7308 */ /* 0x0002a20000000800 */
[----:B------:R-:W-:Y:S01]  /*46b0*/  IMAD.MOV.U32 R170, RZ, RZ, R171 ;  /* 0x000000ffffaa7224 */ /* 0x000fe200078e00ab */
[C---:B------:R-:W-:Y:S01]  /*46c0*/  HMMA.16816.F32 R68, R8.reuse, R20, R100 ;  /* 0x000000140844723c */ /* 0x040fe20000001864 */
[----:B------:R-:W-:Y:S02]  /*46d0*/  IMAD.MOV.U32 R171, RZ, RZ, R169 ;  /* 0x000000ffffab7224 */ /* 0x000fe400078e00a9 */
[----:B------:R-:W-:Y:S02]  /*46e0*/  IMAD.MOV.U32 R169, RZ, RZ, R166 ;  /* 0x000000ffffa97224 */ /* 0x000fe400078e00a6 */
[----:B------:R-:W-:Y:S01]  /*46f0*/  IMAD.MOV.U32 R166, RZ, RZ, R167 ;  /* 0x000000ffffa67224 */ /* 0x000fe200078e00a7 */
[----:B------:R-:W-:Y:S01]  /*4700*/  MOV R167, R165 ;  /* 0x000000a500a77202 */ /* 0x000fe20000000f00 */
[----:B------:R-:W-:Y:S01]  /*4710*/  IMAD.MOV.U32 R165, RZ, RZ, R161 ;  /* 0x000000ffffa57224 */ /* 0x000fe200078e00a1 */
[----:B------:R-:W-:Y:S01]  /*4720*/  HMMA.16816.F32 R20, R8, R22, R92 ;  /* 0x000000160814723c */ /* 0x000fe2000000185c */
[----:B------:R-:W-:-:S02]  /*4730*/  IMAD.MOV.U32 R161, RZ, RZ, R163 ;  /* 0x000000ffffa17224 */ /* 0x000fc400078e00a3 */
[----:B------:R-:W-:Y:S02]  /*4740*/  IMAD.MOV.U32 R163, RZ, RZ, R160 ;  /* 0x000000ffffa37224 */ /* 0x000fe400078e00a0 */
[----:B------:R-:W-:Y:S02]  /*4750*/  IMAD.MOV.U32 R228, RZ, RZ, R170 ;  /* 0x000000ffffe47224 */ /* 0x000fe400078e00aa */
[----:B-1----:R-:W-:Y:S01]  /*4760*/  FFMA.FTZ R0, R162, c[0x0][0x2d0], -R6 ;  /* 0x0000b400a2007a23 */ /* 0x002fe20000010806 */
[C---:B------:R-:W-:Y:S01]  /*4770*/  HMMA.16816.F32 R100, R8.reuse, R12, R80 ;  /* 0x0000000c0864723c */ /* 0x040fe20000001850 */
[----:B------:R-:W-:Y:S01]  /*4780*/  IMAD.MOV.U32 R162, RZ, RZ, R159 ;  /* 0x000000ffffa27224 */ /* 0x000fe200078e009f */
[----:B------:R-:W-:Y:S01]  /*4790*/  MOV R159, R125 ;  /* 0x0000007d009f7202 */ /* 0x000fe20000000f00 */
[----:B------:R1:W-:Y:S01]  /*47a0*/  MUFU.EX2 R26, R0 ;  /* 0x00000000001a7308 */ /* 0x0003e20000000800 */
[----:B------:R-:W-:Y:S01]  /*47b0*/  IMAD.MOV.U32 R229, RZ, RZ, R171 ;  /* 0x000000ffffe57224 */ /* 0x000fe200078e00ab */
[----:B------:R-:W-:Y:S01]  /*47c0*/  LDSM.16.MT88.4 R80, [R208+0x3900] ;  /* 0x00390000d050783b */ /* 0x000fe20000004200 */
[----:B------:R-:W-:Y:S01]  /*47d0*/  IMAD.MOV.U32 R227, RZ, RZ, R169 ;  /* 0x000000ffffe37224 */ /* 0x000fe200078e00a9 */
[----:B------:R-:W-:Y:S01]  /*47e0*/  MOV R169, R167 ;  /* 0x000000a700a97202 */ /* 0x000fe20000000f00 */
[----:B------:R-:W-:Y:S01]  /*47f0*/  IMAD.MOV.U32 R170, RZ, RZ, R161 ;  /* 0x000000ffffaa7224 */ /* 0x000fe200078e00a1 */
[----:B------:R-:W-:Y:S01]  /*4800*/  MOV R161, R112 ;  /* 0x0000007000a17202 */ /* 0x000fe20000000f00 */
[----:B------:R-:W-:Y:S01]  /*4810*/  IMAD.MOV.U32 R171, RZ, RZ, R165 ;  /* 0x000000ffffab7224 */ /* 0x000fe200078e00a5 */
[----:B------:R-:W-:Y:S01]  /*4820*/  HMMA.16816.F32 R120, R8, R28, R120 ;  /* 0x0000001c0878723c */ /* 0x000fe20000001878 */
[----:B------:R-:W-:Y:S01]  /*4830*/  IMAD.MOV.U32 R160, RZ, RZ, R124 ;  /* 0x000000ffffa07224 */ /* 0x000fe200078e007c */
[----:B--2---:R-:W-:Y:S01]  /*4840*/  F2FP.PACK_AB R112, R60, R61 ;  /* 0x0000003d3c70723e */ /* 0x004fe200000000ff */
[----:B------:R-:W-:-:S02]  /*4850*/  IMAD.MOV.U32 R165, RZ, RZ, R159 ;  /* 0x000000ffffa57224 */ /* 0x000fc400078e009f */
[----:B------:R-:W-:Y:S02]  /*4860*/  IMAD.MOV.U32 R167, RZ, RZ, R160 ;  /* 0x000000ffffa77224 */ /* 0x000fe400078e00a0 */
[----:B------:R-:W-:Y:S01]  /*4870*/  IMAD.MOV.U32 R160, RZ, RZ, R115 ;  /* 0x000000ffffa07224 */ /* 0x000fe200078e0073 */
[C---:B------:R-:W-:Y:S01]  /*4880*/  HMMA.16816.F32 R92, R8.reuse, R18, R88 ;  /* 0x00000012085c723c */ /* 0x040fe20000001858 */
[----:B-1----:R-:W-:Y:S01]  /*4890*/  FFMA.FTZ R0, R126, c[0x0][0x2d0], -R6 ;  /* 0x0000b4007e007a23 */ /* 0x002fe20000010806 */
[----:B------:R-:W-:Y:S01]  /*48a0*/  LDSM.16.MT88.4 R88, [R207+0x3900] ;  /* 0x00390000cf58783b */ /* 0x000fe20000004200 */
[----:B------:R-:W-:Y:S02]  /*48b0*/  IMAD.MOV.U32 R159, RZ, RZ, R113 ;  /* 0x000000ffff9f7224 */ /* 0x000fe400078e0071 */
[----:B------:R1:W-:Y:S03]  /*48c0*/  MUFU.EX2 R25, R0 ;  /* 0x0000000000197308 */ /* 0x0003e60000000800 */
[C---:B------:R-:W-:Y:S08]  /*48d0*/  HMMA.16816.F32 R28, R8.reuse, R30, R108 ;  /* 0x0000001e081c723c */ /* 0x040ff0000000186c */
[----:B------:R-:W-:Y:S01]  /*48e0*/  HMMA.16816.F32 R84, R8, R16, R84 ;  /* 0x000000100854723c */ /* 0x000fe20000001854 */
[----:B------:R-:W2:Y:S01]  /*48f0*/  LDSM.16.MT88.4 R16, [R208+0x7100] ;  /* 0x00710000d010783b */ /* 0x000ea20000004200 */
[----:B-1----:R-:W-:-:S03]  /*4900*/  FFMA.FTZ R0, R127, c[0x0][0x2d0], -R2 ;  /* 0x0000b4007f007a23 */ /* 0x002fc60000010802 */
[----:B------:R-:W-:Y:S03]  /*4910*/  LDSM.16.MT88.4 R124, [R204+0x3900] ;  /* 0x00390000cc7c783b */ /* 0x000fe60000004200 */
[C---:B------:R-:W-:Y:S01]  /*4920*/  HMMA.16816.F32 R108, R8.reuse, R14, R76 ;  /* 0x0000000e086c723c */ /* 0x040fe2000000184c */
[----:B------:R1:W-:Y:S01]  /*4930*/  MUFU.EX2 R24, R0 ;  /* 0x0000000000187308 */ /* 0x0003e20000000800 */
[----:B------:R-:W3:Y:S06]  /*4940*/  LDSM.16.MT88.4 R12, [R207+0x7100] ;  /* 0x00710000cf0c783b */ /* 0x000eec0000004200 */
[C---:B-----5:R-:W-:Y:S08]  /*4950*/  HMMA.16816.F32 R56, R8.reuse, R32, R56 ;  /* 0x000000200838723c */ /* 0x060ff00000001838 */
[----:B------:R-:W-:Y:S01]  /*4960*/  HMMA.16816.F32 R40, R8, R34, R40 ;  /* 0x000000220828723c */ /* 0x000fe20000001828 */
[----:B-1----:R-:W-:-:S04]  /*4970*/  FFMA.FTZ R0, R7, c[0x0][0x2d0], -R2 ;  /* 0x0000b40007007a23 */ /* 0x002fc80000010802 */
[----:B------:R1:W4:Y:S03]  /*4980*/  MUFU.EX2 R7, R0 ;  /* 0x0000000000077308 */ /* 0x0003260000000800 */
[C---:B--2---:R-:W-:Y:S01]  /*4990*/  HMMA.16816.F32 R48, R8.reuse, R16, R48 ;  /* 0x000000100830723c */ /* 0x044fe20000001830 */
[----:B-1----:R-:W-:Y:S01]  /*49a0*/  FFMA.FTZ R0, R226, c[0x0][0x2d0], -R2 ;  /* 0x0000b400e2007a23 */ /* 0x002fe20000010802 */
[----:B----4-:R-:W-:Y:S01]  /*49b0*/  F2FP.PACK_AB R113, R7, R24 ;  /* 0x000000180771723e */ /* 0x010fe200000000ff */
[----:B------:R-:W-:Y:S02]  /*49c0*/  IMAD.MOV.U32 R226, RZ, RZ, R172 ;  /* 0x000000ffffe27224 */ /* 0x000fe400078e00ac */
[----:B------:R-:W-:Y:S01]  /*49d0*/  FFMA.FTZ R2, R163, c[0x0][0x2d0], -R2 ;  /* 0x0000b400a3027a23 */ /* 0x000fe20000010802 */
[----:B------:R1:W-:Y:S01]  /*49e0*/  MUFU.EX2 R6, R0 ;  /* 0x0000000000067308 */ /* 0x0003e20000000800 */
[----:B------:R-:W-:Y:S01]  /*49f0*/  IMAD.MOV.U32 R172, RZ, RZ, R166 ;  /* 0x000000ffffac7224 */ /* 0x000fe200078e00a6 */
[----:B------:R-:W-:Y:S01]  /*4a00*/  HMMA.16816.F32 R52, R8, R18, R52 ;  /* 0x000000120834723c */ /* 0x000fe20000001834 */
[----:B------:R-:W-:-:S02]  /*4a10*/  IMAD.MOV.U32 R166, RZ, RZ, R162 ;  /* 0x000000ffffa67224 */ /* 0x000fc400078e00a2 */
[----:B------:R-:W-:Y:S02]  /*4a20*/  IMAD.MOV.U32 R162, RZ, RZ, R5 ;  /* 0x000000ffffa27224 */ /* 0x000fe400078e0005 */
[----:B------:R-:W-:Y:S01]  /*4a30*/  IMAD.MOV.U32 R163, RZ, RZ, R114 ;  /* 0x000000ffffa37224 */ /* 0x000fe200078e0072 */
[----:B------:R2:W4:Y:S01]  /*4a40*/  MUFU.EX2 R5, R2 ;  /* 0x0000000200057308 */ /* 0x0005220000000800 */
[----:B------:R-:W-:Y:S01]  /*4a50*/  F2FP.PACK_AB R114, R25, R26 ;  /* 0x0000001a1972723e */ /* 0x000fe200000000ff */
[----:B---3--:R-:W-:Y:S01]  /*4a60*/  HMMA.16816.F32 R44, R8, R12, R44 ;  /* 0x0000000c082c723c */ /* 0x008fe2000000182c */
[----:B-1----:R-:W-:-:S07]  /*4a70*/  FADD.FTZ R0, R228, R229 ;  /* 0x000000e5e4007221 */ /* 0x002fce0000010000 */
[----:B------:R-:W-:Y:S01]  /*4a80*/  HMMA.16816.F32 R36, R8, R14, R36 ;  /* 0x0000000e0824723c */ /* 0x000fe20000001824 */
[----:B------:R-:W-:Y:S01]  /*4a90*/  LDSM.16.MT88.4 R8, [R207+0x7900] ;  /* 0x00790000cf08783b */ /* 0x000fe20000004200 */
[----:B------:R-:W-:Y:S02]  /*4aa0*/  FADD.FTZ R0, R172, R0 ;  /* 0x00000000ac007221 */ /* 0x000fe40000010000 */
[----:B--2---:R-:W-:Y:S01]  /*4ab0*/  FADD.FTZ R2, R226, R227 ;  /* 0x000000e3e2027221 */ /* 0x004fe20000010000 */
[----:B----4-:R-:W-:Y:S01]  /*4ac0*/  F2FP.PACK_AB R115, R5, R6 ;  /* 0x000000060573723e */ /* 0x010fe200000000ff */
[----:B------:R-:W-:Y:S02]  /*4ad0*/  FADD.FTZ R0, R171, R0 ;  /* 0x00000000ab007221 */ /* 0x000fe40000010000 */
[----:B------:R-:W-:Y:S02]  /*4ae0*/  FADD.FTZ R2, R170, R2 ;  /* 0x00000002aa027221 */ /* 0x000fe40000010000 */
[----:B------:R-:W-:-:S02]  /*4af0*/  FADD.FTZ R0, R168, R0 ;  /* 0x00000000a8007221 */ /* 0x000fc40000010000 */
[----:B------:R-:W-:Y:S01]  /*4b00*/  FADD.FTZ R2, R169, R2 ;  /* 0x00000002a9027221 */ /* 0x000fe20000010000 */
[C---:B------:R-:W-:Y:S01]  /*4b10*/  HMMA.16816.F32 R76, R112.reuse, R80, R84 ;  /* 0x00000050704c723c */ /* 0x040fe20000001854 */
[----:B------:R-:W-:Y:S02]  /*4b20*/  FADD.FTZ R0, R167, R0 ;  /* 0x00000000a7007221 */ /* 0x000fe40000010000 */
[----:B------:R-:W-:Y:S02]  /*4b30*/  FADD.FTZ R2, R166, R2 ;  /* 0x00000002a6027221 */ /* 0x000fe40000010000 */
[----:B------:R-:W-:Y:S02]  /*4b40*/  FADD.FTZ R0, R161, R0 ;  /* 0x00000000a1007221 */ /* 0x000fe40000010000 */
[----:B------:R-:W-:Y:S01]  /*4b50*/  FADD.FTZ R2, R165, R2 ;  /* 0x00000002a5027221 */ /* 0x000fe20000010000 */
[----:B------:R-:W-:Y:S01]  /*4b60*/  HMMA.16816.F32 R84, R112, R88, R100 ;  /* 0x000000587054723c */ /* 0x000fe20000001864 */
[----:B------:R-:W-:-:S02]  /*4b70*/  FADD.FTZ R0, R162, R0 ;  /* 0x00000000a2007221 */ /* 0x000fc40000010000 */
[----:B------:R-:W-:Y:S02]  /*4b80*/  FADD.FTZ R2, R163, R2 ;  /* 0x00000002a3027221 */ /* 0x000fe40000010000 */
[----:B------:R-:W-:Y:S02]  /*4b90*/  FADD.FTZ R0, R159, R0 ;  /* 0x000000009f007221 */ /* 0x000fe40000010000 */
[----:B------:R-:W-:Y:S01]  /*4ba0*/  FADD.FTZ R2, R160, R2 ;  /* 0x00000002a0027221 */ /* 0x000fe20000010000 */
[----:B------:R-:W-:Y:S01]  /*4bb0*/  HMMA.16816.F32 R88, R112, R90, R108 ;  /* 0x0000005a7058723c */ /* 0x000fe2000000186c */
[----:B------:R-:W-:Y:S01]  /*4bc0*/  FADD.FTZ R0, R251, R0 ;  /* 0x00000000fb007221 */ /* 0x000fe20000010000 */
[----:B------:R-:W1:Y:S01]  /*4bd0*/  LDSM.16.MT88.4 R108, [R208+0x7900] ;  /* 0x00790000d06c783b */ /* 0x000e620000004200 */
        /* <DEDUP_REMOVED lines=13> */
[----:B------:R-:W-:Y:S03]  /*4cb0*/  HMMA.16816.F32 R120, R112, R124, R120 ;  /* 0x0000007c7078723c */ /* 0x000fe60000001878 */
        /* <DEDUP_REMOVED lines=13> */
[----:B-1----:R-:W-:Y:S01]  /*4d90*/  HMMA.16816.F32 R128, R112, R108, R48 ;  /* 0x0000006c7080723c */ /* 0x002fe20000001830 */
        /* <DEDUP_REMOVED lines=29> */
[C---:B------:R-:W-:Y:S08]  /*4f70*/  HMMA.16816.F32 R132, R112.reuse, R8, R44 ;  /* 0x000000087084723c */ /* 0x040ff0000000182c */
[----:B------:R-:W-:Y:S01]  /*4f80*/  HMMA.16816.F32 R112, R112, R10, R36 ;  /* 0x0000000a7070723c */ /* 0x000fe20000001824 */
[----:B------:R-:W-:Y:S07]  /*4f90*/  @!P1 BRA `(.L_x_2) ;  /* 0x0000354000009947 */ /* 0x000fee0003800000 */
[----:B------:R-:W-:Y:S01]  /*4fa0*/  IADD3 R235, P1, R246, 0x40, RZ ;  /* 0x00000040f6eb7810 */ /* 0x000fe20007f3e0ff */
[----:B------:R-:W-:Y:S01]  /*4fb0*/  UIADD3 UR12, UP0, UR16, 0x80, URZ ;  /* 0x00000080100c7890 */ /* 0x000fe2000ff1e03f */
[----:B------:R-:W-:Y:S01]  /*4fc0*/  IADD3 R237, P2, R244, 0x40, RZ ;  /* 0x00000040f4ed7810 */ /* 0x000fe20007f5e0ff */
[----:B------:R-:W-:Y:S01]  /*4fd0*/  IMAD.MOV.U32 R118, RZ, RZ, R3 ;  /* 0x000000ffff767224 */ /* 0x000fe200078e0003 */
[----:B------:R-:W-:Y:S01]  /*4fe0*/  MOV R117, R116 ;  /* 0x0000007400757202 */ /* 0x000fe20000000f00 */
[----:B------:R-:W-:Y:S01]  /*4ff0*/  IMAD.SHL.U32 R226, R249, 0x2, RZ ;  /* 0x00000002f9e27824 */ /* 0x000fe200078e00ff */
[----:B------:R-:W-:Y:S01]  /*5000*/  IADD3.X R236, RZ, R241, RZ, P2, !PT ;  /* 0x000000f1ffec7210 */ /* 0x000fe200017fe4ff */
[----:B------:R-:W-:Y:S01]  /*5010*/  IMAD.X R234, RZ, RZ, R243, P1 ;  /* 0x000000ffffea7224 */ /* 0x000fe200008e06f3 */
[----:B------:R-:W-:-:S02]  /*5020*/  UMOV UR13, 0x6 ;  /* 0x00000006000d7882 */ /* 0x000fc40000000000 */
[----:B------:R-:W-:Y:S02]  /*5030*/  ULDC.64 UR6, c[0x0][0x208] ;  /* 0x0000820000067ab9 */ /* 0x000fe40000000a00 */
[----:B------:R-:W-:Y:S02]  /*5040*/  ULEA.HI.SX32 UR18, UR18, 0xfffffffe, 0x19 ;  /* 0xfffffffe12127891 */ /* 0x000fe4000f8fca3f */
[----:B------:R-:W-:Y:S02]  /*5050*/  USHF.L.U64.HI UR15, UR6, UR13, UR7 ;  /* 0x0000000d060f7299 */ /* 0x000fe40008010207 */
[----:B------:R-:W-:Y:S02]  /*5060*/  USHF.L.U32 UR16, UR6, 0x6, URZ ;  /* 0x0000000606107899 */ /* 0x000fe4000800063f */
[----:B------:R-:W-:Y:S02]  /*5070*/  UIADD3.X UR11, URZ, UR11, URZ, UP0, !UPT ;  /* 0x0000000b3f0b7290 */ /* 0x000fe400087fe43f */
[----:B------:R-:W-:-:S02]  /*5080*/  ULDC.64 UR4, c[0x0][0x1e0] ;  /* 0x0000780000047ab9 */ /* 0x000fc40000000a00 */
.L_x_3:
[----:B------:R-:W-:Y:S04]  /*5090*/  DEPBAR.LE SB0, 0x0 ;  /* 0x000080000000791a */ /* 0x000fe80000000000 */
[----:B------:R-:W-:Y:S01]  /*50a0*/  BAR.SYNC.DEFER_BLOCKING 0x0 ;  /* 0x0000000000007b1d */ /* 0x000fe20000010000 */
[----:B------:R-:W-:Y:S02]  /*50b0*/  USHF.R.S32.HI UR8, URZ, 0x1f, UR18 ;  /* 0x0000001f3f087899 */ /* 0x000fe40008011412 */
[----:B------:R-:W-:Y:S02]  /*50c0*/  UIMAD.WIDE.U32 UR24, UR18, UR6, URZ ;  /* 0x00000006121872a5 */ /* 0x000fe4000f8e003f */
[----:B------:R-:W-:Y:S02]  /*50d0*/  UIMAD UR8, UR8, UR6, URZ ;  /* 0x00000006080872a4 */ /* 0x000fe4000f8e023f */
[----:B------:R-:W-:Y:S02]  /*50e0*/  USHF.L.U32 UR9, UR24, 0x7, URZ ;  /* 0x0000000718097899 */ /* 0x000fe4000800063f */
[----:B------:R-:W-:Y:S02]  /*50f0*/  UIMAD UR8, UR18, UR7, UR8 ;  /* 0x00000007120872a4 */ /* 0x000fe4000f8e0208 */
[----:B------:R-:W-:Y:S02]  /*5100*/  UISETP.GT.AND UP1, UPT, UR18, URZ, UPT ;  /* 0x0000003f1200728c */ /* 0x000fe4000bf24270 */
[----:B------:R-:W-:Y:S01]  /*5110*/  UIADD3 UR8, UR25, UR8, URZ ;  /* 0x0000000819087290 */ /* 0x000fe2000fffe03f */
[----:B------:R-:W-:Y:S01]  /*5120*/  IADD3 R2, P2, R237, UR9, RZ ;  /* 0x00000009ed027c10 */ /* 0x000fe2000ff5e0ff */
[----:B------:R-:W-:Y:S01]  /*5130*/  UIADD3 UR18, UR18, -0x1, URZ ;  /* 0xffffffff12127890 */ /* 0x000fe2000fffe03f */
[----:B------:R-:W-:Y:S01]  /*5140*/  IADD3 R0, P5, R244, UR9, RZ ;  /* 0x00000009f4007c10 */ /* 0x000fe2000ffbe0ff */
[----:B------:R-:W-:Y:S01]  /*5150*/  USHF.L.U64.HI UR8, UR24, 0x7, UR8 ;  /* 0x0000000718087899 */ /* 0x000fe20008010208 */
[----:B------:R-:W-:Y:S02]  /*5160*/  LEA R194, P1, R2, c[0x0][0x1f8], 0x1 ;  /* 0x00007e0002c27a11 */ /* 0x000fe400078208ff */
[----:B------:R-:W-:Y:S02]  /*5170*/  LEA R192, P4, R0, c[0x0][0x1f8], 0x1 ;  /* 0x00007e0000c07a11 */ /* 0x000fe400078808ff */
[----:B------:R-:W-:Y:S01]  /*5180*/  @UP1 USHF.L.U32 UR10, UR4, 0x6, URZ ;  /* 0x00000006040a1899 */ /* 0x000fe2000800063f */
[----:B------:R-:W-:Y:S01]  /*5190*/  IADD3.X R60, R236, UR8, RZ, P2, !PT ;  /* 0x00000008ec3c7c10 */ /* 0x000fe200097fe4ff */
[----:B------:R-:W1:Y:S01]  /*51a0*/  LDSM.16.M88.4 R8, [R119+0x8100] ;  /* 0x008100007708783b */ /* 0x000e620000000200 */
[----:B------:R-:W-:Y:S01]  /*51b0*/  IADD3.X R3, R241, UR8, RZ, P5, !PT ;  /* 0x00000008f1037c10 */ /* 0x000fe2000affe4ff */
[----:B------:R-:W-:Y:S01]  /*51c0*/  @UP1 USHF.L.U64.HI UR17, UR4, UR13, UR5 ;  /* 0x0000000d04111299 */ /* 0x000fe20008010205 */
[----:B------:R-:W-:Y:S01]  /*51d0*/  LEA.HI.X R195, R2, c[0x0][0x1fc], R60, 0x1, P1 ;  /* 0x00007f0002c37a11 */ /* 0x000fe200008f0c3c */
[----:B------:R-:W-:Y:S01]  /*51e0*/  @UP1 UIMAD.WIDE.U32 UR24, UR18, UR4, URZ ;  /* 0x00000004121812a5 */ /* 0x000fe2000f8e003f */
[----:B------:R-:W-:Y:S01]  /*51f0*/  LEA.HI.X R193, R0, c[0x0][0x1fc], R3, 0x1, P4 ;  /* 0x00007f0000c17a11 */ /* 0x000fe200020f0c03 */
[----:B------:R-:W-:Y:S01]  /*5200*/  @UP1 USHF.R.S32.HI UR9, URZ, 0x1f, UR18 ;  /* 0x0000001f3f091899 */ /* 0x000fe20008011412 */
[----:B------:R-:W-:Y:S01]  /*5210*/  IADD3 R2, P1, R192, UR16, RZ ;  /* 0x00000010c0027c10 */ /* 0x000fe2000ff3e0ff */
[----:B------:R-:W2:Y:S01]  /*5220*/  LDSM.16.M88.4 R16, [R119+0x8900] ;  /* 0x008900007710783b */ /* 0x000ea20000000200 */
[----:B------:R-:W-:Y:S02]  /*5230*/  @UP1 USHF.L.U32 UR8, UR24, 0x7, URZ ;  /* 0x0000000718081899 */ /* 0x000fe4000800063f */
[----:B------:R-:W-:Y:S01]  /*5240*/  IADD3.X R3, R193, UR15, RZ, P1, !PT ;  /* 0x0000000fc1037c10 */ /* 0x000fe20008ffe4ff */
[----:B------:R-:W-:Y:S04]  /*5250*/  @UP1 UIMAD UR9, UR9, UR4, URZ ;  /* 0x00000004090912a4 */ /* 0x000fe8000f8e023f */
[----:B------:R-:W3:Y:S01]  /*5260*/  LDSM.16.M88.4 R24, [R119+0x9100] ;  /* 0x009100007718783b */ /* 0x000ee20000000200 */
[----:B------:R-:W-:Y:S04]  /*5270*/  @UP1 UIMAD UR9, UR18, UR5, UR9 ;  /* 0x00000005120912a4 */ /* 0x000fe8000f8e0209 */
[----:B------:R-:W-:Y:S03]  /*5280*/  @UP1 UIADD3 UR9, UR25, UR9, URZ ;  /* 0x0000000919091290 */ /* 0x000fe6000fffe03f */
[----:B------:R-:W4:Y:S01]  /*5290*/  LDSM.16.M88.4 R32, [R119+0x9900] ;  /* 0x009900007720783b */ /* 0x000f220000000200 */
[----:B------:R-:W-:Y:S07]  /*52a0*/  @UP1 USHF.L.U64.HI UR9, UR24, 0x7, UR9 ;  /* 0x0000000718091899 */ /* 0x000fee0008010209 */
[----:B------:R-:W5:Y:S01]  /*52b0*/  LDSM.16.M88.4 R40, [R119+0xa100] ;  /* 0x00a100007728783b */ /* 0x000f620000000200 */
[C---:B-1----:R-:W-:Y:S07]  /*52c0*/  HMMA.16816.F32 R4, R136.reuse, R8, RZ ;  /* 0x000000088804723c */ /* 0x042fee00000018ff */
[----:B------:R-:W1:Y:S01]  /*52d0*/  LDSM.16.M88.4 R48, [R119+0xa900] ;  /* 0x00a900007730783b */ /* 0x000e620000000200 */
[C---:B------:R-:W-:Y:S07]  /*52e0*/  HMMA.16816.F32 R8, R136.reuse, R10, RZ ;  /* 0x0000000a8808723c */ /* 0x040fee00000018ff */
[----:B------:R-:W1:Y:S01]  /*52f0*/  LDSM.16.M88.4 R56, [R119+0xb100] ;  /* 0x00b100007738783b */ /* 0x000e620000000200 */
[C---:B--2---:R-:W-:Y:S07]  /*5300*/  HMMA.16816.F32 R12, R136.reuse, R16, RZ ;  /* 0x00000010880c723c */ /* 0x044fee00000018ff */
[----:B------:R-:W2:Y:S01]  /*5310*/  LDSM.16.M88.4 R64, [R119+0xb900] ;  /* 0x00b900007740783b */ /* 0x000ea20000000200 */
[C---:B------:R-:W-:Y:S07]  /*5320*/  HMMA.16816.F32 R16, R136.reuse, R18, RZ ;  /* 0x000000128810723c */ /* 0x040fee00000018ff */
[----:B------:R-:W1:Y:S01]  /*5330*/  LDSM.16.M88.4 R144, [R210] ;  /* 0x00000000d290783b */ /* 0x000e620000000200 */
[C---:B---3--:R-:W-:Y:S07]  /*5340*/  HMMA.16816.F32 R20, R136.reuse, R24, RZ ;  /* 0x000000188814723c */ /* 0x048fee00000018ff */
[----:B------:R-:W3:Y:S01]  /*5350*/  LDSM.16.M88.4 R148, [R225] ;  /* 0x00000000e194783b */ /* 0x000ee20000000200 */
[C---:B------:R-:W-:Y:S07]  /*5360*/  HMMA.16816.F32 R24, R136.reuse, R26, RZ ;  /* 0x0000001a8818723c */ /* 0x040fee00000018ff */
[----:B------:R-:W2:Y:S01]  /*5370*/  LDSM.16.M88.4 R152, [R224] ;  /* 0x00000000e098783b */ /* 0x000ea20000000200 */
[C---:B----4-:R-:W-:Y:S07]  /*5380*/  HMMA.16816.F32 R28, R136.reuse, R32, RZ ;  /* 0x00000020881c723c */ /* 0x050fee00000018ff */
[----:B------:R-:W4:Y:S01]  /*5390*/  LDSM.16.M88.4 R156, [R223] ;  /* 0x00000000df9c783b */ /* 0x000f220000000200 */
[C---:B------:R-:W-:Y:S07]  /*53a0*/  HMMA.16816.F32 R32, R136.reuse, R34, RZ ;  /* 0x000000228820723c */ /* 0x040fee00000018ff */
[----:B------:R-:W2:Y:S01]  /*53b0*/  LDSM.16.M88.4 R160, [R222] ;  /* 0x00000000dea0783b */ /* 0x000ea20000000200 */
[C---:B-----5:R-:W-:Y:S07]  /*53c0*/  HMMA.16816.F32 R36, R136.reuse, R40, RZ ;  /* 0x000000288824723c */ /* 0x060fee00000018ff */
[----:B------:R-:W5:Y:S01]  /*53d0*/  LDSM.16.M88.4 R164, [R221] ;  /* 0x00000000dda4783b */ /* 0x000f620000000200 */
[C---:B------:R-:W-:Y:S07]  /*53e0*/  HMMA.16816.F32 R40, R136.reuse, R42, RZ ;  /* 0x0000002a8828723c */ /* 0x040fee00000018ff */
[----:B------:R-:W3:Y:S01]  /*53f0*/  LDSM.16.M88.4 R168, [R220] ;  /* 0x00000000dca8783b */ /* 0x000ee20000000200 */
[C---:B-1----:R-:W-:Y:S07]  /*5400*/  HMMA.16816.F32 R44, R136.reuse, R48, RZ ;  /* 0x00000030882c723c */ /* 0x042fee00000018ff */
[----:B------:R-:W1:Y:S01]  /*5410*/  LDSM.16.M88.4 R172, [R219] ;  /* 0x00000000dbac783b */ /* 0x000e620000000200 */
[C---:B------:R-:W-:Y:S07]  /*5420*/  HMMA.16816.F32 R48, R136.reuse, R50, RZ ;  /* 0x000000328830723c */ /* 0x040fee00000018ff */
[----:B------:R-:W-:Y:S01]  /*5430*/  @!PT LDS RZ, [RZ] ;  /* 0x00000000fffff984 */ /* 0x000fe20000000800 */
[----:B------:R-:W-:Y:S01]  /*5440*/  @!PT LDS RZ, [RZ] ;  /* 0x00000000fffff984 */ /* 0x000fe20000000800 */
[----:B------:R-:W-:Y:S01]  /*5450*/  @!PT LDS RZ, [RZ] ;  /* 0x00000000fffff984 */ /* 0x000fe20000000800 */
[----:B------:R3:W-:Y:S01]  /*5460*/  LDGSTS.E.BYPASS.LTC128B.128 [R226+0x100], [R192.64], !P3 ;  /* 0x00100000c0e27fae */ /* 0x0007e2000d901d56 */
[C---:B------:R-:W-:Y:S07]  /*5470*/  HMMA.16816.F32 R52, R136.reuse, R56, RZ ;  /* 0x000000388834723c */ /* 0x040fee00000018ff */
[----:B------:R1:W-:Y:S01]  /*5480*/  LDGSTS.E.BYPASS.LTC128B.128 [R226+0x4100], [R194.64], !P0 ;  /* 0x04100000c2e27fae */ /* 0x0003e2000c101d56 */
[C---:B------:R-:W-:Y:S07]  /*5490*/  HMMA.16816.F32 R56, R136.reuse, R58, RZ ;  /* 0x0000003a8838723c */ /* 0x040fee00000018ff */
[----:B------:R4:W-:Y:S01]  /*54a0*/  LDGSTS.E.BYPASS.LTC128B.128 [R226+0x1100], [R2.64], !P3 ;  /* 0x0110000002e27fae */ /* 0x0009e2000d901d56 */
[C---:B--2---:R-:W-:Y:S07]  /*54b0*/  HMMA.16816.F32 R60, R136.reuse, R64, RZ ;  /* 0x00000040883c723c */ /* 0x044fee00000018ff */
[----:B------:R4:W-:Y:S01]  /*54c0*/  LDGSTS.E.BYPASS.LTC128B.128 [R226+0x5100], [R2.64+0x80], !P0 ;  /* 0x0510008002e27fae */ /* 0x0009e2000c101d56 */
[C---:B---3--:R-:W-:Y:S01]  /*54d0*/  IADD3 R192, P1, R2.reuse, UR16, RZ ;  /* 0x0000001002c07c10 */ /* 0x048fe2000ff3e0ff */
[----:B------:R-:W-:Y:S03]  /*54e0*/  HMMA.16816.F32 R64, R136, R66, RZ ;  /* 0x000000428840723c */ /* 0x000fe600000018ff */
[C---:B------:R-:W-:Y:S02]  /*54f0*/  IADD3.X R193, R3.reuse, UR15, RZ, P1, !PT ;  /* 0x0000000f03c17c10 */ /* 0x040fe40008ffe4ff */
[----:B-1----:R-:W-:Y:S03]  /*5500*/  IADD3 R194, P4, R2, UR12, RZ ;  /* 0x0000000c02c27c10 */ /* 0x002fe6000ff9e0ff */
[----:B------:R1:W-:Y:S01]  /*5510*/  LDGSTS.E.BYPASS.LTC128B.128 [R226+0x2100], [R192.64], !P3 ;  /* 0x02100000c0e27fae */ /* 0x0003e2000d901d56 */
[C---:B------:R-:W-:Y:S05]  /*5520*/  HMMA.16816.F32 R4, R140.reuse, R144, R4 ;  /* 0x000000908c04723c */ /* 0x040fea0000001804 */
[----:B------:R-:W-:Y:S02]  /*5530*/  IADD3.X R195, R3, UR11, RZ, P4, !PT ;  /* 0x0000000b03c37c10 */ /* 0x000fe4000a7fe4ff */
[C---:B------:R-:W-:Y:S01]  /*5540*/  IADD3 R144, P2, R192.reuse, UR16, RZ ;  /* 0x00000010c0907c10 */ /* 0x040fe2000ff5e0ff */
[C---:B------:R-:W-:Y:S02]  /*5550*/  HMMA.16816.F32 R8, R140.reuse, R146, R8 ;  /* 0x000000928c08723c */ /* 0x040fe40000001808 */
[----:B------:R1:W-:Y:S02]  /*5560*/  LDGSTS.E.BYPASS.LTC128B.128 [R226+0x6100], [R194.64], !P0 ;  /* 0x06100000c2e27fae */ /* 0x0003e4000c101d56 */
[C---:B------:R-:W-:Y:S02]  /*5570*/  IADD3.X R145, R193.reuse, UR15, RZ, P2, !PT ;  /* 0x0000000fc1917c10 */ /* 0x040fe400097fe4ff */
[----:B----4-:R-:W-:Y:S02]  /*5580*/  IADD3 R2, P1, R192, UR12, RZ ;  /* 0x0000000cc0027c10 */ /* 0x010fe4000ff3e0ff */
[C---:B------:R-:W-:Y:S02]  /*5590*/  HMMA.16816.F32 R12, R140.reuse, R148, R12 ;  /* 0x000000948c0c723c */ /* 0x040fe4000000180c */
[----:B------:R2:W-:Y:S02]  /*55a0*/  LDGSTS.E.BYPASS.LTC128B.128 [R226+0x3100], [R144.64], !P3 ;  /* 0x0310000090e27fae */ /* 0x0005e4000d901d56 */
[----:B------:R-:W-:Y:S02]  /*55b0*/  IADD3.X R3, R193, UR11, RZ, P1, !PT ;  /* 0x0000000bc1037c10 */ /* 0x000fe40008ffe4ff */
[----:B------:R-:W-:Y:S02]  /*55c0*/  PLOP3.LUT P1, PT, PT, PT, UP1, 0x80, 0x0 ;  /* 0x000000000000781c */ /* 0x000fe40003f2f018 */
[C---:B------:R-:W-:Y:S02]  /*55d0*/  HMMA.16816.F32 R16, R140.reuse, R150, R16 ;  /* 0x000000968c10723c */ /* 0x040fe40000001810 */
[----:B------:R3:W-:Y:S06]  /*55e0*/  LDGSTS.E.BYPASS.LTC128B.128 [R226+0x7100], [R2.64], !P0 ;  /* 0x0710000002e27fae */ /* 0x0007ec000c101d56 */
[C---:B------:R-:W-:Y:S02]  /*55f0*/  HMMA.16816.F32 R20, R140.reuse, R152, R20 ;  /* 0x000000988c14723c */ /* 0x040fe40000001814 */
[----:B------:R-:W-:Y:S06]  /*5600*/  LDSM.16.M88.4 R148, [R209+0x8900] ;  /* 0x00890000d194783b */ /* 0x000fec0000000200 */
[C---:B------:R-:W-:Y:S02]  /*5610*/  HMMA.16816.F32 R24, R140.reuse, R154, R24 ;  /* 0x0000009a8c18723c */ /* 0x040fe40000001818 */
[----:B------:R-:W0:Y:S06]  /*5620*/  LDGDEPBAR ;  /* 0x00000000000079af */ /* 0x000e2c0000000000 */
[C---:B------:R-:W-:Y:S02]  /*5630*/  HMMA.16816.F32 R28, R140.reuse, R156, R28 ;  /* 0x0000009c8c1c723c */ /* 0x040fe4000000181c */
[----:B--2---:R-:W2:Y:S06]  /*5640*/  LDSM.16.M88.4 R144, [R209+0x8100] ;  /* 0x00810000d190783b */ /* 0x004eac0000000200 */
[C---:B------:R-:W-:Y:S02]  /*5650*/  HMMA.16816.F32 R32, R140.reuse, R158, R32 ;  /* 0x0000009e8c20723c */ /* 0x040fe40000001820 */
[----:B------:R-:W4:Y:S06]  /*5660*/  LDSM.16.M88.4 R152, [R209+0x9100] ;  /* 0x00910000d198783b */ /* 0x000f2c0000000200 */
[C---:B------:R-:W-:Y:S02]  /*5670*/  HMMA.16816.F32 R36, R140.reuse, R160, R36 ;  /* 0x000000a08c24723c */ /* 0x040fe40000001824 */
[----:B------:R-:W2:Y:S06]  /*5680*/  LDSM.16.M88.4 R156, [R209+0x9900] ;  /* 0x00990000d19c783b */ /* 0x000eac0000000200 */
[C---:B------:R-:W-:Y:S02]  /*5690*/  HMMA.16816.F32 R40, R140.reuse, R162, R40 ;  /* 0x000000a28c28723c */ /* 0x040fe40000001828 */
[----:B------:R-:W-:Y:S06]  /*56a0*/  LDSM.16.M88.4 R160, [R209+0xb900] ;  /* 0x00b90000d1a0783b */ /* 0x000fec0000000200 */
[C---:B-----5:R-:W-:Y:S02]  /*56b0*/  HMMA.16816.F32 R44, R140.reuse, R164, R44 ;  /* 0x000000a48c2c723c */ /* 0x060fe4000000182c */
[----:B-1----:R-:W-:Y:S06]  /*56c0*/  LDSM.16.M88.4 R192, [R217] ;  /* 0x00000000d9c0783b */ /* 0x002fec0000000200 */
[C---:B------:R-:W-:Y:S02]  /*56d0*/  HMMA.16816.F32 R48, R140.reuse, R166, R48 ;  /* 0x000000a68c30723c */ /* 0x040fe40000001830 */
[----:B------:R-:W-:Y:S06]  /*56e0*/  LDSM.16.M88.4 R164, [R206] ;  /* 0x00000000cea4783b */ /* 0x000fec0000000200 */
[C---:B------:R-:W-:Y:S08]  /*56f0*/  HMMA.16816.F32 R52, R140.reuse, R168, R52 ;  /* 0x000000a88c34723c */ /* 0x040ff00000001834 */
[C---:B------:R-:W-:Y:S01]  /*5700*/  HMMA.16816.F32 R56, R140.reuse, R170, R56 ;  /* 0x000000aa8c38723c */ /* 0x040fe20000001838 */
[----:B------:R-:W-:Y:S07]  /*5710*/  LDSM.16.M88.4 R168, [R206+0x800] ;  /* 0x00080000cea8783b */ /* 0x000fee0000000200 */
[C---:B------:R-:W-:Y:S08]  /*5720*/  HMMA.16816.F32 R60, R140.reuse, R172, R60 ;  /* 0x000000ac8c3c723c */ /* 0x040ff0000000183c */
[----:B------:R-:W-:Y:S01]  /*5730*/  HMMA.16816.F32 R64, R140, R174, R64 ;  /* 0x000000ae8c40723c */ /* 0x000fe20000001840 */
[----:B------:R-:W-:Y:S07]  /*5740*/  LDSM.16.M88.4 R172, [R218] ;  /* 0x00000000daac783b */ /* 0x000fee0000000200 */
[C---:B--2---:R-:W-:Y:S08]  /*5750*/  HMMA.16816.F32 R4, R176.reuse, R144, R4 ;  /* 0x00000090b004723c */ /* 0x044ff00000001804 */
[C---:B------:R-:W-:Y:S01]  /*5760*/  HMMA.16816.F32 R8, R176.reuse, R146, R8 ;  /* 0x00000092b008723c */ /* 0x040fe20000001808 */
[----:B------:R-:W1:Y:S07]  /*5770*/  LDSM.16.M88.4 R144, [R209+0xa100] ;  /* 0x00a10000d190783b */ /* 0x000e6e0000000200 */
[C---:B------:R-:W-:Y:S08]  /*5780*/  HMMA.16816.F32 R12, R176.reuse, R148, R12 ;  /* 0x00000094b00c723c */ /* 0x040ff0000000180c */
[C---:B------:R-:W-:Y:S01]  /*5790*/  HMMA.16816.F32 R16, R176.reuse, R150, R16 ;  /* 0x00000096b010723c */ /* 0x040fe20000001810 */
[----:B------:R-:W2:Y:S07]  /*57a0*/  LDSM.16.M88.4 R148, [R209+0xa900] ;  /* 0x00a90000d194783b */ /* 0x000eae0000000200 */
[C---:B----4-:R-:W-:Y:S08]  /*57b0*/  HMMA.16816.F32 R20, R176.reuse, R152, R20 ;  /* 0x00000098b014723c */ /* 0x050ff00000001814 */
[C---:B------:R-:W-:Y:S01]  /*57c0*/  HMMA.16816.F32 R24, R176.reuse, R154, R24 ;  /* 0x0000009ab018723c */ /* 0x040fe20000001818 */
[----:B------:R-:W4:Y:S07]  /*57d0*/  LDSM.16.M88.4 R152, [R209+0xb100] ;  /* 0x00b10000d198783b */ /* 0x000f2e0000000200 */
[C---:B------:R-:W-:Y:S08]  /*57e0*/  HMMA.16816.F32 R28, R176.reuse, R156, R28 ;  /* 0x0000009cb01c723c */ /* 0x040ff0000000181c */
[C---:B------:R-:W-:Y:S01]  /*57f0*/  HMMA.16816.F32 R32, R176.reuse, R158, R32 ;  /* 0x0000009eb020723c */ /* 0x040fe20000001820 */
[----:B------:R-:W5:Y:S07]  /*5800*/  LDSM.16.M88.4 R156, [R206+0x1000] ;  /* 0x00100000ce9c783b */ /* 0x000f6e0000000200 */
[C---:B-1----:R-:W-:Y:S08]  /*5810*/  HMMA.16816.F32 R36, R176.reuse, R144, R36 ;  /* 0x00000090b024723c */ /* 0x042ff00000001824 */
[C---:B------:R-:W-:Y:S01]  /*5820*/  HMMA.16816.F32 R40, R176.reuse, R146, R40 ;  /* 0x00000092b028723c */ /* 0x040fe20000001828 */
[----:B------:R-:W1:Y:S07]  /*5830*/  LDSM.16.M88.4 R144, [R206+0x1800] ;  /* 0x00180000ce90783b */ /* 0x000e6e0000000200 */
[C---:B--2---:R-:W-:Y:S08]  /*5840*/  HMMA.16816.F32 R44, R176.reuse, R148, R44 ;  /* 0x00000094b02c723c */ /* 0x044ff0000000182c */
[C---:B------:R-:W-:Y:S01]  /*5850*/  HMMA.16816.F32 R48, R176.reuse, R150, R48 ;  /* 0x00000096b030723c */ /* 0x040fe20000001830 */
[----:B------:R-:W2:Y:S07]  /*5860*/  LDSM.16.M88.4 R148, [R206+0x2000] ;  /* 0x00200000ce94783b */ /* 0x000eae0000000200 */
[C---:B----4-:R-:W-:Y:S08]  /*5870*/  HMMA.16816.F32 R52, R176.reuse, R152, R52 ;  /* 0x00000098b034723c */ /* 0x050ff00000001834 */
[C---:B------:R-:W-:Y:S01]  /*5880*/  HMMA.16816.F32 R56, R176.reuse, R154, R56 ;  /* 0x0000009ab038723c */ /* 0x040fe20000001838 */
[----:B------:R-:W4:Y:S07]  /*5890*/  LDSM.16.M88.4 R152, [R206+0x2800] ;  /* 0x00280000ce98783b */ /* 0x000f2e0000000200 */
[C---:B------:R-:W-:Y:S08]  /*58a0*/  HMMA.16816.F32 R60, R176.reuse, R160, R60 ;  /* 0x000000a0b03c723c */ /* 0x040ff0000000183c */
[----:B------:R-:W-:Y:S01]  /*58b0*/  HMMA.16816.F32 R64, R176, R162, R64 ;  /* 0x000000a2b040723c */ /* 0x000fe20000001840 */
[----:B------:R-:W1:Y:S07]  /*58c0*/  LDSM.16.M88.4 R160, [R206+0x3000] ;  /* 0x00300000cea0783b */ /* 0x000e6e0000000200 */
[C---:B------:R-:W-:Y:S08]  /*58d0*/  HMMA.16816.F32 R4, R180.reuse, R164, R4 ;  /* 0x000000a4b404723c */ /* 0x040ff00000001804 */
[C---:B------:R-:W-:Y:S01]  /*58e0*/  HMMA.16816.F32 R8, R180.reuse, R166, R8 ;  /* 0x000000a6b408723c */ /* 0x040fe20000001808 */
[----:B------:R-:W-:Y:S07]  /*58f0*/  LDSM.16.M88.4 R164, [R119+0xd900] ;  /* 0x00d9000077a4783b */ /* 0x000fee0000000200 */
[C---:B------:R-:W-:Y:S08]  /*5900*/  HMMA.16816.F32 R12, R180.reuse, R168, R12 ;  /* 0x000000a8b40c723c */ /* 0x040ff0000000180c */
[C---:B------:R-:W-:Y:S01]  /*5910*/  HMMA.16816.F32 R16, R180.reuse, R170, R16 ;  /* 0x000000aab410723c */ /* 0x040fe20000001810 */
[----:B------:R-:W-:Y:S07]  /*5920*/  LDSM.16.M88.4 R168, [R119+0xe100] ;  /* 0x00e1000077a8783b */ /* 0x000fee0000000200 */
[C---:B-----5:R-:W-:Y:S08]  /*5930*/  HMMA.16816.F32 R20, R180.reuse, R156, R20 ;  /* 0x0000009cb414723c */ /* 0x060ff00000001814 */
        /* <DEDUP_REMOVED lines=12> */
[C---:B------:R-:W-:Y:S01]  /*5a00*/  HMMA.16816.F32 R56, R180.reuse, R162, R56 ;  /* 0x000000a2b438723c */ /* 0x040fe20000001838 */
[----:B------:R-:W3:Y:S07]  /*5a10*/  LDSM.16.M88.4 R160, [R119+0xe900] ;  /* 0x00e9000077a0783b */ /* 0x000eee0000000200 */
[C---:B-----5:R-:W-:Y:S08]  /*5a20*/  HMMA.16816.F32 R60, R180.reuse, R156, R60 ;  /* 0x0000009cb43c723c */ /* 0x060ff0000000183c */
[----:B------:R-:W-:Y:S01]  /*5a30*/  HMMA.16816.F32 R64, R180, R158, R64 ;  /* 0x0000009eb440723c */ /* 0x000fe20000001840 */
[----:B------:R-:W-:Y:S07]  /*5a40*/  LDSM.16.M88.4 R156, [R119+0xf900] ;  /* 0x00f90000779c783b */ /* 0x000fee0000000200 */
[C---:B-1----:R-:W-:Y:S08]  /*5a50*/  HMMA.16816.F32 R4, R184.reuse, R144, R4 ;  /* 0x00000090b804723c */ /* 0x042ff00000001804 */
[C---:B------:R-:W-:Y:S01]  /*5a60*/  HMMA.16816.F32 R8, R184.reuse, R146, R8 ;  /* 0x00000092b808723c */ /* 0x040fe20000001808 */
[----:B------:R-:W1:Y:S07]  /*5a70*/  LDSM.16.M88.4 R144, [R119+0xf100] ;  /* 0x00f100007790783b */ /* 0x000e6e0000000200 */
[C---:B--2---:R-:W-:Y:S08]  /*5a80*/  HMMA.16816.F32 R12, R184.reuse, R148, R12 ;  /* 0x00000094b80c723c */ /* 0x044ff0000000180c */
[C---:B------:R-:W-:Y:S01]  /*5a90*/  HMMA.16816.F32 R16, R184.reuse, R150, R16 ;  /* 0x00000096b810723c */ /* 0x040fe20000001810 */
[----:B------:R-:W2:Y:S07]  /*5aa0*/  LDSM.16.M88.4 R148, [R216] ;  /* 0x00000000d894783b */ /* 0x000eae0000000200 */
[C---:B----4-:R-:W-:Y:S08]  /*5ab0*/  HMMA.16816.F32 R20, R184.reuse, R152, R20 ;  /* 0x00000098b814723c */ /* 0x050ff00000001814 */
[C---:B------:R-:W-:Y:S01]  /*5ac0*/  HMMA.16816.F32 R24, R184.reuse, R154, R24 ;  /* 0x0000009ab818723c */ /* 0x040fe20000001818 */
[----:B------:R-:W4:Y:S07]  /*5ad0*/  LDSM.16.M88.4 R152, [R215] ;  /* 0x00000000d798783b */ /* 0x000f2e0000000200 */
[C---:B------:R-:W-:Y:S08]  /*5ae0*/  HMMA.16816.F32 R28, R184.reuse, R164, R28 ;  /* 0x000000a4b81c723c */ /* 0x040ff0000000181c */
[C---:B------:R-:W-:Y:S01]  /*5af0*/  HMMA.16816.F32 R32, R184.reuse, R166, R32 ;  /* 0x000000a6b820723c */ /* 0x040fe20000001820 */
[----:B------:R-:W-:Y:S07]  /*5b00*/  LDSM.16.M88.4 R164, [R209+0xc900] ;  /* 0x00c90000d1a4783b */ /* 0x000fee0000000200 */
[C---:B------:R-:W-:Y:S08]  /*5b10*/  HMMA.16816.F32 R36, R184.reuse, R168, R36 ;  /* 0x000000a8b824723c */ /* 0x040ff00000001824 */
[C---:B------:R-:W-:Y:S01]  /*5b20*/  HMMA.16816.F32 R40, R184.reuse, R170, R40 ;  /* 0x000000aab828723c */ /* 0x040fe20000001828 */
[----:B------:R-:W-:Y:S07]  /*5b30*/  LDSM.16.M88.4 R168, [R209+0xd100] ;  /* 0x00d10000d1a8783b */ /* 0x000fee0000000200 */
[C---:B---3--:R-:W-:Y:S08]  /*5b40*/  HMMA.16816.F32 R44, R184.reuse, R160, R44 ;  /* 0x000000a0b82c723c */ /* 0x048ff0000000182c */
[C---:B------:R-:W-:Y:S01]  /*5b50*/  HMMA.16816.F32 R48, R184.reuse, R162, R48 ;  /* 0x000000a2b830723c */ /* 0x040fe20000001830 */
[----:B------:R-:W3:Y:S07]  /*5b60*/  LDSM.16.M88.4 R160, [R214] ;  /* 0x00000000d6a0783b */ /* 0x000eee0000000200 */
[C---:B-1----:R-:W-:Y:S08]  /*5b70*/  HMMA.16816.F32 R52, R184.reuse, R144, R52 ;  /* 0x00000090b834723c */ /* 0x042ff00000001834 */
[C---:B------:R-:W-:Y:S01]  /*5b80*/  HMMA.16816.F32 R56, R184.reuse, R146, R56 ;  /* 0x00000092b838723c */ /* 0x040fe20000001838 */
[----:B------:R-:W1:Y:S07]  /*5b90*/  LDSM.16.M88.4 R144, [R213] ;  /* 0x00000000d590783b */ /* 0x000e6e0000000200 */
[C---:B------:R-:W-:Y:S08]  /*5ba0*/  HMMA.16816.F32 R60, R184.reuse, R156, R60 ;  /* 0x0000009cb83c723c */ /* 0x040ff0000000183c */
[----:B------:R-:W-:Y:S01]  /*5bb0*/  HMMA.16816.F32 R64, R184, R158, R64 ;  /* 0x0000009eb840723c */ /* 0x000fe20000001840 */
[----:B------:R-:W5:Y:S07]  /*5bc0*/  LDSM.16.M88.4 R156, [R212] ;  /* 0x00000000d49c783b */ /* 0x000f6e0000000200 */
[C---:B------:R-:W-:Y:S08]  /*5bd0*/  HMMA.16816.F32 R4, R188.reuse, R172, R4 ;  /* 0x000000acbc04723c */ /* 0x040ff00000001804 */
[C---:B------:R-:W-:Y:S01]  /*5be0*/  HMMA.16816.F32 R8, R188.reuse, R174, R8 ;  /* 0x000000aebc08723c */ /* 0x040fe20000001808 */
[----:B------:R-:W-:Y:S07]  /*5bf0*/  LDSM.16.M88.4 R172, [R209+0xe900] ;  /* 0x00e90000d1ac783b */ /* 0x000fee0000000200 */
[C---:B------:R-:W-:Y:S08]  /*5c00*/  HMMA.16816.F32 R12, R188.reuse, R192, R12 ;  /* 0x000000c0bc0c723c */ /* 0x040ff0000000180c */
[C---:B------:R-:W-:Y:S01]  /*5c10*/  HMMA.16816.F32 R16, R188.reuse, R194, R16 ;  /* 0x000000c2bc10723c */ /* 0x040fe20000001810 */
[----:B------:R-:W-:Y:S07]  /*5c20*/  LDSM.16.M88.4 R192, [R209+0xf100] ;  /* 0x00f10000d1c0783b */ /* 0x000fee0000000200 */
[C---:B--2---:R-:W-:Y:S08]  /*5c30*/  HMMA.16816.F32 R20, R188.reuse, R148, R20 ;  /* 0x00000094bc14723c */ /* 0x044ff00000001814 */
[C---:B------:R-:W-:Y:S01]  /*5c40*/  HMMA.16816.F32 R24, R188.reuse, R150, R24 ;  /* 0x00000096bc18723c */ /* 0x040fe20000001818 */
[----:B------:R-:W2:Y:S07]  /*5c50*/  LDSM.16.M88.4 R148, [R211] ;  /* 0x00000000d394783b */ /* 0x000eae0000000200 */
[C---:B----4-:R-:W-:Y:S08]  /*5c60*/  HMMA.16816.F32 R28, R188.reuse, R152, R28 ;  /* 0x00000098bc1c723c */ /* 0x050ff0000000181c */
[C---:B------:R-:W-:Y:S01]  /*5c70*/  HMMA.16816.F32 R32, R188.reuse, R154, R32 ;  /* 0x0000009abc20723c */ /* 0x040fe20000001820 */
[----:B------:R-:W4:Y:S07]  /*5c80*/  LDSM.16.M88.4 R152, [R209+0xc100] ;  /* 0x00c10000d198783b */ /* 0x000f2e0000000200 */
[C---:B---3--:R-:W-:Y:S08]  /*5c90*/  HMMA.16816.F32 R36, R188.reuse, R160, R36 ;  /* 0x000000a0bc24723c */ /* 0x048ff00000001824 */
[C---:B------:R-:W-:Y:S01]  /*5ca0*/  HMMA.16816.F32 R40, R188.reuse, R162, R40 ;  /* 0x000000a2bc28723c */ /* 0x040fe20000001828 */
[----:B------:R-:W3:Y:S07]  /*5cb0*/  LDSM.16.M88.4 R160, [R209+0xd900] ;  /* 0x00d90000d1a0783b */ /* 0x000eee0000000200 */
[C---:B-1----:R-:W-:Y:S08]  /*5cc0*/  HMMA.16816.F32 R44, R188.reuse, R144, R44 ;  /* 0x00000090bc2c723c */ /* 0x042ff0000000182c */
[C---:B------:R-:W-:Y:S01]  /*5cd0*/  HMMA.16816.F32 R48, R188.reuse, R146, R48 ;  /* 0x00000092bc30723c */ /* 0x040fe20000001830 */
[----:B------:R-:W1:Y:S07]  /*5ce0*/  LDSM.16.M88.4 R144, [R209+0xe100] ;  /* 0x00e10000d190783b */ /* 0x000e6e0000000200 */
[C---:B-----5:R-:W-:Y:S08]  /*5cf0*/  HMMA.16816.F32 R52, R188.reuse, R156, R52 ;  /* 0x0000009cbc34723c */ /* 0x060ff00000001834 */
[C---:B------:R-:W-:Y:S01]  /*5d00*/  HMMA.16816.F32 R56, R188.reuse, R158, R56 ;  /* 0x0000009ebc38723c */ /* 0x040fe20000001838 */
[----:B------:R-:W5:Y:S07]  /*5d10*/  LDSM.16.M88.4 R156, [R209+0xf900] ;  /* 0x00f90000d19c783b */ /* 0x000f6e0000000200 */
[C---:B--2---:R-:W-:Y:S08]  /*5d20*/  HMMA.16816.F32 R60, R188.reuse, R148, R60 ;  /* 0x00000094bc3c723c */ /* 0x044ff0000000183c */
[----:B------:R-:W-:Y:S01]  /*5d30*/  HMMA.16816.F32 R64, R188, R150, R64 ;  /* 0x00000096bc40723c */ /* 0x000fe20000001840 */
[----:B------:R-:W2:Y:S07]  /*5d40*/  LDSM.16.M88.4 R148, [R206+0x4000] ;  /* 0x00400000ce94783b */ /* 0x000eae0000000200 */
[C---:B----4-:R-:W-:Y:S08]  /*5d50*/  HMMA.16816.F32 R4, R196.reuse, R152, R4 ;  /* 0x00000098c404723c */ /* 0x050ff00000001804 */
[C---:B------:R-:W-:Y:S01]  /*5d60*/  HMMA.16816.F32 R8, R196.reuse, R154, R8 ;  /* 0x0000009ac408723c */ /* 0x040fe20000001808 */
[----:B------:R-:W4:Y:S07]  /*5d70*/  LDSM.16.M88.4 R152, [R206+0x4800] ;  /* 0x00480000ce98783b */ /* 0x000f2e0000000200 */
[C---:B------:R-:W-:Y:S08]  /*5d80*/  HMMA.16816.F32 R12, R196.reuse, R164, R12 ;  /* 0x000000a4c40c723c */ /* 0x040ff0000000180c */
[C---:B------:R-:W-:Y:S08]  /*5d90*/  HMMA.16816.F32 R16, R196.reuse, R166, R16 ;  /* 0x000000a6c410723c */ /* 0x040ff00000001810 */
[C---:B------:R-:W-:Y:S08]  /*5da0*/  HMMA.16816.F32 R20, R196.reuse, R168, R20 ;  /* 0x000000a8c414723c */ /* 0x040ff00000001814 */
[C---:B------:R-:W-:Y:S08]  /*5db0*/  HMMA.16816.F32 R24, R196.reuse, R170, R24 ;  /* 0x000000aac418723c */ /* 0x040ff00000001818 */
[C---:B---3--:R-:W-:Y:S08]  /*5dc0*/  HMMA.16816.F32 R28, R196.reuse, R160, R28 ;  /* 0x000000a0c41c723c */ /* 0x048ff0000000181c */
[C---:B------:R-:W-:Y:S08]  /*5dd0*/  HMMA.16816.F32 R32, R196.reuse, R162, R32 ;  /* 0x000000a2c420723c */ /* 0x040ff00000001820 */
[C---:B-1----:R-:W-:Y:S08]  /*5de0*/  HMMA.16816.F32 R36, R196.reuse, R144, R36 ;  /* 0x00000090c424723c */ /* 0x042ff00000001824 */
[C---:B------:R-:W-:Y:S01]  /*5df0*/  HMMA.16816.F32 R40, R196.reuse, R146, R40 ;  /* 0x00000092c428723c */ /* 0x040fe20000001828 */
[----:B------:R-:W1:Y:S07]  /*5e00*/  LDSM.16.M88.4 R144, [R206+0x5000] ;  /* 0x00500000ce90783b */ /* 0x000e6e0000000200 */
[C---:B------:R-:W-:Y:S08]  /*5e10*/  HMMA.16816.F32 R44, R196.reuse, R172, R44 ;  /* 0x000000acc42c723c */ /* 0x040ff0000000182c */
[C---:B------:R-:W-:Y:S08]  /*5e20*/  HMMA.16816.F32 R48, R196.reuse, R174, R48 ;  /* 0x000000aec430723c */ /* 0x040ff00000001830 */
[C---:B------:R-:W-:Y:S08]  /*5e30*/  HMMA.16816.F32 R52, R196.reuse, R192, R52 ;  /* 0x000000c0c434723c */ /* 0x040ff00000001834 */
[C---:B------:R-:W-:Y:S08]  /*5e40*/  HMMA.16816.F32 R56, R196.reuse, R194, R56 ;  /* 0x000000c2c438723c */ /* 0x040ff00000001838 */
[C---:B-----5:R-:W-:Y:S08]  /*5e50*/  HMMA.16816.F32 R60, R196.reuse, R156, R60 ;  /* 0x0000009cc43c723c */ /* 0x060ff0000000183c */
[----:B------:R-:W-:Y:S01]  /*5e60*/  HMMA.16816.F32 R64, R196, R158, R64 ;  /* 0x0000009ec440723c */ /* 0x000fe20000001840 */
[----:B------:R-:W3:Y:S07]  /*5e70*/  LDSM.16.M88.4 R156, [R206+0x5800] ;  /* 0x00580000ce9c783b */ /* 0x000eee0000000200 */
[C---:B--2---:R-:W-:Y:S08]  /*5e80*/  HMMA.16816.F32 R4, R200.reuse, R148, R4 ;  /* 0x00000094c804723c */ /* 0x044ff00000001804 */
[C---:B------:R-:W-:Y:S01]  /*5e90*/  HMMA.16816.F32 R8, R200.reuse, R150, R8 ;  /* 0x00000096c808723c */ /* 0x040fe20000001808 */
[----:B------:R-:W2:Y:S07]  /*5ea0*/  LDSM.16.M88.4 R148, [R206+0x6000] ;  /* 0x00600000ce94783b */ /* 0x000eae0000000200 */
[C---:B----4-:R-:W-:Y:S08]  /*5eb0*/  HMMA.16816.F32 R12, R200.reuse, R152, R12 ;  /* 0x00000098c80c723c */ /* 0x050ff0000000180c */
[C---:B------:R-:W-:Y:S01]  /*5ec0*/  HMMA.16816.F32 R16, R200.reuse, R154, R16 ;  /* 0x0000009ac810723c */ /* 0x040fe20000001810 */
[----:B------:R-:W-:Y:S03]  /*5ed0*/  LDSM.16.M88.4 R152, [R206+0x7000] ;  /* 0x00700000ce98783b */ /* 0x000fe60000000200 */
[----:B------:R-:W-:Y:S02]  /*5ee0*/  FMNMX.FTZ R0, R4, R117, !PT ;  /* 0x0000007504007209 */ /* 0x000fe40007810000 */
[----:B------:R-:W-:Y:S02]  /*5ef0*/  FMNMX.FTZ R2, R6, R118, !PT ;  /* 0x0000007606027209 */ /* 0x000fe40007810000 */
[C---:B-1----:R-:W-:Y:S04]  /*5f00*/  HMMA.16816.F32 R20, R200.reuse, R144, R20 ;  /* 0x00000090c814723c */ /* 0x042fe80000001814 */
[----:B------:R-:W-:Y:S02]  /*5f10*/  FMNMX.FTZ R0, R5, R0, !PT ;  /* 0x0000000005007209 */ /* 0x000fe40007810000 */
[----:B------:R-:W-:Y:S02]  /*5f20*/  FMNMX.FTZ R2, R7, R2, !PT ;  /* 0x0000000207027209 */ /* 0x000fe40007810000 */
[C---:B------:R-:W-:Y:S01]  /*5f30*/  HMMA.16816.F32 R24, R200.reuse, R146, R24 ;  /* 0x00000092c818723c */ /* 0x040fe20000001818 */
[----:B------:R-:W1:Y:S03]  /*5f40*/  LDSM.16.M88.4 R144, [R206+0x6800] ;  /* 0x00680000ce90783b */ /* 0x000e660000000200 */
[----:B------:R-:W-:Y:S02]  /*5f50*/  FMNMX.FTZ R0, R8, R0, !PT ;  /* 0x0000000008007209 */ /* 0x000fe40007810000 */
[----:B------:R-:W-:Y:S02]  /*5f60*/  FMNMX.FTZ R2, R10, R2, !PT ;  /* 0x000000020a027209 */ /* 0x000fe40007810000 */
[C---:B---3--:R-:W-:Y:S04]  /*5f70*/  HMMA.16816.F32 R28, R200.reuse, R156, R28 ;  /* 0x0000009cc81c723c */ /* 0x048fe8000000181c */
[----:B------:R-:W-:Y:S02]  /*5f80*/  FMNMX.FTZ R0, R9, R0, !PT ;  /* 0x0000000009007209 */ /* 0x000fe40007810000 */
[----:B------:R-:W-:Y:S02]  /*5f90*/  FMNMX.FTZ R2, R11, R2, !PT ;  /* 0x000000020b027209 */ /* 0x000fe40007810000 */
[C---:B------:R-:W-:Y:S04]  /*5fa0*/  HMMA.16816.F32 R32, R200.reuse, R158, R32 ;  /* 0x0000009ec820723c */ /* 0x040fe80000001820 */
[----:B------:R-:W-:Y:S02]  /*5fb0*/  FMNMX.FTZ R0, R12, R0, !PT ;  /* 0x000000000c007209 */ /* 0x000fe40007810000 */
[----:B------:R-:W-:Y:S02]  /*5fc0*/  FMNMX.FTZ R2, R14, R2, !PT ;  /* 0x000000020e027209 */ /* 0x000fe40007810000 */
[C---:B--2---:R-:W-:Y:S04]  /*5fd0*/  HMMA.16816.F32 R36, R200.reuse, R148, R36 ;  /* 0x00000094c824723c */ /* 0x044fe80000001824 */
[----:B------:R-:W-:Y:S02]  /*5fe0*/  FMNMX.FTZ R0, R13, R0, !PT ;  /* 0x000000000d007209 */ /* 0x000fe40007810000 */
[----:B------:R-:W-:Y:S02]  /*5ff0*/  FMNMX.FTZ R2, R15, R2, !PT ;  /* 0x000000020f027209 */ /* 0x000fe40007810000 */
[C---:B------:R-:W-:Y:S01]  /*6000*/  HMMA.16816.F32 R40, R200.reuse, R150, R40 ;  /* 0x00000096c828723c */ /* 0x040fe20000001828 */
[----:B------:R-:W2:Y:S01]  /*6010*/  LDSM.16.M88.4 R148, [R206+0x7800] ;  /* 0x00780000ce94783b */ /* 0x000ea20000000200 */
[----:B------:R-:W-:Y:S04]  /*6020*/  DEPBAR.LE SB0, 0x0 ;  /* 0x000080000000791a */ /* 0x000fe80000000000 */
[----:B------:R-:W-:Y:S02]  /*6030*/  FMNMX.FTZ R0, R16, R0, !PT ;  /* 0x0000000010007209 */ /* 0x000fe40007810000 */
[----:B------:R-:W-:Y:S01]  /*6040*/  FMNMX.FTZ R2, R18, R2, !PT ;  /* 0x0000000212027209 */ /* 0x000fe20007810000 */
[C---:B-1----:R-:W-:Y:S01]  /*6050*/  HMMA.16816.F32 R44, R200.reuse, R144, R44 ;  /* 0x00000090c82c723c */ /* 0x042fe2000000182c */
[----:B------:R-:W-:Y:S04]  /*6060*/  BAR.SYNC.DEFER_BLOCKING 0x0 ;  /* 0x0000000000007b1d */ /* 0x000fe80000010000 */
[----:B------:R-:W-:Y:S02]  /*6070*/  FMNMX.FTZ R0, R17, R0, !PT ;  /* 0x0000000011007209 */ /* 0x000fe40007810000 */
[----:B------:R-:W-:Y:S01]  /*6080*/  FMNMX.FTZ R2, R19, R2, !PT ;  /* 0x0000000213027209 */ /* 0x000fe20007810000 */
[C---:B------:R-:W-:Y:S04]  /*6090*/  HMMA.16816.F32 R48, R200.reuse, R146, R48 ;  /* 0x00000092c830723c */ /* 0x040fe80000001830 */
[----:B------:R-:W-:Y:S02]  /*60a0*/  FMNMX.FTZ R0, R20, R0, !PT ;  /* 0x0000000014007209 */ /* 0x000fe40007810000 */
[----:B------:R-:W-:Y:S02]  /*60b0*/  FMNMX.FTZ R2, R22, R2, !PT ;  /* 0x0000000216027209 */ /* 0x000fe40007810000 */
[C---:B------:R-:W-:Y:S04]  /*60c0*/  HMMA.16816.F32 R52, R200.reuse, R152, R52 ;  /* 0x00000098c834723c */ /* 0x040fe80000001834 */
        /* <DEDUP_REMOVED lines=8> */
[----:B------:R-:W-:Y:S04]  /*6150*/  HMMA.16816.F32 R64, R200, R150, R64 ;  /* 0x00000096c840723c */ /* 0x000fe80000001840 */
[----:B------:R-:W-:Y:S02]  /*6160*/  FMNMX.FTZ R0, R28, R0, !PT ;  /* 0x000000001c007209 */ /* 0x000fe40007810000 */
[----:B------:R-:W-:Y:S02]  /*6170*/  FMNMX.FTZ R2, R30, R2, !PT ;  /* 0x000000021e027209 */ /* 0x000fe40007810000 */
[----:B------:R-:W-:Y:S04]  /*6180*/  FMNMX.FTZ R0, R29, R0, !PT ;  /* 0x000000001d007209 */ /* 0x000fe80007810000 */
[----:B------:R-:W-:Y:S02]  /*6190*/  FMNMX.FTZ R0, R32, R0, !PT ;  /* 0x0000000020007209 */ /* 0x000fe40007810000 */
        /* <DEDUP_REMOVED lines=34> */
[----:B------:R-:W-:Y:S03]  /*63c0*/  FMNMX.FTZ R0, R66, R0, !PT ;  /* 0x0000000042007209 */ /* 0x000fe60007810000 */
[----:B------:R-:W1:Y:S01]  /*63d0*/  SHFL.BFLY PT, R3, R116, 0x2, 0x1f ;  /* 0x0c401f0074037f89 */ /* 0x000e6200000e0000 */
[----:B------:R-:W-:Y:S07]  /*63e0*/  FMNMX.FTZ R0, R67, R0, !PT ;  /* 0x0000000043007209 */ /* 0x000fee0007810000 */
[----:B------:R-:W2:Y:S01]  /*63f0*/  SHFL.BFLY PT, R2, R0, 0x2, 0x1f ;  /* 0x0c401f0000027f89 */ /* 0x000ea200000e0000 */
[----:B-1----:R-:W-:Y:S07]  /*6400*/  FMNMX.FTZ R116, R116, R3, !PT ;  /* 0x0000000374747209 */ /* 0x002fee0007810000 */
[----:B------:R-:W1:Y:S01]  /*6410*/  SHFL.BFLY PT, R144, R116, 0x1, 0x1f ;  /* 0x0c201f0074907f89 */ /* 0x000e6200000e0000 */
[----:B--2---:R-:W-:Y:S07]  /*6420*/  FMNMX.FTZ R0, R0, R2, !PT ;  /* 0x0000000200007209 */ /* 0x004fee0007810000 */
[----:B------:R-:W2:Y:S01]  /*6430*/  SHFL.BFLY PT, R3, R0, 0x1, 0x1f ;  /* 0x0c201f0000037f89 */ /* 0x000ea200000e0000 */
[----:B-1----:R-:W-:Y:S05]  /*6440*/  FMNMX.FTZ R116, R116, R144, !PT ;  /* 0x0000009074747209 */ /* 0x002fea0007810000 */
[C---:B------:R-:W-:Y:S02]  /*6450*/  FMUL.FTZ R156, R116.reuse, c[0x0][0x2d0] ;  /* 0x0000b400749c7a20 */ /* 0x040fe40000410000 */
[----:B------:R-:W-:Y:S01]  /*6460*/  FADD.FTZ R2, -R116, R117 ;  /* 0x0000007574027221 */ /* 0x000fe20000010100 */
[----:B--2---:R-:W-:Y:S01]  /*6470*/  FMNMX.FTZ R3, R0, R3, !PT ;  /* 0x0000000300037209 */ /* 0x004fe20007810000 */
[--C-:B------:R-:W-:Y:S01]  /*6480*/  FFMA.FTZ R5, R5, c[0x0][0x2d0], -R156.reuse ;  /* 0x0000b40005057a23 */ /* 0x100fe2000001089c */
[----:B------:R-:W-:Y:S01]  /*6490*/  @P1 IADD3 R117, P2, R246, UR8, RZ ;  /* 0x00000008f6751c10 */ /* 0x000fe2000ff5e0ff */
[--C-:B------:R-:W-:Y:S02]  /*64a0*/  FFMA.FTZ R4, R4, c[0x0][0x2d0], -R156.reuse ;  /* 0x0000b40004047a23 */ /* 0x100fe4000001089c */
[----:B------:R1:W-:Y:S01]  /*64b0*/  MUFU.EX2 R230, R5 ;  /* 0x0000000500e67308 */ /* 0x0003e20000000800 */
[----:B------:R-:W-:Y:S01]  /*64c0*/  FMUL.FTZ R0, R2, c[0x0][0x2d0] ;  /* 0x0000b40002007a20 */ /* 0x000fe20000410000 */
[----:B------:R-:W-:Y:S01]  /*64d0*/  @P1 LEA R144, P5, R117, c[0x0][0x1c8], 0x1 ;  /* 0x0000720075901a11 */ /* 0x000fe200078a08ff */
[--C-:B------:R-:W-:Y:S02]  /*64e0*/  FFMA.FTZ R8, R8, c[0x0][0x2d0], -R156.reuse ;  /* 0x0000b40008087a23 */ /* 0x100fe4000001089c */
[--C-:B------:R-:W-:Y:S02]  /*64f0*/  FFMA.FTZ R9, R9, c[0x0][0x2d0], -R156.reuse ;  /* 0x0000b40009097a23 */ /* 0x100fe4000001089c */
[--C-:B------:R-:W-:Y:S02]  /*6500*/  FFMA.FTZ R24, R24, c[0x0][0x2d0], -R156.reuse ;  /* 0x0000b40018187a23 */ /* 0x100fe4000001089c */
[--C-:B------:R-:W-:Y:S01]  /*6510*/  FFMA.FTZ R25, R25, c[0x0][0x2d0], -R156.reuse ;  /* 0x0000b40019197a23 */ /* 0x100fe2000001089c */
[----:B------:R2:W-:Y:S01]  /*6520*/  MUFU.EX2 R231, R4 ;  /* 0x0000000400e77308 */ /* 0x0005e20000000800 */
[--C-:B------:R-:W-:Y:S02]  /*6530*/  FFMA.FTZ R28, R28, c[0x0][0x2d0], -R156.reuse ;  /* 0x0000b4001c1c7a23 */ /* 0x100fe4000001089c */
[--C-:B------:R-:W-:Y:S02]  /*6540*/  FFMA.FTZ R29, R29, c[0x0][0x2d0], -R156.reuse ;  /* 0x0000b4001d1d7a23 */ /* 0x100fe4000001089c */
[--C-:B------:R-:W-:Y:S02]  /*6550*/  FFMA.FTZ R32, R32, c[0x0][0x2d0], -R156.reuse ;  /* 0x0000b40020207a23 */ /* 0x100fe4000001089c */
[--C-:B------:R-:W-:Y:S02]  /*6560*/  FFMA.FTZ R33, R33, c[0x0][0x2d0], -R156.reuse ;  /* 0x0000b40021217a23 */ /* 0x100fe4000001089c */
[--C-:B------:R-:W-:Y:S01]  /*6570*/  FFMA.FTZ R36, R36, c[0x0][0x2d0], -R156.reuse ;  /* 0x0000b40024247a23 */ /* 0x100fe2000001089c */
[----:B------:R3:W4:Y:S01]  /*6580*/  MUFU.EX2 R2, R0 ;  /* 0x0000000000027308 */ /* 0x0007220000000800 */
[--C-:B------:R-:W-:Y:S02]  /*6590*/  FFMA.FTZ R37, R37, c[0x0][0x2d0], -R156.reuse ;  /* 0x0000b40025257a23 */ /* 0x100fe4000001089c */
[--C-:B------:R-:W-:Y:S01]  /*65a0*/  FFMA.FTZ R40, R40, c[0x0][0x2d0], -R156.reuse ;  /* 0x0000b40028287a23 */ /* 0x100fe2000001089c */
[----:B-1----:R-:W-:Y:S01]  /*65b0*/  @P1 IADD3.X R5, R243, UR9, RZ, P2, !PT ;  /* 0x00000009f3051c10 */ /* 0x002fe200097fe4ff */
[--C-:B------:R-:W-:Y:S02]  /*65c0*/  FFMA.FTZ R41, R41, c[0x0][0x2d0], -R156.reuse ;  /* 0x0000b40029297a23 */ /* 0x100fe4000001089c */
[--C-:B------:R-:W-:Y:S01]  /*65d0*/  FFMA.FTZ R44, R44, c[0x0][0x2d0], -R156.reuse ;  /* 0x0000b4002c2c7a23 */ /* 0x100fe2000001089c */
[----:B------:R-:W-:Y:S01]  /*65e0*/  @P1 LEA.HI.X R145, R117, c[0x0][0x1cc], R5, 0x1, P5 ;  /* 0x0000730075911a11 */ /* 0x000fe200028f0c05 */
[----:B------:R-:W-:Y:S01]  /*65f0*/  FMUL.FTZ R117, R3, c[0x0][0x2d0] ;  /* 0x0000b40003757a20 */ /* 0x000fe20000410000 */
[----:B------:R1:W-:Y:S01]  /*6600*/  MUFU.EX2 R229, R8 ;  /* 0x0000000800e57308 */ /* 0x0003e20000000800 */
[----:B------:R-:W-:Y:S02]  /*6610*/  FFMA.FTZ R45, R45, c[0x0][0x2d0], -R156 ;  /* 0x0000b4002d2d7a23 */ /* 0x000fe4000001089c */
[----:B------:R5:W-:Y:S01]  /*6620*/  @P1 LDGSTS.E.BYPASS.LTC128B.128 [R226+0x8100], [R144.64], !P3 ;  /* 0x0810000090e21fae */ /* 0x000be2000d901d56 */
[----:B--2---:R-:W-:Y:S01]  /*6630*/  @P1 IADD3 R4, P4, R235, UR8, RZ ;  /* 0x00000008eb041c10 */ /* 0x004fe2000ff9e0ff */
[--C-:B------:R-:W-:Y:S02]  /*6640*/  FFMA.FTZ R6, R6, c[0x0][0x2d0], -R117.reuse ;  /* 0x0000b40006067a23 */ /* 0x100fe40000010875 */
[--C-:B------:R-:W-:Y:S01]  /*6650*/  FFMA.FTZ R10, R10, c[0x0][0x2d0], -R117.reuse ;  /* 0x0000b4000a0a7a23 */ /* 0x100fe20000010875 */
[----:B------:R-:W-:Y:S01]  /*6660*/  @P1 LEA R146, P2, R4, c[0x0][0x1c8], 0x1 ;  /* 0x0000720004921a11 */ /* 0x000fe200078408ff */
[--C-:B------:R-:W-:Y:S01]  /*6670*/  FFMA.FTZ R11, R11, c[0x0][0x2d0], -R117.reuse ;  /* 0x0000b4000b0b7a23 */ /* 0x100fe20000010875 */
[----:B------:R2:W-:Y:S01]  /*6680*/  MUFU.EX2 R228, R9 ;  /* 0x0000000900e47308 */ /* 0x0005e20000000800 */
[--C-:B------:R-:W-:Y:S02]  /*6690*/  FFMA.FTZ R26, R26, c[0x0][0x2d0], -R117.reuse ;  /* 0x0000b4001a1a7a23 */ /* 0x100fe40000010875 */
[--C-:B------:R-:W-:Y:S02]  /*66a0*/  FFMA.FTZ R27, R27, c[0x0][0x2d0], -R117.reuse ;  /* 0x0000b4001b1b7a23 */ /* 0x100fe40000010875 */
[----:B---3--:R-:W-:Y:S01]  /*66b0*/  FADD.FTZ R0, -R3, R118 ;  /* 0x0000007603007221 */ /* 0x008fe20000010100 */
[----:B------:R-:W-:Y:S01]  /*66c0*/  @P1 IADD3.X R118, R234, UR9, RZ, P4, !PT ;  /* 0x00000009ea761c10 */ /* 0x000fe2000a7fe4ff */
[----:B------:R-:W-:Y:S01]  /*66d0*/  @UP1 UIADD3 UR9, UP0, UR20, 0x80, URZ ;  /* 0x0000008014091890 */ /* 0x000fe2000ff1e03f */
[----:B----4-:R-:W-:Y:S02]  /*66e0*/  FMUL.FTZ R68, R2, R68 ;  /* 0x0000004402447220 */ /* 0x010fe40000410000 */
[----:B------:R-:W-:Y:S01]  /*66f0*/  @P1 LEA.HI.X R147, R4, c[0x0][0x1cc], R118, 0x1, P2 ;  /* 0x0000730004931a11 */ /* 0x000fe200010f0c76 */
[----:B------:R3:W-:Y:S01]  /*6700*/  MUFU.EX2 R168, R6 ;  /* 0x0000000600a87308 */ /* 0x0007e20000000800 */
[----:B------:R-:W-:Y:S01]  /*6710*/  @P1 IADD3 R4, P2, R144, UR10, RZ ;  /* 0x0000000a90041c10 */ /* 0x000fe2000ff5e0ff */
[----:B------:R-:W-:Y:S01]  /*6720*/  @UP1 UIADD3.X UR8, URZ, UR14, URZ, UP0, !UPT ;  /* 0x0000000e3f081290 */ /* 0x000fe200087fe43f */
[--C-:B------:R-:W-:Y:S01]  /*6730*/  FFMA.FTZ R118, R7, c[0x0][0x2d0], -R117.reuse ;  /* 0x0000b40007767a23 */ /* 0x100fe20000010875 */
[----:B------:R4:W-:Y:S01]  /*6740*/  @P1 LDGSTS.E.BYPASS.LTC128B.128 [R226+0xc100], [R146.64], !P0 ;  /* 0x0c10000092e21fae */ /* 0x0009e2000c101d56 */
[----:B------:R-:W-:Y:S01]  /*6750*/  @P1 IADD3.X R5, R145, UR17, RZ, P2, !PT ;  /* 0x0000001191051c10 */ /* 0x000fe200097fe4ff */
[----:B------:R-:W-:Y:S01]  /*6760*/  FMUL.FTZ R0, R0, c[0x0][0x2d0] ;  /* 0x0000b40000007a20 */ /* 0x000fe20000410000 */
[----:B-1----:R-:W-:Y:S01]  /*6770*/  @P1 IADD3 R8, P2, R4, UR10, RZ ;  /* 0x0000000a04081c10 */ /* 0x002fe2000ff5e0ff */
[----:B------:R-:W-:Y:S01]  /*6780*/  FMUL.FTZ R69, R2, R69 ;  /* 0x0000004502457220 */ /* 0x000fe20000410000 */
[----:B-----5:R-:W-:Y:S01]  /*6790*/  @P1 IADD3 R144, P5, R4, UR9, RZ ;  /* 0x0000000904901c10 */ /* 0x020fe2000ffbe0ff */
[----:B------:R-:W-:Y:S01]  /*67a0*/  MUFU.EX2 R167, R118 ;  /* 0x0000007600a77308 */ /* 0x000fe20000000800 */
[C---:B------:R-:W-:Y:S01]  /*67b0*/  FMUL.FTZ R72, R2.reuse, R72 ;  /* 0x0000004802487220 */ /* 0x040fe20000410000 */
[----:B------:R1:W-:Y:S01]  /*67c0*/  @P1 LDGSTS.E.BYPASS.LTC128B.128 [R226+0x9100], [R4.64], !P3 ;  /* 0x0910000004e21fae */ /* 0x0003e2000d901d56 */
[C---:B--2---:R-:W-:Y:S01]  /*67d0*/  @P1 IADD3.X R9, R5.reuse, UR17, RZ, P2, !PT ;  /* 0x0000001105091c10 */ /* 0x044fe200097fe4ff */
[C---:B------:R-:W-:Y:S01]  /*67e0*/  FMUL.FTZ R73, R2.reuse, R73 ;  /* 0x0000004902497220 */ /* 0x040fe20000410000 */
[----:B------:R-:W-:Y:S01]  /*67f0*/  @P1 IADD3.X R145, R5, UR8, RZ, P5, !PT ;  /* 0x0000000805911c10 */ /* 0x000fe2000affe4ff */
[C---:B------:R-:W-:Y:S02]  /*6800*/  FMUL.FTZ R76, R2.reuse, R76 ;  /* 0x0000004c024c7220 */ /* 0x040fe40000410000 */
[C---:B------:R-:W-:Y:S02]  /*6810*/  FMUL.FTZ R77, R2.reuse, R77 ;  /* 0x0000004d024d7220 */ /* 0x040fe40000410000 */
[----:B------:R1:W-:Y:S01]  /*6820*/  @P1 LDGSTS.E.BYPASS.LTC128B.128 [R226+0xd100], [R4.64+0x80], !P0 ;  /* 0x0d10008004e21fae */ /* 0x0003e2000c101d56 */
[----:B------:R-:W2:Y:S01]  /*6830*/  MUFU.EX2 R0, R0 ;  /* 0x0000000000007308 */ /* 0x000ea20000000800 */
[----:B------:R-:W-:Y:S01]  /*6840*/  FMUL.FTZ R80, R2, R80 ;  /* 0x0000005002507220 */ /* 0x000fe20000410000 */
[----:B---3--:R-:W-:Y:S01]  /*6850*/  @P1 IADD3 R6, P4, R8, UR10, RZ ;  /* 0x0000000a08061c10 */ /* 0x008fe2000ff9e0ff */
[C---:B------:R-:W-:Y:S02]  /*6860*/  FMUL.FTZ R81, R2.reuse, R81 ;  /* 0x0000005102517220 */ /* 0x040fe40000410000 */
[C---:B------:R-:W-:Y:S02]  /*6870*/  FMUL.FTZ R84, R2.reuse, R84 ;  /* 0x0000005402547220 */ /* 0x040fe40000410000 */
[----:B------:R3:W-:Y:S01]  /*6880*/  @P1 LDGSTS.E.BYPASS.LTC128B.128 [R226+0xa100], [R8.64], !P3 ;  /* 0x0a10000008e21fae */ /* 0x0007e2000d901d56 */
[----:B------:R-:W-:Y:S01]  /*6890*/  @P1 IADD3.X R7, R9, UR17, RZ, P4, !PT ;  /* 0x0000001109071c10 */ /* 0x000fe2000a7fe4ff */
[C---:B------:R-:W-:Y:S01]  /*68a0*/  FMUL.FTZ R85, R2.reuse, R85 ;  /* 0x0000005502557220 */ /* 0x040fe20000410000 */
[----:B------:R5:W-:Y:S01]  /*68b0*/  MUFU.EX2 R166, R10 ;  /* 0x0000000a00a67308 */ /* 0x000be20000000800 */
[C---:B------:R-:W-:Y:S02]  /*68c0*/  FMUL.FTZ R88, R2.reuse, R88 ;  /* 0x0000005802587220 */ /* 0x040fe40000410000 */
[----:B------:R-:W-:Y:S02]  /*68d0*/  FMUL.FTZ R89, R2, R89 ;  /* 0x0000005902597220 */ /* 0x000fe40000410000 */
[----:B------:R4:W-:Y:S01]  /*68e0*/  @P1 LDGSTS.E.BYPASS.LTC128B.128 [R226+0xe100], [R144.64], !P0 ;  /* 0x0e10000090e21fae */ /* 0x0009e2000c101d56 */
[--C-:B------:R-:W-:Y:S02]  /*68f0*/  FFMA.FTZ R30, R30, c[0x0][0x2d0], -R117.reuse ;  /* 0x0000b4001e1e7a23 */ /* 0x100fe40000010875 */
[--C-:B------:R-:W-:Y:S02]  /*6900*/  FFMA.FTZ R31, R31, c[0x0][0x2d0], -R117.reuse ;  /* 0x0000b4001f1f7a23 */ /* 0x100fe40000010875 */
[----:B------:R4:W4:Y:S01]  /*6910*/  MUFU.EX2 R165, R11 ;  /* 0x0000000b00a57308 */ /* 0x0009220000000800 */
[--C-:B------:R-:W-:Y:S02]  /*6920*/  FFMA.FTZ R34, R34, c[0x0][0x2d0], -R117.reuse ;  /* 0x0000b40022227a23 */ /* 0x100fe40000010875 */
[----:B------:R4:W-:Y:S01]  /*6930*/  @P1 LDGSTS.E.BYPASS.LTC128B.128 [R226+0xb100], [R6.64], !P3 ;  /* 0x0b10000006e21fae */ /* 0x0009e2000d901d56 */
[----:B--2---:R-:W-:Y:S01]  /*6940*/  FMUL.FTZ R70, R0, R70 ;  /* 0x0000004600467220 */ /* 0x004fe20000410000 */
[----:B-1----:R-:W-:Y:S01]  /*6950*/  @P1 IADD3 R4, P2, R8, UR9, RZ ;  /* 0x0000000908041c10 */ /* 0x002fe2000ff5e0ff */
[C---:B------:R-:W-:Y:S02]  /*6960*/  FMUL.FTZ R71, R0.reuse, R71 ;  /* 0x0000004700477220 */ /* 0x040fe40000410000 */
[C---:B------:R-:W-:Y:S01]  /*6970*/  FMUL.FTZ R74, R0.reuse, R74 ;  /* 0x0000004a004a7220 */ /* 0x040fe20000410000 */
[----:B------:R-:W-:Y:S01]  /*6980*/  @P1 IADD3.X R5, R9, UR8, RZ, P2, !PT ;  /* 0x0000000809051c10 */ /* 0x000fe200097fe4ff */
[C---:B------:R-:W-:Y:S01]  /*6990*/  FMUL.FTZ R75, R0.reuse, R75 ;  /* 0x0000004b004b7220 */ /* 0x040fe20000410000 */
[----:B------:R-:W-:Y:S01]  /*69a0*/  MUFU.EX2 R174, R24 ;  /* 0x0000001800ae7308 */ /* 0x000fe20000000800 */
[----:B------:R-:W-:Y:S02]  /*69b0*/  FMUL.FTZ R78, R0, R78 ;  /* 0x0000004e004e7220 */ /* 0x000fe40000410000 */
[----:B------:R1:W-:Y:S01]  /*69c0*/  @P1 LDGSTS.E.BYPASS.LTC128B.128 [R226+0xf100], [R4.64], !P0 ;  /* 0x0f10000004e21fae */ /* 0x0003e2000c101d56 */
[C---:B---3--:R-:W-:Y:S02]  /*69d0*/  FMUL.FTZ R8, R2.reuse, R124 ;  /* 0x0000007c02087220 */ /* 0x048fe40000410000 */
[----:B------:R-:W-:Y:S02]  /*69e0*/  FMUL.FTZ R9, R2, R125 ;  /* 0x0000007d02097220 */ /* 0x000fe40000410000 */
[C---:B-----5:R-:W-:Y:S02]  /*69f0*/  FMUL.FTZ R10, R0.reuse, R126 ;  /* 0x0000007e000a7220 */ /* 0x060fe40000410000 */
[C---:B------:R-:W-:Y:S01]  /*6a00*/  FMUL.FTZ R79, R0.reuse, R79 ;  /* 0x0000004f004f7220 */ /* 0x040fe20000410000 */
[----:B----4-:R-:W2:Y:S01]  /*6a10*/  LDSM.16.MT88.4 R144, [R204+0x100] ;  /* 0x00010000cc90783b */ /* 0x010ea20000004200 */
[C---:B------:R-:W-:Y:S01]  /*6a20*/  FMUL.FTZ R11, R0.reuse, R127 ;  /* 0x0000007f000b7220 */ /* 0x040fe20000410000 */
[----:B------:R-:W-:Y:S01]  /*6a30*/  MUFU.EX2 R173, R25 ;  /* 0x0000001900ad7308 */ /* 0x000fe20000000800 */
[C---:B------:R-:W-:Y:S02]  /*6a40*/  FMUL.FTZ R82, R0.reuse, R82 ;  /* 0x0000005200527220 */ /* 0x040fe40000410000 */
[C---:B------:R-:W-:Y:S02]  /*6a50*/  FMUL.FTZ R83, R0.reuse, R83 ;  /* 0x0000005300537220 */ /* 0x040fe40000410000 */
[----:B------:R-:W-:Y:S01]  /*6a60*/  FMUL.FTZ R6, R0, R122 ;  /* 0x0000007a00067220 */ /* 0x000fe20000410000 */
[----:B------:R-:W3:Y:S01]  /*6a70*/  LDSM.16.MT88.4 R148, [R205+0x100] ;  /* 0x00010000cd94783b */ /* 0x000ee20000004200 */
[----:B------:R-:W-:Y:S01]  /*6a80*/  F2FP.PACK_AB R122, R228, R229 ;  /* 0x000000e5e47a723e */ /* 0x000fe200000000ff */
[C---:B------:R-:W-:Y:S01]  /*6a90*/  FMUL.FTZ R7, R0.reuse, R123 ;  /* 0x0000007b00077220 */ /* 0x040fe20000410000 */
[----:B------:R-:W-:Y:S01]  /*6aa0*/  F2FP.PACK_AB R123, R165, R166 ;  /* 0x000000a6a57b723e */ /* 0x000fe200000000ff */
[C---:B------:R-:W-:Y:S01]  /*6ab0*/  FMUL.FTZ R86, R0.reuse, R86 ;  /* 0x0000005600567220 */ /* 0x040fe20000410000 */
[----:B------:R-:W-:Y:S01]  /*6ac0*/  MUFU.EX2 R158, R26 ;  /* 0x0000001a009e7308 */ /* 0x000fe20000000800 */
[C---:B------:R-:W-:Y:S02]  /*6ad0*/  FMUL.FTZ R87, R0.reuse, R87 ;  /* 0x0000005700577220 */ /* 0x040fe40000410000 */
[----:B------:R-:W4:Y:S01]  /*6ae0*/  LDSM.16.MT88.4 R152, [R208+0x100] ;  /* 0x00010000d098783b */ /* 0x000f220000004200 */
[----:B------:R-:W-:Y:S02]  /*6af0*/  FMUL.FTZ R90, R0, R90 ;  /* 0x0000005a005a7220 */ /* 0x000fe40000410000 */
[----:B-1----:R-:W-:Y:S01]  /*6b00*/  FMUL.FTZ R4, R2, R120 ;  /* 0x0000007802047220 */ /* 0x002fe20000410000 */
[----:B------:R-:W-:Y:S01]  /*6b10*/  F2FP.PACK_AB R120, R230, R231 ;  /* 0x000000e7e678723e */ /* 0x000fe200000000ff */
[----:B------:R-:W-:Y:S01]  /*6b20*/  FMUL.FTZ R5, R2, R121 ;  /* 0x0000007902057220 */ /* 0x000fe20000410000 */
[----:B------:R-:W-:Y:S01]  /*6b30*/  F2FP.PACK_AB R121, R167, R168 ;  /* 0x000000a8a779723e */ /* 0x000fe200000000ff */
[----:B------:R1:W-:Y:S01]  /*6b40*/  MUFU.EX2 R157, R27 ;  /* 0x0000001b009d7308 */ /* 0x0003e20000000800 */
[----:B------:R-:W5:Y:S01]  /*6b50*/  LDSM.16.MT88.4 R124, [R207+0x100] ;  /* 0x00010000cf7c783b */ /* 0x000f620000004200 */
[--C-:B------:R-:W-:Y:S02]  /*6b60*/  FFMA.FTZ R35, R35, c[0x0][0x2d0], -R117.reuse ;  /* 0x0000b40023237a23 */ /* 0x100fe40000010875 */
[--C-:B------:R-:W-:Y:S02]  /*6b70*/  FFMA.FTZ R38, R38, c[0x0][0x2d0], -R117.reuse ;  /* 0x0000b40026267a23 */ /* 0x100fe40000010875 */
[--C-:B------:R-:W-:Y:S02]  /*6b80*/  FFMA.FTZ R39, R39, c[0x0][0x2d0], -R117.reuse ;  /* 0x0000b40027277a23 */ /* 0x100fe40000010875 */
[--C-:B------:R-:W-:Y:S01]  /*6b90*/  FFMA.FTZ R42, R42, c[0x0][0x2d0], -R117.reuse ;  /* 0x0000b4002a2a7a23 */ /* 0x100fe20000010875 */
[----:B------:R-:W0:Y:S01]  /*6ba0*/  LDGDEPBAR ;  /* 0x00000000000079af */ /* 0x000e220000000000 */
[----:B------:R-:W-:Y:S01]  /*6bb0*/  MUFU.EX2 R172, R28 ;  /* 0x0000001c00ac7308 */ /* 0x000fe20000000800 */
[--C-:B------:R-:W-:Y:S02]  /*6bc0*/  FFMA.FTZ R43, R43, c[0x0][0x2d0], -R117.reuse ;  /* 0x0000b4002b2b7a23 */ /* 0x100fe40000010875 */
[--C-:B------:R-:W-:Y:S02]  /*6bd0*/  FFMA.FTZ R46, R46, c[0x0][0x2d0], -R117.reuse ;  /* 0x0000b4002e2e7a23 */ /* 0x100fe40000010875 */
[--C-:B------:R-:W-:Y:S01]  /*6be0*/  FFMA.FTZ R47, R47, c[0x0][0x2d0], -R117.reuse ;  /* 0x0000b4002f2f7a23 */ /* 0x100fe20000010875 */
[C---:B--2---:R-:W-:Y:S04]  /*6bf0*/  HMMA.16816.F32 R4, R120.reuse, R144, R4 ;  /* 0x000000907804723c */ /* 0x044fe80000001804 */
[----:B------:R-:W-:Y:S01]  /*6c00*/  MUFU.EX2 R170, R29 ;  /* 0x0000001d00aa7308 */ /* 0x000fe20000000800 */
[--C-:B------:R-:W-:Y:S01]  /*6c10*/  FFMA.FTZ R48, R48, c[0x0][0x2d0], -R156.reuse ;  /* 0x0000b40030307a23 */ /* 0x100fe2000001089c */
[----:B-1----:R-:W-:Y:S02]  /*6c20*/  LDSM.16.MT88.4 R24, [R205+0x1100] ;  /* 0x00110000cd18783b */ /* 0x002fe40000004200 */
[C---:B------:R-:W-:Y:S04]  /*6c30*/  HMMA.16816.F32 R8, R120.reuse, R146, R8 ;  /* 0x000000927808723c */ /* 0x040fe80000001808 */
[--C-:B------:R-:W-:Y:S02]  /*6c40*/  FFMA.FTZ R49, R49, c[0x0][0x2d0], -R156.reuse ;  /* 0x0000b40031317a23 */ /* 0x100fe4000001089c */
[----:B------:R-:W-:Y:S01]  /*6c50*/  MUFU.EX2 R171, R32 ;  /* 0x0000002000ab7308 */ /* 0x000fe20000000800 */
[--C-:B------:R-:W-:Y:S01]  /*6c60*/  FFMA.FTZ R50, R50, c[0x0][0x2d0], -R117.reuse ;  /* 0x0000b40032327a23 */ /* 0x100fe20000010875 */
[----:B------:R-:W1:Y:S01]  /*6c70*/  LDSM.16.MT88.4 R144, [R204+0x4100] ;  /* 0x00410000cc90783b */ /* 0x000e620000004200 */
[C---:B---3--:R-:W-:Y:S03]  /*6c80*/  HMMA.16816.F32 R68, R120.reuse, R148, R68 ;  /* 0x000000947844723c */ /* 0x048fe60000001844 */
[--C-:B------:R-:W-:Y:S02]  /*6c90*/  FFMA.FTZ R51, R51, c[0x0][0x2d0], -R117.reuse ;  /* 0x0000b40033337a23 */ /* 0x100fe40000010875 */
[----:B------:R-:W-:Y:S02]  /*6ca0*/  FMUL.FTZ R91, R0, R91 ;  /* 0x0000005b005b7220 */ /* 0x000fe40000410000 */
[----:B------:R-:W-:Y:S01]  /*6cb0*/  MUFU.EX2 R169, R33 ;  /* 0x0000002100a97308 */ /* 0x000fe20000000800 */
[C---:B------:R-:W-:Y:S01]  /*6cc0*/  HMMA.16816.F32 R72, R120.reuse, R150, R72 ;  /* 0x000000967848723c */ /* 0x040fe20000001848 */
[----:B------:R-:W2:Y:S03]  /*6cd0*/  LDSM.16.MT88.4 R148, [R205+0x4100] ;  /* 0x00410000cd94783b */ /* 0x000ea60000004200 */
[C---:B------:R-:W-:Y:S02]  /*6ce0*/  FMUL.FTZ R92, R2.reuse, R92 ;  /* 0x0000005c025c7220 */ /* 0x040fe40000410000 */
[----:B------:R-:W-:Y:S02]  /*6cf0*/  FMUL.FTZ R93, R2, R93 ;  /* 0x0000005d025d7220 */ /* 0x000fe40000410000 */
[C---:B----4-:R-:W-:Y:S01]  /*6d00*/  HMMA.16816.F32 R76, R120.reuse, R152, R76 ;  /* 0x00000098784c723c */ /* 0x050fe2000000184c */
[----:B------:R-:W-:Y:S03]  /*6d10*/  MUFU.EX2 R153, R34 ;  /* 0x0000002200997308 */ /* 0x000fe60000000800 */
[C---:B------:R-:W-:Y:S02]  /*6d20*/  FMUL.FTZ R94, R0.reuse, R94 ;  /* 0x0000005e005e7220 */ /* 0x040fe40000410000 */
[----:B------:R-:W-:Y:S02]  /*6d30*/  FMUL.FTZ R95, R0, R95 ;  /* 0x0000005f005f7220 */ /* 0x000fe40000410000 */
[C---:B------:R-:W-:Y:S03]  /*6d40*/  HMMA.16816.F32 R80, R120.reuse, R154, R80 ;  /* 0x0000009a7850723c */ /* 0x040fe60000001850 */
[----:B------:R-:W-:Y:S01]  /*6d50*/  MUFU.EX2 R155, R30 ;  /* 0x0000001e009b7308 */ /* 0x000fe20000000800 */
[--C-:B------:R-:W-:Y:S02]  /*6d60*/  FFMA.FTZ R12, R12, c[0x0][0x2d0], -R156.reuse ;  /* 0x0000b4000c0c7a23 */ /* 0x100fe4000001089c */
[--C-:B------:R-:W-:Y:S02]  /*6d70*/  FFMA.FTZ R13, R13, c[0x0][0x2d0], -R156.reuse ;  /* 0x0000b4000d0d7a23 */ /* 0x100fe4000001089c */
[C---:B-----5:R-:W-:Y:S04]  /*6d80*/  HMMA.16816.F32 R84, R120.reuse, R124, R84 ;  /* 0x0000007c7854723c */ /* 0x060fe80000001854 */
[--C-:B------:R-:W-:Y:S01]  /*6d90*/  FFMA.FTZ R14, R14, c[0x0][0x2d0], -R117.reuse ;  /* 0x0000b4000e0e7a23 */ /* 0x100fe20000010875 */
[----:B------:R3:W-:Y:S01]  /*6da0*/  MUFU.EX2 R154, R31 ;  /* 0x0000001f009a7308 */ /* 0x0007e20000000800 */
[--C-:B------:R-:W-:Y:S02]  /*6db0*/  FFMA.FTZ R15, R15, c[0x0][0x2d0], -R117.reuse ;  /* 0x0000b4000f0f7a23 */ /* 0x100fe40000010875 */
[C---:B------:R-:W-:Y:S01]  /*6dc0*/  HMMA.16816.F32 R88, R120.reuse, R126, R88 ;  /* 0x0000007e7858723c */ /* 0x040fe20000001858 */
[----:B------:R-:W4:Y:S03]  /*6dd0*/  LDSM.16.MT88.4 R124, [R208+0x4100] ;  /* 0x00410000d07c783b */ /* 0x000f260000004200 */
[C---:B------:R-:W-:Y:S02]  /*6de0*/  FMUL.FTZ R96, R2.reuse, R96 ;  /* 0x0000006002607220 */ /* 0x040fe40000410000 */
[----:B------:R-:W-:Y:S01]  /*6df0*/  FMUL.FTZ R97, R2, R97 ;  /* 0x0000006102617220 */ /* 0x000fe20000410000 */
[----:B------:R5:W-:Y:S01]  /*6e00*/  MUFU.EX2 R152, R35 ;  /* 0x0000002300987308 */ /* 0x000be20000000800 */
[C---:B-1----:R-:W-:Y:S04]  /*6e10*/  HMMA.16816.F32 R92, R120.reuse, R144, R92 ;  /* 0x00000090785c723c */ /* 0x042fe8000000185c */
[C---:B------:R-:W-:Y:S02]  /*6e20*/  FMUL.FTZ R98, R0.reuse, R98 ;  /* 0x0000006200627220 */ /* 0x040fe40000410000 */
[----:B------:R-:W-:Y:S02]  /*6e30*/  FMUL.FTZ R99, R0, R99 ;  /* 0x0000006300637220 */ /* 0x000fe40000410000 */
[C---:B------:R-:W-:Y:S01]  /*6e40*/  FMUL.FTZ R100, R2.reuse, R100 ;  /* 0x0000006402647220 */ /* 0x040fe20000410000 */
[----:B------:R1:W-:Y:S03]  /*6e50*/  MUFU.EX2 R227, R12 ;  /* 0x0000000c00e37308 */ /* 0x0003e60000000800 */
[----:B------:R-:W-:Y:S01]  /*6e60*/  FMUL.FTZ R101, R2, R101 ;  /* 0x0000006502657220 */ /* 0x000fe20000410000 */
[C---:B------:R-:W-:Y:S01]  /*6e70*/  HMMA.16816.F32 R96, R120.reuse, R146, R96 ;  /* 0x000000927860723c */ /* 0x040fe20000001860 */
[----:B------:R-:W4:Y:S02]  /*6e80*/  LDSM.16.MT88.4 R144, [R207+0x4100] ;  /* 0x00410000cf90783b */ /* 0x000f240000004200 */
[C---:B------:R-:W-:Y:S02]  /*6e90*/  FMUL.FTZ R102, R0.reuse, R102 ;  /* 0x0000006600667220 */ /* 0x040fe40000410000 */
[----:B------:R-:W-:Y:S01]  /*6ea0*/  FMUL.FTZ R103, R0, R103 ;  /* 0x0000006700677220 */ /* 0x000fe20000410000 */
[----:B------:R1:W1:Y:S01]  /*6eb0*/  MUFU.EX2 R195, R13 ;  /* 0x0000000d00c37308 */ /* 0x0002620000000800 */
[--C-:B------:R-:W-:Y:S02]  /*6ec0*/  FFMA.FTZ R16, R16, c[0x0][0x2d0], -R156.reuse ;  /* 0x0000b40010107a23 */ /* 0x100fe4000001089c */
[--C-:B------:R-:W-:Y:S01]  /*6ed0*/  FFMA.FTZ R17, R17, c[0x0][0x2d0], -R156.reuse ;  /* 0x0000b40011117a23 */ /* 0x100fe2000001089c */
[----:B---3--:R-:W-:Y:S02]  /*6ee0*/  LDSM.16.MT88.4 R28, [R205+0x1900] ;  /* 0x00190000cd1c783b */ /* 0x008fe40000004200 */
[C---:B--2---:R-:W-:Y:S03]  /*6ef0*/  HMMA.16816.F32 R100, R120.reuse, R148, R100 ;  /* 0x000000947864723c */ /* 0x044fe60000001864 */
[--C-:B------:R-:W-:Y:S01]  /*6f00*/  FFMA.FTZ R18, R18, c[0x0][0x2d0], -R117.reuse ;  /* 0x0000b40012127a23 */ /* 0x100fe20000010875 */
[----:B------:R2:W-:Y:S01]  /*6f10*/  MUFU.EX2 R164, R14 ;  /* 0x0000000e00a47308 */ /* 0x0005e20000000800 */
[--C-:B------:R-:W-:Y:S01]  /*6f20*/  FFMA.FTZ R19, R19, c[0x0][0x2d0], -R117.reuse ;  /* 0x0000b40013137a23 */ /* 0x100fe20000010875 */
[----:B-----5:R-:W-:Y:S01]  /*6f30*/  LDSM.16.MT88.4 R32, [R208+0x1900] ;  /* 0x00190000d020783b */ /* 0x020fe20000004200 */
[C---:B------:R-:W-:Y:S02]  /*6f40*/  FMUL.FTZ R104, R2.reuse, R104 ;  /* 0x0000006802687220 */ /* 0x040fe40000410000 */
[----:B------:R-:W-:Y:S03]  /*6f50*/  FMUL.FTZ R105, R2, R105 ;  /* 0x0000006902697220 */ /* 0x000fe60000410000 */
[C---:B------:R-:W-:Y:S02]  /*6f60*/  FMUL.FTZ R106, R0.reuse, R106 ;  /* 0x0000006a006a7220 */ /* 0x040fe40000410000 */
[----:B------:R3:W-:Y:S01]  /*6f70*/  MUFU.EX2 R163, R15 ;  /* 0x0000000f00a37308 */ /* 0x0007e20000000800 */
[----:B------:R-:W-:Y:S02]  /*6f80*/  FMUL.FTZ R107, R0, R107 ;  /* 0x0000006b006b7220 */ /* 0x000fe40000410000 */
[C---:B-1----:R-:W-:Y:S02]  /*6f90*/  FMUL.FTZ R12, R2.reuse, R128 ;  /* 0x00000080020c7220 */ /* 0x042fe40000410000 */
[C---:B------:R-:W-:Y:S02]  /*6fa0*/  FMUL.FTZ R13, R2.reuse, R129 ;  /* 0x00000081020d7220 */ /* 0x040fe40000410000 */
[C---:B------:R-:W-:Y:S01]  /*6fb0*/  FMUL.FTZ R108, R2.reuse, R108 ;  /* 0x0000006c026c7220 */ /* 0x040fe20000410000 */
[C---:B------:R-:W-:Y:S01]  /*6fc0*/  HMMA.16816.F32 R104, R120.reuse, R150, R104 ;  /* 0x000000967868723c */ /* 0x040fe20000001868 */
[----:B------:R-:W-:Y:S01]  /*6fd0*/  LDSM.16.MT88.4 R148, [R207+0x900] ;  /* 0x00090000cf94783b */ /* 0x000fe20000004200 */
[----:B------:R1:W-:Y:S01]  /*6fe0*/  MUFU.EX2 R194, R16 ;  /* 0x0000001000c27308 */ /* 0x0003e20000000800 */
[----:B------:R-:W-:Y:S02]  /*6ff0*/  FMUL.FTZ R109, R2, R109 ;  /* 0x0000006d026d7220 */ /* 0x000fe40000410000 */
[C---:B------:R-:W-:Y:S02]  /*7000*/  FMUL.FTZ R110, R0.reuse, R110 ;  /* 0x0000006e006e7220 */ /* 0x040fe40000410000 */
[C---:B--2---:R-:W-:Y:S02]  /*7010*/  FMUL.FTZ R14, R0.reuse, R130 ;  /* 0x00000082000e7220 */ /* 0x044fe40000410000 */
[----:B------:R-:W-:Y:S03]  /*7020*/  FMUL.FTZ R111, R0, R111 ;  /* 0x0000006f006f7220 */ /* 0x000fe60000410000 */
[----:B------:R2:W5:Y:S01]  /*7030*/  MUFU.EX2 R193, R17 ;  /* 0x0000001100c17308 */ /* 0x0005620000000800 */
[C---:B------:R-:W-:Y:S02]  /*7040*/  FMUL.FTZ R112, R2.reuse, R112 ;  /* 0x0000007002707220 */ /* 0x040fe40000410000 */
[----:B------:R-:W-:Y:S02]  /*7050*/  FMUL.FTZ R113, R2, R113 ;  /* 0x0000007102717220 */ /* 0x000fe40000410000 */
[C---:B---3--:R-:W-:Y:S02]  /*7060*/  FMUL.FTZ R15, R0.reuse, R131 ;  /* 0x00000083000f7220 */ /* 0x048fe40000410000 */
[----:B------:R-:W3:Y:S01]  /*7070*/  LDSM.16.MT88.4 R128, [R204+0x900] ;  /* 0x00090000cc80783b */ /* 0x000ee20000004200 */
[C---:B------:R-:W-:Y:S02]  /*7080*/  FMUL.FTZ R114, R0.reuse, R114 ;  /* 0x0000007200727220 */ /* 0x040fe40000410000 */
[----:B------:R5:W-:Y:S01]  /*7090*/  MUFU.EX2 R162, R18 ;  /* 0x0000001200a27308 */ /* 0x000be20000000800 */
[----:B------:R-:W-:Y:S01]  /*70a0*/  FMUL.FTZ R115, R0, R115 ;  /* 0x0000007300737220 */ /* 0x000fe20000410000 */
[C---:B----4-:R-:W-:Y:S03]  /*70b0*/  HMMA.16816.F32 R12, R120.reuse, R124, R12 ;  /* 0x0000007c780c723c */ /* 0x050fe6000000180c */
[----:B-1----:R-:W-:Y:S02]  /*70c0*/  FMUL.FTZ R16, R2, R132 ;  /* 0x0000008402107220 */ /* 0x002fe40000410000 */
[--C-:B------:R-:W-:Y:S02]  /*70d0*/  FFMA.FTZ R20, R20, c[0x0][0x2d0], -R156.reuse ;  /* 0x0000b40014147a23 */ /* 0x100fe4000001089c */
[--C-:B------:R-:W-:Y:S01]  /*70e0*/  FFMA.FTZ R21, R21, c[0x0][0x2d0], -R156.reuse ;  /* 0x0000b40015157a23 */ /* 0x100fe2000001089c */
[C---:B------:R-:W-:Y:S01]  /*70f0*/  HMMA.16816.F32 R108, R120.reuse, R126, R108 ;  /* 0x0000007e786c723c */ /* 0x040fe2000000186c */
[----:B------:R1:W4:Y:S01]  /*7100*/  MUFU.EX2 R161, R19 ;  /* 0x0000001300a17308 */ /* 0x0003220000000800 */
[----:B------:R-:W3:Y:S02]  /*7110*/  LDSM.16.MT88.4 R124, [R205+0x900] ;  /* 0x00090000cd7c783b */ /* 0x000ee40000004200 */
[----:B--2---:R-:W-:Y:S02]  /*7120*/  FMUL.FTZ R17, R2, R133 ;  /* 0x0000008502117220 */ /* 0x004fe40000410000 */
[--C-:B------:R-:W-:Y:S02]  /*7130*/  FFMA.FTZ R22, R22, c[0x0][0x2d0], -R117.reuse ;  /* 0x0000b40016167a23 */ /* 0x100fe40000010875 */
[--C-:B------:R-:W-:Y:S03]  /*7140*/  FFMA.FTZ R23, R23, c[0x0][0x2d0], -R117.reuse ;  /* 0x0000b40017177a23 */ /* 0x100fe60000010875 */
[----:B------:R-:W-:Y:S01]  /*7150*/  MUFU.EX2 R118, R51 ;  /* 0x0000003300767308 */ /* 0x000fe20000000800 */
[--C-:B------:R-:W-:Y:S02]  /*7160*/  FFMA.FTZ R52, R52, c[0x0][0x2d0], -R156.reuse ;  /* 0x0000b40034347a23 */ /* 0x100fe4000001089c */
[----:B-----5:R-:W-:Y:S02]  /*7170*/  FMUL.FTZ R18, R0, R134 ;  /* 0x0000008600127220 */ /* 0x020fe40000410000 */
[--C-:B------:R-:W-:Y:S02]  /*7180*/  FFMA.FTZ R53, R53, c[0x0][0x2d0], -R156.reuse ;  /* 0x0000b40035357a23 */ /* 0x100fe4000001089c */
[--C-:B------:R-:W-:Y:S02]  /*7190*/  FFMA.FTZ R56, R56, c[0x0][0x2d0], -R156.reuse ;  /* 0x0000b40038387a23 */ /* 0x100fe4000001089c */
[--C-:B------:R-:W-:Y:S01]  /*71a0*/  FFMA.FTZ R57, R57, c[0x0][0x2d0], -R156.reuse ;  /* 0x0000b40039397a23 */ /* 0x100fe2000001089c */
[----:B------:R-:W-:Y:S01]  /*71b0*/  MUFU.EX2 R192, R20 ;  /* 0x0000001400c07308 */ /* 0x000fe20000000800 */
[--C-:B------:R-:W-:Y:S02]  /*71c0*/  FFMA.FTZ R54, R54, c[0x0][0x2d0], -R117.reuse ;  /* 0x0000b40036367a23 */ /* 0x100fe40000010875 */
[--C-:B------:R-:W-:Y:S02]  /*71d0*/  FFMA.FTZ R55, R55, c[0x0][0x2d0], -R117.reuse ;  /* 0x0000b40037377a23 */ /* 0x100fe40000010875 */
[----:B-1----:R-:W-:Y:S02]  /*71e0*/  FMUL.FTZ R19, R0, R135 ;  /* 0x0000008700137220 */ /* 0x002fe40000410000 */
[----:B------:R-:W1:Y:S01]  /*71f0*/  LDSM.16.MT88.4 R132, [R208+0x900] ;  /* 0x00090000d084783b */ /* 0x000e620000004200 */
[--C-:B------:R-:W-:Y:S02]  /*7200*/  FFMA.FTZ R58, R58, c[0x0][0x2d0], -R117.reuse ;  /* 0x0000b4003a3a7a23 */ /* 0x100fe40000010875 */
[----:B------:R-:W2:Y:S01]  /*7210*/  MUFU.EX2 R175, R21 ;  /* 0x0000001500af7308 */ /* 0x000ea20000000800 */
[--C-:B------:R-:W-:Y:S01]  /*7220*/  FFMA.FTZ R59, R59, c[0x0][0x2d0], -R117.reuse ;  /* 0x0000b4003b3b7a23 */ /* 0x100fe20000010875 */
[C---:B------:R-:W-:Y:S03]  /*7230*/  HMMA.16816.F32 R16, R120.reuse, R144, R16 ;  /* 0x000000907810723c */ /* 0x040fe60000001810 */
[--C-:B------:R-:W-:Y:S02]  /*7240*/  FFMA.FTZ R60, R60, c[0x0][0x2d0], -R156.reuse ;  /* 0x0000b4003c3c7a23 */ /* 0x100fe4000001089c */
[--C-:B------:R-:W-:Y:S02]  /*7250*/  FFMA.FTZ R61, R61, c[0x0][0x2d0], -R156.reuse ;  /* 0x0000b4003d3d7a23 */ /* 0x100fe4000001089c */
[--C-:B------:R-:W-:Y:S01]  /*7260*/  FFMA.FTZ R64, R64, c[0x0][0x2d0], -R156.reuse ;  /* 0x0000b40040407a23 */ /* 0x100fe2000001089c */
[----:B------:R-:W-:Y:S01]  /*7270*/  HMMA.16816.F32 R112, R120, R146, R112 ;  /* 0x000000927870723c */ /* 0x000fe20000001870 */
[----:B------:R-:W5:Y:S01]  /*7280*/  LDSM.16.MT88.4 R144, [R204+0x4900] ;  /* 0x00490000cc90783b */ /* 0x000f620000004200 */
[----:B------:R1:W-:Y:S02]  /*7290*/  MUFU.EX2 R160, R22 ;  /* 0x0000001600a07308 */ /* 0x0003e40000000800 */
[----:B------:R-:W-:Y:S02]  /*72a0*/  FFMA.FTZ R65, R65, c[0x0][0x2d0], -R156 ;  /* 0x0000b40041417a23 */ /* 0x000fe4000001089c */
[--C-:B------:R-:W-:Y:S01]  /*72b0*/  FFMA.FTZ R62, R62, c[0x0][0x2d0], -R117.reuse ;  /* 0x0000b4003e3e7a23 */ /* 0x100fe20000010875 */
[----:B------:R-:W-:Y:S01]  /*72c0*/  F2FP.PACK_AB R120, R195, R227 ;  /* 0x000000e3c378723e */ /* 0x000fe200000000ff */
[--C-:B------:R-:W-:Y:S01]  /*72d0*/  FFMA.FTZ R63, R63, c[0x0][0x2d0], -R117.reuse ;  /* 0x0000b4003f3f7a23 */ /* 0x100fe20000010875 */
[----:B------:R-:W-:Y:S03]  /*72e0*/  F2FP.PACK_AB R122, R193, R194 ;  /* 0x000000c2c17a723e */ /* 0x000fe600000000ff */
[----:B------:R-:W-:Y:S01]  /*72f0*/  F2FP.PACK_AB R121, R163, R164 ;  /* 0x000000a4a379723e */ /* 0x000fe200000000ff */
[----:B------:R-:W5:Y:S01]  /*7300*/  MUFU.EX2 R159, R23 ;  /* 0x00000017009f7308 */ /* 0x000f620000000800 */
[----:B----4-:R-:W-:Y:S01]  /*7310*/  F2FP.PACK_AB R123, R161, R162 ;  /* 0x000000a2a17b723e */ /* 0x010fe200000000ff */
[--C-:B------:R-:W-:Y:S01]  /*7320*/  FFMA.FTZ R66, R66, c[0x0][0x2d0], -R117.reuse ;  /* 0x0000b40042427a23 */ /* 0x100fe20000010875 */
[----:B--2---:R-:W-:Y:S01]  /*7330*/  F2FP.PACK_AB R20, R175, R192 ;  /* 0x000000c0af14723e */ /* 0x004fe200000000ff */
[----:B------:R-:W-:Y:S02]  /*7340*/  FFMA.FTZ R117, R67, c[0x0][0x2d0], -R117 ;  /* 0x0000b40043757a23 */ /* 0x000fe40000010875 */
[----:B------:R-:W-:Y:S02]  /*7350*/  FFMA.FTZ R0, R0, R233, R168 ;  /* 0x000000e900007223 */ /* 0x000fe400000100a8 */
[C---:B---3--:R-:W-:Y:S02]  /*7360*/  HMMA.16816.F32 R4, R120.reuse, R128, R4 ;  /* 0x000000807804723c */ /* 0x048fe40000001804 */
[----:B------:R-:W-:Y:S01]  /*7370*/  MUFU.EX2 R52, R52 ;  /* 0x0000003400347308 */ /* 0x000fe20000000800 */
[----:B------:R-:W-:Y:S01]  /*7380*/  FFMA.FTZ R2, R2, R232, R231 ;  /* 0x000000e802027223 */ /* 0x000fe200000100e7 */
[----:B-1----:R-:W-:Y:S01]  /*7390*/  F2FP.PACK_AB R22, R173, R174 ;  /* 0x000000aead16723e */ /* 0x002fe200000000ff */
[----:B------:R-:W-:Y:S03]  /*73a0*/  FADD.FTZ R0, R167, R0 ;  /* 0x00000000a7007221 */ /* 0x000fe60000010000 */
[C---:B------:R-:W-:Y:S01]  /*73b0*/  HMMA.16816.F32 R8, R120.reuse, R130, R8 ;  /* 0x000000827808723c */ /* 0x040fe20000001808 */
[----:B------:R-:W-:Y:S03]  /*73c0*/  LDSM.16.MT88.4 R128, [R208+0x4900] ;  /* 0x00490000d080783b */ /* 0x000fe60000004200 */
[----:B------:R-:W-:Y:S01]  /*73d0*/  MUFU.EX2 R53, R53 ;  /* 0x0000003500357308 */ /* 0x000fe20000000800 */
[----:B------:R-:W-:Y:S02]  /*73e0*/  FADD.FTZ R2, R230, R2 ;  /* 0x00000002e6027221 */ /* 0x000fe40000010000 */
[----:B------:R-:W-:Y:S01]  /*73f0*/  FADD.FTZ R0, R166, R0 ;  /* 0x00000000a6007221 */ /* 0x000fe20000010000 */
[C---:B------:R-:W-:Y:S04]  /*7400*/  HMMA.16816.F32 R68, R120.reuse, R124, R68 ;  /* 0x0000007c7844723c */ /* 0x040fe80000001844 */
[----:B-----5:R-:W-:Y:S01]  /*7410*/  F2FP.PACK_AB R21, R159, R160 ;  /* 0x000000a09f15723e */ /* 0x020fe200000000ff */
[----:B------:R-:W-:Y:S01]  /*7420*/  FADD.FTZ R2, R229, R2 ;  /* 0x00000002e5027221 */ /* 0x000fe20000010000 */
[----:B------:R-:W-:Y:S01]  /*7430*/  F2FP.PACK_AB R23, R157, R158 ;  /* 0x0000009e9d17723e */ /* 0x000fe200000000ff */
[----:B------:R-:W-:Y:S01]  /*7440*/  MUFU.EX2 R56, R56 ;  /* 0x0000003800387308 */ /* 0x000fe20000000800 */
[C---:B------:R-:W-:Y:S01]  /*7450*/  HMMA.16816.F32 R72, R120.reuse, R126, R72 ;  /* 0x0000007e7848723c */ /* 0x040fe20000001848 */
[----:B------:R-:W1:Y:S03]  /*7460*/  LDSM.16.MT88.4 R124, [R205+0x4900] ;  /* 0x00490000cd7c783b */ /* 0x000e660000004200 */
[----:B------:R-:W-:Y:S02]  /*7470*/  FADD.FTZ R0, R165, R0 ;  /* 0x00000000a5007221 */ /* 0x000fe40000010000 */
[----:B------:R-:W-:Y:S02]  /*7480*/  FADD.FTZ R2, R228, R2 ;  /* 0x00000002e4027221 */ /* 0x000fe40000010000 */
[C---:B------:R-:W-:Y:S01]  /*7490*/  HMMA.16816.F32 R76, R120.reuse, R132, R76 ;  /* 0x00000084784c723c */ /* 0x040fe2000000184c */
[----:B------:R-:W-:Y:S03]  /*74a0*/  MUFU.EX2 R57, R57 ;  /* 0x0000003900397308 */ /* 0x000fe60000000800 */
[----:B------:R-:W-:Y:S02]  /*74b0*/  FADD.FTZ R0, R164, R0 ;  /* 0x00000000a4007221 */ /* 0x000fe40000010000 */
[----:B------:R-:W-:Y:S02]  /*74c0*/  FADD.FTZ R2, R227, R2 ;  /* 0x00000002e3027221 */ /* 0x000fe40000010000 */
[C---:B------:R-:W-:Y:S01]  /*74d0*/  HMMA.16816.F32 R80, R120.reuse, R134, R80 ;  /* 0x000000867850723c */ /* 0x040fe20000001850 */
[----:B------:R-:W2:Y:S02]  /*74e0*/  LDSM.16.MT88.4 R132, [R207+0x4900] ;  /* 0x00490000cf84783b */ /* 0x000ea40000004200 */
[----:B------:R-:W-:Y:S01]  /*74f0*/  MUFU.EX2 R54, R54 ;  /* 0x0000003600367308 */ /* 0x000fe20000000800 */
[----:B------:R-:W-:Y:S02]  /*7500*/  FADD.FTZ R0, R163, R0 ;  /* 0x00000000a3007221 */ /* 0x000fe40000010000 */
[----:B------:R-:W-:Y:S02]  /*7510*/  FADD.FTZ R2, R195, R2 ;  /* 0x00000002c3027221 */ /* 0x000fe40000010000 */
[C---:B------:R-:W-:Y:S04]  /*7520*/  HMMA.16816.F32 R84, R120.reuse, R148, R84 ;  /* 0x000000947854723c */ /* 0x040fe80000001854 */
[----:B------:R-:W-:Y:S01]  /*7530*/  FADD.FTZ R0, R162, R0 ;  /* 0x00000000a2007221 */ /* 0x000fe20000010000 */
[----:B------:R-:W-:Y:S01]  /*7540*/  MUFU.EX2 R55, R55 ;  /* 0x0000003700377308 */ /* 0x000fe20000000800 */
[----:B------:R-:W-:Y:S02]  /*7550*/  FADD.FTZ R2, R194, R2 ;  /* 0x00000002c2027221 */ /* 0x000fe40000010000 */
[C---:B------:R-:W-:Y:S01]  /*7560*/  HMMA.16816.F32 R88, R120.reuse, R150, R88 ;  /* 0x000000967858723c */ /* 0x040fe20000001858 */
[----:B------:R-:W-:Y:S03]  /*7570*/  LDSM.16.MT88.4 R148, [R207+0x5100] ;  /* 0x00510000cf94783b */ /* 0x000fe60000004200 */
[----:B------:R-:W-:Y:S02]  /*7580*/  FADD.FTZ R0, R161, R0 ;  /* 0x00000000a1007221 */ /* 0x000fe40000010000 */
[----:B------:R-:W-:Y:S01]  /*7590*/  FADD.FTZ R2, R193, R2 ;  /* 0x00000002c1027221 */ /* 0x000fe20000010000 */
[----:B------:R-:W-:Y:S01]  /*75a0*/  MUFU.EX2 R58, R58 ;  /* 0x0000003a003a7308 */ /* 0x000fe20000000800 */
[C---:B------:R-:W-:Y:S04]  /*75b0*/  HMMA.16816.F32 R92, R120.reuse, R144, R92 ;  /* 0x00000090785c723c */ /* 0x040fe8000000185c */
[----:B------:R-:W-:Y:S02]  /*75c0*/  FADD.FTZ R0, R160, R0 ;  /* 0x00000000a0007221 */ /* 0x000fe40000010000 */
[----:B------:R-:W-:Y:S02]  /*75d0*/  FADD.FTZ R2, R192, R2 ;  /* 0x00000002c0027221 */ /* 0x000fe40000010000 */
[C---:B------:R-:W-:Y:S01]  /*75e0*/  HMMA.16816.F32 R96, R120.reuse, R146, R96 ;  /* 0x000000927860723c */ /* 0x040fe20000001860 */
[----:B------:R-:W-:Y:S01]  /*75f0*/  LDSM.16.MT88.4 R144, [R208+0x5100] ;  /* 0x00510000d090783b */ /* 0x000fe20000004200 */
[----:B------:R-:W-:Y:S02]  /*7600*/  MUFU.EX2 R59, R59 ;  /* 0x0000003b003b7308 */ /* 0x000fe40000000800 */
[----:B------:R-:W-:Y:S02]  /*7610*/  FADD.FTZ R0, R159, R0 ;  /* 0x000000009f007221 */ /* 0x000fe40000010000 */
[----:B------:R-:W-:Y:S02]  /*7620*/  FADD.FTZ R2, R175, R2 ;  /* 0x00000002af027221 */ /* 0x000fe40000010000 */
[C---:B-1----:R-:W-:Y:S04]  /*7630*/  HMMA.16816.F32 R100, R120.reuse, R124, R100 ;  /* 0x0000007c7864723c */ /* 0x042fe80000001864 */
[----:B------:R-:W-:Y:S01]  /*7640*/  MUFU.EX2 R60, R60 ;  /* 0x0000003c003c7308 */ /* 0x000fe20000000800 */
[----:B------:R-:W-:Y:S02]  /*7650*/  FADD.FTZ R0, R158, R0 ;  /* 0x000000009e007221 */ /* 0x000fe40000010000 */
[----:B------:R-:W-:Y:S01]  /*7660*/  FADD.FTZ R2, R174, R2 ;  /* 0x00000002ae027221 */ /* 0x000fe20000010000 */
[C---:B------:R-:W-:Y:S01]  /*7670*/  HMMA.16816.F32 R104, R120.reuse, R126, R104 ;  /* 0x0000007e7868723c */ /* 0x040fe20000001868 */
[----:B------:R-:W1:Y:S03]  /*7680*/  LDSM.16.MT88.4 R124, [R204+0x1100] ;  /* 0x00110000cc7c783b */ /* 0x000e660000004200 */
[----:B------:R-:W-:Y:S02]  /*7690*/  FADD.FTZ R0, R157, R0 ;  /* 0x000000009d007221 */ /* 0x000fe40000010000 */
[----:B------:R-:W-:Y:S01]  /*76a0*/  MUFU.EX2 R61, R61 ;  /* 0x0000003d003d7308 */ /* 0x000fe20000000800 */
[----:B------:R-:W-:Y:S01]  /*76b0*/  FADD.FTZ R2, R173, R2 ;  /* 0x00000002ad027221 */ /* 0x000fe20000010000 */
        /* <DEDUP_REMOVED lines=8> */
[C---:B--2---:R-:W-:Y:S04]  /*7740*/  HMMA.16816.F32 R16, R120.reuse, R132, R16 ;  /* 0x000000847810723c */ /* 0x044fe80000001810 */
[----:B------:R-:W-:Y:S01]  /*7750*/  MUFU.EX2 R65, R65 ;  /* 0x0000004100417308 */ /* 0x000fe20000000800 */
[----:B------:R-:W-:Y:S02]  /*7760*/  FADD.FTZ R0, R153, R0 ;  /* 0x0000000099007221 */ /* 0x000fe40000010000 */
[----:B------:R-:W-:Y:S01]  /*7770*/  FADD.FTZ R2, R171, R2 ;  /* 0x00000002ab027221 */ /* 0x000fe20000010000 */
[----:B------:R-:W-:Y:S01]  /*7780*/  HMMA.16816.F32 R112, R120, R134, R112 ;  /* 0x000000867870723c */ /* 0x000fe20000001870 */
[----:B------:R-:W2:Y:S03]  /*7790*/  LDSM.16.MT88.4 R120, [R208+0x1100] ;  /* 0x00110000d078783b */ /* 0x000ea60000004200 */
[----:B------:R-:W-:Y:S02]  /*77a0*/  FADD.FTZ R0, R152, R0 ;  /* 0x0000000098007221 */ /* 0x000fe40000010000 */
[----:B------:R-:W-:Y:S01]  /*77b0*/  MUFU.EX2 R62, R62 ;  /* 0x0000003e003e7308 */ /* 0x000fe20000000800 */
[----:B------:R-:W-:Y:S01]  /*77c0*/  FADD.FTZ R2, R169, R2 ;  /* 0x00000002a9027221 */ /* 0x000fe20000010000 */
[C---:B-1----:R-:W-:Y:S01]  /*77d0*/  HMMA.16816.F32 R4, R20.reuse, R124, R4 ;  /* 0x0000007c1404723c */ /* 0x042fe20000001804 */
[----:B------:R-:W-:Y:S07]  /*77e0*/  LDSM.16.MT88.4 R132, [R205+0x5100] ;  /* 0x00510000cd84783b */ /* 0x000fee0000004200 */
[----:B------:R-:W-:Y:S01]  /*77f0*/  MUFU.EX2 R63, R63 ;  /* 0x0000003f003f7308 */ /* 0x000fe20000000800 */
[C---:B------:R-:W-:Y:S01]  /*7800*/  HMMA.16816.F32 R8, R20.reuse, R126, R8 ;  /* 0x0000007e1408723c */ /* 0x040fe20000001808 */
[----:B------:R-:W1:Y:S07]  /*7810*/  LDSM.16.MT88.4 R124, [R204+0x5100] ;  /* 0x00510000cc7c783b */ /* 0x000e6e0000004200 */
[C---:B------:R-:W-:Y:S01]  /*7820*/  HMMA.16816.F32 R68, R20.reuse, R24, R68 ;  /* 0x000000181444723c */ /* 0x040fe20000001844 */
[----:B------:R-:W-:Y:S07]  /*7830*/  MUFU.EX2 R66, R66 ;  /* 0x0000004200427308 */ /* 0x000fee0000000800 */
[C---:B------:R-:W-:Y:S01]  /*7840*/  HMMA.16816.F32 R72, R20.reuse, R26, R72 ;  /* 0x0000001a1448723c */ /* 0x040fe20000001848 */
[----:B------:R-:W3:Y:S02]  /*7850*/  LDSM.16.MT88.4 R24, [R204+0x1900] ;  /* 0x00190000cc18783b */ /* 0x000ee40000004200 */
[----:B------:R-:W-:Y:S05]  /*7860*/  MUFU.EX2 R117, R117 ;  /* 0x0000007500757308 */ /* 0x000fea0000000800 */
[C---:B--2---:R-:W-:Y:S08]  /*7870*/  HMMA.16816.F32 R76, R20.reuse, R120, R76 ;  /* 0x00000078144c723c */ /* 0x044ff0000000184c */
[C---:B------:R-:W-:Y:S01]  /*7880*/  HMMA.16816.F32 R80, R20.reuse, R122, R80 ;  /* 0x0000007a1450723c */ /* 0x040fe20000001850 */
[----:B------:R-:W2:Y:S07]  /*7890*/  LDSM.16.MT88.4 R120, [R207+0x1900] ;  /* 0x00190000cf78783b */ /* 0x000eae0000004200 */
[C---:B------:R-:W-:Y:S01]  /*78a0*/  HMMA.16816.F32 R84, R20.reuse, R128, R84 ;  /* 0x000000801454723c */ /* 0x040fe20000001854 */
[----:B------:R-:W-:Y:S07]  /*78b0*/  MUFU.EX2 R129, R46 ;  /* 0x0000002e00817308 */ /* 0x000fee0000000800 */
[C---:B------:R-:W-:Y:S03]  /*78c0*/  HMMA.16816.F32 R88, R20.reuse, R130, R88 ;  /* 0x000000821458723c */ /* 0x040fe60000001858 */
[----:B------:R-:W-:Y:S05]  /*78d0*/  MUFU.EX2 R131, R42 ;  /* 0x0000002a00837308 */ /* 0x000fea0000000800 */
[C---:B-1----:R-:W-:Y:S05]  /*78e0*/  HMMA.16816.F32 R92, R20.reuse, R124, R92 ;  /* 0x0000007c145c723c */ /* 0x042fea000000185c */
[----:B------:R-:W-:Y:S03]  /*78f0*/  MUFU.EX2 R130, R43 ;  /* 0x0000002b00827308 */ /* 0x000fe60000000800 */
[C---:B------:R-:W-:Y:S01]  /*7900*/  HMMA.16816.F32 R96, R20.reuse, R126, R96 ;  /* 0x0000007e1460723c */ /* 0x040fe20000001860 */
[----:B------:R-:W-:Y:S06]  /*7910*/  LDSM.16.MT88.4 R124, [R204+0x3900] ;  /* 0x00390000cc7c783b */ /* 0x000fec0000004200 */
[----:B------:R-:W-:Y:S01]  /*7920*/  MUFU.EX2 R128, R47 ;  /* 0x0000002f00807308 */ /* 0x000fe20000000800 */
[C---:B------:R-:W-:Y:S08]  /*7930*/  HMMA.16816.F32 R100, R20.reuse, R132, R100 ;  /* 0x000000841464723c */ /* 0x040ff00000001864 */
[C---:B------:R-:W-:Y:S01]  /*7940*/  HMMA.16816.F32 R104, R20.reuse, R134, R104 ;  /* 0x000000861468723c */ /* 0x040fe20000001868 */
[----:B------:R-:W1:Y:S07]  /*7950*/  MUFU.EX2 R134, R38 ;  /* 0x0000002600867308 */ /* 0x000e6e0000000800 */
[C---:B------:R-:W-:Y:S03]  /*7960*/  HMMA.16816.F32 R12, R20.reuse, R144, R12 ;  /* 0x00000090140c723c */ /* 0x040fe6000000180c */
[----:B------:R-:W4:Y:S05]  /*7970*/  MUFU.EX2 R133, R39 ;  /* 0x0000002700857308 */ /* 0x000f2a0000000800 */
[C---:B------:R-:W-:Y:S05]  /*7980*/  HMMA.16816.F32 R108, R20.reuse, R146, R108 ;  /* 0x00000092146c723c */ /* 0x040fea000000186c */
[----:B------:R-:W-:Y:S03]  /*7990*/  MUFU.EX2 R147, R41 ;  /* 0x0000002900937308 */ /* 0x000fe60000000800 */
[C---:B------:R-:W-:Y:S04]  /*79a0*/  HMMA.16816.F32 R16, R20.reuse, R148, R16 ;  /* 0x000000941410723c */ /* 0x040fe80000001810 */
[----:B-1----:R-:W-:Y:S03]  /*79b0*/  FADD.FTZ R0, R134, R0 ;  /* 0x0000000086007221 */ /* 0x002fe60000010000 */
[----:B------:R-:W-:Y:S01]  /*79c0*/  MUFU.EX2 R149, R37 ;  /* 0x0000002500957308 */ /* 0x000fe20000000800 */
[----:B------:R-:W-:Y:S04]  /*79d0*/  HMMA.16816.F32 R112, R20, R150, R112 ;  /* 0x000000961470723c */ /* 0x000fe80000001870 */
[----:B----4-:R-:W-:Y:S03]  /*79e0*/  FADD.FTZ R0, R133, R0 ;  /* 0x0000000085007221 */ /* 0x010fe60000010000 */
[----:B------:R-:W-:Y:S01]  /*79f0*/  F2FP.PACK_AB R20, R170, R172 ;  /* 0x000000acaa14723e */ /* 0x000fe200000000ff */
[----:B------:R-:W-:Y:S01]  /*7a00*/  FADD.FTZ R0, R131, R0 ;  /* 0x0000000083007221 */ /* 0x000fe20000010000 */
[----:B------:R-:W-:Y:S01]  /*7a10*/  F2FP.PACK_AB R22, R169, R171 ;  /* 0x000000aba916723e */ /* 0x000fe200000000ff */
[----:B------:R-:W1:Y:S02]  /*7a20*/  MUFU.EX2 R150, R36 ;  /* 0x0000002400967308 */ /* 0x000e640000000800 */
[----:B------:R-:W-:Y:S01]  /*7a30*/  F2FP.PACK_AB R21, R154, R155 ;  /* 0x0000009b9a15723e */ /* 0x000fe200000000ff */
[----:B------:R-:W-:Y:S01]  /*7a40*/  FADD.FTZ R0, R130, R0 ;  /* 0x0000000082007221 */ /* 0x000fe20000010000 */
[----:B------:R-:W-:Y:S03]  /*7a50*/  F2FP.PACK_AB R23, R152, R153 ;  /* 0x000000999817723e */ /* 0x000fe600000000ff */
[----:B------:R-:W-:Y:S03]  /*7a60*/  FADD.FTZ R0, R129, R0 ;  /* 0x0000000081007221 */ /* 0x000fe60000010000 */
[----:B------:R-:W4:Y:S01]  /*7a70*/  MUFU.EX2 R148, R40 ;  /* 0x0000002800947308 */ /* 0x000f220000000800 */
[C---:B---3--:R-:W-:Y:S03]  /*7a80*/  HMMA.16816.F32 R4, R20.reuse, R24, R4 ;  /* 0x000000181404723c */ /* 0x048fe60000001804 */
[----:B------:R-:W-:Y:S05]  /*7a90*/  FADD.FTZ R0, R128, R0 ;  /* 0x0000000080007221 */ /* 0x000fea0000010000 */
[C---:B------:R-:W-:Y:S01]  /*7aa0*/  HMMA.16816.F32 R8, R20.reuse, R26, R8 ;  /* 0x0000001a1408723c */ /* 0x040fe20000001808 */
[----:B------:R-:W3:Y:S01]  /*7ab0*/  LDSM.16.MT88.4 R24, [R204+0x5900] ;  /* 0x00590000cc18783b */ /* 0x000ee20000004200 */
[----:B------:R-:W5:Y:S02]  /*7ac0*/  MUFU.EX2 R146, R44 ;  /* 0x0000002c00927308 */ /* 0x000f640000000800 */
[----:B-1----:R-:W-:Y:S04]  /*7ad0*/  FADD.FTZ R2, R150, R2 ;  /* 0x0000000296027221 */ /* 0x002fe80000010000 */
[C---:B------:R-:W-:Y:S01]  /*7ae0*/  HMMA.16816.F32 R68, R20.reuse, R28, R68 ;  /* 0x0000001c1444723c */ /* 0x040fe20000001844 */
[----:B------:R-:W-:Y:S03]  /*7af0*/  LDSM.16.MT88.4 R36, [R207+0x2100] ;  /* 0x00210000cf24783b */ /* 0x000fe60000004200 */
[----:B------:R1:W1:Y:S01]  /*7b00*/  MUFU.EX2 R145, R45 ;  /* 0x0000002d00917308 */ /* 0x0002620000000800 */
[----:B------:R-:W-:Y:S03]  /*7b10*/  FADD.FTZ R2, R149, R2 ;  /* 0x0000000295027221 */ /* 0x000fe60000010000 */
[C---:B------:R-:W-:Y:S01]  /*7b20*/  HMMA.16816.F32 R72, R20.reuse, R30, R72 ;  /* 0x0000001e1448723c */ /* 0x040fe20000001848 */
[----:B------:R-:W3:Y:S03]  /*7b30*/  LDSM.16.MT88.4 R28, [R205+0x5900] ;  /* 0x00590000cd1c783b */ /* 0x000ee60000004200 */
[----:B----4-:R-:W-:Y:S02]  /*7b40*/  FADD.FTZ R2, R148, R2 ;  /* 0x0000000294027221 */ /* 0x010fe40000010000 */
[----:B------:R-:W4:Y:S02]  /*7b50*/  MUFU.EX2 R144, R48 ;  /* 0x0000003000907308 */ /* 0x000f240000000800 */
[C---:B------:R-:W-:Y:S01]  /*7b60*/  HMMA.16816.F32 R76, R20.reuse, R32, R76 ;  /* 0x00000020144c723c */ /* 0x040fe2000000184c */
[----:B------:R-:W-:Y:S03]  /*7b70*/  LDSM.16.MT88.4 R40, [R205+0x6100] ;  /* 0x00610000cd28783b */ /* 0x000fe60000004200 */
[----:B------:R-:W-:Y:S04]  /*7b80*/  FADD.FTZ R2, R147, R2 ;  /* 0x0000000293027221 */ /* 0x000fe80000010000 */
[C---:B------:R-:W-:Y:S01]  /*7b90*/  HMMA.16816.F32 R80, R20.reuse, R34, R80 ;  /* 0x000000221450723c */ /* 0x040fe20000001850 */
[----:B------:R-:W3:Y:S01]  /*7ba0*/  LDSM.16.MT88.4 R32, [R208+0x5900] ;  /* 0x00590000d020783b */ /* 0x000ee20000004200 */
[----:B------:R-:W3:Y:S02]  /*7bb0*/  MUFU.EX2 R135, R49 ;  /* 0x0000003100877308 */ /* 0x000ee40000000800 */
[----:B-----5:R-:W-:Y:S04]  /*7bc0*/  FADD.FTZ R2, R146, R2 ;  /* 0x0000000292027221 */ /* 0x020fe80000010000 */
[C---:B--2---:R-:W-:Y:S01]  /*7bd0*/  HMMA.16816.F32 R84, R20.reuse, R120, R84 ;  /* 0x000000781454723c */ /* 0x044fe20000001854 */
[----:B-1----:R-:W-:Y:S03]  /*7be0*/  LDSM.16.MT88.4 R44, [R205+0x2900] ;  /* 0x00290000cd2c783b */ /* 0x002fe60000004200 */
[----:B------:R-:W1:Y:S01]  /*7bf0*/  MUFU.EX2 R132, R50 ;  /* 0x0000003200847308 */ /* 0x000e620000000800 */
[----:B------:R-:W-:Y:S03]  /*7c00*/  FADD.FTZ R2, R145, R2 ;  /* 0x0000000291027221 */ /* 0x000fe60000010000 */
[C---:B------:R-:W-:Y:S01]  /*7c10*/  HMMA.16816.F32 R88, R20.reuse, R122, R88 ;  /* 0x0000007a1458723c */ /* 0x040fe20000001858 */
[----:B------:R-:W2:Y:S03]  /*7c20*/  LDSM.16.MT88.4 R120, [R207+0x5900] ;  /* 0x00590000cf78783b */ /* 0x000ea60000004200 */
[----:B----4-:R-:W-:Y:S04]  /*7c30*/  FADD.FTZ R2, R144, R2 ;  /* 0x0000000290027221 */ /* 0x010fe80000010000 */
[C---:B---3--:R-:W-:Y:S04]  /*7c40*/  HMMA.16816.F32 R92, R20.reuse, R24, R92 ;  /* 0x00000018145c723c */ /* 0x048fe8000000185c */
[----:B------:R-:W-:Y:S04]  /*7c50*/  FADD.FTZ R2, R135, R2 ;  /* 0x0000000287027221 */ /* 0x000fe80000010000 */
[C---:B------:R-:W-:Y:S01]  /*7c60*/  HMMA.16816.F32 R96, R20.reuse, R26, R96 ;  /* 0x0000001a1460723c */ /* 0x040fe20000001860 */
[----:B------:R-:W3:Y:S03]  /*7c70*/  LDSM.16.MT88.4 R24, [R204+0x2100] ;  /* 0x00210000cc18783b */ /* 0x000ee60000004200 */
[----:B-1----:R-:W-:Y:S02]  /*7c80*/  FADD.FTZ R0, R132, R0 ;  /* 0x0000000084007221 */ /* 0x002fe40000010000 */
[----:B------:R-:W-:Y:S02]  /*7c90*/  FADD.FTZ R2, R52, R2 ;  /* 0x0000000234027221 */ /* 0x000fe40000010000 */
[C---:B------:R-:W-:Y:S01]  /*7ca0*/  HMMA.16816.F32 R100, R20.reuse, R28, R100 ;  /* 0x0000001c1464723c */ /* 0x040fe20000001864 */
[----:B------:R-:W-:Y:S03]  /*7cb0*/  LDSM.16.MT88.4 R48, [R207+0x7100] ;  /* 0x00710000cf30783b */ /* 0x000fe60000004200 */
[----:B------:R-:W-:Y:S02]  /*7cc0*/  FADD.FTZ R0, R118, R0 ;  /* 0x0000000076007221 */ /* 0x000fe40000010000 */
[----:B------:R-:W-:Y:S02]  /*7cd0*/  FADD.FTZ R2, R53, R2 ;  /* 0x0000000235027221 */ /* 0x000fe40000010000 */
[C---:B------:R-:W-:Y:S01]  /*7ce0*/  HMMA.16816.F32 R104, R20.reuse, R30, R104 ;  /* 0x0000001e1468723c */ /* 0x040fe20000001868 */
[----:B------:R-:W1:Y:S03]  /*7cf0*/  LDSM.16.MT88.4 R28, [R205+0x2100] ;  /* 0x00210000cd1c783b */ /* 0x000e660000004200 */
[----:B------:R-:W-:Y:S02]  /*7d00*/  FADD.FTZ R0, R54, R0 ;  /* 0x0000000036007221 */ /* 0x000fe40000010000 */
[----:B------:R-:W-:Y:S02]  /*7d10*/  FADD.FTZ R2, R56, R2 ;  /* 0x0000000238027221 */ /* 0x000fe40000010000 */
[C---:B------:R-:W-:Y:S04]  /*7d20*/  HMMA.16816.F32 R12, R20.reuse, R32, R12 ;  /* 0x00000020140c723c */ /* 0x040fe8000000180c */
[----:B------:R-:W-:Y:S02]  /*7d30*/  FADD.FTZ R0, R55, R0 ;  /* 0x0000000037007221 */ /* 0x000fe40000010000 */
[----:B------:R-:W-:Y:S02]  /*7d40*/  FADD.FTZ R2, R57, R2 ;  /* 0x0000000239027221 */ /* 0x000fe40000010000 */
[C---:B------:R-:W-:Y:S01]  /*7d50*/  HMMA.16816.F32 R108, R20.reuse, R34, R108 ;  /* 0x00000022146c723c */ /* 0x040fe2000000186c */
[----:B------:R-:W4:Y:S03]  /*7d60*/  LDSM.16.MT88.4 R32, [R208+0x2100] ;  /* 0x00210000d020783b */ /* 0x000f260000004200 */
[----:B------:R-:W-:Y:S04]  /*7d70*/  FADD.FTZ R0, R58, R0 ;  /* 0x000000003a007221 */ /* 0x000fe80000010000 */
[C---:B--2---:R-:W-:Y:S08]  /*7d80*/  HMMA.16816.F32 R16, R20.reuse, R120, R16 ;  /* 0x000000781410723c */ /* 0x044ff00000001810 */
[----:B------:R-:W-:Y:S01]  /*7d90*/  HMMA.16816.F32 R112, R20, R122, R112 ;  /* 0x0000007a1470723c */ /* 0x000fe20000001870 */
[----:B------:R-:W-:Y:S06]  /*7da0*/  LDSM.16.MT88.4 R120, [R208+0x6100] ;  /* 0x00610000d078783b */ /* 0x000fec0000004200 */
[----:B------:R-:W-:Y:S02]  /*7db0*/  F2FP.PACK_AB R20, R149, R150 ;  /* 0x000000969514723e */ /* 0x000fe400000000ff */
[----:B------:R-:W-:Y:S03]  /*7dc0*/  F2FP.PACK_AB R22, R147, R148 ;  /* 0x000000949316723e */ /* 0x000fe600000000ff */
[----:B------:R-:W-:Y:S02]  /*7dd0*/  F2FP.PACK_AB R21, R133, R134 ;  /* 0x000000868515723e */ /* 0x000fe400000000ff */
[----:B------:R-:W-:Y:S07]  /*7de0*/  F2FP.PACK_AB R23, R130, R131 ;  /* 0x000000838217723e */ /* 0x000fee00000000ff */
[C---:B---3--:R-:W-:Y:S08]  /*7df0*/  HMMA.16816.F32 R4, R20.reuse, R24, R4 ;  /* 0x000000181404723c */ /* 0x048ff00000001804 */
[C---:B------:R-:W-:Y:S01]  /*7e00*/  HMMA.16816.F32 R8, R20.reuse, R26, R8 ;  /* 0x0000001a1408723c */ /* 0x040fe20000001808 */
[----:B------:R-:W2:Y:S07]  /*7e10*/  LDSM.16.MT88.4 R24, [R204+0x6100] ;  /* 0x00610000cc18783b */ /* 0x000eae0000004200 */
[C---:B-1----:R-:W-:Y:S08]  /*7e20*/  HMMA.16816.F32 R68, R20.reuse, R28, R68 ;  /* 0x0000001c1444723c */ /* 0x042ff00000001844 */
[C---:B------:R-:W-:Y:S01]  /*7e30*/  HMMA.16816.F32 R72, R20.reuse, R30, R72 ;  /* 0x0000001e1448723c */ /* 0x040fe20000001848 */
[----:B------:R-:W1:Y:S07]  /*7e40*/  LDSM.16.MT88.4 R28, [R207+0x6100] ;  /* 0x00610000cf1c783b */ /* 0x000e6e0000004200 */
[C---:B----4-:R-:W-:Y:S08]  /*7e50*/  HMMA.16816.F32 R76, R20.reuse, R32, R76 ;  /* 0x00000020144c723c */ /* 0x050ff0000000184c */
[C---:B------:R-:W-:Y:S01]  /*7e60*/  HMMA.16816.F32 R80, R20.reuse, R34, R80 ;  /* 0x000000221450723c */ /* 0x040fe20000001850 */
[----:B------:R-:W3:Y:S07]  /*7e70*/  LDSM.16.MT88.4 R32, [R204+0x2900] ;  /* 0x00290000cc20783b */ /* 0x000eee0000004200 */
[C---:B------:R-:W-:Y:S08]  /*7e80*/  HMMA.16816.F32 R84, R20.reuse, R36, R84 ;  /* 0x000000241454723c */ /* 0x040ff00000001854 */
[C---:B------:R-:W-:Y:S01]  /*7e90*/  HMMA.16816.F32 R88, R20.reuse, R38, R88 ;  /* 0x000000261458723c */ /* 0x040fe20000001858 */
[----:B------:R-:W4:Y:S07]  /*7ea0*/  LDSM.16.MT88.4 R36, [R208+0x2900] ;  /* 0x00290000d024783b */ /* 0x000f2e0000004200 */
[C---:B--2---:R-:W-:Y:S08]  /*7eb0*/  HMMA.16816.F32 R92, R20.reuse, R24, R92 ;  /* 0x00000018145c723c */ /* 0x044ff0000000185c */
[C---:B------:R-:W-:Y:S01]  /*7ec0*/  HMMA.16816.F32 R96, R20.reuse, R26, R96 ;  /* 0x0000001a1460723c */ /* 0x040fe20000001860 */
[----:B------:R-:W2:Y:S07]  /*7ed0*/  LDSM.16.MT88.4 R24, [R207+0x2900] ;  /* 0x00290000cf18783b */ /* 0x000eae0000004200 */
[C---:B------:R-:W-:Y:S08]  /*7ee0*/  HMMA.16816.F32 R100, R20.reuse, R40, R100 ;  /* 0x000000281464723c */ /* 0x040ff00000001864 */
[C---:B------:R-:W-:Y:S01]  /*7ef0*/  HMMA.16816.F32 R104, R20.reuse, R42, R104 ;  /* 0x0000002a1468723c */ /* 0x040fe20000001868 */
[----:B------:R-:W-:Y:S07]  /*7f00*/  LDSM.16.MT88.4 R40, [R205+0x7100] ;  /* 0x00710000cd28783b */ /* 0x000fee0000004200 */
[C---:B------:R-:W-:Y:S08]  /*7f10*/  HMMA.16816.F32 R12, R20.reuse, R120, R12 ;  /* 0x00000078140c723c */ /* 0x040ff0000000180c */
[C---:B------:R-:W-:Y:S08]  /*7f20*/  HMMA.16816.F32 R108, R20.reuse, R122, R108 ;  /* 0x0000007a146c723c */ /* 0x040ff0000000186c */
[C---:B-1----:R-:W-:Y:S08]  /*7f30*/  HMMA.16816.F32 R16, R20.reuse, R28, R16 ;  /* 0x0000001c1410723c */ /* 0x042ff00000001810 */
[----:B------:R-:W-:Y:S01]  /*7f40*/  HMMA.16816.F32 R112, R20, R30, R112 ;  /* 0x0000001e1470723c */ /* 0x000fe20000001870 */
[----:B------:R-:W1:Y:S06]  /*7f50*/  LDSM.16.MT88.4 R28, [R204+0x6900] ;  /* 0x00690000cc1c783b */ /* 0x000e6c0000004200 */
[----:B------:R-:W-:Y:S02]  /*7f60*/  F2FP.PACK_AB R20, R145, R146 ;  /* 0x000000929114723e */ /* 0x000fe400000000ff */
[----:B------:R-:W-:Y:S03]  /*7f70*/  F2FP.PACK_AB R22, R135, R144 ;  /* 0x000000908716723e */ /* 0x000fe600000000ff */
[----:B------:R-:W-:Y:S02]  /*7f80*/  F2FP.PACK_AB R21, R128, R129 ;  /* 0x000000818015723e */ /* 0x000fe400000000ff */
[----:B------:R-:W-:Y:S02]  /*7f90*/  F2FP.PACK_AB R23, R118, R132 ;  /* 0x000000847617723e */ /* 0x000fe400000000ff */
[----:B------:R-:W-:Y:S05]  /*7fa0*/  MOV R118, R3 ;  /* 0x0000000300767202 */ /* 0x000fea0000000f00 */
[C---:B---3--:R-:W-:Y:S08]  /*7fb0*/  HMMA.16816.F32 R4, R20.reuse, R32, R4 ;  /* 0x000000201404723c */ /* 0x048ff00000001804 */
[C---:B------:R-:W-:Y:S01]  /*7fc0*/  HMMA.16816.F32 R8, R20.reuse, R34, R8 ;  /* 0x000000221408723c */ /* 0x040fe20000001808 */
[----:B------:R-:W3:Y:S07]  /*7fd0*/  LDSM.16.MT88.4 R32, [R205+0x6900] ;  /* 0x00690000cd20783b */ /* 0x000eee0000004200 */
[C---:B------:R-:W-:Y:S08]  /*7fe0*/  HMMA.16816.F32 R68, R20.reuse, R44, R68 ;  /* 0x0000002c1444723c */ /* 0x040ff00000001844 */
[C---:B------:R-:W-:Y:S01]  /*7ff0*/  HMMA.16816.F32 R72, R20.reuse, R46, R72 ;  /* 0x0000002e1448723c */ /* 0x040fe20000001848 */
[----:B------:R-:W-:Y:S07]  /*8000*/  LDSM.16.MT88.4 R44, [R208+0x7100] ;  /* 0x00710000d02c783b */ /* 0x000fee0000004200 */
[C---:B----4-:R-:W-:Y:S08]  /*8010*/  HMMA.16816.F32 R76, R20.reuse, R36, R76 ;  /* 0x00000024144c723c */ /* 0x050ff0000000184c */
[C---:B------:R-:W-:Y:S01]  /*8020*/  HMMA.16816.F32 R80, R20.reuse, R38, R80 ;  /* 0x000000261450723c */ /* 0x040fe20000001850 */
[----:B------:R-:W4:Y:S07]  /*8030*/  LDSM.16.MT88.4 R36, [R208+0x6900] ;  /* 0x00690000d024783b */ /* 0x000f2e0000004200 */
[C---:B--2---:R-:W-:Y:S08]  /*8040*/  HMMA.16816.F32 R84, R20.reuse, R24, R84 ;  /* 0x000000181454723c */ /* 0x044ff00000001854 */
[C---:B------:R-:W-:Y:S01]  /*8050*/  HMMA.16816.F32 R88, R20.reuse, R26, R88 ;  /* 0x0000001a1458723c */ /* 0x040fe20000001858 */
[----:B------:R-:W2:Y:S07]  /*8060*/  LDSM.16.MT88.4 R24, [R207+0x6900] ;  /* 0x00690000cf18783b */ /* 0x000eae0000004200 */
[C---:B-1----:R-:W-:Y:S08]  /*8070*/  HMMA.16816.F32 R92, R20.reuse, R28, R92 ;  /* 0x0000001c145c723c */ /* 0x042ff0000000185c */
[C---:B------:R-:W-:Y:S01]  /*8080*/  HMMA.16816.F32 R96, R20.reuse, R30, R96 ;  /* 0x0000001e1460723c */ /* 0x040fe20000001860 */
[----:B------:R-:W1:Y:S07]  /*8090*/  LDSM.16.MT88.4 R28, [R204+0x3100] ;  /* 0x00310000cc1c783b */ /* 0x000e6e0000004200 */
[C---:B---3--:R-:W-:Y:S08]  /*80a0*/  HMMA.16816.F32 R100, R20.reuse, R32, R100 ;  /* 0x000000201464723c */ /* 0x048ff00000001864 */
[C---:B------:R-:W-:Y:S01]  /*80b0*/  HMMA.16816.F32 R104, R20.reuse, R34, R104 ;  /* 0x000000221468723c */ /* 0x040fe20000001868 */
[----:B------:R-:W3:Y:S07]  /*80c0*/  LDSM.16.MT88.4 R32, [R205+0x3100] ;  /* 0x00310000cd20783b */ /* 0x000eee0000004200 */
[C---:B----4-:R-:W-:Y:S08]  /*80d0*/  HMMA.16816.F32 R12, R20.reuse, R36, R12 ;  /* 0x00000024140c723c */ /* 0x050ff0000000180c */
[C---:B------:R-:W-:Y:S01]  /*80e0*/  HMMA.16816.F32 R108, R20.reuse, R38, R108 ;  /* 0x00000026146c723c */ /* 0x040fe2000000186c */
[----:B------:R-:W-:Y:S07]  /*80f0*/  LDSM.16.MT88.4 R36, [R207+0x3100] ;  /* 0x00310000cf24783b */ /* 0x000fee0000004200 */
[C---:B--2---:R-:W-:Y:S08]  /*8100*/  HMMA.16816.F32 R16, R20.reuse, R24, R16 ;  /* 0x000000181410723c */ /* 0x044ff00000001810 */
[----:B------:R-:W-:Y:S01]  /*8110*/  HMMA.16816.F32 R112, R20, R26, R112 ;  /* 0x0000001a1470723c */ /* 0x000fe20000001870 */
[----:B------:R-:W2:Y:S06]  /*8120*/  LDSM.16.MT88.4 R24, [R208+0x3100] ;  /* 0x00310000d018783b */ /* 0x000eac0000004200 */
[----:B------:R-:W-:Y:S02]  /*8130*/  F2FP.PACK_AB R20, R53, R52 ;  /* 0x000000343514723e */ /* 0x000fe400000000ff */
[----:B------:R-:W-:Y:S03]  /*8140*/  F2FP.PACK_AB R22, R57, R56 ;  /* 0x000000383916723e */ /* 0x000fe600000000ff */
[----:B------:R-:W-:Y:S02]  /*8150*/  F2FP.PACK_AB R21, R55, R54 ;  /* 0x000000363715723e */ /* 0x000fe400000000ff */
[----:B------:R-:W-:Y:S07]  /*8160*/  F2FP.PACK_AB R23, R59, R58 ;  /* 0x0000003a3b17723e */ /* 0x000fee00000000ff */
[C---:B-1----:R-:W-:Y:S08]  /*8170*/  HMMA.16816.F32 R4, R20.reuse, R28, R4 ;  /* 0x0000001c1404723c */ /* 0x042ff00000001804 */
[C---:B------:R-:W-:Y:S01]  /*8180*/  HMMA.16816.F32 R8, R20.reuse, R30, R8 ;  /* 0x0000001e1408723c */ /* 0x040fe20000001808 */
[----:B------:R-:W1:Y:S07]  /*8190*/  LDSM.16.MT88.4 R28, [R204+0x7100] ;  /* 0x00710000cc1c783b */ /* 0x000e6e0000004200 */
[C---:B---3--:R-:W-:Y:S08]  /*81a0*/  HMMA.16816.F32 R68, R20.reuse, R32, R68 ;  /* 0x000000201444723c */ /* 0x048ff00000001844 */
[C---:B------:R-:W-:Y:S08]  /*81b0*/  HMMA.16816.F32 R72, R20.reuse, R34, R72 ;  /* 0x000000221448723c */ /* 0x040ff00000001848 */
[C---:B--2---:R-:W-:Y:S08]  /*81c0*/  HMMA.16816.F32 R76, R20.reuse, R24, R76 ;  /* 0x00000018144c723c */ /* 0x044ff0000000184c */
[C---:B------:R-:W-:Y:S01]  /*81d0*/  HMMA.16816.F32 R80, R20.reuse, R26, R80 ;  /* 0x0000001a1450723c */ /* 0x040fe20000001850 */
[----:B------:R-:W2:Y:S07]  /*81e0*/  LDSM.16.MT88.4 R24, [R205+0x3900] ;  /* 0x00390000cd18783b */ /* 0x000eae0000004200 */
[C---:B------:R-:W-:Y:S08]  /*81f0*/  HMMA.16816.F32 R84, R20.reuse, R36, R84 ;  /* 0x000000241454723c */ /* 0x040ff00000001854 */
[C---:B------:R-:W-:Y:S08]  /*8200*/  HMMA.16816.F32 R88, R20.reuse, R38, R88 ;  /* 0x000000261458723c */ /* 0x040ff00000001858 */
[C---:B-1----:R-:W-:Y:S08]  /*8210*/  HMMA.16816.F32 R92, R20.reuse, R28, R92 ;  /* 0x0000001c145c723c */ /* 0x042ff0000000185c */
[C---:B------:R-:W-:Y:S01]  /*8220*/  HMMA.16816.F32 R96, R20.reuse, R30, R96 ;  /* 0x0000001e1460723c */ /* 0x040fe20000001860 */
[----:B------:R-:W1:Y:S07]  /*8230*/  LDSM.16.MT88.4 R28, [R208+0x3900] ;  /* 0x00390000d01c783b */ /* 0x000e6e0000004200 */
[C---:B------:R-:W-:Y:S08]  /*8240*/  HMMA.16816.F32 R100, R20.reuse, R40, R100 ;  /* 0x000000281464723c */ /* 0x040ff00000001864 */
[C---:B------:R-:W-:Y:S08]  /*8250*/  HMMA.16816.F32 R104, R20.reuse, R42, R104 ;  /* 0x0000002a1468723c */ /* 0x040ff00000001868 */
[C---:B------:R-:W-:Y:S08]  /*8260*/  HMMA.16816.F32 R12, R20.reuse, R44, R12 ;  /* 0x0000002c140c723c */ /* 0x040ff0000000180c */
[C---:B------:R-:W-:Y:S08]  /*8270*/  HMMA.16816.F32 R108, R20.reuse, R46, R108 ;  /* 0x0000002e146c723c */ /* 0x040ff0000000186c */
[C---:B------:R-:W-:Y:S08]  /*8280*/  HMMA.16816.F32 R16, R20.reuse, R48, R16 ;  /* 0x000000301410723c */ /* 0x040ff00000001810 */
[----:B------:R-:W-:Y:S07]  /*8290*/  HMMA.16816.F32 R112, R20, R50, R112 ;  /* 0x000000321470723c */ /* 0x000fee0000001870 */
[----:B------:R-:W-:Y:S02]  /*82a0*/  F2FP.PACK_AB R20, R61, R60 ;  /* 0x0000003c3d14723e */ /* 0x000fe400000000ff */
[----:B------:R-:W-:Y:S03]  /*82b0*/  F2FP.PACK_AB R22, R65, R64 ;  /* 0x000000404116723e */ /* 0x000fe600000000ff */
[----:B------:R-:W-:Y:S02]  /*82c0*/  F2FP.PACK_AB R21, R63, R62 ;  /* 0x0000003e3f15723e */ /* 0x000fe400000000ff */
[----:B------:R-:W-:Y:S07]  /*82d0*/  F2FP.PACK_AB R23, R117, R66 ;  /* 0x000000427517723e */ /* 0x000fee00000000ff */
[C---:B------:R-:W-:Y:S01]  /*82e0*/  HMMA.16816.F32 R120, R20.reuse, R124, R4 ;  /* 0x0000007c1478723c */ /* 0x040fe20000001804 */
[----:B------:R-:W3:Y:S07]  /*82f0*/  LDSM.16.MT88.4 R4, [R207+0x3900] ;  /* 0x00390000cf04783b */ /* 0x000eee0000004200 */
[C---:B------:R-:W-:Y:S01]  /*8300*/  HMMA.16816.F32 R124, R20.reuse, R126, R8 ;  /* 0x0000007e147c723c */ /* 0x040fe20000001808 */
[----:B------:R-:W4:Y:S07]  /*8310*/  LDSM.16.MT88.4 R8, [R204+0x7900] ;  /* 0x00790000cc08783b */ /* 0x000f2e0000004200 */
[C---:B--2---:R-:W-:Y:S08]  /*8320*/  HMMA.16816.F32 R68, R20.reuse, R24, R68 ;  /* 0x000000181444723c */ /* 0x044ff00000001844 */
[C---:B------:R-:W-:Y:S01]  /*8330*/  HMMA.16816.F32 R72, R20.reuse, R26, R72 ;  /* 0x0000001a1448723c */ /* 0x040fe20000001848 */
[----:B------:R-:W2:Y:S07]  /*8340*/  LDSM.16.MT88.4 R24, [R205+0x7900] ;  /* 0x00790000cd18783b */ /* 0x000eae0000004200 */
[C---:B-1----:R-:W-:Y:S08]  /*8350*/  HMMA.16816.F32 R76, R20.reuse, R28, R76 ;  /* 0x0000001c144c723c */ /* 0x042ff0000000184c */
[C---:B------:R-:W-:Y:S08]  /*8360*/  HMMA.16816.F32 R80, R20.reuse, R30, R80 ;  /* 0x0000001e1450723c */ /* 0x040ff00000001850 */
[C---:B---3--:R-:W-:Y:S08]  /*8370*/  HMMA.16816.F32 R84, R20.reuse, R4, R84 ;  /* 0x000000041454723c */ /* 0x048ff00000001854 */
[C---:B------:R-:W-:Y:S01]  /*8380*/  HMMA.16816.F32 R88, R20.reuse, R6, R88 ;  /* 0x000000061458723c */ /* 0x040fe20000001858 */
[----:B------:R-:W1:Y:S07]  /*8390*/  LDSM.16.MT88.4 R4, [R208+0x7900] ;  /* 0x00790000d004783b */ /* 0x000e6e0000004200 */
[C---:B----4-:R-:W-:Y:S08]  /*83a0*/  HMMA.16816.F32 R92, R20.reuse, R8, R92 ;  /* 0x00000008145c723c */ /* 0x050ff0000000185c */
[C---:B------:R-:W-:Y:S01]  /*83b0*/  HMMA.16816.F32 R96, R20.reuse, R10, R96 ;  /* 0x0000000a1460723c */ /* 0x040fe20000001860 */
[----:B------:R-:W3:Y:S07]  /*83c0*/  LDSM.16.MT88.4 R8, [R207+0x7900] ;  /* 0x00790000cf08783b */ /* 0x000eee0000004200 */
[C---:B--2---:R-:W-:Y:S08]  /*83d0*/  HMMA.16816.F32 R100, R20.reuse, R24, R100 ;  /* 0x000000181464723c */ /* 0x044ff00000001864 */
[C---:B------:R-:W-:Y:S08]  /*83e0*/  HMMA.16816.F32 R104, R20.reuse, R26, R104 ;  /* 0x0000001a1468723c */ /* 0x040ff00000001868 */
[C---:B-1----:R-:W-:Y:S07]  /*83f0*/  HMMA.16816.F32 R128, R20.reuse, R4, R12 ;  /* 0x000000041480723c */ /* 0x042fee000000180c */
[----:B------:R-:W-:Y:S01]  /*8400*/  FADD.FTZ R4, R59, R0 ;  /* 0x000000003b047221 */ /* 0x000fe20000010000 */
[C---:B------:R-:W-:Y:S04]  /*8410*/  HMMA.16816.F32 R108, R20.reuse, R6, R108 ;  /* 0x00000006146c723c */ /* 0x040fe8000000186c */
[----:B------:R-:W-:Y:S02]  /*8420*/  FADD.FTZ R0, R60, R2 ;  /* 0x000000023c007221 */ /* 0x000fe40000010000 */
[----:B------:R-:W-:Y:S02]  /*8430*/  FADD.FTZ R4, R62, R4 ;  /* 0x000000043e047221 */ /* 0x000fe40000010000 */
[C---:B---3--:R-:W-:Y:S04]  /*8440*/  HMMA.16816.F32 R132, R20.reuse, R8, R16 ;  /* 0x000000081484723c */ /* 0x048fe80000001810 */
[----:B------:R-:W-:Y:S02]  /*8450*/  FADD.FTZ R0, R61, R0 ;  /* 0x000000003d007221 */ /* 0x000fe40000010000 */
[----:B------:R-:W-:Y:S02]  /*8460*/  FADD.FTZ R4, R63, R4 ;  /* 0x000000043f047221 */ /* 0x000fe40000010000 */
[----:B------:R-:W-:Y:S04]  /*8470*/  HMMA.16816.F32 R112, R20, R10, R112 ;  /* 0x0000000a1470723c */ /* 0x000fe80000001870 */
[----:B------:R-:W-:Y:S02]  /*8480*/  FADD.FTZ R2, R64, R0 ;  /* 0x0000000040027221 */ /* 0x000fe40000010000 */
[----:B------:R-:W-:Y:S02]  /*8490*/  FADD.FTZ R0, R66, R4 ;  /* 0x0000000442007221 */ /* 0x000fe40000010000 */
[----:B------:R-:W-:Y:S04]  /*84a0*/  FADD.FTZ R232, R65, R2 ;  /* 0x0000000241e87221 */ /* 0x000fe80000010000 */
[----:B------:R-:W-:Y:S01]  /*84b0*/  FADD.FTZ R233, R117, R0 ;  /* 0x0000000075e97221 */ /* 0x000fe20000010000 */
[----:B------:R-:W-:Y:S01]  /*84c0*/  MOV R117, R116 ;  /* 0x0000007400757202 */ /* 0x000fe20000000f00 */
[----:B------:R-:W-:-:S05]  /*84d0*/  @P1 BRA `(.L_x_3) ;  /* 0xffffcbb000001947 */ /* 0x000fca000383ffff */
.L_x_2:
[----:B------:R-:W2:Y:S01]  /*84e0*/  LDL.LU R13, [R1] ;  /* 0x00000000010d7983 */ /* 0x000ea20000300800 */
[----:B------:R-:W-:-:S03]  /*84f0*/  MOV R44, c[0x0][0x4e8] ;  /* 0x00013a00002c7a02 */ /* 0x000fc60000000f00 */
[----:B------:R-:W3:Y:S01]  /*8500*/  LDL.LU R45, [R1+0x8] ;  /* 0x00000800012d7983 */ /* 0x000ee20000300800 */
[----:B------:R-:W-:-:S03]  /*8510*/  ISETP.NE.AND P0, PT, R44, 0x1, PT ;  /* 0x000000012c00780c */ /* 0x000fc60003f05270 */
[----:B------:R-:W1:Y:S04]  /*8520*/  SHFL.BFLY PT, R6, R232, 0x2, 0x1f ;  /* 0x0c401f00e8067f89 */ /* 0x000e6800000e0000 */
[----:B------:R-:W4:Y:S04]  /*8530*/  SHFL.BFLY PT, R7, R233, 0x2, 0x1f ;  /* 0x0c401f00e9077f89 */ /* 0x000f2800000e0000 */
[----:B------:R-:W5:Y:S04]  /*8540*/  S2R R4, SR_CTAID.Y ;  /* 0x0000000000047919 */ /* 0x000f680000002600 */
[----:B------:R-:W5:Y:S01]  /*8550*/  S2R R5, SR_TID.X ;  /* 0x0000000000057919 */ /* 0x000f620000002100 */
[----:B-1----:R-:W-:-:S02]  /*8560*/  FADD.FTZ R6, R6, R232 ;  /* 0x000000e806067221 */ /* 0x002fc40000010000 */
[----:B----4-:R-:W-:-:S03]  /*8570*/  FADD.FTZ R7, R7, R233 ;  /* 0x000000e907077221 */ /* 0x010fc60000010000 */
[----:B------:R-:W1:Y:S01]  /*8580*/  SHFL.BFLY PT, R0, R6, 0x1, 0x1f ;  /* 0x0c201f0006007f89 */ /* 0x000e6200000e0000 */
[----:B-----5:R-:W-:-:S03]  /*8590*/  IMAD.WIDE.U32 R18, R4, c[0x0][0x490], RZ ;  /* 0x0001240004127a25 */ /* 0x020fc600078e00ff */
[----:B------:R-:W4:Y:S01]  /*85a0*/  SHFL.BFLY PT, R2, R7, 0x1, 0x1f ;  /* 0x0c201f0007027f89 */ /* 0x000f2200000e0000 */
[----:B------:R-:W-:Y:S01]  /*85b0*/  SHF.R.S32.HI R12, RZ, 0x1f, R5 ;  /* 0x0000001fff0c7819 */ /* 0x000fe20000011405 */
[----:B------:R-:W-:-:S04]  /*85c0*/  IMAD.WIDE.U32 R20, R4, c[0x0][0x3e8], RZ ;  /* 0x0000fa0004147a25 */ /* 0x000fc800078e00ff */
[----:B-1----:R-:W-:Y:S01]  /*85d0*/  FADD.FTZ R6, R6, R0 ;  /* 0x0000000006067221 */ /* 0x002fe20000010000 */
[----:B------:R-:W-:Y:S01]  /*85e0*/  SHF.R.S32.HI R0, RZ, 0x1f, R4 ;  /* 0x0000001fff007819 */ /* 0x000fe20000011404 */
[----:B----4-:R-:W-:-:S03]  /*85f0*/  FADD.FTZ R7, R7, R2 ;  /* 0x0000000207077221 */ /* 0x010fc60000010000 */
[----:B------:R-:W-:Y:S01]  /*8600*/  FSETP.NE.FTZ.AND P2, PT, R6, RZ, PT ;  /* 0x000000ff0600720b */ /* 0x000fe20003f55000 */
[C---:B------:R-:W-:Y:S01]  /*8610*/  IMAD R16, R0.reuse, c[0x0][0x490], RZ ;  /* 0x0001240000107a24 */ /* 0x040fe200078e02ff */
[----:B------:R-:W-:Y:S01]  /*8620*/  MOV R2, RZ ;  /* 0x000000ff00027202 */ /* 0x000fe20000000f00 */
[----:B------:R-:W-:Y:S01]  /*8630*/  IMAD R8, R0, c[0x0][0x3e8], RZ ;  /* 0x0000fa0000087a24 */ /* 0x000fe200078e02ff */
[----:B------:R-:W1:Y:S01]  /*8640*/  S2R R40, SR_CTAID.Z ;  /* 0x0000000000287919 */ /* 0x000e620000002700 */
[C---:B------:R-:W-:Y:S01]  /*8650*/  IMAD R16, R4.reuse, c[0x0][0x494], R16 ;  /* 0x0001250004107a24 */ /* 0x040fe200078e0210 */
[----:B------:R-:W-:Y:S01]  /*8660*/  MOV R42, 0xff800000 ;  /* 0xff800000002a7802 */ /* 0x000fe20000000f00 */
[----:B------:R-:W-:Y:S01]  /*8670*/  IMAD R8, R4, c[0x0][0x3ec], R8 ;  /* 0x0000fb0004087a24 */ /* 0x000fe200078e0208 */
[CC--:B------:R-:W-:Y:S02]  /*8680*/  LEA.HI R4, R12.reuse, R5.reuse, RZ, 0x2 ;  /* 0x000000050c047211 */ /* 0x0c0fe400078f10ff */
[----:B------:R-:W-:-:S02]  /*8690*/  LEA.HI R12, R12, R5, RZ, 0x5 ;  /* 0x000000050c0c7211 */ /* 0x000fc400078f28ff */
[----:B------:R-:W-:Y:S01]  /*86a0*/  LOP3.LUT R10, R4, 0xfffffffc, RZ, 0xc0, !PT ;  /* 0xfffffffc040a7812 */ /* 0x000fe200078ec0ff */
[----:B------:R-:W4:Y:S01]  /*86b0*/  @P2 MUFU.RCP R2, R6 ;  /* 0x0000000600022308 */ /* 0x000f220000001000 */
[----:B------:R-:W-:Y:S02]  /*86c0*/  LOP3.LUT R11, R12, 0xffffffe0, RZ, 0xc0, !PT ;  /* 0xffffffe00c0b7812 */ /* 0x000fe400078ec0ff */
[----:B------:R-:W-:Y:S02]  /*86d0*/  IADD3 R10, -R10, R5, RZ ;  /* 0x000000050a0a7210 */ /* 0x000fe40007ffe1ff */
[----:B------:R-:W-:Y:S01]  /*86e0*/  IADD3 R9, R21, R8, RZ ;  /* 0x0000000815097210 */ /* 0x000fe20007ffe0ff */
[----:B------:R-:W-:Y:S01]  /*86f0*/  IMAD.IADD R11, R5, 0x1, -R11 ;  /* 0x00000001050b7824 */ /* 0x000fe200078e0a0b */
[----:B------:R-:W-:Y:S01]  /*8700*/  IADD3 R17, R19, R16, RZ ;  /* 0x0000001013117210 */ /* 0x000fe20007ffe0ff */
[----:B------:R-:W5:Y:S01]  /*8710*/  @P2 MUFU.LG2 R6, R6 ;  /* 0x0000000600062308 */ /* 0x000f620000000c00 */
[----:B------:R-:W-:Y:S01]  /*8720*/  MOV R8, R20 ;  /* 0x0000001400087202 */ /* 0x000fe20000000f00 */
[----:B------:R-:W-:Y:S01]  /*8730*/  IMAD.MOV.U32 R16, RZ, RZ, R18 ;  /* 0x000000ffff107224 */ /* 0x000fe200078e0012 */
[----:B------:R-:W-:-:S02]  /*8740*/  LOP3.LUT P4, RZ, R11, 0x3, RZ, 0xc0, !PT ;  /* 0x000000030bff7812 */ /* 0x000fc4000788c0ff */
[----:B------:R-:W-:Y:S01]  /*8750*/  FSETP.NE.FTZ.AND P1, PT, R7, RZ, PT ;  /* 0x000000ff0700720b */ /* 0x000fe20003f35000 */
[C---:B----4-:R-:W-:Y:S02]  /*8760*/  FMUL.FTZ R121, R2.reuse, R121 ;  /* 0x0000007902797220 */ /* 0x050fe40000410000 */
[C---:B------:R-:W-:Y:S02]  /*8770*/  FMUL.FTZ R11, R2.reuse, R120 ;  /* 0x00000078020b7220 */ /* 0x040fe40000410000 */
[C---:B------:R-:W-:Y:S02]  /*8780*/  FMUL.FTZ R125, R2.reuse, R125 ;  /* 0x0000007d027d7220 */ /* 0x040fe40000410000 */
[C---:B------:R-:W-:Y:S02]  /*8790*/  FMUL.FTZ R19, R2.reuse, R124 ;  /* 0x0000007c02137220 */ /* 0x040fe40000410000 */
[C---:B------:R-:W-:Y:S02]  /*87a0*/  FMUL.FTZ R69, R2.reuse, R69 ;  /* 0x0000004502457220 */ /* 0x040fe40000410000 */
[----:B------:R-:W-:-:S02]  /*87b0*/  FMUL.FTZ R22, R2, R68 ;  /* 0x0000004402167220 */ /* 0x000fc40000410000 */
[C---:B------:R-:W-:Y:S02]  /*87c0*/  FMUL.FTZ R73, R2.reuse, R73 ;  /* 0x0000004902497220 */ /* 0x040fe40000410000 */
        /* <DEDUP_REMOVED lines=24> */
[----:B------:R-:W-:Y:S01]  /*8950*/  FMUL.FTZ R27, R2, R112 ;  /* 0x00000070021b7220 */ /* 0x000fe20000410000 */
[----:B------:R-:W-:Y:S01]  /*8960*/  SHF.R.S32.HI R2, RZ, 0x1f, R4 ;  /* 0x0000001fff027819 */ /* 0x000fe20000011404 */
[----:B-----5:R-:W-:Y:S02]  /*8970*/  @P2 FMUL.FTZ R6, R6, 0.69314718246459960938 ;  /* 0x3f31721806062820 */ /* 0x020fe40000410000 */
[----:B--2---:R-:W-:-:S04]  /*8980*/  @P0 IMAD.HI.U32 R0, R13, c[0x0][0x4ec], RZ ;  /* 0x00013b000d000a27 */ /* 0x004fc800078e00ff */
[----:B------:R-:W-:Y:S01]  /*8990*/  IMAD.MOV.U32 R14, RZ, RZ, R13 ;  /* 0x000000ffff0e7224 */ /* 0x000fe200078e000d */
[----:B------:R-:W-:Y:S02]  /*89a0*/  @P0 SHF.R.U32.HI R14, RZ, c[0x0][0x4f0], R0 ;  /* 0x00013c00ff0e0a19 */ /* 0x000fe40000011600 */
[----:B------:R-:W-:Y:S02]  /*89b0*/  MOV R0, RZ ;  /* 0x000000ff00007202 */ /* 0x000fe40000000f00 */
[----:B------:R-:W-:-:S05]  /*89c0*/  IADD3 R5, -R14, RZ, RZ ;  /* 0x000000ff0e057210 */ /* 0x000fca0007ffe1ff */
[----:B------:R-:W-:Y:S01]  /*89d0*/  IMAD R39, R5, c[0x0][0x4e8], R13 ;  /* 0x00013a0005277a24 */ /* 0x000fe200078e020d */
[----:B------:R-:W-:-:S04]  /*89e0*/  SHF.R.S32.HI R5, RZ, 0x2, R4 ;  /* 0x00000002ff057819 */ /* 0x000fc80000011404 */
[----:B------:R-:W-:-:S04]  /*89f0*/  LEA.HI R2, R2, R5, RZ, 0x3 ;  /* 0x0000000502027211 */ /* 0x000fc800078f18ff */
[----:B------:R-:W-:Y:S02]  /*8a00*/  LOP3.LUT R2, R2, 0xfffffff8, RZ, 0xc0, !PT ;  /* 0xfffffff802027812 */ /* 0x000fe400078ec0ff */
[----:B-1----:R-:W-:-:S03]  /*8a10*/  SHF.R.S32.HI R4, RZ, 0x1f, R40 ;  /* 0x0000001fff047819 */ /* 0x002fc60000011428 */
[----:B------:R-:W-:Y:S02]  /*8a20*/  IMAD.IADD R5, R5, 0x1, -R2 ;  /* 0x0000000105057824 */ /* 0x000fe400078e0a02 */
[----:B------:R-:W-:Y:S02]  /*8a30*/  @P2 IMAD.MOV.U32 R2, RZ, RZ, 0x3f317218 ;  /* 0x3f317218ff022424 */ /* 0x000fe400078e00ff */
[C---:B------:R-:W-:Y:S02]  /*8a40*/  IMAD R43, R4.reuse, c[0x0][0x498], RZ ;  /* 0x00012600042b7a24 */ /* 0x040fe400078e02ff */
[----:B------:R-:W-:Y:S02]  /*8a50*/  IMAD R15, R4, c[0x0][0x3f0], RZ ;  /* 0x0000fc00040f7a24 */ /* 0x000fe400078e02ff */
[----:B------:R-:W-:-:S04]  /*8a60*/  @P2 FMUL.FTZ R4, R2, c[0x0][0x2d0] ;  /* 0x0000b40002042a20 */ /* 0x000fc80000410000 */
[----:B------:R-:W-:Y:S01]  /*8a70*/  @P2 FFMA.FTZ R42, R4, R116, R6 ;  /* 0x00000074042a2223 */ /* 0x000fe20000010006 */
[----:B---3--:R-:W-:Y:S02]  /*8a80*/  SHF.R.S32.HI R4, RZ, 0x2, R45 ;  /* 0x00000002ff047819 */ /* 0x008fe4000001142d */
[----:B------:R-:W2:Y:S01]  /*8a90*/  LDL R45, [R1+0x4] ;  /* 0x00000400012d7983 */ /* 0x000ea20000100800 */
[----:B------:R-:W1:Y:S08]  /*8aa0*/  @P1 MUFU.RCP R0, R7 ;  /* 0x0000000700001308 */ /* 0x000e700000001000 */
[----:B------:R-:W3:Y:S01]  /*8ab0*/  @P1 MUFU.LG2 R7, R7 ;  /* 0x0000000700071308 */ /* 0x000ee20000000c00 */
[----:B-1----:R-:W-:-:S02]  /*8ac0*/  FMUL.FTZ R123, R0, R123 ;  /* 0x0000007b007b7220 */ /* 0x002fc40000410000 */
        /* <DEDUP_REMOVED lines=30> */
[----:B------:R-:W-:Y:S01]  /*8cb0*/  FMUL.FTZ R114, R0, R114 ;  /* 0x0000007200727220 */ /* 0x000fe20000410000 */
[----:B------:R-:W-:Y:S01]  /*8cc0*/  @P1 MOV R0, 0x3f317218 ;  /* 0x3f31721800001802 */ /* 0x000fe20000000f00 */
[----:B---3--:R-:W-:Y:S01]  /*8cd0*/  @P1 FMUL.FTZ R2, R7, 0.69314718246459960938 ;  /* 0x3f31721807021820 */ /* 0x008fe20000410000 */
[----:B------:R-:W-:-:S03]  /*8ce0*/  MOV R41, 0xff800000 ;  /* 0xff80000000297802 */ /* 0x000fc60000000f00 */
[----:B------:R-:W-:-:S04]  /*8cf0*/  @P1 FMUL.FTZ R0, R0, c[0x0][0x2d0] ;  /* 0x0000b40000001a20 */ /* 0x000fc80000410000 */
[----:B------:R-:W-:Y:S01]  /*8d00*/  @P1 FFMA.FTZ R41, R0, R3, R2 ;  /* 0x0000000300291223 */ /* 0x000fe20000010002 */
[----:B------:R-:W-:Y:S01]  /*8d10*/  SHF.R.S32.HI R0, RZ, 0x5, R12 ;  /* 0x00000005ff007819 */ /* 0x000fe2000001140c */
[C---:B------:R-:W-:Y:S02]  /*8d20*/  IMAD R43, R40.reuse, c[0x0][0x49c], R43 ;  /* 0x00012700282b7a24 */ /* 0x040fe400078e022b */
[C---:B------:R-:W-:Y:S01]  /*8d30*/  IMAD R15, R40.reuse, c[0x0][0x3f4], R15 ;  /* 0x0000fd00280f7a24 */ /* 0x040fe200078e020f */
[----:B------:R-:W-:Y:S01]  /*8d40*/  SHF.R.S32.HI R3, RZ, 0x1f, R0 ;  /* 0x0000001fff037819 */ /* 0x000fe20000011400 */
[----:B------:R-:W-:-:S04]  /*8d50*/  IMAD.WIDE.U32 R16, R40, c[0x0][0x498], R16 ;  /* 0x0001260028107a25 */ /* 0x000fc800078e0010 */
[----:B------:R-:W-:Y:S02]  /*8d60*/  IMAD.WIDE.U32 R8, R40, c[0x0][0x3f0], R8 ;  /* 0x0000fc0028087a25 */ /* 0x000fe400078e0008 */
[----:B------:R-:W1:Y:S01]  /*8d70*/  S2R R40, SR_CTAID.X ;  /* 0x0000000000287919 */ /* 0x000e620000002500 */
[----:B------:R-:W-:Y:S02]  /*8d80*/  LEA.HI R3, R3, R0, RZ, 0x3 ;  /* 0x0000000003037211 */ /* 0x000fe400078f18ff */
[----:B------:R-:W-:Y:S02]  /*8d90*/  LEA.HI R2, R10, R10, RZ, 0x1 ;  /* 0x0000000a0a027211 */ /* 0x000fe400078f08ff */
[----:B------:R-:W-:Y:S02]  /*8da0*/  LOP3.LUT R3, R3, 0xffffff8, RZ, 0xc0, !PT ;  /* 0x0ffffff803037812 */ /* 0x000fe400078ec0ff */
[----:B------:R-:W-:Y:S02]  /*8db0*/  LOP3.LUT R2, R2, 0x1ffffffe, RZ, 0xc0, !PT ;  /* 0x1ffffffe02027812 */ /* 0x000fe400078ec0ff */
[----:B------:R-:W-:-:S02]  /*8dc0*/  IADD3 R6, R0, -R3, RZ ;  /* 0x8000000300067210 */ /* 0x000fc40007ffe0ff */
[----:B------:R-:W-:Y:S01]  /*8dd0*/  LEA R12, R0, R10, 0x9 ;  /* 0x0000000a000c7211 */ /* 0x000fe200078e48ff */
[----:B------:R-:W-:Y:S01]  /*8de0*/  IMAD.IADD R10, R10, 0x1, -R2 ;  /* 0x000000010a0a7824 */ /* 0x000fe200078e0a02 */
[C---:B------:R-:W-:Y:S02]  /*8df0*/  LOP3.LUT R2, R5.reuse, 0x1, RZ, 0xc0, !PT ;  /* 0x0000000105027812 */ /* 0x040fe400078ec0ff */
[C---:B------:R-:W-:Y:S02]  /*8e00*/  R2P PR, R5.reuse, 0x6 ;  /* 0x0000000605007804 */ /* 0x040fe40000000000 */
[----:B------:R-:W-:Y:S02]  /*8e10*/  SHF.L.U32 R5, R5, 0x6, RZ ;  /* 0x0000000605057819 */ /* 0x000fe400000006ff */
[----:B------:R-:W-:Y:S02]  /*8e20*/  LEA R4, R6, R4, 0x4 ;  /* 0x0000000406047211 */ /* 0x000fe400078e20ff */
[----:B------:R-:W-:-:S02]  /*8e30*/  SHF.R.S32.HI R0, RZ, 0x1f, R14 ;  /* 0x0000001fff007819 */ /* 0x000fc4000001140e */
[----:B------:R-:W-:Y:S02]  /*8e40*/  LOP3.LUT R5, R5, 0x1c0, RZ, 0xc0, !PT ;  /* 0x000001c005057812 */ /* 0x000fe400078ec0ff */
[----:B------:R-:W-:Y:S01]  /*8e50*/  LEA R10, R10, R4, 0x3 ;  /* 0x000000040a0a7211 */ /* 0x000fe200078e18ff */
[----:B------:R-:W-:Y:S01]  /*8e60*/  IMAD R0, R0, c[0x0][0x3e0], RZ ;  /* 0x0000f80000007a24 */ /* 0x000fe200078e02ff */
[----:B------:R-:W-:Y:S02]  /*8e70*/  LEA.HI R7, R5, R5, RZ, 0x1d ;  /* 0x0000000505077211 */ /* 0x000fe400078fe8ff */
[----:B-1----:R-:W-:Y:S01]  /*8e80*/  LEA R10, R40, R10, 0x7 ;  /* 0x0000000a280a7211 */ /* 0x002fe200078e38ff */
[----:B------:R-:W-:Y:S01]  /*8e90*/  IMAD R6, R14, c[0x0][0x3e4], R0 ;  /* 0x0000f9000e067a24 */ /* 0x000fe200078e0200 */
[----:B------:R-:W-:Y:S01]  /*8ea0*/  ISETP.NE.U32.AND P3, PT, R2, 0x1, PT ;  /* 0x000000010200780c */ /* 0x000fe20003f65070 */
[----:B------:R-:W-:Y:S01]  /*8eb0*/  IMAD R44, R44, c[0x0][0x388], RZ ;  /* 0x0000e2002c2c7a24 */ /* 0x000fe200078e02ff */
[----:B------:R-:W-:Y:S01]  /*8ec0*/  LEA R0, R40, R4, 0x7 ;  /* 0x0000000428007211 */ /* 0x000fe200078e38ff */
[----:B------:R-:W-:Y:S01]  /*8ed0*/  @P0 IMAD.HI.U32 R5, R10, c[0x0][0x4ec], RZ ;  /* 0x00013b000a050a27 */ /* 0x000fe200078e00ff */
[----:B------:R-:W-:-:S02]  /*8ee0*/  LEA R7, R12, R7, 0x1 ;  /* 0x000000070c077211 */ /* 0x000fc400078e08ff */
[----:B------:R-:W-:Y:S01]  /*8ef0*/  IADD3 R3, R9, R15, RZ ;  /* 0x0000000f09037210 */ /* 0x000fe20007ffe0ff */
[----:B------:R-:W-:Y:S01]  /*8f00*/  IMAD.MOV.U32 R2, RZ, RZ, R8 ;  /* 0x000000ffff027224 */ /* 0x000fe200078e0008 */
[----:B------:R-:W-:Y:S02]  /*8f10*/  F2FP.PACK_AB R11, R121, R11 ;  /* 0x0000000b790b723e */ /* 0x000fe400000000ff */
[C---:B------:R-:W-:Y:S02]  /*8f20*/  IADD3 R4, R0.reuse, 0x8, RZ ;  /* 0x0000000800047810 */ /* 0x040fe40007ffe0ff */
[----:B------:R-:W-:Y:S01]  /*8f30*/  SHF.L.U32 R7, R7, 0x1, RZ ;  /* 0x0000000107077819 */ /* 0x000fe200000006ff */
[----:B------:R-:W-:Y:S01]  /*8f40*/  BAR.SYNC.DEFER_BLOCKING 0x1, 0x100 ;  /* 0x0044000000007b1d */ /* 0x000fe20000010000 */
[----:B------:R-:W-:Y:S02]  /*8f50*/  ISETP.GE.OR P5, PT, R0, R44, P4 ;  /* 0x0000002c0000720c */ /* 0x000fe400027a6670 */
[----:B------:R-:W-:Y:S01]  /*8f60*/  MOV R0, R10 ;  /* 0x0000000a00007202 */ /* 0x000fe20000000f00 */
[----:B------:R-:W-:Y:S01]  /*8f70*/  IMAD.WIDE.U32 R2, R14, c[0x0][0x3e0], R2 ;  /* 0x0000f8000e027a25 */ /* 0x000fe200078e0002 */
[----:B------:R-:W-:-:S02]  /*8f80*/  @P0 SHF.R.U32.HI R0, RZ, c[0x0][0x4f0], R5 ;  /* 0x00013c00ff000a19 */ /* 0x000fc40000011605 */
[----:B------:R-:W-:Y:S01]  /*8f90*/  IADD3 R8, R7, 0x80, RZ ;  /* 0x0000008007087810 */ /* 0x000fe20007ffe0ff */
[----:B------:R-:W-:Y:S01]  /*8fa0*/  IMAD.IADD R3, R3, 0x1, R6 ;  /* 0x0000000103037824 */ /* 0x000fe200078e0206 */
[----:B------:R-:W-:Y:S02]  /*8fb0*/  IADD3 R6, R7, 0x70, RZ ;  /* 0x0000007007067810 */ /* 0x000fe40007ffe0ff */
[----:B------:R-:W-:Y:S02]  /*8fc0*/  @P3 IADD3 R6, R8, 0x10, RZ ;  /* 0x0000001008063810 */ /* 0x000fe40007ffe0ff */
[----:B------:R-:W-:Y:S02]  /*8fd0*/  SHF.R.S32.HI R9, RZ, 0x1f, R0 ;  /* 0x0000001fff097819 */ /* 0x000fe40000011400 */
[----:B------:R-:W-:Y:S01]  /*8fe0*/  IADD3 R8, P0, R0, R16, RZ ;  /* 0x0000001000087210 */ /* 0x000fe20007f1e0ff */
[----:B------:R1:W-:Y:S01]  /*8ff0*/  STS [R7+0x80], R11 ;  /* 0x0000800b07007388 */ /* 0x0003e20000000800 */
[----:B------:R-:W-:Y:S01]  /*9000*/  IMAD.WIDE.U32 R14, R39, c[0x0][0x3d8], R2 ;  /* 0x0000f600270e7a25 */ /* 0x000fe200078e0002 */
[----:B------:R-:W-:-:S02]  /*9010*/  ISETP.GE.OR P4, PT, R4, R44, P4 ;  /* 0x0000002c0400720c */ /* 0x000fc40002786670 */
[----:B------:R-:W-:Y:S01]  /*9020*/  IADD3.X R9, R9, R17, R43, P0, !PT ;  /* 0x0000001109097210 */ /* 0x000fe200007fe42b */
[----:B------:R-:W-:Y:S01]  /*9030*/  IMAD.MOV.U32 R5, RZ, RZ, 0x20 ;  /* 0x00000020ff057424 */ /* 0x000fe200078e00ff */
[----:B------:R-:W-:Y:S02]  /*9040*/  SHF.R.S32.HI R4, RZ, 0x1f, R39 ;  /* 0x0000001fff047819 */ /* 0x000fe40000011427 */
[----:B-1----:R-:W-:-:S05]  /*9050*/  IADD3 R11, -R0, RZ, RZ ;  /* 0x000000ff000b7210 */ /* 0x002fca0007ffe1ff */
[----:B------:R-:W-:-:S05]  /*9060*/  IMAD R0, R11, c[0x0][0x4e8], R10 ;  /* 0x00013a000b007a24 */ /* 0x000fca00078e020a */
[----:B------:R-:W-:Y:S01]  /*9070*/  SHF.R.S32.HI R2, RZ, 0x1f, R0 ;  /* 0x0000001fff027819 */ /* 0x000fe20000011400 */
[----:B------:R-:W-:-:S04]  /*9080*/  IMAD.MOV.U32 R11, RZ, RZ, 0x40 ;  /* 0x00000040ff0b7424 */ /* 0x000fc800078e00ff */
[----:B------:R-:W-:Y:S02]  /*9090*/  IMAD R10, R2, c[0x0][0x488], RZ ;  /* 0x00012200020a7a24 */ /* 0x000fe400078e02ff */
[----:B------:R-:W-:Y:S01]  /*90a0*/  IMAD.WIDE.U32 R2, R0, c[0x0][0x488], R8 ;  /* 0x0001220000027a25 */ /* 0x000fe200078e0008 */
[----:B------:R-:W-:-:S03]  /*90b0*/  SEL R5, R5, 0xffffffe0, !P1 ;  /* 0xffffffe005057807 */ /* 0x000fc60004800000 */
[----:B------:R-:W-:Y:S02]  /*90c0*/  IMAD R4, R4, c[0x0][0x3d8], RZ ;  /* 0x0000f60004047a24 */ /* 0x000fe400078e02ff */
[----:B------:R-:W-:Y:S01]  /*90d0*/  IMAD R0, R0, c[0x0][0x48c], R10 ;  /* 0x0001230000007a24 */ /* 0x000fe200078e020a */
[----:B------:R-:W-:Y:S01]  /*90e0*/  F2FP.PACK_AB R13, R123, R13 ;  /* 0x0000000d7b0d723e */ /* 0x000fe200000000ff */
[----:B------:R-:W-:Y:S01]  /*90f0*/  IMAD R40, R39, c[0x0][0x3dc], R4 ;  /* 0x0000f70027287a24 */ /* 0x000fe200078e0204 */
[----:B------:R-:W-:Y:S02]  /*9100*/  SEL R11, R11, 0xffffffc0, !P2 ;  /* 0xffffffc00b0b7807 */ /* 0x000fe40005000000 */
[----:B------:R-:W-:Y:S02]  /*9110*/  F2FP.PACK_AB R19, R125, R19 ;  /* 0x000000137d13723e */ /* 0x000fe400000000ff */
[----:B------:R-:W-:Y:S02]  /*9120*/  F2FP.PACK_AB R18, R127, R18 ;  /* 0x000000127f12723e */ /* 0x000fe400000000ff */
[----:B------:R-:W-:-:S02]  /*9130*/  IADD3 R4, R7, R5, RZ ;  /* 0x0000000507047210 */ /* 0x000fc40007ffe0ff */
[----:B------:R-:W-:Y:S02]  /*9140*/  LEA R10, P0, R2, c[0x0][0x450], 0x2 ;  /* 0x00011400020a7a11 */ /* 0x000fe400078010ff */
[----:B------:R-:W-:Y:S02]  /*9150*/  IADD3 R0, R3, R0, RZ ;  /* 0x0000000003007210 */ /* 0x000fe40007ffe0ff */
[----:B------:R-:W-:Y:S02]  /*9160*/  F2FP.PACK_AB R22, R69, R22 ;  /* 0x000000164516723e */ /* 0x000fe400000000ff */
[----:B------:R-:W-:Y:S02]  /*9170*/  F2FP.PACK_AB R21, R71, R21 ;  /* 0x000000154715723e */ /* 0x000fe400000000ff */
[----:B------:R-:W-:Y:S02]  /*9180*/  F2FP.PACK_AB R20, R73, R20 ;  /* 0x000000144914723e */ /* 0x000fe400000000ff */
[----:B------:R-:W-:-:S02]  /*9190*/  F2FP.PACK_AB R23, R75, R23 ;  /* 0x000000174b17723e */ /* 0x000fc400000000ff */
[----:B------:R-:W-:Y:S01]  /*91a0*/  IADD3 R5, R5, R6, RZ ;  /* 0x0000000605057210 */ /* 0x000fe20007ffe0ff */
[----:B------:R-:W-:Y:S01]  /*91b0*/  STS [R7+0x480], R13 ;  /* 0x0004800d07007388 */ /* 0x000fe20000000800 */
[----:B------:R-:W-:Y:S02]  /*91c0*/  F2FP.PACK_AB R26, R77, R26 ;  /* 0x0000001a4d1a723e */ /* 0x000fe400000000ff */
[----:B------:R-:W-:Y:S02]  /*91d0*/  F2FP.PACK_AB R25, R79, R25 ;  /* 0x000000194f19723e */ /* 0x000fe400000000ff */
[----:B------:R-:W-:Y:S01]  /*91e0*/  IADD3 R8, R7, R11, RZ ;  /* 0x0000000b07087210 */ /* 0x000fe20007ffe0ff */
[----:B------:R-:W-:Y:S01]  /*91f0*/  STS [R6], R19 ;  /* 0x0000001306007388 */ /* 0x000fe20000000800 */
[----:B------:R-:W-:Y:S02]  /*9200*/  F2FP.PACK_AB R24, R81, R24 ;  /* 0x000000185118723e */ /* 0x000fe400000000ff */
[----:B------:R-:W-:Y:S01]  /*9210*/  F2FP.PACK_AB R29, R83, R29 ;  /* 0x0000001d531d723e */ /* 0x000fe200000000ff */
[----:B------:R-:W-:Y:S01]  /*9220*/  STS [R6+0x400], R18 ;  /* 0x0004001206007388 */ /* 0x000fe20000000800 */
[----:B------:R-:W-:-:S02]  /*9230*/  IADD3 R9, R11, R6, RZ ;  /* 0x000000060b097210 */ /* 0x000fc40007ffe0ff */
[----:B------:R-:W-:Y:S01]  /*9240*/  LEA.HI.X R3, R2, c[0x0][0x454], R0, 0x2, P0 ;  /* 0x0001150002037a11 */ /* 0x000fe200000f1400 */
[----:B------:R-:W-:Y:S01]  /*9250*/  IMAD.IADD R0, R11, 0x1, R4 ;  /* 0x000000010b007824 */ /* 0x000fe200078e0204 */
[----:B------:R-:W-:Y:S01]  /*9260*/  F2FP.PACK_AB R37, R85, R37 ;  /* 0x000000255525723e */ /* 0x000fe200000000ff */
[----:B------:R-:W-:Y:S01]  /*9270*/  STS [R4+0x80], R22 ;  /* 0x0000801604007388 */ /* 0x000fe20000000800 */
[----:B------:R-:W-:Y:S02]  /*9280*/  F2FP.PACK_AB R86, R87, R86 ;  /* 0x000000565756723e */ /* 0x000fe400000000ff */
[----:B------:R-:W-:Y:S01]  /*9290*/  F2FP.PACK_AB R38, R89, R38 ;  /* 0x000000265926723e */ /* 0x000fe200000000ff */
[----:B------:R-:W-:Y:S01]  /*92a0*/  STS [R4+0x480], R21 ;  /* 0x0004801504007388 */ /* 0x000fe20000000800 */
[----:B------:R-:W-:Y:S02]  /*92b0*/  F2FP.PACK_AB R90, R91, R90 ;  /* 0x0000005a5b5a723e */ /* 0x000fe400000000ff */
[----:B------:R-:W-:Y:S01]  /*92c0*/  IADD3 R2, R5, R11, RZ ;  /* 0x0000000b05027210 */ /* 0x000fe20007ffe0ff */
[----:B------:R-:W-:Y:S01]  /*92d0*/  STS [R5], R20 ;  /* 0x0000001405007388 */ /* 0x000fe20000000800 */
[----:B------:R-:W-:-:S02]  /*92e0*/  F2FP.PACK_AB R36, R93, R36 ;  /* 0x000000245d24723e */ /* 0x000fc400000000ff */
[----:B------:R-:W-:Y:S01]  /*92f0*/  F2FP.PACK_AB R94, R95, R94 ;  /* 0x0000005e5f5e723e */ /* 0x000fe200000000ff */
[----:B------:R-:W-:Y:S01]  /*9300*/  STS [R5+0x400], R23 ;  /* 0x0004001705007388 */ /* 0x000fe20000000800 */
[----:B------:R-:W-:Y:S02]  /*9310*/  F2FP.PACK_AB R35, R97, R35 ;  /* 0x000000236123723e */ /* 0x000fe400000000ff */
[----:B------:R-:W-:Y:S01]  /*9320*/  F2FP.PACK_AB R98, R99, R98 ;  /* 0x000000626362723e */ /* 0x000fe200000000ff */
[----:B------:R-:W-:Y:S01]  /*9330*/  STS [R8+0x80], R26 ;  /* 0x0000801a08007388 */ /* 0x000fe20000000800 */
[----:B------:R-:W-:Y:S02]  /*9340*/  F2FP.PACK_AB R34, R101, R34 ;  /* 0x000000226522723e */ /* 0x000fe400000000ff */
[----:B------:R-:W-:Y:S01]  /*9350*/  F2FP.PACK_AB R102, R103, R102 ;  /* 0x000000666766723e */ /* 0x000fe200000000ff */
[----:B------:R-:W-:Y:S01]  /*9360*/  STS [R8+0x480], R25 ;  /* 0x0004801908007388 */ /* 0x000fe20000000800 */
[----:B------:R-:W-:-:S02]  /*9370*/  F2FP.PACK_AB R33, R105, R33 ;  /* 0x000000216921723e */ /* 0x000fc400000000ff */
[----:B------:R-:W-:Y:S01]  /*9380*/  F2FP.PACK_AB R32, R107, R32 ;  /* 0x000000206b20723e */ /* 0x000fe200000000ff */
[----:B------:R-:W-:Y:S01]  /*9390*/  STS [R9], R24 ;  /* 0x0000001809007388 */ /* 0x000fe20000000800 */
[----:B------:R-:W-:-:S03]  /*93a0*/  F2FP.PACK_AB R31, R129, R31 ;  /* 0x0000001f811f723e */ /* 0x000fc600000000ff */
[----:B------:R-:W-:Y:S01]  /*93b0*/  STS [R9+0x400], R29 ;  /* 0x0004001d09007388 */ /* 0x000fe20000000800 */
[----:B------:R-:W-:-:S03]  /*93c0*/  F2FP.PACK_AB R130, R131, R130 ;  /* 0x000000828382723e */ /* 0x000fc600000000ff */
[----:B------:R-:W-:Y:S01]  /*93d0*/  STS [R0+0x80], R37 ;  /* 0x0000802500007388 */ /* 0x000fe20000000800 */
[----:B------:R-:W-:-:S03]  /*93e0*/  F2FP.PACK_AB R30, R109, R30 ;  /* 0x0000001e6d1e723e */ /* 0x000fc600000000ff */
[----:B------:R-:W-:Y:S01]  /*93f0*/  STS [R0+0x480], R86 ;  /* 0x0004805600007388 */ /* 0x000fe20000000800 */
[----:B------:R-:W-:-:S03]  /*9400*/  F2FP.PACK_AB R110, R111, R110 ;  /* 0x0000006e6f6e723e */ /* 0x000fc600000000ff */
        /* <DEDUP_REMOVED lines=8> */
[----:B------:R-:W-:Y:S04]  /*9490*/  STS [R6+0x4000], R35 ;  /* 0x0040002306007388 */ /* 0x000fe80000000800 */
[----:B------:R-:W-:Y:S04]  /*94a0*/  STS [R6+0x4400], R98 ;  /* 0x0044006206007388 */ /* 0x000fe80000000800 */
[----:B------:R-:W-:Y:S04]  /*94b0*/  STS [R4+0x4080], R34 ;  /* 0x0040802204007388 */ /* 0x000fe80000000800 */
[----:B------:R1:W-:Y:S04]  /*94c0*/  STS [R4+0x4480], R102 ;  /* 0x0044806604007388 */ /* 0x0003e80000000800 */
[----:B------:R-:W-:Y:S04]  /*94d0*/  STS [R5+0x4000], R33 ;  /* 0x0040002105007388 */ /* 0x000fe80000000800 */
        /* <DEDUP_REMOVED lines=9> */
[----:B------:R-:W-:Y:S04]  /*9570*/  SHFL.IDX PT, R12, R10, RZ, 0x1c1f ;  /* 0x001c1fff0a0c7589 */ /* 0x000fe800000e0000 */
[----:B------:R-:W3:Y:S04]  /*9580*/  SHFL.IDX PT, R13, R3, RZ, 0x1c1f ;  /* 0x001c1fff030d7589 */ /* 0x000ee800000e0000 */
[----:B------:R-:W-:Y:S06]  /*9590*/  BAR.SYNC.DEFER_BLOCKING 0x1, 0x100 ;  /* 0x0044000000007b1d */ /* 0x000fec0000010000 */
[----:B------:R-:W-:Y:S04]  /*95a0*/  SHFL.IDX PT, R10, R10, 0x1, 0x1c1f ;  /* 0x003c1f000a0a7f89 */ /* 0x000fe800000e0000 */
[----:B------:R-:W4:Y:S01]  /*95b0*/  SHFL.IDX PT, R11, R3, 0x1, 0x1c1f ;  /* 0x003c1f00030b7f89 */ /* 0x000f2200000e0000 */
[----:B-1----:R-:W-:-:S03]  /*95c0*/  SHF.L.U32 R4, R249, 0x1, RZ ;  /* 0x00000001f9047819 */ /* 0x002fc600000006ff */
[----:B---3--:R1:W-:Y:S04]  /*95d0*/  @!P5 ST.E [R12.64], R42 ;  /* 0x0000002a0c00d985 */ /* 0x0083e8000c101916 */
[----:B----4-:R1:W-:Y:S04]  /*95e0*/  @!P4 ST.E [R10.64], R41 ;  /* 0x000000290a00c985 */ /* 0x0103e8000c101916 */
[----:B------:R1:W3:Y:S04]  /*95f0*/  LDS.128 R20, [R4+0x1080] ;  /* 0x0010800004147984 */ /* 0x0002e80000000c00 */
[----:B------:R1:W4:Y:S04]  /*9600*/  LDS.128 R28, [R4+0x2080] ;  /* 0x00208000041c7984 */ /* 0x0003280000000c00 */
[----:B------:R1:W1:Y:S04]  /*9610*/  LDS.128 R32, [R4+0x3080] ;  /* 0x0030800004207984 */ /* 0x0002680000000c00 */
[----:B------:R1:W1:Y:S04]  /*9620*/  LDS.128 R16, [R4+0x5080] ;  /* 0x0050800004107984 */ /* 0x0002680000000c00 */
[----:B------:R1:W1:Y:S04]  /*9630*/  LDS.128 R24, [R4+0x6080] ;  /* 0x0060800004187984 */ /* 0x0002680000000c00 */
[----:B------:R1:W1:Y:S01]  /*9640*/  LDS.128 R36, [R4+0x7080] ;  /* 0x0070800004247984 */ /* 0x0002620000000c00 */
[----:B------:R-:W-:-:S02]  /*9650*/  IADD3 R0, R15, R40, RZ ;  /* 0x000000280f007210 */ /* 0x000fc40007ffe0ff */
[----:B------:R-:W-:-:S04]  /*9660*/  LEA R7, P0, R14, c[0x0][0x380], 0x1 ;  /* 0x0000e0000e077a11 */ /* 0x000fc800078008ff */
[----:B------:R-:W-:Y:S02]  /*9670*/  LEA.HI.X R6, R14, c[0x0][0x384], R0, 0x1, P0 ;  /* 0x0000e1000e067a11 */ /* 0x000fe400000f0c00 */
[----:B--2---:R-:W-:Y:S01]  /*9680*/  ISETP.GE.AND P0, PT, R45, R44, PT ;  /* 0x0000002c2d00720c */ /* 0x004fe20003f06270 */
[----:B------:R2:W1:Y:S01]  /*9690*/  SHFL.IDX PT, R2, R7, RZ, 0x181f ;  /* 0x00181fff07027589 */ /* 0x00046200000e0000 */
[----:B------:R-:W-:Y:S03]  /*96a0*/  BSSY B0, `(.L_x_4) ;  /* 0x000000e000007945 */ /* 0x000fe60003800000 */
[----:B------:R2:W1:Y:S08]  /*96b0*/  SHFL.IDX PT, R3, R6, RZ, 0x181f ;  /* 0x00181fff06037589 */ /* 0x00047000000e0000 */
[----:B------:R-:W-:Y:S05]  /*96c0*/  @P0 BRA `(.L_x_5) ;  /* 0x000000b000000947 */ /* 0x000fea0003800000 */
[----:B-1-3--:R-:W1:Y:S01]  /*96d0*/  LDS.128 R12, [R4+0x80] ;  /* 0x00008000040c7984 */ /* 0x00ae620000000c00 */
[----:B------:R-:W-:-:S02]  /*96e0*/  ISETP.GE.AND P0, PT, R240, c[0x0][0x3c8], PT ;  /* 0x0000f200f0007a0c */ /* 0x000fc40003f06270 */
[----:B------:R-:W-:Y:S01]  /*96f0*/  ISETP.GE.AND P1, PT, R238, c[0x0][0x3c8], PT ;  /* 0x0000f200ee007a0c */ /* 0x000fe20003f26270 */
[----:B------:R3:W5:Y:S10]  /*9700*/  LDS.128 R8, [R4+0x4080] ;  /* 0x0040800004087984 */ /* 0x0007740000000c00 */
[----:B------:R-:W-:-:S04]  /*9710*/  @!P0 SHF.R.S32.HI R0, RZ, 0x1f, R240 ;  /* 0x0000001fff008819 */ /* 0x000fc800000114f0 */
[----:B------:R-:W-:-:S04]  /*9720*/  @!P0 LEA.HI R0, R0, R240, RZ, 0x3 ;  /* 0x000000f000008211 */ /* 0x000fc800078f18ff */
[----:B------:R-:W-:Y:S01]  /*9730*/  @!P0 LOP3.LUT R0, R0, 0xfffffff8, RZ, 0xc0, !PT ;  /* 0xfffffff800008812 */ /* 0x000fe200078ec0ff */
[----:B---3--:R-:W-:-:S04]  /*9740*/  @!P1 IMAD.WIDE R4, R238, 0x2, R2 ;  /* 0x00000002ee049825 */ /* 0x008fc800078e0202 */
[----:B------:R-:W-:Y:S01]  /*9750*/  @!P0 IMAD.WIDE R2, R0, 0x2, R2 ;  /* 0x0000000200028825 */ /* 0x000fe200078e0202 */
[----:B-1----:R1:W-:Y:S04]  /*9760*/  @!P1 ST.E.128 [R4.64], R12 ;  /* 0x0000000c04009985 */ /* 0x0023e8000c101d16 */
[----:B-----5:R1:W-:Y:S02]  /*9770*/  @!P0 ST.E.128 [R2.64], R8 ;  /* 0x0000000802008985 */ /* 0x0203e4000c101d16 */
.L_x_5:
[----:B---3--:R-:W-:Y:S05]  /*9780*/  BSYNC B0 ;  /* 0x0000000000007941 */ /* 0x008fea0003800000 */
.L_x_4:
[----:B------:R-:W-:Y:S01]  /*9790*/  IADD3 R0, R45, 0x20, RZ ;  /* 0x000000202d007810 */ /* 0x000fe20007ffe0ff */
[----:B-1----:R1:W3:Y:S01]  /*97a0*/  SHFL.IDX PT, R3, R6, 0x1, 0x181f ;  /* 0x00381f0006037f89 */ /* 0x0022e200000e0000 */
[----:B------:R-:W-:Y:S02]  /*97b0*/  BSSY B0, `(.L_x_6) ;  /* 0x000000d000007945 */ /* 0x000fe40003800000 */
[----:B------:R-:W-:Y:S01]  /*97c0*/  ISETP.GE.AND P0, PT, R0, R44, PT ;  /* 0x0000002c0000720c */ /* 0x000fe20003f06270 */
[----:B------:R1:W2:-:S12]  /*97d0*/  SHFL.IDX PT, R2, R7, 0x1, 0x181f ;  /* 0x00381f0007027f89 */ /* 0x00029800000e0000 */
[----:B------:R-:W-:Y:S05]  /*97e0*/  @P0 BRA `(.L_x_7) ;  /* 0x0000009000000947 */ /* 0x000fea0003800000 */
[----:B------:R-:W-:Y:S02]  /*97f0*/  ISETP.GE.AND P0, PT, R240, c[0x0][0x3c8], PT ;  /* 0x0000f200f0007a0c */ /* 0x000fe40003f06270 */
[----:B------:R-:W-:-:S11]  /*9800*/  ISETP.GE.AND P1, PT, R238, c[0x0][0x3c8], PT ;  /* 0x0000f200ee007a0c */ /* 0x000fd60003f26270 */
[----:B------:R-:W-:Y:S02]  /*9810*/  @!P0 SHF.R.S32.HI R0, RZ, 0x1f, R240 ;  /* 0x0000001fff008819 */ /* 0x000fe400000114f0 */
[----:B--23--:R-:W-:Y:S02]  /*9820*/  @!P1 IMAD.WIDE R4, R238, 0x2, R2 ;  /* 0x00000002ee049825 */ /* 0x00cfe400078e0202 */
[----:B------:R-:W-:-:S03]  /*9830*/  @!P0 LEA.HI R0, R0, R240, RZ, 0x3 ;  /* 0x000000f000008211 */ /* 0x000fc600078f18ff */
[----:B------:R2:W-:Y:S01]  /*9840*/  @!P1 ST.E.128 [R4.64], R20 ;  /* 0x0000001404009985 */ /* 0x0005e2000c101d16 */
[----:B------:R-:W-:-:S05]  /*9850*/  @!P0 LOP3.LUT R0, R0, 0xfffffff8, RZ, 0xc0, !PT ;  /* 0xfffffff800008812 */ /* 0x000fca00078ec0ff */
[----:B------:R-:W-:-:S05]  /*9860*/  @!P0 IMAD.WIDE R2, R0, 0x2, R2 ;  /* 0x0000000200028825 */ /* 0x000fca00078e0202 */
[----:B------:R2:W-:Y:S02]  /*9870*/  @!P0 ST.E.128 [R2.64], R16 ;  /* 0x0000001002008985 */ /* 0x0005e4000c101d16 */
.L_x_7:
[----:B------:R-:W-:Y:S05]  /*9880*/  BSYNC B0 ;  /* 0x0000000000007941 */ /* 0x000fea0003800000 */
.L_x_6:
[----:B------:R-:W-:Y:S01]  /*9890*/  IADD3 R0, R45, 0x40, RZ ;  /* 0x000000402d007810 */ /* 0x000fe20007ffe0ff */
[----:B--23--:R2:W3:Y:S01]  /*98a0*/  SHFL.IDX PT, R3, R6, 0x2, 0x181f ;  /* 0x00581f0006037f89 */ /* 0x00c4e200000e0000 */
[----:B------:R-:W-:Y:S02]  /*98b0*/  BSSY B0, `(.L_x_8) ;  /* 0x000000d000007945 */ /* 0x000fe40003800000 */
[----:B------:R-:W-:Y:S01]  /*98c0*/  ISETP.GE.AND P0, PT, R0, R44, PT ;  /* 0x0000002c0000720c */ /* 0x000fe20003f06270 */
[----:B------:R2:W1:-:S12]  /*98d0*/  SHFL.IDX PT, R2, R7, 0x2, 0x181f ;  /* 0x00581f0007027f89 */ /* 0x00045800000e0000 */
[----:B------:R-:W-:Y:S05]  /*98e0*/  @P0 BRA `(.L_x_9) ;  /* 0x0000009000000947 */ /* 0x000fea0003800000 */
[----:B------:R-:W-:Y:S02]  /*98f0*/  ISETP.GE.AND P0, PT, R240, c[0x0][0x3c8], PT ;  /* 0x0000f200f0007a0c */ /* 0x000fe40003f06270 */
[----:B------:R-:W-:-:S11]  /*9900*/  ISETP.GE.AND P1, PT, R238, c[0x0][0x3c8], PT ;  /* 0x0000f200ee007a0c */ /* 0x000fd60003f26270 */
[----:B------:R-:W-:Y:S02]  /*9910*/  @!P0 SHF.R.S32.HI R0, RZ, 0x1f, R240 ;  /* 0x0000001fff008819 */ /* 0x000fe400000114f0 */
[----:B-1-3--:R-:W-:Y:S02]  /*9920*/  @!P1 IMAD.WIDE R4, R238, 0x2, R2 ;  /* 0x00000002ee049825 */ /* 0x00afe400078e0202 */
[----:B------:R-:W-:-:S03]  /*9930*/  @!P0 LEA.HI R0, R0, R240, RZ, 0x3 ;  /* 0x000000f000008211 */ /* 0x000fc600078f18ff */
[----:B----4-:R1:W-:Y:S01]  /*9940*/  @!P1 ST.E.128 [R4.64], R28 ;  /* 0x0000001c04009985 */ /* 0x0103e2000c101d16 */
[----:B------:R-:W-:-:S05]  /*9950*/  @!P0 LOP3.LUT R0, R0, 0xfffffff8, RZ, 0xc0, !PT ;  /* 0xfffffff800008812 */ /* 0x000fca00078ec0ff */
[----:B------:R-:W-:-:S05]  /*9960*/  @!P0 IMAD.WIDE R2, R0, 0x2, R2 ;  /* 0x0000000200028825 */ /* 0x000fca00078e0202 */
[----:B------:R1:W-:Y:S02]  /*9970*/  @!P0 ST.E.128 [R2.64], R24 ;  /* 0x0000001802008985 */ /* 0x0003e4000c101d16 */
.L_x_9:
[----:B------:R-:W-:Y:S05]  /*9980*/  BSYNC B0 ;  /* 0x0000000000007941 */ /* 0x000fea0003800000 */
.L_x_8:
[----:B------:R-:W-:Y:S01]  /*9990*/  IADD3 R0, R45, 0x60, RZ ;  /* 0x000000602d007810 */ /* 0x000fe20007ffe0ff */
[----:B-1-3--:R1:W3:Y:S03]  /*99a0*/  SHFL.IDX PT, R3, R6, 0x3, 0x181f ;  /* 0x00781f0006037f89 */ /* 0x00a2e600000e0000 */
[----:B------:R-:W-:Y:S01]  /*99b0*/  ISETP.GE.AND P0, PT, R0, R44, PT ;  /* 0x0000002c0000720c */ /* 0x000fe20003f06270 */
[----:B------:R1:W2:-:S12]  /*99c0*/  SHFL.IDX PT, R2, R7, 0x3, 0x181f ;  /* 0x00781f0007027f89 */ /* 0x00029800000e0000 */
[----:B------:R-:W-:Y:S05]  /*99d0*/  @P0 EXIT ;  /* 0x000000000000094d */ /* 0x000fea0003800000 */
[----:B------:R-:W-:-:S13]  /*99e0*/  ISETP.GE.AND P0, PT, R238, c[0x0][0x3c8], PT ;  /* 0x0000f200ee007a0c */ /* 0x000fda0003f06270 */
[----:B--23--:R-:W-:-:S05]  /*99f0*/  @!P0 IMAD.WIDE R4, R238, 0x2, R2 ;  /* 0x00000002ee048825 */ /* 0x00cfca00078e0202 */
[----:B------:R2:W-:Y:S01]  /*9a00*/  @!P0 ST.E.128 [R4.64], R32 ;  /* 0x0000002004008985 */ /* 0x0005e2000c101d16 */
[----:B------:R-:W-:-:S13]  /*9a10*/  ISETP.GE.AND P0, PT, R240, c[0x0][0x3c8], PT ;  /* 0x0000f200f0007a0c */ /* 0x000fda0003f06270 */
[----:B------:R-:W-:Y:S05]  /*9a20*/  @P0 EXIT ;  /* 0x000000000000094d */ /* 0x000fea0003800000 */
[----:B------:R-:W-:-:S04]  /*9a30*/  SHF.R.S32.HI R0, RZ, 0x1f, R240 ;  /* 0x0000001fff007819 */ /* 0x000fc800000114f0 */
[----:B------:R-:W-:-:S04]  /*9a40*/  LEA.HI R0, R0, R240, RZ, 0x3 ;  /* 0x000000f000007211 */ /* 0x000fc800078f18ff */
[----:B------:R-:W-:-:S05]  /*9a50*/  LOP3.LUT R0, R0, 0xfffffff8, RZ, 0xc0, !PT ;  /* 0xfffffff800007812 */ /* 0x000fca00078ec0ff */
[----:B------:R-:W-:-:S05]  /*9a60*/  IMAD.WIDE R2, R0, 0x2, R2 ;  /* 0x0000000200027825 */ /* 0x000fca00078e0202 */
[----:B------:R-:W-:Y:S01]  /*9a70*/  ST.E.128 [R2.64], R36 ;  /* 0x0000002402007985 */ /* 0x000fe2000c101d16 */
[----:B------:R-:W-:Y:S05]  /*9a80*/  EXIT ;  /* 0x000000000000794d */ /* 0x000fea0003800000 */
.L_x_10:
[----:B------:R-:W-:-:S00]  /*9a90*/  BRA `(.L_x_10) ;  /* 0xfffffff000007947 */ /* 0x000fc0000383ffff */
[----:B------:R-:W-:-:S00]  /*9aa0*/  NOP ;  /* 0x0000000000007918 */ /* 0x000fc00000000000 */
        /* <DEDUP_REMOVED lines=13> */
.L_x_1712:


//--------------------- .text._ZN7cutlass13device_kernelIN5flash19enable_sm80_to_sm89INS1_16FlashAttnFwdSm80INS1_25CollectiveMainloopFwdSm80ILi8ELi1ELb1EN4cute5tupleIJNS5_1CILi128EEES8_S8_EEELi128ENS_6half_tEfNS_4arch4Sm80ELb0ELb0ELb0ELb1ELb0ELb0ELb1ELb0EEENS1_21CollectiveEpilogueFwdIS9_NS6_IJNS7_ILi1EEESF_SF_EEESA_SC_Li256ELb1ELb1ELb0ELb0EEENS1_19SingleTileSchedulerILb1ELb0ELb1ELi128EEEEEEEEEvNT_6ParamsE --------------------------
	.section	.text._ZN7cutlass13device_kernelIN5flash19enable_sm80_to_sm89INS1_16FlashAttnFwdSm80INS1_25CollectiveMainloopFwdSm80ILi8ELi1ELb1EN4cute5tupleIJNS5_1CILi128EEES8_S8_EEELi128ENS_6half_tEfNS_4arch4Sm80ELb0ELb0ELb0ELb1ELb0ELb0ELb1ELb0EEENS1_21CollectiveEpilogueFwdIS9_NS6_IJNS7_ILi1EEESF_SF_EEESA_SC_Li256ELb1ELb1ELb0ELb0EEENS1_19SingleTileSchedulerILb1ELb0ELb1ELi128EEEEEEEEEvNT_6ParamsE,"ax",@progbits
	.sectioninfo	@"SHI_REGISTERS=255"
	.align	128
.text._ZN7cutlass13device_kernelIN5flash19enable_sm80_to_sm89INS1_16FlashAttnFwdSm80INS1_25CollectiveMainloopFwdSm80ILi8ELi1ELb1EN4cute5tupleIJNS5_1CILi128EEES8_S8_EEELi128ENS_6half_tEfNS_4arch4Sm80ELb0ELb0ELb0ELb1ELb0ELb0ELb1ELb0EEENS1_21CollectiveEpilogueFwdIS9_NS6_IJNS7_ILi1EEESF_SF_EEESA_SC_Li256ELb1ELb1ELb0ELb0EEENS1_19SingleTileSchedulerILb1ELb0ELb1ELi128EEEEEEEEEvNT_6ParamsE:
        .type           _ZN7cutlass13device_kernelIN5flash19enable_sm80_to_sm89INS1_16FlashAttnFwdSm80INS1_25CollectiveMainloopFwdSm80ILi8ELi1ELb1EN4cute5tupleIJNS5_1CILi128EEES8_S8_EEELi128ENS_6half_tEfNS_4arch4Sm80ELb0ELb0ELb0ELb1ELb0ELb0ELb1ELb0EEENS1_21CollectiveEpilogueFwdIS9_NS6_IJNS7_ILi1EEESF_SF_EEESA_SC_Li256ELb1ELb1ELb0ELb0EEENS1_19SingleTileSchedulerILb1ELb0ELb1ELi128EEEEEEEEEvNT_6ParamsE,@function
        .size           _ZN7cutlass13device_kernelIN5flash19enable_sm80_to_sm89INS1_16FlashAttnFwdSm80INS1_25CollectiveMainloopFwdSm80ILi8ELi1ELb1EN4cute5tupleIJNS5_1CILi128EEES8_S8_EEELi128ENS_6half_tEfNS_4arch4Sm80ELb0ELb0ELb0ELb1ELb0ELb0ELb1ELb0EEENS1_21CollectiveEpilogueFwdIS9_NS6_IJNS7_ILi1EEESF_SF_EEESA_SC_Li256ELb1ELb1ELb0ELb0EEENS1_19SingleTileSchedulerILb1ELb0ELb1ELi128EEEEEEEEEvNT_6ParamsE,(.L_x_1713 - _ZN7cutlass13device_kernelIN5flash19enable_sm80_to_sm89INS1_16FlashAttnFwdSm80INS1_25CollectiveMainloopFwdSm80ILi8ELi1ELb1EN4cute5tupleIJNS5_1CILi128EEES8_S8_EEELi128ENS_6half_tEfNS_4arch4Sm80ELb0ELb0ELb0ELb1ELb0ELb0ELb1ELb0EEENS1_21CollectiveEpilogueFwdIS9_NS6_IJNS7_ILi1EEESF_SF_EEESA_SC_Li256ELb1ELb1ELb0ELb0EEENS1_19SingleTileSchedulerILb1ELb0ELb1ELi128EEEEEEEEEvNT_6ParamsE)
        .other          _ZN7cutlass13device_kernelIN5flash19enable_sm80_to_sm89INS1_16FlashAttnFwdSm80INS1_25CollectiveMainloopFwdSm80ILi8ELi1ELb1EN4cute5tupleIJNS5_1CILi128EEES8_S8_EEELi128ENS_6half_tEfNS_4arch4Sm80ELb0ELb0ELb0ELb1ELb0ELb0ELb1ELb0EEENS1_21CollectiveEpilogueFwdIS9_NS6_IJNS7_ILi1EEESF_SF_EEESA_SC_Li256ELb1ELb1ELb0ELb0EEENS1_19SingleTileSchedulerILb1ELb0ELb1ELi128EEEEEEEEEvNT_6ParamsE,@"STO_CUDA_ENTRY STV_DEFAULT"
_ZN7cutlass13device_kernelIN5flash19enable_sm80_to_sm89INS1_16FlashAttnFwdSm80INS1_25CollectiveMainloopFwdSm80ILi8ELi1ELb1EN4cute5tupleIJNS5_1CILi128EEES8_S8_EEELi128ENS_6half_tEfNS_4arch4Sm80ELb0ELb0ELb0ELb1ELb0ELb0ELb1ELb0EEENS1_21CollectiveEpilogueFwdIS9_NS6_IJNS7_ILi1EEESF_SF_EEESA_SC_Li256ELb1ELb1ELb0ELb0EEENS1_19SingleTileSchedulerILb1ELb0ELb1ELi128EEEEEEEEEvNT_6ParamsE:
[----:B------:R-:W-:Y:S02]  /*0000*/  MOV R1, c[0x0][0x28] ;  /* 0x00000a0000017a02 */ /* 0x000fe40000000f00 */
[----:B------:R-:W1:Y:S01]  /*0010*/  S2R R124, SR_TID.X ;  /* 0x00000000007c7919 */ /* 0x000e620000002100 */
[----:B------:R-:W-:Y:S01]  /*0020*/  MOV R5, 0x4 ;  /* 0x0000000400057802 */ /* 0x000fe20000000f00 */
[----:B------:R-:W-:Y:S02]  /*0030*/  ULDC.64 UR16, c[0x0][0x118] ;  /* 0x0000460000107ab9 */ /* 0x000fe40000000a00 */
[----:B------:R-:W2:Y:S04]  /*0040*/  S2R R228, SR_CTAID.Z ;  /* 0x0000000000e47919 */ /* 0x000ea80000002700 */
[----:B------:R-:W3:Y:S01]  /*0050*/  S2R R3, SR_CTAID.X ;  /* 0x0000000000037919 */ /* 0x000ee20000002500 */
[----:B-1----:R-:W-:Y:S01]  /*0060*/  SHF.R.U32.HI R0, RZ, 0x5, R124 ;  /* 0x00000005ff007819 */ /* 0x002fe2000001167c */
[----:B--2---:R-:W-:-:S05]  /*0070*/  IMAD.WIDE R6, R228, R5, c[0x0][0x568] ;  /* 0x00015a00e4067625 */ /* 0x004fca00078e0205 */
[----:B------:R-:W1:Y:S02]  /*0080*/  SHFL.IDX PT, R0, R0, RZ, 0x1f ;  /* 0x00001fff00007589 */ /* 0x000e6400000e0000 */
[----:B-1----:R-:W-:-:S13]  /*0090*/  ISETP.NE.AND P0, PT, R0, RZ, PT ;  /* 0x000000ff0000720c */ /* 0x002fda0003f05270 */
[----:B------:R-:W-:Y:S05]  /*00a0*/  @!P0 BRA `(.L_x_11) ;  /* 0x0000013000008947 */ /* 0x000fea0003800000 */
[----:B---3--:R-:W-:-:S04]  /*00b0*/  ISETP.NE.U32.AND P0, PT, RZ, c[0x0][0x568], PT ;  /* 0x00015a00ff007a0c */ /* 0x008fc80003f05070 */
[----:B------:R-:W-:-:S13]  /*00c0*/  ISETP.NE.AND.EX P0, PT, RZ, c[0x0][0x56c], PT, P0 ;  /* 0x00015b00ff007a0c */ /* 0x000fda0003f05300 */
[----:B------:R-:W-:Y:S05]  /*00d0*/  @!P0 BRA `(.L_x_12) ;  /* 0x0000002000008947 */ /* 0x000fea0003800000 */
[----:B------:R1:W5:Y:S01]  /*00e0*/  LDG.E R7, [R6.64] ;  /* 0x0000001006077981 */ /* 0x000362000c1e1900 */
[----:B------:R-:W-:Y:S05]  /*00f0*/  BRA `(.L_x_13) ;  /* 0x0000009000007947 */ /* 0x000fea0003800000 */
.L_x_12:
[----:B------:R-:W-:-:S04]  /*0100*/  ISETP.NE.U32.AND P0, PT, RZ, c[0x0][0x560], PT ;  /* 0x00015800ff007a0c */ /* 0x000fc80003f05070 */
[----:B------:R-:W-:-:S13]  /*0110*/  ISETP.NE.AND.EX P0, PT, RZ, c[0x0][0x564], PT, P0 ;  /* 0x00015900ff007a0c */ /* 0x000fda0003f05300 */
[----:B------:R-:W-:Y:S05]  /*0120*/  @!P0 BRA `(.L_x_14) ;  /* 0x0000005000008947 */ /* 0x000fea0003800000 */
[----:B------:R-:W-:-:S05]  /*0130*/  IMAD.WIDE R8, R228, R5, c[0x0][0x560] ;  /* 0x00015800e4087625 */ /* 0x000fca00078e0205 */
[----:B------:R-:W2:Y:S04]  /*0140*/  LDG.E R7, [R8.64] ;  /* 0x0000001008077981 */ /* 0x000ea8000c1e1900 */
[----:B------:R-:W2:Y:S02]  /*0150*/  LDG.E R0, [R8.64+0x4] ;  /* 0x0000041008007981 */ /* 0x000ea4000c1e1900 */
[----:B--2---:R-:W-:Y:S01]  /*0160*/  IADD3 R7, -R7, R0, RZ ;  /* 0x0000000007077210 */ /* 0x004fe20007ffe1ff */
[----:B------:R-:W-:Y:S05]  /*0170*/  BRA `(.L_x_13) ;  /* 0x0000001000007947 */ /* 0x000fea0003800000 */
.L_x_14:
[----:B------:R-:W-:-:S05]  /*0180*/  MOV R7, c[0x0][0x54c] ;  /* 0x0001530000077a02 */ /* 0x000fca0000000f00 */
.L_x_13:
[----:B-----5:R-:W-:Y:S01]  /*0190*/  IMAD R7, R7, c[0x0][0x548], RZ ;  /* 0x0001520007077a24 */ /* 0x020fe200078e02ff */
[----:B------:R-:W-:-:S04]  /*01a0*/  SHF.L.U32 R0, R3, 0x7, RZ ;  /* 0x0000000703007819 */ /* 0x000fc800000006ff */
[----:B------:R-:W-:-:S04]  /*01b0*/  ISETP.GE.AND P0, PT, R0, R7, PT ;  /* 0x000000070000720c */ /* 0x000fc80003f06270 */
[----:B------:R-:W-:Y:S01]  /*01c0*/  SEL R228, R228, 0xffffffff, !P0 ;  /* 0xffffffffe4e47807 */ /* 0x000fe20004000000 */
[----:B------:R-:W-:Y:S05]  /*01d0*/  BRA `(.L_x_15) ;  /* 0x0000012000007947 */ /* 0x000fea0003800000 */
.L_x_11:
[----:B---3--:R-:W-:-:S04]  /*01e0*/  ISETP.NE.U32.AND P0, PT, RZ, c[0x0][0x568], PT ;  /* 0x00015a00ff007a0c */ /* 0x008fc80003f05070 */
[----:B------:R-:W-:-:S13]  /*01f0*/  ISETP.NE.AND.EX P0, PT, RZ, c[0x0][0x56c], PT, P0 ;  /* 0x00015b00ff007a0c */ /* 0x000fda0003f05300 */
[----:B------:R-:W-:Y:S05]  /*0200*/  @!P0 BRA `(.L_x_16) ;  /* 0x0000002000008947 */ /* 0x000fea0003800000 */
[----:B------:R1:W5:Y:S01]  /*0210*/  LDG.E R7, [R6.64] ;  /* 0x0000001006077981 */ /* 0x000362000c1e1900 */
[----:B------:R-:W-:Y:S05]  /*0220*/  BRA `(.L_x_17) ;  /* 0x0000009000007947 */ /* 0x000fea0003800000 */
.L_x_16:
        /* <DEDUP_REMOVED lines=8> */
.L_x_18:
[----:B------:R-:W-:-:S05]  /*02b0*/  MOV R7, c[0x0][0x54c] ;  /* 0x0001530000077a02 */ /* 0x000fca0000000f00 */
.L_x_17:
[----:B-----5:R-:W-:Y:S01]  /*02c0*/  IMAD R7, R7, c[0x0][0x548], RZ ;  /* 0x0001520007077a24 */ /* 0x020fe200078e02ff */
[----:B------:R-:W-:-:S04]  /*02d0*/  SHF.L.U32 R0, R3, 0x7, RZ ;  /* 0x0000000703007819 */ /* 0x000fc800000006ff */
[----:B------:R-:W-:-:S04]  /*02e0*/  ISETP.GE.AND P0, PT, R0, R7, PT ;  /* 0x000000070000720c */ /* 0x000fc80003f06270 */
[----:B------:R-:W-:-:S04]  /*02f0*/  SEL R228, R228, 0xffffffff, !P0 ;  /* 0xffffffffe4e47807 */ /* 0x000fc80004000000 */
.L_x_15:
[----:B------:R-:W-:-:S13]  /*0300*/  ISETP.GE.AND P0, PT, R228, RZ, PT ;  /* 0x000000ffe400720c */ /* 0x000fda0003f06270 */
[----:B------:R-:W-:Y:S05]  /*0310*/  @!P0 EXIT ;  /* 0x000000000000894d */ /* 0x000fea0003800000 */
[----:B------:R-:W-:Y:S02]  /*0320*/  ISETP.NE.U32.AND P3, PT, RZ, c[0x0][0x370], PT ;  /* 0x0000dc00ff007a0c */ /* 0x000fe40003f65070 */
[----:B------:R-:W-:Y:S02]  /*0330*/  ISETP.NE.U32.AND P1, PT, RZ, c[0x0][0x360], PT ;  /* 0x0000d800ff007a0c */ /* 0x000fe40003f25070 */
[----:B------:R-:W-:Y:S02]  /*0340*/  ISETP.NE.AND.EX P3, PT, RZ, c[0x0][0x374], PT, P3 ;  /* 0x0000dd00ff007a0c */ /* 0x000fe40003f65330 */
[----:B------:R-:W-:Y:S02]  /*0350*/  ISETP.NE.AND.EX P1, PT, RZ, c[0x0][0x364], PT, P1 ;  /* 0x0000d900ff007a0c */ /* 0x000fe40003f25310 */
[----:B------:R-:W-:Y:S02]  /*0360*/  ISETP.NE.U32.AND P0, PT, RZ, c[0x0][0x348], PT ;  /* 0x0000d200ff007a0c */ /* 0x000fe40003f05070 */
[----:B------:R-:W-:-:S02]  /*0370*/  ISETP.NE.U32.AND P2, PT, RZ, c[0x0][0x350], PT ;  /* 0x0000d400ff007a0c */ /* 0x000fc40003f45070 */
[----:B------:R-:W-:Y:S02]  /*0380*/  ISETP.NE.AND.EX P0, PT, RZ, c[0x0][0x34c], PT, P0 ;  /* 0x0000d300ff007a0c */ /* 0x000fe40003f05300 */
[----:B------:R-:W-:-:S03]  /*0390*/  ISETP.NE.AND.EX P2, PT, RZ, c[0x0][0x354], PT, P2 ;  /* 0x0000d500ff007a0c */ /* 0x000fc60003f45320 */
[----:B-1----:R-:W-:-:S04]  /*03a0*/  @P3 IMAD.WIDE R6, R228, R5, c[0x0][0x370] ;  /* 0x0000dc00e4063625 */ /* 0x002fc800078e0205 */
[----:B------:R-:W-:Y:S01]  /*03b0*/  IMAD.MOV.U32 R0, RZ, RZ, c[0x0][0x168] ;  /* 0x00005a00ff007624 */ /* 0x000fe200078e00ff */
[----:B------:R1:W2:Y:S01]  /*03c0*/  @P3 LDG.E R4, [R6.64] ;  /* 0x0000001006043981 */ /* 0x0002a2000c1e1900 */
[----:B------:R-:W-:Y:S02]  /*03d0*/  IMAD.MOV.U32 R2, RZ, RZ, RZ ;  /* 0x000000ffff027224 */ /* 0x000fe400078e00ff */
[----:B------:R-:W-:Y:S02]  /*03e0*/  IMAD.MOV.U32 R45, RZ, RZ, RZ ;  /* 0x000000ffff2d7224 */ /* 0x000fe400078e00ff */
[----:B------:R-:W-:-:S04]  /*03f0*/  @P1 IMAD.WIDE R10, R228, R5, c[0x0][0x360] ;  /* 0x0000d800e40a1625 */ /* 0x000fc800078e0205 */
[CC--:B------:R-:W-:Y:S01]  /*0400*/  IMAD.WIDE R8, R228.reuse, R5.reuse, c[0x0][0x348] ;  /* 0x0000d200e4087625 */ /* 0x0c0fe200078e0205 */
[----:B------:R3:W5:Y:S04]  /*0410*/  @P1 LDG.E R0, [R10.64] ;  /* 0x000000100a001981 */ /* 0x000768000c1e1900 */
[----:B------:R3:W5:Y:S01]  /*0420*/  @P0 LDG.E R2, [R8.64] ;  /* 0x0000001008020981 */ /* 0x000762000c1e1900 */
[----:B-1----:R-:W-:-:S05]  /*0430*/  IMAD.WIDE R6, R228, R5, c[0x0][0x350] ;  /* 0x0000d400e4067625 */ /* 0x002fca00078e0205 */
[----:B------:R3:W5:Y:S01]  /*0440*/  @P2 LDG.E R45, [R6.64] ;  /* 0x00000010062d2981 */ /* 0x000762000c1e1900 */
[----:B------:R-:W-:Y:S02]  /*0450*/  UMOV UR4, URZ ;  /* 0x0000003f00047c82 */ /* 0x000fe40008000000 */
[----:B------:R-:W-:Y:S02]  /*0460*/  ULDC UR19, c[0x0][0x1d0] ;  /* 0x0000740000137ab9 */ /* 0x000fe40000000800 */
[----:B--2---:R3:W1:Y:S02]  /*0470*/  @P3 R2UR UR4, R4 ;  /* 0x00000000040433c2 */ /* 0x00466400000e0000 */
[----:B-1-3--:R-:W-:Y:S05]  /*0480*/  @P1 BRA `(.L_x_19) ;  /* 0x0000004000001947 */ /* 0x00afea0003800000 */
[----:B------:R-:W-:Y:S05]  /*0490*/  @!P0 BRA `(.L_x_19) ;  /* 0x0000003000008947 */ /* 0x000fea0003800000 */
[----:B-----5:R-:W2:Y:S04]  /*04a0*/  LDG.E R0, [R8.64] ;  /* 0x0000001008007981 */ /* 0x020ea8000c1e1900 */
[----:B------:R-:W2:Y:S02]  /*04b0*/  LDG.E R11, [R8.64+0x4] ;  /* 0x00000410080b7981 */ /* 0x000ea4000c1e1900 */
[----:B--2---:R-:W-:-:S02]  /*04c0*/  IADD3 R0, -R0, R11, RZ ;  /* 0x0000000b00007210 */ /* 0x004fc40007ffe1ff */
.L_x_19:
[----:B------:R-:W-:-:S04]  /*04d0*/  ISETP.NE.U32.AND P1, PT, RZ, c[0x0][0x368], PT ;  /* 0x0000da00ff007a0c */ /* 0x000fc80003f25070 */
[----:B------:R-:W-:-:S13]  /*04e0*/  ISETP.NE.AND.EX P1, PT, RZ, c[0x0][0x36c], PT, P1 ;  /* 0x0000db00ff007a0c */ /* 0x000fda0003f25310 */
[----:B------:R-:W-:Y:S05]  /*04f0*/  @!P1 BRA `(.L_x_20) ;  /* 0x0000004000009947 */ /* 0x000fea0003800000 */
[----:B------:R-:W-:-:S05]  /*0500*/  IMAD.WIDE R6, R228, R5, c[0x0][0x368] ;  /* 0x0000da00e4067625 */ /* 0x000fca00078e0205 */
[----:B------:R-:W2:Y:S02]  /*0510*/  LDG.E R4, [R6.64] ;  /* 0x0000001006047981 */ /* 0x000ea4000c1e1900 */
[----:B--2---:R1:W2:Y:S02]  /*0520*/  R2UR UR19, R4 ;  /* 0x00000000041373c2 */ /* 0x0042a400000e0000 */
[----:B-12---:R-:W-:Y:S05]  /*0530*/  BRA `(.L_x_21) ;  /* 0x0000006000007947 */ /* 0x006fea0003800000 */
.L_x_20:
[----:B------:R-:W-:Y:S05]  /*0540*/  @!P2 BRA `(.L_x_21) ;  /* 0x000000500000a947 */ /* 0x000fea0003800000 */
[----:B------:R-:W2:Y:S04]  /*0550*/  LDG.E R4, [R6.64] ;  /* 0x0000001006047981 */ /* 0x000ea8000c1e1900 */
[----:B------:R-:W3:Y:S01]  /*0560*/  LDG.E R8, [R6.64+0x4] ;  /* 0x0000041006087981 */ /* 0x000ee2000c1e1900 */
[----:B--2---:R-:W1:Y:S08]  /*0570*/  R2UR UR5, R4 ;  /* 0x00000000040573c2 */ /* 0x004e7000000e0000 */
[----:B---3--:R-:W1:Y:S02]  /*0580*/  R2UR UR6, R8 ;  /* 0x00000000080673c2 */ /* 0x008e6400000e0000 */
[----:B-1----:R-:W-:-:S06]  /*0590*/  UIADD3 UR19, -UR5, UR6, URZ ;  /* 0x0000000605137290 */ /* 0x002fcc000fffe13f */
.L_x_21:
[----:B------:R-:W-:Y:S01]  /*05a0*/  UIADD3 UR19, -UR4, UR19, URZ ;  /* 0x0000001304137290 */ /* 0x000fe2000fffe13f */
[----:B-----5:R-:W-:Y:S01]  /*05b0*/  IADD3 R45, R45, UR4, RZ ;  /* 0x000000042d2d7c10 */ /* 0x020fe2000fffe0ff */
[----:B------:R-:W-:Y:S01]  /*05c0*/  CS2R R114, SRZ ;  /* 0x0000000000727805 */ /* 0x000fe2000001ff00 */
[----:B------:R-:W-:Y:S01]  /*05d0*/  PLOP3.LUT P3, PT, PT, PT, PT, 0x80, 0x0 ;  /* 0x000000000000781c */ /* 0x000fe20003f6f070 */
[----:B------:R-:W-:Y:S01]  /*05e0*/  UISETP.GE.AND UP0, UPT, UR19, 0x1, UPT ;  /* 0x000000011300788c */ /* 0x000fe2000bf06270 */
[----:B------:R-:W-:Y:S01]  /*05f0*/  CS2R R112, SRZ ;  /* 0x0000000000707805 */ /* 0x000fe2000001ff00 */
[----:B------:R-:W-:Y:S01]  /*0600*/  UIADD3 UR4, UR19, 0x7f, URZ ;  /* 0x0000007f13047890 */ /* 0x000fe2000fffe03f */
[----:B------:R-:W-:Y:S01]  /*0610*/  CS2R R118, SRZ ;  /* 0x0000000000767805 */ /* 0x000fe2000001ff00 */
[----:B------:R-:W-:Y:S01]  /*0620*/  CS2R R116, SRZ ;  /* 0x0000000000747805 */ /* 0x000fe2000001ff00 */
[----:B------:R-:W-:Y:S01]  /*0630*/  CS2R R110, SRZ ;  /* 0x00000000006e7805 */ /* 0x000fe2000001ff00 */
[----:B------:R-:W-:Y:S01]  /*0640*/  PLOP3.LUT P1, PT, PT, PT, UP0, 0x80, 0x0 ;  /* 0x000000000000781c */ /* 0x000fe20003f2f008 */
[----:B------:R-:W-:Y:S01]  /*0650*/  USHF.R.S32.HI UR18, URZ, 0x1f, UR4 ;  /* 0x0000001f3f127899 */ /* 0x000fe20008011404 */
[----:B------:R-:W-:Y:S01]  /*0660*/  CS2R R108, SRZ ;  /* 0x00000000006c7805 */ /* 0x000fe2000001ff00 */
[----:B------:R-:W-:Y:S01]  /*0670*/  CS2R R122, SRZ ;  /* 0x00000000007a7805 */ /* 0x000fe2000001ff00 */
[----:B------:R-:W-:Y:S01]  /*0680*/  CS2R R120, SRZ ;  /* 0x0000000000787805 */ /* 0x000fe2000001ff00 */
[----:B------:R-:W-:Y:S01]  /*0690*/  ULEA.HI UR18, UR18, UR4, URZ, 0x7 ;  /* 0x0000000412127291 */ /* 0x000fe2000f8f383f */
[----:B------:R-:W-:Y:S01]  /*06a0*/  CS2R R106, SRZ ;  /* 0x00000000006a7805 */ /* 0x000fe2000001ff00 */
        /* <DEDUP_REMOVED lines=20> */
[----:B------:R-:W-:Y:S01]  /*07f0*/  IMAD.MOV.U32 R125, RZ, RZ, RZ ;  /* 0x000000ffff7d7224 */ /* 0x000fe200078e00ff */
[----:B------:R-:W-:Y:S01]  /*0800*/  CS2R R6, SRZ ;  /* 0x0000000000067805 */ /* 0x000fe2000001ff00 */
[----:B------:R-:W-:Y:S01]  /*0810*/  CS2R R130, SRZ ;  /* 0x0000000000827805 */ /* 0x000fe2000001ff00 */
[----:B------:R-:W-:Y:S01]  /*0820*/  CS2R R128, SRZ ;  /* 0x0000000000807805 */ /* 0x000fe2000001ff00 */
[----:B------:R-:W-:Y:S01]  /*0830*/  IMAD.MOV.U32 R4, RZ, RZ, RZ ;  /* 0x000000ffff047224 */ /* 0x000fe200078e00ff */
[----:B------:R-:W-:Y:S05]  /*0840*/  @!P1 BRA `(.L_x_22) ;  /* 0x0000837000009947 */ /* 0x000fea0003800000 */
[----:B------:R-:W-:Y:S01]  /*0850*/  ISETP.NE.U32.AND P1, PT, RZ, c[0x0][0x340], PT ;  /* 0x0000d000ff007a0c */ /* 0x000fe20003f25070 */
[----:B------:R-:W1:Y:S01]  /*0860*/  S2R R43, SR_CTAID.Y ;  /* 0x00000000002b7919 */ /* 0x000e620000002600 */
[----:B------:R-:W-:Y:S01]  /*0870*/  SHF.R.S32.HI R125, RZ, 0x1f, R124 ;  /* 0x0000001fff7d7819 */ /* 0x000fe2000001147c */
[----:B------:R-:W-:Y:S01]  /*0880*/  IMAD.WIDE.U32 R10, R2, c[0x0][0x178], RZ ;  /* 0x00005e00020a7a25 */ /* 0x000fe200078e00ff */
[----:B------:R-:W-:Y:S01]  /*0890*/  ISETP.NE.AND.EX P1, PT, RZ, c[0x0][0x344], PT, P1 ;  /* 0x0000d100ff007a0c */ /* 0x000fe20003f25310 */
[----:B------:R-:W-:-:S02]  /*08a0*/  ULEA.HI.SX32 UR15, UR18, 0xffffffff, 0x19 ;  /* 0xffffffff120f7891 */ /* 0x000fc4000f8fca3f */
[----:B------:R-:W-:Y:S02]  /*08b0*/  UMOV UR20, 0x7 ;  /* 0x0000000700147882 */ /* 0x000fe40000000000 */
[----:B------:R-:W-:-:S08]  /*08c0*/  ULDC.64 UR6, c[0x0][0x1e0] ;  /* 0x0000780000067ab9 */ /* 0x000fd00000000a00 */
[----:B------:R-:W-:-:S06]  /*08d0*/  @P1 IMAD.WIDE R6, R228, R5, c[0x0][0x340] ;  /* 0x0000d000e4061625 */ /* 0x000fcc00078e0205 */
[----:B------:R2:W3:Y:S01]  /*08e0*/  @P1 LDG.E R6, [R6.64] ;  /* 0x0000001006061981 */ /* 0x0004e2000c1e1900 */
[----:B------:R-:W-:Y:S01]  /*08f0*/  SHF.R.S32.HI R5, RZ, 0x1f, R2 ;  /* 0x0000001fff057819 */ /* 0x000fe20000011402 */
[----:B------:R-:W-:Y:S01]  /*0900*/  USHF.L.U64.HI UR20, UR6, UR20, UR7 ;  /* 0x0000001406147299 */ /* 0x000fe20008010207 */
[-C--:B------:R-:W-:Y:S01]  /*0910*/  LEA.HI R40, R125, R124.reuse, RZ, 0x3 ;  /* 0x0000007c7d287211 */ /* 0x080fe200078f18ff */
[----:B------:R-:W-:Y:S01]  /*0920*/  USHF.L.U32 UR21, UR6, 0x7, URZ ;  /* 0x0000000706157899 */ /* 0x000fe2000800063f */
[----:B-1----:R-:W-:Y:S01]  /*0930*/  SHF.R.S32.HI R44, RZ, 0x1f, R43 ;  /* 0x0000001fff2c7819 */ /* 0x002fe2000001142b */
[----:B------:R-:W-:Y:S01]  /*0940*/  IMAD R5, R5, c[0x0][0x178], RZ ;  /* 0x00005e0005057a24 */ /* 0x000fe200078e02ff */
[----:B------:R-:W-:Y:S01]  /*0950*/  LOP3.LUT R41, R40, 0xfffffff8, RZ, 0xc0, !PT ;  /* 0xfffffff828297812 */ /* 0x000fe200078ec0ff */
[----:B------:R-:W-:Y:S01]  /*0960*/  USHF.R.S32.HI UR9, URZ, 0x1f, UR15 ;  /* 0x0000001f3f097899 */ /* 0x000fe2000801140f */
[----:B------:R-:W-:Y:S01]  /*0970*/  SHF.R.S32.HI R40, RZ, 0x3, R40 ;  /* 0x00000003ff287819 */ /* 0x000fe20000011428 */
[----:B------:R-:W-:Y:S01]  /*0980*/  IMAD R5, R2, c[0x0][0x17c], R5 ;  /* 0x00005f0002057a24 */ /* 0x000fe200078e0205 */
[----:B------:R-:W-:Y:S01]  /*0990*/  LEA.HI R12, R125, R124, RZ, 0x6 ;  /* 0x0000007c7d0c7211 */ /* 0x000fe200078f30ff */
[----:B------:R-:W-:Y:S01]  /*09a0*/  IMAD.MOV.U32 R2, RZ, RZ, c[0x0][0x2c4] ;  /* 0x0000b100ff027624 */ /* 0x000fe200078e00ff */
[----:B------:R-:W-:Y:S01]  /*09b0*/  UIMAD UR4, UR20, UR15, URZ ;  /* 0x0000000f140472a4 */ /* 0x000fe2000f8e023f */
[----:B------:R-:W-:Y:S01]  /*09c0*/  IMAD.IADD R11, R11, 0x1, R5 ;  /* 0x000000010b0b7824 */ /* 0x000fe200078e0205 */
[----:B------:R-:W-:Y:S01]  /*09d0*/  SHF.R.S32.HI R5, RZ, 0x1f, R228 ;  /* 0x0000001fff057819 */ /* 0x000fe200000114e4 */
[----:B------:R-:W-:Y:S01]  /*09e0*/  IMAD.IADD R41, R124, 0x1, -R41 ;  /* 0x000000017c297824 */ /* 0x000fe200078e0a29 */
[----:B------:R-:W-:Y:S01]  /*09f0*/  ISETP.NE.AND P3, PT, R2, 0x1, PT ;  /* 0x000000010200780c */ /* 0x000fe20003f65270 */
[----:B------:R-:W-:Y:S01]  /*0a00*/  IMAD R2, R44, c[0x0][0x1b8], RZ ;  /* 0x00006e002c027a24 */ /* 0x000fe200078e02ff */
[----:B------:R-:W-:Y:S01]  /*0a10*/  UIMAD UR4, UR9, UR21, UR4 ;  /* 0x00000015090472a4 */ /* 0x000fe2000f8e0204 */
[----:B------:R-:W-:Y:S01]  /*0a20*/  IMAD R8, R41, 0x20, R40 ;  /* 0x0000002029087824 */ /* 0x000fe200078e0228 */
[----:B------:R-:W-:Y:S01]  /*0a30*/  UIMAD.WIDE.U32 UR10, UR6, 0x40, URZ ;  /* 0x00000040060a78a5 */ /* 0x000fe2000f8e003f */
[----:B------:R-:W-:Y:S01]  /*0a40*/  IMAD R9, R43, c[0x0][0x1bc], R2 ;  /* 0x00006f002b097a24 */ /* 0x000fe200078e0202 */
[----:B------:R-:W-:Y:S01]  /*0a50*/  SEL R2, R228, RZ, !P0 ;  /* 0x000000ffe4027207 */ /* 0x000fe20004000000 */
[----:B------:R-:W-:Y:S01]  /*0a60*/  IMAD R8, R3, 0x80, R8 ;  /* 0x0000008003087824 */ /* 0x000fe200078e0208 */
[----:B--2---:R-:W-:Y:S01]  /*0a70*/  SEL R7, R5, RZ, !P0 ;  /* 0x000000ff05077207 */ /* 0x004fe20004000000 */
[----:B------:R-:W-:Y:S01]  /*0a80*/  IMAD.WIDE.U32 R10, R43, c[0x0][0x1b8], R10 ;  /* 0x00006e002b0a7a25 */ /* 0x000fe200078e000a */
[----:B------:R-:W-:-:S03]  /*0a90*/  USHF.L.U32 UR8, UR7, 0x6, URZ ;  /* 0x0000000607087899 */ /* 0x000fc6000800063f */
[----:B------:R-:W-:Y:S01]  /*0aa0*/  IMAD R7, R7, c[0x0][0x1c0], RZ ;  /* 0x0000700007077a24 */ /* 0x000fe200078e02ff */
[----:B------:R-:W-:Y:S01]  /*0ab0*/  UIADD3 UR8, UR11, UR8, URZ ;  /* 0x000000080b087290 */ /* 0x000fe2000fffe03f */
[----:B------:R-:W-:Y:S02]  /*0ac0*/  IMAD.MOV.U32 R4, RZ, RZ, R8 ;  /* 0x000000ffff047224 */ /* 0x000fe400078e0008 */
[----:B------:R-:W-:Y:S02]  /*0ad0*/  IMAD R18, R2, c[0x0][0x1c4], R7 ;  /* 0x0000710002127a24 */ /* 0x000fe400078e0207 */
[----:B------:R-:W-:-:S04]  /*0ae0*/  @P3 IMAD.HI.U32 R7, R8, c[0x0][0x2c8], RZ ;  /* 0x0000b20008073a27 */ /* 0x000fc800078e00ff */
[----:B------:R-:W-:Y:S01]  /*0af0*/  IMAD.IADD R11, R11, 0x1, R9 ;  /* 0x000000010b0b7824 */ /* 0x000fe200078e0209 */
[----:B------:R-:W-:Y:S01]  /*0b00*/  @P3 SHF.R.U32.HI R4, RZ, c[0x0][0x2cc], R7 ;  /* 0x0000b300ff043a19 */ /* 0x000fe20000011607 */
[----:B------:R-:W-:Y:S01]  /*0b10*/  IMAD R7, R0, c[0x0][0x2c4], RZ ;  /* 0x0000b10000077a24 */ /* 0x000fe200078e02ff */
[----:B------:R-:W-:Y:S01]  /*0b20*/  SHF.R.S32.HI R9, RZ, 0x1f, R45 ;  /* 0x0000001fff097819 */ /* 0x000fe2000001142d */
[----:B------:R-:W-:Y:S01]  /*0b30*/  IMAD.WIDE.U32 R10, R2, c[0x0][0x1c0], R10 ;  /* 0x00007000020a7a25 */ /* 0x000fe200078e000a */
[----:B------:R-:W-:Y:S01]  /*0b40*/  SHF.R.S32.HI R13, RZ, 0x1f, R4 ;  /* 0x0000001fff0d7819 */ /* 0x000fe20000011404 */
[----:B------:R-:W-:Y:S01]  /*0b50*/  BAR.SYNC.DEFER_BLOCKING 0x0 ;  /* 0x0000000000007b1d */ /* 0x000fe20000010000 */
[----:B------:R-:W-:Y:S01]  /*0b60*/  IADD3 R45, P0, R45, R40, RZ ;  /* 0x000000282d2d7210 */ /* 0x000fe20007f1e0ff */
[----:B------:R-:W-:Y:S02]  /*0b70*/  IMAD.IADD R19, R11, 0x1, R18 ;  /* 0x000000010b137824 */ /* 0x000fe400078e0212 */
[----:B------:R-:W-:Y:S01]  /*0b80*/  IMAD.MOV.U32 R18, RZ, RZ, R10 ;  /* 0x000000ffff127224 */ /* 0x000fe200078e000a */
[----:B------:R-:W-:Y:S01]  /*0b90*/  LEA.HI.X.SX32 R48, R40, R9, 0x1, P0 ;  /* 0x0000000928307211 */ /* 0x000fe200000f0eff */
[----:B------:R-:W-:-:S02]  /*0ba0*/  IMAD R13, R13, c[0x0][0x1b0], RZ ;  /* 0x00006c000d0d7a24 */ /* 0x000fc400078e02ff */
[----:B------:R-:W-:Y:S02]  /*0bb0*/  IMAD.MOV R11, RZ, RZ, -R4 ;  /* 0x000000ffff0b7224 */ /* 0x000fe400078e0a04 */
[C---:B------:R-:W-:Y:S02]  /*0bc0*/  IMAD R13, R4.reuse, c[0x0][0x1b4], R13 ;  /* 0x00006d00040d7a24 */ /* 0x040fe400078e020d */
[----:B------:R-:W-:-:S04]  /*0bd0*/  IMAD.WIDE.U32 R18, R4, c[0x0][0x1b0], R18 ;  /* 0x00006c0004127a25 */ /* 0x000fc800078e0012 */
[----:B------:R-:W-:Y:S02]  /*0be0*/  IMAD R8, R11, c[0x0][0x2c4], R8 ;  /* 0x0000b1000b087a24 */ /* 0x000fe400078e0208 */
[----:B------:R-:W-:Y:S02]  /*0bf0*/  IMAD.IADD R19, R19, 0x1, R13 ;  /* 0x0000000113137824 */ /* 0x000fe400078e020d */
[----:B------:R-:W-:Y:S01]  /*0c00*/  IMAD R10, R3, 0x80, R40 ;  /* 0x00000080030a7824 */ /* 0x000fe200078e0228 */
[----:B------:R-:W-:Y:S01]  /*0c10*/  SHF.R.S32.HI R13, RZ, 0x1f, R8 ;  /* 0x0000001fff0d7819 */ /* 0x000fe20000011408 */
[----:B------:R-:W-:Y:S01]  /*0c20*/  IMAD.U32 R0, RZ, RZ, UR15 ;  /* 0x0000000fff007e24 */ /* 0x000fe2000f8e00ff */
[----:B------:R-:W-:Y:S01]  /*0c30*/  IADD3 R3, -R40, UR19, RZ ;  /* 0x0000001328037c10 */ /* 0x000fe2000fffe1ff */
[----:B------:R-:W-:Y:S01]  /*0c40*/  IMAD.SHL.U32 R46, R41, 0x8, RZ ;  /* 0x00000008292e7824 */ /* 0x000fe200078e00ff */
[C---:B------:R-:W-:Y:S01]  /*0c50*/  IADD3 R2, R10.reuse, 0x20, RZ ;  /* 0x000000200a027810 */ /* 0x040fe20007ffe0ff */
[----:B------:R-:W-:Y:S01]  /*0c60*/  IMAD R13, R13, c[0x0][0x1a8], RZ ;  /* 0x00006a000d0d7a24 */ /* 0x000fe200078e02ff */
[-C--:B------:R-:W-:Y:S01]  /*0c70*/  ISETP.GE.AND P5, PT, R10, R7.reuse, PT ;  /* 0x000000070a00720c */ /* 0x080fe20003fa6270 */
[----:B------:R-:W-:Y:S01]  /*0c80*/  IMAD R3, R0, -0x80, R3 ;  /* 0xffffff8000037824 */ /* 0x000fe200078e0203 */
[-C--:B------:R-:W-:Y:S01]  /*0c90*/  ISETP.GE.AND P3, PT, R2, R7.reuse, PT ;  /* 0x000000070200720c */ /* 0x080fe20003f66270 */
[----:B------:R-:W-:Y:S01]  /*0ca0*/  IMAD R13, R8, c[0x0][0x1ac], R13 ;  /* 0x00006b00080d7a24 */ /* 0x000fe200078e020d */
[----:B------:R-:W-:Y:S01]  /*0cb0*/  IADD3 R0, R10, 0x40, RZ ;  /* 0x000000400a007810 */ /* 0x000fe20007ffe0ff */
[----:B------:R-:W-:Y:S01]  /*0cc0*/  IMAD R2, R48, c[0x0][0x1e0], RZ ;  /* 0x0000780030027a24 */ /* 0x000fe200078e02ff */
[----:B------:R-:W-:Y:S01]  /*0cd0*/  SHF.R.S32.HI R47, RZ, 0x1f, R46 ;  /* 0x0000001fff2f7819 */ /* 0x000fe2000001142e */
[----:B------:R-:W-:Y:S01]  /*0ce0*/  IMAD.WIDE.U32 R8, R8, c[0x0][0x1a8], R18 ;  /* 0x00006a0008087a25 */ /* 0x000fe200078e0012 */
[----:B------:R-:W-:-:S02]  /*0cf0*/  ISETP.GE.AND P4, PT, R0, R7, PT ;  /* 0x000000070000720c */ /* 0x000fc40003f86270 */
[----:B------:R-:W-:Y:S01]  /*0d00*/  IADD3 R10, R10, 0x60, RZ ;  /* 0x000000600a0a7810 */ /* 0x000fe20007ffe0ff */
[----:B------:R-:W-:Y:S01]  /*0d10*/  IMAD R15, R45, c[0x0][0x1e4], R2 ;  /* 0x000079002d0f7a24 */ /* 0x000fe200078e0202 */
[----:B------:R-:W-:Y:S01]  /*0d20*/  LEA R2, P0, R8, c[0x0][0x160], 0x1 ;  /* 0x0000580008027a11 */ /* 0x000fe200078008ff */
[----:B------:R-:W-:Y:S01]  /*0d30*/  IMAD.IADD R0, R9, 0x1, R13 ;  /* 0x0000000109007824 */ /* 0x000fe200078e020d */
[----:B------:R-:W-:Y:S01]  /*0d40*/  ISETP.GE.AND P6, PT, R46, c[0x0][0x198], PT ;  /* 0x000066002e007a0c */ /* 0x000fe20003fc6270 */
[----:B------:R-:W-:Y:S02]  /*0d50*/  IMAD.SHL.U32 R11, R40, 0x40, RZ ;  /* 0x00000040280b7824 */ /* 0x000fe400078e00ff */
[----:B------:R-:W-:Y:S01]  /*0d60*/  IMAD.WIDE.U32 R16, R45, c[0x0][0x1e0], R46 ;  /* 0x000078002d107a25 */ /* 0x000fe200078e002e */
[----:B------:R-:W-:Y:S01]  /*0d70*/  LEA.HI.X R0, R8, c[0x0][0x164], R0, 0x1, P0 ;  /* 0x0000590008007a11 */ /* 0x000fe200000f0c00 */
[----:B------:R-:W-:Y:S01]  /*0d80*/  SHFL.IDX PT, R14, R2, RZ, 0x181f ;  /* 0x00181fff020e7589 */ /* 0x000fe200000e0000 */
[----:B------:R-:W-:Y:S01]  /*0d90*/  LOP3.LUT R11, R11, 0x1c0, RZ, 0xc0, !PT ;  /* 0x000001c00b0b7812 */ /* 0x000fe200078ec0ff */
[----:B------:R-:W-:Y:S01]  /*0da0*/  IMAD.IADD R17, R17, 0x1, R15 ;  /* 0x0000000111117824 */ /* 0x000fe200078e020f */
[----:B------:R-:W-:Y:S01]  /*0db0*/  ISETP.GE.AND P0, PT, R10, R7, PT ;  /* 0x000000070a00720c */ /* 0x000fe20003f06270 */
[----:B------:R-:W1:Y:S01]  /*0dc0*/  SHFL.IDX PT, R15, R0, RZ, 0x181f ;  /* 0x00181fff000f7589 */ /* 0x000e6200000e0000 */
[----:B------:R-:W-:Y:S01]  /*0dd0*/  LOP3.LUT R4, R11, 0x38, R46, 0xf8, !PT ;  /* 0x000000380b047812 */ /* 0x000fe200078ef82e */
[----:B------:R-:W-:Y:S01]  /*0de0*/  IMAD.SHL.U32 R12, R12, 0x8, RZ ;  /* 0x000000080c0c7824 */ /* 0x000fe200078e00ff */
[----:B------:R-:W-:Y:S01]  /*0df0*/  SHF.R.U32.HI R11, RZ, 0x3, R11 ;  /* 0x00000003ff0b7819 */ /* 0x000fe2000001160b */
[----:B------:R-:W2:Y:S01]  /*0e00*/  SHFL.IDX PT, R8, R2, 0x1, 0x181f ;  /* 0x00381f0002087f89 */ /* 0x000ea200000e0000 */
[----:B------:R-:W-:-:S02]  /*0e10*/  IMAD R230, R44, c[0x0][0x1e8], RZ ;  /* 0x00007a002ce67a24 */ /* 0x000fc400078e02ff */
[----:B------:R-:W-:Y:S01]  /*0e20*/  LOP3.LUT R11, R4, R11, RZ, 0x3c, !PT ;  /* 0x0000000b040b7212 */ /* 0x000fe200078e3cff */
[----:B------:R-:W4:Y:S01]  /*0e30*/  SHFL.IDX PT, R9, R0, 0x1, 0x181f ;  /* 0x00381f0000097f89 */ /* 0x000f2200000e0000 */
[----:B------:R-:W-:Y:S01]  /*0e40*/  IADD3 R4, R46, 0x40, RZ ;  /* 0x000000402e047810 */ /* 0x000fe20007ffe0ff */
[----:B------:R-:W-:Y:S01]  /*0e50*/  IMAD R230, R43, c[0x0][0x1ec], R230 ;  /* 0x00007b002be67a24 */ /* 0x000fe200078e02e6 */
[----:B------:R-:W-:Y:S01]  /*0e60*/  LOP3.LUT R11, R11, 0xfffffe00, R12, 0xf8, !PT ;  /* 0xfffffe000b0b7812 */ /* 0x000fe200078ef80c */
[----:B------:R-:W5:Y:S01]  /*0e70*/  SHFL.IDX PT, R20, R2, 0x2, 0x181f ;  /* 0x00581f0002147f89 */ /* 0x000f6200000e0000 */
[----:B------:R-:W-:Y:S01]  /*0e80*/  @!P5 SHF.R.S32.HI R7, RZ, 0x1f, R4 ;  /* 0x0000001fff07d819 */ /* 0x000fe20000011404 */
[----:B------:R-:W-:Y:S02]  /*0e90*/  IMAD.WIDE.U32 R16, R43, c[0x0][0x1e8], R16 ;  /* 0x00007a002b107a25 */ /* 0x000fe400078e0010 */
[----:B------:R-:W1:Y:S02]  /*0ea0*/  SHFL.IDX PT, R21, R0, 0x2, 0x181f ;  /* 0x00581f0000157f89 */ /* 0x000e6400000e0000 */
[----:B------:R-:W-:-:S02]  /*0eb0*/  IMAD.SHL.U32 R227, R11, 0x2, RZ ;  /* 0x000000020be37824 */ /* 0x000fc400078e00ff */
[----:B------:R-:W-:Y:S01]  /*0ec0*/  IMAD.IADD R231, R17, 0x1, R230 ;  /* 0x0000000111e77824 */ /* 0x000fe200078e02e6 */
[----:B------:R-:W1:Y:S01]  /*0ed0*/  SHFL.IDX PT, R10, R2, 0x3, 0x181f ;  /* 0x00781f00020a7f89 */ /* 0x000e6200000e0000 */
[----:B------:R-:W-:Y:S02]  /*0ee0*/  IMAD.MOV.U32 R230, RZ, RZ, R16 ;  /* 0x000000ffffe67224 */ /* 0x000fe400078e0010 */
[----:B------:R-:W-:Y:S01]  /*0ef0*/  IMAD R44, R44, c[0x0][0x210], RZ ;  /* 0x000084002c2c7a24 */ /* 0x000fe200078e02ff */
[----:B------:R1:W1:Y:S01]  /*0f00*/  SHFL.IDX PT, R11, R0, 0x3, 0x181f ;  /* 0x00781f00000b7f89 */ /* 0x00026200000e0000 */
[--C-:B---3--:R-:W-:Y:S01]  /*0f10*/  @P1 SHF.R.S32.HI R13, RZ, 0x1f, R6.reuse ;  /* 0x0000001fff0d1819 */ /* 0x108fe20000011406 */
[----:B------:R-:W-:Y:S01]  /*0f20*/  @!P1 IMAD.MOV.U32 R13, RZ, RZ, R5 ;  /* 0x000000ffff0d9224 */ /* 0x000fe200078e0005 */
[----:B------:R-:W-:Y:S01]  /*0f30*/  @!P5 LEA.HI R5, R7, R4, RZ, 0x3 ;  /* 0x000000040705d211 */ /* 0x000fe200078f18ff */
[----:B------:R-:W-:Y:S01]  /*0f40*/  @P1 IMAD.MOV.U32 R12, RZ, RZ, R6 ;  /* 0x000000ffff0c1224 */ /* 0x000fe200078e0006 */
[----:B------:R-:W-:Y:S01]  /*0f50*/  @!P3 SHF.R.S32.HI R7, RZ, 0x1f, R4 ;  /* 0x0000001fff07b819 */ /* 0x000fe20000011404 */
[----:B------:R-:W-:Y:S01]  /*0f60*/  @!P1 IMAD.MOV.U32 R12, RZ, RZ, R228 ;  /* 0x000000ffff0c9224 */ /* 0x000fe200078e00e4 */
[----:B------:R-:W-:-:S02]  /*0f70*/  @!P5 LOP3.LUT R5, R5, 0xfffffff8, RZ, 0xc0, !PT ;  /* 0xfffffff80505d812 */ /* 0x000fc400078ec0ff */
[----:B------:R-:W-:Y:S02]  /*0f80*/  ISETP.GE.AND P1, PT, R4, c[0x0][0x198], PT ;  /* 0x0000660004007a0c */ /* 0x000fe40003f26270 */
[----:B------:R-:W-:Y:S02]  /*0f90*/  SEL R234, R12, RZ, !P2 ;  /* 0x000000ff0cea7207 */ /* 0x000fe40005000000 */
[----:B------:R-:W-:Y:S01]  /*0fa0*/  SEL R42, R13, RZ, !P2 ;  /* 0x000000ff0d2a7207 */ /* 0x000fe20005000000 */
[----:B-1----:R-:W-:Y:S01]  /*0fb0*/  @!P5 IMAD.WIDE R12, R5, 0x2, R14 ;  /* 0x00000002050cd825 */ /* 0x002fe200078e020e */
[----:B------:R-:W-:Y:S02]  /*0fc0*/  @!P3 LEA.HI R7, R7, R4, RZ, 0x3 ;  /* 0x000000040707b211 */ /* 0x000fe400078f18ff */
[----:B------:R-:W-:Y:S01]  /*0fd0*/  @!P5 LEA R6, P2, R46, R14, 0x1 ;  /* 0x0000000e2e06d211 */ /* 0x000fe200078408ff */
[----:B------:R-:W-:Y:S01]  /*0fe0*/  IMAD R233, R42, c[0x0][0x1f0], RZ ;  /* 0x00007c002ae97a24 */ /* 0x000fe200078e02ff */
[----:B------:R-:W-:Y:S01]  /*0ff0*/  @!P3 LOP3.LUT R5, R7, 0xfffffff8, RZ, 0xc0, !PT ;  /* 0xfffffff80705b812 */ /* 0x000fe200078ec0ff */
[----:B------:R-:W-:Y:S01]  /*1000*/  IMAD.WIDE.U32 R230, R234, c[0x0][0x1f0], R230 ;  /* 0x00007c00eae67a25 */ /* 0x000fe200078e00e6 */
[----:B------:R-:W-:-:S02]  /*1010*/  @!P5 LEA.HI.X R7, R46, R15, R47, 0x1, P2 ;  /* 0x0000000f2e07d211 */ /* 0x000fc400010f0c2f */
[----:B--2---:R-:W-:Y:S01]  /*1020*/  @!P3 LEA R16, P2, R46, R8, 0x1 ;  /* 0x000000082e10b211 */ /* 0x004fe200078408ff */
[----:B------:R-:W-:Y:S02]  /*1030*/  IMAD R233, R234, c[0x0][0x1f4], R233 ;  /* 0x00007d00eae97a24 */ /* 0x000fe400078e02e9 */
[----:B------:R1:W-:Y:S01]  /*1040*/  @!P5 LDGSTS.E.BYPASS.LTC128B.128 [R227+0x100], [R6.64], !P6 ;  /* 0x0010000006e3dfae */ /* 0x0003e2000f101d50 */
[----:B----4-:R-:W-:Y:S01]  /*1050*/  @!P3 IMAD.WIDE R14, R5, 0x2, R8 ;  /* 0x00000002050eb825 */ /* 0x010fe200078e0208 */
[C---:B------:R-:W-:Y:S02]  /*1060*/  @!P3 LEA.HI.X R17, R46.reuse, R9, R47, 0x1, P2 ;  /* 0x000000092e11b211 */ /* 0x040fe400010f0c2f */
[----:B------:R2:W-:Y:S01]  /*1070*/  @!P5 LDGSTS.E.BYPASS.LTC128B.128 [R227+0x4100], [R12.64], !P1 ;  /* 0x041000000ce3dfae */ /* 0x0005e2000c901d50 */
[----:B------:R-:W-:Y:S01]  /*1080*/  ISETP.GE.AND P5, PT, R3, 0x21, PT ;  /* 0x000000210300780c */ /* 0x000fe20003fa6270 */
[----:B------:R-:W-:Y:S01]  /*1090*/  IMAD.U32 R9, RZ, RZ, UR15 ;  /* 0x0000000fff097e24 */ /* 0x000fe2000f8e00ff */
[C---:B-----5:R-:W-:Y:S01]  /*10a0*/  @!P4 LEA R18, P2, R46.reuse, R20, 0x1 ;  /* 0x000000142e12c211 */ /* 0x060fe200078408ff */
[----:B------:R-:W-:Y:S01]  /*10b0*/  IMAD.IADD R233, R231, 0x1, R233 ;  /* 0x00000001e7e97824 */ /* 0x000fe200078e02e9 */
[----:B------:R3:W-:Y:S01]  /*10c0*/  @!P3 LDGSTS.E.BYPASS.LTC128B.128 [R227+0x1100], [R16.64], !P6 ;  /* 0x0110000010e3bfae */ /* 0x0007e2000f101d50 */
[----:B------:R-:W-:Y:S01]  /*10d0*/  IMAD.MOV.U32 R232, RZ, RZ, R230 ;  /* 0x000000ffffe87224 */ /* 0x000fe200078e00e6 */
[----:B------:R-:W-:Y:S01]  /*10e0*/  @!P4 LEA.HI.X R19, R46, R21, R47, 0x1, P2 ;  /* 0x000000152e13c211 */ /* 0x000fe200010f0c2f */
[----:B------:R-:W-:Y:S01]  /*10f0*/  IMAD.U32 R5, RZ, RZ, UR6 ;  /* 0x00000006ff057e24 */ /* 0x000fe2000f8e00ff */
[----:B------:R4:W-:Y:S01]  /*1100*/  @!P3 LDGSTS.E.BYPASS.LTC128B.128 [R227+0x5100], [R14.64], !P1 ;  /* 0x051000000ee3bfae */ /* 0x0009e2000c901d50 */
[----:B------:R-:W-:-:S03]  /*1110*/  IMAD.WIDE.U32 R8, R9, UR21, R232 ;  /* 0x0000001509087c25 */ /* 0x000fc6000f8e00e8 */
[----:B------:R5:W-:Y:S01]  /*1120*/  @!P4 LDGSTS.E.BYPASS.LTC128B.128 [R227+0x2100], [R18.64], !P6 ;  /* 0x0210000012e3cfae */ /* 0x000be2000f101d50 */
[----:B------:R-:W-:Y:S01]  /*1130*/  IMAD R229, R42, c[0x0][0x218], RZ ;  /* 0x000086002ae57a24 */ /* 0x000fe200078e02ff */
[----:B------:R-:W-:-:S03]  /*1140*/  @P5 LEA R5, P2, R5, R8, 0x5 ;  /* 0x0000000805055211 */ /* 0x000fc600078428ff */
[----:B------:R-:W-:Y:S02]  /*1150*/  IMAD R229, R234, c[0x0][0x21c], R229 ;  /* 0x00008700eae57a24 */ /* 0x000fe400078e02e5 */
[----:B-1----:R-:W-:Y:S01]  /*1160*/  IMAD.U32 R7, RZ, RZ, UR7 ;  /* 0x00000007ff077e24 */ /* 0x002fe2000f8e00ff */
[CC--:B------:R-:W-:Y:S02]  /*1170*/  LEA.HI R6, R125.reuse, R124.reuse, RZ, 0x4 ;  /* 0x0000007c7d067211 */ /* 0x0c0fe400078f20ff */
[----:B------:R-:W-:Y:S01]  /*1180*/  LEA.HI R125, R125, R124, RZ, 0x5 ;  /* 0x0000007c7d7d7211 */ /* 0x000fe200078f28ff */
[----:B--2---:R-:W-:Y:S01]  /*1190*/  IMAD.U32 R12, RZ, RZ, UR6 ;  /* 0x00000006ff0c7e24 */ /* 0x004fe2000f8e00ff */
[----:B------:R-:W-:-:S04]  /*11a0*/  @!P4 SHF.R.S32.HI R13, RZ, 0x1f, R4 ;  /* 0x0000001fff0dc819 */ /* 0x000fc80000011404 */
[----:B------:R-:W-:Y:S02]  /*11b0*/  @!P4 LEA.HI R0, R13, R4, RZ, 0x3 ;  /* 0x000000040d00c211 */ /* 0x000fe400078f18ff */
[----:B------:R-:W-:Y:S02]  /*11c0*/  IADD3 R13, R9, UR4, RZ ;  /* 0x00000004090d7c10 */ /* 0x000fe4000fffe0ff */
[----:B------:R-:W-:Y:S02]  /*11d0*/  @!P4 LOP3.LUT R0, R0, 0xfffffff8, RZ, 0xc0, !PT ;  /* 0xfffffff80000c812 */ /* 0x000fe400078ec0ff */
[----:B------:R-:W-:Y:S02]  /*11e0*/  @P5 LEA.HI.X R2, R12, R13, R7, 0x5, P2 ;  /* 0x0000000d0c025211 */ /* 0x000fe400010f2c07 */
[----:B----4-:R-:W-:Y:S01]  /*11f0*/  @P5 LEA R14, P2, R5, c[0x0][0x1c8], 0x1 ;  /* 0x00007200050e5a11 */ /* 0x010fe200078408ff */
[----:B------:R-:W-:Y:S01]  /*1200*/  @!P4 IMAD.WIDE R20, R0, 0x2, R20 ;  /* 0x000000020014c825 */ /* 0x000fe200078e0214 */
[----:B---3--:R-:W-:-:S02]  /*1210*/  @!P0 LEA R16, P3, R46, R10, 0x1 ;  /* 0x0000000a2e108211 */ /* 0x008fc400078608ff */
[----:B------:R-:W-:Y:S02]  /*1220*/  @P5 LEA.HI.X R15, R5, c[0x0][0x1cc], R2, 0x1, P2 ;  /* 0x00007300050f5a11 */ /* 0x000fe400010f0c02 */
[----:B------:R-:W-:Y:S01]  /*1230*/  @!P0 LEA.HI.X R17, R46, R11, R47, 0x1, P3 ;  /* 0x0000000b2e118211 */ /* 0x000fe200018f0c2f */
[----:B------:R1:W-:Y:S01]  /*1240*/  @!P4 LDGSTS.E.BYPASS.LTC128B.128 [R227+0x6100], [R20.64], !P1 ;  /* 0x0610000014e3cfae */ /* 0x0003e2000c901d50 */
[----:B------:R-:W-:Y:S02]  /*1250*/  LOP3.LUT R5, R6, 0xfffffff0, RZ, 0xc0, !PT ;  /* 0xfffffff006057812 */ /* 0x000fe400078ec0ff */
[----:B------:R-:W-:Y:S01]  /*1260*/  @!P0 SHF.R.S32.HI R9, RZ, 0x1f, R4 ;  /* 0x0000001fff098819 */ /* 0x000fe20000011404 */
[----:B------:R2:W-:Y:S01]  /*1270*/  @!P0 LDGSTS.E.BYPASS.LTC128B.128 [R227+0x3100], [R16.64], !P6 ;  /* 0x0310000010e38fae */ /* 0x0005e2000f101d50 */
[----:B------:R-:W-:Y:S01]  /*1280*/  ISETP.GE.AND P6, PT, R3, 0x1, PT ;  /* 0x000000010300780c */ /* 0x000fe20003fc6270 */
[----:B------:R-:W-:Y:S01]  /*1290*/  IMAD.IADD R5, R124, 0x1, -R5 ;  /* 0x000000017c057824 */ /* 0x000fe200078e0a05 */
[----:B------:R-:W-:-:S02]  /*12a0*/  @!P0 LEA.HI R2, R9, R4, RZ, 0x3 ;  /* 0x0000000409028211 */ /* 0x000fc400078f18ff */
[----:B------:R-:W-:Y:S02]  /*12b0*/  SHF.R.S32.HI R7, RZ, 0x4, R6 ;  /* 0x00000004ff077819 */ /* 0x000fe40000011406 */
[----:B------:R-:W-:Y:S02]  /*12c0*/  @!P0 LOP3.LUT R2, R2, 0xfffffff8, RZ, 0xc0, !PT ;  /* 0xfffffff802028812 */ /* 0x000fe400078ec0ff */
[----:B------:R-:W-:Y:S02]  /*12d0*/  SHF.R.S32.HI R0, RZ, 0x1f, R5 ;  /* 0x0000001fff007819 */ /* 0x000fe40000011405 */
[C---:B------:R-:W-:Y:S02]  /*12e0*/  ISETP.GE.AND P4, PT, R3.reuse, 0x41, PT ;  /* 0x000000410300780c */ /* 0x040fe40003f86270 */
[----:B------:R-:W-:Y:S02]  /*12f0*/  LEA.HI R6, R6, R7, RZ, 0x1 ;  /* 0x0000000706067211 */ /* 0x000fe400078f08ff */
[----:B------:R-:W-:Y:S01]  /*1300*/  ISETP.GE.AND P2, PT, R3, 0x61, PT ;  /* 0x000000610300780c */ /* 0x000fe20003f46270 */
[----:B------:R-:W-:Y:S01]  /*1310*/  IMAD.U32 R3, RZ, RZ, UR6 ;  /* 0x00000006ff037e24 */ /* 0x000fe2000f8e00ff */
[----:B------:R-:W-:-:S02]  /*1320*/  LEA.HI R0, R0, R5, RZ, 0x3 ;  /* 0x0000000500007211 */ /* 0x000fc400078f18ff */
[----:B------:R-:W-:Y:S02]  /*1330*/  LOP3.LUT R12, R6, 0xfffffffe, RZ, 0xc0, !PT ;  /* 0xfffffffe060c7812 */ /* 0x000fe400078ec0ff */
[----:B------:R-:W-:Y:S02]  /*1340*/  LOP3.LUT R6, R0, 0xfffffff8, RZ, 0xc0, !PT ;  /* 0xfffffff800067812 */ /* 0x000fe400078ec0ff */
[----:B------:R-:W-:Y:S01]  /*1350*/  ISETP.GE.AND P3, PT, R46, c[0x0][0x1d4], PT ;  /* 0x000075002e007a0c */ /* 0x000fe20003f66270 */
[----:B------:R-:W-:Y:S02]  /*1360*/  IMAD.IADD R226, R7, 0x1, -R12 ;  /* 0x0000000107e27824 */ /* 0x000fe400078e0a0c */
[----:B------:R-:W-:Y:S02]  /*1370*/  IMAD.IADD R6, R5, 0x1, -R6 ;  /* 0x0000000105067824 */ /* 0x000fe400078e0a06 */
[----:B--2---:R-:W-:Y:S01]  /*1380*/  @!P0 IMAD.WIDE R16, R2, 0x2, R10 ;  /* 0x0000000202108825 */ /* 0x004fe200078e020a */
[----:B------:R-:W-:-:S03]  /*1390*/  VOTEU.ANY UP0, P2 ;  /* 0x00000000003f7886 */ /* 0x000fc60001000100 */
[----:B------:R-:W-:Y:S01]  /*13a0*/  IMAD.SHL.U32 R7, R6, 0x40, RZ ;  /* 0x0000004006077824 */ /* 0x000fe200078e00ff */
[----:B------:R2:W-:Y:S01]  /*13b0*/  @!P0 LDGSTS.E.BYPASS.LTC128B.128 [R227+0x7100], [R16.64], !P1 ;  /* 0x0710000010e38fae */ /* 0x0005e2000c901d50 */
[----:B------:R-:W-:Y:S01]  /*13c0*/  @P6 LEA R10, P0, R8, c[0x0][0x1c8], 0x1 ;  /* 0x00007200080a6a11 */ /* 0x000fe200078008ff */
[----:B------:R-:W-:Y:S01]  /*13d0*/  @P2 IMAD.MOV.U32 R12, RZ, RZ, R8 ;  /* 0x000000ffff0c2224 */ /* 0x000fe200078e0008 */
[----:B------:R-:W-:Y:S01]  /*13e0*/  @UP0 UIMAD UR4, UR7, 0x60, URZ ;  /* 0x00000060070408a4 */ /* 0x000fe2000f8e023f */
[----:B------:R-:W-:Y:S01]  /*13f0*/  IMAD.SHL.U32 R5, R226, 0x8, RZ ;  /* 0x00000008e2057824 */ /* 0x000fe200078e00ff */
[C---:B------:R-:W-:Y:S01]  /*1400*/  @P6 LEA.HI.X R11, R8.reuse, c[0x0][0x1cc], R13, 0x1, P0 ;  /* 0x00007300080b6a11 */ /* 0x040fe200000f0c0d */
[----:B------:R-:W0:Y:S01]  /*1410*/  LDGDEPBAR ;  /* 0x00000000000079af */ /* 0x000e220000000000 */
[----:B------:R-:W-:Y:S01]  /*1420*/  @P4 IADD3 R2, P0, R8, UR10, RZ ;  /* 0x0000000a08024c10 */ /* 0x000fe2000ff1e0ff */
[----:B------:R-:W-:Y:S01]  /*1430*/  IMAD.WIDE.U32 R46, R45, c[0x0][0x208], R46 ;  /* 0x000082002d2e7a25 */ /* 0x000fe200078e002e */
[----:B------:R-:W-:Y:S01]  /*1440*/  LOP3.LUT R8, R7, 0x1c0, RZ, 0xc0, !PT ;  /* 0x000001c007087812 */ /* 0x000fe200078ec0ff */
[----:B------:R3:W-:Y:S01]  /*1450*/  @P6 LDGSTS.E.BYPASS.LTC128B.128 [R227+0x8100], [R10.64], !P3 ;  /* 0x081000000ae36fae */ /* 0x0007e2000d901d50 */
[----:B------:R-:W-:Y:S01]  /*1460*/  @P4 IADD3.X R9, R13, UR8, RZ, P0, !PT ;  /* 0x000000080d094c10 */ /* 0x000fe200087fe4ff */
[----:B------:R-:W-:Y:S01]  /*1470*/  @P2 IMAD.WIDE.U32 R12, R3, 0x60, R12 ;  /* 0x00000060030c2825 */ /* 0x000fe200078e000c */
[----:B------:R-:W-:-:S03]  /*1480*/  ISETP.GE.AND P0, PT, R4, c[0x0][0x1d4], PT ;  /* 0x0000750004007a0c */ /* 0x000fc60003f06270 */
[----:B------:R-:W-:Y:S01]  /*1490*/  IMAD.SHL.U32 R7, R0, 0x40, RZ ;  /* 0x0000004000077824 */ /* 0x000fe200078e00ff */
[----:B------:R-:W-:Y:S01]  /*14a0*/  @P2 IADD3 R3, R13, UR4, RZ ;  /* 0x000000040d032c10 */ /* 0x000fe2000fffe0ff */
[----:B------:R-:W-:Y:S02]  /*14b0*/  ULDC.64 UR4, c[0x0][0x208] ;  /* 0x0000820000047ab9 */ /* 0x000fe40000000a00 */
[----:B------:R-:W-:Y:S02]  /*14c0*/  UIMAD UR9, UR9, UR4, URZ ;  /* 0x00000004090972a4 */ /* 0x000fe4000f8e023f */
[----:B------:R-:W-:Y:S02]  /*14d0*/  UIMAD.WIDE.U32 UR12, UR15, UR4, URZ ;  /* 0x000000040f0c72a5 */ /* 0x000fe4000f8e003f */
[----:B------:R-:W-:Y:S02]  /*14e0*/  UIMAD UR9, UR15, UR5, UR9 ;  /* 0x000000050f0972a4 */ /* 0x000fe4000f8e0209 */
[----:B------:R3:W-:Y:S01]  /*14f0*/  @P6 LDGSTS.E.BYPASS.LTC128B.128 [R227+0xc100], [R10.64+0x80], !P0 ;  /* 0x0c1000800ae36fae */ /* 0x0007e2000c101d50 */
[----:B--2---:R-:W-:Y:S01]  /*1500*/  @P4 LEA R16, P1, R2, c[0x0][0x1c8], 0x1 ;  /* 0x0000720002104a11 */ /* 0x004fe200078208ff */
[----:B------:R-:W-:-:S02]  /*1510*/  UIMAD UR15, UR15, -0x80, UR19 ;  /* 0xffffff800f0f78a4 */ /* 0x000fc4000f8e0213 */
[----:B------:R2:W-:Y:S01]  /*1520*/  @P5 LDGSTS.E.BYPASS.LTC128B.128 [R227+0x9100], [R14.64], !P3 ;  /* 0x091000000ee35fae */ /* 0x0005e2000d901d50 */
[----:B------:R-:W-:Y:S01]  /*1530*/  @P4 LEA.HI.X R17, R2, c[0x0][0x1cc], R9, 0x1, P1 ;  /* 0x0000730002114a11 */ /* 0x000fe200008f0c09 */
[----:B------:R-:W-:Y:S01]  /*1540*/  IMAD.SHL.U32 R9, R125, 0x20, RZ ;  /* 0x000000207d097824 */ /* 0x000fe200078e00ff */
[----:B------:R-:W-:Y:S01]  /*1550*/  LOP3.LUT R2, R8, 0x8, R5, 0xf8, !PT ;  /* 0x0000000808027812 */ /* 0x000fe200078ef805 */
[----:B------:R2:W-:Y:S01]  /*1560*/  @P5 LDGSTS.E.BYPASS.LTC128B.128 [R227+0xd100], [R14.64+0x80], !P0 ;  /* 0x0d1000800ee35fae */ /* 0x0005e2000c101d50 */
[----:B------:R-:W-:Y:S01]  /*1570*/  SHF.R.U32.HI R5, RZ, 0x3, R8 ;  /* 0x00000003ff057819 */ /* 0x000fe20000011608 */
[----:B------:R-:W-:Y:S01]  /*1580*/  IMAD.SHL.U32 R8, R41, 0x40, RZ ;  /* 0x0000004029087824 */ /* 0x000fe200078e00ff */
[----:B------:R-:W-:Y:S01]  /*1590*/  @P2 LEA R4, P1, R12, c[0x0][0x1c8], 0x1 ;  /* 0x000072000c042a11 */ /* 0x000fe200078208ff */
[----:B------:R5:W-:Y:S01]  /*15a0*/  @P4 LDGSTS.E.BYPASS.LTC128B.128 [R227+0xa100], [R16.64], !P3 ;  /* 0x0a10000010e34fae */ /* 0x000be2000d901d50 */
[----:B------:R-:W-:Y:S01]  /*15b0*/  LOP3.LUT R2, R2, R5, RZ, 0x3c, !PT ;  /* 0x0000000502027212 */ /* 0x000fe200078e3cff */
[----:B------:R-:W-:Y:S01]  /*15c0*/  UIADD3 UR9, UR13, UR9, URZ ;  /* 0x000000090d097290 */ /* 0x000fe2000fffe03f */
[----:B------:R-:W-:Y:S01]  /*15d0*/  @P2 LEA.HI.X R5, R12, c[0x0][0x1cc], R3, 0x1, P1 ;  /* 0x000073000c052a11 */ /* 0x000fe200008f0c03 */
[----:B------:R5:W-:Y:S01]  /*15e0*/  @P4 LDGSTS.E.BYPASS.LTC128B.128 [R227+0xe100], [R16.64+0x80], !P0 ;  /* 0x0e10008010e34fae */ /* 0x000be2000c101d50 */
[----:B------:R-:W-:Y:S01]  /*15f0*/  IMAD.SHL.U32 R3, R40, 0x8, RZ ;  /* 0x0000000828037824 */ /* 0x000fe200078e00ff */
[----:B------:R-:W-:Y:S01]  /*1600*/  LOP3.LUT R0, R2, 0xfffffe00, R7, 0xf8, !PT ;  /* 0xfffffe0002007812 */ /* 0x000fe200078ef807 */
[----:B------:R-:W-:Y:S01]  /*1610*/  IMAD.MOV.U32 R7, RZ, RZ, 0x10 ;  /* 0x00000010ff077424 */ /* 0x000fe200078e00ff */
[----:B------:R4:W-:Y:S01]  /*1620*/  @P2 LDGSTS.E.BYPASS.LTC128B.128 [R227+0xb100], [R4.64], !P3 ;  /* 0x0b10000004e32fae */ /* 0x0009e2000d901d50 */
[----:B------:R-:W-:-:S02]  /*1630*/  LOP3.LUT R9, R9, 0x7ffffc00, RZ, 0xc0, !PT ;  /* 0x7ffffc0009097812 */ /* 0x000fc400078ec0ff */
[----:B------:R-:W-:Y:S01]  /*1640*/  LOP3.LUT R8, R8, 0x1c0, RZ, 0xc0, !PT ;  /* 0x000001c008087812 */ /* 0x000fe200078ec0ff */
[----:B------:R4:W-:Y:S01]  /*1650*/  @P2 LDGSTS.E.BYPASS.LTC128B.128 [R227+0xf100], [R4.64+0x80], !P0 ;  /* 0x0f10008004e32fae */ /* 0x0009e2000c101d50 */
[----:B------:R-:W-:Y:S01]  /*1660*/  R2P PR, R6, 0x6 ;  /* 0x0000000606007804 */ /* 0x000fe20000000000 */
[----:B------:R-:W-:Y:S01]  /*1670*/  IMAD.IADD R6, R0, 0x1, R9 ;  /* 0x0000000100067824 */ /* 0x000fe200078e0209 */
[----:B------:R-:W-:Y:S01]  /*1680*/  LOP3.LUT R3, R8, 0x8, R3, 0xf8, !PT ;  /* 0x0000000808037812 */ /* 0x000fe200078ef803 */
[----:B------:R-:W0:Y:S01]  /*1690*/  LDGDEPBAR ;  /* 0x00000000000079af */ /* 0x000e220000000000 */
[----:B------:R-:W-:Y:S02]  /*16a0*/  SHF.R.U32.HI R2, RZ, 0x3, R8 ;  /* 0x00000003ff027819 */ /* 0x000fe40000011608 */
[----:B------:R-:W-:Y:S02]  /*16b0*/  SEL R7, R7, 0xfffffff0, !P1 ;  /* 0xfffffff007077807 */ /* 0x000fe40004800000 */
[----:B------:R-:W-:-:S02]  /*16c0*/  LOP3.LUT R3, R3, R2, RZ, 0x3c, !PT ;  /* 0x0000000203037212 */ /* 0x000fc400078e3cff */
[C---:B------:R-:W-:Y:S01]  /*16d0*/  LEA R2, R6.reuse, 0x100, 0x1 ;  /* 0x0000010006027811 */ /* 0x040fe200078e08ff */
[----:B------:R-:W-:Y:S01]  /*16e0*/  IMAD.SHL.U32 R6, R6, 0x2, RZ ;  /* 0x0000000206067824 */ /* 0x000fe200078e00ff */
[----:B------:R-:W-:Y:S01]  /*16f0*/  LOP3.LUT P1, RZ, R41, 0x2, RZ, 0xc0, !PT ;  /* 0x0000000229ff7812 */ /* 0x000fe2000782c0ff */
[----:B------:R-:W-:Y:S01]  /*1700*/  IMAD R226, R226, 0x200, R3 ;  /* 0x00000200e2e27824 */ /* 0x000fe200078e0203 */
[----:B------:R-:W-:-:S03]  /*1710*/  IADD3 R40, -R40, UR15, RZ ;  /* 0x0000000f28287c10 */ /* 0x000fc6000fffe1ff */
[----:B------:R-:W-:Y:S01]  /*1720*/  IMAD.SHL.U32 R226, R226, 0x2, RZ ;  /* 0x00000002e2e27824 */ /* 0x000fe200078e00ff */
[C---:B------:R-:W-:Y:S02]  /*1730*/  ISETP.LT.OR P5, PT, R40.reuse, 0x1, P3 ;  /* 0x000000012800780c */ /* 0x040fe40001fa1670 */
[----:B------:R-:W-:Y:S02]  /*1740*/  ISETP.LT.OR P6, PT, R40, 0x1, P0 ;  /* 0x000000012800780c */ /* 0x000fe400007c1670 */
[----:B------:R-:W-:Y:S02]  /*1750*/  IADD3 R225, R226, 0x8120, RZ ;  /* 0x00008120e2e17810 */ /* 0x000fe40007ffe0ff */
[----:B------:R-:W-:Y:S01]  /*1760*/  ISETP.LT.OR P4, PT, R40, 0x21, P3 ;  /* 0x000000212800780c */ /* 0x000fe20001f81670 */
[----:B----4-:R-:W-:Y:S01]  /*1770*/  IMAD.MOV.U32 R5, RZ, RZ, 0x20 ;  /* 0x00000020ff057424 */ /* 0x010fe200078e00ff */
[----:B------:R-:W-:-:S04]  /*1780*/  DEPBAR.LE SB0, 0x1 ;  /* 0x000080400000791a */ /* 0x000fc80000000000 */
[----:B------:R-:W-:Y:S01]  /*1790*/  BAR.SYNC.DEFER_BLOCKING 0x0 ;  /* 0x0000000000007b1d */ /* 0x000fe20000010000 */
[----:B------:R-:W-:Y:S01]  /*17a0*/  SEL R5, R5, 0xffffffe0, !P2 ;  /* 0xffffffe005057807 */ /* 0x000fe20005000000 */
[----:B------:R-:W-:Y:S01]  /*17b0*/  IMAD R4, R7, 0x2, R2 ;  /* 0x0000000207047824 */ /* 0x000fe200078e0202 */
[----:B------:R-:W-:-:S03]  /*17c0*/  LOP3.LUT P2, RZ, R41, 0x4, RZ, 0xc0, !PT ;  /* 0x0000000429ff7812 */ /* 0x000fc6000784c0ff */
[C---:B------:R-:W-:Y:S02]  /*17d0*/  IMAD R3, R5.reuse, 0x2, R2 ;  /* 0x0000000205037824 */ /* 0x040fe400078e0202 */
[----:B------:R-:W-:Y:S01]  /*17e0*/  IMAD R2, R5, 0x2, R4 ;  /* 0x0000000205027824 */ /* 0x000fe200078e0204 */
[----:B------:R-:W-:Y:S04]  /*17f0*/  LDSM.16.M88.4 R140, [R6+0x100] ;  /* 0x00010000068c783b */ /* 0x000fe80000000200 */
[----:B------:R-:W-:Y:S04]  /*1800*/  LDSM.16.M88.4 R184, [R6+0x4100] ;  /* 0x0041000006b8783b */ /* 0x000fe80000000200 */
[----:B------:R-:W-:Y:S04]  /*1810*/  LDSM.16.M88.4 R168, [R4] ;  /* 0x0000000004a8783b */ /* 0x000fe80000000200 */
[----:B------:R4:W-:Y:S04]  /*1820*/  LDSM.16.M88.4 R188, [R4+0x4000] ;  /* 0x0040000004bc783b */ /* 0x0009e80000000200 */
[----:B------:R-:W-:Y:S04]  /*1830*/  LDSM.16.M88.4 R176, [R3] ;  /* 0x0000000003b0783b */ /* 0x000fe80000000200 */
[----:B------:R-:W-:Y:S04]  /*1840*/  LDSM.16.M88.4 R196, [R3+0x4000] ;  /* 0x0040000003c4783b */ /* 0x000fe80000000200 */
[----:B------:R-:W-:Y:S04]  /*1850*/  LDSM.16.M88.4 R180, [R2] ;  /* 0x0000000002b4783b */ /* 0x000fe80000000200 */
[----:B------:R1:W-:Y:S04]  /*1860*/  LDSM.16.M88.4 R200, [R2+0x4000] ;  /* 0x0040000002c8783b */ /* 0x0003e80000000200 */
[----:B------:R-:W-:Y:S01]  /*1870*/  BAR.SYNC.DEFER_BLOCKING 0x0 ;  /* 0x0000000000007b1d */ /* 0x000fe20000010000 */
[----:B----4-:R-:W-:-:S04]  /*1880*/  IADD3 R4, R226, 0x8100, RZ ;  /* 0x00008100e2047810 */ /* 0x010fc80007ffe0ff */
[----:B------:R-:W-:Y:S01]  /*1890*/  @P1 IADD3 R225, R4, -0x20, RZ ;  /* 0xffffffe004e11810 */ /* 0x000fe20007ffe0ff */
[----:B------:R-:W-:Y:S01]  /*18a0*/  IMAD.U32 R4, RZ, RZ, UR9 ;  /* 0x00000009ff047e24 */ /* 0x000fe2000f8e00ff */
[----:B------:R-:W-:Y:S02]  /*18b0*/  USHF.L.U32 UR9, UR4, 0x6, URZ ;  /* 0x0000000604097899 */ /* 0x000fe4000800063f */
[C---:B------:R-:W-:Y:S02]  /*18c0*/  IADD3 R219, R225.reuse, 0x800, RZ ;  /* 0x00000800e1db7810 */ /* 0x040fe40007ffe0ff */
[----:B------:R-:W-:Y:S01]  /*18d0*/  UIADD3 UR14, UP0, UR9, 0x80, URZ ;  /* 0x00000080090e7890 */ /* 0x000fe2000ff1e03f */
[C---:B------:R-:W-:Y:S02]  /*18e0*/  IADD3 R218, R225.reuse, 0x1000, RZ ;  /* 0x00001000e1da7810 */ /* 0x040fe40007ffe0ff */
[C---:B------:R-:W-:Y:S02]  /*18f0*/  IADD3 R217, R225.reuse, 0x1800, RZ ;  /* 0x00001800e1d97810 */ /* 0x040fe40007ffe0ff */
[C---:B------:R-:W-:Y:S01]  /*1900*/  IADD3 R216, R225.reuse, 0x2000, RZ ;  /* 0x00002000e1d87810 */ /* 0x040fe20007ffe0ff */
[----:B-1----:R-:W-:Y:S01]  /*1910*/  IMAD R2, R48, c[0x0][0x208], RZ ;  /* 0x0000820030027a24 */ /* 0x002fe200078e02ff */
[----:B------:R-:W-:-:S02]  /*1920*/  IADD3 R215, R225, 0x2800, RZ ;  /* 0x00002800e1d77810 */ /* 0x000fc40007ffe0ff */
[----:B------:R-:W-:Y:S01]  /*1930*/  IADD3 R214, R225, 0x3000, RZ ;  /* 0x00003000e1d67810 */ /* 0x000fe20007ffe0ff */
[----:B------:R-:W-:Y:S01]  /*1940*/  IMAD R2, R45, c[0x0][0x20c], R2 ;  /* 0x000083002d027a24 */ /* 0x000fe200078e0202 */
[----:B------:R-:W-:-:S04]  /*1950*/  DEPBAR.LE SB0, 0x0 ;  /* 0x000080000000791a */ /* 0x000fc80000000000 */
[----:B------:R-:W-:Y:S01]  /*1960*/  BAR.SYNC.DEFER_BLOCKING 0x0 ;  /* 0x0000000000007b1d */ /* 0x000fe20000010000 */
[----:B------:R-:W-:Y:S01]  /*1970*/  IMAD.IADD R47, R47, 0x1, R2 ;  /* 0x000000012f2f7824 */ /* 0x000fe200078e0202 */
[C---:B------:R-:W-:Y:S01]  /*1980*/  IADD3 R213, R225.reuse, 0x3800, RZ ;  /* 0x00003800e1d57810 */ /* 0x040fe20007ffe0ff */
[----:B------:R-:W-:Y:S01]  /*1990*/  IMAD.U32 R45, RZ, RZ, UR9 ;  /* 0x00000009ff2d7e24 */ /* 0x000fe2000f8e00ff */
[----:B------:R-:W-:Y:S01]  /*19a0*/  IADD3 R211, R225, 0x4000, RZ ;  /* 0x00004000e1d37810 */ /* 0x000fe20007ffe0ff */
[----:B------:R-:W-:Y:S01]  /*19b0*/  IMAD.WIDE.U32 R2, R43, c[0x0][0x210], R46 ;  /* 0x000084002b027a25 */ /* 0x000fe200078e002e */
[C---:B------:R-:W-:Y:S02]  /*19c0*/  IADD3 R210, R225.reuse, 0x4800, RZ ;  /* 0x00004800e1d27810 */ /* 0x040fe40007ffe0ff */
[C---:B------:R-:W-:Y:S02]  /*19d0*/  IADD3 R209, R225.reuse, 0x5000, RZ ;  /* 0x00005000e1d17810 */ /* 0x040fe40007ffe0ff */
[----:B------:R-:W-:-:S02]  /*19e0*/  IADD3 R208, R225, 0x5800, RZ ;  /* 0x00005800e1d07810 */ /* 0x000fc40007ffe0ff */
[C---:B------:R-:W-:Y:S02]  /*19f0*/  IADD3 R207, R225.reuse, 0x6000, RZ ;  /* 0x00006000e1cf7810 */ /* 0x040fe40007ffe0ff */
[C---:B------:R-:W-:Y:S02]  /*1a00*/  IADD3 R206, R225.reuse, 0x6800, RZ ;  /* 0x00006800e1ce7810 */ /* 0x040fe40007ffe0ff */
[C---:B------:R-:W-:Y:S02]  /*1a10*/  IADD3 R205, R225.reuse, 0x7000, RZ ;  /* 0x00007000e1cd7810 */ /* 0x040fe40007ffe0ff */
[----:B------:R-:W-:Y:S01]  /*1a20*/  IADD3 R204, R225, 0x7800, RZ ;  /* 0x00007800e1cc7810 */ /* 0x000fe20007ffe0ff */
[----:B------:R-:W1:Y:S04]  /*1a30*/  LDSM.16.M88.4 R24, [R226+0x8100] ;  /* 0x00810000e218783b */ /* 0x000e680000000200 */
[----:B-----5:R-:W4:Y:S04]  /*1a40*/  LDSM.16.M88.4 R16, [R226+0x8900] ;  /* 0x00890000e210783b */ /* 0x020f280000000200 */
[----:B--2---:R-:W2:Y:S04]  /*1a50*/  LDSM.16.M88.4 R12, [R225] ;  /* 0x00000000e10c783b */ /* 0x004ea80000000200 */
[----:B------:R-:W5:Y:S04]  /*1a60*/  LDSM.16.M88.4 R36, [R225+0x800] ;  /* 0x00080000e124783b */ /* 0x000f680000000200 */
[----:B---3--:R-:W3:Y:S04]  /*1a70*/  LDSM.16.M88.4 R8, [R226+0x9100] ;  /* 0x00910000e208783b */ /* 0x008ee80000000200 */
[----:B------:R-:W2:Y:S04]  /*1a80*/  LDSM.16.M88.4 R96, [R226+0x9900] ;  /* 0x00990000e260783b */ /* 0x000ea80000000200 */
[----:B------:R-:W2:Y:S04]  /*1a90*/  LDSM.16.M88.4 R32, [R225+0x1000] ;  /* 0x00100000e120783b */ /* 0x000ea80000000200 */
[----:B------:R-:W2:Y:S04]  /*1aa0*/  LDSM.16.M88.4 R88, [R226+0xa100] ;  /* 0x00a10000e258783b */ /* 0x000ea80000000200 */
[----:B------:R-:W-:Y:S04]  /*1ab0*/  LDSM.16.M88.4 R64, [R226+0xb900] ;  /* 0x00b90000e240783b */ /* 0x000fe80000000200 */
[----:B------:R-:W-:Y:S01]  /*1ac0*/  LDSM.16.M88.4 R72, [R226+0xb100] ;  /* 0x00b10000e248783b */ /* 0x000fe20000000200 */
[C---:B-1----:R-:W-:Y:S03]  /*1ad0*/  HMMA.16816.F32 R28, R140.reuse, R24, RZ ;  /* 0x000000188c1c723c */ /* 0x042fe600000018ff */
[----:B------:R-:W-:Y:S04]  /*1ae0*/  LDSM.16.M88.4 R80, [R226+0xa900] ;  /* 0x00a90000e250783b */ /* 0x000fe80000000200 */
[----:B------:R-:W-:Y:S01]  /*1af0*/  LDSM.16.M88.4 R48, [R225+0x2800] ;  /* 0x00280000e130783b */ /* 0x000fe20000000200 */
[C---:B------:R-:W-:Y:S08]  /*1b00*/  HMMA.16816.F32 R24, R140.reuse, R26, RZ ;  /* 0x0000001a8c18723c */ /* 0x040ff000000018ff */
[C---:B----4-:R-:W-:Y:S08]  /*1b10*/  HMMA.16816.F32 R20, R140.reuse, R16, RZ ;  /* 0x000000108c14723c */ /* 0x050ff000000018ff */
[----:B------:R-:W-:Y:S08]  /*1b20*/  HMMA.16816.F32 R16, R140, R18, RZ ;  /* 0x000000128c10723c */ /* 0x000ff000000018ff */
[C---:B--2---:R-:W-:Y:S08]  /*1b30*/  HMMA.16816.F32 R28, R168.reuse, R12, R28 ;  /* 0x0000000ca81c723c */ /* 0x044ff0000000181c */
[C---:B------:R-:W-:Y:S08]  /*1b40*/  HMMA.16816.F32 R24, R168.reuse, R14, R24 ;  /* 0x0000000ea818723c */ /* 0x040ff00000001818 */
[----:B-----5:R-:W-:Y:S08]  /*1b50*/  HMMA.16816.F32 R20, R168, R36, R20 ;  /* 0x00000024a814723c */ /* 0x020ff00000001814 */
[----:B---3--:R-:W-:Y:S08]  /*1b60*/  HMMA.16816.F32 R12, R140, R8, RZ ;  /* 0x000000088c0c723c */ /* 0x008ff000000018ff */
[----:B------:R-:W-:Y:S01]  /*1b70*/  HMMA.16816.F32 R16, R168, R38, R16 ;  /* 0x00000026a810723c */ /* 0x000fe20000001810 */
[----:B------:R-:W1:Y:S07]  /*1b80*/  LDSM.16.M88.4 R36, [R225+0x1800] ;  /* 0x00180000e124783b */ /* 0x000e6e0000000200 */
[C---:B------:R-:W-:Y:S08]  /*1b90*/  HMMA.16816.F32 R8, R140.reuse, R10, RZ ;  /* 0x0000000a8c08723c */ /* 0x040ff000000018ff */
[----:B------:R-:W-:Y:S08]  /*1ba0*/  HMMA.16816.F32 R100, R140, R96, RZ ;  /* 0x000000608c64723c */ /* 0x000ff000000018ff */
[C---:B------:R-:W-:Y:S08]  /*1bb0*/  HMMA.16816.F32 R12, R168.reuse, R32, R12 ;  /* 0x00000020a80c723c */ /* 0x040ff0000000180c */
[----:B------:R-:W-:Y:S01]  /*1bc0*/  HMMA.16816.F32 R8, R168, R34, R8 ;  /* 0x00000022a808723c */ /* 0x000fe20000001808 */
[----:B------:R-:W2:Y:S07]  /*1bd0*/  LDSM.16.M88.4 R32, [R225+0x2000] ;  /* 0x00200000e120783b */ /* 0x000eae0000000200 */
[----:B------:R-:W-:Y:S08]  /*1be0*/  HMMA.16816.F32 R92, R140, R88, RZ ;  /* 0x000000588c5c723c */ /* 0x000ff000000018ff */
[----:B-1----:R-:W-:Y:S07]  /*1bf0*/  HMMA.16816.F32 R100, R168, R36, R100 ;  /* 0x00000024a864723c */ /* 0x002fee0000001864 */
[----:B------:R-:W-:Y:S01]  /*1c00*/  IMAD R37, R43, c[0x0][0x214], R44 ;  /* 0x000085002b257a24 */ /* 0x000fe200078e022c */
[----:B------:R-:W-:Y:S01]  /*1c10*/  HMMA.16816.F32 R88, R140, R90, RZ ;  /* 0x0000005a8c58723c */ /* 0x000fe200000018ff */
[----:B------:R-:W-:Y:S01]  /*1c20*/  IMAD.U32 R36, RZ, RZ, UR12 ;  /* 0x0000000cff247e24 */ /* 0x000fe2000f8e00ff */
[----:B------:R-:W-:Y:S01]  /*1c30*/  UMOV UR12, 0x6 ;  /* 0x00000006000c7882 */ /* 0x000fe20000000000 */
[----:B------:R-:W-:Y:S01]  /*1c40*/  IMAD.IADD R3, R3, 0x1, R37 ;  /* 0x0000000103037824 */ /* 0x000fe200078e0225 */
[----:B------:R-:W-:Y:S01]  /*1c50*/  USHF.L.U64.HI UR12, UR4, UR12, UR5 ;  /* 0x0000000c040c7299 */ /* 0x000fe20008010205 */
[----:B------:R-:W-:-:S02]  /*1c60*/  IMAD.U32 R37, RZ, RZ, UR13 ;  /* 0x0000000dff257e24 */ /* 0x000fc4000f8e00ff */
[----:B------:R-:W-:Y:S01]  /*1c70*/  IMAD.WIDE.U32 R234, R234, c[0x0][0x218], R2 ;  /* 0x00008600eaea7a25 */ /* 0x000fe200078e0002 */
[----:B------:R-:W-:Y:S01]  /*1c80*/  HMMA.16816.F32 R96, R140, R98, RZ ;  /* 0x000000628c60723c */ /* 0x000fe200000018ff */
[----:B------:R-:W-:Y:S02]  /*1c90*/  UIADD3.X UR13, URZ, UR12, URZ, UP0, !UPT ;  /* 0x0000000c3f0d7290 */ /* 0x000fe400087fe43f */
[----:B------:R-:W-:Y:S01]  /*1ca0*/  IMAD.IADD R229, R235, 0x1, R229 ;  /* 0x00000001ebe57824 */ /* 0x000fe200078e02e5 */
[----:B------:R-:W-:Y:S01]  /*1cb0*/  LEA R2, P1, R36, R234, 0x7 ;  /* 0x000000ea24027211 */ /* 0x000fe200078238ff */
[----:B------:R-:W-:-:S03]  /*1cc0*/  UISETP.GE.AND UP0, UPT, UR19, 0x81, UPT ;  /* 0x000000811300788c */ /* 0x000fc6000bf06270 */
[----:B------:R-:W-:Y:S01]  /*1cd0*/  LEA.HI.X R3, R36, R229, R4, 0x7, P1 ;  /* 0x000000e524037211 */ /* 0x000fe200008f3c04 */
[----:B--2---:R-:W-:Y:S01]  /*1ce0*/  HMMA.16816.F32 R92, R168, R32, R92 ;  /* 0x00000020a85c723c */ /* 0x004fe2000000185c */
[----:B------:R-:W-:-:S04]  /*1cf0*/  LEA R46, P1, R2, c[0x0][0x1f8], 0x1 ;  /* 0x00007e00022e7a11 */ /* 0x000fc800078208ff */
[----:B------:R-:W-:Y:S02]  /*1d00*/  LEA.HI.X R47, R2, c[0x0][0x1fc], R3, 0x1, P1 ;  /* 0x00007f00022f7a11 */ /* 0x000fe400008f0c03 */
[----:B------:R-:W-:Y:S01]  /*1d10*/  IADD3 R2, P1, R46, UR9, RZ ;  /* 0x000000092e027c10 */ /* 0x000fe2000ff3e0ff */
[----:B------:R-:W-:Y:S01]  /*1d20*/  HMMA.16816.F32 R88, R168, R34, R88 ;  /* 0x00000022a858723c */ /* 0x000fe20000001858 */
[----:B------:R-:W1:Y:S02]  /*1d30*/  LDSM.16.M88.4 R32, [R225+0x3800] ;  /* 0x00380000e120783b */ /* 0x000e640000000200 */
[----:B------:R-:W-:-:S05]  /*1d40*/  IADD3.X R3, R47, UR12, RZ, P1, !PT ;  /* 0x0000000c2f037c10 */ /* 0x000fca0008ffe4ff */
[----:B------:R-:W-:Y:S01]  /*1d50*/  HMMA.16816.F32 R96, R168, R38, R96 ;  /* 0x00000026a860723c */ /* 0x000fe20000001860 */
[----:B------:R-:W2:Y:S04]  /*1d60*/  LDSM.16.M88.4 R36, [R225+0x3000] ;  /* 0x00300000e124783b */ /* 0x000ea80000000200 */
[----:B------:R-:W-:Y:S01]  /*1d70*/  @!PT LDS RZ, [RZ] ;  /* 0x00000000fffff984 */ /* 0x000fe20000000800 */
[----:B------:R-:W-:Y:S01]  /*1d80*/  @!PT LDS RZ, [RZ] ;  /* 0x00000000fffff984 */ /* 0x000fe20000000800 */
[----:B------:R-:W-:Y:S01]  /*1d90*/  @!PT LDS RZ, [RZ] ;  /* 0x00000000fffff984 */ /* 0x000fe20000000800 */
[----:B------:R3:W-:Y:S01]  /*1da0*/  LDGSTS.E.BYPASS.LTC128B.128 [R227+0x100], [R46.64], !P5 ;  /* 0x001000002ee37fae */ /* 0x0007e2000e901d50 */
[----:B------:R-:W-:Y:S02]  /*1db0*/  IADD3 R44, P5, P1, R45, 0x80, R46 ;  /* 0x000000802d2c7810 */ /* 0x000fe400079be02e */
[----:B------:R-:W-:Y:S01]  /*1dc0*/  HMMA.16816.F32 R68, R140, R64, RZ ;  /* 0x000000408c44723c */ /* 0x000fe200000018ff */
[----:B------:R3:W-:Y:S01]  /*1dd0*/  LDGSTS.E.BYPASS.LTC128B.128 [R227+0x4100], [R46.64+0x80], !P6 ;  /* 0x041000802ee37fae */ /* 0x0007e2000f101d50 */
[----:B------:R-:W-:-:S02]  /*1de0*/  ISETP.LT.OR P6, PT, R40, 0x21, P0 ;  /* 0x000000212800780c */ /* 0x000fc400007c1670 */
[----:B------:R-:W-:Y:S01]  /*1df0*/  IADD3.X R45, RZ, UR12, R47, P5, P1 ;  /* 0x0000000cff2d7c10 */ /* 0x000fe2000afe242f */
[----:B------:R4:W-:Y:S01]  /*1e00*/  LDGSTS.E.BYPASS.LTC128B.128 [R227+0x1100], [R2.64], !P4 ;  /* 0x0110000002e37fae */ /* 0x0009e2000e101d50 */
[----:B------:R-:W-:Y:S02]  /*1e10*/  IADD3 R42, P4, R2, UR9, RZ ;  /* 0x00000009022a7c10 */ /* 0x000fe4000ff9e0ff */
[----:B------:R-:W-:Y:S01]  /*1e20*/  ISETP.LT.OR P1, PT, R40, 0x41, P3 ;  /* 0x000000412800780c */ /* 0x000fe20001f21670 */
[C---:B------:R-:W-:Y:S01]  /*1e30*/  HMMA.16816.F32 R76, R140.reuse, R72, RZ ;  /* 0x000000488c4c723c */ /* 0x040fe200000018ff */
[C---:B------:R-:W-:Y:S02]  /*1e40*/  IADD3.X R43, R3.reuse, UR12, RZ, P4, !PT ;  /* 0x0000000c032b7c10 */ /* 0x040fe4000a7fe4ff */
[----:B------:R-:W-:Y:S02]  /*1e50*/  IADD3 R52, P5, R2, UR14, RZ ;  /* 0x0000000e02347c10 */ /* 0x000fe4000ffbe0ff */
[----:B------:R-:W-:Y:S01]  /*1e60*/  IADD3 R54, P4, R42, UR9, RZ ;  /* 0x000000092a367c10 */ /* 0x000fe2000ff9e0ff */
[----:B------:R3:W-:Y:S01]  /*1e70*/  LDGSTS.E.BYPASS.LTC128B.128 [R227+0x5100], [R44.64], !P6 ;  /* 0x051000002ce37fae */ /* 0x0007e2000f101d50 */
[----:B------:R-:W-:Y:S01]  /*1e80*/  IADD3.X R53, R3, UR13, RZ, P5, !PT ;  /* 0x0000000d03357c10 */ /* 0x000fe2000affe4ff */
[----:B------:R-:W-:Y:S01]  /*1e90*/  HMMA.16816.F32 R64, R140, R66, RZ ;  /* 0x000000428c40723c */ /* 0x000fe200000018ff */
[----:B------:R-:W-:-:S02]  /*1ea0*/  ISETP.LT.OR P6, PT, R40, 0x41, P0 ;  /* 0x000000412800780c */ /* 0x000fc400007c1670 */
[----:B------:R-:W-:Y:S01]  /*1eb0*/  IADD3.X R55, R43, UR12, RZ, P4, !PT ;  /* 0x0000000c2b377c10 */ /* 0x000fe2000a7fe4ff */
[----:B------:R5:W-:Y:S01]  /*1ec0*/  LDGSTS.E.BYPASS.LTC128B.128 [R227+0x2100], [R42.64], !P1 ;  /* 0x021000002ae37fae */ /* 0x000be2000c901d50 */
[C---:B------:R-:W-:Y:S02]  /*1ed0*/  ISETP.LT.OR P5, PT, R40.reuse, 0x61, P3 ;  /* 0x000000612800780c */ /* 0x040fe40001fa1670 */
[----:B------:R-:W-:Y:S01]  /*1ee0*/  ISETP.LT.OR P4, PT, R40, 0x61, P0 ;  /* 0x000000612800780c */ /* 0x000fe20000781670 */
[----:B------:R-:W-:Y:S01]  /*1ef0*/  HMMA.16816.F32 R72, R140, R74, RZ ;  /* 0x0000004a8c48723c */ /* 0x000fe200000018ff */
[----:B------:R-:W-:-:S04]  /*1f00*/  IADD3 R56, P1, R42, UR14, RZ ;  /* 0x0000000e2a387c10 */ /* 0x000fc8000ff3e0ff */
[----:B------:R-:W-:Y:S01]  /*1f10*/  IADD3.X R57, R43, UR13, RZ, P1, !PT ;  /* 0x0000000d2b397c10 */ /* 0x000fe20008ffe4ff */
[----:B------:R2:W-:Y:S01]  /*1f20*/  LDGSTS.E.BYPASS.LTC128B.128 [R227+0x6100], [R52.64], !P6 ;  /* 0x0610000034e37fae */ /* 0x0005e2000f101d50 */
[----:B----4-:R-:W-:Y:S01]  /*1f30*/  IMAD.MOV.U32 R2, RZ, RZ, 0x40 ;  /* 0x00000040ff027424 */ /* 0x010fe200078e00ff */
[C---:B------:R-:W-:Y:S01]  /*1f40*/  HMMA.16816.F32 R84, R140.reuse, R80, RZ ;  /* 0x000000508c54723c */ /* 0x040fe200000018ff */
[----:B------:R-:W-:Y:S01]  /*1f50*/  PLOP3.LUT P1, PT, PT, PT, UP0, 0x80, 0x0 ;  /* 0x000000000000781c */ /* 0x000fe20003f2f008 */
[----:B------:R4:W-:Y:S02]  /*1f60*/  LDGSTS.E.BYPASS.LTC128B.128 [R227+0x3100], [R54.64], !P5 ;  /* 0x0310000036e37fae */ /* 0x0009e4000e901d50 */
[----:B------:R-:W-:Y:S02]  /*1f70*/  SEL R2, R2, 0xffffffc0, !P2 ;  /* 0xffffffc002027807 */ /* 0x000fe40005000000 */
[----:B------:R4:W-:Y:S02]  /*1f80*/  LDGSTS.E.BYPASS.LTC128B.128 [R227+0x7100], [R56.64], !P4 ;  /* 0x0710000038e37fae */ /* 0x0009e4000e101d50 */
[----:B------:R-:W-:Y:S01]  /*1f90*/  HMMA.16816.F32 R80, R140, R82, RZ ;  /* 0x000000528c50723c */ /* 0x000fe200000018ff */
[----:B------:R-:W-:Y:S01]  /*1fa0*/  IMAD.IADD R223, R226, 0x1, R2 ;  /* 0x00000001e2df7824 */ /* 0x000fe200078e0202 */
[----:B------:R-:W-:Y:S01]  /*1fb0*/  LDSM.16.M88.4 R108, [R226+0xf900] ;  /* 0x00f90000e26c783b */ /* 0x000fe20000000200 */
[----:B------:R-:W-:-:S03]  /*1fc0*/  IMAD.IADD R212, R2, 0x1, R225 ;  /* 0x0000000102d47824 */ /* 0x000fc600078e02e1 */
[----:B---3--:R-:W3:Y:S02]  /*1fd0*/  LDSM.16.M88.4 R44, [R223+0x8100] ;  /* 0x00810000df2c783b */ /* 0x008ee40000000200 */
[C---:B-1----:R-:W-:Y:S02]  /*1fe0*/  HMMA.16816.F32 R68, R168.reuse, R32, R68 ;  /* 0x00000020a844723c */ /* 0x042fe40000001844 */
[----:B-----5:R-:W-:Y:S04]  /*1ff0*/  LDSM.16.M88.4 R40, [R223+0x8900] ;  /* 0x00890000df28783b */ /* 0x020fe80000000200 */
[----:B------:R-:W-:Y:S02]  /*2000*/  LDSM.16.M88.4 R112, [R226+0xf100] ;  /* 0x00f10000e270783b */ /* 0x000fe40000000200 */
[C---:B------:R-:W-:Y:S02]  /*2010*/  HMMA.16816.F32 R64, R168.reuse, R34, R64 ;  /* 0x00000022a840723c */ /* 0x040fe40000001840 */
[----:B------:R-:W1:Y:S04]  /*2020*/  LDSM.16.M88.4 R32, [R223+0xa100] ;  /* 0x00a10000df20783b */ /* 0x000e680000000200 */
[----:B------:R-:W-:Y:S02]  /*2030*/  LDSM.16.M88.4 R104, [R225+0x4000] ;  /* 0x00400000e168783b */ /* 0x000fe40000000200 */
[C---:B--2---:R-:W-:Y:S02]  /*2040*/  HMMA.16816.F32 R76, R168.reuse, R36, R76 ;  /* 0x00000024a84c723c */ /* 0x044fe4000000184c */
[----:B------:R-:W-:Y:S04]  /*2050*/  LDSM.16.M88.4 R60, [R225+0x5800] ;  /* 0x00580000e13c783b */ /* 0x000fe80000000200 */
[----:B----4-:R-:W-:Y:S02]  /*2060*/  LDSM.16.M88.4 R56, [R225+0x6000] ;  /* 0x00600000e138783b */ /* 0x010fe40000000200 */
[C---:B------:R-:W-:Y:S02]  /*2070*/  HMMA.16816.F32 R72, R168.reuse, R38, R72 ;  /* 0x00000026a848723c */ /* 0x040fe40000001848 */
[----:B------:R-:W2:Y:S04]  /*2080*/  LDSM.16.M88.4 R36, [R223+0x9900] ;  /* 0x00990000df24783b */ /* 0x000ea80000000200 */
[----:B------:R-:W-:Y:S02]  /*2090*/  LDSM.16.M88.4 R52, [R225+0x6800] ;  /* 0x00680000e134783b */ /* 0x000fe40000000200 */
[C---:B------:R-:W-:Y:S02]  /*20a0*/  HMMA.16816.F32 R84, R168.reuse, R48, R84 ;  /* 0x00000030a854723c */ /* 0x040fe40000001854 */
[----:B------:R-:W-:Y:S04]  /*20b0*/  LDSM.16.M88.4 R120, [R223+0xd900] ;  /* 0x00d90000df78783b */ /* 0x000fe80000000200 */
[----:B------:R-:W-:Y:S02]  /*20c0*/  LDSM.16.M88.4 R116, [R223+0xe100] ;  /* 0x00e10000df74783b */ /* 0x000fe40000000200 */
[----:B------:R-:W-:Y:S02]  /*20d0*/  HMMA.16816.F32 R80, R168, R50, R80 ;  /* 0x00000032a850723c */ /* 0x000fe40000001850 */
[----:B------:R-:W4:Y:S04]  /*20e0*/  LDSM.16.M88.4 R48, [R223+0x9100] ;  /* 0x00910000df30783b */ /* 0x000f280000000200 */
[----:B------:R-:W0:Y:S02]  /*20f0*/  LDGDEPBAR ;  /* 0x00000000000079af */ /* 0x000e240000000000 */
[C---:B---3--:R-:W-:Y:S08]  /*2100*/  HMMA.16816.F32 R28, R176.reuse, R44, R28 ;  /* 0x0000002cb01c723c */ /* 0x048ff0000000181c */
[C---:B------:R-:W-:Y:S01]  /*2110*/  HMMA.16816.F32 R24, R176.reuse, R46, R24 ;  /* 0x0000002eb018723c */ /* 0x040fe20000001818 */
[----:B------:R-:W3:Y:S07]  /*2120*/  LDSM.16.M88.4 R44, [R223+0xa900] ;  /* 0x00a90000df2c783b */ /* 0x000eee0000000200 */
[C---:B-1----:R-:W-:Y:S08]  /*2130*/  HMMA.16816.F32 R92, R176.reuse, R32, R92 ;  /* 0x00000020b05c723c */ /* 0x042ff0000000185c */
[C---:B------:R-:W-:Y:S01]  /*2140*/  HMMA.16816.F32 R88, R176.reuse, R34, R88 ;  /* 0x00000022b058723c */ /* 0x040fe20000001858 */
[----:B------:R-:W1:Y:S07]  /*2150*/  LDSM.16.M88.4 R32, [R212+0x800] ;  /* 0x00080000d420783b */ /* 0x000e6e0000000200 */
[C---:B------:R-:W-:Y:S08]  /*2160*/  HMMA.16816.F32 R20, R176.reuse, R40, R20 ;  /* 0x00000028b014723c */ /* 0x040ff00000001814 */
[C---:B------:R-:W-:Y:S01]  /*2170*/  HMMA.16816.F32 R16, R176.reuse, R42, R16 ;  /* 0x0000002ab010723c */ /* 0x040fe20000001810 */
[----:B------:R-:W5:Y:S07]  /*2180*/  LDSM.16.M88.4 R40, [R223+0xb100] ;  /* 0x00b10000df28783b */ /* 0x000f6e0000000200 */
[C---:B--2---:R-:W-:Y:S08]  /*2190*/  HMMA.16816.F32 R100, R176.reuse, R36, R100 ;  /* 0x00000024b064723c */ /* 0x044ff00000001864 */
[C---:B------:R-:W-:Y:S01]  /*21a0*/  HMMA.16816.F32 R96, R176.reuse, R38, R96 ;  /* 0x00000026b060723c */ /* 0x040fe20000001860 */
[----:B------:R-:W2:Y:S07]  /*21b0*/  LDSM.16.M88.4 R36, [R212] ;  /* 0x00000000d424783b */ /* 0x000eae0000000200 */
[C---:B----4-:R-:W-:Y:S08]  /*21c0*/  HMMA.16816.F32 R12, R176.reuse, R48, R12 ;  /* 0x00000030b00c723c */ /* 0x050ff0000000180c */
[C---:B------:R-:W-:Y:S01]  /*21d0*/  HMMA.16816.F32 R8, R176.reuse, R50, R8 ;  /* 0x00000032b008723c */ /* 0x040fe20000001808 */
[----:B------:R-:W4:Y:S07]  /*21e0*/  LDSM.16.M88.4 R48, [R223+0xb900] ;  /* 0x00b90000df30783b */ /* 0x000f2e0000000200 */
[C---:B---3--:R-:W-:Y:S08]  /*21f0*/  HMMA.16816.F32 R84, R176.reuse, R44, R84 ;  /* 0x0000002cb054723c */ /* 0x048ff00000001854 */
[----:B------:R-:W-:Y:S01]  /*2200*/  HMMA.16816.F32 R80, R176, R46, R80 ;  /* 0x0000002eb050723c */ /* 0x000fe20000001850 */
[----:B------:R-:W3:Y:S07]  /*2210*/  LDSM.16.M88.4 R44, [R212+0x1000] ;  /* 0x00100000d42c783b */ /* 0x000eee0000000200 */
[C---:B-1----:R-:W-:Y:S08]  /*2220*/  HMMA.16816.F32 R20, R180.reuse, R32, R20 ;  /* 0x00000020b414723c */ /* 0x042ff00000001814 */
[----:B------:R-:W-:Y:S01]  /*2230*/  HMMA.16816.F32 R16, R180, R34, R16 ;  /* 0x00000022b410723c */ /* 0x000fe20000001810 */
[----:B------:R-:W1:Y:S07]  /*2240*/  LDSM.16.M88.4 R32, [R212+0x3000] ;  /* 0x00300000d420783b */ /* 0x000e6e0000000200 */
[C---:B-----5:R-:W-:Y:S08]  /*2250*/  HMMA.16816.F32 R76, R176.reuse, R40, R76 ;  /* 0x00000028b04c723c */ /* 0x060ff0000000184c */
[----:B------:R-:W-:Y:S01]  /*2260*/  HMMA.16816.F32 R72, R176, R42, R72 ;  /* 0x0000002ab048723c */ /* 0x000fe20000001848 */
[----:B------:R-:W5:Y:S07]  /*2270*/  LDSM.16.M88.4 R40, [R212+0x1800] ;  /* 0x00180000d428783b */ /* 0x000f6e0000000200 */
[C---:B--2---:R-:W-:Y:S08]  /*2280*/  HMMA.16816.F32 R28, R180.reuse, R36, R28 ;  /* 0x00000024b41c723c */ /* 0x044ff0000000181c */
[----:B------:R-:W-:Y:S01]  /*2290*/  HMMA.16816.F32 R24, R180, R38, R24 ;  /* 0x00000026b418723c */ /* 0x000fe20000001818 */
[----:B------:R-:W2:Y:S07]  /*22a0*/  LDSM.16.M88.4 R36, [R212+0x2800] ;  /* 0x00280000d424783b */ /* 0x000eae0000000200 */
[C---:B----4-:R-:W-:Y:S08]  /*22b0*/  HMMA.16816.F32 R68, R176.reuse, R48, R68 ;  /* 0x00000030b044723c */ /* 0x050ff00000001844 */
[----:B------:R-:W-:Y:S01]  /*22c0*/  HMMA.16816.F32 R64, R176, R50, R64 ;  /* 0x00000032b040723c */ /* 0x000fe20000001840 */
        /* <DEDUP_REMOVED lines=11> */
[C---:B------:R-:W-:Y:S01]  /*2380*/  HMMA.16816.F32 R80, R180.reuse, R38, R80 ;  /* 0x00000026b450723c */ /* 0x040fe20000001850 */
[----:B------:R-:W2:Y:S07]  /*2390*/  LDSM.16.M88.4 R36, [R226+0xd100] ;  /* 0x00d10000e224783b */ /* 0x000eae0000000200 */
[C---:B----4-:R-:W-:Y:S08]  /*23a0*/  HMMA.16816.F32 R92, R180.reuse, R48, R92 ;  /* 0x00000030b45c723c */ /* 0x050ff0000000185c */
[C---:B------:R-:W-:Y:S01]  /*23b0*/  HMMA.16816.F32 R88, R180.reuse, R50, R88 ;  /* 0x00000032b458723c */ /* 0x040fe20000001858 */
[----:B------:R-:W4:Y:S07]  /*23c0*/  LDSM.16.M88.4 R48, [R226+0xc900] ;  /* 0x00c90000e230783b */ /* 0x000f2e0000000200 */
[C---:B---3--:R-:W-:Y:S08]  /*23d0*/  HMMA.16816.F32 R68, R180.reuse, R44, R68 ;  /* 0x0000002cb444723c */ /* 0x048ff00000001844 */
[----:B------:R-:W-:Y:S01]  /*23e0*/  HMMA.16816.F32 R64, R180, R46, R64 ;  /* 0x0000002eb440723c */ /* 0x000fe20000001840 */
        /* <DEDUP_REMOVED lines=12> */
[----:B------:R-:W-:Y:S07]  /*24b0*/  LDSM.16.M88.4 R48, [R225+0x7000] ;  /* 0x00700000e130783b */ /* 0x000fee0000000200 */
        /* <DEDUP_REMOVED lines=8> */
[----:B------:R-:W4:Y:S07]  /*2540*/  LDSM.16.M88.4 R40, [R223+0xc100] ;  /* 0x00c10000df28783b */ /* 0x000f2e0000000200 */
[C---:B--2---:R-:W-:Y:S08]  /*2550*/  HMMA.16816.F32 R20, R188.reuse, R36, R20 ;  /* 0x00000024bc14723c */ /* 0x044ff00000001814 */
[----:B------:R-:W-:Y:S01]  /*2560*/  HMMA.16816.F32 R16, R188, R38, R16 ;  /* 0x00000026bc10723c */ /* 0x000fe20000001810 */
[----:B------:R-:W2:Y:S07]  /*2570*/  LDSM.16.M88.4 R36, [R223+0xc900] ;  /* 0x00c90000df24783b */ /* 0x000eae0000000200 */
[C---:B------:R-:W-:Y:S08]  /*2580*/  HMMA.16816.F32 R68, R184.reuse, R108, R68 ;  /* 0x0000006cb844723c */ /* 0x040ff00000001844 */
[C---:B------:R-:W-:Y:S08]  /*2590*/  HMMA.16816.F32 R76, R184.reuse, R112, R76 ;  /* 0x00000070b84c723c */ /* 0x040ff0000000184c */
[C---:B------:R-:W-:Y:S01]  /*25a0*/  HMMA.16816.F32 R72, R184.reuse, R114, R72 ;  /* 0x00000072b848723c */ /* 0x040fe20000001848 */
[----:B------:R-:W-:Y:S07]  /*25b0*/  LDSM.16.M88.4 R112, [R223+0xe900] ;  /* 0x00e90000df70783b */ /* 0x000fee0000000200 */
[----:B------:R-:W-:Y:S01]  /*25c0*/  HMMA.16816.F32 R64, R184, R110, R64 ;  /* 0x0000006eb840723c */ /* 0x000fe20000001840 */
[----:B------:R-:W-:Y:S07]  /*25d0*/  LDSM.16.M88.4 R108, [R223+0xf100] ;  /* 0x00f10000df6c783b */ /* 0x000fee0000000200 */
[C---:B------:R-:W-:Y:S08]  /*25e0*/  HMMA.16816.F32 R28, R188.reuse, R104, R28 ;  /* 0x00000068bc1c723c */ /* 0x040ff0000000181c */
[C---:B------:R-:W-:Y:S01]  /*25f0*/  HMMA.16816.F32 R24, R188.reuse, R106, R24 ;  /* 0x0000006abc18723c */ /* 0x040fe20000001818 */
[----:B------:R-:W5:Y:S07]  /*2600*/  LDSM.16.M88.4 R104, [R223+0xf900] ;  /* 0x00f90000df68783b */ /* 0x000f6e0000000200 */
[C---:B---3--:R-:W-:Y:S08]  /*2610*/  HMMA.16816.F32 R68, R188.reuse, R44, R68 ;  /* 0x0000002cbc44723c */ /* 0x048ff00000001844 */
[C---:B------:R-:W-:Y:S08]  /*2620*/  HMMA.16816.F32 R100, R188.reuse, R60, R100 ;  /* 0x0000003cbc64723c */ /* 0x040ff00000001864 */
[C---:B------:R-:W-:Y:S01]  /*2630*/  HMMA.16816.F32 R96, R188.reuse, R62, R96 ;  /* 0x0000003ebc60723c */ /* 0x040fe20000001860 */
[----:B------:R-:W-:Y:S07]  /*2640*/  LDSM.16.M88.4 R60, [R212+0x4000] ;  /* 0x00400000d43c783b */ /* 0x000fee0000000200 */
        /* <DEDUP_REMOVED lines=9> */
[----:B------:R-:W-:Y:S01]  /*26e0*/  HMMA.16816.F32 R64, R188, R46, R64 ;  /* 0x0000002ebc40723c */ /* 0x000fe20000001840 */
[----:B------:R-:W-:Y:S07]  /*26f0*/  LDSM.16.M88.4 R44, [R212+0x6000] ;  /* 0x00600000d42c783b */ /* 0x000fee0000000200 */
[C---:B-1----:R-:W-:Y:S08]  /*2700*/  HMMA.16816.F32 R12, R196.reuse, R32, R12 ;  /* 0x00000020c40c723c */ /* 0x042ff0000000180c */
[C---:B------:R-:W-:Y:S01]  /*2710*/  HMMA.16816.F32 R8, R196.reuse, R34, R8 ;  /* 0x00000022c408723c */ /* 0x040fe20000001808 */
[----:B------:R-:W1:Y:S07]  /*2720*/  LDSM.16.M88.4 R32, [R212+0x7800] ;  /* 0x00780000d420783b */ /* 0x000e6e0000000200 */
[C---:B----4-:R-:W-:Y:S08]  /*2730*/  HMMA.16816.F32 R28, R196.reuse, R40, R28 ;  /* 0x00000028c41c723c */ /* 0x050ff0000000181c */
[C---:B------:R-:W-:Y:S01]  /*2740*/  HMMA.16816.F32 R24, R196.reuse, R42, R24 ;  /* 0x0000002ac418723c */ /* 0x040fe20000001818 */
[----:B------:R-:W3:Y:S07]  /*2750*/  LDSM.16.M88.4 R40, [R212+0x6800] ;  /* 0x00680000d428783b */ /* 0x000eee0000000200 */
[C---:B--2---:R-:W-:Y:S08]  /*2760*/  HMMA.16816.F32 R20, R196.reuse, R36, R20 ;  /* 0x00000024c414723c */ /* 0x044ff00000001814 */
[----:B------:R-:W-:Y:S01]  /*2770*/  HMMA.16816.F32 R16, R196, R38, R16 ;  /* 0x00000026c410723c */ /* 0x000fe20000001810 */
[----:B------:R-:W2:Y:S01]  /*2780*/  LDSM.16.M88.4 R36, [R212+0x7000] ;  /* 0x00700000d424783b */ /* 0x000ea20000000200 */
[----:B------:R-:W-:-:S06]  /*2790*/  DEPBAR.LE SB0, 0x0 ;  /* 0x000080000000791a */ /* 0x000fcc0000000000 */
[C---:B-----5:R-:W-:Y:S08]  /*27a0*/  HMMA.16816.F32 R68, R196.reuse, R104, R68 ;  /* 0x00000068c444723c */ /* 0x060ff00000001844 */
[C---:B------:R-:W-:Y:S08]  /*27b0*/  HMMA.16816.F32 R100, R196.reuse, R120, R100 ;  /* 0x00000078c464723c */ /* 0x040ff00000001864 */
[C---:B------:R-:W-:Y:S08]  /*27c0*/  HMMA.16816.F32 R96, R196.reuse, R122, R96 ;  /* 0x0000007ac460723c */ /* 0x040ff00000001860 */
[C---:B------:R-:W-:Y:S08]  /*27d0*/  HMMA.16816.F32 R92, R196.reuse, R116, R92 ;  /* 0x00000074c45c723c */ /* 0x040ff0000000185c */
[C---:B------:R-:W-:Y:S08]  /*27e0*/  HMMA.16816.F32 R88, R196.reuse, R118, R88 ;  /* 0x00000076c458723c */ /* 0x040ff00000001858 */
[C---:B------:R-:W-:Y:S08]  /*27f0*/  HMMA.16816.F32 R84, R196.reuse, R112, R84 ;  /* 0x00000070c454723c */ /* 0x040ff00000001854 */
[C---:B------:R-:W-:Y:S08]  /*2800*/  HMMA.16816.F32 R80, R196.reuse, R114, R80 ;  /* 0x00000072c450723c */ /* 0x040ff00000001850 */
[C---:B------:R-:W-:Y:S08]  /*2810*/  HMMA.16816.F32 R76, R196.reuse, R108, R76 ;  /* 0x0000006cc44c723c */ /* 0x040ff0000000184c */
[C---:B------:R-:W-:Y:S08]  /*2820*/  HMMA.16816.F32 R72, R196.reuse, R110, R72 ;  /* 0x0000006ec448723c */ /* 0x040ff00000001848 */
[----:B------:R-:W-:Y:S08]  /*2830*/  HMMA.16816.F32 R64, R196, R106, R64 ;  /* 0x0000006ac440723c */ /* 0x000ff00000001840 */
[C---:B-1----:R-:W-:Y:S08]  /*2840*/  HMMA.16816.F32 R68, R200.reuse, R32, R68 ;  /* 0x00000020c844723c */ /* 0x042ff00000001844 */
        /* <DEDUP_REMOVED lines=11> */
[C---:B------:R-:W-:Y:S08]  /*2900*/  HMMA.16816.F32 R80, R200.reuse, R42, R80 ;  /* 0x0000002ac850723c */ /* 0x040ff00000001850 */
[C---:B--2---:R-:W-:Y:S08]  /*2910*/  HMMA.16816.F32 R76, R200.reuse, R36, R76 ;  /* 0x00000024c84c723c */ /* 0x044ff0000000184c */
[C---:B------:R-:W-:Y:S08]  /*2920*/  HMMA.16816.F32 R72, R200.reuse, R38, R72 ;  /* 0x00000026c848723c */ /* 0x040ff00000001848 */
[----:B------:R-:W-:Y:S01]  /*2930*/  HMMA.16816.F32 R32, R200, R34, R64 ;  /* 0x00000022c820723c */ /* 0x000fe20000001840 */
[----:B------:R-:W-:Y:S06]  /*2940*/  BAR.SYNC.DEFER_BLOCKING 0x0 ;  /* 0x0000000000007b1d */ /* 0x000fec0000010000 */
[----:B------:R-:W-:Y:S05]  /*2950*/  @!P1 BRA `(.L_x_23) ;  /* 0x0000025000009947 */ /* 0x000fea0003800000 */
[----:B------:R-:W-:-:S04]  /*2960*/  ULEA.HI.SX32 UR5, UR18, 0xfffffffe, 0x19 ;  /* 0xfffffffe12057891 */ /* 0x000fc8000f8fca3f */
        /* <DEDUP_REMOVED lines=13> */
[----:B------:R-:W-:Y:S02]  /*2a40*/  IADD3 R42, P4, P2, R42, 0x80, R46 ;  /* 0x000000802a2a7810 */ /* 0x000fe40007a9e02e */
[----:B------:R-:W-:Y:S01]  /*2a50*/  IADD3 R44, P5, R46, UR5, RZ ;  /* 0x000000052e2c7c10 */ /* 0x000fe2000ffbe0ff */
[----:B------:R-:W-:Y:S01]  /*2a60*/  @!PT LDS RZ, [RZ] ;  /* 0x00000000fffff984 */ /* 0x000fe20000000800 */
[----:B------:R-:W-:Y:S01]  /*2a70*/  @!PT LDS RZ, [RZ] ;  /* 0x00000000fffff984 */ /* 0x000fe20000000800 */
[----:B------:R-:W-:Y:S01]  /*2a80*/  @!PT LDS RZ, [RZ] ;  /* 0x00000000fffff984 */ /* 0x000fe20000000800 */
[----:B------:R1:W-:Y:S01]  /*2a90*/  LDGSTS.E.BYPASS.LTC128B.128 [R227+0x8100], [R46.64], !P3 ;  /* 0x081000002ee37fae */ /* 0x0003e2000d901d50 */
[----:B------:R-:W-:Y:S02]  /*2aa0*/  IADD3.X R43, RZ, UR6, R47, P4, P2 ;  /* 0x00000006ff2b7c10 */ /* 0x000fe4000a7e442f */
[----:B------:R-:W-:Y:S01]  /*2ab0*/  IADD3.X R45, R47, UR6, RZ, P5, !PT ;  /* 0x000000062f2d7c10 */ /* 0x000fe2000affe4ff */
[----:B------:R1:W-:Y:S01]  /*2ac0*/  LDGSTS.E.BYPASS.LTC128B.128 [R227+0xc100], [R46.64+0x80], !P0 ;  /* 0x0c1000802ee37fae */ /* 0x0003e2000c101d50 */
[----:B------:R-:W-:-:S02]  /*2ad0*/  IADD3 R40, P2, R44, UR5, RZ ;  /* 0x000000052c287c10 */ /* 0x000fc4000ff5e0ff */
[----:B------:R-:W-:Y:S01]  /*2ae0*/  IADD3 R38, P5, R44, UR7, RZ ;  /* 0x000000072c267c10 */ /* 0x000fe2000ffbe0ff */
[----:B------:R1:W-:Y:S01]  /*2af0*/  LDGSTS.E.BYPASS.LTC128B.128 [R227+0x9100], [R44.64], !P3 ;  /* 0x091000002ce37fae */ /* 0x0003e2000d901d50 */
[C---:B------:R-:W-:Y:S02]  /*2b00*/  IADD3.X R41, R45.reuse, UR6, RZ, P2, !PT ;  /* 0x000000062d297c10 */ /* 0x040fe400097fe4ff */
[C---:B------:R-:W-:Y:S01]  /*2b10*/  IADD3 R36, P4, R40.reuse, UR5, RZ ;  /* 0x0000000528247c10 */ /* 0x040fe2000ff9e0ff */
[----:B------:R1:W-:Y:S01]  /*2b20*/  LDGSTS.E.BYPASS.LTC128B.128 [R227+0xd100], [R42.64], !P0 ;  /* 0x0d1000002ae37fae */ /* 0x0003e2000c101d50 */
[----:B------:R-:W-:Y:S02]  /*2b30*/  IADD3 R2, P2, R40, UR7, RZ ;  /* 0x0000000728027c10 */ /* 0x000fe4000ff5e0ff */
[----:B------:R-:W-:Y:S01]  /*2b40*/  IADD3.X R39, R45, UR4, RZ, P5, !PT ;  /* 0x000000042d277c10 */ /* 0x000fe2000affe4ff */
[----:B------:R1:W-:Y:S01]  /*2b50*/  LDGSTS.E.BYPASS.LTC128B.128 [R227+0xa100], [R40.64], !P3 ;  /* 0x0a10000028e37fae */ /* 0x0003e2000d901d50 */
[----:B------:R-:W-:-:S02]  /*2b60*/  IADD3.X R37, R41, UR6, RZ, P4, !PT ;  /* 0x0000000629257c10 */ /* 0x000fc4000a7fe4ff */
[----:B------:R-:W-:Y:S01]  /*2b70*/  IADD3.X R3, R41, UR4, RZ, P2, !PT ;  /* 0x0000000429037c10 */ /* 0x000fe200097fe4ff */
[----:B------:R1:W-:Y:S04]  /*2b80*/  LDGSTS.E.BYPASS.LTC128B.128 [R227+0xe100], [R38.64], !P0 ;  /* 0x0e10000026e37fae */ /* 0x0003e8000c101d50 */
[----:B------:R1:W-:Y:S04]  /*2b90*/  LDGSTS.E.BYPASS.LTC128B.128 [R227+0xb100], [R36.64], !P3 ;  /* 0x0b10000024e37fae */ /* 0x0003e8000d901d50 */
[----:B------:R1:W-:Y:S02]  /*2ba0*/  LDGSTS.E.BYPASS.LTC128B.128 [R227+0xf100], [R2.64], !P0 ;  /* 0x0f10000002e37fae */ /* 0x0003e4000c101d50 */
.L_x_23:
[----:B-1----:R-:W-:Y:S01]  /*2bb0*/  LOP3.LUT R3, R125, 0xffffffe0, RZ, 0xc0, !PT ;  /* 0xffffffe07d037812 */ /* 0x002fe200078ec0ff */
[----:B------:R-:W-:Y:S01]  /*2bc0*/  IMAD.MOV.U32 R6, RZ, RZ, -0x2 ;  /* 0xfffffffeff067424 */ /* 0x000fe200078e00ff */
[----:B------:R-:W0:Y:S01]  /*2bd0*/  LDGDEPBAR ;  /* 0x00000000000079af */ /* 0x000e220000000000 */
[----:B------:R-:W-:-:S02]  /*2be0*/  IMAD.SHL.U32 R224, R0, 0x2, RZ ;  /* 0x0000000200e07824 */ /* 0x000fc400078e00ff */
[----:B------:R-:W-:Y:S02]  /*2bf0*/  IMAD.IADD R3, R124, 0x1, -R3 ;  /* 0x000000017c037824 */ /* 0x000fe400078e0a03 */
[--C-:B------:R-:W-:Y:S01]  /*2c00*/  IMAD R222, R7, 0x2, R224.reuse ;  /* 0x0000000207de7824 */ /* 0x100fe200078e02e0 */
[----:B------:R-:W-:Y:S01]  /*2c10*/  LDSM.16.MT88.4 R124, [R224+0x100] ;  /* 0x00010000e07c783b */ /* 0x000fe20000004200 */
[C---:B------:R-:W-:Y:S01]  /*2c20*/  IMAD R221, R5.reuse, 0x2, R224 ;  /* 0x0000000205dd7824 */ /* 0x040fe200078e02e0 */
[----:B------:R-:W-:Y:S01]  /*2c30*/  SHF.R.S32.HI R2, RZ, 0x1f, R3 ;  /* 0x0000001fff027819 */ /* 0x000fe20000011403 */
[----:B------:R-:W-:Y:S01]  /*2c40*/  IMAD R220, R5, 0x2, R222 ;  /* 0x0000000205dc7824 */ /* 0x000fe200078e02de */
[----:B------:R-:W-:Y:S02]  /*2c50*/  LDSM.16.MT88.4 R104, [R222+0x4100] ;  /* 0x00410000de68783b */ /* 0x000fe40000004200 */
[----:B------:R-:W-:Y:S02]  /*2c60*/  LEA.HI R2, R2, R3, RZ, 0x2 ;  /* 0x0000000302027211 */ /* 0x000fe400078f10ff */
[----:B------:R-:W-:Y:S02]  /*2c70*/  LDSM.16.MT88.4 R108, [R221+0x4100] ;  /* 0x00410000dd6c783b */ /* 0x000fe40000004200 */
[----:B------:R-:W-:-:S05]  /*2c80*/  LOP3.LUT R2, R2, 0x7ffffffc, RZ, 0xc0, !PT ;  /* 0x7ffffffc02027812 */ /* 0x000fca00078ec0ff */
[----:B------:R-:W-:-:S04]  /*2c90*/  IMAD.IADD R3, R3, 0x1, -R2 ;  /* 0x0000000103037824 */ /* 0x000fc800078e0a02 */
[----:B------:R-:W-:-:S05]  /*2ca0*/  IMAD R6, R3, R6, UR15 ;  /* 0x0000000f03067e24 */ /* 0x000fca000f8e0206 */
[C---:B------:R-:W-:Y:S02]  /*2cb0*/  ISETP.GT.AND P2, PT, R6.reuse, 0x1, PT ;  /* 0x000000010600780c */ /* 0x040fe40003f44270 */
[C---:B------:R-:W-:Y:S02]  /*2cc0*/  ISETP.GT.AND P5, PT, R6.reuse, RZ, PT ;  /* 0x000000ff0600720c */ /* 0x040fe40003fa4270 */
[----:B------:R-:W-:Y:S02]  /*2cd0*/  FSEL R53, R31, -INF , P2 ;  /* 0xff8000001f357808 */ /* 0x000fe40001000000 */
[----:B------:R-:W-:Y:S02]  /*2ce0*/  FSEL R4, R29, -INF , P2 ;  /* 0xff8000001d047808 */ /* 0x000fe40001000000 */
[C---:B------:R-:W-:Y:S02]  /*2cf0*/  ISETP.GT.AND P2, PT, R6.reuse, 0x9, PT ;  /* 0x000000090600780c */ /* 0x040fe40003f44270 */
[----:B------:R-:W-:-:S02]  /*2d00*/  ISETP.GT.AND P4, PT, R6, 0x8, PT ;  /* 0x000000080600780c */ /* 0x000fc40003f84270 */
[----:B------:R-:W-:Y:S02]  /*2d10*/  FSEL R49, R27, -INF , P2 ;  /* 0xff8000001b317808 */ /* 0x000fe40001000000 */
[----:B------:R-:W-:Y:S02]  /*2d20*/  FSEL R59, R25, -INF , P2 ;  /* 0xff800000193b7808 */ /* 0x000fe40001000000 */
[----:B------:R-:W-:Y:S02]  /*2d30*/  ISETP.GT.AND P2, PT, R6, 0x11, PT ;  /* 0x000000110600780c */ /* 0x000fe40003f44270 */
[----:B------:R-:W-:Y:S02]  /*2d40*/  FSEL R3, R28, -INF , P5 ;  /* 0xff8000001c037808 */ /* 0x000fe40002800000 */
[----:B------:R-:W-:Y:S02]  /*2d50*/  FSEL R23, R23, -INF , P2 ;  /* 0xff80000017177808 */ /* 0x000fe40001000000 */
[----:B------:R-:W-:-:S02]  /*2d60*/  FSEL R21, R21, -INF , P2 ;  /* 0xff80000015157808 */ /* 0x000fc40001000000 */
[----:B------:R-:W-:Y:S02]  /*2d70*/  ISETP.GT.AND P2, PT, R6, 0x19, PT ;  /* 0x000000190600780c */ /* 0x000fe40003f44270 */
[----:B------:R-:W-:Y:S02]  /*2d80*/  FSEL R55, R24, -INF , P4 ;  /* 0xff80000018377808 */ /* 0x000fe40002000000 */
[----:B------:R-:W-:Y:S02]  /*2d90*/  FSEL R45, R19, -INF , P2 ;  /* 0xff800000132d7808 */ /* 0x000fe40001000000 */
[----:B------:R-:W-:Y:S02]  /*2da0*/  FSEL R17, R17, -INF , P2 ;  /* 0xff80000011117808 */ /* 0x000fe40001000000 */
[----:B------:R-:W-:Y:S02]  /*2db0*/  ISETP.GT.AND P2, PT, R6, 0x28, PT ;  /* 0x000000280600780c */ /* 0x000fe40003f44270 */
[----:B------:R-:W-:-:S02]  /*2dc0*/  FMNMX.FTZ R2, R3, R4, !PT ;  /* 0x0000000403027209 */ /* 0x000fc40007810000 */
[----:B------:R-:W-:Y:S02]  /*2dd0*/  FSEL R30, R30, -INF , P5 ;  /* 0xff8000001e1e7808 */ /* 0x000fe40002800000 */
[----:B------:R-:W-:Y:S02]  /*2de0*/  FSEL R37, R10, -INF , P2 ;  /* 0xff8000000a257808 */ /* 0x000fe40001000000 */
[----:B------:R-:W-:Y:S02]  /*2df0*/  ISETP.GT.AND P5, PT, R6, 0x10, PT ;  /* 0x000000100600780c */ /* 0x000fe40003fa4270 */
[----:B------:R-:W-:Y:S02]  /*2e00*/  FMNMX.FTZ R10, R55, R2, !PT ;  /* 0x00000002370a7209 */ /* 0x000fe40007810000 */
[----:B------:R-:W-:Y:S02]  /*2e10*/  FSEL R31, R8, -INF , P2 ;  /* 0xff800000081f7808 */ /* 0x000fe40001000000 */
[----:B------:R-:W-:-:S02]  /*2e20*/  FSEL R47, R20, -INF , P5 ;  /* 0xff800000142f7808 */ /* 0x000fc40002800000 */
[----:B------:R-:W-:Y:S02]  /*2e30*/  FMNMX.FTZ R8, R59, R10, !PT ;  /* 0x0000000a3b087209 */ /* 0x000fe40007810000 */
[----:B------:R-:W-:Y:S02]  /*2e40*/  FSEL R51, R26, -INF , P4 ;  /* 0xff8000001a337808 */ /* 0x000fe40002000000 */
[----:B------:R-:W-:Y:S02]  /*2e50*/  ISETP.GT.AND P4, PT, R6, 0x18, PT ;  /* 0x000000180600780c */ /* 0x000fe40003f84270 */
[----:B------:R-:W-:Y:S02]  /*2e60*/  FMNMX.FTZ R8, R47, R8, !PT ;  /* 0x000000082f087209 */ /* 0x000fe40007810000 */
[----:B------:R-:W-:Y:S02]  /*2e70*/  FSEL R27, R16, -INF , P4 ;  /* 0xff800000101b7808 */ /* 0x000fe40002000000 */
[----:B------:R-:W-:-:S02]  /*2e80*/  FMNMX.FTZ R8, R21, R8, !PT ;  /* 0x0000000815087209 */ /* 0x000fc40007810000 */
[----:B------:R-:W-:Y:S02]  /*2e90*/  FSEL R25, R22, -INF , P5 ;  /* 0xff80000016197808 */ /* 0x000fe40002800000 */
[----:B------:R-:W-:Y:S02]  /*2ea0*/  ISETP.GT.AND P5, PT, R6, 0x20, PT ;  /* 0x000000200600780c */ /* 0x000fe40003fa4270 */
[----:B------:R-:W-:Y:S02]  /*2eb0*/  FMNMX.FTZ R8, R27, R8, !PT ;  /* 0x000000081b087209 */ /* 0x000fe40007810000 */
[----:B------:R-:W-:Y:S02]  /*2ec0*/  FSEL R43, R18, -INF , P4 ;  /* 0xff800000122b7808 */ /* 0x000fe40002000000 */
[----:B------:R-:W-:Y:S02]  /*2ed0*/  ISETP.GT.AND P4, PT, R6, 0x21, PT ;  /* 0x000000210600780c */ /* 0x000fe40003f84270 */
[----:B------:R-:W-:-:S02]  /*2ee0*/  FSEL R41, R12, -INF , P5 ;  /* 0xff8000000c297808 */ /* 0x000fc40002800000 */
[----:B------:R-:W-:Y:S02]  /*2ef0*/  FMNMX.FTZ R8, R17, R8, !PT ;  /* 0x0000000811087209 */ /* 0x000fe40007810000 */
[----:B------:R-:W-:Y:S02]  /*2f00*/  FMNMX.FTZ R10, R30, R53, !PT ;  /* 0x000000351e0a7209 */ /* 0x000fe40007810000 */
[----:B------:R-:W-:Y:S02]  /*2f10*/  FSEL R29, R13, -INF , P4 ;  /* 0xff8000000d1d7808 */ /* 0x000fe40002000000 */
[----:B------:R-:W-:Y:S02]  /*2f20*/  FMNMX.FTZ R8, R41, R8, !PT ;  /* 0x0000000829087209 */ /* 0x000fe40007810000 */
[----:B------:R-:W-:Y:S02]  /*2f30*/  FMNMX.FTZ R10, R51, R10, !PT ;  /* 0x0000000a330a7209 */ /* 0x000fe40007810000 */
[----:B------:R-:W-:-:S02]  /*2f40*/  FSEL R36, R15, -INF , P4 ;  /* 0xff8000000f247808 */ /* 0x000fc40002000000 */
[----:B------:R-:W-:Y:S02]  /*2f50*/  ISETP.GT.AND P4, PT, R6, 0x29, PT ;  /* 0x000000290600780c */ /* 0x000fe40003f84270 */
[----:B------:R-:W-:Y:S02]  /*2f60*/  FMNMX.FTZ R8, R29, R8, !PT ;  /* 0x000000081d087209 */ /* 0x000fe40007810000 */
[----:B------:R-:W-:Y:S02]  /*2f70*/  FMNMX.FTZ R10, R49, R10, !PT ;  /* 0x0000000a310a7209 */ /* 0x000fe40007810000 */
[----:B------:R-:W-:Y:S02]  /*2f80*/  FSEL R39, R14, -INF , P5 ;  /* 0xff8000000e277808 */ /* 0x000fe40002800000 */
[----:B------:R-:W-:Y:S01]  /*2f90*/  FSEL R2, R9, -INF , P4 ;  /* 0xff80000009027808 */ /* 0x000fe20002000000 */
[----:B------:R-:W-:Y:S01]  /*2fa0*/  LDSM.16.MT88.4 R12, [R220+0x900] ;  /* 0x00090000dc0c783b */ /* 0x000fe20000004200 */
        /* <DEDUP_REMOVED lines=8> */
[----:B------:R-:W-:Y:S02]  /*3030*/  ISETP.GT.AND P2, PT, R6, 0x38, PT ;  /* 0x000000380600780c */ /* 0x000fe40003f44270 */
        /* <DEDUP_REMOVED lines=28> */
[----:B------:R-:W-:-:S02]  /*3200*/  FSEL R151, R102, -INF , P5 ;  /* 0xff80000066977808 */ /* 0x000fc40002800000 */
[----:B------:R-:W-:Y:S02]  /*3210*/  FMNMX.FTZ R8, R64, R11, !PT ;  /* 0x0000000b40087209 */ /* 0x000fe40007810000 */
        /* <DEDUP_REMOVED lines=27> */
[----:B------:R-:W-:Y:S01]  /*33d0*/  ISETP.GT.AND P2, PT, R6, 0x61, PT ;  /* 0x000000610600780c */ /* 0x000fe20003f44270 */
[----:B------:R-:W-:Y:S01]  /*33e0*/  LDSM.16.MT88.4 R80, [R221+0x100] ;  /* 0x00010000dd50783b */ /* 0x000fe20000004200 */
        /* <DEDUP_REMOVED lines=14> */
[C---:B------:R-:W-:Y:S02]  /*34d0*/  ISETP.GT.AND P6, PT, R6.reuse, 0x70, PT ;  /* 0x000000700600780c */ /* 0x040fe40003fc4270 */
        /* <DEDUP_REMOVED lines=30> */
[----:B------:R-:W-:Y:S01]  /*36c0*/  FMNMX.FTZ R8, R65, R8, !PT ;  /* 0x0000000841087209 */ /* 0x000fe20007810000 */
[----:B------:R-:W-:Y:S03]  /*36d0*/  LDSM.16.MT88.4 R32, [R222+0x4900] ;  /* 0x00490000de20783b */ /* 0x000fe60000004200 */
        /* <DEDUP_REMOVED lines=13> */
[--C-:B------:R-:W-:Y:S02]  /*37b0*/  FFMA.FTZ R52, R4, c[0x0][0x2d0], -R58.reuse ;  /* 0x0000b40004347a23 */ /* 0x100fe4000001083a */
[--C-:B------:R-:W-:Y:S01]  /*37c0*/  FFMA.FTZ R55, R55, c[0x0][0x2d0], -R58.reuse ;  /* 0x0000b40037377a23 */ /* 0x100fe2000001083a */
[----:B------:R-:W-:Y:S01]  /*37d0*/  MUFU.EX2 R57, R57 ;  /* 0x0000003900397308 */ /* 0x000fe20000000800 */
[--C-:B------:R-:W-:Y:S01]  /*37e0*/  FFMA.FTZ R46, R21, c[0x0][0x2d0], -R58.reuse ;  /* 0x0000b400152e7a23 */ /* 0x100fe2000001083a */
[----:B-1----:R-:W-:Y:S01]  /*37f0*/  FMNMX.FTZ R3, R9, R6, !PT ;  /* 0x0000000609037209 */ /* 0x002fe20007810000 */
[--C-:B------:R-:W-:Y:S01]  /*3800*/  FFMA.FTZ R42, R17, c[0x0][0x2d0], -R58.reuse ;  /* 0x0000b400112a7a23 */ /* 0x100fe2000001083a */
[----:B------:R-:W1:Y:S01]  /*3810*/  LDSM.16.MT88.4 R4, [R220+0x4100] ;  /* 0x00410000dc04783b */ /* 0x000e620000004200 */
[--C-:B------:R-:W-:Y:S01]  /*3820*/  FFMA.FTZ R38, R29, c[0x0][0x2d0], -R58.reuse ;  /* 0x0000b4001d267a23 */ /* 0x100fe2000001083a */
[C---:B------:R-:W-:Y:S01]  /*3830*/  FSETP.NEU.FTZ.AND P2, PT, R3.reuse, -INF , PT ;  /* 0xff8000000300780b */ /* 0x040fe20003f5d000 */
[----:B------:R-:W-:Y:S01]  /*3840*/  FMUL.FTZ R56, R3, c[0x0][0x2d0] ;  /* 0x0000b40003387a20 */ /* 0x000fe20000410000 */
[----:B------:R-:W2:Y:S01]  /*3850*/  MUFU.EX2 R52, R52 ;  /* 0x0000003400347308 */ /* 0x000ea20000000800 */
[----:B------:R-:W3:Y:S01]  /*3860*/  LDSM.16.MT88.4 R8, [R224+0x4900] ;  /* 0x00490000e008783b */ /* 0x000ee20000004200 */
[----:B------:R-:W-:-:S02]  /*3870*/  FFMA.FTZ R2, R2, c[0x0][0x2d0], -R58 ;  /* 0x0000b40002027a23 */ /* 0x000fc4000001083a */
[----:B------:R-:W-:Y:S01]  /*3880*/  FSEL R56, R56, RZ, P2 ;  /* 0x000000ff38387208 */ /* 0x000fe20001000000 */
[----:B------:R-:W-:Y:S01]  /*3890*/  LDSM.16.MT88.4 R16, [R221+0x900] ;  /* 0x00090000dd10783b */ /* 0x000fe20000004200 */
[----:B------:R-:W-:Y:S02]  /*38a0*/  FFMA.FTZ R60, R60, c[0x0][0x2d0], -R58 ;  /* 0x0000b4003c3c7a23 */ /* 0x000fe4000001083a */
[----:B------:R-:W-:Y:S01]  /*38b0*/  MUFU.EX2 R55, R55 ;  /* 0x0000003700377308 */ /* 0x000fe20000000800 */
[--C-:B------:R-:W-:Y:S02]  /*38c0*/  FFMA.FTZ R59, R30, c[0x0][0x2d0], -R56.reuse ;  /* 0x0000b4001e3b7a23 */ /* 0x100fe40000010838 */
[--C-:B------:R-:W-:Y:S02]  /*38d0*/  FFMA.FTZ R54, R53, c[0x0][0x2d0], -R56.reuse ;  /* 0x0000b40035367a23 */ /* 0x100fe40000010838 */
[--C-:B------:R-:W-:Y:S02]  /*38e0*/  FFMA.FTZ R51, R51, c[0x0][0x2d0], -R56.reuse ;  /* 0x0000b40033337a23 */ /* 0x100fe40000010838 */
[----:B------:R-:W-:Y:S01]  /*38f0*/  FFMA.FTZ R50, R49, c[0x0][0x2d0], -R56 ;  /* 0x0000b40031327a23 */ /* 0x000fe20000010838 */
[----:B------:R-:W4:Y:S01]  /*3900*/  MUFU.EX2 R48, R48 ;  /* 0x0000003000307308 */ /* 0x000f220000000800 */
[----:B--2---:R-:W-:Y:S01]  /*3910*/  F2FP.PACK_AB R112, R52, R57 ;  /* 0x000000393470723e */ /* 0x004fe200000000ff */
[----:B------:R-:W-:-:S02]  /*3920*/  FFMA.FTZ R53, R47, c[0x0][0x2d0], -R58 ;  /* 0x0000b4002f357a23 */ /* 0x000fc4000001083a */
[----:B------:R-:W-:Y:S02]  /*3930*/  FFMA.FTZ R49, R27, c[0x0][0x2d0], -R58 ;  /* 0x0000b4001b317a23 */ /* 0x000fe4000001083a */
[--C-:B------:R-:W-:Y:S02]  /*3940*/  FFMA.FTZ R47, R25, c[0x0][0x2d0], -R56.reuse ;  /* 0x0000b400192f7a23 */ /* 0x100fe40000010838 */
[----:B------:R-:W-:Y:S01]  /*3950*/  MUFU.EX2 R59, R59 ;  /* 0x0000003b003b7308 */ /* 0x000fe20000000800 */
[--C-:B------:R-:W-:Y:S01]  /*3960*/  FFMA.FTZ R44, R23, c[0x0][0x2d0], -R56.reuse ;  /* 0x0000b400172c7a23 */ /* 0x100fe20000010838 */
[----:B------:R-:W2:Y:S01]  /*3970*/  LDSM.16.MT88.4 R24, [R224+0x900] ;  /* 0x00090000e018783b */ /* 0x000ea20000004200 */
[--C-:B------:R-:W-:Y:S02]  /*3980*/  FFMA.FTZ R43, R43, c[0x0][0x2d0], -R56.reuse ;  /* 0x0000b4002b2b7a23 */ /* 0x100fe40000010838 */
[----:B------:R-:W-:Y:S01]  /*3990*/  FFMA.FTZ R40, R45, c[0x0][0x2d0], -R56 ;  /* 0x0000b4002d287a23 */ /* 0x000fe20000010838 */
[----:B------:R-:W5:Y:S01]  /*39a0*/  LDSM.16.MT88.4 R20, [R222+0x900] ;  /* 0x00090000de14783b */ /* 0x000f620000004200 */
[--C-:B------:R-:W-:Y:S01]  /*39b0*/  FFMA.FTZ R45, R41, c[0x0][0x2d0], -R58.reuse ;  /* 0x0000b400292d7a23 */ /* 0x100fe2000001083a */
[----:B------:R-:W1:Y:S01]  /*39c0*/  MUFU.EX2 R54, R54 ;  /* 0x0000003600367308 */ /* 0x000e620000000800 */
[----:B----4-:R-:W-:Y:S01]  /*39d0*/  F2FP.PACK_AB R114, R48, R55 ;  /* 0x000000373072723e */ /* 0x010fe200000000ff */
[----:B------:R-:W-:-:S02]  /*39e0*/  FFMA.FTZ R41, R31, c[0x0][0x2d0], -R58 ;  /* 0x0000b4001f297a23 */ /* 0x000fc4000001083a */
[----:B------:R-:W4:Y:S01]  /*39f0*/  LDSM.16.MT88.4 R28, [R221+0x4900] ;  /* 0x00490000dd1c783b */ /* 0x000f220000004200 */
[--C-:B------:R-:W-:Y:S02]  /*3a00*/  FFMA.FTZ R39, R39, c[0x0][0x2d0], -R56.reuse ;  /* 0x0000b40027277a23 */ /* 0x100fe40000010838 */
[--C-:B------:R-:W-:Y:S01]  /*3a10*/  FFMA.FTZ R36, R36, c[0x0][0x2d0], -R56.reuse ;  /* 0x0000b40024247a23 */ /* 0x100fe20000010838 */
[----:B------:R-:W-:Y:S01]  /*3a20*/  MUFU.EX2 R51, R51 ;  /* 0x0000003300337308 */ /* 0x000fe20000000800 */
[--C-:B------:R-:W-:Y:S02]  /*3a30*/  FFMA.FTZ R37, R37, c[0x0][0x2d0], -R56.reuse ;  /* 0x0000b40025257a23 */ /* 0x100fe40000010838 */
[--C-:B------:R-:W-:Y:S02]  /*3a40*/  FFMA.FTZ R0, R64, c[0x0][0x2d0], -R56.reuse ;  /* 0x0000b40040007a23 */ /* 0x100fe40000010838 */
[----:B------:R-:W-:Y:S02]  /*3a50*/  FFMA.FTZ R64, R151, c[0x0][0x2d0], -R56 ;  /* 0x0000b40097407a23 */ /* 0x000fe40000010838 */
[--C-:B------:R-:W-:Y:S01]  /*3a60*/  FFMA.FTZ R145, R145, c[0x0][0x2d0], -R58.reuse ;  /* 0x0000b40091917a23 */ /* 0x100fe2000001083a */
[----:B------:R-:W3:Y:S01]  /*3a70*/  MUFU.EX2 R50, R50 ;  /* 0x0000003200327308 */ /* 0x000ee20000000800 */
[----:B-1----:R-:W-:Y:S01]  /*3a80*/  F2FP.PACK_AB R113, R54, R59 ;  /* 0x0000003b3671723e */ /* 0x002fe200000000ff */
[----:B------:R-:W-:-:S02]  /*3a90*/  FFMA.FTZ R147, R147, c[0x0][0x2d0], -R58 ;  /* 0x0000b40093937a23 */ /* 0x000fc4000001083a */
[----:B------:R-:W-:Y:S02]  /*3aa0*/  FFMA.FTZ R62, R62, c[0x0][0x2d0], -R58 ;  /* 0x0000b4003e3e7a23 */ /* 0x000fe4000001083a */
[--C-:B------:R-:W-:Y:S02]  /*3ab0*/  FFMA.FTZ R151, R146, c[0x0][0x2d0], -R56.reuse ;  /* 0x0000b40092977a23 */ /* 0x100fe40000010838 */
[----:B------:R-:W-:Y:S01]  /*3ac0*/  MUFU.EX2 R53, R53 ;  /* 0x0000003500357308 */ /* 0x000fe20000000800 */
[----:B------:R-:W-:Y:S02]  /*3ad0*/  FFMA.FTZ R144, R144, c[0x0][0x2d0], -R56 ;  /* 0x0000b40090907a23 */ /* 0x000fe40000010838 */
[----:B------:R-:W-:Y:S02]  /*3ae0*/  FFMA.FTZ R66, R66, c[0x0][0x2d0], -R58 ;  /* 0x0000b40042427a23 */ /* 0x000fe4000001083a */
[----:B------:R-:W-:Y:S02]  /*3af0*/  FFMA.FTZ R173, R173, c[0x0][0x2d0], -R56 ;  /* 0x0000b400adad7a23 */ /* 0x000fe40000010838 */
[--C-:B------:R-:W-:Y:S01]  /*3b00*/  FFMA.FTZ R245, R245, c[0x0][0x2d0], -R58.reuse ;  /* 0x0000b400f5f57a23 */ /* 0x100fe2000001083a */
[----:B---3--:R-:W-:Y:S01]  /*3b10*/  F2FP.PACK_AB R115, R50, R51 ;  /* 0x000000333273723e */ /* 0x008fe200000000ff */
[----:B------:R-:W1:Y:S01]  /*3b20*/  MUFU.EX2 R46, R46 ;  /* 0x0000002e002e7308 */ /* 0x000e620000000800 */
[----:B------:R-:W-:-:S02]  /*3b30*/  FFMA.FTZ R241, R241, c[0x0][0x2d0], -R58 ;  /* 0x0000b400f1f17a23 */ /* 0x000fc4000001083a */
[--C-:B------:R-:W-:Y:S02]  /*3b40*/  FFMA.FTZ R146, R239, c[0x0][0x2d0], -R56.reuse ;  /* 0x0000b400ef927a23 */ /* 0x100fe40000010838 */
[--C-:B------:R-:W-:Y:S01]  /*3b50*/  FFMA.FTZ R237, R237, c[0x0][0x2d0], -R56.reuse ;  /* 0x0000b400eded7a23 */ /* 0x100fe20000010838 */
[C---:B------:R-:W-:Y:S01]  /*3b60*/  HMMA.16816.F32 R84, R112.reuse, R88, RZ ;  /* 0x000000587054723c */ /* 0x040fe200000018ff */
[--C-:B------:R-:W-:Y:S01]  /*3b70*/  FFMA.FTZ R148, R195, c[0x0][0x2d0], -R56.reuse ;  /* 0x0000b400c3947a23 */ /* 0x100fe20000010838 */
[----:B------:R-:W-:Y:S01]  /*3b80*/  MUFU.EX2 R49, R49 ;  /* 0x0000003100317308 */ /* 0x000fe20000000800 */
[----:B------:R-:W-:Y:S02]  /*3b90*/  FFMA.FTZ R175, R175, c[0x0][0x2d0], -R56 ;  /* 0x0000b400afaf7a23 */ /* 0x000fe40000010838 */
[--C-:B------:R-:W-:Y:S02]  /*3ba0*/  FFMA.FTZ R150, R165, c[0x0][0x2d0], -R58.reuse ;  /* 0x0000b400a5967a23 */ /* 0x100fe4000001083a */
[--C-:B------:R-:W-:Y:S01]  /*3bb0*/  FFMA.FTZ R163, R163, c[0x0][0x2d0], -R58.reuse ;  /* 0x0000b400a3a37a23 */ /* 0x100fe2000001083a */
[----:B------:R-:W-:Y:S01]  /*3bc0*/  HMMA.16816.F32 R88, R112, R90, RZ ;  /* 0x0000005a7058723c */ /* 0x000fe200000018ff */
[--C-:B------:R-:W-:Y:S01]  /*3bd0*/  FFMA.FTZ R152, R161, c[0x0][0x2d0], -R58.reuse ;  /* 0x0000b400a1987a23 */ /* 0x100fe2000001083a */
[----:B------:R-:W-:Y:S01]  /*3be0*/  MUFU.EX2 R42, R42 ;  /* 0x0000002a002a7308 */ /* 0x000fe20000000800 */
[----:B------:R-:W-:-:S02]  /*3bf0*/  FFMA.FTZ R159, R159, c[0x0][0x2d0], -R58 ;  /* 0x0000b4009f9f7a23 */ /* 0x000fc4000001083a */
[--C-:B------:R-:W-:Y:S02]  /*3c00*/  FFMA.FTZ R154, R157, c[0x0][0x2d0], -R56.reuse ;  /* 0x0000b4009d9a7a23 */ /* 0x100fe40000010838 */
[--C-:B------:R-:W-:Y:S01]  /*3c10*/  FFMA.FTZ R155, R155, c[0x0][0x2d0], -R56.reuse ;  /* 0x0000b4009b9b7a23 */ /* 0x100fe20000010838 */
[C---:B------:R-:W-:Y:S01]  /*3c20*/  HMMA.16816.F32 R92, R112.reuse, R96, RZ ;  /* 0x00000060705c723c */ /* 0x040fe200000018ff */
[--C-:B------:R-:W-:Y:S01]  /*3c30*/  FFMA.FTZ R153, R153, c[0x0][0x2d0], -R56.reuse ;  /* 0x0000b40099997a23 */ /* 0x100fe20000010838 */
[----:B------:R-:W-:Y:S01]  /*3c40*/  MUFU.EX2 R47, R47 ;  /* 0x0000002f002f7308 */ /* 0x000fe20000000800 */
[----:B------:R-:W-:Y:S02]  /*3c50*/  FFMA.FTZ R156, R149, c[0x0][0x2d0], -R56 ;  /* 0x0000b400959c7a23 */ /* 0x000fe40000010838 */
[----:B------:R-:W-:Y:S02]  /*3c60*/  FADD.FTZ R52, R57, R52 ;  /* 0x0000003439347221 */ /* 0x000fe40000010000 */
[----:B------:R-:W-:Y:S01]  /*3c70*/  FADD.FTZ R54, R59, R54 ;  /* 0x000000363b367221 */ /* 0x000fe20000010000 */
[----:B------:R-:W-:Y:S01]  /*3c80*/  HMMA.16816.F32 R96, R112, R98, RZ ;  /* 0x000000627060723c */ /* 0x000fe200000018ff */
[----:B------:R-:W-:Y:S01]  /*3c90*/  FADD.FTZ R55, R55, R52 ;  /* 0x0000003437377221 */ /* 0x000fe20000010000 */
[----:B------:R-:W3:Y:S01]  /*3ca0*/  MUFU.EX2 R44, R44 ;  /* 0x0000002c002c7308 */ /* 0x000ee20000000800 */
[----:B------:R-:W-:-:S02]  /*3cb0*/  FADD.FTZ R51, R51, R54 ;  /* 0x0000003633337221 */ /* 0x000fc40000010000 */
[----:B------:R-:W-:Y:S02]  /*3cc0*/  FADD.FTZ R48, R48, R55 ;  /* 0x0000003730307221 */ /* 0x000fe40000010000 */
[----:B------:R-:W-:Y:S01]  /*3cd0*/  FADD.FTZ R50, R50, R51 ;  /* 0x0000003332327221 */ /* 0x000fe20000010000 */
[C---:B------:R-:W-:Y:S02]  /*3ce0*/  HMMA.16816.F32 R128, R112.reuse, R124, RZ ;  /* 0x0000007c7080723c */ /* 0x040fe400000018ff */
[----:B------:R-:W-:Y:S06]  /*3cf0*/  MUFU.EX2 R43, R43 ;  /* 0x0000002b002b7308 */ /* 0x000fec0000000800 */
[C---:B------:R-:W-:Y:S02]  /*3d00*/  HMMA.16816.F32 R68, R112.reuse, R72, RZ ;  /* 0x000000487044723c */ /* 0x040fe400000018ff */
[----:B------:R-:W1:Y:S06]  /*3d10*/  MUFU.EX2 R40, R40 ;  /* 0x0000002800287308 */ /* 0x000e6c0000000800 */
        /* <DEDUP_REMOVED lines=15> */
[----:B------:R-:W2:Y:S06]  /*3e10*/  MUFU.EX2 R0, R0 ;  /* 0x0000000000007308 */ /* 0x000eac0000000800 */
[C---:B------:R-:W-:Y:S02]  /*3e20*/  HMMA.16816.F32 R116, R112.reuse, R4, RZ ;  /* 0x000000047074723c */ /* 0x040fe400000018ff */
[----:B------:R-:W-:Y:S05]  /*3e30*/  MUFU.EX2 R60, R60 ;  /* 0x0000003c003c7308 */ /* 0x000fea0000000800 */
[----:B-1----:R-:W-:Y:S01]  /*3e40*/  F2FP.PACK_AB R4, R46, R53 ;  /* 0x000000352e04723e */ /* 0x002fe200000000ff */
[----:B------:R-:W-:Y:S01]  /*3e50*/  HMMA.16816.F32 R112, R112, R6, RZ ;  /* 0x000000067070723c */ /* 0x000fe200000018ff */
[----:B---3--:R-:W-:Y:S01]  /*3e60*/  F2FP.PACK_AB R5, R44, R47 ;  /* 0x0000002f2c05723e */ /* 0x008fe200000000ff */
[----:B------:R-:W1:Y:S01]  /*3e70*/  MUFU.EX2 R145, R145 ;  /* 0x0000009100917308 */ /* 0x000e620000000800 */
[----:B------:R-:W-:-:S02]  /*3e80*/  FADD.FTZ R53, R53, R48 ;  /* 0x0000003035357221 */ /* 0x000fc40000010000 */
[----:B------:R-:W-:Y:S02]  /*3e90*/  FADD.FTZ R47, R47, R50 ;  /* 0x000000322f2f7221 */ /* 0x000fe40000010000 */
[----:B------:R-:W-:Y:S01]  /*3ea0*/  F2FP.PACK_AB R6, R42, R49 ;  /* 0x000000312a06723e */ /* 0x000fe200000000ff */
[----:B------:R-:W-:Y:S01]  /*3eb0*/  FADD.FTZ R46, R46, R53 ;  /* 0x000000352e2e7221 */ /* 0x000fe20000010000 */
[----:B------:R-:W-:Y:S01]  /*3ec0*/  F2FP.PACK_AB R7, R40, R43 ;  /* 0x0000002b2807723e */ /* 0x000fe200000000ff */
[----:B------:R-:W-:Y:S01]  /*3ed0*/  MUFU.EX2 R147, R147 ;  /* 0x0000009300937308 */ /* 0x000fe20000000800 */
[----:B------:R-:W-:Y:S02]  /*3ee0*/  FADD.FTZ R44, R44, R47 ;  /* 0x0000002f2c2c7221 */ /* 0x000fe40000010000 */
[----:B------:R-:W-:Y:S02]  /*3ef0*/  FADD.FTZ R49, R49, R46 ;  /* 0x0000002e31317221 */ /* 0x000fe40000010000 */
[----:B------:R-:W-:Y:S01]  /*3f00*/  FADD.FTZ R43, R43, R44 ;  /* 0x0000002c2b2b7221 */ /* 0x000fe20000010000 */
[----:B------:R-:W-:Y:S01]  /*3f10*/  HMMA.16816.F32 R84, R4, R12, R84 ;  /* 0x0000000c0454723c */ /* 0x000fe20000001854 */
[----:B------:R-:W-:Y:S01]  /*3f20*/  FADD.FTZ R42, R42, R49 ;  /* 0x000000312a2a7221 */ /* 0x000fe20000010000 */
[----:B------:R-:W3:Y:S01]  /*3f30*/  MUFU.EX2 R62, R62 ;  /* 0x0000003e003e7308 */ /* 0x000ee20000000800 */
[----:B------:R-:W-:-:S05]  /*3f40*/  FADD.FTZ R40, R40, R43 ;  /* 0x0000002b28287221 */ /* 0x000fca0000010000 */
[C---:B------:R-:W-:Y:S01]  /*3f50*/  HMMA.16816.F32 R88, R4.reuse, R14, R88 ;  /* 0x0000000e0458723c */ /* 0x040fe20000001858 */
[----:B------:R-:W1:Y:S01]  /*3f60*/  LDSM.16.MT88.4 R12, [R220+0x4900] ;  /* 0x00490000dc0c783b */ /* 0x000e620000004200 */
[----:B------:R-:W-:Y:S06]  /*3f70*/  MUFU.EX2 R64, R64 ;  /* 0x0000004000407308 */ /* 0x000fec0000000800 */
[C---:B------:R-:W-:Y:S02]  /*3f80*/  HMMA.16816.F32 R92, R4.reuse, R8, R92 ;  /* 0x00000008045c723c */ /* 0x040fe4000000185c */
[----:B------:R-:W1:Y:S06]  /*3f90*/  MUFU.EX2 R151, R151 ;  /* 0x0000009700977308 */ /* 0x000e6c0000000800 */
[C---:B------:R-:W-:Y:S01]  /*3fa0*/  HMMA.16816.F32 R96, R4.reuse, R10, R96 ;  /* 0x0000000a0460723c */ /* 0x040fe20000001860 */
[----:B------:R-:W1:Y:S01]  /*3fb0*/  LDSM.16.MT88.4 R8, [R220+0x1100] ;  /* 0x00110000dc08783b */ /* 0x000e620000004200 */
[----:B------:R-:W-:Y:S06]  /*3fc0*/  MUFU.EX2 R66, R66 ;  /* 0x0000004200427308 */ /* 0x000fec0000000800 */
[C---:B--2---:R-:W-:Y:S02]  /*3fd0*/  HMMA.16816.F32 R128, R4.reuse, R24, R128 ;  /* 0x000000180480723c */ /* 0x044fe40000001880 */
[----:B------:R-:W-:Y:S06]  /*3fe0*/  MUFU.EX2 R173, R173 ;  /* 0x000000ad00ad7308 */ /* 0x000fec0000000800 */
[C---:B------:R-:W-:Y:S01]  /*3ff0*/  HMMA.16816.F32 R124, R4.reuse, R26, R124 ;  /* 0x0000001a047c723c */ /* 0x040fe2000000187c */
[----:B------:R-:W-:Y:S01]  /*4000*/  LDSM.16.MT88.4 R24, [R224+0x1100] ;  /* 0x00110000e018783b */ /* 0x000fe20000004200 */
[----:B------:R-:W-:Y:S06]  /*4010*/  MUFU.EX2 R245, R245 ;  /* 0x000000f500f57308 */ /* 0x000fec0000000800 */
[C---:B-----5:R-:W-:Y:S02]  /*4020*/  HMMA.16816.F32 R68, R4.reuse, R20, R68 ;  /* 0x000000140444723c */ /* 0x060fe40000001844 */
[----:B------:R-:W-:Y:S06]  /*4030*/  MUFU.EX2 R241, R241 ;  /* 0x000000f100f17308 */ /* 0x000fec0000000800 */
[C---:B------:R-:W-:Y:S01]  /*4040*/  HMMA.16816.F32 R72, R4.reuse, R22, R72 ;  /* 0x000000160448723c */ /* 0x040fe20000001848 */
[----:B------:R-:W-:Y:S01]  /*4050*/  LDSM.16.MT88.4 R20, [R222+0x1100] ;  /* 0x00110000de14783b */ /* 0x000fe20000004200 */
[----:B------:R-:W-:Y:S06]  /*4060*/  MUFU.EX2 R146, R146 ;  /* 0x0000009200927308 */ /* 0x000fec0000000800 */
[C---:B------:R-:W-:Y:S02]  /*4070*/  HMMA.16816.F32 R76, R4.reuse, R16, R76 ;  /* 0x00000010044c723c */ /* 0x040fe4000000184c */
[----:B------:R-:W-:Y:S06]  /*4080*/  MUFU.EX2 R237, R237 ;  /* 0x000000ed00ed7308 */ /* 0x000fec0000000800 */
[C---:B------:R-:W-:Y:S01]  /*4090*/  HMMA.16816.F32 R80, R4.reuse, R18, R80 ;  /* 0x000000120450723c */ /* 0x040fe20000001850 */
[----:B------:R-:W2:Y:S01]  /*40a0*/  LDSM.16.MT88.4 R16, [R221+0x1100] ;  /* 0x00110000dd10783b */ /* 0x000ea20000004200 */
[----:B------:R-:W-:Y:S06]  /*40b0*/  MUFU.EX2 R148, R148 ;  /* 0x0000009400947308 */ /* 0x000fec0000000800 */
[C---:B------:R-:W-:Y:S02]  /*40c0*/  HMMA.16816.F32 R100, R4.reuse, R32, R100 ;  /* 0x000000200464723c */ /* 0x040fe40000001864 */
[----:B------:R-:W-:Y:S06]  /*40d0*/  MUFU.EX2 R175, R175 ;  /* 0x000000af00af7308 */ /* 0x000fec0000000800 */
[C---:B------:R-:W-:Y:S01]  /*40e0*/  HMMA.16816.F32 R104, R4.reuse, R34, R104 ;  /* 0x000000220468723c */ /* 0x040fe20000001868 */
[----:B------:R-:W-:Y:S01]  /*40f0*/  LDSM.16.MT88.4 R32, [R222+0x5100] ;  /* 0x00510000de20783b */ /* 0x000fe20000004200 */
[----:B------:R-:W-:Y:S06]  /*4100*/  MUFU.EX2 R150, R150 ;  /* 0x0000009600967308 */ /* 0x000fec0000000800 */
[C---:B----4-:R-:W-:Y:S02]  /*4110*/  HMMA.16816.F32 R120, R4.reuse, R28, R120 ;  /* 0x0000001c0478723c */ /* 0x050fe40000001878 */
[----:B------:R-:W-:Y:S06]  /*4120*/  MUFU.EX2 R163, R163 ;  /* 0x000000a300a37308 */ /* 0x000fec0000000800 */
[C---:B------:R-:W-:Y:S01]  /*4130*/  HMMA.16816.F32 R108, R4.reuse, R30, R108 ;  /* 0x0000001e046c723c */ /* 0x040fe2000000186c */
[----:B------:R-:W-:Y:S01]  /*4140*/  LDSM.16.MT88.4 R28, [R221+0x5100] ;  /* 0x00510000dd1c783b */ /* 0x000fe20000004200 */
[----:B------:R-:W-:Y:S06]  /*4150*/  MUFU.EX2 R152, R152 ;  /* 0x0000009800987308 */ /* 0x000fec0000000800 */
[C---:B-1----:R-:W-:Y:S02]  /*4160*/  HMMA.16816.F32 R116, R4.reuse, R12, R116 ;  /* 0x0000000c0474723c */ /* 0x042fe40000001874 */
[----:B------:R-:W-:Y:S06]  /*4170*/  MUFU.EX2 R159, R159 ;  /* 0x0000009f009f7308 */ /* 0x000fec0000000800 */
[----:B------:R-:W-:Y:S01]  /*4180*/  HMMA.16816.F32 R112, R4, R14, R112 ;  /* 0x0000000e0470723c */ /* 0x000fe20000001870 */
[----:B------:R-:W1:Y:S01]  /*4190*/  LDSM.16.MT88.4 R12, [R224+0x5100] ;  /* 0x00510000e00c783b */ /* 0x000e620000004200 */
[----:B------:R-:W-:Y:S05]  /*41a0*/  MUFU.EX2 R154, R154 ;  /* 0x0000009a009a7308 */ /* 0x000fea0000000800 */
[----:B------:R-:W-:Y:S01]  /*41b0*/  F2FP.PACK_AB R4, R38, R45 ;  /* 0x0000002d2604723e */ /* 0x000fe200000000ff */
[----:B------:R-:W-:Y:S01]  /*41c0*/  FADD.FTZ R45, R45, R42 ;  /* 0x0000002a2d2d7221 */ /* 0x000fe20000010000 */
[----:B------:R-:W-:Y:S01]  /*41d0*/  F2FP.PACK_AB R6, R2, R41 ;  /* 0x000000290206723e */ /* 0x000fe200000000ff */
[----:B------:R-:W-:Y:S01]  /*41e0*/  MUFU.EX2 R155, R155 ;  /* 0x0000009b009b7308 */ /* 0x000fe20000000800 */
[----:B------:R-:W-:Y:S01]  /*41f0*/  F2FP.PACK_AB R5, R36, R39 ;  /* 0x000000272405723e */ /* 0x000fe200000000ff */
[----:B------:R-:W-:Y:S01]  /*4200*/  FADD.FTZ R39, R39, R40 ;  /* 0x0000002827277221 */ /* 0x000fe20000010000 */
[----:B------:R-:W-:Y:S01]  /*4210*/  F2FP.PACK_AB R7, R0, R37 ;  /* 0x000000250007723e */ /* 0x000fe200000000ff */
[----:B------:R-:W-:-:S02]  /*4220*/  FADD.FTZ R38, R38, R45 ;  /* 0x0000002d26267221 */ /* 0x000fc40000010000 */
[----:B------:R-:W-:Y:S02]  /*4230*/  FADD.FTZ R36, R36, R39 ;  /* 0x0000002724247221 */ /* 0x000fe40000010000 */
[----:B------:R-:W-:Y:S01]  /*4240*/  MUFU.EX2 R153, R153 ;  /* 0x0000009900997308 */ /* 0x000fe20000000800 */
[----:B------:R-:W-:Y:S01]  /*4250*/  FADD.FTZ R41, R41, R38 ;  /* 0x0000002629297221 */ /* 0x000fe20000010000 */
[----:B------:R-:W-:Y:S03]  /*4260*/  HMMA.16816.F32 R84, R4, R8, R84 ;  /* 0x000000080454723c */ /* 0x000fe60000001854 */
[----:B------:R-:W-:-:S03]  /*4270*/  FADD.FTZ R41, R2, R41 ;  /* 0x0000002902297221 */ /* 0x000fc60000010000 */
[----:B------:R-:W-:Y:S02]  /*4280*/  MUFU.EX2 R156, R156 ;  /* 0x0000009c009c7308 */ /* 0x000fe40000000800 */
        /* <DEDUP_REMOVED lines=8> */
[C---:B------:R-:W-:Y:S01]  /*4310*/  HMMA.16816.F32 R100, R4.reuse, R32, R100 ;  /* 0x000000200464723c */ /* 0x040fe20000001864 */
[----:B------:R5:W-:Y:S06]  /*4320*/  MUFU.EX2 R32, R144 ;  /* 0x0000009000207308 */ /* 0x000bec0000000800 */
[----:B------:R-:W-:Y:S01]  /*4330*/  FFMA.FTZ R33, R138, c[0x0][0x2d0], -R56 ;  /* 0x0000b4008a217a23 */ /* 0x000fe20000010838 */
[----:B----4-:R-:W-:Y:S01]  /*4340*/  HMMA.16816.F32 R116, R4, R8, R116 ;  /* 0x000000080474723c */ /* 0x010fe20000001874 */
[----:B------:R-:W-:-:S04]  /*4350*/  FFMA.FTZ R138, R247, c[0x0][0x2d0], -R58 ;  /* 0x0000b400f78a7a23 */ /* 0x000fc8000001083a */
[----:B------:R-:W4:Y:S03]  /*4360*/  MUFU.EX2 R33, R33 ;  /* 0x0000002100217308 */ /* 0x000f260000000800 */
[C---:B------:R-:W-:Y:S01]  /*4370*/  HMMA.16816.F32 R112, R4.reuse, R10, R112 ;  /* 0x0000000a0470723c */ /* 0x040fe20000001870 */
[----:B------:R-:W1:Y:S01]  /*4380*/  LDSM.16.MT88.4 R8, [R224+0x5900] ;  /* 0x00590000e008783b */ /* 0x000e620000004200 */
[--C-:B-----5:R-:W-:Y:S02]  /*4390*/  FFMA.FTZ R144, R243, c[0x0][0x2d0], -R58.reuse ;  /* 0x0000b400f3907a23 */ /* 0x120fe4000001083a */
[--C-:B------:R-:W-:Y:S01]  /*43a0*/  FFMA.FTZ R243, R133, c[0x0][0x2d0], -R58.reuse ;  /* 0x0000b40085f37a23 */ /* 0x100fe2000001083a */
[----:B------:R-:W-:Y:S03]  /*43b0*/  MUFU.EX2 R138, R138 ;  /* 0x0000008a008a7308 */ /* 0x000fe60000000800 */
[C---:B------:R-:W-:Y:S05]  /*43c0*/  HMMA.16816.F32 R68, R4.reuse, R20, R68 ;  /* 0x000000140444723c */ /* 0x040fea0000001844 */
[----:B------:R-:W-:Y:S03]  /*43d0*/  MUFU.EX2 R144, R144 ;  /* 0x0000009000907308 */ /* 0x000fe60000000800 */
[C---:B------:R-:W-:Y:S01]  /*43e0*/  HMMA.16816.F32 R72, R4.reuse, R22, R72 ;  /* 0x000000160448723c */ /* 0x040fe20000001848 */
[----:B------:R-:W5:Y:S04]  /*43f0*/  LDSM.16.MT88.4 R20, [R222+0x1900] ;  /* 0x00190000de14783b */ /* 0x000f680000004200 */
[----:B------:R-:W-:Y:S03]  /*4400*/  MUFU.EX2 R243, R243 ;  /* 0x000000f300f37308 */ /* 0x000fe60000000800 */
[C---:B------:R-:W-:Y:S08]  /*4410*/  HMMA.16816.F32 R128, R4.reuse, R24, R128 ;  /* 0x000000180480723c */ /* 0x040ff00000001880 */
[C---:B------:R-:W-:Y:S01]  /*4420*/  HMMA.16816.F32 R124, R4.reuse, R26, R124 ;  /* 0x0000001a047c723c */ /* 0x040fe2000000187c */
[----:B------:R-:W1:Y:S07]  /*4430*/  LDSM.16.MT88.4 R24, [R224+0x1900] ;  /* 0x00190000e018783b */ /* 0x000e6e0000004200 */
[C---:B------:R-:W-:Y:S07]  /*4440*/  HMMA.16816.F32 R104, R4.reuse, R34, R104 ;  /* 0x000000220468723c */ /* 0x040fee0000001868 */
[--C-:B------:R-:W-:Y:S01]  /*4450*/  FFMA.FTZ R34, R136, c[0x0][0x2d0], -R58.reuse ;  /* 0x0000b40088227a23 */ /* 0x100fe2000001083a */
[----:B------:R-:W-:Y:S01]  /*4460*/  HMMA.16816.F32 R120, R4, R28, R120 ;  /* 0x0000001c0478723c */ /* 0x000fe20000001878 */
[----:B------:R-:W-:-:S02]  /*4470*/  FFMA.FTZ R35, R167, c[0x0][0x2d0], -R58 ;  /* 0x0000b400a7237a23 */ /* 0x000fc4000001083a */
[----:B------:R-:W-:Y:S02]  /*4480*/  FFMA.FTZ R167, R134, c[0x0][0x2d0], -R58 ;  /* 0x0000b40086a77a23 */ /* 0x000fe4000001083a */
[--C-:B------:R-:W-:Y:S01]  /*4490*/  FFMA.FTZ R136, R193, c[0x0][0x2d0], -R56.reuse ;  /* 0x0000b400c1887a23 */ /* 0x100fe20000010838 */
[----:B------:R-:W-:Y:S01]  /*44a0*/  MUFU.EX2 R34, R34 ;  /* 0x0000002200227308 */ /* 0x000fe20000000800 */
[--C-:B------:R-:W-:Y:S01]  /*44b0*/  FFMA.FTZ R134, R251, c[0x0][0x2d0], -R56.reuse ;  /* 0x0000b400fb867a23 */ /* 0x100fe20000010838 */
[----:B------:R-:W-:Y:S01]  /*44c0*/  HMMA.16816.F32 R108, R4, R30, R108 ;  /* 0x0000001e046c723c */ /* 0x000fe2000000186c */
[----:B------:R-:W-:Y:S01]  /*44d0*/  LDSM.16.MT88.4 R28, [R221+0x5900] ;  /* 0x00590000dd1c783b */ /* 0x000fe20000004200 */
[----:B------:R-:W-:-:S04]  /*44e0*/  FFMA.FTZ R193, R249, c[0x0][0x2d0], -R56 ;  /* 0x0000b400f9c17a23 */ /* 0x000fc80000010838 */
[----:B------:R-:W1:Y:S01]  /*44f0*/  MUFU.EX2 R35, R35 ;  /* 0x0000002300237308 */ /* 0x000e620000000800 */
[----:B------:R-:W-:Y:S01]  /*4500*/  F2FP.PACK_AB R4, R145, R60 ;  /* 0x0000003c9104723e */ /* 0x000fe200000000ff */
[----:B------:R-:W-:Y:S01]  /*4510*/  FADD.FTZ R60, R60, R41 ;  /* 0x000000293c3c7221 */ /* 0x000fe20000010000 */
[----:B---3--:R-:W-:Y:S02]  /*4520*/  F2FP.PACK_AB R6, R62, R147 ;  /* 0x000000933e06723e */ /* 0x008fe400000000ff */
[----:B------:R-:W-:Y:S01]  /*4530*/  F2FP.PACK_AB R5, R151, R64 ;  /* 0x000000409705723e */ /* 0x000fe200000000ff */
[----:B------:R-:W-:Y:S01]  /*4540*/  FADD.FTZ R60, R145, R60 ;  /* 0x0000003c913c7221 */ /* 0x000fe20000010000 */
[----:B----4-:R-:W-:Y:S01]  /*4550*/  F2FP.PACK_AB R7, R33, R32 ;  /* 0x000000202107723e */ /* 0x010fe200000000ff */
[----:B------:R-:W3:Y:S02]  /*4560*/  MUFU.EX2 R167, R167 ;  /* 0x000000a700a77308 */ /* 0x000ee40000000800 */
[----:B------:R-:W-:-:S04]  /*4570*/  FADD.FTZ R147, R147, R60 ;  /* 0x0000003c93937221 */ /* 0x000fc80000010000 */
[C---:B--2---:R-:W-:Y:S01]  /*4580*/  HMMA.16816.F32 R76, R4.reuse, R16, R76 ;  /* 0x00000010044c723c */ /* 0x044fe2000000184c */
[----:B------:R-:W-:Y:S01]  /*4590*/  FADD.FTZ R147, R62, R147 ;  /* 0x000000933e937221 */ /* 0x000fe20000010000 */
[----:B------:R-:W2:Y:S06]  /*45a0*/  MUFU.EX2 R134, R134 ;  /* 0x0000008600867308 */ /* 0x000eac0000000800 */
[C---:B------:R-:W-:Y:S01]  /*45b0*/  HMMA.16816.F32 R80, R4.reuse, R18, R80 ;  /* 0x000000120450723c */ /* 0x040fe20000001850 */
[----:B------:R-:W4:Y:S01]  /*45c0*/  LDSM.16.MT88.4 R16, [R222+0x5900] ;  /* 0x00590000de10783b */ /* 0x000f220000004200 */
[----:B------:R-:W-:Y:S06]  /*45d0*/  MUFU.EX2 R136, R136 ;  /* 0x0000008800887308 */ /* 0x000fec0000000800 */
[C---:B-1----:R-:W-:Y:S02]  /*45e0*/  HMMA.16816.F32 R84, R4.reuse, R12, R84 ;  /* 0x0000000c0454723c */ /* 0x042fe40000001854 */
[----:B------:R-:W1:Y:S06]  /*45f0*/  MUFU.EX2 R193, R193 ;  /* 0x000000c100c17308 */ /* 0x000e6c0000000800 */
[C---:B------:R-:W-:Y:S01]  /*4600*/  HMMA.16816.F32 R88, R4.reuse, R14, R88 ;  /* 0x0000000e0458723c */ /* 0x040fe20000001858 */
[----:B------:R-:W1:Y:S07]  /*4610*/  LDSM.16.MT88.4 R12, [R220+0x5900] ;  /* 0x00590000dc0c783b */ /* 0x000e6e0000004200 */
[C---:B------:R-:W-:Y:S08]  /*4620*/  HMMA.16816.F32 R92, R4.reuse, R8, R92 ;  /* 0x00000008045c723c */ /* 0x040ff0000000185c */
[C---:B------:R-:W-:Y:S01]  /*4630*/  HMMA.16816.F32 R96, R4.reuse, R10, R96 ;  /* 0x0000000a0460723c */ /* 0x040fe20000001860 */
[----:B------:R-:W1:Y:S07]  /*4640*/  LDSM.16.MT88.4 R8, [R222+0x2100] ;  /* 0x00210000de08783b */ /* 0x000e6e0000004200 */
[C---:B-----5:R-:W-:Y:S08]  /*4650*/  HMMA.16816.F32 R68, R4.reuse, R20, R68 ;  /* 0x000000140444723c */ /* 0x060ff00000001844 */
[C---:B------:R-:W-:Y:S01]  /*4660*/  HMMA.16816.F32 R72, R4.reuse, R22, R72 ;  /* 0x000000160448723c */ /* 0x040fe20000001848 */
[----:B------:R-:W5:Y:S07]  /*4670*/  LDSM.16.MT88.4 R20, [R221+0x2100] ;  /* 0x00210000dd14783b */ /* 0x000f6e0000004200 */
[C---:B------:R-:W-:Y:S08]  /*4680*/  HMMA.16816.F32 R128, R4.reuse, R24, R128 ;  /* 0x000000180480723c */ /* 0x040ff00000001880 */
[C---:B------:R-:W-:Y:S01]  /*4690*/  HMMA.16816.F32 R124, R4.reuse, R26, R124 ;  /* 0x0000001a047c723c */ /* 0x040fe2000000187c */
[----:B------:R-:W-:Y:S07]  /*46a0*/  LDSM.16.MT88.4 R24, [R224+0x2100] ;  /* 0x00210000e018783b */ /* 0x000fee0000004200 */
[C---:B----4-:R-:W-:Y:S08]  /*46b0*/  HMMA.16816.F32 R100, R4.reuse, R16, R100 ;  /* 0x000000100464723c */ /* 0x050ff00000001864 */
[C---:B------:R-:W-:Y:S01]  /*46c0*/  HMMA.16816.F32 R104, R4.reuse, R18, R104 ;  /* 0x000000120468723c */ /* 0x040fe20000001868 */
[----:B------:R-:W4:Y:S07]  /*46d0*/  LDSM.16.MT88.4 R16, [R220+0x2100] ;  /* 0x00210000dc10783b */ /* 0x000f2e0000004200 */
[C---:B------:R-:W-:Y:S08]  /*46e0*/  HMMA.16816.F32 R120, R4.reuse, R28, R120 ;  /* 0x0000001c0478723c */ /* 0x040ff00000001878 */
[C---:B------:R-:W-:Y:S01]  /*46f0*/  HMMA.16816.F32 R108, R4.reuse, R30, R108 ;  /* 0x0000001e046c723c */ /* 0x040fe2000000186c */
[----:B------:R-:W-:Y:S07]  /*4700*/  LDSM.16.MT88.4 R28, [R221+0x6100] ;  /* 0x00610000dd1c783b */ /* 0x000fee0000004200 */
[C---:B-1----:R-:W-:Y:S08]  /*4710*/  HMMA.16816.F32 R116, R4.reuse, R12, R116 ;  /* 0x0000000c0474723c */ /* 0x042ff00000001874 */
[----:B------:R-:W-:Y:S01]  /*4720*/  HMMA.16816.F32 R112, R4, R14, R112 ;  /* 0x0000000e0470723c */ /* 0x000fe20000001870 */
[----:B------:R-:W1:Y:S06]  /*4730*/  LDSM.16.MT88.4 R12, [R224+0x6100] ;  /* 0x00610000e00c783b */ /* 0x000e6c0000004200 */
[----:B------:R-:W-:Y:S01]  /*4740*/  F2FP.PACK_AB R4, R35, R34 ;  /* 0x000000222304723e */ /* 0x000fe200000000ff */
[----:B------:R-:W-:Y:S01]  /*4750*/  FADD.FTZ R34, R34, R147 ;  /* 0x0000009322227221 */ /* 0x000fe20000010000 */
[----:B---3--:R-:W-:-:S02]  /*4760*/  F2FP.PACK_AB R6, R66, R167 ;  /* 0x000000a74206723e */ /* 0x008fc400000000ff */
[----:B--2---:R-:W-:Y:S01]  /*4770*/  F2FP.PACK_AB R5, R173, R134 ;  /* 0x00000086ad05723e */ /* 0x004fe200000000ff */
[----:B------:R-:W-:Y:S01]  /*4780*/  FADD.FTZ R34, R35, R34 ;  /* 0x0000002223227221 */ /* 0x000fe20000010000 */
[----:B------:R-:W-:-:S03]  /*4790*/  F2FP.PACK_AB R7, R193, R136 ;  /* 0x00000088c107723e */ /* 0x000fc600000000ff */
[----:B------:R-:W-:-:S04]  /*47a0*/  FADD.FTZ R167, R167, R34 ;  /* 0x00000022a7a77221 */ /* 0x000fc80000010000 */
[----:B------:R-:W-:Y:S01]  /*47b0*/  HMMA.16816.F32 R68, R4, R8, R68 ;  /* 0x000000080444723c */ /* 0x000fe20000001844 */
[----:B------:R-:W-:-:S07]  /*47c0*/  FADD.FTZ R167, R66, R167 ;  /* 0x000000a742a77221 */ /* 0x000fce0000010000 */
[C---:B------:R-:W-:Y:S01]  /*47d0*/  HMMA.16816.F32 R72, R4.reuse, R10, R72 ;  /* 0x0000000a0448723c */ /* 0x040fe20000001848 */
[----:B------:R-:W2:Y:S07]  /*47e0*/  LDSM.16.MT88.4 R8, [R222+0x6100] ;  /* 0x00610000de08783b */ /* 0x000eae0000004200 */
[C---:B-----5:R-:W-:Y:S08]  /*47f0*/  HMMA.16816.F32 R76, R4.reuse, R20, R76 ;  /* 0x00000014044c723c */ /* 0x060ff0000000184c */
[C---:B------:R-:W-:Y:S01]  /*4800*/  HMMA.16816.F32 R80, R4.reuse, R22, R80 ;  /* 0x000000160450723c */ /* 0x040fe20000001850 */
[----:B------:R-:W3:Y:S07]  /*4810*/  LDSM.16.MT88.4 R20, [R220+0x6100] ;  /* 0x00610000dc14783b */ /* 0x000eee0000004200 */
[C---:B----4-:R-:W-:Y:S08]  /*4820*/  HMMA.16816.F32 R84, R4.reuse, R16, R84 ;  /* 0x000000100454723c */ /* 0x050ff00000001854 */
[C---:B------:R-:W-:Y:S01]  /*4830*/  HMMA.16816.F32 R88, R4.reuse, R18, R88 ;  /* 0x000000120458723c */ /* 0x040fe20000001858 */
[----:B------:R-:W4:Y:S07]  /*4840*/  LDSM.16.MT88.4 R16, [R224+0x2900] ;  /* 0x00290000e010783b */ /* 0x000f2e0000004200 */
[C---:B-1----:R-:W-:Y:S08]  /*4850*/  HMMA.16816.F32 R92, R4.reuse, R12, R92 ;  /* 0x0000000c045c723c */ /* 0x042ff0000000185c */
[C---:B------:R-:W-:Y:S01]  /*4860*/  HMMA.16816.F32 R96, R4.reuse, R14, R96 ;  /* 0x0000000e0460723c */ /* 0x040fe20000001860 */
[----:B------:R-:W1:Y:S07]  /*4870*/  LDSM.16.MT88.4 R12, [R221+0x2900] ;  /* 0x00290000dd0c783b */ /* 0x000e6e0000004200 */
[C---:B--2---:R-:W-:Y:S08]  /*4880*/  HMMA.16816.F32 R100, R4.reuse, R8, R100 ;  /* 0x000000080464723c */ /* 0x044ff00000001864 */
[C---:B------:R-:W-:Y:S01]  /*4890*/  HMMA.16816.F32 R104, R4.reuse, R10, R104 ;  /* 0x0000000a0468723c */ /* 0x040fe20000001868 */
[----:B------:R-:W2:Y:S07]  /*48a0*/  LDSM.16.MT88.4 R8, [R220+0x2900] ;  /* 0x00290000dc08783b */ /* 0x000eae0000004200 */
[C---:B------:R-:W-:Y:S08]  /*48b0*/  HMMA.16816.F32 R128, R4.reuse, R24, R128 ;  /* 0x000000180480723c */ /* 0x040ff00000001880 */
[C---:B------:R-:W-:Y:S01]  /*48c0*/  HMMA.16816.F32 R124, R4.reuse, R26, R124 ;  /* 0x0000001a047c723c */ /* 0x040fe2000000187c */
[----:B------:R-:W-:Y:S07]  /*48d0*/  LDSM.16.MT88.4 R24, [R222+0x2900] ;  /* 0x00290000de18783b */ /* 0x000fee0000004200 */
[C---:B------:R-:W-:Y:S08]  /*48e0*/  HMMA.16816.F32 R120, R4.reuse, R28, R120 ;  /* 0x0000001c0478723c */ /* 0x040ff00000001878 */
[C---:B------:R-:W-:Y:S01]  /*48f0*/  HMMA.16816.F32 R108, R4.reuse, R30, R108 ;  /* 0x0000001e046c723c */ /* 0x040fe2000000186c */
[----:B------:R-:W-:Y:S07]  /*4900*/  LDSM.16.MT88.4 R28, [R224+0x3100] ;  /* 0x00310000e01c783b */ /* 0x000fee0000004200 */
[C---:B---3--:R-:W-:Y:S08]  /*4910*/  HMMA.16816.F32 R116, R4.reuse, R20, R116 ;  /* 0x000000140474723c */ /* 0x048ff00000001874 */
[----:B------:R-:W-:Y:S01]  /*4920*/  HMMA.16816.F32 R112, R4, R22, R112 ;  /* 0x000000160470723c */ /* 0x000fe20000001870 */
[----:B------:R-:W3:Y:S06]  /*4930*/  LDSM.16.MT88.4 R20, [R224+0x6900] ;  /* 0x00690000e014783b */ /* 0x000eec0000004200 */
[----:B------:R-:W-:Y:S01]  /*4940*/  F2FP.PACK_AB R4, R245, R138 ;  /* 0x0000008af504723e */ /* 0x000fe200000000ff */
[----:B------:R-:W-:Y:S01]  /*4950*/  FADD.FTZ R138, R138, R167 ;  /* 0x000000a78a8a7221 */ /* 0x000fe20000010000 */
[----:B------:R-:W-:-:S02]  /*4960*/  F2FP.PACK_AB R6, R241, R144 ;  /* 0x00000090f106723e */ /* 0x000fc400000000ff */
[----:B------:R-:W-:Y:S01]  /*4970*/  F2FP.PACK_AB R5, R237, R146 ;  /* 0x00000092ed05723e */ /* 0x000fe200000000ff */
[----:B------:R-:W-:Y:S01]  /*4980*/  FADD.FTZ R245, R245, R138 ;  /* 0x0000008af5f57221 */ /* 0x000fe20000010000 */
[----:B------:R-:W-:-:S03]  /*4990*/  F2FP.PACK_AB R7, R175, R148 ;  /* 0x00000094af07723e */ /* 0x000fc600000000ff */
[----:B------:R-:W-:-:S04]  /*49a0*/  FADD.FTZ R144, R144, R245 ;  /* 0x000000f590907221 */ /* 0x000fc80000010000 */
[----:B----4-:R-:W-:Y:S01]  /*49b0*/  HMMA.16816.F32 R128, R4, R16, R128 ;  /* 0x000000100480723c */ /* 0x010fe20000001880 */
[----:B------:R-:W-:-:S07]  /*49c0*/  FADD.FTZ R241, R241, R144 ;  /* 0x00000090f1f17221 */ /* 0x000fce0000010000 */
        /* <DEDUP_REMOVED lines=8> */
[C---:B---3--:R-:W-:Y:S08]  /*4a50*/  HMMA.16816.F32 R92, R4.reuse, R20, R92 ;  /* 0x00000014045c723c */ /* 0x048ff0000000185c */
[C---:B----4-:R-:W-:Y:S08]  /*4a60*/  HMMA.16816.F32 R100, R4.reuse, R16, R100 ;  /* 0x000000100464723c */ /* 0x050ff00000001864 */
[C---:B------:R-:W-:Y:S01]  /*4a70*/  HMMA.16816.F32 R104, R4.reuse, R18, R104 ;  /* 0x000000120468723c */ /* 0x040fe20000001868 */
[----:B------:R-:W3:Y:S07]  /*4a80*/  LDSM.16.MT88.4 R16, [R220+0x3100] ;  /* 0x00310000dc10783b */ /* 0x000eee0000004200 */
[C---:B-1----:R-:W-:Y:S08]  /*4a90*/  HMMA.16816.F32 R120, R4.reuse, R12, R120 ;  /* 0x0000000c0478723c */ /* 0x042ff00000001878 */
[C---:B------:R-:W-:Y:S01]  /*4aa0*/  HMMA.16816.F32 R108, R4.reuse, R14, R108 ;  /* 0x0000000e046c723c */ /* 0x040fe2000000186c */
[----:B------:R-:W1:Y:S07]  /*4ab0*/  LDSM.16.MT88.4 R12, [R224+0x7100] ;  /* 0x00710000e00c783b */ /* 0x000e6e0000004200 */
[C---:B------:R-:W-:Y:S01]  /*4ac0*/  HMMA.16816.F32 R96, R4.reuse, R22, R96 ;  /* 0x000000160460723c */ /* 0x040fe20000001860 */
[----:B------:R-:W4:Y:S07]  /*4ad0*/  LDSM.16.MT88.4 R20, [R221+0x3100] ;  /* 0x00310000dd14783b */ /* 0x000f2e0000004200 */
[C---:B--2---:R-:W-:Y:S08]  /*4ae0*/  HMMA.16816.F32 R116, R4.reuse, R8, R116 ;  /* 0x000000080474723c */ /* 0x044ff00000001874 */
[C---:B------:R-:W-:Y:S01]  /*4af0*/  HMMA.16816.F32 R112, R4.reuse, R10, R112 ;  /* 0x0000000a0470723c */ /* 0x040fe20000001870 */
[----:B------:R-:W2:Y:S07]  /*4b00*/  LDSM.16.MT88.4 R8, [R222+0x7100] ;  /* 0x00710000de08783b */ /* 0x000eae0000004200 */
[C---:B------:R-:W-:Y:S08]  /*4b10*/  HMMA.16816.F32 R68, R4.reuse, R24, R68 ;  /* 0x000000180444723c */ /* 0x040ff00000001844 */
[----:B------:R-:W-:Y:S01]  /*4b20*/  HMMA.16816.F32 R72, R4, R26, R72 ;  /* 0x0000001a0448723c */ /* 0x000fe20000001848 */
[----:B------:R-:W5:Y:S06]  /*4b30*/  LDSM.16.MT88.4 R24, [R222+0x3100] ;  /* 0x00310000de18783b */ /* 0x000f6c0000004200 */
[----:B------:R-:W-:Y:S01]  /*4b40*/  F2FP.PACK_AB R4, R163, R150 ;  /* 0x00000096a304723e */ /* 0x000fe200000000ff */
[----:B------:R-:W-:Y:S01]  /*4b50*/  FADD.FTZ R150, R150, R241 ;  /* 0x000000f196967221 */ /* 0x000fe20000010000 */
[----:B------:R-:W-:-:S02]  /*4b60*/  F2FP.PACK_AB R6, R159, R152 ;  /* 0x000000989f06723e */ /* 0x000fc400000000ff */
[----:B------:R-:W-:Y:S01]  /*4b70*/  F2FP.PACK_AB R5, R155, R154 ;  /* 0x0000009a9b05723e */ /* 0x000fe200000000ff */
[----:B------:R-:W-:Y:S01]  /*4b80*/  FADD.FTZ R163, R163, R150 ;  /* 0x00000096a3a37221 */ /* 0x000fe20000010000 */
[----:B------:R-:W-:-:S03]  /*4b90*/  F2FP.PACK_AB R7, R156, R153 ;  /* 0x000000999c07723e */ /* 0x000fc600000000ff */
[----:B------:R-:W-:-:S04]  /*4ba0*/  FADD.FTZ R152, R152, R163 ;  /* 0x000000a398987221 */ /* 0x000fc80000010000 */
[----:B---3--:R-:W-:Y:S01]  /*4bb0*/  HMMA.16816.F32 R84, R4, R16, R84 ;  /* 0x000000100454723c */ /* 0x008fe20000001854 */
[----:B------:R-:W-:-:S07]  /*4bc0*/  FADD.FTZ R159, R159, R152 ;  /* 0x000000989f9f7221 */ /* 0x000fce0000010000 */
[C---:B------:R-:W-:Y:S01]  /*4bd0*/  HMMA.16816.F32 R88, R4.reuse, R18, R88 ;  /* 0x000000120458723c */ /* 0x040fe20000001858 */
[----:B------:R-:W3:Y:S07]  /*4be0*/  LDSM.16.MT88.4 R16, [R221+0x7100] ;  /* 0x00710000dd10783b */ /* 0x000eee0000004200 */
[C---:B-1----:R-:W-:Y:S08]  /*4bf0*/  HMMA.16816.F32 R92, R4.reuse, R12, R92 ;  /* 0x0000000c045c723c */ /* 0x042ff0000000185c */
[C---:B------:R-:W-:Y:S01]  /*4c00*/  HMMA.16816.F32 R96, R4.reuse, R14, R96 ;  /* 0x0000000e0460723c */ /* 0x040fe20000001860 */
[----:B------:R-:W1:Y:S07]  /*4c10*/  LDSM.16.MT88.4 R12, [R220+0x7100] ;  /* 0x00710000dc0c783b */ /* 0x000e6e0000004200 */
[C---:B----4-:R-:W-:Y:S08]  /*4c20*/  HMMA.16816.F32 R76, R4.reuse, R20, R76 ;  /* 0x00000014044c723c */ /* 0x050ff0000000184c */
[C---:B------:R-:W-:Y:S01]  /*4c30*/  HMMA.16816.F32 R80, R4.reuse, R22, R80 ;  /* 0x000000160450723c */ /* 0x040fe20000001850 */
[----:B------:R-:W4:Y:S07]  /*4c40*/  LDSM.16.MT88.4 R20, [R224+0x3900] ;  /* 0x00390000e014783b */ /* 0x000f2e0000004200 */
[C---:B--2---:R-:W-:Y:S08]  /*4c50*/  HMMA.16816.F32 R100, R4.reuse, R8, R100 ;  /* 0x000000080464723c */ /* 0x044ff00000001864 */
[C---:B------:R-:W-:Y:S01]  /*4c60*/  HMMA.16816.F32 R104, R4.reuse, R10, R104 ;  /* 0x0000000a0468723c */ /* 0x040fe20000001868 */
[----:B------:R-:W2:Y:S07]  /*4c70*/  LDSM.16.MT88.4 R8, [R222+0x3900] ;  /* 0x00390000de08783b */ /* 0x000eae0000004200 */
[C---:B------:R-:W-:Y:S07]  /*4c80*/  HMMA.16816.F32 R128, R4.reuse, R28, R128 ;  /* 0x0000001c0480723c */ /* 0x040fee0000001880 */
[--C-:B------:R-:W-:Y:S01]  /*4c90*/  FFMA.FTZ R28, R65, c[0x0][0x2d0], -R56.reuse ;  /* 0x0000b400411c7a23 */ /* 0x100fe20000010838 */
[----:B------:R-:W-:Y:S01]  /*4ca0*/  HMMA.16816.F32 R124, R4, R30, R124 ;  /* 0x0000001e047c723c */ /* 0x000fe2000000187c */
[----:B------:R-:W-:-:S04]  /*4cb0*/  FFMA.FTZ R29, R63, c[0x0][0x2d0], -R56 ;  /* 0x0000b4003f1d7a23 */ /* 0x000fc80000010838 */
[----:B------:R-:W-:Y:S02]  /*4cc0*/  MUFU.EX2 R28, R28 ;  /* 0x0000001c001c7308 */ /* 0x000fe40000000800 */
[----:B------:R-:W-:Y:S01]  /*4cd0*/  FFMA.FTZ R30, R61, c[0x0][0x2d0], -R56 ;  /* 0x0000b4003d1e7a23 */ /* 0x000fe20000010838 */
[C---:B-----5:R-:W-:Y:S05]  /*4ce0*/  HMMA.16816.F32 R68, R4.reuse, R24, R68 ;  /* 0x000000180444723c */ /* 0x060fea0000001844 */
[----:B------:R-:W-:Y:S02]  /*4cf0*/  MUFU.EX2 R29, R29 ;  /* 0x0000001d001d7308 */ /* 0x000fe40000000800 */
[--C-:B------:R-:W-:Y:S01]  /*4d00*/  FFMA.FTZ R24, R139, c[0x0][0x2d0], -R58.reuse ;  /* 0x0000b4008b187a23 */ /* 0x100fe2000001083a */
[----:B------:R-:W-:Y:S01]  /*4d10*/  HMMA.16816.F32 R72, R4, R26, R72 ;  /* 0x0000001a0448723c */ /* 0x000fe20000001848 */
[----:B------:R-:W-:-:S04]  /*4d20*/  FFMA.FTZ R25, R137, c[0x0][0x2d0], -R58 ;  /* 0x0000b40089197a23 */ /* 0x000fc8000001083a */
[----:B------:R-:W-:Y:S02]  /*4d30*/  MUFU.EX2 R24, R24 ;  /* 0x0000001800187308 */ /* 0x000fe40000000800 */
[----:B------:R-:W-:Y:S01]  /*4d40*/  FFMA.FTZ R26, R135, c[0x0][0x2d0], -R58 ;  /* 0x0000b400871a7a23 */ /* 0x000fe2000001083a */
[----:B---3--:R-:W-:Y:S01]  /*4d50*/  HMMA.16816.F32 R120, R4, R16, R120 ;  /* 0x000000100478723c */ /* 0x008fe20000001878 */
[----:B------:R-:W-:-:S04]  /*4d60*/  FFMA.FTZ R27, R67, c[0x0][0x2d0], -R56 ;  /* 0x0000b400431b7a23 */ /* 0x000fc80000010838 */
[----:B------:R-:W3:Y:S03]  /*4d70*/  MUFU.EX2 R25, R25 ;  /* 0x0000001900197308 */ /* 0x000ee60000000800 */
[C---:B------:R-:W-:Y:S01]  /*4d80*/  HMMA.16816.F32 R108, R4.reuse, R18, R108 ;  /* 0x00000012046c723c */ /* 0x040fe2000000186c */
[----:B------:R-:W5:Y:S04]  /*4d90*/  LDSM.16.MT88.4 R16, [R221+0x3900] ;  /* 0x00390000dd10783b */ /* 0x000f680000004200 */
[----:B------:R-:W2:Y:S03]  /*4da0*/  MUFU.EX2 R26, R26 ;  /* 0x0000001a001a7308 */ /* 0x000ea60000000800 */
[C---:B-1----:R-:W-:Y:S05]  /*4db0*/  HMMA.16816.F32 R116, R4.reuse, R12, R116 ;  /* 0x0000000c0474723c */ /* 0x042fea0000001874 */
[----:B------:R-:W1:Y:S03]  /*4dc0*/  MUFU.EX2 R27, R27 ;  /* 0x0000001b001b7308 */ /* 0x000e660000000800 */
[----:B------:R-:W-:Y:S01]  /*4dd0*/  HMMA.16816.F32 R112, R4, R14, R112 ;  /* 0x0000000e0470723c */ /* 0x000fe20000001870 */
[----:B------:R-:W5:Y:S04]  /*4de0*/  LDSM.16.MT88.4 R12, [R220+0x3900] ;  /* 0x00390000dc0c783b */ /* 0x000f680000004200 */
[----:B------:R-:W4:Y:S02]  /*4df0*/  MUFU.EX2 R30, R30 ;  /* 0x0000001e001e7308 */ /* 0x000f240000000800 */
[----:B---3--:R-:W-:Y:S01]  /*4e00*/  F2FP.PACK_AB R4, R25, R24 ;  /* 0x000000181904723e */ /* 0x008fe200000000ff */
[----:B------:R-:W-:Y:S01]  /*4e10*/  FADD.FTZ R24, R24, R159 ;  /* 0x0000009f18187221 */ /* 0x000fe20000010000 */
[----:B--2---:R-:W-:-:S03]  /*4e20*/  F2FP.PACK_AB R6, R243, R26 ;  /* 0x0000001af306723e */ /* 0x004fc600000000ff */
[----:B------:R-:W-:Y:S01]  /*4e30*/  FADD.FTZ R25, R25, R24 ;  /* 0x0000001819197221 */ /* 0x000fe20000010000 */
[----:B-1----:R-:W-:-:S03]  /*4e40*/  F2FP.PACK_AB R5, R28, R27 ;  /* 0x0000001b1c05723e */ /* 0x002fc600000000ff */
[----:B------:R-:W-:-:S04]  /*4e50*/  FADD.FTZ R26, R26, R25 ;  /* 0x000000191a1a7221 */ /* 0x000fc80000010000 */
[----:B------:R-:W-:Y:S01]  /*4e60*/  FADD.FTZ R243, R243, R26 ;  /* 0x0000001af3f37221 */ /* 0x000fe20000010000 */
[----:B----4-:R-:W-:-:S07]  /*4e70*/  F2FP.PACK_AB R7, R30, R29 ;  /* 0x0000001d1e07723e */ /* 0x010fce00000000ff */
[C---:B------:R-:W-:Y:S07]  /*4e80*/  HMMA.16816.F32 R128, R4.reuse, R20, R128 ;  /* 0x000000140480723c */ /* 0x040fee0000001880 */
[----:B------:R-:W-:Y:S01]  /*4e90*/  FADD.FTZ R21, R37, R36 ;  /* 0x0000002425157221 */ /* 0x000fe20000010000 */
[----:B------:R-:W-:Y:S03]  /*4ea0*/  HMMA.16816.F32 R68, R4, R8, R68 ;  /* 0x000000080444723c */ /* 0x000fe60000001844 */
[----:B------:R-:W-:-:S04]  /*4eb0*/  FADD.FTZ R21, R0, R21 ;  /* 0x0000001500157221 */ /* 0x000fc80000010000 */
[----:B------:R-:W-:Y:S01]  /*4ec0*/  FADD.FTZ R64, R64, R21 ;  /* 0x0000001540407221 */ /* 0x000fe20000010000 */
[----:B------:R-:W-:Y:S01]  /*4ed0*/  HMMA.16816.F32 R72, R4, R10, R72 ;  /* 0x0000000a0448723c */ /* 0x000fe20000001848 */
[----:B------:R-:W1:Y:S02]  /*4ee0*/  LDSM.16.MT88.4 R8, [R224+0x7900] ;  /* 0x00790000e008783b */ /* 0x000e640000004200 */
[----:B------:R-:W-:-:S04]  /*4ef0*/  FADD.FTZ R151, R151, R64 ;  /* 0x0000004097977221 */ /* 0x000fc80000010000 */
[----:B------:R-:W-:Y:S01]  /*4f00*/  FADD.FTZ R32, R32, R151 ;  /* 0x0000009720207221 */ /* 0x000fe20000010000 */
[----:B-----5:R-:W-:Y:S03]  /*4f10*/  HMMA.16816.F32 R76, R4, R16, R76 ;  /* 0x00000010044c723c */ /* 0x020fe6000000184c */
[----:B------:R-:W-:-:S04]  /*4f20*/  FADD.FTZ R33, R33, R32 ;  /* 0x0000002021217221 */ /* 0x000fc80000010000 */
[----:B------:R-:W-:Y:S01]  /*4f30*/  FADD.FTZ R134, R134, R33 ;  /* 0x0000002186867221 */ /* 0x000fe20000010000 */
[----:B------:R-:W-:Y:S01]  /*4f40*/  HMMA.16816.F32 R80, R4, R18, R80 ;  /* 0x000000120450723c */ /* 0x000fe20000001850 */
[----:B------:R-:W2:Y:S02]  /*4f50*/  LDSM.16.MT88.4 R16, [R222+0x7900] ;  /* 0x00790000de10783b */ /* 0x000ea40000004200 */
[----:B------:R-:W-:-:S04]  /*4f60*/  FADD.FTZ R173, R173, R134 ;  /* 0x00000086adad7221 */ /* 0x000fc80000010000 */
[----:B------:R-:W-:Y:S01]  /*4f70*/  FADD.FTZ R136, R136, R173 ;  /* 0x000000ad88887221 */ /* 0x000fe20000010000 */
[----:B------:R-:W-:Y:S03]  /*4f80*/  HMMA.16816.F32 R84, R4, R12, R84 ;  /* 0x0000000c0454723c */ /* 0x000fe60000001854 */
[----:B------:R-:W-:-:S04]  /*4f90*/  FADD.FTZ R193, R193, R136 ;  /* 0x00000088c1c17221 */ /* 0x000fc80000010000 */
[----:B------:R-:W-:Y:S01]  /*4fa0*/  FADD.FTZ R146, R146, R193 ;  /* 0x000000c192927221 */ /* 0x000fe20000010000 */
[----:B------:R-:W-:Y:S01]  /*4fb0*/  HMMA.16816.F32 R88, R4, R14, R88 ;  /* 0x0000000e0458723c */ /* 0x000fe20000001858 */
[----:B------:R-:W3:Y:S02]  /*4fc0*/  LDSM.16.MT88.4 R12, [R221+0x7900] ;  /* 0x00790000dd0c783b */ /* 0x000ee40000004200 */
[----:B------:R-:W-:-:S04]  /*4fd0*/  FADD.FTZ R237, R237, R146 ;  /* 0x00000092eded7221 */ /* 0x000fc80000010000 */
[----:B------:R-:W-:Y:S01]  /*4fe0*/  FADD.FTZ R148, R148, R237 ;  /* 0x000000ed94947221 */ /* 0x000fe20000010000 */
[----:B------:R-:W-:Y:S03]  /*4ff0*/  HMMA.16816.F32 R124, R4, R22, R124 ;  /* 0x00000016047c723c */ /* 0x000fe6000000187c */
[----:B------:R-:W-:-:S04]  /*5000*/  FADD.FTZ R175, R175, R148 ;  /* 0x00000094afaf7221 */ /* 0x000fc80000010000 */
[----:B------:R-:W-:Y:S01]  /*5010*/  FADD.FTZ R154, R154, R175 ;  /* 0x000000af9a9a7221 */ /* 0x000fe20000010000 */
[----:B-1----:R-:W-:Y:S03]  /*5020*/  HMMA.16816.F32 R92, R4, R8, R92 ;  /* 0x00000008045c723c */ /* 0x002fe6000000185c */
[----:B------:R-:W-:-:S04]  /*5030*/  FADD.FTZ R154, R155, R154 ;  /* 0x0000009a9b9a7221 */ /* 0x000fc80000010000 */
[----:B------:R-:W-:Y:S01]  /*5040*/  FADD.FTZ R153, R153, R154 ;  /* 0x0000009a99997221 */ /* 0x000fe20000010000 */
[----:B------:R-:W-:Y:S01]  /*5050*/  HMMA.16816.F32 R96, R4, R10, R96 ;  /* 0x0000000a0460723c */ /* 0x000fe20000001860 */
[----:B------:R-:W1:Y:S02]  /*5060*/  LDSM.16.MT88.4 R8, [R220+0x7900] ;  /* 0x00790000dc08783b */ /* 0x000e640000004200 */
[----:B------:R-:W-:-:S04]  /*5070*/  FADD.FTZ R156, R156, R153 ;  /* 0x000000999c9c7221 */ /* 0x000fc80000010000 */
[----:B------:R-:W-:Y:S01]  /*5080*/  FADD.FTZ R27, R27, R156 ;  /* 0x0000009c1b1b7221 */ /* 0x000fe20000010000 */
[----:B--2---:R-:W-:Y:S03]  /*5090*/  HMMA.16816.F32 R100, R4, R16, R100 ;  /* 0x000000100464723c */ /* 0x004fe60000001864 */
[----:B------:R-:W-:-:S04]  /*50a0*/  FADD.FTZ R28, R28, R27 ;  /* 0x0000001b1c1c7221 */ /* 0x000fc80000010000 */
[----:B------:R-:W-:Y:S01]  /*50b0*/  FADD.FTZ R29, R29, R28 ;  /* 0x0000001c1d1d7221 */ /* 0x000fe20000010000 */
[----:B------:R-:W-:Y:S03]  /*50c0*/  HMMA.16816.F32 R104, R4, R18, R104 ;  /* 0x000000120468723c */ /* 0x000fe60000001868 */
[----:B------:R-:W-:-:S05]  /*50d0*/  FADD.FTZ R241, R30, R29 ;  /* 0x0000001d1ef17221 */ /* 0x000fca0000010000 */
[C---:B---3--:R-:W-:Y:S08]  /*50e0*/  HMMA.16816.F32 R120, R4.reuse, R12, R120 ;  /* 0x0000000c0478723c */ /* 0x048ff00000001878 */
[C---:B------:R-:W-:Y:S08]  /*50f0*/  HMMA.16816.F32 R108, R4.reuse, R14, R108 ;  /* 0x0000000e046c723c */ /* 0x040ff0000000186c */
[C---:B-1----:R-:W-:Y:S08]  /*5100*/  HMMA.16816.F32 R116, R4.reuse, R8, R116 ;  /* 0x000000080474723c */ /* 0x042ff00000001874 */
[----:B------:R-:W-:Y:S01]  /*5110*/  HMMA.16816.F32 R112, R4, R10, R112 ;  /* 0x0000000a0470723c */ /* 0x000fe20000001870 */
[----:B------:R-:W-:Y:S07]  /*5120*/  @!P1 BRA `(.L_x_24) ;  /* 0x000034e000009947 */ /* 0x000fee0003800000 */
[----:B------:R-:W-:Y:S01]  /*5130*/  IADD3 R237, P1, R230, 0x40, RZ ;  /* 0x00000040e6ed7810 */ /* 0x000fe20007f3e0ff */
[----:B------:R-:W-:Y:S01]  /*5140*/  IMAD.MOV.U32 R0, RZ, RZ, R3 ;  /* 0x000000ffff007224 */ /* 0x000fe200078e0003 */
[----:B------:R-:W-:Y:S01]  /*5150*/  IADD3 R239, P2, R234, 0x40, RZ ;  /* 0x00000040eaef7810 */ /* 0x000fe20007f5e0ff */
[----:B------:R-:W-:Y:S01]  /*5160*/  IMAD.MOV.U32 R133, RZ, RZ, R132 ;  /* 0x000000ffff857224 */ /* 0x000fe200078e0084 */
[----:B------:R-:W-:Y:S01]  /*5170*/  ULEA.HI.SX32 UR21, UR18, 0xfffffffe, 0x19 ;  /* 0xfffffffe12157891 */ /* 0x000fe2000f8fca3f */
[----:B------:R-:W-:Y:S01]  /*5180*/  IMAD.X R236, RZ, RZ, R233, P1 ;  /* 0x000000ffffec7224 */ /* 0x000fe200008e06e9 */
[----:B------:R-:W-:Y:S01]  /*5190*/  IADD3.X R238, RZ, R229, RZ, P2, !PT ;  /* 0x000000e5ffee7210 */ /* 0x000fe200017fe4ff */
[----:B------:R-:W-:-:S02]  /*51a0*/  ULDC.64 UR6, c[0x0][0x208] ;  /* 0x0000820000067ab9 */ /* 0x000fc40000000a00 */
[----:B------:R-:W-:-:S07]  /*51b0*/  ULDC.64 UR4, c[0x0][0x1e0] ;  /* 0x0000780000047ab9 */ /* 0x000fce0000000a00 */
.L_x_25:
        /* <DEDUP_REMOVED lines=19> */
[----:B------:R-:W-:Y:S01]  /*52f0*/  @UP1 USHF.L.U64.HI UR20, UR4, 0x6, UR5 ;  /* 0x0000000604141899 */ /* 0x000fe20008010205 */
        /* <DEDUP_REMOVED lines=8> */
[----:B------:R-:W-:Y:S01]  /*5380*/  @UP1 UIMAD UR18, UR18, UR4, URZ ;  /* 0x00000004121212a4 */ /* 0x000fe2000f8e023f */
[C---:B------:R-:W-:Y:S02]  /*5390*/  IADD3 R192, P1, R2.reuse, UR9, RZ ;  /* 0x0000000902c07c10 */ /* 0x040fe4000ff3e0ff */
[----:B------:R-:W-:Y:S01]  /*53a0*/  IADD3 R194, P4, R2, UR14, RZ ;  /* 0x0000000e02c27c10 */ /* 0x000fe2000ff9e0ff */
[----:B------:R-:W3:Y:S01]  /*53b0*/  LDSM.16.M88.4 R152, [R226+0x9100] ;  /* 0x00910000e298783b */ /* 0x000ee20000000200 */
[C---:B------:R-:W-:Y:S01]  /*53c0*/  IADD3.X R193, R3.reuse, UR12, RZ, P1, !PT ;  /* 0x0000000c03c17c10 */ /* 0x040fe20008ffe4ff */
[----:B------:R-:W-:Y:S01]  /*53d0*/  @UP1 UIMAD UR18, UR21, UR5, UR18 ;  /* 0x00000005151212a4 */ /* 0x000fe2000f8e0212 */
[----:B------:R-:W-:Y:S02]  /*53e0*/  IADD3.X R195, R3, UR13, RZ, P4, !PT ;  /* 0x0000000d03c37c10 */ /* 0x000fe4000a7fe4ff */
[C---:B------:R-:W-:Y:S01]  /*53f0*/  IADD3 R246, P2, R192.reuse, UR9, RZ ;  /* 0x00000009c0f67c10 */ /* 0x040fe2000ff5e0ff */
[----:B------:R-:W-:Y:S02]  /*5400*/  @UP1 UIADD3 UR18, UR23, UR18, URZ ;  /* 0x0000001217121290 */ /* 0x000fe4000fffe03f */
[----:B------:R-:W4:Y:S01]  /*5410*/  LDSM.16.M88.4 R156, [R226+0x9900] ;  /* 0x00990000e29c783b */ /* 0x000f220000000200 */
[C---:B------:R-:W-:Y:S01]  /*5420*/  IADD3.X R247, R193.reuse, UR12, RZ, P2, !PT ;  /* 0x0000000cc1f77c10 */ /* 0x040fe200097fe4ff */
[----:B------:R-:W-:Y:S06]  /*5430*/  @UP1 USHF.L.U64.HI UR18, UR22, 0x7, UR18 ;  /* 0x0000000716121899 */ /* 0x000fec0008010212 */
        /* <DEDUP_REMOVED lines=10> */
[----:B------:R-:W-:Y:S01]  /*54e0*/  LDSM.16.M88.4 R148, [R218] ;  /* 0x00000000da94783b */ /* 0x000fe20000000200 */
[C---:B------:R-:W-:Y:S07]  /*54f0*/  HMMA.16816.F32 R24, R140.reuse, R154, RZ ;  /* 0x0000009a8c18723c */ /* 0x040fee00000018ff */
[----:B------:R-:W-:Y:S01]  /*5500*/  LDSM.16.M88.4 R152, [R217] ;  /* 0x00000000d998783b */ /* 0x000fe20000000200 */
[C---:B----4-:R-:W-:Y:S07]  /*5510*/  HMMA.16816.F32 R28, R140.reuse, R156, RZ ;  /* 0x0000009c8c1c723c */ /* 0x050fee00000018ff */
[----:B------:R-:W-:Y:S01]  /*5520*/  LDSM.16.M88.4 R172, [R213] ;  /* 0x00000000d5ac783b */ /* 0x000fe20000000200 */
[C---:B------:R-:W-:Y:S07]  /*5530*/  HMMA.16816.F32 R32, R140.reuse, R158, RZ ;  /* 0x0000009e8c20723c */ /* 0x040fee00000018ff */
[----:B------:R-:W-:Y:S01]  /*5540*/  LDSM.16.M88.4 R156, [R216] ;  /* 0x00000000d89c783b */ /* 0x000fe20000000200 */
[C---:B-----5:R-:W-:Y:S08]  /*5550*/  HMMA.16816.F32 R36, R140.reuse, R160, RZ ;  /* 0x000000a08c24723c */ /* 0x060ff000000018ff */
[C---:B------:R-:W-:Y:S01]  /*5560*/  HMMA.16816.F32 R40, R140.reuse, R162, RZ ;  /* 0x000000a28c28723c */ /* 0x040fe200000018ff */
[----:B------:R-:W-:Y:S07]  /*5570*/  LDSM.16.M88.4 R160, [R215] ;  /* 0x00000000d7a0783b */ /* 0x000fee0000000200 */
[C---:B-1----:R-:W-:Y:S08]  /*5580*/  HMMA.16816.F32 R44, R140.reuse, R164, RZ ;  /* 0x000000a48c2c723c */ /* 0x042ff000000018ff */
[C---:B------:R-:W-:Y:S01]  /*5590*/  HMMA.16816.F32 R48, R140.reuse, R166, RZ ;  /* 0x000000a68c30723c */ /* 0x040fe200000018ff */
[----:B------:R-:W-:Y:S07]  /*55a0*/  LDSM.16.M88.4 R164, [R214] ;  /* 0x00000000d6a4783b */ /* 0x000fee0000000200 */
[C---:B------:R-:W-:Y:S08]  /*55b0*/  HMMA.16816.F32 R52, R140.reuse, R144, RZ ;  /* 0x000000908c34723c */ /* 0x040ff000000018ff */
[C---:B------:R-:W-:Y:S01]  /*55c0*/  HMMA.16816.F32 R56, R140.reuse, R146, RZ ;  /* 0x000000928c38723c */ /* 0x040fe200000018ff */
[----:B------:R-:W1:Y:S07]  /*55d0*/  LDSM.16.M88.4 R144, [R219] ;  /* 0x00000000db90783b */ /* 0x000e6e0000000200 */
[C---:B--2---:R-:W-:Y:S01]  /*55e0*/  HMMA.16816.F32 R60, R140.reuse, R64, RZ ;  /* 0x000000408c3c723c */ /* 0x044fe200000018ff */
[----:B------:R-:W-:Y:S01]  /*55f0*/  @!PT LDS RZ, [RZ] ;  /* 0x00000000fffff984 */ /* 0x000fe20000000800 */
[----:B------:R-:W-:Y:S01]  /*5600*/  @!PT LDS RZ, [RZ] ;  /* 0x00000000fffff984 */ /* 0x000fe20000000800 */
[----:B------:R-:W-:Y:S01]  /*5610*/  @!PT LDS RZ, [RZ] ;  /* 0x00000000fffff984 */ /* 0x000fe20000000800 */
[----:B------:R2:W-:Y:S07]  /*5620*/  LDGSTS.E.BYPASS.LTC128B.128 [R227+0x100], [R244.64], !P3 ;  /* 0x00100000f4e37fae */ /* 0x0005ee000d901d50 */
[----:B------:R-:W-:Y:S01]  /*5630*/  HMMA.16816.F32 R64, R140, R66, RZ ;  /* 0x000000428c40723c */ /* 0x000fe200000018ff */
[----:B------:R3:W-:Y:S07]  /*5640*/  LDGSTS.E.BYPASS.LTC128B.128 [R227+0x4100], [R134.64], !P0 ;  /* 0x0410000086e37fae */ /* 0x0007ee000c101d50 */
[C---:B------:R-:W-:Y:S01]  /*5650*/  HMMA.16816.F32 R4, R168.reuse, R136, R4 ;  /* 0x00000088a804723c */ /* 0x040fe20000001804 */
[----:B------:R4:W-:Y:S07]  /*5660*/  LDGSTS.E.BYPASS.LTC128B.128 [R227+0x1100], [R2.64], !P3 ;  /* 0x0110000002e37fae */ /* 0x0009ee000d901d50 */
[C---:B------:R-:W-:Y:S01]  /*5670*/  HMMA.16816.F32 R8, R168.reuse, R138, R8 ;  /* 0x0000008aa808723c */ /* 0x040fe20000001808 */
[----:B------:R4:W-:Y:S03]  /*5680*/  LDGSTS.E.BYPASS.LTC128B.128 [R227+0x5100], [R2.64+0x80], !P0 ;  /* 0x0510008002e37fae */ /* 0x0009e6000c101d50 */
[----:B--2---:R-:W-:Y:S04]  /*5690*/  IADD3 R244, P1, R192, UR14, RZ ;  /* 0x0000000ec0f47c10 */ /* 0x004fe8000ff3e0ff */
[----:B------:R-:W-:Y:S01]  /*56a0*/  IADD3.X R245, R193, UR13, RZ, P1, !PT ;  /* 0x0000000dc1f57c10 */ /* 0x000fe20008ffe4ff */
[C---:B-1----:R-:W-:Y:S01]  /*56b0*/  HMMA.16816.F32 R12, R168.reuse, R144, R12 ;  /* 0x00000090a80c723c */ /* 0x042fe2000000180c */
[----:B------:R1:W-:Y:S01]  /*56c0*/  LDGSTS.E.BYPASS.LTC128B.128 [R227+0x2100], [R192.64], !P3 ;  /* 0x02100000c0e37fae */ /* 0x0003e2000d901d50 */
[----:B------:R-:W-:Y:S06]  /*56d0*/  PLOP3.LUT P1, PT, PT, PT, UP1, 0x80, 0x0 ;  /* 0x000000000000781c */ /* 0x000fec0003f2f018 */
[C---:B------:R-:W-:Y:S01]  /*56e0*/  HMMA.16816.F32 R16, R168.reuse, R146, R16 ;  /* 0x00000092a810723c */ /* 0x040fe20000001810 */
[----:B------:R1:W-:Y:S07]  /*56f0*/  LDGSTS.E.BYPASS.LTC128B.128 [R227+0x6100], [R194.64], !P0 ;  /* 0x06100000c2e37fae */ /* 0x0003ee000c101d50 */
[C---:B------:R-:W-:Y:S01]  /*5700*/  HMMA.16816.F32 R20, R168.reuse, R148, R20 ;  /* 0x00000094a814723c */ /* 0x040fe20000001814 */
[----:B------:R2:W-:Y:S07]  /*5710*/  LDGSTS.E.BYPASS.LTC128B.128 [R227+0x3100], [R246.64], !P3 ;  /* 0x03100000f6e37fae */ /* 0x0005ee000d901d50 */
[C---:B------:R-:W-:Y:S01]  /*5720*/  HMMA.16816.F32 R24, R168.reuse, R150, R24 ;  /* 0x00000096a818723c */ /* 0x040fe20000001818 */
[----:B------:R5:W-:Y:S07]  /*5730*/  LDGSTS.E.BYPASS.LTC128B.128 [R227+0x7100], [R244.64], !P0 ;  /* 0x07100000f4e37fae */ /* 0x000bee000c101d50 */
[C---:B------:R-:W-:Y:S01]  /*5740*/  HMMA.16816.F32 R28, R168.reuse, R152, R28 ;  /* 0x00000098a81c723c */ /* 0x040fe2000000181c */
[----:B------:R-:W1:Y:S07]  /*5750*/  LDSM.16.M88.4 R136, [R223+0x8100] ;  /* 0x00810000df88783b */ /* 0x000e6e0000000200 */
[C---:B------:R-:W-:Y:S01]  /*5760*/  HMMA.16816.F32 R32, R168.reuse, R154, R32 ;  /* 0x0000009aa820723c */ /* 0x040fe20000001820 */
[----:B------:R-:W0:Y:S07]  /*5770*/  LDGDEPBAR ;  /* 0x00000000000079af */ /* 0x000e2e0000000000 */
[C---:B------:R-:W-:Y:S01]  /*5780*/  HMMA.16816.F32 R36, R168.reuse, R156, R36 ;  /* 0x0000009ca824723c */ /* 0x040fe20000001824 */
[----:B------:R-:W1:Y:S07]  /*5790*/  LDSM.16.M88.4 R144, [R223+0x8900] ;  /* 0x00890000df90783b */ /* 0x000e6e0000000200 */
[C---:B------:R-:W-:Y:S01]  /*57a0*/  HMMA.16816.F32 R40, R168.reuse, R158, R40 ;  /* 0x0000009ea828723c */ /* 0x040fe20000001828 */
[----:B------:R-:W1:Y:S07]  /*57b0*/  LDSM.16.M88.4 R148, [R223+0x9100] ;  /* 0x00910000df94783b */ /* 0x000e6e0000000200 */
[C---:B------:R-:W-:Y:S01]  /*57c0*/  HMMA.16816.F32 R44, R168.reuse, R160, R44 ;  /* 0x000000a0a82c723c */ /* 0x040fe2000000182c */
[----:B------:R-:W2:Y:S07]  /*57d0*/  LDSM.16.M88.4 R152, [R223+0x9900] ;  /* 0x00990000df98783b */ /* 0x000eae0000000200 */
[C---:B------:R-:W-:Y:S01]  /*57e0*/  HMMA.16816.F32 R48, R168.reuse, R162, R48 ;  /* 0x000000a2a830723c */ /* 0x040fe20000001830 */
[----:B------:R-:W-:Y:S07]  /*57f0*/  LDSM.16.M88.4 R156, [R223+0xb900] ;  /* 0x00b90000df9c783b */ /* 0x000fee0000000200 */
[C---:B------:R-:W-:Y:S01]  /*5800*/  HMMA.16816.F32 R52, R168.reuse, R164, R52 ;  /* 0x000000a4a834723c */ /* 0x040fe20000001834 */
[----:B------:R-:W-:Y:S07]  /*5810*/  LDSM.16.M88.4 R160, [R212] ;  /* 0x00000000d4a0783b */ /* 0x000fee0000000200 */
[C---:B------:R-:W-:Y:S01]  /*5820*/  HMMA.16816.F32 R56, R168.reuse, R166, R56 ;  /* 0x000000a6a838723c */ /* 0x040fe20000001838 */
[----:B------:R-:W-:Y:S07]  /*5830*/  LDSM.16.M88.4 R164, [R212+0x800] ;  /* 0x00080000d4a4783b */ /* 0x000fee0000000200 */
[C---:B------:R-:W-:Y:S01]  /*5840*/  HMMA.16816.F32 R60, R168.reuse, R172, R60 ;  /* 0x000000aca83c723c */ /* 0x040fe2000000183c */
[----:B-1----:R-:W-:Y:S07]  /*5850*/  LDSM.16.M88.4 R192, [R210] ;  /* 0x00000000d2c0783b */ /* 0x002fee0000000200 */
[----:B------:R-:W-:Y:S01]  /*5860*/  HMMA.16816.F32 R64, R168, R174, R64 ;  /* 0x000000aea840723c */ /* 0x000fe20000001840 */
[----:B------:R-:W-:Y:S07]  /*5870*/  LDSM.16.M88.4 R172, [R211] ;  /* 0x00000000d3ac783b */ /* 0x000fee0000000200 */
[C---:B------:R-:W-:Y:S08]  /*5880*/  HMMA.16816.F32 R4, R176.reuse, R136, R4 ;  /* 0x00000088b004723c */ /* 0x040ff00000001804 */
[C---:B------:R-:W-:Y:S01]  /*5890*/  HMMA.16816.F32 R8, R176.reuse, R138, R8 ;  /* 0x0000008ab008723c */ /* 0x040fe20000001808 */
[----:B------:R-:W1:Y:S07]  /*58a0*/  LDSM.16.M88.4 R136, [R223+0xa100] ;  /* 0x00a10000df88783b */ /* 0x000e6e0000000200 */
[C---:B------:R-:W-:Y:S08]  /*58b0*/  HMMA.16816.F32 R12, R176.reuse, R144, R12 ;  /* 0x00000090b00c723c */ /* 0x040ff0000000180c */
[C---:B------:R-:W-:Y:S01]  /*58c0*/  HMMA.16816.F32 R16, R176.reuse, R146, R16 ;  /* 0x00000092b010723c */ /* 0x040fe20000001810 */
[----:B------:R-:W3:Y:S07]  /*58d0*/  LDSM.16.M88.4 R144, [R223+0xa900] ;  /* 0x00a90000df90783b */ /* 0x000eee0000000200 */
[C---:B------:R-:W-:Y:S08]  /*58e0*/  HMMA.16816.F32 R20, R176.reuse, R148, R20 ;  /* 0x00000094b014723c */ /* 0x040ff00000001814 */
[C---:B------:R-:W-:Y:S01]  /*58f0*/  HMMA.16816.F32 R24, R176.reuse, R150, R24 ;  /* 0x00000096b018723c */ /* 0x040fe20000001818 */
[----:B------:R-:W4:Y:S07]  /*5900*/  LDSM.16.M88.4 R148, [R223+0xb100] ;  /* 0x00b10000df94783b */ /* 0x000f2e0000000200 */
[C---:B--2---:R-:W-:Y:S08]  /*5910*/  HMMA.16816.F32 R28, R176.reuse, R152, R28 ;  /* 0x00000098b01c723c */ /* 0x044ff0000000181c */
[C---:B------:R-:W-:Y:S01]  /*5920*/  HMMA.16816.F32 R32, R176.reuse, R154, R32 ;  /* 0x0000009ab020723c */ /* 0x040fe20000001820 */
[----:B------:R-:W2:Y:S07]  /*5930*/  LDSM.16.M88.4 R152, [R212+0x1000] ;  /* 0x00100000d498783b */ /* 0x000eae0000000200 */
[C---:B-1----:R-:W-:Y:S08]  /*5940*/  HMMA.16816.F32 R36, R176.reuse, R136, R36 ;  /* 0x00000088b024723c */ /* 0x042ff00000001824 */
[C---:B------:R-:W-:Y:S01]  /*5950*/  HMMA.16816.F32 R40, R176.reuse, R138, R40 ;  /* 0x0000008ab028723c */ /* 0x040fe20000001828 */
[----:B------:R-:W1:Y:S07]  /*5960*/  LDSM.16.M88.4 R136, [R212+0x1800] ;  /* 0x00180000d488783b */ /* 0x000e6e0000000200 */
[C---:B---3--:R-:W-:Y:S08]  /*5970*/  HMMA.16816.F32 R44, R176.reuse, R144, R44 ;  /* 0x00000090b02c723c */ /* 0x048ff0000000182c */
[C---:B------:R-:W-:Y:S01]  /*5980*/  HMMA.16816.F32 R48, R176.reuse, R146, R48 ;  /* 0x00000092b030723c */ /* 0x040fe20000001830 */
[----:B------:R-:W3:Y:S07]  /*5990*/  LDSM.16.M88.4 R144, [R212+0x2000] ;  /* 0x00200000d490783b */ /* 0x000eee0000000200 */
        /* <DEDUP_REMOVED lines=25> */
[C---:B------:R-:W-:Y:S01]  /*5b30*/  HMMA.16816.F32 R56, R180.reuse, R158, R56 ;  /* 0x0000009eb438723c */ /* 0x040fe20000001838 */
[----:B------:R-:W4:Y:S07]  /*5b40*/  LDSM.16.M88.4 R156, [R226+0xe900] ;  /* 0x00e90000e29c783b */ /* 0x000f2e0000000200 */
[C---:B--2---:R-:W-:Y:S08]  /*5b50*/  HMMA.16816.F32 R60, R180.reuse, R152, R60 ;  /* 0x00000098b43c723c */ /* 0x044ff0000000183c */
[----:B------:R-:W-:Y:S01]  /*5b60*/  HMMA.16816.F32 R64, R180, R154, R64 ;  /* 0x0000009ab440723c */ /* 0x000fe20000001840 */
[----:B------:R-:W-:Y:S07]  /*5b70*/  LDSM.16.M88.4 R152, [R226+0xf900] ;  /* 0x00f90000e298783b */ /* 0x000fee0000000200 */
[C---:B-1----:R-:W-:Y:S08]  /*5b80*/  HMMA.16816.F32 R4, R184.reuse, R136, R4 ;  /* 0x00000088b804723c */ /* 0x042ff00000001804 */
[C---:B------:R-:W-:Y:S01]  /*5b90*/  HMMA.16816.F32 R8, R184.reuse, R138, R8 ;  /* 0x0000008ab808723c */ /* 0x040fe20000001808 */
[----:B------:R-:W1:Y:S07]  /*5ba0*/  LDSM.16.M88.4 R136, [R226+0xf100] ;  /* 0x00f10000e288783b */ /* 0x000e6e0000000200 */
[C---:B---3--:R-:W-:Y:S08]  /*5bb0*/  HMMA.16816.F32 R12, R184.reuse, R144, R12 ;  /* 0x00000090b80c723c */ /* 0x048ff0000000180c */
[C---:B------:R-:W-:Y:S01]  /*5bc0*/  HMMA.16816.F32 R16, R184.reuse, R146, R16 ;  /* 0x00000092b810723c */ /* 0x040fe20000001810 */
[----:B------:R-:W2:Y:S07]  /*5bd0*/  LDSM.16.M88.4 R144, [R209] ;  /* 0x00000000d190783b */ /* 0x000eae0000000200 */
[C---:B----4-:R-:W-:Y:S08]  /*5be0*/  HMMA.16816.F32 R20, R184.reuse, R148, R20 ;  /* 0x00000094b814723c */ /* 0x050ff00000001814 */
[C---:B------:R-:W-:Y:S01]  /*5bf0*/  HMMA.16816.F32 R24, R184.reuse, R150, R24 ;  /* 0x00000096b818723c */ /* 0x040fe20000001818 */
[----:B------:R-:W3:Y:S07]  /*5c00*/  LDSM.16.M88.4 R148, [R208] ;  /* 0x00000000d094783b */ /* 0x000eee0000000200 */
        /* <DEDUP_REMOVED lines=8> */
[----:B------:R-:W4:Y:S07]  /*5c90*/  LDSM.16.M88.4 R156, [R207] ;  /* 0x00000000cf9c783b */ /* 0x000f2e0000000200 */
[C---:B-1----:R-:W-:Y:S08]  /*5ca0*/  HMMA.16816.F32 R52, R184.reuse, R136, R52 ;  /* 0x00000088b834723c */ /* 0x042ff00000001834 */
[C---:B------:R-:W-:Y:S01]  /*5cb0*/  HMMA.16816.F32 R56, R184.reuse, R138, R56 ;  /* 0x0000008ab838723c */ /* 0x040fe20000001838 */
[----:B------:R-:W1:Y:S07]  /*5cc0*/  LDSM.16.M88.4 R136, [R206] ;  /* 0x00000000ce88783b */ /* 0x000e6e0000000200 */
[C---:B------:R-:W-:Y:S08]  /*5cd0*/  HMMA.16816.F32 R60, R184.reuse, R152, R60 ;  /* 0x00000098b83c723c */ /* 0x040ff0000000183c */
[----:B------:R-:W-:Y:S01]  /*5ce0*/  HMMA.16816.F32 R64, R184, R154, R64 ;  /* 0x0000009ab840723c */ /* 0x000fe20000001840 */
[----:B------:R-:W1:Y:S07]  /*5cf0*/  LDSM.16.M88.4 R152, [R205] ;  /* 0x00000000cd98783b */ /* 0x000e6e0000000200 */
        /* <DEDUP_REMOVED lines=9> */
[C---:B---3--:R-:W-:Y:S08]  /*5d90*/  HMMA.16816.F32 R28, R188.reuse, R148, R28 ;  /* 0x00000094bc1c723c */ /* 0x048ff0000000181c */
[C---:B------:R-:W-:Y:S01]  /*5da0*/  HMMA.16816.F32 R32, R188.reuse, R150, R32 ;  /* 0x00000096bc20723c */ /* 0x040fe20000001820 */
[----:B------:R-:W3:Y:S07]  /*5db0*/  LDSM.16.M88.4 R148, [R223+0xc100] ;  /* 0x00c10000df94783b */ /* 0x000eee0000000200 */
[C---:B----4-:R-:W-:Y:S08]  /*5dc0*/  HMMA.16816.F32 R36, R188.reuse, R156, R36 ;  /* 0x0000009cbc24723c */ /* 0x050ff00000001824 */
[C---:B------:R-:W-:Y:S01]  /*5dd0*/  HMMA.16816.F32 R40, R188.reuse, R158, R40 ;  /* 0x0000009ebc28723c */ /* 0x040fe20000001828 */
[----:B------:R-:W4:Y:S07]  /*5de0*/  LDSM.16.M88.4 R156, [R223+0xd900] ;  /* 0x00d90000df9c783b */ /* 0x000f2e0000000200 */
[C---:B-1----:R-:W-:Y:S08]  /*5df0*/  HMMA.16816.F32 R44, R188.reuse, R136, R44 ;  /* 0x00000088bc2c723c */ /* 0x042ff0000000182c */
[C---:B------:R-:W-:Y:S01]  /*5e00*/  HMMA.16816.F32 R48, R188.reuse, R138, R48 ;  /* 0x0000008abc30723c */ /* 0x040fe20000001830 */
[----:B------:R-:W1:Y:S07]  /*5e10*/  LDSM.16.M88.4 R136, [R223+0xe100] ;  /* 0x00e10000df88783b */ /* 0x000e6e0000000200 */
[C---:B------:R-:W-:Y:S08]  /*5e20*/  HMMA.16816.F32 R52, R188.reuse, R152, R52 ;  /* 0x00000098bc34723c */ /* 0x040ff00000001834 */
[C---:B------:R-:W-:Y:S01]  /*5e30*/  HMMA.16816.F32 R56, R188.reuse, R154, R56 ;  /* 0x0000009abc38723c */ /* 0x040fe20000001838 */
[----:B------:R-:W1:Y:S07]  /*5e40*/  LDSM.16.M88.4 R152, [R223+0xf900] ;  /* 0x00f90000df98783b */ /* 0x000e6e0000000200 */
[C---:B--2---:R-:W-:Y:S08]  /*5e50*/  HMMA.16816.F32 R60, R188.reuse, R144, R60 ;  /* 0x00000090bc3c723c */ /* 0x044ff0000000183c */
[----:B------:R-:W-:Y:S01]  /*5e60*/  HMMA.16816.F32 R64, R188, R146, R64 ;  /* 0x00000092bc40723c */ /* 0x000fe20000001840 */
[----:B------:R-:W2:Y:S07]  /*5e70*/  LDSM.16.M88.4 R144, [R212+0x4000] ;  /* 0x00400000d490783b */ /* 0x000eae0000000200 */
[C---:B---3--:R-:W-:Y:S08]  /*5e80*/  HMMA.16816.F32 R4, R196.reuse, R148, R4 ;  /* 0x00000094c404723c */ /* 0x048ff00000001804 */
[C---:B------:R-:W-:Y:S01]  /*5e90*/  HMMA.16816.F32 R8, R196.reuse, R150, R8 ;  /* 0x00000096c408723c */ /* 0x040fe20000001808 */
[----:B------:R-:W3:Y:S07]  /*5ea0*/  LDSM.16.M88.4 R148, [R212+0x4800] ;  /* 0x00480000d494783b */ /* 0x000eee0000000200 */
[C---:B------:R-:W-:Y:S08]  /*5eb0*/  HMMA.16816.F32 R12, R196.reuse, R160, R12 ;  /* 0x000000a0c40c723c */ /* 0x040ff0000000180c */
[C---:B------:R-:W-:Y:S08]  /*5ec0*/  HMMA.16816.F32 R16, R196.reuse, R162, R16 ;  /* 0x000000a2c410723c */ /* 0x040ff00000001810 */
[C---:B------:R-:W-:Y:S08]  /*5ed0*/  HMMA.16816.F32 R20, R196.reuse, R164, R20 ;  /* 0x000000a4c414723c */ /* 0x040ff00000001814 */
[C---:B------:R-:W-:Y:S08]  /*5ee0*/  HMMA.16816.F32 R24, R196.reuse, R166, R24 ;  /* 0x000000a6c418723c */ /* 0x040ff00000001818 */
[C---:B----4-:R-:W-:Y:S08]  /*5ef0*/  HMMA.16816.F32 R28, R196.reuse, R156, R28 ;  /* 0x0000009cc41c723c */ /* 0x050ff0000000181c */
        /* <DEDUP_REMOVED lines=8> */
[C---:B------:R-:W-:Y:S08]  /*5f80*/  HMMA.16816.F32 R60, R196.reuse, R152, R60 ;  /* 0x00000098c43c723c */ /* 0x040ff0000000183c */
[----:B------:R-:W-:Y:S01]  /*5f90*/  HMMA.16816.F32 R64, R196, R154, R64 ;  /* 0x0000009ac440723c */ /* 0x000fe20000001840 */
[----:B------:R-:W4:Y:S07]  /*5fa0*/  LDSM.16.M88.4 R152, [R212+0x5800] ;  /* 0x00580000d498783b */ /* 0x000f2e0000000200 */
[C---:B--2---:R-:W-:Y:S08]  /*5fb0*/  HMMA.16816.F32 R4, R200.reuse, R144, R4 ;  /* 0x00000090c804723c */ /* 0x044ff00000001804 */
[C---:B------:R-:W-:Y:S01]  /*5fc0*/  HMMA.16816.F32 R8, R200.reuse, R146, R8 ;  /* 0x00000092c808723c */ /* 0x040fe20000001808 */
[----:B------:R-:W2:Y:S07]  /*5fd0*/  LDSM.16.M88.4 R144, [R212+0x6000] ;  /* 0x00600000d490783b */ /* 0x000eae0000000200 */
[C---:B---3--:R-:W-:Y:S08]  /*5fe0*/  HMMA.16816.F32 R12, R200.reuse, R148, R12 ;  /* 0x00000094c80c723c */ /* 0x048ff0000000180c */
        /* <DEDUP_REMOVED lines=11> */
[C---:B----4-:R-:W-:Y:S04]  /*60a0*/  HMMA.16816.F32 R28, R200.reuse, R152, R28 ;  /* 0x00000098c81c723c */ /* 0x050fe8000000181c */
        /* <DEDUP_REMOVED lines=69> */
[----:B------:R-:W-:Y:S01]  /*6500*/  @P1 IADD3 R138, P4, R237, UR15, RZ ;  /* 0x0000000fed8a1c10 */ /* 0x000fe2000ff9e0ff */
[----:B------:R-:W1:Y:S01]  /*6510*/  SHFL.BFLY PT, R132, R135, 0x2, 0x1f ;  /* 0x0c401f0087847f89 */ /* 0x000e6200000e0000 */
[----:B------:R-:W-:Y:S07]  /*6520*/  FMNMX.FTZ R137, R67, R2, !PT ;  /* 0x0000000243897209 */ /* 0x000fee0007810000 */
[----:B------:R-:W2:Y:S01]  /*6530*/  SHFL.BFLY PT, R2, R137, 0x2, 0x1f ;  /* 0x0c401f0089027f89 */ /* 0x000ea200000e0000 */
[----:B-1----:R-:W-:Y:S07]  /*6540*/  FMNMX.FTZ R139, R135, R132, !PT ;  /* 0x00000084878b7209 */ /* 0x002fee0007810000 */
[----:B------:R-:W1:Y:S01]  /*6550*/  SHFL.BFLY PT, R132, R139, 0x1, 0x1f ;  /* 0x0c201f008b847f89 */ /* 0x000e6200000e0000 */
[----:B--2---:R-:W-:Y:S02]  /*6560*/  FMNMX.FTZ R134, R137, R2, !PT ;  /* 0x0000000289867209 */ /* 0x004fe40007810000 */
[----:B------:R-:W-:Y:S05]  /*6570*/  @P1 IADD3.X R137, R236, UR18, RZ, P4, !PT ;  /* 0x00000012ec891c10 */ /* 0x000fea000a7fe4ff */
[----:B------:R-:W2:Y:S01]  /*6580*/  SHFL.BFLY PT, R3, R134, 0x1, 0x1f ;  /* 0x0c201f0086037f89 */ /* 0x000ea200000e0000 */
[----:B-1----:R-:W-:Y:S05]  /*6590*/  FMNMX.FTZ R132, R139, R132, !PT ;  /* 0x000000848b847209 */ /* 0x002fea0007810000 */
[C---:B------:R-:W-:Y:S02]  /*65a0*/  FADD.FTZ R2, -R132.reuse, R133 ;  /* 0x0000008584027221 */ /* 0x040fe40000010100 */
[----:B-----5:R-:W-:Y:S01]  /*65b0*/  FMUL.FTZ R244, R132, c[0x0][0x2d0] ;  /* 0x0000b40084f47a20 */ /* 0x020fe20000410000 */
[----:B--2---:R-:W-:Y:S01]  /*65c0*/  FMNMX.FTZ R3, R134, R3, !PT ;  /* 0x0000000386037209 */ /* 0x004fe20007810000 */
[----:B------:R-:W-:Y:S02]  /*65d0*/  FMUL.FTZ R135, R2, c[0x0][0x2d0] ;  /* 0x0000b40002877a20 */ /* 0x000fe40000410000 */
[----:B------:R-:W-:Y:S02]  /*65e0*/  FFMA.FTZ R172, R9, c[0x0][0x2d0], -R244 ;  /* 0x0000b40009ac7a23 */ /* 0x000fe400000108f4 */
[----:B------:R1:W2:Y:S01]  /*65f0*/  MUFU.EX2 R2, R135 ;  /* 0x0000008700027308 */ /* 0x0002a20000000800 */
[C---:B------:R-:W-:Y:S02]  /*6600*/  FMUL.FTZ R194, R3.reuse, c[0x0][0x2d0] ;  /* 0x0000b40003c27a20 */ /* 0x040fe40000410000 */
[----:B------:R-:W-:Y:S02]  /*6610*/  FADD.FTZ R133, -R3, R0 ;  /* 0x0000000003857221 */ /* 0x000fe40000010100 */
[----:B------:R-:W-:Y:S02]  /*6620*/  FFMA.FTZ R173, R6, c[0x0][0x2d0], -R194 ;  /* 0x0000b40006ad7a23 */ /* 0x000fe400000108c2 */
[----:B------:R-:W-:Y:S02]  /*6630*/  FMUL.FTZ R0, R133, c[0x0][0x2d0] ;  /* 0x0000b40085007a20 */ /* 0x000fe40000410000 */
[--C-:B------:R-:W-:Y:S01]  /*6640*/  FFMA.FTZ R133, R4, c[0x0][0x2d0], -R244.reuse ;  /* 0x0000b40004857a23 */ /* 0x100fe200000108f4 */
[----:B------:R-:W-:Y:S01]  /*6650*/  MUFU.EX2 R172, R172 ;  /* 0x000000ac00ac7308 */ /* 0x000fe20000000800 */
[--C-:B------:R-:W-:Y:S02]  /*6660*/  FFMA.FTZ R134, R5, c[0x0][0x2d0], -R244.reuse ;  /* 0x0000b40005867a23 */ /* 0x100fe400000108f4 */
[--C-:B------:R-:W-:Y:S02]  /*6670*/  FFMA.FTZ R252, R25, c[0x0][0x2d0], -R244.reuse ;  /* 0x0000b40019fc7a23 */ /* 0x100fe400000108f4 */
[--C-:B------:R-:W-:Y:S02]  /*6680*/  FFMA.FTZ R28, R28, c[0x0][0x2d0], -R244.reuse ;  /* 0x0000b4001c1c7a23 */ /* 0x100fe400000108f4 */
[----:B------:R-:W-:Y:S02]  /*6690*/  FFMA.FTZ R29, R29, c[0x0][0x2d0], -R244 ;  /* 0x0000b4001d1d7a23 */ /* 0x000fe400000108f4 */
[--C-:B------:R-:W-:Y:S01]  /*66a0*/  FFMA.FTZ R30, R30, c[0x0][0x2d0], -R194.reuse ;  /* 0x0000b4001e1e7a23 */ /* 0x100fe200000108c2 */
[----:B------:R-:W3:Y:S01]  /*66b0*/  MUFU.EX2 R0, R0 ;  /* 0x0000000000007308 */ /* 0x000ee20000000800 */
[----:B------:R-:W-:Y:S02]  /*66c0*/  FFMA.FTZ R159, R34, c[0x0][0x2d0], -R194 ;  /* 0x0000b400229f7a23 */ /* 0x000fe400000108c2 */
[----:B------:R-:W-:Y:S01]  /*66d0*/  FFMA.FTZ R33, R33, c[0x0][0x2d0], -R244 ;  /* 0x0000b40021217a23 */ /* 0x000fe200000108f4 */
[----:B-1----:R-:W-:Y:S01]  /*66e0*/  @P1 IADD3 R135, P2, R230, UR15, RZ ;  /* 0x0000000fe6871c10 */ /* 0x002fe2000ff5e0ff */
[C---:B--2---:R-:W-:Y:S02]  /*66f0*/  FMUL.FTZ R4, R2.reuse, R128 ;  /* 0x0000008002047220 */ /* 0x044fe40000410000 */
[C---:B------:R-:W-:Y:S01]  /*6700*/  FMUL.FTZ R5, R2.reuse, R129 ;  /* 0x0000008102057220 */ /* 0x040fe20000410000 */
[----:B------:R-:W-:Y:S01]  /*6710*/  @P1 LEA R192, P5, R135, c[0x0][0x1c8], 0x1 ;  /* 0x0000720087c01a11 */ /* 0x000fe200078a08ff */
[----:B------:R-:W-:Y:S01]  /*6720*/  FMUL.FTZ R9, R2, R125 ;  /* 0x0000007d02097220 */ /* 0x000fe20000410000 */
[----:B------:R-:W-:Y:S01]  /*6730*/  @P1 IADD3.X R136, R233, UR18, RZ, P2, !PT ;  /* 0x00000012e9881c10 */ /* 0x000fe200097fe4ff */
[----:B------:R-:W-:Y:S01]  /*6740*/  @UP1 UIADD3 UR18, UP0, UR10, 0x80, URZ ;  /* 0x000000800a121890 */ /* 0x000fe2000ff1e03f */
[C---:B------:R-:W-:Y:S01]  /*6750*/  @P1 LEA R174, P2, R138.reuse, c[0x0][0x1c8], 0x1 ;  /* 0x000072008aae1a11 */ /* 0x040fe200078408ff */
[----:B------:R-:W-:Y:S01]  /*6760*/  MUFU.EX2 R133, R133 ;  /* 0x0000008500857308 */ /* 0x000fe20000000800 */
[----:B------:R-:W-:Y:S01]  /*6770*/  @P1 LEA.HI.X R193, R135, c[0x0][0x1cc], R136, 0x1, P5 ;  /* 0x0000730087c11a11 */ /* 0x000fe200028f0c88 */
[----:B------:R-:W-:Y:S01]  /*6780*/  @UP1 UIADD3.X UR15, URZ, UR8, URZ, UP0, !UPT ;  /* 0x000000083f0f1290 */ /* 0x000fe200087fe43f */
[----:B------:R-:W-:Y:S01]  /*6790*/  @P1 LEA.HI.X R175, R138, c[0x0][0x1cc], R137, 0x1, P2 ;  /* 0x000073008aaf1a11 */ /* 0x000fe200010f0c89 */
[----:B------:R-:W-:Y:S01]  /*67a0*/  FFMA.FTZ R135, R8, c[0x0][0x2d0], -R244 ;  /* 0x0000b40008877a23 */ /* 0x000fe200000108f4 */
[----:B------:R-:W-:Y:S01]  /*67b0*/  @P1 IADD3 R136, P2, R192, UR19, RZ ;  /* 0x00000013c0881c10 */ /* 0x000fe2000ff5e0ff */
[----:B------:R1:W-:Y:S01]  /*67c0*/  @P1 LDGSTS.E.BYPASS.LTC128B.128 [R227+0x8100], [R192.64], !P3 ;  /* 0x08100000c0e31fae */ /* 0x0003e2000d901d50 */
[----:B------:R-:W-:Y:S02]  /*67d0*/  FMUL.FTZ R8, R2, R124 ;  /* 0x0000007c02087220 */ /* 0x000fe40000410000 */
[----:B------:R-:W-:Y:S01]  /*67e0*/  @P1 IADD3.X R137, R193, UR20, RZ, P2, !PT ;  /* 0x00000014c1891c10 */ /* 0x000fe200097fe4ff */
[----:B------:R-:W2:Y:S01]  /*67f0*/  MUFU.EX2 R134, R134 ;  /* 0x0000008600867308 */ /* 0x000ea20000000800 */
[----:B------:R-:W-:Y:S01]  /*6800*/  @P1 IADD3 R246, P2, R136, UR19, RZ ;  /* 0x0000001388f61c10 */ /* 0x000fe2000ff5e0ff */
[----:B------:R-:W-:Y:S01]  /*6810*/  FMUL.FTZ R68, R2, R68 ;  /* 0x0000004402447220 */ /* 0x000fe20000410000 */
[----:B------:R-:W-:Y:S01]  /*6820*/  @P1 IADD3 R6, P5, R136, UR18, RZ ;  /* 0x0000001288061c10 */ /* 0x000fe2000ffbe0ff */
[----:B------:R4:W-:Y:S01]  /*6830*/  @P1 LDGSTS.E.BYPASS.LTC128B.128 [R227+0xc100], [R174.64], !P0 ;  /* 0x0c100000aee31fae */ /* 0x0009e2000c101d50 */
[----:B------:R-:W-:Y:S01]  /*6840*/  @P1 IADD3.X R247, R137, UR20, RZ, P2, !PT ;  /* 0x0000001489f71c10 */ /* 0x000fe200097fe4ff */
[----:B------:R-:W-:Y:S01]  /*6850*/  FMUL.FTZ R69, R2, R69 ;  /* 0x0000004502457220 */ /* 0x000fe20000410000 */
[----:B------:R-:W-:Y:S01]  /*6860*/  @P1 IADD3 R250, P4, R246, UR19, RZ ;  /* 0x00000013f6fa1c10 */ /* 0x000fe2000ff9e0ff */
[----:B---3--:R-:W-:Y:S01]  /*6870*/  FMUL.FTZ R70, R0, R70 ;  /* 0x0000004600467220 */ /* 0x008fe20000410000 */
[----:B------:R-:W-:Y:S01]  /*6880*/  @P1 IADD3 R248, P2, R246, UR18, RZ ;  /* 0x00000012f6f81c10 */ /* 0x000fe2000ff5e0ff */
[----:B------:R-:W-:Y:S01]  /*6890*/  MUFU.EX2 R135, R135 ;  /* 0x0000008700877308 */ /* 0x000fe20000000800 */
[C---:B------:R-:W-:Y:S01]  /*68a0*/  @P1 IADD3.X R251, R247.reuse, UR20, RZ, P4, !PT ;  /* 0x00000014f7fb1c10 */ /* 0x040fe2000a7fe4ff */
[----:B------:R3:W-:Y:S01]  /*68b0*/  @P1 LDGSTS.E.BYPASS.LTC128B.128 [R227+0x9100], [R136.64], !P3 ;  /* 0x0910000088e31fae */ /* 0x0007e2000d901d50 */
[----:B------:R-:W-:Y:S01]  /*68c0*/  @P1 IADD3.X R249, R247, UR15, RZ, P2, !PT ;  /* 0x0000000ff7f91c10 */ /* 0x000fe200097fe4ff */
[----:B------:R-:W-:Y:S02]  /*68d0*/  FMUL.FTZ R71, R0, R71 ;  /* 0x0000004700477220 */ /* 0x000fe40000410000 */
[C---:B------:R-:W-:Y:S02]  /*68e0*/  FMUL.FTZ R72, R2.reuse, R72 ;  /* 0x0000004802487220 */ /* 0x040fe40000410000 */
[----:B------:R-:W-:Y:S02]  /*68f0*/  FMUL.FTZ R73, R2, R73 ;  /* 0x0000004902497220 */ /* 0x000fe40000410000 */
[----:B------:R3:W-:Y:S01]  /*6900*/  @P1 LDGSTS.E.BYPASS.LTC128B.128 [R227+0xd100], [R136.64+0x80], !P0 ;  /* 0x0d10008088e31fae */ /* 0x0007e2000c101d50 */
[----:B------:R-:W-:Y:S01]  /*6910*/  MUFU.EX2 R173, R173 ;  /* 0x000000ad00ad7308 */ /* 0x000fe20000000800 */
[----:B------:R-:W-:Y:S02]  /*6920*/  FMUL.FTZ R74, R0, R74 ;  /* 0x0000004a004a7220 */ /* 0x000fe40000410000 */
[--C-:B-1----:R-:W-:Y:S01]  /*6930*/  FFMA.FTZ R193, R7, c[0x0][0x2d0], -R194.reuse ;  /* 0x0000b40007c17a23 */ /* 0x102fe200000108c2 */
[----:B------:R-:W-:Y:S01]  /*6940*/  @P1 IADD3.X R7, R137, UR15, RZ, P5, !PT ;  /* 0x0000000f89071c10 */ /* 0x000fe2000affe4ff */
[--C-:B------:R-:W-:Y:S01]  /*6950*/  FFMA.FTZ R192, R11, c[0x0][0x2d0], -R194.reuse ;  /* 0x0000b4000bc07a23 */ /* 0x100fe200000108c2 */
[----:B--2---:R-:W-:Y:S01]  /*6960*/  F2FP.PACK_AB R128, R134, R133 ;  /* 0x000000858680723e */ /* 0x004fe200000000ff */
[----:B------:R1:W-:Y:S01]  /*6970*/  @P1 LDGSTS.E.BYPASS.LTC128B.128 [R227+0xa100], [R246.64], !P3 ;  /* 0x0a100000f6e31fae */ /* 0x0003e2000d901d50 */
[----:B------:R-:W-:Y:S02]  /*6980*/  FMUL.FTZ R11, R0, R127 ;  /* 0x0000007f000b7220 */ /* 0x000fe40000410000 */
[----:B----4-:R-:W-:Y:S01]  /*6990*/  FFMA.FTZ R175, R10, c[0x0][0x2d0], -R194 ;  /* 0x0000b4000aaf7a23 */ /* 0x010fe200000108c2 */
[----:B------:R-:W2:Y:S01]  /*69a0*/  MUFU.EX2 R174, R193 ;  /* 0x000000c100ae7308 */ /* 0x000ea20000000800 */
[C---:B------:R-:W-:Y:S02]  /*69b0*/  FMUL.FTZ R10, R0.reuse, R126 ;  /* 0x0000007e000a7220 */ /* 0x040fe40000410000 */
[----:B------:R-:W-:Y:S01]  /*69c0*/  FMUL.FTZ R75, R0, R75 ;  /* 0x0000004b004b7220 */ /* 0x000fe20000410000 */
[----:B------:R4:W-:Y:S01]  /*69d0*/  @P1 LDGSTS.E.BYPASS.LTC128B.128 [R227+0xe100], [R6.64], !P0 ;  /* 0x0e10000006e31fae */ /* 0x0009e2000c101d50 */
[C---:B------:R-:W-:Y:S02]  /*69e0*/  FMUL.FTZ R76, R2.reuse, R76 ;  /* 0x0000004c024c7220 */ /* 0x040fe40000410000 */
[----:B------:R-:W-:Y:S02]  /*69f0*/  FMUL.FTZ R77, R2, R77 ;  /* 0x0000004d024d7220 */ /* 0x000fe40000410000 */
[C---:B------:R-:W-:Y:S01]  /*6a00*/  FMUL.FTZ R78, R0.reuse, R78 ;  /* 0x0000004e004e7220 */ /* 0x040fe20000410000 */
[----:B------:R-:W-:Y:S01]  /*6a10*/  MUFU.EX2 R175, R175 ;  /* 0x000000af00af7308 */ /* 0x000fe20000000800 */
[----:B------:R-:W-:Y:S01]  /*6a20*/  FMUL.FTZ R79, R0, R79 ;  /* 0x0000004f004f7220 */ /* 0x000fe20000410000 */
[----:B------:R5:W-:Y:S01]  /*6a30*/  @P1 LDGSTS.E.BYPASS.LTC128B.128 [R227+0xb100], [R250.64], !P3 ;  /* 0x0b100000fae31fae */ /* 0x000be2000d901d50 */
[C---:B------:R-:W-:Y:S02]  /*6a40*/  FMUL.FTZ R80, R2.reuse, R80 ;  /* 0x0000005002507220 */ /* 0x040fe40000410000 */
[----:B------:R-:W-:Y:S02]  /*6a50*/  FMUL.FTZ R81, R2, R81 ;  /* 0x0000005102517220 */ /* 0x000fe40000410000 */
[C---:B------:R-:W-:Y:S02]  /*6a60*/  FMUL.FTZ R82, R0.reuse, R82 ;  /* 0x0000005200527220 */ /* 0x040fe40000410000 */
[----:B------:R-:W-:Y:S01]  /*6a70*/  FMUL.FTZ R83, R0, R83 ;  /* 0x0000005300537220 */ /* 0x000fe20000410000 */
[----:B------:R1:W-:Y:S01]  /*6a80*/  @P1 LDGSTS.E.BYPASS.LTC128B.128 [R227+0xf100], [R248.64], !P0 ;  /* 0x0f100000f8e31fae */ /* 0x0003e2000c101d50 */
[----:B------:R-:W1:Y:S01]  /*6a90*/  MUFU.EX2 R192, R192 ;  /* 0x000000c000c07308 */ /* 0x000e620000000800 */
[----:B------:R-:W-:Y:S01]  /*6aa0*/  FMUL.FTZ R84, R2, R84 ;  /* 0x0000005402547220 */ /* 0x000fe20000410000 */
[----:B--2---:R-:W-:Y:S01]  /*6ab0*/  F2FP.PACK_AB R129, R174, R173 ;  /* 0x000000adae81723e */ /* 0x004fe200000000ff */
[----:B------:R-:W-:Y:S02]  /*6ac0*/  FMUL.FTZ R85, R2, R85 ;  /* 0x0000005502557220 */ /* 0x000fe40000410000 */
[C---:B------:R-:W-:Y:S02]  /*6ad0*/  FMUL.FTZ R86, R0.reuse, R86 ;  /* 0x0000005600567220 */ /* 0x040fe40000410000 */
[----:B---3--:R-:W2:Y:S01]  /*6ae0*/  LDSM.16.MT88.4 R136, [R224+0x100] ;  /* 0x00010000e088783b */ /* 0x008ea20000004200 */
[C---:B------:R-:W-:Y:S02]  /*6af0*/  FMUL.FTZ R87, R0.reuse, R87 ;  /* 0x0000005700577220 */ /* 0x040fe40000410000 */
[----:B----4-:R-:W-:Y:S01]  /*6b00*/  FMUL.FTZ R6, R0, R130 ;  /* 0x0000008200067220 */ /* 0x010fe20000410000 */
[----:B------:R-:W-:Y:S01]  /*6b10*/  F2FP.PACK_AB R130, R172, R135 ;  /* 0x00000087ac82723e */ /* 0x000fe200000000ff */
[----:B------:R-:W-:Y:S01]  /*6b20*/  FMUL.FTZ R7, R0, R131 ;  /* 0x0000008300077220 */ /* 0x000fe20000410000 */
[----:B------:R-:W-:Y:S01]  /*6b30*/  MUFU.EX2 R153, R28 ;  /* 0x0000001c00997308 */ /* 0x000fe20000000800 */
[C---:B------:R-:W-:Y:S01]  /*6b40*/  FMUL.FTZ R88, R2.reuse, R88 ;  /* 0x0000005802587220 */ /* 0x040fe20000410000 */
[----:B------:R-:W3:Y:S01]  /*6b50*/  LDSM.16.MT88.4 R144, [R222+0x100] ;  /* 0x00010000de90783b */ /* 0x000ee20000004200 */
[----:B------:R-:W-:Y:S02]  /*6b60*/  FMUL.FTZ R89, R2, R89 ;  /* 0x0000005902597220 */ /* 0x000fe40000410000 */
[C---:B------:R-:W-:Y:S02]  /*6b70*/  FMUL.FTZ R90, R0.reuse, R90 ;  /* 0x0000005a005a7220 */ /* 0x040fe40000410000 */
[----:B------:R-:W-:Y:S02]  /*6b80*/  FMUL.FTZ R91, R0, R91 ;  /* 0x0000005b005b7220 */ /* 0x000fe40000410000 */
[--C-:B-----5:R-:W-:Y:S01]  /*6b90*/  FFMA.FTZ R251, R24, c[0x0][0x2d0], -R244.reuse ;  /* 0x0000b40018fb7a23 */ /* 0x120fe200000108f4 */
[----:B------:R-:W4:Y:S01]  /*6ba0*/  LDSM.16.MT88.4 R148, [R221+0x100] ;  /* 0x00010000dd94783b */ /* 0x000f220000004200 */
[----:B-1----:R-:W-:Y:S01]  /*6bb0*/  F2FP.PACK_AB R131, R192, R175 ;  /* 0x000000afc083723e */ /* 0x002fe200000000ff */
[----:B------:R-:W-:Y:S01]  /*6bc0*/  MUFU.EX2 R158, R29 ;  /* 0x0000001d009e7308 */ /* 0x000fe20000000800 */
[--C-:B------:R-:W-:Y:S02]  /*6bd0*/  FFMA.FTZ R44, R44, c[0x0][0x2d0], -R244.reuse ;  /* 0x0000b4002c2c7a23 */ /* 0x100fe400000108f4 */
[----:B------:R-:W-:Y:S02]  /*6be0*/  FFMA.FTZ R45, R45, c[0x0][0x2d0], -R244 ;  /* 0x0000b4002d2d7a23 */ /* 0x000fe400000108f4 */
[----:B------:R-:W-:Y:S01]  /*6bf0*/  FFMA.FTZ R46, R46, c[0x0][0x2d0], -R194 ;  /* 0x0000b4002e2e7a23 */ /* 0x000fe200000108c2 */
[----:B------:R-:W1:Y:S01]  /*6c00*/  LDSM.16.MT88.4 R124, [R220+0x100] ;  /* 0x00010000dc7c783b */ /* 0x000e620000004200 */
[----:B------:R-:W-:Y:S02]  /*6c10*/  FFMA.FTZ R49, R49, c[0x0][0x2d0], -R244 ;  /* 0x0000b40031317a23 */ /* 0x000fe400000108f4 */
[--C-:B------:R-:W-:Y:S01]  /*6c20*/  FFMA.FTZ R50, R50, c[0x0][0x2d0], -R194.reuse ;  /* 0x0000b40032327a23 */ /* 0x100fe200000108c2 */
[----:B------:R-:W-:Y:S01]  /*6c30*/  MUFU.EX2 R157, R30 ;  /* 0x0000001e009d7308 */ /* 0x000fe20000000800 */
[----:B------:R-:W-:Y:S02]  /*6c40*/  FFMA.FTZ R51, R51, c[0x0][0x2d0], -R194 ;  /* 0x0000b40033337a23 */ /* 0x000fe400000108c2 */
[C---:B------:R-:W-:Y:S01]  /*6c50*/  FMUL.FTZ R92, R2.reuse, R92 ;  /* 0x0000005c025c7220 */ /* 0x040fe20000410000 */
[----:B------:R-:W0:Y:S01]  /*6c60*/  LDGDEPBAR ;  /* 0x00000000000079af */ /* 0x000e220000000000 */
[----:B------:R-:W-:Y:S02]  /*6c70*/  FMUL.FTZ R93, R2, R93 ;  /* 0x0000005d025d7220 */ /* 0x000fe40000410000 */
[C---:B------:R-:W-:Y:S02]  /*6c80*/  FMUL.FTZ R94, R0.reuse, R94 ;  /* 0x0000005e005e7220 */ /* 0x040fe40000410000 */
[----:B------:R-:W-:Y:S01]  /*6c90*/  FMUL.FTZ R95, R0, R95 ;  /* 0x0000005f005f7220 */ /* 0x000fe20000410000 */
[----:B------:R-:W-:Y:S01]  /*6ca0*/  MUFU.EX2 R162, R33 ;  /* 0x0000002100a27308 */ /* 0x000fe20000000800 */
[C---:B------:R-:W-:Y:S01]  /*6cb0*/  FMUL.FTZ R96, R2.reuse, R96 ;  /* 0x0000006002607220 */ /* 0x040fe20000410000 */
[C---:B--2---:R-:W-:Y:S05]  /*6cc0*/  HMMA.16816.F32 R4, R128.reuse, R136, R4 ;  /* 0x000000888004723c */ /* 0x044fea0000001804 */
[----:B------:R-:W-:Y:S02]  /*6cd0*/  FMUL.FTZ R97, R2, R97 ;  /* 0x0000006102617220 */ /* 0x000fe40000410000 */
[C---:B------:R-:W-:Y:S01]  /*6ce0*/  FMUL.FTZ R98, R0.reuse, R98 ;  /* 0x0000006200627220 */ /* 0x040fe20000410000 */
[C---:B------:R-:W-:Y:S01]  /*6cf0*/  HMMA.16816.F32 R8, R128.reuse, R138, R8 ;  /* 0x0000008a8008723c */ /* 0x040fe20000001808 */
[----:B------:R-:W2:Y:S01]  /*6d00*/  LDSM.16.MT88.4 R136, [R224+0x4100] ;  /* 0x00410000e088783b */ /* 0x000ea20000004200 */
[----:B------:R-:W-:Y:S02]  /*6d10*/  MUFU.EX2 R163, R44 ;  /* 0x0000002c00a37308 */ /* 0x000fe40000000800 */
[----:B------:R-:W-:Y:S02]  /*6d20*/  FMUL.FTZ R99, R0, R99 ;  /* 0x0000006300637220 */ /* 0x000fe40000410000 */
[C---:B------:R-:W-:Y:S02]  /*6d30*/  FMUL.FTZ R100, R2.reuse, R100 ;  /* 0x0000006402647220 */ /* 0x040fe40000410000 */
[C---:B---3--:R-:W-:Y:S04]  /*6d40*/  HMMA.16816.F32 R68, R128.reuse, R144, R68 ;  /* 0x000000908044723c */ /* 0x048fe80000001844 */
[----:B------:R-:W-:Y:S01]  /*6d50*/  MUFU.EX2 R165, R45 ;  /* 0x0000002d00a57308 */ /* 0x000fe20000000800 */
[----:B------:R-:W-:Y:S02]  /*6d60*/  FMUL.FTZ R101, R2, R101 ;  /* 0x0000006502657220 */ /* 0x000fe40000410000 */
[C---:B------:R-:W-:Y:S01]  /*6d70*/  FMUL.FTZ R102, R0.reuse, R102 ;  /* 0x0000006600667220 */ /* 0x040fe20000410000 */
[C---:B------:R-:W-:Y:S01]  /*6d80*/  HMMA.16816.F32 R72, R128.reuse, R146, R72 ;  /* 0x000000928048723c */ /* 0x040fe20000001848 */
[----:B------:R-:W3:Y:S03]  /*6d90*/  LDSM.16.MT88.4 R144, [R222+0x4100] ;  /* 0x00410000de90783b */ /* 0x000ee60000004200 */
[----:B------:R-:W-:Y:S02]  /*6da0*/  FMUL.FTZ R103, R0, R103 ;  /* 0x0000006700677220 */ /* 0x000fe40000410000 */
[----:B------:R-:W-:Y:S01]  /*6db0*/  MUFU.EX2 R152, R51 ;  /* 0x0000003300987308 */ /* 0x000fe20000000800 */
[C---:B------:R-:W-:Y:S01]  /*6dc0*/  FMUL.FTZ R104, R2.reuse, R104 ;  /* 0x0000006802687220 */ /* 0x040fe20000410000 */
[C---:B----4-:R-:W-:Y:S04]  /*6dd0*/  HMMA.16816.F32 R76, R128.reuse, R148, R76 ;  /* 0x00000094804c723c */ /* 0x050fe8000000184c */
[----:B------:R-:W-:Y:S02]  /*6de0*/  FMUL.FTZ R105, R2, R105 ;  /* 0x0000006902697220 */ /* 0x000fe40000410000 */
[C---:B------:R-:W-:Y:S02]  /*6df0*/  FMUL.FTZ R106, R0.reuse, R106 ;  /* 0x0000006a006a7220 */ /* 0x040fe40000410000 */
[C---:B------:R-:W-:Y:S01]  /*6e00*/  HMMA.16816.F32 R80, R128.reuse, R150, R80 ;  /* 0x000000968050723c */ /* 0x040fe20000001850 */
[----:B------:R-:W-:Y:S01]  /*6e10*/  LDSM.16.MT88.4 R148, [R220+0x900] ;  /* 0x00090000dc94783b */ /* 0x000fe20000004200 */
[----:B------:R-:W-:Y:S02]  /*6e20*/  MUFU.EX2 R251, R251 ;  /* 0x000000fb00fb7308 */ /* 0x000fe40000000800 */
[----:B------:R-:W-:Y:S02]  /*6e30*/  FMUL.FTZ R107, R0, R107 ;  /* 0x0000006b006b7220 */ /* 0x000fe40000410000 */
[--C-:B------:R-:W-:Y:S02]  /*6e40*/  FFMA.FTZ R193, R12, c[0x0][0x2d0], -R244.reuse ;  /* 0x0000b4000cc17a23 */ /* 0x100fe400000108f4 */
[C---:B-1----:R-:W-:Y:S04]  /*6e50*/  HMMA.16816.F32 R84, R128.reuse, R124, R84 ;  /* 0x0000007c8054723c */ /* 0x042fe80000001854 */
[C---:B------:R-:W-:Y:S01]  /*6e60*/  FMUL.FTZ R12, R2.reuse, R120 ;  /* 0x00000078020c7220 */ /* 0x040fe20000410000 */
[----:B------:R-:W-:Y:S01]  /*6e70*/  MUFU.EX2 R193, R193 ;  /* 0x000000c100c17308 */ /* 0x000fe20000000800 */
[----:B------:R-:W-:Y:S02]  /*6e80*/  FFMA.FTZ R240, R13, c[0x0][0x2d0], -R244 ;  /* 0x0000b4000df07a23 */ /* 0x000fe400000108f4 */
[C---:B------:R-:W-:Y:S01]  /*6e90*/  HMMA.16816.F32 R88, R128.reuse, R126, R88 ;  /* 0x0000007e8058723c */ /* 0x040fe20000001858 */
[----:B------:R-:W1:Y:S03]  /*6ea0*/  LDSM.16.MT88.4 R124, [R221+0x4100] ;  /* 0x00410000dd7c783b */ /* 0x000e660000004200 */
[----:B------:R-:W-:Y:S02]  /*6eb0*/  FMUL.FTZ R13, R2, R121 ;  /* 0x00000079020d7220 */ /* 0x000fe40000410000 */
[--C-:B------:R-:W-:Y:S01]  /*6ec0*/  FFMA.FTZ R245, R14, c[0x0][0x2d0], -R194.reuse ;  /* 0x0000b4000ef57a23 */ /* 0x100fe200000108c2 */
[----:B------:R-:W4:Y:S01]  /*6ed0*/  MUFU.EX2 R240, R240 ;  /* 0x000000f000f07308 */ /* 0x000f220000000800 */
[C---:B--2---:R-:W-:Y:S04]  /*6ee0*/  HMMA.16816.F32 R92, R128.reuse, R136, R92 ;  /* 0x00000088805c723c */ /* 0x044fe8000000185c */
[C---:B------:R-:W-:Y:S02]  /*6ef0*/  FMUL.FTZ R14, R0.reuse, R122 ;  /* 0x0000007a000e7220 */ /* 0x040fe40000410000 */
[----:B------:R-:W-:Y:S02]  /*6f00*/  FFMA.FTZ R246, R15, c[0x0][0x2d0], -R194 ;  /* 0x0000b4000ff67a23 */ /* 0x000fe400000108c2 */
[C---:B------:R-:W-:Y:S01]  /*6f10*/  HMMA.16816.F32 R96, R128.reuse, R138, R96 ;  /* 0x0000008a8060723c */ /* 0x040fe20000001860 */
[----:B------:R-:W2:Y:S01]  /*6f20*/  LDSM.16.MT88.4 R136, [R220+0x4100] ;  /* 0x00410000dc88783b */ /* 0x000ea20000004200 */
[----:B------:R-:W-:Y:S02]  /*6f30*/  MUFU.EX2 R245, R245 ;  /* 0x000000f500f57308 */ /* 0x000fe40000000800 */
[----:B------:R-:W-:Y:S02]  /*6f40*/  FMUL.FTZ R15, R0, R123 ;  /* 0x0000007b000f7220 */ /* 0x000fe40000410000 */
[C---:B------:R-:W-:Y:S02]  /*6f50*/  FMUL.FTZ R108, R2.reuse, R108 ;  /* 0x0000006c026c7220 */ /* 0x040fe40000410000 */
[C---:B---3--:R-:W-:Y:S01]  /*6f60*/  HMMA.16816.F32 R100, R128.reuse, R144, R100 ;  /* 0x000000908064723c */ /* 0x048fe20000001864 */
[----:B------:R-:W3:Y:S03]  /*6f70*/  LDSM.16.MT88.4 R120, [R224+0x900] ;  /* 0x00090000e078783b */ /* 0x000ee60000004200 */
[----:B------:R-:W5:Y:S01]  /*6f80*/  MUFU.EX2 R246, R246 ;  /* 0x000000f600f67308 */ /* 0x000f620000000800 */
[----:B------:R-:W-:Y:S02]  /*6f90*/  FMUL.FTZ R109, R2, R109 ;  /* 0x0000006d026d7220 */ /* 0x000fe40000410000 */
[----:B------:R-:W-:Y:S01]  /*6fa0*/  FMUL.FTZ R110, R0, R110 ;  /* 0x0000006e006e7220 */ /* 0x000fe20000410000 */
[C---:B------:R-:W-:Y:S01]  /*6fb0*/  HMMA.16816.F32 R104, R128.reuse, R146, R104 ;  /* 0x000000928068723c */ /* 0x040fe20000001868 */
[----:B------:R-:W-:Y:S03]  /*6fc0*/  LDSM.16.MT88.4 R144, [R221+0x900] ;  /* 0x00090000dd90783b */ /* 0x000fe60000004200 */
[--C-:B------:R-:W-:Y:S02]  /*6fd0*/  FFMA.FTZ R195, R16, c[0x0][0x2d0], -R244.reuse ;  /* 0x0000b40010c37a23 */ /* 0x100fe400000108f4 */
[----:B------:R-:W-:Y:S01]  /*6fe0*/  FFMA.FTZ R242, R17, c[0x0][0x2d0], -R244 ;  /* 0x0000b40011f27a23 */ /* 0x000fe200000108f4 */
[----:B------:R-:W-:Y:S01]  /*6ff0*/  MUFU.EX2 R252, R252 ;  /* 0x000000fc00fc7308 */ /* 0x000fe20000000800 */
[--C-:B------:R-:W-:Y:S01]  /*7000*/  FFMA.FTZ R247, R18, c[0x0][0x2d0], -R194.reuse ;  /* 0x0000b40012f77a23 */ /* 0x100fe200000108c2 */
[C---:B-1----:R-:W-:Y:S03]  /*7010*/  HMMA.16816.F32 R12, R128.reuse, R124, R12 ;  /* 0x0000007c800c723c */ /* 0x042fe6000000180c */
[----:B------:R-:W-:Y:S02]  /*7020*/  FFMA.FTZ R248, R19, c[0x0][0x2d0], -R194 ;  /* 0x0000b40013f87a23 */ /* 0x000fe400000108c2 */
[----:B------:R-:W-:Y:S02]  /*7030*/  FMUL.FTZ R111, R0, R111 ;  /* 0x0000006f006f7220 */ /* 0x000fe40000410000 */
[----:B------:R-:W-:Y:S01]  /*7040*/  FMUL.FTZ R16, R2, R116 ;  /* 0x0000007402107220 */ /* 0x000fe20000410000 */
[----:B------:R-:W-:Y:S01]  /*7050*/  MUFU.EX2 R195, R195 ;  /* 0x000000c300c37308 */ /* 0x000fe20000000800 */
[----:B----4-:R-:W-:Y:S03]  /*7060*/  F2FP.PACK_AB R116, R240, R193 ;  /* 0x000000c1f074723e */ /* 0x010fe600000000ff */
[C---:B------:R-:W-:Y:S01]  /*7070*/  HMMA.16816.F32 R108, R128.reuse, R126, R108 ;  /* 0x0000007e806c723c */ /* 0x040fe2000000186c */
[----:B------:R-:W1:Y:S02]  /*7080*/  LDSM.16.MT88.4 R124, [R222+0x900] ;  /* 0x00090000de7c783b */ /* 0x000e640000004200 */
[----:B------:R-:W-:Y:S01]  /*7090*/  FMUL.FTZ R17, R2, R117 ;  /* 0x0000007502117220 */ /* 0x000fe20000410000 */
[----:B-----5:R-:W-:Y:S01]  /*70a0*/  F2FP.PACK_AB R117, R246, R245 ;  /* 0x000000f5f675723e */ /* 0x020fe200000000ff */
[C---:B------:R-:W-:Y:S01]  /*70b0*/  FMUL.FTZ R18, R0.reuse, R118 ;  /* 0x0000007600127220 */ /* 0x040fe20000410000 */
[----:B------:R-:W4:Y:S01]  /*70c0*/  MUFU.EX2 R242, R242 ;  /* 0x000000f200f27308 */ /* 0x000f220000000800 */
[----:B------:R-:W-:Y:S02]  /*70d0*/  FMUL.FTZ R19, R0, R119 ;  /* 0x0000007700137220 */ /* 0x000fe40000410000 */
[C---:B------:R-:W-:Y:S03]  /*70e0*/  FMUL.FTZ R112, R2.reuse, R112 ;  /* 0x0000007002707220 */ /* 0x040fe60000410000 */
[----:B------:R-:W-:Y:S02]  /*70f0*/  FMUL.FTZ R113, R2, R113 ;  /* 0x0000007102717220 */ /* 0x000fe40000410000 */
[C---:B--2---:R-:W-:Y:S02]  /*7100*/  HMMA.16816.F32 R16, R128.reuse, R136, R16 ;  /* 0x000000888010723c */ /* 0x044fe40000001810 */
[----:B------:R-:W-:Y:S01]  /*7110*/  MUFU.EX2 R247, R247 ;  /* 0x000000f700f77308 */ /* 0x000fe20000000800 */
[C---:B------:R-:W-:Y:S02]  /*7120*/  FMUL.FTZ R114, R0.reuse, R114 ;  /* 0x0000007200727220 */ /* 0x040fe40000410000 */
[----:B------:R-:W-:Y:S02]  /*7130*/  FMUL.FTZ R115, R0, R115 ;  /* 0x0000007300737220 */ /* 0x000fe40000410000 */
[----:B------:R-:W-:Y:S02]  /*7140*/  FFMA.FTZ R249, R20, c[0x0][0x2d0], -R244 ;  /* 0x0000b40014f97a23 */ /* 0x000fe400000108f4 */
[----:B------:R-:W-:Y:S03]  /*7150*/  FFMA.FTZ R20, R26, c[0x0][0x2d0], -R194 ;  /* 0x0000b4001a147a23 */ /* 0x000fe600000108c2 */
[----:B------:R-:W-:Y:S01]  /*7160*/  HMMA.16816.F32 R112, R128, R138, R112 ;  /* 0x0000008a8070723c */ /* 0x000fe20000001870 */
[----:B------:R-:W2:Y:S01]  /*7170*/  MUFU.EX2 R248, R248 ;  /* 0x000000f800f87308 */ /* 0x000ea20000000800 */
[----:B------:R-:W5:Y:S01]  /*7180*/  LDSM.16.MT88.4 R128, [R224+0x4900] ;  /* 0x00490000e080783b */ /* 0x000f620000004200 */
[----:B------:R-:W-:Y:S01]  /*7190*/  FFMA.FTZ R250, R21, c[0x0][0x2d0], -R244 ;  /* 0x0000b40015fa7a23 */ /* 0x000fe200000108f4 */
[----:B----4-:R-:W-:Y:S01]  /*71a0*/  F2FP.PACK_AB R118, R242, R195 ;  /* 0x000000c3f276723e */ /* 0x010fe200000000ff */
[----:B------:R-:W-:Y:S02]  /*71b0*/  FFMA.FTZ R21, R27, c[0x0][0x2d0], -R194 ;  /* 0x0000b4001b157a23 */ /* 0x000fe400000108c2 */
[--C-:B------:R-:W-:Y:S02]  /*71c0*/  FFMA.FTZ R32, R32, c[0x0][0x2d0], -R244.reuse ;  /* 0x0000b40020207a23 */ /* 0x100fe400000108f4 */
[----:B------:R-:W-:Y:S01]  /*71d0*/  FFMA.FTZ R48, R48, c[0x0][0x2d0], -R244 ;  /* 0x0000b40030307a23 */ /* 0x000fe200000108f4 */
[----:B------:R-:W-:Y:S01]  /*71e0*/  LDSM.16.MT88.4 R136, [R220+0x4900] ;  /* 0x00490000dc88783b */ /* 0x000fe20000004200 */
[----:B------:R-:W-:Y:S01]  /*71f0*/  MUFU.EX2 R154, R21 ;  /* 0x00000015009a7308 */ /* 0x000fe20000000800 */
[--C-:B------:R-:W-:Y:S02]  /*7200*/  FFMA.FTZ R22, R22, c[0x0][0x2d0], -R194.reuse ;  /* 0x0000b40016167a23 */ /* 0x100fe400000108c2 */
[----:B------:R-:W-:Y:S02]  /*7210*/  FFMA.FTZ R23, R23, c[0x0][0x2d0], -R194 ;  /* 0x0000b40017177a23 */ /* 0x000fe400000108c2 */
[----:B------:R-:W-:Y:S02]  /*7220*/  FFMA.FTZ R173, R0, R241, R173 ;  /* 0x000000f100ad7223 */ /* 0x000fe400000100ad */
[----:B------:R-:W-:Y:S01]  /*7230*/  LDSM.16.MT88.4 R24, [R222+0x1100] ;  /* 0x00110000de18783b */ /* 0x000fe20000004200 */
[--C-:B------:R-:W-:Y:S02]  /*7240*/  FFMA.FTZ R52, R52, c[0x0][0x2d0], -R244.reuse ;  /* 0x0000b40034347a23 */ /* 0x100fe400000108f4 */
[----:B------:R4:W-:Y:S01]  /*7250*/  MUFU.EX2 R155, R32 ;  /* 0x00000020009b7308 */ /* 0x0009e20000000800 */
[--C-:B------:R-:W-:Y:S02]  /*7260*/  FFMA.FTZ R53, R53, c[0x0][0x2d0], -R244.reuse ;  /* 0x0000b40035357a23 */ /* 0x100fe400000108f4 */
[--C-:B------:R-:W-:Y:S01]  /*7270*/  FFMA.FTZ R56, R56, c[0x0][0x2d0], -R244.reuse ;  /* 0x0000b40038387a23 */ /* 0x100fe200000108f4 */
[----:B--2---:R-:W-:Y:S01]  /*7280*/  F2FP.PACK_AB R119, R248, R247 ;  /* 0x000000f7f877723e */ /* 0x004fe200000000ff */
[----:B------:R-:W-:Y:S02]  /*7290*/  FFMA.FTZ R57, R57, c[0x0][0x2d0], -R244 ;  /* 0x0000b40039397a23 */ /* 0x000fe400000108f4 */
[--C-:B------:R-:W-:Y:S02]  /*72a0*/  FFMA.FTZ R54, R54, c[0x0][0x2d0], -R194.reuse ;  /* 0x0000b40036367a23 */ /* 0x100fe400000108c2 */
[--C-:B------:R-:W-:Y:S01]  /*72b0*/  FFMA.FTZ R55, R55, c[0x0][0x2d0], -R194.reuse ;  /* 0x0000b40037377a23 */ /* 0x100fe200000108c2 */
[----:B------:R2:W-:Y:S01]  /*72c0*/  MUFU.EX2 R167, R48 ;  /* 0x0000003000a77308 */ /* 0x0005e20000000800 */
[C---:B---3--:R-:W-:Y:S05]  /*72d0*/  HMMA.16816.F32 R4, R116.reuse, R120, R4 ;  /* 0x000000787404723c */ /* 0x048fea0000001804 */
[--C-:B------:R-:W-:Y:S02]  /*72e0*/  FFMA.FTZ R58, R58, c[0x0][0x2d0], -R194.reuse ;  /* 0x0000b4003a3a7a23 */ /* 0x100fe400000108c2 */
[----:B------:R-:W-:Y:S01]  /*72f0*/  FFMA.FTZ R59, R59, c[0x0][0x2d0], -R194 ;  /* 0x0000b4003b3b7a23 */ /* 0x000fe200000108c2 */
[C---:B------:R-:W-:Y:S01]  /*7300*/  HMMA.16816.F32 R8, R116.reuse, R122, R8 ;  /* 0x0000007a7408723c */ /* 0x040fe20000001808 */
[----:B------:R-:W3:Y:S01]  /*7310*/  LDSM.16.MT88.4 R120, [R222+0x4900] ;  /* 0x00490000de78783b */ /* 0x000ee20000004200 */
[----:B------:R-:W-:Y:S02]  /*7320*/  MUFU.EX2 R249, R249 ;  /* 0x000000f900f97308 */ /* 0x000fe40000000800 */
[----:B------:R-:W-:Y:S02]  /*7330*/  FFMA.FTZ R60, R60, c[0x0][0x2d0], -R244 ;  /* 0x0000b4003c3c7a23 */ /* 0x000fe400000108f4 */
[----:B----4-:R-:W-:Y:S02]  /*7340*/  FFMA.FTZ R32, R31, c[0x0][0x2d0], -R194 ;  /* 0x0000b4001f207a23 */ /* 0x010fe400000108c2 */
[C---:B-1----:R-:W-:Y:S01]  /*7350*/  HMMA.16816.F32 R68, R116.reuse, R124, R68 ;  /* 0x0000007c7444723c */ /* 0x042fe20000001844 */
[----:B------:R-:W-:Y:S03]  /*7360*/  LDSM.16.MT88.4 R28, [R222+0x1900] ;  /* 0x00190000de1c783b */ /* 0x000fe60000004200 */
[----:B------:R-:W-:Y:S01]  /*7370*/  MUFU.EX2 R166, R32 ;  /* 0x0000002000a67308 */ /* 0x000fe20000000800 */
[----:B------:R-:W-:Y:S02]  /*7380*/  FFMA.FTZ R61, R61, c[0x0][0x2d0], -R244 ;  /* 0x0000b4003d3d7a23 */ /* 0x000fe400000108f4 */
[----:B--2---:R-:W-:Y:S01]  /*7390*/  FFMA.FTZ R48, R47, c[0x0][0x2d0], -R194 ;  /* 0x0000b4002f307a23 */ /* 0x004fe200000108c2 */
[C---:B------:R-:W-:Y:S01]  /*73a0*/  HMMA.16816.F32 R72, R116.reuse, R126, R72 ;  /* 0x0000007e7448723c */ /* 0x040fe20000001848 */
[----:B------:R-:W1:Y:S03]  /*73b0*/  LDSM.16.MT88.4 R124, [R221+0x4900] ;  /* 0x00490000dd7c783b */ /* 0x000e660000004200 */
[----:B------:R-:W-:Y:S02]  /*73c0*/  FFMA.FTZ R64, R64, c[0x0][0x2d0], -R244 ;  /* 0x0000b40040407a23 */ /* 0x000fe400000108f4 */
[----:B------:R-:W2:Y:S01]  /*73d0*/  MUFU.EX2 R250, R250 ;  /* 0x000000fa00fa7308 */ /* 0x000ea20000000800 */
[--C-:B------:R-:W-:Y:S01]  /*73e0*/  FFMA.FTZ R62, R62, c[0x0][0x2d0], -R194.reuse ;  /* 0x0000b4003e3e7a23 */ /* 0x100fe200000108c2 */
[C---:B------:R-:W-:Y:S04]  /*73f0*/  HMMA.16816.F32 R76, R116.reuse, R144, R76 ;  /* 0x00000090744c723c */ /* 0x040fe8000000184c */
[--C-:B------:R-:W-:Y:S02]  /*7400*/  FFMA.FTZ R63, R63, c[0x0][0x2d0], -R194.reuse ;  /* 0x0000b4003f3f7a23 */ /* 0x100fe400000108c2 */
[----:B------:R-:W-:Y:S02]  /*7410*/  FFMA.FTZ R66, R66, c[0x0][0x2d0], -R194 ;  /* 0x0000b40042427a23 */ /* 0x000fe400000108c2 */
[C---:B------:R-:W-:Y:S01]  /*7420*/  HMMA.16816.F32 R80, R116.reuse, R146, R80 ;  /* 0x000000927450723c */ /* 0x040fe20000001850 */
[----:B------:R-:W-:Y:S01]  /*7430*/  LDSM.16.MT88.4 R144, [R220+0x5100] ;  /* 0x00510000dc90783b */ /* 0x000fe20000004200 */
[----:B------:R-:W-:Y:S02]  /*7440*/  MUFU.EX2 R159, R159 ;  /* 0x0000009f009f7308 */ /* 0x000fe40000000800 */
[----:B------:R-:W-:Y:S02]  /*7450*/  FADD.FTZ R174, R174, R173 ;  /* 0x000000adaeae7221 */ /* 0x000fe40000010000 */
[----:B------:R-:W-:Y:S02]  /*7460*/  FFMA.FTZ R133, R2, R243, R133 ;  /* 0x000000f302857223 */ /* 0x000fe40000010085 */
[C---:B------:R-:W-:Y:S04]  /*7470*/  HMMA.16816.F32 R84, R116.reuse, R148, R84 ;  /* 0x000000947454723c */ /* 0x040fe80000001854 */
[----:B------:R-:W-:Y:S01]  /*7480*/  MUFU.EX2 R148, R50 ;  /* 0x0000003200947308 */ /* 0x000fe20000000800 */
[----:B------:R-:W-:Y:S02]  /*7490*/  FADD.FTZ R175, R175, R174 ;  /* 0x000000aeafaf7221 */ /* 0x000fe40000010000 */
[----:B------:R-:W-:Y:S01]  /*74a0*/  FADD.FTZ R134, R134, R133 ;  /* 0x0000008586867221 */ /* 0x000fe20000010000 */
[C---:B------:R-:W-:Y:S04]  /*74b0*/  HMMA.16816.F32 R88, R116.reuse, R150, R88 ;  /* 0x000000967458723c */ /* 0x040fe80000001858 */
[----:B------:R-:W-:Y:S01]  /*74c0*/  FADD.FTZ R192, R192, R175 ;  /* 0x000000afc0c07221 */ /* 0x000fe20000010000 */
[----:B------:R-:W-:Y:S01]  /*74d0*/  MOV R133, R132 ;  /* 0x0000008400857202 */ /* 0x000fe20000000f00 */
[----:B------:R2:W-:Y:S01]  /*74e0*/  MUFU.EX2 R151, R20 ;  /* 0x0000001400977308 */ /* 0x0005e20000000800 */
[----:B------:R-:W-:Y:S01]  /*74f0*/  FADD.FTZ R135, R135, R134 ;  /* 0x0000008687877221 */ /* 0x000fe20000010000 */
[C---:B-----5:R-:W-:Y:S04]  /*7500*/  HMMA.16816.F32 R92, R116.reuse, R128, R92 ;  /* 0x00000080745c723c */ /* 0x060fe8000000185c */
[----:B------:R-:W-:Y:S02]  /*7510*/  FADD.FTZ R245, R245, R192 ;  /* 0x000000c0f5f57221 */ /* 0x000fe40000010000 */
[----:B------:R-:W-:Y:S02]  /*7520*/  FADD.FTZ R172, R172, R135 ;  /* 0x00000087acac7221 */ /* 0x000fe40000010000 */
[C---:B------:R-:W-:Y:S01]  /*7530*/  HMMA.16816.F32 R96, R116.reuse, R130, R96 ;  /* 0x000000827460723c */ /* 0x040fe20000001860 */
[----:B------:R-:W-:Y:S01]  /*7540*/  LDSM.16.MT88.4 R128, [R222+0x5100] ;  /* 0x00510000de80783b */ /* 0x000fe20000004200 */
[----:B------:R4:W-:Y:S02]  /*7550*/  MUFU.EX2 R149, R22 ;  /* 0x0000001600957308 */ /* 0x0009e40000000800 */
[----:B------:R-:W-:Y:S02]  /*7560*/  FADD.FTZ R246, R246, R245 ;  /* 0x000000f5f6f67221 */ /* 0x000fe40000010000 */
[----:B------:R-:W-:Y:S02]  /*7570*/  FADD.FTZ R193, R193, R172 ;  /* 0x000000acc1c17221 */ /* 0x000fe40000010000 */
[C---:B---3--:R-:W-:Y:S04]  /*7580*/  HMMA.16816.F32 R100, R116.reuse, R120, R100 ;  /* 0x000000787464723c */ /* 0x048fe80000001864 */
[----:B------:R-:W3:Y:S01]  /*7590*/  MUFU.EX2 R150, R23 ;  /* 0x0000001700967308 */ /* 0x000ee20000000800 */
[----:B------:R-:W-:Y:S01]  /*75a0*/  FADD.FTZ R247, R247, R246 ;  /* 0x000000f6f7f77221 */ /* 0x000fe20000010000 */
[----:B--2---:R-:W-:Y:S01]  /*75b0*/  F2FP.PACK_AB R20, R250, R249 ;  /* 0x000000f9fa14723e */ /* 0x004fe200000000ff */
[----:B------:R-:W-:Y:S01]  /*75c0*/  FADD.FTZ R240, R240, R193 ;  /* 0x000000c1f0f07221 */ /* 0x000fe20000010000 */
[C---:B------:R-:W-:Y:S01]  /*75d0*/  HMMA.16816.F32 R104, R116.reuse, R122, R104 ;  /* 0x0000007a7468723c */ /* 0x040fe20000001868 */
[----:B------:R-:W2:Y:S03]  /*75e0*/  LDSM.16.MT88.4 R120, [R224+0x1100] ;  /* 0x00110000e078783b */ /* 0x000ea60000004200 */
[----:B------:R-:W-:Y:S02]  /*75f0*/  FADD.FTZ R248, R248, R247 ;  /* 0x000000f7f8f87221 */ /* 0x000fe40000010000 */
[----:B------:R-:W-:Y:S01]  /*7600*/  MUFU.EX2 R52, R52 ;  /* 0x0000003400347308 */ /* 0x000fe20000000800 */
[----:B------:R-:W-:Y:S01]  /*7610*/  FADD.FTZ R195, R195, R240 ;  /* 0x000000f0c3c37221 */ /* 0x000fe20000010000 */
[C---:B-1----:R-:W-:Y:S04]  /*7620*/  HMMA.16816.F32 R12, R116.reuse, R124, R12 ;  /* 0x0000007c740c723c */ /* 0x042fe8000000180c */
[----:B----4-:R-:W-:Y:S01]  /*7630*/  F2FP.PACK_AB R22, R252, R251 ;  /* 0x000000fbfc16723e */ /* 0x010fe200000000ff */
[----:B------:R-:W-:Y:S03]  /*7640*/  FADD.FTZ R242, R242, R195 ;  /* 0x000000c3f2f27221 */ /* 0x000fe60000010000 */
[C---:B------:R-:W-:Y:S01]  /*7650*/  HMMA.16816.F32 R108, R116.reuse, R126, R108 ;  /* 0x0000007e746c723c */ /* 0x040fe2000000186c */
[----:B------:R-:W-:Y:S01]  /*7660*/  LDSM.16.MT88.4 R124, [R220+0x1100] ;  /* 0x00110000dc7c783b */ /* 0x000fe20000004200 */
[----:B------:R-:W-:Y:S02]  /*7670*/  MUFU.EX2 R53, R53 ;  /* 0x0000003500357308 */ /* 0x000fe40000000800 */
[----:B---3--:R-:W-:Y:S01]  /*7680*/  F2FP.PACK_AB R21, R150, R149 ;  /* 0x000000959615723e */ /* 0x008fe200000000ff */
[----:B------:R-:W-:Y:S01]  /*7690*/  FADD.FTZ R249, R249, R242 ;  /* 0x000000f2f9f97221 */ /* 0x000fe20000010000 */
[----:B------:R-:W-:Y:S02]  /*76a0*/  F2FP.PACK_AB R23, R154, R151 ;  /* 0x000000979a17723e */ /* 0x000fe400000000ff */
[C---:B------:R-:W-:Y:S04]  /*76b0*/  HMMA.16816.F32 R16, R116.reuse, R136, R16 ;  /* 0x000000887410723c */ /* 0x040fe80000001810 */
[----:B------:R-:W-:Y:S01]  /*76c0*/  MUFU.EX2 R56, R56 ;  /* 0x0000003800387308 */ /* 0x000fe20000000800 */
[----:B------:R-:W-:Y:S03]  /*76d0*/  FADD.FTZ R250, R250, R249 ;  /* 0x000000f9fafa7221 */ /* 0x000fe60000010000 */
[----:B------:R-:W-:Y:S01]  /*76e0*/  HMMA.16816.F32 R112, R116, R138, R112 ;  /* 0x0000008a7470723c */ /* 0x000fe20000001870 */
[----:B------:R-:W1:Y:S03]  /*76f0*/  LDSM.16.MT88.4 R116, [R221+0x1100] ;  /* 0x00110000dd74783b */ /* 0x000e660000004200 */
[----:B------:R-:W-:Y:S02]  /*7700*/  FADD.FTZ R251, R251, R250 ;  /* 0x000000fafbfb7221 */ /* 0x000fe40000010000 */
[----:B------:R-:W-:Y:S02]  /*7710*/  MUFU.EX2 R57, R57 ;  /* 0x0000003900397308 */ /* 0x000fe40000000800 */
[----:B------:R-:W-:Y:S01]  /*7720*/  FADD.FTZ R252, R252, R251 ;  /* 0x000000fbfcfc7221 */ /* 0x000fe20000010000 */
[C---:B--2---:R-:W-:Y:S01]  /*7730*/  HMMA.16816.F32 R4, R20.reuse, R120, R4 ;  /* 0x000000781404723c */ /* 0x044fe20000001804 */
[----:B------:R-:W-:Y:S06]  /*7740*/  LDSM.16.MT88.4 R136, [R221+0x5100] ;  /* 0x00510000dd88783b */ /* 0x000fec0000004200 */
[----:B------:R-:W-:Y:S01]  /*7750*/  MUFU.EX2 R54, R54 ;  /* 0x0000003600367308 */ /* 0x000fe20000000800 */
[C---:B------:R-:W-:Y:S01]  /*7760*/  HMMA.16816.F32 R8, R20.reuse, R122, R8 ;  /* 0x0000007a1408723c */ /* 0x040fe20000001808 */
[----:B------:R-:W2:Y:S07]  /*7770*/  LDSM.16.MT88.4 R120, [R224+0x5100] ;  /* 0x00510000e078783b */ /* 0x000eae0000004200 */
[C---:B------:R-:W-:Y:S01]  /*7780*/  HMMA.16816.F32 R68, R20.reuse, R24, R68 ;  /* 0x000000181444723c */ /* 0x040fe20000001844 */
[----:B------:R-:W-:Y:S07]  /*7790*/  MUFU.EX2 R55, R55 ;  /* 0x0000003700377308 */ /* 0x000fee0000000800 */
[C---:B------:R-:W-:Y:S01]  /*77a0*/  HMMA.16816.F32 R72, R20.reuse, R26, R72 ;  /* 0x0000001a1448723c */ /* 0x040fe20000001848 */
[----:B------:R-:W3:Y:S02]  /*77b0*/  LDSM.16.MT88.4 R24, [R224+0x1900] ;  /* 0x00190000e018783b */ /* 0x000ee40000004200 */
[----:B------:R-:W-:Y:S05]  /*77c0*/  MUFU.EX2 R58, R58 ;  /* 0x0000003a003a7308 */ /* 0x000fea0000000800 */
[C---:B-1----:R-:W-:Y:S05]  /*77d0*/  HMMA.16816.F32 R76, R20.reuse, R116, R76 ;  /* 0x00000074144c723c */ /* 0x042fea000000184c */
[----:B------:R-:W-:Y:S02]  /*77e0*/  MUFU.EX2 R59, R59 ;  /* 0x0000003b003b7308 */ /* 0x000fe40000000800 */
[----:B------:R-:W-:Y:S01]  /*77f0*/  FFMA.FTZ R116, R35, c[0x0][0x2d0], -R194 ;  /* 0x0000b40023747a23 */ /* 0x000fe200000108c2 */
[C---:B------:R-:W-:Y:S01]  /*7800*/  HMMA.16816.F32 R80, R20.reuse, R118, R80 ;  /* 0x000000761450723c */ /* 0x040fe20000001850 */
[----:B------:R-:W1:Y:S06]  /*7810*/  LDSM.16.MT88.4 R32, [R221+0x1900] ;  /* 0x00190000dd20783b */ /* 0x000e6c0000004200 */
[----:B------:R4:W5:Y:S01]  /*7820*/  MUFU.EX2 R161, R116 ;  /* 0x0000007400a17308 */ /* 0x0009620000000800 */
[C---:B------:R-:W-:Y:S08]  /*7830*/  HMMA.16816.F32 R84, R20.reuse, R124, R84 ;  /* 0x0000007c1454723c */ /* 0x040ff00000001854 */
[C---:B------:R-:W-:Y:S01]  /*7840*/  HMMA.16816.F32 R88, R20.reuse, R126, R88 ;  /* 0x0000007e1458723c */ /* 0x040fe20000001858 */
[----:B------:R-:W-:Y:S01]  /*7850*/  LDSM.16.MT88.4 R124, [R224+0x3900] ;  /* 0x00390000e07c783b */ /* 0x000fe20000004200 */
[----:B------:R-:W-:Y:S06]  /*7860*/  MUFU.EX2 R60, R60 ;  /* 0x0000003c003c7308 */ /* 0x000fec0000000800 */
[C---:B--2---:R-:W-:Y:S04]  /*7870*/  HMMA.16816.F32 R92, R20.reuse, R120, R92 ;  /* 0x00000078145c723c */ /* 0x044fe8000000185c */
[----:B------:R-:W-:Y:S01]  /*7880*/  MUFU.EX2 R61, R61 ;  /* 0x0000003d003d7308 */ /* 0x000fe20000000800 */
[----:B----4-:R-:W2:Y:S03]  /*7890*/  LDSM.16.MT88.4 R116, [R220+0x1900] ;  /* 0x00190000dc74783b */ /* 0x010ea60000004200 */
[C---:B------:R-:W-:Y:S04]  /*78a0*/  HMMA.16816.F32 R96, R20.reuse, R122, R96 ;  /* 0x0000007a1460723c */ /* 0x040fe80000001860 */
[--C-:B------:R-:W-:Y:S02]  /*78b0*/  FFMA.FTZ R120, R36, c[0x0][0x2d0], -R244.reuse ;  /* 0x0000b40024787a23 */ /* 0x100fe400000108f4 */
[--C-:B------:R-:W-:Y:S01]  /*78c0*/  FFMA.FTZ R121, R37, c[0x0][0x2d0], -R244.reuse ;  /* 0x0000b40025797a23 */ /* 0x100fe200000108f4 */
[----:B------:R-:W-:Y:S01]  /*78d0*/  MUFU.EX2 R64, R64 ;  /* 0x0000004000407308 */ /* 0x000fe20000000800 */
[C---:B------:R-:W-:Y:S04]  /*78e0*/  HMMA.16816.F32 R100, R20.reuse, R128, R100 ;  /* 0x000000801464723c */ /* 0x040fe80000001864 */
[--C-:B------:R-:W-:Y:S02]  /*78f0*/  FFMA.FTZ R122, R40, c[0x0][0x2d0], -R244.reuse ;  /* 0x0000b400287a7a23 */ /* 0x100fe400000108f4 */
[--C-:B------:R-:W-:Y:S02]  /*7900*/  FFMA.FTZ R123, R41, c[0x0][0x2d0], -R244.reuse ;  /* 0x0000b400297b7a23 */ /* 0x100fe400000108f4 */
[C---:B------:R-:W-:Y:S01]  /*7910*/  HMMA.16816.F32 R104, R20.reuse, R130, R104 ;  /* 0x000000821468723c */ /* 0x040fe20000001868 */
[----:B------:R-:W-:Y:S03]  /*7920*/  MUFU.EX2 R120, R120 ;  /* 0x0000007800787308 */ /* 0x000fe60000000800 */
[----:B------:R-:W-:Y:S04]  /*7930*/  FFMA.FTZ R244, R65, c[0x0][0x2d0], -R244 ;  /* 0x0000b40041f47a23 */ /* 0x000fe800000108f4 */
[C---:B------:R-:W-:Y:S03]  /*7940*/  HMMA.16816.F32 R12, R20.reuse, R136, R12 ;  /* 0x00000088140c723c */ /* 0x040fe6000000180c */
[----:B------:R-:W4:Y:S04]  /*7950*/  MUFU.EX2 R121, R121 ;  /* 0x0000007900797308 */ /* 0x000f280000000800 */
[--C-:B------:R-:W-:Y:S01]  /*7960*/  FFMA.FTZ R136, R38, c[0x0][0x2d0], -R194.reuse ;  /* 0x0000b40026887a23 */ /* 0x100fe200000108c2 */
[C---:B------:R-:W-:Y:S04]  /*7970*/  HMMA.16816.F32 R108, R20.reuse, R138, R108 ;  /* 0x0000008a146c723c */ /* 0x040fe8000000186c */
[--C-:B------:R-:W-:Y:S01]  /*7980*/  FFMA.FTZ R137, R39, c[0x0][0x2d0], -R194.reuse ;  /* 0x0000b40027897a23 */ /* 0x100fe200000108c2 */
[----:B------:R-:W-:Y:S01]  /*7990*/  MUFU.EX2 R122, R122 ;  /* 0x0000007a007a7308 */ /* 0x000fe20000000800 */
[----:B------:R-:W-:Y:S01]  /*79a0*/  LDSM.16.MT88.4 R36, [R220+0x2100] ;  /* 0x00210000dc24783b */ /* 0x000fe20000004200 */
[--C-:B------:R-:W-:Y:S01]  /*79b0*/  FFMA.FTZ R138, R42, c[0x0][0x2d0], -R194.reuse ;  /* 0x0000b4002a8a7a23 */ /* 0x100fe200000108c2 */
[C---:B------:R-:W-:Y:S04]  /*79c0*/  HMMA.16816.F32 R16, R20.reuse, R144, R16 ;  /* 0x000000901410723c */ /* 0x040fe80000001810 */
[--C-:B------:R-:W-:Y:S02]  /*79d0*/  FFMA.FTZ R139, R43, c[0x0][0x2d0], -R194.reuse ;  /* 0x0000b4002b8b7a23 */ /* 0x100fe400000108c2 */
[----:B------:R-:W-:Y:S01]  /*79e0*/  LDSM.16.MT88.4 R40, [R222+0x6100] ;  /* 0x00610000de28783b */ /* 0x000fe20000004200 */
[----:B------:R1:W-:Y:S01]  /*79f0*/  MUFU.EX2 R145, R46 ;  /* 0x0000002e00917308 */ /* 0x0003e20000000800 */
[----:B------:R-:W-:Y:S04]  /*7a00*/  HMMA.16816.F32 R112, R20, R146, R112 ;  /* 0x000000921470723c */ /* 0x000fe80000001870 */
[----:B------:R-:W-:Y:S03]  /*7a10*/  FFMA.FTZ R194, R67, c[0x0][0x2d0], -R194 ;  /* 0x0000b40043c27a23 */ /* 0x000fe600000108c2 */
[----:B------:R-:W-:Y:S02]  /*7a20*/  F2FP.PACK_AB R20, R158, R153 ;  /* 0x000000999e14723e */ /* 0x000fe400000000ff */
[----:B------:R-:W-:Y:S01]  /*7a30*/  F2FP.PACK_AB R22, R162, R155 ;  /* 0x0000009ba216723e */ /* 0x000fe200000000ff */
[----:B------:R-:W-:Y:S02]  /*7a40*/  MUFU.EX2 R146, R49 ;  /* 0x0000003100927308 */ /* 0x000fe40000000800 */
[----:B------:R-:W-:Y:S02]  /*7a50*/  F2FP.PACK_AB R21, R166, R157 ;  /* 0x0000009da615723e */ /* 0x000fe400000000ff */
[----:B-----5:R-:W-:Y:S06]  /*7a60*/  F2FP.PACK_AB R23, R161, R159 ;  /* 0x0000009fa117723e */ /* 0x020fec00000000ff */
[----:B------:R5:W-:Y:S01]  /*7a70*/  MUFU.EX2 R147, R48 ;  /* 0x0000003000937308 */ /* 0x000be20000000800 */
[C---:B---3--:R-:W-:Y:S01]  /*7a80*/  HMMA.16816.F32 R4, R20.reuse, R24, R4 ;  /* 0x000000181404723c */ /* 0x048fe20000001804 */
[----:B-1----:R-:W-:Y:S07]  /*7a90*/  LDSM.16.MT88.4 R44, [R222+0x2900] ;  /* 0x00290000de2c783b */ /* 0x002fee0000004200 */
[C---:B------:R-:W-:Y:S01]  /*7aa0*/  HMMA.16816.F32 R8, R20.reuse, R26, R8 ;  /* 0x0000001a1408723c */ /* 0x040fe20000001808 */
[----:B------:R-:W1:Y:S01]  /*7ab0*/  MUFU.EX2 R123, R123 ;  /* 0x0000007b007b7308 */ /* 0x000e620000000800 */
[----:B------:R-:W3:Y:S06]  /*7ac0*/  LDSM.16.MT88.4 R24, [R224+0x5900] ;  /* 0x00590000e018783b */ /* 0x000eec0000004200 */
[C---:B------:R-:W-:Y:S03]  /*7ad0*/  HMMA.16816.F32 R68, R20.reuse, R28, R68 ;  /* 0x0000001c1444723c */ /* 0x040fe60000001844 */
[----:B------:R-:W-:Y:S01]  /*7ae0*/  MUFU.EX2 R136, R136 ;  /* 0x0000008800887308 */ /* 0x000fe20000000800 */
[----:B-----5:R-:W-:Y:S04]  /*7af0*/  LDSM.16.MT88.4 R48, [R220+0x7100] ;  /* 0x00710000dc30783b */ /* 0x020fe80000004200 */
[C---:B------:R-:W-:Y:S05]  /*7b00*/  HMMA.16816.F32 R72, R20.reuse, R30, R72 ;  /* 0x0000001e1448723c */ /* 0x040fea0000001848 */
[----:B------:R-:W5:Y:S01]  /*7b10*/  MUFU.EX2 R137, R137 ;  /* 0x0000008900897308 */ /* 0x000f620000000800 */
[----:B------:R-:W1:Y:S02]  /*7b20*/  LDSM.16.MT88.4 R28, [R222+0x5900] ;  /* 0x00590000de1c783b */ /* 0x000e640000004200 */
[C---:B------:R-:W-:Y:S07]  /*7b30*/  HMMA.16816.F32 R76, R20.reuse, R32, R76 ;  /* 0x00000020144c723c */ /* 0x040fee000000184c */
[----:B------:R-:W-:Y:S01]  /*7b40*/  MUFU.EX2 R138, R138 ;  /* 0x0000008a008a7308 */ /* 0x000fe20000000800 */
[C---:B------:R-:W-:Y:S01]  /*7b50*/  HMMA.16816.F32 R80, R20.reuse, R34, R80 ;  /* 0x000000221450723c */ /* 0x040fe20000001850 */
[----:B------:R-:W4:Y:S07]  /*7b60*/  LDSM.16.MT88.4 R32, [R221+0x5900] ;  /* 0x00590000dd20783b */ /* 0x000f2e0000004200 */
[C---:B--2---:R-:W-:Y:S01]  /*7b70*/  HMMA.16816.F32 R84, R20.reuse, R116, R84 ;  /* 0x000000741454723c */ /* 0x044fe20000001854 */
[----:B------:R-:W2:Y:S07]  /*7b80*/  MUFU.EX2 R139, R139 ;  /* 0x0000008b008b7308 */ /* 0x000eae0000000800 */
[C---:B------:R-:W-:Y:S01]  /*7b90*/  HMMA.16816.F32 R88, R20.reuse, R118, R88 ;  /* 0x000000761458723c */ /* 0x040fe20000001858 */
[----:B------:R-:W2:Y:S02]  /*7ba0*/  LDSM.16.MT88.4 R116, [R220+0x5900] ;  /* 0x00590000dc74783b */ /* 0x000ea40000004200 */
[----:B------:R-:W2:Y:S05]  /*7bb0*/  MUFU.EX2 R65, R244 ;  /* 0x000000f400417308 */ /* 0x000eaa0000000800 */
[C---:B---3--:R-:W-:Y:S05]  /*7bc0*/  HMMA.16816.F32 R92, R20.reuse, R24, R92 ;  /* 0x00000018145c723c */ /* 0x048fea000000185c */
[----:B------:R-:W-:Y:S03]  /*7bd0*/  MUFU.EX2 R62, R62 ;  /* 0x0000003e003e7308 */ /* 0x000fe60000000800 */
[C---:B------:R-:W-:Y:S01]  /*7be0*/  HMMA.16816.F32 R96, R20.reuse, R26, R96 ;  /* 0x0000001a1460723c */ /* 0x040fe20000001860 */
[----:B------:R-:W3:Y:S06]  /*7bf0*/  LDSM.16.MT88.4 R24, [R224+0x2100] ;  /* 0x00210000e018783b */ /* 0x000eec0000004200 */
[----:B------:R-:W2:Y:S01]  /*7c00*/  MUFU.EX2 R63, R63 ;  /* 0x0000003f003f7308 */ /* 0x000ea20000000800 */
[C---:B-1----:R-:W-:Y:S08]  /*7c10*/  HMMA.16816.F32 R100, R20.reuse, R28, R100 ;  /* 0x0000001c1464723c */ /* 0x042ff00000001864 */
[C---:B------:R-:W-:Y:S01]  /*7c20*/  HMMA.16816.F32 R104, R20.reuse, R30, R104 ;  /* 0x0000001e1468723c */ /* 0x040fe20000001868 */
[----:B------:R-:W1:Y:S01]  /*7c30*/  LDSM.16.MT88.4 R28, [R222+0x2100] ;  /* 0x00210000de1c783b */ /* 0x000e620000004200 */
[----:B------:R-:W-:Y:S06]  /*7c40*/  MUFU.EX2 R66, R66 ;  /* 0x0000004200427308 */ /* 0x000fec0000000800 */
[C---:B----4-:R-:W-:Y:S08]  /*7c50*/  HMMA.16816.F32 R12, R20.reuse, R32, R12 ;  /* 0x00000020140c723c */ /* 0x050ff0000000180c */
[C---:B------:R-:W-:Y:S01]  /*7c60*/  HMMA.16816.F32 R108, R20.reuse, R34, R108 ;  /* 0x00000022146c723c */ /* 0x040fe2000000186c */
[----:B------:R-:W4:Y:S07]  /*7c70*/  LDSM.16.MT88.4 R32, [R221+0x2100] ;  /* 0x00210000dd20783b */ /* 0x000f2e0000004200 */
[C---:B--2---:R-:W-:Y:S08]  /*7c80*/  HMMA.16816.F32 R16, R20.reuse, R116, R16 ;  /* 0x000000741410723c */ /* 0x044ff00000001810 */
[----:B------:R-:W-:Y:S01]  /*7c90*/  HMMA.16816.F32 R112, R20, R118, R112 ;  /* 0x000000761470723c */ /* 0x000fe20000001870 */
[----:B------:R-:W-:Y:S06]  /*7ca0*/  LDSM.16.MT88.4 R116, [R221+0x6100] ;  /* 0x00610000dd74783b */ /* 0x000fec0000004200 */
[----:B------:R-:W-:Y:S02]  /*7cb0*/  F2FP.PACK_AB R20, R121, R120 ;  /* 0x000000787914723e */ /* 0x000fe400000000ff */
[----:B------:R-:W-:Y:S03]  /*7cc0*/  F2FP.PACK_AB R22, R123, R122 ;  /* 0x0000007a7b16723e */ /* 0x000fe600000000ff */
[----:B-----5:R-:W-:Y:S02]  /*7cd0*/  F2FP.PACK_AB R21, R137, R136 ;  /* 0x000000888915723e */ /* 0x020fe400000000ff */
        /* <DEDUP_REMOVED lines=27> */
[----:B------:R-:W-:Y:S07]  /*7e90*/  F2FP.PACK_AB R23, R152, R148 ;  /* 0x000000949817723e */ /* 0x000fee00000000ff */
        /* <DEDUP_REMOVED lines=32> */
[C---:B------:R-:W-:Y:S01]  /*80a0*/  HMMA.16816.F32 R72, R20.reuse, R34, R72 ;  /* 0x000000221448723c */ /* 0x040fe20000001848 */
[----:B------:R-:W-:Y:S07]  /*80b0*/  LDSM.16.MT88.4 R32, [R220+0x3900] ;  /* 0x00390000dc20783b */ /* 0x000fee0000004200 */
[C---:B--2---:R-:W-:Y:S08]  /*80c0*/  HMMA.16816.F32 R76, R20.reuse, R24, R76 ;  /* 0x00000018144c723c */ /* 0x044ff0000000184c */
[C---:B------:R-:W-:Y:S01]  /*80d0*/  HMMA.16816.F32 R80, R20.reuse, R26, R80 ;  /* 0x0000001a1450723c */ /* 0x040fe20000001850 */
[----:B------:R-:W2:Y:S07]  /*80e0*/  LDSM.16.MT88.4 R24, [R222+0x3900] ;  /* 0x00390000de18783b */ /* 0x000eae0000004200 */
[C---:B------:R-:W-:Y:S01]  /*80f0*/  HMMA.16816.F32 R84, R20.reuse, R36, R84 ;  /* 0x000000241454723c */ /* 0x040fe20000001854 */
[----:B------:R-:W3:Y:S07]  /*8100*/  MUFU.EX2 R37, R194 ;  /* 0x000000c200257308 */ /* 0x000eee0000000800 */
[C---:B------:R-:W-:Y:S07]  /*8110*/  HMMA.16816.F32 R88, R20.reuse, R38, R88 ;  /* 0x000000261458723c */ /* 0x040fee0000001858 */
[----:B------:R-:W-:Y:S01]  /*8120*/  FADD.FTZ R39, R149, R248 ;  /* 0x000000f895277221 */ /* 0x000fe20000010000 */
[C---:B-1----:R-:W-:Y:S04]  /*8130*/  HMMA.16816.F32 R92, R20.reuse, R28, R92 ;  /* 0x0000001c145c723c */ /* 0x042fe8000000185c */
[----:B------:R-:W-:Y:S02]  /*8140*/  FADD.FTZ R0, R150, R39 ;  /* 0x0000002796007221 */ /* 0x000fe40000010000 */
[----:B------:R-:W-:Y:S02]  /*8150*/  FADD.FTZ R39, R153, R252 ;  /* 0x000000fc99277221 */ /* 0x000fe40000010000 */
        /* <DEDUP_REMOVED lines=11> */
[----:B---3--:R-:W-:Y:S07]  /*8210*/  F2FP.PACK_AB R23, R37, R66 ;  /* 0x000000422517723e */ /* 0x008fee00000000ff */
[C---:B------:R-:W-:Y:S08]  /*8220*/  HMMA.16816.F32 R128, R20.reuse, R124, R4 ;  /* 0x0000007c1480723c */ /* 0x040ff00000001804 */
[C---:B------:R-:W-:Y:S08]  /*8230*/  HMMA.16816.F32 R124, R20.reuse, R126, R8 ;  /* 0x0000007e147c723c */ /* 0x040ff00000001808 */
[C---:B--2---:R-:W-:Y:S08]  /*8240*/  HMMA.16816.F32 R68, R20.reuse, R24, R68 ;  /* 0x000000181444723c */ /* 0x044ff00000001844 */
[C---:B------:R-:W-:Y:S01]  /*8250*/  HMMA.16816.F32 R72, R20.reuse, R26, R72 ;  /* 0x0000001a1448723c */ /* 0x040fe20000001848 */
[----:B------:R-:W2:Y:S07]  /*8260*/  LDSM.16.MT88.4 R24, [R224+0x7900] ;  /* 0x00790000e018783b */ /* 0x000eae0000004200 */
[C---:B-1----:R-:W-:Y:S08]  /*8270*/  HMMA.16816.F32 R76, R20.reuse, R28, R76 ;  /* 0x0000001c144c723c */ /* 0x042ff0000000184c */
[C---:B------:R-:W-:Y:S01]  /*8280*/  HMMA.16816.F32 R80, R20.reuse, R30, R80 ;  /* 0x0000001e1450723c */ /* 0x040fe20000001850 */
[----:B------:R-:W1:Y:S07]  /*8290*/  LDSM.16.MT88.4 R28, [R222+0x7900] ;  /* 0x00790000de1c783b */ /* 0x000e6e0000004200 */
[C---:B------:R-:W-:Y:S07]  /*82a0*/  HMMA.16816.F32 R84, R20.reuse, R32, R84 ;  /* 0x000000201454723c */ /* 0x040fee0000001854 */
[----:B------:R-:W-:Y:S01]  /*82b0*/  FADD.FTZ R33, R151, R0 ;  /* 0x0000000097217221 */ /* 0x000fe20000010000 */
[C---:B------:R-:W-:Y:S04]  /*82c0*/  HMMA.16816.F32 R88, R20.reuse, R34, R88 ;  /* 0x000000221458723c */ /* 0x040fe80000001858 */
[----:B------:R-:W-:Y:S02]  /*82d0*/  FADD.FTZ R0, R154, R33 ;  /* 0x000000219a007221 */ /* 0x000fe40000010000 */
[----:B------:R-:W3:Y:S02]  /*82e0*/  LDSM.16.MT88.4 R32, [R221+0x7900] ;  /* 0x00790000dd20783b */ /* 0x000ee40000004200 */
[----:B------:R-:W-:Y:S01]  /*82f0*/  FADD.FTZ R41, R157, R0 ;  /* 0x000000009d297221 */ /* 0x000fe20000010000 */
[C---:B--2---:R-:W-:Y:S03]  /*8300*/  HMMA.16816.F32 R92, R20.reuse, R24, R92 ;  /* 0x00000018145c723c */ /* 0x044fe6000000185c */
[----:B------:R-:W-:Y:S02]  /*8310*/  FADD.FTZ R0, R158, R39 ;  /* 0x000000279e007221 */ /* 0x000fe40000010000 */
[----:B------:R-:W-:Y:S02]  /*8320*/  FADD.FTZ R2, R166, R41 ;  /* 0x00000029a6027221 */ /* 0x000fe40000010000 */
[----:B------:R-:W-:Y:S01]  /*8330*/  FADD.FTZ R39, R155, R0 ;  /* 0x000000009b277221 */ /* 0x000fe20000010000 */
[C---:B------:R-:W-:Y:S01]  /*8340*/  HMMA.16816.F32 R96, R20.reuse, R26, R96 ;  /* 0x0000001a1460723c */ /* 0x040fe20000001860 */
[----:B------:R-:W2:Y:S03]  /*8350*/  LDSM.16.MT88.4 R24, [R220+0x7900] ;  /* 0x00790000dc18783b */ /* 0x000ea60000004200 */
[----:B------:R-:W-:Y:S02]  /*8360*/  FADD.FTZ R2, R159, R2 ;  /* 0x000000029f027221 */ /* 0x000fe40000010000 */
[----:B------:R-:W-:Y:S02]  /*8370*/  FADD.FTZ R39, R162, R39 ;  /* 0x00000027a2277221 */ /* 0x000fe40000010000 */
[----:B------:R-:W-:Y:S01]  /*8380*/  FADD.FTZ R41, R161, R2 ;  /* 0x00000002a1297221 */ /* 0x000fe20000010000 */
[C---:B-1----:R-:W-:Y:S03]  /*8390*/  HMMA.16816.F32 R100, R20.reuse, R28, R100 ;  /* 0x0000001c1464723c */ /* 0x042fe60000001864 */
[----:B------:R-:W-:Y:S02]  /*83a0*/  FADD.FTZ R120, R120, R39 ;  /* 0x0000002778787221 */ /* 0x000fe40000010000 */
[----:B------:R-:W-:Y:S02]  /*83b0*/  FADD.FTZ R136, R136, R41 ;  /* 0x0000002988887221 */ /* 0x000fe40000010000 */
[----:B------:R-:W-:Y:S01]  /*83c0*/  FADD.FTZ R121, R121, R120 ;  /* 0x0000007879797221 */ /* 0x000fe20000010000 */
[C---:B------:R-:W-:Y:S04]  /*83d0*/  HMMA.16816.F32 R104, R20.reuse, R30, R104 ;  /* 0x0000001e1468723c */ /* 0x040fe80000001868 */
[----:B------:R-:W-:Y:S02]  /*83e0*/  FADD.FTZ R137, R137, R136 ;  /* 0x0000008889897221 */ /* 0x000fe40000010000 */
[----:B------:R-:W-:Y:S02]  /*83f0*/  FADD.FTZ R0, R122, R121 ;  /* 0x000000797a007221 */ /* 0x000fe40000010000 */
[----:B------:R-:W-:Y:S04]  /*8400*/  FADD.FTZ R2, R138, R137 ;  /* 0x000000898a027221 */ /* 0x000fe80000010000 */
[----:B------:R-:W-:Y:S02]  /*8410*/  FADD.FTZ R0, R123, R0 ;  /* 0x000000007b007221 */ /* 0x000fe40000010000 */
[----:B------:R-:W-:Y:S01]  /*8420*/  FADD.FTZ R2, R139, R2 ;  /* 0x000000028b027221 */ /* 0x000fe20000010000 */
[C---:B---3--:R-:W-:Y:S03]  /*8430*/  HMMA.16816.F32 R120, R20.reuse, R32, R12 ;  /* 0x000000201478723c */ /* 0x048fe6000000180c */
[----:B------:R-:W-:Y:S02]  /*8440*/  FADD.FTZ R0, R163, R0 ;  /* 0x00000000a3007221 */ /* 0x000fe40000010000 */
[----:B------:R-:W-:Y:S02]  /*8450*/  FADD.FTZ R2, R145, R2 ;  /* 0x0000000291027221 */ /* 0x000fe40000010000 */
[----:B------:R-:W-:Y:S01]  /*8460*/  FADD.FTZ R0, R165, R0 ;  /* 0x00000000a5007221 */ /* 0x000fe20000010000 */
[C---:B------:R-:W-:Y:S04]  /*8470*/  HMMA.16816.F32 R108, R20.reuse, R34, R108 ;  /* 0x00000022146c723c */ /* 0x040fe8000000186c */
[----:B------:R-:W-:Y:S02]  /*8480*/  FADD.FTZ R29, R147, R2 ;  /* 0x00000002931d7221 */ /* 0x000fe40000010000 */
[----:B------:R-:W-:Y:S01]  /*8490*/  FADD.FTZ R13, R167, R0 ;  /* 0x00000000a70d7221 */ /* 0x000fe20000010000 */
[----:B------:R-:W-:Y:S01]  /*84a0*/  MOV R0, R3 ;  /* 0x0000000300007202 */ /* 0x000fe20000000f00 */
[----:B------:R-:W-:Y:S01]  /*84b0*/  FADD.FTZ R15, R148, R29 ;  /* 0x0000001d940f7221 */ /* 0x000fe20000010000 */
[C---:B--2---:R-:W-:Y:S03]  /*84c0*/  HMMA.16816.F32 R116, R20.reuse, R24, R16 ;  /* 0x000000181474723c */ /* 0x044fe60000001810 */
[----:B------:R-:W-:Y:S02]  /*84d0*/  FADD.FTZ R13, R146, R13 ;  /* 0x0000000d920d7221 */ /* 0x000fe40000010000 */
[----:B------:R-:W-:Y:S02]  /*84e0*/  FADD.FTZ R15, R152, R15 ;  /* 0x0000000f980f7221 */ /* 0x000fe40000010000 */
[----:B------:R-:W-:Y:S01]  /*84f0*/  FADD.FTZ R52, R52, R13 ;  /* 0x0000000d34347221 */ /* 0x000fe20000010000 */
[----:B------:R-:W-:Y:S04]  /*8500*/  HMMA.16816.F32 R112, R20, R26, R112 ;  /* 0x0000001a1470723c */ /* 0x000fe80000001870 */
[----:B------:R-:W-:Y:S02]  /*8510*/  FADD.FTZ R54, R54, R15 ;  /* 0x0000000f36367221 */ /* 0x000fe40000010000 */
[----:B------:R-:W-:Y:S02]  /*8520*/  FADD.FTZ R53, R53, R52 ;  /* 0x0000003435357221 */ /* 0x000fe40000010000 */
[----:B------:R-:W-:Y:S04]  /*8530*/  FADD.FTZ R55, R55, R54 ;  /* 0x0000003637377221 */ /* 0x000fe80000010000 */
[----:B------:R-:W-:Y:S02]  /*8540*/  FADD.FTZ R56, R56, R53 ;  /* 0x0000003538387221 */ /* 0x000fe40000010000 */
        /* <DEDUP_REMOVED lines=10> */
[----:B------:R-:W-:Y:S01]  /*85f0*/  FADD.FTZ R241, R37, R66 ;  /* 0x0000004225f17221 */ /* 0x000fe20000010000 */
[----:B------:R-:W-:-:S05]  /*8600*/  @P1 BRA `(.L_x_25) ;  /* 0xffffcbb000001947 */ /* 0x000fca000383ffff */
.L_x_24:
[----:B------:R-:W1:Y:S01]  /*8610*/  SHFL.BFLY PT, R6, R243, 0x2, 0x1f ;  /* 0x0c401f00f3067f89 */ /* 0x000e6200000e0000 */
[----:B------:R-:W-:-:S02]  /*8620*/  MOV R4, RZ ;  /* 0x000000ff00047202 */ /* 0x000fc40000000f00 */
[----:B------:R-:W-:Y:S01]  /*8630*/  MOV R2, RZ ;  /* 0x000000ff00027202 */ /* 0x000fe20000000f00 */
[----:B------:R-:W2:Y:S01]  /*8640*/  SHFL.BFLY PT, R0, R241, 0x2, 0x1f ;  /* 0x0c401f00f1007f89 */ /* 0x000ea200000e0000 */
[----:B------:R-:W-:Y:S01]  /*8650*/  PLOP3.LUT P3, PT, PT, PT, PT, 0x8, 0x0 ;  /* 0x000000000000781c */ /* 0x000fe20003f6e170 */
[----:B-1----:R-:W-:Y:S02]  /*8660*/  FADD.FTZ R6, R6, R243 ;  /* 0x000000f306067221 */ /* 0x002fe40000010000 */
[----:B--2---:R-:W-:-:S03]  /*8670*/  FADD.FTZ R7, R0, R241 ;  /* 0x000000f100077221 */ /* 0x004fc60000010000 */
[----:B------:R-:W1:Y:S04]  /*8680*/  SHFL.BFLY PT, R5, R6, 0x1, 0x1f ;  /* 0x0c201f0006057f89 */ /* 0x000e6800000e0000 */
[----:B------:R-:W2:Y:S01]  /*8690*/  SHFL.BFLY PT, R0, R7, 0x1, 0x1f ;  /* 0x0c201f0007007f89 */ /* 0x000ea200000e0000 */
[----:B-1----:R-:W-:Y:S02]  /*86a0*/  FADD.FTZ R5, R6, R5 ;  /* 0x0000000506057221 */ /* 0x002fe40000010000 */
[----:B--2---:R-:W-:-:S03]  /*86b0*/  FADD.FTZ R0, R0, R7 ;  /* 0x0000000700007221 */ /* 0x004fc60000010000 */
[----:B------:R-:W-:Y:S02]  /*86c0*/  FSETP.NE.FTZ.AND P1, PT, R5, RZ, PT ;  /* 0x000000ff0500720b */ /* 0x000fe40003f35000 */
[----:B------:R-:W-:Y:S02]  /*86d0*/  MOV R7, 0xff800000 ;  /* 0xff80000000077802 */ /* 0x000fe40000000f00 */
[----:B------:R-:W-:-:S09]  /*86e0*/  FSETP.NE.FTZ.AND P0, PT, R0, RZ, PT ;  /* 0x000000ff0000720b */ /* 0x000fd20003f15000 */
[----:B------:R-:W1:Y:S01]  /*86f0*/  @P1 MUFU.RCP R4, R5 ;  /* 0x0000000500041308 */ /* 0x000e620000001000 */
[----:B------:R-:W-:-:S03]  /*8700*/  @P1 MOV R9, 0x3f317218 ;  /* 0x3f31721800091802 */ /* 0x000fc60000000f00 */
[----:B------:R-:W-:Y:S02]  /*8710*/  @P0 MOV R8, 0x3f317218 ;  /* 0x3f31721800080802 */ /* 0x000fe40000000f00 */
[----:B------:R-:W-:Y:S02]  /*8720*/  @P1 FMUL.FTZ R9, R9, c[0x0][0x2d0] ;  /* 0x0000b40009091a20 */ /* 0x000fe40000410000 */
[----:B------:R-:W-:Y:S01]  /*8730*/  @P0 MUFU.RCP R2, R0 ;  /* 0x0000000000020308 */ /* 0x000fe20000001000 */
[----:B------:R-:W-:-:S07]  /*8740*/  @P0 FMUL.FTZ R8, R8, c[0x0][0x2d0] ;  /* 0x0000b40008080a20 */ /* 0x000fce0000410000 */
[----:B------:R-:W2:Y:S01]  /*8750*/  @P1 MUFU.LG2 R5, R5 ;  /* 0x0000000500051308 */ /* 0x000ea20000000c00 */
[C---:B-1----:R-:W-:Y:S02]  /*8760*/  FMUL.FTZ R128, R4.reuse, R128 ;  /* 0x0000008004807220 */ /* 0x042fe40000410000 */
[C---:B------:R-:W-:Y:S02]  /*8770*/  FMUL.FTZ R129, R4.reuse, R129 ;  /* 0x0000008104817220 */ /* 0x040fe40000410000 */
[C---:B------:R-:W-:Y:S02]  /*8780*/  FMUL.FTZ R6, R4.reuse, R124 ;  /* 0x0000007c04067220 */ /* 0x040fe40000410000 */
[C---:B------:R-:W-:Y:S01]  /*8790*/  FMUL.FTZ R125, R4.reuse, R125 ;  /* 0x0000007d047d7220 */ /* 0x040fe20000410000 */
[----:B------:R-:W1:Y:S01]  /*87a0*/  @P0 MUFU.LG2 R0, R0 ;  /* 0x0000000000000308 */ /* 0x000e620000000c00 */
[C---:B------:R-:W-:Y:S02]  /*87b0*/  FMUL.FTZ R68, R4.reuse, R68 ;  /* 0x0000004404447220 */ /* 0x040fe40000410000 */
[----:B------:R-:W-:-:S02]  /*87c0*/  FMUL.FTZ R69, R4, R69 ;  /* 0x0000004504457220 */ /* 0x000fc40000410000 */
[C---:B------:R-:W-:Y:S02]  /*87d0*/  FMUL.FTZ R72, R4.reuse, R72 ;  /* 0x0000004804487220 */ /* 0x040fe40000410000 */
[C---:B------:R-:W-:Y:S02]  /*87e0*/  FMUL.FTZ R73, R4.reuse, R73 ;  /* 0x0000004904497220 */ /* 0x040fe40000410000 */
[----:B--2---:R-:W-:Y:S02]  /*87f0*/  @P1 FMUL.FTZ R5, R5, 0.69314718246459960938 ;  /* 0x3f31721805051820 */ /* 0x004fe40000410000 */
[C---:B------:R-:W-:Y:S02]  /*8800*/  FMUL.FTZ R76, R4.reuse, R76 ;  /* 0x0000004c044c7220 */ /* 0x040fe40000410000 */
[C---:B------:R-:W-:Y:S02]  /*8810*/  FMUL.FTZ R77, R4.reuse, R77 ;  /* 0x0000004d044d7220 */ /* 0x040fe40000410000 */
[----:B------:R-:W-:-:S02]  /*8820*/  FMUL.FTZ R80, R4, R80 ;  /* 0x0000005004507220 */ /* 0x000fc40000410000 */
[----:B-1----:R-:W-:Y:S02]  /*8830*/  @P0 FMUL.FTZ R0, R0, 0.69314718246459960938 ;  /* 0x3f31721800000820 */ /* 0x002fe40000410000 */
        /* <DEDUP_REMOVED lines=20> */
[----:B------:R-:W-:Y:S01]  /*8980*/  FMUL.FTZ R113, R4, R113 ;  /* 0x0000007104717220 */ /* 0x000fe20000410000 */
[----:B------:R-:W-:Y:S01]  /*8990*/  MOV R4, 0xff800000 ;  /* 0xff80000000047802 */ /* 0x000fe20000000f00 */
        /* <DEDUP_REMOVED lines=32> */
[----:B------:R-:W-:Y:S02]  /*8ba0*/  @P1 FFMA.FTZ R4, R9, R132, R5 ;  /* 0x0000008409041223 */ /* 0x000fe40000010005 */
[----:B------:R-:W-:Y:S02]  /*8bb0*/  @P0 FFMA.FTZ R7, R8, R3, R0 ;  /* 0x0000000308070223 */ /* 0x000fe40000010000 */
.L_x_22:
[----:B------:R-:W-:Y:S05]  /*8bc0*/  @P3 BRA `(.L_x_26) ;  /* 0x0000128000003947 */ /* 0x000fea0003800000 */
[----:B------:R-:W1:Y:S01]  /*8bd0*/  S2R R0, SR_TID.X ;  /* 0x0000000000007919 */ /* 0x000e620000002100 */
[----:B------:R-:W-:Y:S02]  /*8be0*/  F2FP.PACK_AB R128, R129, R128 ;  /* 0x000000808180723e */ /* 0x000fe400000000ff */
[----:B------:R-:W-:Y:S01]  /*8bf0*/  F2FP.PACK_AB R130, R131, R130 ;  /* 0x000000828382723e */ /* 0x000fe200000000ff */
[----:B------:R-:W-:Y:S01]  /*8c00*/  BAR.SYNC.DEFER_BLOCKING 0x1, 0x100 ;  /* 0x0044000000007b1d */ /* 0x000fe20000010000 */
[----:B------:R-:W-:Y:S02]  /*8c10*/  F2FP.PACK_AB R6, R125, R6 ;  /* 0x000000067d06723e */ /* 0x000fe400000000ff */
[----:B------:R-:W-:Y:S02]  /*8c20*/  F2FP.PACK_AB R126, R127, R126 ;  /* 0x0000007e7f7e723e */ /* 0x000fe400000000ff */
[----:B------:R-:W-:-:S02]  /*8c30*/  F2FP.PACK_AB R68, R69, R68 ;  /* 0x000000444544723e */ /* 0x000fc400000000ff */
[----:B------:R-:W-:Y:S02]  /*8c40*/  F2FP.PACK_AB R70, R71, R70 ;  /* 0x000000464746723e */ /* 0x000fe400000000ff */
[----:B------:R-:W-:Y:S02]  /*8c50*/  F2FP.PACK_AB R72, R73, R72 ;  /* 0x000000484948723e */ /* 0x000fe400000000ff */
[----:B------:R-:W-:Y:S02]  /*8c60*/  F2FP.PACK_AB R74, R75, R74 ;  /* 0x0000004a4b4a723e */ /* 0x000fe400000000ff */
[----:B------:R-:W-:Y:S02]  /*8c70*/  F2FP.PACK_AB R76, R77, R76 ;  /* 0x0000004c4d4c723e */ /* 0x000fe400000000ff */
[----:B------:R-:W-:Y:S02]  /*8c80*/  F2FP.PACK_AB R78, R79, R78 ;  /* 0x0000004e4f4e723e */ /* 0x000fe400000000ff */
[----:B------:R-:W-:-:S02]  /*8c90*/  F2FP.PACK_AB R80, R81, R80 ;  /* 0x000000505150723e */ /* 0x000fc400000000ff */
[----:B------:R-:W-:Y:S02]  /*8ca0*/  F2FP.PACK_AB R82, R83, R82 ;  /* 0x000000525352723e */ /* 0x000fe400000000ff */
[----:B-1----:R-:W-:Y:S02]  /*8cb0*/  SHF.R.S32.HI R3, RZ, 0x1f, R0 ;  /* 0x0000001fff037819 */ /* 0x002fe40000011400 */
[----:B------:R-:W-:Y:S02]  /*8cc0*/  F2FP.PACK_AB R84, R85, R84 ;  /* 0x000000545554723e */ /* 0x000fe400000000ff */
[----:B------:R-:W-:Y:S02]  /*8cd0*/  LEA.HI R2, R3, R0, RZ, 0x2 ;  /* 0x0000000003027211 */ /* 0x000fe400078f10ff */
[----:B------:R-:W-:Y:S02]  /*8ce0*/  F2FP.PACK_AB R86, R87, R86 ;  /* 0x000000565756723e */ /* 0x000fe400000000ff */
[----:B------:R-:W-:-:S02]  /*8cf0*/  SHF.R.S32.HI R8, RZ, 0x2, R2 ;  /* 0x00000002ff087819 */ /* 0x000fc40000011402 */
[----:B------:R-:W-:Y:S02]  /*8d00*/  SHF.R.S32.HI R5, RZ, 0x1f, R2 ;  /* 0x0000001fff057819 */ /* 0x000fe40000011402 */
[----:B------:R-:W-:Y:S02]  /*8d10*/  LOP3.LUT R9, R2, 0xfffffffc, RZ, 0xc0, !PT ;  /* 0xfffffffc02097812 */ /* 0x000fe400078ec0ff */
[----:B------:R-:W-:Y:S02]  /*8d20*/  LEA.HI R5, R5, R8, RZ, 0x3 ;  /* 0x0000000805057211 */ /* 0x000fe400078f18ff */
[----:B------:R-:W-:Y:S01]  /*8d30*/  F2FP.PACK_AB R88, R89, R88 ;  /* 0x000000585958723e */ /* 0x000fe200000000ff */
[----:B------:R-:W-:Y:S01]  /*8d40*/  IMAD.IADD R9, R0, 0x1, -R9 ;  /* 0x0000000100097824 */ /* 0x000fe200078e0a09 */
[----:B------:R-:W-:Y:S02]  /*8d50*/  LOP3.LUT R5, R5, 0xfffffff8, RZ, 0xc0, !PT ;  /* 0xfffffff805057812 */ /* 0x000fe400078ec0ff */
[----:B------:R-:W-:-:S02]  /*8d60*/  F2FP.PACK_AB R90, R91, R90 ;  /* 0x0000005a5b5a723e */ /* 0x000fc400000000ff */
[----:B------:R-:W-:Y:S01]  /*8d70*/  F2FP.PACK_AB R92, R93, R92 ;  /* 0x0000005c5d5c723e */ /* 0x000fe200000000ff */
[----:B------:R-:W-:Y:S01]  /*8d80*/  IMAD.IADD R8, R8, 0x1, -R5 ;  /* 0x0000000108087824 */ /* 0x000fe200078e0a05 */
[----:B------:R-:W-:Y:S02]  /*8d90*/  LEA.HI R5, R3, R0, RZ, 0x5 ;  /* 0x0000000003057211 */ /* 0x000fe400078f28ff */
[----:B------:R-:W-:Y:S01]  /*8da0*/  F2FP.PACK_AB R94, R95, R94 ;  /* 0x0000005e5f5e723e */ /* 0x000fe200000000ff */
[C---:B------:R-:W-:Y:S01]  /*8db0*/  IMAD.SHL.U32 R10, R8.reuse, 0x40, RZ ;  /* 0x00000040080a7824 */ /* 0x040fe200078e00ff */
[----:B------:R-:W-:Y:S02]  /*8dc0*/  SHF.R.S32.HI R2, RZ, 0x5, R5 ;  /* 0x00000005ff027819 */ /* 0x000fe40000011405 */
[----:B------:R-:W-:Y:S02]  /*8dd0*/  LOP3.LUT R12, R8, 0x1, RZ, 0xc0, !PT ;  /* 0x00000001080c7812 */ /* 0x000fe400078ec0ff */
[----:B------:R-:W-:Y:S01]  /*8de0*/  LOP3.LUT R10, R10, 0x1c0, RZ, 0xc0, !PT ;  /* 0x000001c00a0a7812 */ /* 0x000fe200078ec0ff */
[----:B------:R-:W-:Y:S01]  /*8df0*/  IMAD R11, R2, 0x200, R9 ;  /* 0x00000200020b7824 */ /* 0x000fe200078e0209 */
[----:B------:R-:W-:-:S02]  /*8e00*/  ISETP.NE.U32.AND P0, PT, R12, 0x1, PT ;  /* 0x000000010c00780c */ /* 0x000fc40003f05070 */
[----:B------:R-:W-:Y:S02]  /*8e10*/  LEA.HI R10, R10, R10, RZ, 0x1d ;  /* 0x0000000a0a0a7211 */ /* 0x000fe400078fe8ff */
[----:B------:R-:W-:Y:S01]  /*8e20*/  R2P PR, R8, 0x6 ;  /* 0x0000000608007804 */ /* 0x000fe20000000000 */
[----:B------:R-:W-:Y:S01]  /*8e30*/  IMAD.MOV.U32 R8, RZ, RZ, 0x20 ;  /* 0x00000020ff087424 */ /* 0x000fe200078e00ff */
[----:B------:R-:W-:Y:S01]  /*8e40*/  F2FP.PACK_AB R96, R97, R96 ;  /* 0x000000606160723e */ /* 0x000fe200000000ff */
[----:B------:R-:W-:Y:S01]  /*8e50*/  IMAD.U32 R10, R11, 0x2, R10 ;  /* 0x000000020b0a7824 */ /* 0x000fe200078e000a */
[----:B------:R-:W-:Y:S02]  /*8e60*/  F2FP.PACK_AB R98, R99, R98 ;  /* 0x000000626362723e */ /* 0x000fe400000000ff */
[----:B------:R-:W-:Y:S01]  /*8e70*/  SEL R8, R8, 0xffffffe0, !P1 ;  /* 0xffffffe008087807 */ /* 0x000fe20004800000 */
[----:B------:R-:W-:Y:S01]  /*8e80*/  IMAD.SHL.U32 R11, R10, 0x2, RZ ;  /* 0x000000020a0b7824 */ /* 0x000fe200078e00ff */
[----:B------:R-:W-:-:S02]  /*8e90*/  F2FP.PACK_AB R100, R101, R100 ;  /* 0x000000646564723e */ /* 0x000fc400000000ff */
[----:B------:R-:W-:Y:S01]  /*8ea0*/  F2FP.PACK_AB R102, R103, R102 ;  /* 0x000000666766723e */ /* 0x000fe200000000ff */
[C---:B------:R-:W-:Y:S01]  /*8eb0*/  IMAD.IADD R15, R11.reuse, 0x1, R8 ;  /* 0x000000010b0f7824 */ /* 0x040fe200078e0208 */
[C---:B------:R-:W-:Y:S01]  /*8ec0*/  IADD3 R10, R11.reuse, 0x80, RZ ;  /* 0x000000800b0a7810 */ /* 0x040fe20007ffe0ff */
[----:B------:R-:W-:Y:S01]  /*8ed0*/  STS [R11+0x80], R128 ;  /* 0x000080800b007388 */ /* 0x000fe20000000800 */
[----:B------:R-:W-:Y:S02]  /*8ee0*/  IADD3 R13, R11, 0x70, RZ ;  /* 0x000000700b0d7810 */ /* 0x000fe40007ffe0ff */
[----:B------:R-:W-:Y:S01]  /*8ef0*/  @P0 IADD3 R13, R10, 0x10, RZ ;  /* 0x000000100a0d0810 */ /* 0x000fe20007ffe0ff */
[----:B------:R-:W-:Y:S01]  /*8f00*/  IMAD.MOV.U32 R10, RZ, RZ, 0x40 ;  /* 0x00000040ff0a7424 */ /* 0x000fe200078e00ff */
[----:B------:R-:W-:Y:S01]  /*8f10*/  STS [R11+0x480], R130 ;  /* 0x000480820b007388 */ /* 0x000fe20000000800 */
[----:B------:R-:W-:Y:S02]  /*8f20*/  F2FP.PACK_AB R104, R105, R104 ;  /* 0x000000686968723e */ /* 0x000fe400000000ff */
[----:B------:R-:W-:Y:S01]  /*8f30*/  IMAD.IADD R17, R8, 0x1, R13 ;  /* 0x0000000108117824 */ /* 0x000fe200078e020d */
[----:B------:R-:W-:Y:S01]  /*8f40*/  SEL R10, R10, 0xffffffc0, !P2 ;  /* 0xffffffc00a0a7807 */ /* 0x000fe20005000000 */
[----:B------:R-:W-:Y:S01]  /*8f50*/  STS [R13], R6 ;  /* 0x000000060d007388 */ /* 0x000fe20000000800 */
[----:B------:R-:W-:-:S02]  /*8f60*/  F2FP.PACK_AB R106, R107, R106 ;  /* 0x0000006a6b6a723e */ /* 0x000fc400000000ff */
[----:B------:R-:W-:Y:S01]  /*8f70*/  F2FP.PACK_AB R120, R121, R120 ;  /* 0x000000787978723e */ /* 0x000fe200000000ff */
[--C-:B------:R-:W-:Y:S01]  /*8f80*/  IMAD.IADD R19, R11, 0x1, R10.reuse ;  /* 0x000000010b137824 */ /* 0x100fe200078e020a */
[----:B------:R-:W-:Y:S01]  /*8f90*/  STS [R13+0x400], R126 ;  /* 0x0004007e0d007388 */ /* 0x000fe20000000800 */
[C---:B------:R-:W-:Y:S01]  /*8fa0*/  IMAD.IADD R21, R10.reuse, 0x1, R13 ;  /* 0x000000010a157824 */ /* 0x040fe200078e020d */
[----:B------:R-:W-:Y:S01]  /*8fb0*/  F2FP.PACK_AB R122, R123, R122 ;  /* 0x0000007a7b7a723e */ /* 0x000fe200000000ff */
[----:B------:R-:W-:Y:S01]  /*8fc0*/  IMAD.IADD R23, R10, 0x1, R15 ;  /* 0x000000010a177824 */ /* 0x000fe200078e020f */
[----:B------:R-:W-:Y:S01]  /*8fd0*/  STS [R15+0x80], R68 ;  /* 0x000080440f007388 */ /* 0x000fe20000000800 */
[----:B------:R-:W-:Y:S01]  /*8fe0*/  IMAD.IADD R25, R17, 0x1, R10 ;  /* 0x0000000111197824 */ /* 0x000fe200078e020a */
[----:B------:R-:W-:Y:S02]  /*8ff0*/  F2FP.PACK_AB R108, R109, R108 ;  /* 0x0000006c6d6c723e */ /* 0x000fe400000000ff */
[----:B------:R-:W-:Y:S01]  /*9000*/  STS [R15+0x480], R70 ;  /* 0x000480460f007388 */ /* 0x000fe20000000800 */
[----:B------:R-:W-:-:S02]  /*9010*/  F2FP.PACK_AB R110, R111, R110 ;  /* 0x0000006e6f6e723e */ /* 0x000fc400000000ff */
[----:B------:R-:W-:Y:S01]  /*9020*/  F2FP.PACK_AB R116, R117, R116 ;  /* 0x000000747574723e */ /* 0x000fe200000000ff */
[----:B------:R-:W-:Y:S01]  /*9030*/  STS [R17], R72 ;  /* 0x0000004811007388 */ /* 0x000fe20000000800 */
[----:B------:R-:W-:Y:S02]  /*9040*/  F2FP.PACK_AB R118, R119, R118 ;  /* 0x000000767776723e */ /* 0x000fe400000000ff */
[----:B------:R-:W-:Y:S01]  /*9050*/  F2FP.PACK_AB R112, R113, R112 ;  /* 0x000000707170723e */ /* 0x000fe200000000ff */
[----:B------:R-:W-:Y:S01]  /*9060*/  STS [R17+0x400], R74 ;  /* 0x0004004a11007388 */ /* 0x000fe20000000800 */
[----:B------:R-:W-:Y:S02]  /*9070*/  F2FP.PACK_AB R114, R115, R114 ;  /* 0x000000727372723e */ /* 0x000fe400000000ff */
[----:B------:R-:W-:Y:S01]  /*9080*/  ISETP.NE.U32.AND P1, PT, RZ, c[0x0][0x508], PT ;  /* 0x00014200ff007a0c */ /* 0x000fe20003f25070 */
[----:B------:R-:W-:Y:S01]  /*9090*/  STS [R19+0x80], R76 ;  /* 0x0000804c13007388 */ /* 0x000fe20000000800 */
[----:B------:R-:W-:-:S02]  /*90a0*/  ISETP.NE.U32.AND P0, PT, RZ, c[0x0][0x500], PT ;  /* 0x00014000ff007a0c */ /* 0x000fc40003f05070 */
[----:B------:R-:W-:Y:S01]  /*90b0*/  ISETP.NE.AND.EX P1, PT, RZ, c[0x0][0x50c], PT, P1 ;  /* 0x00014300ff007a0c */ /* 0x000fe20003f25310 */
[----:B------:R-:W-:Y:S01]  /*90c0*/  STS [R19+0x480], R78 ;  /* 0x0004804e13007388 */ /* 0x000fe20000000800 */
[----:B------:R-:W-:-:S03]  /*90d0*/  ISETP.NE.AND.EX P0, PT, RZ, c[0x0][0x504], PT, P0 ;  /* 0x00014100ff007a0c */ /* 0x000fc60003f05300 */
[----:B------:R-:W-:Y:S04]  /*90e0*/  STS [R21], R80 ;  /* 0x0000005015007388 */ /* 0x000fe80000000800 */
[----:B------:R-:W-:Y:S04]  /*90f0*/  STS [R21+0x400], R82 ;  /* 0x0004005215007388 */ /* 0x000fe80000000800 */
[----:B------:R-:W-:Y:S04]  /*9100*/  STS [R23+0x80], R84 ;  /* 0x0000805417007388 */ /* 0x000fe80000000800 */
[----:B------:R-:W-:Y:S04]  /*9110*/  STS [R23+0x480], R86 ;  /* 0x0004805617007388 */ /* 0x000fe80000000800 */
[----:B------:R-:W-:Y:S04]  /*9120*/  STS [R25], R88 ;  /* 0x0000005819007388 */ /* 0x000fe80000000800 */
[----:B------:R-:W-:Y:S04]  /*9130*/  STS [R25+0x400], R90 ;  /* 0x0004005a19007388 */ /* 0x000fe80000000800 */
[----:B------:R-:W-:Y:S04]  /*9140*/  STS [R11+0x4080], R92 ;  /* 0x0040805c0b007388 */ /* 0x000fe80000000800 */
[----:B------:R1:W-:Y:S04]  /*9150*/  STS [R11+0x4480], R94 ;  /* 0x0044805e0b007388 */ /* 0x0003e80000000800 */
[----:B------:R-:W-:Y:S04]  /*9160*/  STS [R13+0x4000], R96 ;  /* 0x004000600d007388 */ /* 0x000fe80000000800 */
[----:B------:R2:W-:Y:S04]  /*9170*/  STS [R13+0x4400], R98 ;  /* 0x004400620d007388 */ /* 0x0005e80000000800 */
[----:B------:R-:W-:Y:S04]  /*9180*/  STS [R15+0x4080], R100 ;  /* 0x004080640f007388 */ /* 0x000fe80000000800 */
[----:B------:R3:W-:Y:S04]  /*9190*/  STS [R15+0x4480], R102 ;  /* 0x004480660f007388 */ /* 0x0007e80000000800 */
[----:B------:R-:W-:Y:S04]  /*91a0*/  STS [R17+0x4000], R104 ;  /* 0x0040006811007388 */ /* 0x000fe80000000800 */
[----:B------:R-:W-:Y:S01]  /*91b0*/  STS [R17+0x4400], R106 ;  /* 0x0044006a11007388 */ /* 0x000fe20000000800 */
[----:B-1----:R-:W-:-:S03]  /*91c0*/  IMAD.MOV.U32 R11, RZ, RZ, 0x4 ;  /* 0x00000004ff0b7424 */ /* 0x002fc600078e00ff */
[----:B------:R-:W-:Y:S04]  /*91d0*/  STS [R19+0x4080], R120 ;  /* 0x0040807813007388 */ /* 0x000fe80000000800 */
[----:B------:R-:W-:Y:S01]  /*91e0*/  STS [R19+0x4480], R122 ;  /* 0x0044807a13007388 */ /* 0x000fe20000000800 */
[----:B--2---:R-:W-:-:S03]  /*91f0*/  IMAD.WIDE R12, R228, R11, c[0x0][0x500] ;  /* 0x00014000e40c7625 */ /* 0x004fc600078e020b */
[----:B------:R-:W-:Y:S04]  /*9200*/  STS [R21+0x4000], R108 ;  /* 0x0040006c15007388 */ /* 0x000fe80000000800 */
[----:B------:R1:W-:Y:S04]  /*9210*/  STS [R21+0x4400], R110 ;  /* 0x0044006e15007388 */ /* 0x0003e80000000800 */
[----:B------:R2:W-:Y:S04]  /*9220*/  STS [R23+0x4080], R116 ;  /* 0x0040807417007388 */ /* 0x0005e80000000800 */
[----:B------:R2:W-:Y:S04]  /*9230*/  STS [R23+0x4480], R118 ;  /* 0x0044807617007388 */ /* 0x0005e80000000800 */
[----:B------:R2:W-:Y:S04]  /*9240*/  STS [R25+0x4000], R112 ;  /* 0x0040007019007388 */ /* 0x0005e80000000800 */
[----:B------:R2:W-:Y:S04]  /*9250*/  STS [R25+0x4400], R114 ;  /* 0x0044007219007388 */ /* 0x0005e80000000800 */
[----:B------:R-:W-:Y:S01]  /*9260*/  BAR.SYNC.DEFER_BLOCKING 0x1, 0x100 ;  /* 0x0044000000007b1d */ /* 0x000fe20000010000 */
[----:B------:R-:W-:-:S02]  /*9270*/  IMAD.MOV.U32 R8, RZ, RZ, c[0x0][0x388] ;  /* 0x0000e200ff087624 */ /* 0x000fc400078e00ff */
[----:B------:R-:W-:-:S03]  /*9280*/  @P1 IMAD.WIDE R10, R228, R11, c[0x0][0x508] ;  /* 0x00014200e40a1625 */ /* 0x000fc600078e020b */
[----:B---3--:R-:W3:Y:S04]  /*9290*/  @P0 LDG.E R15, [R12.64] ;  /* 0x000000100c0f0981 */ /* 0x008ee8000c1e1900 */
[----:B------:R2:W5:Y:S01]  /*92a0*/  @P1 LDG.E R8, [R10.64] ;  /* 0x000000100a081981 */ /* 0x000562000c1e1900 */
[----:B-1----:R-:W-:Y:S02]  /*92b0*/  CS2R R20, SRZ ;  /* 0x0000000000147805 */ /* 0x002fe4000001ff00 */
[--C-:B---3--:R-:W-:Y:S01]  /*92c0*/  @P0 SHF.R.S32.HI R21, RZ, 0x1f, R15.reuse ;  /* 0x0000001fff150819 */ /* 0x108fe2000001140f */
[----:B------:R-:W-:Y:S01]  /*92d0*/  @P0 IMAD.MOV.U32 R20, RZ, RZ, R15 ;  /* 0x000000ffff140224 */ /* 0x000fe200078e000f */
[----:B------:R-:W-:Y:S05]  /*92e0*/  @P1 BRA `(.L_x_27) ;  /* 0x0000004000001947 */ /* 0x000fea0003800000 */
[----:B--2---:R-:W-:Y:S05]  /*92f0*/  @!P0 BRA `(.L_x_27) ;  /* 0x0000003000008947 */ /* 0x004fea0003800000 */
[----:B-----5:R-:W2:Y:S04]  /*9300*/  LDG.E R8, [R12.64] ;  /* 0x000000100c087981 */ /* 0x020ea8000c1e1900 */
[----:B------:R-:W2:Y:S02]  /*9310*/  LDG.E R11, [R12.64+0x4] ;  /* 0x000004100c0b7981 */ /* 0x000ea4000c1e1900 */
[----:B--2---:R-:W-:-:S02]  /*9320*/  IADD3 R8, -R8, R11, RZ ;  /* 0x0000000b08087210 */ /* 0x004fc40007ffe1ff */
.L_x_27:
[----:B--2---:R-:W-:Y:S01]  /*9330*/  LOP3.LUT R5, R5, 0xffffffe0, RZ, 0xc0, !PT ;  /* 0xffffffe005057812 */ /* 0x004fe200078ec0ff */
[----:B------:R-:W1:Y:S01]  /*9340*/  S2R R6, SR_CTAID.Y ;  /* 0x0000000000067919 */ /* 0x000e620000002600 */
[----:B------:R-:W-:Y:S01]  /*9350*/  SHF.R.S32.HI R13, RZ, 0x1f, R2 ;  /* 0x0000001fff0d7819 */ /* 0x000fe20000011402 */
[----:B------:R-:W-:Y:S01]  /*9360*/  IMAD.MOV.U32 R11, RZ, RZ, c[0x0][0x4e8] ;  /* 0x00013a00ff0b7624 */ /* 0x000fe200078e00ff */
[----:B------:R-:W-:Y:S01]  /*9370*/  LEA.HI R12, R9, R9, RZ, 0x1 ;  /* 0x00000009090c7211 */ /* 0x000fe200078f08ff */
[----:B------:R-:W-:Y:S01]  /*9380*/  IMAD.IADD R10, R0, 0x1, -R5 ;  /* 0x00000001000a7824 */ /* 0x000fe200078e0a05 */
[----:B------:R-:W2:Y:S01]  /*9390*/  S2R R37, SR_CTAID.X ;  /* 0x0000000000257919 */ /* 0x000ea20000002500 */
[----:B------:R-:W-:Y:S01]  /*93a0*/  LEA.HI R13, R13, R2, RZ, 0x3 ;  /* 0x000000020d0d7211 */ /* 0x000fe200078f18ff */
[----:B------:R-:W-:Y:S01]  /*93b0*/  IMAD.MOV.U32 R18, RZ, RZ, R20 ;  /* 0x000000ffff127224 */ /* 0x000fe200078e0014 */
[----:B------:R-:W-:Y:S01]  /*93c0*/  ISETP.NE.AND P1, PT, R11, 0x1, PT ;  /* 0x000000010b00780c */ /* 0x000fe20003f25270 */
[----:B------:R-:W-:Y:S01]  /*93d0*/  BSSY B0, `(.L_x_28) ;  /* 0x0000077000007945 */ /* 0x000fe20003800000 */
[----:B------:R-:W-:-:S02]  /*93e0*/  SHF.R.S32.HI R5, RZ, 0x1f, R10 ;  /* 0x0000001fff057819 */ /* 0x000fc4000001140a */
[----:B------:R-:W-:Y:S02]  /*93f0*/  LOP3.LUT R13, R13, 0xffffff8, RZ, 0xc0, !PT ;  /* 0x0ffffff80d0d7812 */ /* 0x000fe400078ec0ff */
[----:B------:R-:W-:Y:S02]  /*9400*/  LEA.HI R5, R5, R10, RZ, 0x2 ;  /* 0x0000000a05057211 */ /* 0x000fe400078f10ff */
[----:B------:R-:W-:Y:S01]  /*9410*/  LOP3.LUT R12, R12, 0x1ffffffe, RZ, 0xc0, !PT ;  /* 0x1ffffffe0c0c7812 */ /* 0x000fe200078ec0ff */
[----:B------:R-:W-:Y:S01]  /*9420*/  IMAD.IADD R2, R2, 0x1, -R13 ;  /* 0x0000000102027824 */ /* 0x000fe200078e0a0d */
[----:B------:R-:W-:Y:S01]  /*9430*/  SHF.R.S32.HI R11, RZ, 0x2, R5 ;  /* 0x00000002ff0b7819 */ /* 0x000fe20000011405 */
[----:B------:R-:W-:Y:S01]  /*9440*/  IMAD R5, R21, c[0x0][0x3a0], RZ ;  /* 0x0000e80015057a24 */ /* 0x000fe200078e02ff */
[----:B------:R-:W-:Y:S02]  /*9450*/  IADD3 R15, R9, -R12, RZ ;  /* 0x8000000c090f7210 */ /* 0x000fe40007ffe0ff */
[----:B------:R-:W-:Y:S01]  /*9460*/  LOP3.LUT P2, RZ, R10, 0x3, RZ, 0xc0, !PT ;  /* 0x000000030aff7812 */ /* 0x000fe2000784c0ff */
[----:B------:R-:W-:Y:S01]  /*9470*/  IMAD R2, R2, 0x10, R11 ;  /* 0x0000001002027824 */ /* 0x000fe200078e020b */
[----:B------:R-:W-:Y:S01]  /*9480*/  MOV R19, R21 ;  /* 0x0000001500137202 */ /* 0x000fe20000000f00 */
[C---:B------:R-:W-:Y:S01]  /*9490*/  IMAD R5, R20.reuse, c[0x0][0x3a4], R5 ;  /* 0x0000e90014057a24 */ /* 0x040fe200078e0205 */
[----:B-1----:R-:W-:Y:S01]  /*94a0*/  SHF.R.S32.HI R13, RZ, 0x1f, R6 ;  /* 0x0000001fff0d7819 */ /* 0x002fe20000011406 */
[----:B------:R-:W-:Y:S01]  /*94b0*/  IMAD.WIDE.U32 R20, R20, c[0x0][0x3a0], RZ ;  /* 0x0000e80014147a25 */ /* 0x000fe200078e00ff */
[----:B------:R-:W-:-:S02]  /*94c0*/  LEA.HI R10, R3, R0, RZ, 0x3 ;  /* 0x00000000030a7211 */ /* 0x000fc400078f18ff */
[----:B------:R-:W-:Y:S01]  /*94d0*/  LEA.HI R3, R3, R0, RZ, 0x6 ;  /* 0x0000000003037211 */ /* 0x000fe200078f30ff */
[----:B------:R-:W-:Y:S01]  /*94e0*/  IMAD R12, R15, 0x8, R2 ;  /* 0x000000080f0c7824 */ /* 0x000fe200078e0202 */
[----:B------:R-:W-:Y:S01]  /*94f0*/  LOP3.LUT R11, R10, 0xfffffff8, RZ, 0xc0, !PT ;  /* 0xfffffff80a0b7812 */ /* 0x000fe200078ec0ff */
[----:B------:R-:W-:Y:S01]  /*9500*/  IMAD.IADD R21, R21, 0x1, R5 ;  /* 0x0000000115157824 */ /* 0x000fe200078e0205 */
[----:B------:R-:W-:Y:S01]  /*9510*/  SHF.R.S32.HI R15, RZ, 0x1f, R228 ;  /* 0x0000001fff0f7819 */ /* 0x000fe200000114e4 */
[----:B------:R-:W-:Y:S01]  /*9520*/  IMAD R9, R13, c[0x0][0x490], RZ ;  /* 0x000124000d097a24 */ /* 0x000fe200078e02ff */
[----:B--2---:R-:W-:Y:S01]  /*9530*/  LEA R5, R37, R12, 0x7 ;  /* 0x0000000c25057211 */ /* 0x004fe200078e38ff */
[----:B------:R-:W-:Y:S01]  /*9540*/  IMAD.WIDE.U32 R18, R6, c[0x0][0x490], R18 ;  /* 0x0001240006127a25 */ /* 0x000fe200078e0012 */
[----:B------:R-:W-:Y:S02]  /*9550*/  SEL R15, R15, RZ, !P0 ;  /* 0x000000ff0f0f7207 */ /* 0x000fe40004000000 */
[----:B------:R-:W-:Y:S01]  /*9560*/  SEL R16, R228, RZ, !P0 ;  /* 0x000000ffe4107207 */ /* 0x000fe20004000000 */
[----:B------:R-:W-:-:S02]  /*9570*/  IMAD R9, R6, c[0x0][0x494], R9 ;  /* 0x0001250006097a24 */ /* 0x000fc400078e0209 */
[----:B------:R-:W-:Y:S02]  /*9580*/  IMAD R13, R13, c[0x0][0x3e8], RZ ;  /* 0x0000fa000d0d7a24 */ /* 0x000fe400078e02ff */
[----:B------:R-:W-:Y:S02]  /*9590*/  IMAD.IADD R11, R0, 0x1, -R11 ;  /* 0x00000001000b7824 */ /* 0x000fe400078e0a0b */
[----:B------:R-:W-:-:S04]  /*95a0*/  @P1 IMAD.HI.U32 R0, R5, c[0x0][0x4ec], RZ ;  /* 0x00013b0005001a27 */ /* 0x000fc800078e00ff */
[----:B------:R-:W-:Y:S01]  /*95b0*/  IMAD.IADD R19, R19, 0x1, R9 ;  /* 0x0000000113137824 */ /* 0x000fe200078e0209 */
[----:B------:R-:W-:Y:S01]  /*95c0*/  MOV R9, R5 ;  /* 0x0000000500097202 */ /* 0x000fe20000000f00 */
[C---:B------:R-:W-:Y:S01]  /*95d0*/  IMAD R13, R6.reuse, c[0x0][0x3ec], R13 ;  /* 0x0000fb00060d7a24 */ /* 0x040fe200078e020d */
[----:B------:R-:W-:Y:S01]  /*95e0*/  @P1 SHF.R.U32.HI R9, RZ, c[0x0][0x4f0], R0 ;  /* 0x00013c00ff091a19 */ /* 0x000fe20000011600 */
[----:B------:R-:W-:Y:S01]  /*95f0*/  IMAD.WIDE.U32 R20, R6, c[0x0][0x3e8], R20 ;  /* 0x0000fa0006147a25 */ /* 0x000fe200078e0014 */
[----:B------:R-:W-:Y:S02]  /*9600*/  SHF.R.S32.HI R6, RZ, 0x3, R10 ;  /* 0x00000003ff067819 */ /* 0x000fe4000001140a */
[----:B------:R-:W-:Y:S01]  /*9610*/  IADD3 R12, -R9, RZ, RZ ;  /* 0x000000ff090c7210 */ /* 0x000fe20007ffe1ff */
[----:B------:R-:W-:Y:S01]  /*9620*/  IMAD.IADD R21, R21, 0x1, R13 ;  /* 0x0000000115157824 */ /* 0x000fe200078e020d */
[----:B------:R-:W-:Y:S01]  /*9630*/  SHF.R.S32.HI R14, RZ, 0x1f, R9 ;  /* 0x0000001fff0e7819 */ /* 0x000fe20000011409 */
[----:B------:R-:W-:-:S02]  /*9640*/  IMAD R10, R11, 0x20, R6 ;  /* 0x000000200b0a7824 */ /* 0x000fc400078e0206 */
[----:B------:R-:W-:Y:S02]  /*9650*/  IMAD R13, R15, c[0x0][0x498], RZ ;  /* 0x000126000f0d7a24 */ /* 0x000fe400078e02ff */
[----:B------:R-:W-:Y:S02]  /*9660*/  IMAD R10, R37, 0x80, R10 ;  /* 0x00000080250a7824 */ /* 0x000fe400078e020a */
[----:B------:R-:W-:-:S04]  /*9670*/  IMAD.WIDE.U32 R18, R16, c[0x0][0x498], R18 ;  /* 0x0001260010127a25 */ /* 0x000fc800078e0012 */
[----:B------:R-:W-:Y:S01]  /*9680*/  IMAD R12, R12, c[0x0][0x4e8], R5 ;  /* 0x00013a000c0c7a24 */ /* 0x000fe200078e0205 */
[----:B------:R-:W-:Y:S01]  /*9690*/  IADD3 R18, P0, R9, R18, RZ ;  /* 0x0000001209127210 */ /* 0x000fe20007f1e0ff */
[----:B------:R-:W-:-:S04]  /*96a0*/  @P1 IMAD.HI.U32 R0, R10, c[0x0][0x4ec], RZ ;  /* 0x00013b000a001a27 */ /* 0x000fc800078e00ff */
[----:B------:R-:W-:Y:S01]  /*96b0*/  IMAD R5, R16, c[0x0][0x49c], R13 ;  /* 0x0001270010057a24 */ /* 0x000fe200078e020d */
[----:B------:R-:W-:Y:S01]  /*96c0*/  SHF.R.S32.HI R13, RZ, 0x1f, R12 ;  /* 0x0000001fff0d7819 */ /* 0x000fe2000001140c */
[----:B------:R-:W-:Y:S01]  /*96d0*/  IMAD.MOV.U32 R9, RZ, RZ, R10 ;  /* 0x000000ffff097224 */ /* 0x000fe200078e000a */
[----:B------:R-:W-:Y:S01]  /*96e0*/  @P1 SHF.R.U32.HI R9, RZ, c[0x0][0x4f0], R0 ;  /* 0x00013c00ff091a19 */ /* 0x000fe20000011600 */
[----:B------:R-:W-:Y:S01]  /*96f0*/  IMAD.SHL.U32 R0, R11, 0x8, RZ ;  /* 0x000000080b007824 */ /* 0x000fe200078e00ff */
[----:B------:R-:W-:Y:S01]  /*9700*/  IADD3.X R19, R14, R19, R5, P0, !PT ;  /* 0x000000130e137210 */ /* 0x000fe200007fe405 */
[----:B------:R-:W-:Y:S01]  /*9710*/  IMAD R11, R13, c[0x0][0x488], RZ ;  /* 0x000122000d0b7a24 */ /* 0x000fe200078e02ff */
[----:B------:R-:W-:Y:S01]  /*9720*/  SHF.L.U32 R5, R6, 0x6, RZ ;  /* 0x0000000606057819 */ /* 0x000fe200000006ff */
[----:B------:R-:W-:Y:S01]  /*9730*/  IMAD R15, R15, c[0x0][0x3f0], RZ ;  /* 0x0000fc000f0f7a24 */ /* 0x000fe200078e02ff */
[----:B------:R-:W-:Y:S01]  /*9740*/  IADD3 R13, -R9, RZ, RZ ;  /* 0x000000ff090d7210 */ /* 0x000fe20007ffe1ff */
[----:B------:R-:W-:Y:S01]  /*9750*/  IMAD.WIDE.U32 R18, R12, c[0x0][0x488], R18 ;  /* 0x000122000c127a25 */ /* 0x000fe200078e0012 */
[----:B------:R-:W-:-:S02]  /*9760*/  LOP3.LUT R5, R5, 0x1c0, RZ, 0xc0, !PT ;  /* 0x000001c005057812 */ /* 0x000fc400078ec0ff */
[----:B------:R-:W-:Y:S01]  /*9770*/  IADD3 R36, R0, 0x40, RZ ;  /* 0x0000004000247810 */ /* 0x000fe20007ffe0ff */
[----:B------:R-:W-:Y:S01]  /*9780*/  IMAD R11, R12, c[0x0][0x48c], R11 ;  /* 0x000123000c0b7a24 */ /* 0x000fe200078e020b */
[----:B------:R-:W-:Y:S01]  /*9790*/  LEA R14, P0, R18, c[0x0][0x450], 0x2 ;  /* 0x00011400120e7a11 */ /* 0x000fe200078010ff */
[C---:B------:R-:W-:Y:S01]  /*97a0*/  IMAD R15, R16.reuse, c[0x0][0x3f4], R15 ;  /* 0x0000fd00100f7a24 */ /* 0x040fe200078e020f */
[----:B------:R-:W-:Y:S01]  /*97b0*/  LOP3.LUT R12, R5, 0x38, R0, 0xf8, !PT ;  /* 0x00000038050c7812 */ /* 0x000fe200078ef800 */
[----:B------:R-:W-:Y:S01]  /*97c0*/  IMAD.IADD R11, R19, 0x1, R11 ;  /* 0x00000001130b7824 */ /* 0x000fe200078e020b */
[----:B------:R-:W-:Y:S01]  /*97d0*/  SHF.R.U32.HI R5, RZ, 0x3, R5 ;  /* 0x00000003ff057819 */ /* 0x000fe20000011605 */
[----:B------:R-:W-:Y:S01]  /*97e0*/  IMAD.WIDE.U32 R16, R16, c[0x0][0x3f0], R20 ;  /* 0x0000fc0010107a25 */ /* 0x000fe200078e0014 */
[----:B------:R-:W-:Y:S02]  /*97f0*/  SHFL.IDX PT, R34, R14, RZ, 0x1c1f ;  /* 0x001c1fff0e227589 */ /* 0x000fe400000e0000 */
[----:B------:R-:W-:Y:S01]  /*9800*/  LEA.HI.X R11, R18, c[0x0][0x454], R11, 0x2, P0 ;  /* 0x00011500120b7a11 */ /* 0x000fe200000f140b */
[----:B------:R-:W-:Y:S01]  /*9810*/  IMAD.IADD R15, R17, 0x1, R15 ;  /* 0x00000001110f7824 */ /* 0x000fe200078e020f */
[----:B------:R1:W-:Y:S01]  /*9820*/  SHFL.IDX PT, R32, R14, 0x1, 0x1c1f ;  /* 0x003c1f000e207f89 */ /* 0x0003e200000e0000 */
[----:B------:R-:W-:Y:S01]  /*9830*/  IMAD R17, R37, 0x80, R2 ;  /* 0x0000008025117824 */ /* 0x000fe200078e0202 */
[----:B------:R-:W-:Y:S01]  /*9840*/  LOP3.LUT R5, R12, R5, RZ, 0x3c, !PT ;  /* 0x000000050c057212 */ /* 0x000fe200078e3cff */
[----:B-----5:R-:W-:Y:S01]  /*9850*/  IMAD R2, R8, c[0x0][0x4e8], RZ ;  /* 0x00013a0008027a24 */ /* 0x020fe200078e02ff */
[----:B------:R-:W2:Y:S01]  /*9860*/  SHFL.IDX PT, R35, R11, RZ, 0x1c1f ;  /* 0x001c1fff0b237589 */ /* 0x000ea200000e0000 */
[----:B------:R-:W-:Y:S01]  /*9870*/  SHF.R.S32.HI R12, RZ, 0x1f, R9 ;  /* 0x0000001fff0c7819 */ /* 0x000fe20000011409 */
[----:B------:R-:W-:Y:S01]  /*9880*/  IMAD R13, R13, c[0x0][0x4e8], R10 ;  /* 0x00013a000d0d7a24 */ /* 0x000fe200078e020a */
[C---:B------:R-:W-:Y:S01]  /*9890*/  IADD3 R19, R17.reuse, 0x8, RZ ;  /* 0x0000000811137810 */ /* 0x040fe20007ffe0ff */
[----:B------:R-:W3:Y:S01]  /*98a0*/  SHFL.IDX PT, R33, R11, 0x1, 0x1c1f ;  /* 0x003c1f000b217f89 */ /* 0x000ee200000e0000 */
[-C--:B------:R-:W-:Y:S01]  /*98b0*/  ISETP.GE.OR P0, PT, R17, R2.reuse, P2 ;  /* 0x000000021100720c */ /* 0x080fe20001706670 */
[----:B------:R-:W-:Y:S01]  /*98c0*/  IMAD R12, R12, c[0x0][0x3e0], RZ ;  /* 0x0000f8000c0c7a24 */ /* 0x000fe200078e02ff */
[----:B------:R-:W-:Y:S01]  /*98d0*/  ISETP.GE.OR P2, PT, R19, R2, P2 ;  /* 0x000000021300720c */ /* 0x000fe20001746670 */
[----:B------:R-:W-:Y:S01]  /*98e0*/  IMAD.SHL.U32 R10, R3, 0x8, RZ ;  /* 0x00000008030a7824 */ /* 0x000fe200078e00ff */
[----:B------:R-:W-:Y:S01]  /*98f0*/  SHF.R.S32.HI R8, RZ, 0x1f, R13 ;  /* 0x0000001fff087819 */ /* 0x000fe2000001140d */
[----:B------:R-:W-:Y:S01]  /*9900*/  IMAD R12, R9, c[0x0][0x3e4], R12 ;  /* 0x0000f900090c7a24 */ /* 0x000fe200078e020c */
[----:B------:R-:W-:-:S02]  /*9910*/  LEA R37, R37, R6, 0x7 ;  /* 0x0000000625257211 */ /* 0x000fc400078e38ff */
[----:B------:R-:W-:Y:S01]  /*9920*/  LOP3.LUT R5, R5, 0x7ffffe00, R10, 0xf8, !PT ;  /* 0x7ffffe0005057812 */ /* 0x000fe200078ef80a */
[----:B------:R-:W-:-:S03]  /*9930*/  IMAD R8, R8, c[0x0][0x3d8], RZ ;  /* 0x0000f60008087a24 */ /* 0x000fc600078e02ff */
[----:B------:R-:W-:Y:S01]  /*9940*/  SHF.L.U32 R40, R5, 0x1, RZ ;  /* 0x0000000105287819 */ /* 0x000fe200000006ff */
[----:B------:R-:W-:Y:S01]  /*9950*/  IMAD R3, R13, c[0x0][0x3dc], R8 ;  /* 0x0000f7000d037a24 */ /* 0x000fe200078e0208 */
[----:B-1----:R-:W-:-:S05]  /*9960*/  MOV R14, R16 ;  /* 0x00000010000e7202 */ /* 0x002fca0000000f00 */
[----:B------:R-:W-:Y:S01]  /*9970*/  IMAD.WIDE.U32 R20, R9, c[0x0][0x3e0], R14 ;  /* 0x0000f80009147a25 */ /* 0x000fe200078e000e */
[----:B--2---:R1:W-:Y:S03]  /*9980*/  @!P0 ST.E [R34.64], R4 ;  /* 0x0000000422008985 */ /* 0x0043e6000c101910 */
[----:B------:R-:W-:Y:S01]  /*9990*/  IMAD.IADD R21, R21, 0x1, R12 ;  /* 0x0000000115157824 */ /* 0x000fe200078e020c */
[----:B---3--:R1:W-:Y:S03]  /*99a0*/  @!P2 ST.E [R32.64], R7 ;  /* 0x000000072000a985 */ /* 0x0083e6000c101910 */
[----:B------:R-:W-:Y:S01]  /*99b0*/  IMAD.WIDE.U32 R38, R13, c[0x0][0x3d8], R20 ;  /* 0x0000f6000d267a25 */ /* 0x000fe200078e0014 */
[----:B------:R1:W2:Y:S03]  /*99c0*/  LDS.128 R28, [R40+0x1080] ;  /* 0x00108000281c7984 */ /* 0x0002a60000000c00 */
[----:B------:R-:W-:Y:S01]  /*99d0*/  IMAD.IADD R3, R39, 0x1, R3 ;  /* 0x0000000127037824 */ /* 0x000fe200078e0203 */
[----:B------:R1:W3:Y:S01]  /*99e0*/  LDS.128 R24, [R40+0x2080] ;  /* 0x0020800028187984 */ /* 0x0002e20000000c00 */
[----:B------:R-:W-:-:S03]  /*99f0*/  LEA R39, P0, R38, c[0x0][0x380], 0x1 ;  /* 0x0000e00026277a11 */ /* 0x000fc600078008ff */
[----:B------:R1:W4:Y:S01]  /*9a00*/  LDS.128 R20, [R40+0x3080] ;  /* 0x0030800028147984 */ /* 0x0003220000000c00 */
[----:B------:R-:W-:Y:S02]  /*9a10*/  LEA.HI.X R38, R38, c[0x0][0x384], R3, 0x1, P0 ;  /* 0x0000e10026267a11 */ /* 0x000fe400000f0c03 */
[----:B------:R-:W-:Y:S01]  /*9a20*/  ISETP.GE.AND P0, PT, R37, R2, PT ;  /* 0x000000022500720c */ /* 0x000fe20003f06270 */
[----:B------:R1:W1:Y:S04]  /*9a30*/  LDS.128 R16, [R40+0x5080] ;  /* 0x0050800028107984 */ /* 0x0002680000000c00 */
[----:B------:R1:W1:Y:S04]  /*9a40*/  LDS.128 R12, [R40+0x6080] ;  /* 0x00608000280c7984 */ /* 0x0002680000000c00 */
[----:B------:R1:W1:Y:S04]  /*9a50*/  LDS.128 R8, [R40+0x7080] ;  /* 0x0070800028087984 */ /* 0x0002680000000c00 */
[----:B------:R1:W1:Y:S04]  /*9a60*/  SHFL.IDX PT, R42, R39, RZ, 0x181f ;  /* 0x00181fff272a7589 */ /* 0x00026800000e0000 */
[----:B------:R1:W1:Y:S01]  /*9a70*/  SHFL.IDX PT, R43, R38, RZ, 0x181f ;  /* 0x00181fff262b7589 */ /* 0x00026200000e0000 */
[----:B------:R-:W-:Y:S05]  /*9a80*/  @P0 BRA `(.L_x_29) ;  /* 0x000000b000000947 */ /* 0x000fea0003800000 */
[----:B-1----:R-:W1:Y:S01]  /*9a90*/  LDS.128 R32, [R40+0x80] ;  /* 0x0000800028207984 */ /* 0x002e620000000c00 */
[----:B------:R-:W-:-:S02]  /*9aa0*/  ISETP.GE.AND P0, PT, R36, c[0x0][0x3c8], PT ;  /* 0x0000f20024007a0c */ /* 0x000fc40003f06270 */
[----:B------:R-:W-:Y:S01]  /*9ab0*/  ISETP.GE.AND P1, PT, R0, c[0x0][0x3c8], PT ;  /* 0x0000f20000007a0c */ /* 0x000fe20003f26270 */
[----:B------:R-:W5:Y:S10]  /*9ac0*/  LDS.128 R4, [R40+0x4080] ;  /* 0x0040800028047984 */ /* 0x000f740000000c00 */
[----:B------:R-:W-:-:S02]  /*9ad0*/  @!P0 SHF.R.S32.HI R3, RZ, 0x1f, R36 ;  /* 0x0000001fff038819 */ /* 0x000fc40000011424 */
[----:B------:R-:W-:Y:S02]  /*9ae0*/  @!P1 IMAD.WIDE R44, R0, 0x2, R42 ;  /* 0x00000002002c9825 */ /* 0x000fe400078e022a */
[----:B------:R-:W-:-:S04]  /*9af0*/  @!P0 LEA.HI R3, R3, R36, RZ, 0x3 ;  /* 0x0000002403038211 */ /* 0x000fc800078f18ff */
[----:B------:R-:W-:-:S05]  /*9b00*/  @!P0 LOP3.LUT R3, R3, 0xfffffff8, RZ, 0xc0, !PT ;  /* 0xfffffff803038812 */ /* 0x000fca00078ec0ff */
[----:B------:R-:W-:Y:S01]  /*9b10*/  @!P0 IMAD.WIDE R42, R3, 0x2, R42 ;  /* 0x00000002032a8825 */ /* 0x000fe200078e022a */
[----:B-1----:R1:W-:Y:S04]  /*9b20*/  @!P1 ST.E.128 [R44.64], R32 ;  /* 0x000000202c009985 */ /* 0x0023e8000c101d10 */
[----:B-----5:R1:W-:Y:S02]  /*9b30*/  @!P0 ST.E.128 [R42.64], R4 ;  /* 0x000000042a008985 */ /* 0x0203e4000c101d10 */
.L_x_29:
[----:B------:R-:W-:Y:S05]  /*9b40*/  BSYNC B0 ;  /* 0x0000000000007941 */ /* 0x000fea0003800000 */
.L_x_28:
[----:B------:R-:W-:Y:S01]  /*9b50*/  IADD3 R3, R37, 0x20, RZ ;  /* 0x0000002025037810 */ /* 0x000fe20007ffe0ff */
[----:B-1----:R1:W4:Y:S01]  /*9b60*/  SHFL.IDX PT, R5, R38, 0x1, 0x181f ;  /* 0x00381f0026057f89 */ /* 0x00232200000e0000 */
[----:B------:R-:W-:Y:S02]  /*9b70*/  BSSY B0, `(.L_x_30) ;  /* 0x000000d000007945 */ /* 0x000fe40003800000 */
[----:B------:R-:W-:Y:S01]  /*9b80*/  ISETP.GE.AND P0, PT, R3, R2, PT ;  /* 0x000000020300720c */ /* 0x000fe20003f06270 */
[----:B------:R1:W3:-:S12]  /*9b90*/  SHFL.IDX PT, R4, R39, 0x1, 0x181f ;  /* 0x00381f0027047f89 */ /* 0x0002d800000e0000 */
[----:B------:R-:W-:Y:S05]  /*9ba0*/  @P0 BRA `(.L_x_31) ;  /* 0x0000009000000947 */ /* 0x000fea0003800000 */
[----:B------:R-:W-:Y:S02]  /*9bb0*/  ISETP.GE.AND P0, PT, R36, c[0x0][0x3c8], PT ;  /* 0x0000f20024007a0c */ /* 0x000fe40003f06270 */
[----:B------:R-:W-:-:S11]  /*9bc0*/  ISETP.GE.AND P1, PT, R0, c[0x0][0x3c8], PT ;  /* 0x0000f20000007a0c */ /* 0x000fd60003f26270 */
[----:B------:R-:W-:Y:S02]  /*9bd0*/  @!P0 SHF.R.S32.HI R3, RZ, 0x1f, R36 ;  /* 0x0000001fff038819 */ /* 0x000fe40000011424 */
[----:B---34-:R-:W-:Y:S02]  /*9be0*/  @!P1 IMAD.WIDE R6, R0, 0x2, R4 ;  /* 0x0000000200069825 */ /* 0x018fe400078e0204 */
[----:B------:R-:W-:-:S03]  /*9bf0*/  @!P0 LEA.HI R3, R3, R36, RZ, 0x3 ;  /* 0x0000002403038211 */ /* 0x000fc600078f18ff */
[----:B--2---:R2:W-:Y:S01]  /*9c00*/  @!P1 ST.E.128 [R6.64], R28 ;  /* 0x0000001c06009985 */ /* 0x0045e2000c101d10 */
[----:B------:R-:W-:-:S05]  /*9c10*/  @!P0 LOP3.LUT R3, R3, 0xfffffff8, RZ, 0xc0, !PT ;  /* 0xfffffff803038812 */ /* 0x000fca00078ec0ff */
[----:B------:R-:W-:-:S05]  /*9c20*/  @!P0 IMAD.WIDE R4, R3, 0x2, R4 ;  /* 0x0000000203048825 */ /* 0x000fca00078e0204 */
[----:B------:R2:W-:Y:S02]  /*9c30*/  @!P0 ST.E.128 [R4.64], R16 ;  /* 0x0000001004008985 */ /* 0x0005e4000c101d10 */
.L_x_31:
[----:B------:R-:W-:Y:S05]  /*9c40*/  BSYNC B0 ;  /* 0x0000000000007941 */ /* 0x000fea0003800000 */
.L_x_30:
[----:B------:R-:W-:Y:S01]  /*9c50*/  IADD3 R3, R37, 0x40, RZ ;  /* 0x0000004025037810 */ /* 0x000fe20007ffe0ff */
[----:B--2-4-:R2:W4:Y:S01]  /*9c60*/  SHFL.IDX PT, R5, R38, 0x2, 0x181f ;  /* 0x00581f0026057f89 */ /* 0x01452200000e0000 */
[----:B------:R-:W-:Y:S02]  /*9c70*/  BSSY B0, `(.L_x_32) ;  /* 0x000000d000007945 */ /* 0x000fe40003800000 */
[----:B------:R-:W-:Y:S01]  /*9c80*/  ISETP.GE.AND P0, PT, R3, R2, PT ;  /* 0x000000020300720c */ /* 0x000fe20003f06270 */
[----:B---3--:R2:W3:-:S12]  /*9c90*/  SHFL.IDX PT, R4, R39, 0x2, 0x181f ;  /* 0x00581f0027047f89 */ /* 0x0084d800000e0000 */
[----:B------:R-:W-:Y:S05]  /*9ca0*/  @P0 BRA `(.L_x_33) ;  /* 0x0000009000000947 */ /* 0x000fea0003800000 */
[----:B------:R-:W-:Y:S02]  /*9cb0*/  ISETP.GE.AND P0, PT, R36, c[0x0][0x3c8], PT ;  /* 0x0000f20024007a0c */ /* 0x000fe40003f06270 */
[----:B------:R-:W-:-:S11]  /*9cc0*/  ISETP.GE.AND P1, PT, R0, c[0x0][0x3c8], PT ;  /* 0x0000f20000007a0c */ /* 0x000fd60003f26270 */
[----:B------:R-:W-:Y:S02]  /*9cd0*/  @!P0 SHF.R.S32.HI R3, RZ, 0x1f, R36 ;  /* 0x0000001fff038819 */ /* 0x000fe40000011424 */
[----:B---34-:R-:W-:Y:S02]  /*9ce0*/  @!P1 IMAD.WIDE R6, R0, 0x2, R4 ;  /* 0x0000000200069825 */ /* 0x018fe400078e0204 */
[----:B------:R-:W-:-:S03]  /*9cf0*/  @!P0 LEA.HI R3, R3, R36, RZ, 0x3 ;  /* 0x0000002403038211 */ /* 0x000fc600078f18ff */
[----:B------:R3:W-:Y:S01]  /*9d00*/  @!P1 ST.E.128 [R6.64], R24 ;  /* 0x0000001806009985 */ /* 0x0007e2000c101d10 */
[----:B------:R-:W-:-:S05]  /*9d10*/  @!P0 LOP3.LUT R3, R3, 0xfffffff8, RZ, 0xc0, !PT ;  /* 0xfffffff803038812 */ /* 0x000fca00078ec0ff */
[----:B------:R-:W-:-:S05]  /*9d20*/  @!P0 IMAD.WIDE R4, R3, 0x2, R4 ;  /* 0x0000000203048825 */ /* 0x000fca00078e0204 */
[----:B------:R3:W-:Y:S02]  /*9d30*/  @!P0 ST.E.128 [R4.64], R12 ;  /* 0x0000000c04008985 */ /* 0x0007e4000c101d10 */
.L_x_33:
[----:B------:R-:W-:Y:S05]  /*9d40*/  BSYNC B0 ;  /* 0x0000000000007941 */ /* 0x000fea0003800000 */
.L_x_32:
[----:B------:R-:W-:Y:S01]  /*9d50*/  IADD3 R37, R37, 0x60, RZ ;  /* 0x0000006025257810 */ /* 0x000fe20007ffe0ff */
[----:B---34-:R3:W4:Y:S03]  /*9d60*/  SHFL.IDX PT, R5, R38, 0x3, 0x181f ;  /* 0x00781f0026057f89 */ /* 0x01872600000e0000 */
[----:B------:R-:W-:Y:S01]  /*9d70*/  ISETP.GE.AND P0, PT, R37, R2, PT ;  /* 0x000000022500720c */ /* 0x000fe20003f06270 */
[----:B------:R3:W1:-:S12]  /*9d80*/  SHFL.IDX PT, R4, R39, 0x3, 0x181f ;  /* 0x00781f0027047f89 */ /* 0x00065800000e0000 */
[----:B------:R-:W-:Y:S05]  /*9d90*/  @P0 EXIT ;  /* 0x000000000000094d */ /* 0x000fea0003800000 */
[----:B------:R-:W-:-:S13]  /*9da0*/  ISETP.GE.AND P0, PT, R0, c[0x0][0x3c8], PT ;  /* 0x0000f20000007a0c */ /* 0x000fda0003f06270 */
[----:B-1--4-:R-:W-:-:S05]  /*9db0*/  @!P0 IMAD.WIDE R2, R0, 0x2, R4 ;  /* 0x0000000200028825 */ /* 0x012fca00078e0204 */
[----:B------:R1:W-:Y:S01]  /*9dc0*/  @!P0 ST.E.128 [R2.64], R20 ;  /* 0x0000001402008985 */ /* 0x0003e2000c101d10 */
[----:B------:R-:W-:-:S13]  /*9dd0*/  ISETP.GE.AND P0, PT, R36, c[0x0][0x3c8], PT ;  /* 0x0000f20024007a0c */ /* 0x000fda0003f06270 */
[----:B------:R-:W-:Y:S05]  /*9de0*/  @P0 EXIT ;  /* 0x000000000000094d */ /* 0x000fea0003800000 */
[----:B-1----:R-:W-:-:S04]  /*9df0*/  SHF.R.S32.HI R3, RZ, 0x1f, R36 ;  /* 0x0000001fff037819 */ /* 0x002fc80000011424 */
[----:B------:R-:W-:-:S04]  /*9e00*/  LEA.HI R3, R3, R36, RZ, 0x3 ;  /* 0x0000002403037211 */ /* 0x000fc800078f18ff */
[----:B------:R-:W-:-:S05]  /*9e10*/  LOP3.LUT R3, R3, 0xfffffff8, RZ, 0xc0, !PT ;  /* 0xfffffff803037812 */ /* 0x000fca00078ec0ff */
[----:B------:R-:W-:-:S05]  /*9e20*/  IMAD.WIDE R4, R3, 0x2, R4 ;  /* 0x0000000203047825 */ /* 0x000fca00078e0204 */
[----:B------:R-:W-:Y:S01]  /*9e30*/  ST.E.128 [R4.64], R8 ;  /* 0x0000000804007985 */ /* 0x000fe2000c101d10 */
[----:B------:R-:W-:Y:S05]  /*9e40*/  EXIT ;  /* 0x000000000000794d */ /* 0x000fea0003800000 */
.L_x_26:
[----:B------:R-:W-:Y:S01]  /*9e50*/  ISETP.NE.U32.AND P0, PT, RZ, c[0x0][0x508], PT ;  /* 0x00014200ff007a0c */ /* 0x000fe20003f05070 */
[----:B------:R-:W-:Y:S01]  /*9e60*/  IMAD.MOV.U32 R7, RZ, RZ, 0x4 ;  /* 0x00000004ff077424 */ /* 0x000fe200078e00ff */
[----:B------:R-:W-:Y:S02]  /*9e70*/  ISETP.NE.U32.AND P1, PT, RZ, c[0x0][0x500], PT ;  /* 0x00014000ff007a0c */ /* 0x000fe40003f25070 */
[----:B------:R-:W-:Y:S01]  /*9e80*/  ISETP.NE.AND.EX P0, PT, RZ, c[0x0][0x50c], PT, P0 ;  /* 0x00014300ff007a0c */ /* 0x000fe20003f05300 */
[----:B------:R-:W-:Y:S01]  /*9e90*/  IMAD.WIDE R4, R228, R7, c[0x0][0x500] ;  /* 0x00014000e4047625 */ /* 0x000fe200078e0207 */
[----:B------:R-:W-:-:S03]  /*9ea0*/  ISETP.NE.AND.EX P1, PT, RZ, c[0x0][0x504], PT, P1 ;  /* 0x00014100ff007a0c */ /* 0x000fc60003f25310 */
[----:B------:R-:W-:-:S08]  /*9eb0*/  IMAD.MOV.U32 R2, RZ, RZ, c[0x0][0x388] ;  /* 0x0000e200ff027624 */ /* 0x000fd000078e00ff */
[----:B------:R-:W-:Y:S02]  /*9ec0*/  @P0 IMAD.WIDE R6, R228, R7, c[0x0][0x508] ;  /* 0x00014200e4060625 */ /* 0x000fe400078e0207 */
[----:B------:R-:W2:Y:S04]  /*9ed0*/  @P1 LDG.E R3, [R4.64] ;  /* 0x0000001004031981 */ /* 0x000ea8000c1e1900 */
[----:B------:R1:W5:Y:S01]  /*9ee0*/  @P0 LDG.E R2, [R6.64] ;  /* 0x0000001006020981 */ /* 0x000362000c1e1900 */
[----:B------:R-:W-:Y:S02]  /*9ef0*/  CS2R R12, SRZ ;  /* 0x00000000000c7805 */ /* 0x000fe4000001ff00 */
[--C-:B--2---:R-:W-:Y:S01]  /*9f00*/  @P1 SHF.R.S32.HI R13, RZ, 0x1f, R3.reuse ;  /* 0x0000001fff0d1819 */ /* 0x104fe20000011403 */
[----:B------:R-:W-:Y:S01]  /*9f10*/  @P1 IMAD.MOV.U32 R12, RZ, RZ, R3 ;  /* 0x000000ffff0c1224 */ /* 0x000fe200078e0003 */
[----:B------:R-:W-:Y:S05]  /*9f20*/  @P0 BRA `(.L_x_34) ;  /* 0x0000004000000947 */ /* 0x000fea0003800000 */
[----:B-1----:R-:W-:Y:S05]  /*9f30*/  @!P1 BRA `(.L_x_34) ;  /* 0x0000003000009947 */ /* 0x002fea0003800000 */
[----:B-----5:R-:W2:Y:S04]  /*9f40*/  LDG.E R2, [R4.64] ;  /* 0x0000001004027981 */ /* 0x020ea8000c1e1900 */
[----:B------:R-:W2:Y:S02]  /*9f50*/  LDG.E R3, [R4.64+0x4] ;  /* 0x0000041004037981 */ /* 0x000ea4000c1e1900 */
[----:B--2---:R-:W-:-:S02]  /*9f60*/  IADD3 R2, -R2, R3, RZ ;  /* 0x0000000302027210 */ /* 0x004fc40007ffe1ff */
.L_x_34:
[----:B-1----:R-:W1:Y:S01]  /*9f70*/  S2R R0, SR_TID.X ;  /* 0x0000000000007919 */ /* 0x002e620000002100 */
[----:B------:R-:W-:Y:S01]  /*9f80*/  SHF.R.S32.HI R9, RZ, 0x1f, R228 ;  /* 0x0000001fff097819 */ /* 0x000fe200000114e4 */
[----:B------:R-:W-:Y:S01]  /*9f90*/  BSSY B0, `(.L_x_35) ;  /* 0x0000028000007945 */ /* 0x000fe20003800000 */
[----:B------:R-:W-:-:S02]  /*9fa0*/  SEL R228, R228, RZ, !P1 ;  /* 0x000000ffe4e47207 */ /* 0x000fc40004800000 */
[----:B------:R-:W-:Y:S02]  /*9fb0*/  SEL R9, R9, RZ, !P1 ;  /* 0x000000ff09097207 */ /* 0x000fe40004800000 */
[----:B-1----:R-:W-:-:S13]  /*9fc0*/  ISETP.GE.AND P0, PT, R0, 0x80, PT ;  /* 0x000000800000780c */ /* 0x002fda0003f06270 */
[----:B------:R-:W-:Y:S05]  /*9fd0*/  @P0 BRA `(.L_x_36) ;  /* 0x0000023000000947 */ /* 0x000fea0003800000 */
[----:B------:R-:W1:Y:S01]  /*9fe0*/  S2R R7, SR_CTAID.X ;  /* 0x0000000000077919 */ /* 0x000e620000002500 */
[----:B-----5:R-:W-:Y:S01]  /*9ff0*/  IMAD R4, R2, c[0x0][0x4e8], RZ ;  /* 0x00013a0002047a24 */ /* 0x020fe200078e02ff */
[----:B-1----:R-:W-:-:S04]  /*a000*/  LEA R7, R7, R0, 0x7 ;  /* 0x0000000007077211 */ /* 0x002fc800078e38ff */
[----:B------:R-:W-:-:S13]  /*a010*/  ISETP.GE.AND P0, PT, R7, R4, PT ;  /* 0x000000040700720c */ /* 0x000fda0003f06270 */
[----:B------:R-:W-:Y:S05]  /*a020*/  @P0 BRA `(.L_x_36) ;  /* 0x000001e000000947 */ /* 0x000fea0003800000 */
[----:B------:R-:W1:Y:S01]  /*a030*/  S2R R4, SR_CTAID.Y ;  /* 0x0000000000047919 */ /* 0x000e620000002600 */
[----:B------:R-:W-:Y:S01]  /*a040*/  MOV R3, c[0x0][0x4e8] ;  /* 0x00013a0000037a02 */ /* 0x000fe20000000f00 */
[----:B------:R-:W-:Y:S01]  /*a050*/  IMAD.MOV.U32 R11, RZ, RZ, R13 ;  /* 0x000000ffff0b7224 */ /* 0x000fe200078e000d */
[----:B------:R-:W-:Y:S01]  /*a060*/  MOV R10, R12 ;  /* 0x0000000c000a7202 */ /* 0x000fe20000000f00 */
[----:B------:R-:W-:Y:S01]  /*a070*/  IMAD.MOV.U32 R6, RZ, RZ, R7 ;  /* 0x000000ffff067224 */ /* 0x000fe200078e0007 */
[----:B------:R-:W-:-:S13]  /*a080*/  ISETP.NE.AND P0, PT, R3, 0x1, PT ;  /* 0x000000010300780c */ /* 0x000fda0003f05270 */
[----:B------:R-:W-:-:S05]  /*a090*/  @P0 IMAD.HI.U32 R5, R7, c[0x0][0x4ec], RZ ;  /* 0x00013b0007050a27 */ /* 0x000fca00078e00ff */
[----:B------:R-:W-:Y:S01]  /*a0a0*/  @P0 SHF.R.U32.HI R6, RZ, c[0x0][0x4f0], R5 ;  /* 0x00013c00ff060a19 */ /* 0x000fe20000011605 */
[----:B-1----:R-:W-:Y:S01]  /*a0b0*/  IMAD.WIDE.U32 R10, R4, c[0x0][0x490], R10 ;  /* 0x00012400040a7a25 */ /* 0x002fe200078e000a */
[----:B------:R-:W-:Y:S02]  /*a0c0*/  SHF.R.S32.HI R3, RZ, 0x1f, R4 ;  /* 0x0000001fff037819 */ /* 0x000fe40000011404 */
[----:B------:R-:W-:-:S03]  /*a0d0*/  SHF.R.S32.HI R8, RZ, 0x1f, R6 ;  /* 0x0000001fff087819 */ /* 0x000fc60000011406 */
[----:B------:R-:W-:-:S04]  /*a0e0*/  IMAD R3, R3, c[0x0][0x490], RZ ;  /* 0x0001240003037a24 */ /* 0x000fc800078e02ff */
[----:B------:R-:W-:Y:S01]  /*a0f0*/  IMAD R3, R4, c[0x0][0x494], R3 ;  /* 0x0001250004037a24 */ /* 0x000fe200078e0203 */
[----:B------:R-:W-:-:S03]  /*a100*/  IADD3 R4, -R6, RZ, RZ ;  /* 0x000000ff06047210 */ /* 0x000fc60007ffe1ff */
[----:B------:R-:W-:Y:S02]  /*a110*/  IMAD.IADD R11, R3, 0x1, R11 ;  /* 0x00000001030b7824 */ /* 0x000fe400078e020b */
[----:B------:R-:W-:Y:S02]  /*a120*/  IMAD R3, R9, c[0x0][0x498], RZ ;  /* 0x0001260009037a24 */ /* 0x000fe400078e02ff */
[----:B------:R-:W-:Y:S02]  /*a130*/  IMAD R4, R4, c[0x0][0x4e8], R7 ;  /* 0x00013a0004047a24 */ /* 0x000fe400078e0207 */
[----:B------:R-:W-:-:S03]  /*a140*/  IMAD.WIDE.U32 R10, R228, c[0x0][0x498], R10 ;  /* 0x00012600e40a7a25 */ /* 0x000fc600078e000a */
[----:B------:R-:W-:Y:S01]  /*a150*/  SHF.R.S32.HI R5, RZ, 0x1f, R4 ;  /* 0x0000001fff057819 */ /* 0x000fe20000011404 */
[----:B------:R-:W-:Y:S01]  /*a160*/  IMAD R3, R228, c[0x0][0x49c], R3 ;  /* 0x00012700e4037a24 */ /* 0x000fe200078e0203 */
[----:B------:R-:W-:-:S03]  /*a170*/  IADD3 R6, P0, R6, R10, RZ ;  /* 0x0000000a06067210 */ /* 0x000fc60007f1e0ff */
[----:B------:R-:W-:Y:S01]  /*a180*/  IMAD R5, R5, c[0x0][0x488], RZ ;  /* 0x0001220005057a24 */ /* 0x000fe200078e02ff */
[----:B------:R-:W-:Y:S02]  /*a190*/  IADD3.X R7, R8, R11, R3, P0, !PT ;  /* 0x0000000b08077210 */ /* 0x000fe400007fe403 */
[----:B------:R-:W-:Y:S01]  /*a1a0*/  MOV R3, 0xff800000 ;  /* 0xff80000000037802 */ /* 0x000fe20000000f00 */
[C---:B------:R-:W-:Y:S02]  /*a1b0*/  IMAD R5, R4.reuse, c[0x0][0x48c], R5 ;  /* 0x0001230004057a24 */ /* 0x040fe400078e0205 */
[----:B------:R-:W-:-:S05]  /*a1c0*/  IMAD.WIDE.U32 R6, R4, c[0x0][0x488], R6 ;  /* 0x0001220004067a25 */ /* 0x000fca00078e0006 */
[----:B------:R-:W-:Y:S02]  /*a1d0*/  IADD3 R5, R7, R5, RZ ;  /* 0x0000000507057210 */ /* 0x000fe40007ffe0ff */
[----:B------:R-:W-:-:S04]  /*a1e0*/  LEA R4, P0, R6, c[0x0][0x450], 0x2 ;  /* 0x0001140006047a11 */ /* 0x000fc800078010ff */
[----:B------:R-:W-:-:S05]  /*a1f0*/  LEA.HI.X R5, R6, c[0x0][0x454], R5, 0x2, P0 ;  /* 0x0001150006057a11 */ /* 0x000fca00000f1405 */
[----:B------:R1:W-:Y:S04]  /*a200*/  STG.E [R4.64], R3 ;  /* 0x0000000304007986 */ /* 0x0003e8000c101910 */
.L_x_36:
[----:B------:R-:W-:Y:S05]  /*a210*/  BSYNC B0 ;  /* 0x0000000000007941 */ /* 0x000fea0003800000 */
.L_x_35:
[----:B------:R-:W2:Y:S01]  /*a220*/  S2R R7, SR_CTAID.Y ;  /* 0x0000000000077919 */ /* 0x000ea20000002600 */
[----:B-1----:R-:W-:Y:S01]  /*a230*/  SHF.R.S32.HI R3, RZ, 0x1f, R0 ;  /* 0x0000001fff037819 */ /* 0x002fe20000011400 */
[----:B------:R-:W-:Y:S01]  /*a240*/  IMAD R5, R13, c[0x0][0x3a0], RZ ;  /* 0x0000e8000d057a24 */ /* 0x000fe200078e02ff */
[----:B------:R-:W-:Y:S01]  /*a250*/  BSSY B0, `(.L_x_37) ;  /* 0x0000038000007945 */ /* 0x000fe20003800000 */
[----:B------:R-:W1:Y:S01]  /*a260*/  S2R R8, SR_CTAID.X ;  /* 0x0000000000087919 */ /* 0x000e620000002500 */
[----:B------:R-:W-:Y:S01]  /*a270*/  LEA.HI R4, R3, R0, RZ, 0x3 ;  /* 0x0000000003047211 */ /* 0x000fe200078f18ff */
[C---:B------:R-:W-:Y:S01]  /*a280*/  IMAD R10, R12.reuse, c[0x0][0x3a4], R5 ;  /* 0x0000e9000c0a7a24 */ /* 0x040fe200078e0205 */
[----:B------:R-:W-:Y:S01]  /*a290*/  MOV R3, c[0x0][0x4e8] ;  /* 0x00013a0000037a02 */ /* 0x000fe20000000f00 */
[----:B------:R-:W-:Y:S01]  /*a2a0*/  IMAD.WIDE.U32 R12, R12, c[0x0][0x3a0], RZ ;  /* 0x0000e8000c0c7a25 */ /* 0x000fe200078e00ff */
[----:B------:R-:W-:Y:S02]  /*a2b0*/  LOP3.LUT R5, R4, 0xfffffff8, RZ, 0xc0, !PT ;  /* 0xfffffff804057812 */ /* 0x000fe400078ec0ff */
[----:B------:R-:W-:Y:S01]  /*a2c0*/  ISETP.NE.AND P0, PT, R3, 0x1, PT ;  /* 0x000000010300780c */ /* 0x000fe20003f05270 */
[----:B------:R-:W-:Y:S01]  /*a2d0*/  IMAD R9, R9, c[0x0][0x3f0], RZ ;  /* 0x0000fc0009097a24 */ /* 0x000fe200078e02ff */
[----:B------:R-:W-:Y:S01]  /*a2e0*/  SHF.R.S32.HI R4, RZ, 0x3, R4 ;  /* 0x00000003ff047819 */ /* 0x000fe20000011404 */
[----:B------:R-:W-:Y:S01]  /*a2f0*/  IMAD.IADD R5, R0, 0x1, -R5 ;  /* 0x0000000100057824 */ /* 0x000fe200078e0a05 */
[----:B------:R-:W-:Y:S01]  /*a300*/  IADD3 R13, R13, R10, RZ ;  /* 0x0000000a0d0d7210 */ /* 0x000fe20007ffe0ff */
[----:B------:R-:W-:-:S02]  /*a310*/  IMAD R9, R228, c[0x0][0x3f4], R9 ;  /* 0x0000fd00e4097a24 */ /* 0x000fc400078e0209 */
[----:B-----5:R-:W-:Y:S01]  /*a320*/  IMAD R2, R2, c[0x0][0x4e8], RZ ;  /* 0x00013a0002027a24 */ /* 0x020fe200078e02ff */
[C---:B------:R-:W-:Y:S02]  /*a330*/  LEA R3, R5.reuse, R4, 0x5 ;  /* 0x0000000405037211 */ /* 0x040fe400078e28ff */
[----:B------:R-:W-:Y:S02]  /*a340*/  SHF.L.U32 R5, R5, 0x3, RZ ;  /* 0x0000000305057819 */ /* 0x000fe400000006ff */
[----:B--2---:R-:W-:Y:S01]  /*a350*/  SHF.R.S32.HI R6, RZ, 0x1f, R7 ;  /* 0x0000001fff067819 */ /* 0x004fe20000011407 */
[----:B------:R-:W-:-:S04]  /*a360*/  IMAD.WIDE.U32 R12, R7, c[0x0][0x3e8], R12 ;  /* 0x0000fa00070c7a25 */ /* 0x000fc800078e000c */
[----:B------:R-:W-:Y:S02]  /*a370*/  IMAD R6, R6, c[0x0][0x3e8], RZ ;  /* 0x0000fa0006067a24 */ /* 0x000fe400078e02ff */
[----:B-1----:R-:W-:Y:S02]  /*a380*/  IMAD R3, R8, 0x80, R3 ;  /* 0x0000008008037824 */ /* 0x002fe400078e0203 */
[----:B------:R-:W-:Y:S02]  /*a390*/  IMAD R6, R7, c[0x0][0x3ec], R6 ;  /* 0x0000fb0007067a24 */ /* 0x000fe400078e0206 */
[----:B------:R-:W-:-:S03]  /*a3a0*/  @P0 IMAD.HI.U32 R0, R3, c[0x0][0x4ec], RZ ;  /* 0x00013b0003000a27 */ /* 0x000fc600078e00ff */
[----:B------:R-:W-:Y:S02]  /*a3b0*/  IADD3 R13, R6, R13, RZ ;  /* 0x0000000d060d7210 */ /* 0x000fe40007ffe0ff */
[----:B------:R-:W-:Y:S02]  /*a3c0*/  MOV R6, R3 ;  /* 0x0000000300067202 */ /* 0x000fe40000000f00 */
[----:B------:R-:W-:Y:S01]  /*a3d0*/  @P0 SHF.R.U32.HI R6, RZ, c[0x0][0x4f0], R0 ;  /* 0x00013c00ff060a19 */ /* 0x000fe20000011600 */
[----:B------:R-:W-:-:S03]  /*a3e0*/  IMAD.WIDE.U32 R12, R228, c[0x0][0x3f0], R12 ;  /* 0x0000fc00e40c7a25 */ /* 0x000fc600078e000c */
[--C-:B------:R-:W-:Y:S01]  /*a3f0*/  SHF.R.S32.HI R7, RZ, 0x1f, R6.reuse ;  /* 0x0000001fff077819 */ /* 0x100fe20000011406 */
[----:B------:R-:W-:Y:S01]  /*a400*/  IMAD.MOV R0, RZ, RZ, -R6 ;  /* 0x000000ffff007224 */ /* 0x000fe200078e0a06 */
[----:B------:R-:W-:Y:S02]  /*a410*/  IADD3 R13, R13, R9, RZ ;  /* 0x000000090d0d7210 */ /* 0x000fe40007ffe0ff */
[----:B------:R-:W-:Y:S01]  /*a420*/  LEA R9, R8, R4, 0x7 ;  /* 0x0000000408097211 */ /* 0x000fe200078e38ff */
[----:B------:R-:W-:Y:S01]  /*a430*/  IMAD R7, R7, c[0x0][0x3e0], RZ ;  /* 0x0000f80007077a24 */ /* 0x000fe200078e02ff */
[----:B------:R-:W-:Y:S01]  /*a440*/  IADD3 R4, R5, 0x40, RZ ;  /* 0x0000004005047810 */ /* 0x000fe20007ffe0ff */
[----:B------:R-:W-:Y:S02]  /*a450*/  IMAD R0, R0, c[0x0][0x4e8], R3 ;  /* 0x00013a0000007a24 */ /* 0x000fe400078e0203 */
[----:B------:R-:W-:-:S03]  /*a460*/  IMAD.WIDE.U32 R12, R6, c[0x0][0x3e0], R12 ;  /* 0x0000f800060c7a25 */ /* 0x000fc600078e000c */
[----:B------:R-:W-:Y:S01]  /*a470*/  SHF.R.S32.HI R3, RZ, 0x1f, R0 ;  /* 0x0000001fff037819 */ /* 0x000fe20000011400 */
[----:B------:R-:W-:-:S04]  /*a480*/  IMAD R7, R6, c[0x0][0x3e4], R7 ;  /* 0x0000f90006077a24 */ /* 0x000fc800078e0207 */
[----:B------:R-:W-:Y:S01]  /*a490*/  IMAD R3, R3, c[0x0][0x3d8], RZ ;  /* 0x0000f60003037a24 */ /* 0x000fe200078e02ff */
[----:B------:R-:W-:-:S03]  /*a4a0*/  IADD3 R13, R13, R7, RZ ;  /* 0x000000070d0d7210 */ /* 0x000fc60007ffe0ff */
[C---:B------:R-:W-:Y:S02]  /*a4b0*/  IMAD R3, R0.reuse, c[0x0][0x3dc], R3 ;  /* 0x0000f70000037a24 */ /* 0x040fe400078e0203 */
[----:B------:R-:W-:-:S04]  /*a4c0*/  IMAD.WIDE.U32 R12, R0, c[0x0][0x3d8], R12 ;  /* 0x0000f600000c7a25 */ /* 0x000fc800078e000c */
[----:B------:R-:W-:Y:S01]  /*a4d0*/  IMAD.IADD R7, R13, 0x1, R3 ;  /* 0x000000010d077824 */ /* 0x000fe200078e0203 */
[----:B------:R-:W-:-:S04]  /*a4e0*/  LEA R3, P0, R12, c[0x0][0x380], 0x1 ;  /* 0x0000e0000c037a11 */ /* 0x000fc800078008ff */
[----:B------:R-:W-:Y:S01]  /*a4f0*/  LEA.HI.X R0, R12, c[0x0][0x384], R7, 0x1, P0 ;  /* 0x0000e1000c007a11 */ /* 0x000fe200000f0c07 */
[----:B------:R1:W2:Y:S01]  /*a500*/  SHFL.IDX PT, R6, R3, RZ, 0x181f ;  /* 0x00181fff03067589 */ /* 0x0002a200000e0000 */
[----:B------:R-:W-:-:S03]  /*a510*/  ISETP.GE.AND P0, PT, R9, R2, PT ;  /* 0x000000020900720c */ /* 0x000fc60003f06270 */
[----:B------:R1:W3:Y:S10]  /*a520*/  SHFL.IDX PT, R7, R0, RZ, 0x181f ;  /* 0x00181fff00077589 */ /* 0x0002f400000e0000 */
[----:B------:R-:W-:Y:S05]  /*a530*/  @P0 BRA `(.L_x_38) ;  /* 0x0000009000000947 */ /* 0x000fea0003800000 */
[----:B------:R-:W-:Y:S02]  /*a540*/  ISETP.GE.AND P0, PT, R4, c[0x0][0x3c8], PT ;  /* 0x0000f20004007a0c */ /* 0x000fe40003f06270 */
[----:B------:R-:W-:-:S11]  /*a550*/  ISETP.GE.AND P1, PT, R5, c[0x0][0x3c8], PT ;  /* 0x0000f20005007a0c */ /* 0x000fd60003f26270 */
[----:B------:R-:W-:Y:S02]  /*a560*/  @!P0 SHF.R.S32.HI R11, RZ, 0x1f, R4 ;  /* 0x0000001fff0b8819 */ /* 0x000fe40000011404 */
[----:B--23--:R-:W-:Y:S02]  /*a570*/  @!P1 IMAD.WIDE R12, R5, 0x2, R6 ;  /* 0x00000002050c9825 */ /* 0x00cfe400078e0206 */
[----:B------:R-:W-:-:S03]  /*a580*/  @!P0 LEA.HI R11, R11, R4, RZ, 0x3 ;  /* 0x000000040b0b8211 */ /* 0x000fc600078f18ff */
[----:B------:R2:W-:Y:S01]  /*a590*/  @!P1 ST.E.128 [R12.64], RZ ;  /* 0x000000ff0c009985 */ /* 0x0005e2000c101d10 */
[----:B------:R-:W-:-:S05]  /*a5a0*/  @!P0 LOP3.LUT R11, R11, 0xfffffff8, RZ, 0xc0, !PT ;  /* 0xfffffff80b0b8812 */ /* 0x000fca00078ec0ff */
[----:B------:R-:W-:-:S05]  /*a5b0*/  @!P0 IMAD.WIDE R6, R11, 0x2, R6 ;  /* 0x000000020b068825 */ /* 0x000fca00078e0206 */
[----:B------:R2:W-:Y:S02]  /*a5c0*/  @!P0 ST.E.128 [R6.64], RZ ;  /* 0x000000ff06008985 */ /* 0x0005e4000c101d10 */
.L_x_38:
[----:B------:R-:W-:Y:S05]  /*a5d0*/  BSYNC B0 ;  /* 0x0000000000007941 */ /* 0x000fea0003800000 */
.L_x_37:
[----:B--23--:R-:W-:Y:S01]  /*a5e0*/  IADD3 R7, R9, 0x20, RZ ;  /* 0x0000002009077810 */ /* 0x00cfe20007ffe0ff */
[----:B------:R2:W3:Y:S01]  /*a5f0*/  SHFL.IDX PT, R11, R0, 0x1, 0x181f ;  /* 0x00381f00000b7f89 */ /* 0x0004e200000e0000 */
[----:B------:R-:W-:Y:S02]  /*a600*/  BSSY B0, `(.L_x_39) ;  /* 0x000000d000007945 */ /* 0x000fe40003800000 */
[----:B------:R-:W-:Y:S01]  /*a610*/  ISETP.GE.AND P0, PT, R7, R2, PT ;  /* 0x000000020700720c */ /* 0x000fe20003f06270 */
[----:B------:R2:W4:-:S12]  /*a620*/  SHFL.IDX PT, R10, R3, 0x1, 0x181f ;  /* 0x00381f00030a7f89 */ /* 0x00051800000e0000 */
[----:B------:R-:W-:Y:S05]  /*a630*/  @P0 BRA `(.L_x_40) ;  /* 0x0000009000000947 */ /* 0x000fea0003800000 */
[----:B------:R-:W-:Y:S02]  /*a640*/  ISETP.GE.AND P0, PT, R4, c[0x0][0x3c8], PT ;  /* 0x0000f20004007a0c */ /* 0x000fe40003f06270 */
[----:B------:R-:W-:-:S11]  /*a650*/  ISETP.GE.AND P1, PT, R5, c[0x0][0x3c8], PT ;  /* 0x0000f20005007a0c */ /* 0x000fd60003f26270 */
[----:B------:R-:W-:Y:S02]  /*a660*/  @!P0 SHF.R.S32.HI R7, RZ, 0x1f, R4 ;  /* 0x0000001fff078819 */ /* 0x000fe40000011404 */
[----:B---34-:R-:W-:Y:S02]  /*a670*/  @!P1 IMAD.WIDE R12, R5, 0x2, R10 ;  /* 0x00000002050c9825 */ /* 0x018fe400078e020a */
[----:B------:R-:W-:-:S03]  /*a680*/  @!P0 LEA.HI R6, R7, R4, RZ, 0x3 ;  /* 0x0000000407068211 */ /* 0x000fc600078f18ff */
[----:B------:R3:W-:Y:S01]  /*a690*/  @!P1 ST.E.128 [R12.64], RZ ;  /* 0x000000ff0c009985 */ /* 0x0007e2000c101d10 */
[----:B------:R-:W-:-:S05]  /*a6a0*/  @!P0 LOP3.LUT R6, R6, 0xfffffff8, RZ, 0xc0, !PT ;  /* 0xfffffff806068812 */ /* 0x000fca00078ec0ff */
[----:B------:R-:W-:-:S05]  /*a6b0*/  @!P0 IMAD.WIDE R6, R6, 0x2, R10 ;  /* 0x0000000206068825 */ /* 0x000fca00078e020a */
[----:B------:R3:W-:Y:S02]  /*a6c0*/  @!P0 ST.E.128 [R6.64], RZ ;  /* 0x000000ff06008985 */ /* 0x0007e4000c101d10 */
.L_x_40:
[----:B------:R-:W-:Y:S05]  /*a6d0*/  BSYNC B0 ;  /* 0x0000000000007941 */ /* 0x000fea0003800000 */
.L_x_39:
[----:B---3--:R-:W-:Y:S01]  /*a6e0*/  IADD3 R7, R9, 0x40, RZ ;  /* 0x0000004009077810 */ /* 0x008fe20007ffe0ff */
[----:B------:R3:W1:Y:S01]  /*a6f0*/  SHFL.IDX PT, R11, R0, 0x2, 0x181f ;  /* 0x00581f00000b7f89 */ /* 0x00066200000e0000 */
[----:B------:R-:W-:Y:S02]  /*a700*/  BSSY B0, `(.L_x_41) ;  /* 0x000000d000007945 */ /* 0x000fe40003800000 */
[----:B------:R-:W-:Y:S01]  /*a710*/  ISETP.GE.AND P0, PT, R7, R2, PT ;  /* 0x000000020700720c */ /* 0x000fe20003f06270 */
[----:B----4-:R3:W4:-:S12]  /*a720*/  SHFL.IDX PT, R10, R3, 0x2, 0x181f ;  /* 0x00581f00030a7f89 */ /* 0x01071800000e0000 */
[----:B------:R-:W-:Y:S05]  /*a730*/  @P0 BRA `(.L_x_42) ;  /* 0x0000009000000947 */ /* 0x000fea0003800000 */
[----:B------:R-:W-:Y:S02]  /*a740*/  ISETP.GE.AND P0, PT, R4, c[0x0][0x3c8], PT ;  /* 0x0000f20004007a0c */ /* 0x000fe40003f06270 */
[----:B------:R-:W-:-:S11]  /*a750*/  ISETP.GE.AND P1, PT, R5, c[0x0][0x3c8], PT ;  /* 0x0000f20005007a0c */ /* 0x000fd60003f26270 */
[----:B------:R-:W-:Y:S02]  /*a760*/  @!P0 SHF.R.S32.HI R7, RZ, 0x1f, R4 ;  /* 0x0000001fff078819 */ /* 0x000fe40000011404 */
[----:B-1--4-:R-:W-:Y:S02]  /*a770*/  @!P1 IMAD.WIDE R12, R5, 0x2, R10 ;  /* 0x00000002050c9825 */ /* 0x012fe400078e020a */
[----:B------:R-:W-:-:S03]  /*a780*/  @!P0 LEA.HI R6, R7, R4, RZ, 0x3 ;  /* 0x0000000407068211 */ /* 0x000fc600078f18ff */
[----:B------:R1:W-:Y:S01]  /*a790*/  @!P1 ST.E.128 [R12.64], RZ ;  /* 0x000000ff0c009985 */ /* 0x0003e2000c101d10 */
[----:B------:R-:W-:-:S05]  /*a7a0*/  @!P0 LOP3.LUT R6, R6, 0xfffffff8, RZ, 0xc0, !PT ;  /* 0xfffffff806068812 */ /* 0x000fca00078ec0ff */
[----:B------:R-:W-:-:S05]  /*a7b0*/  @!P0 IMAD.WIDE R6, R6, 0x2, R10 ;  /* 0x0000000206068825 */ /* 0x000fca00078e020a */
[----:B------:R1:W-:Y:S02]  /*a7c0*/  @!P0 ST.E.128 [R6.64], RZ ;  /* 0x000000ff06008985 */ /* 0x0003e4000c101d10 */
.L_x_42:
[----:B------:R-:W-:Y:S05]  /*a7d0*/  BSYNC B0 ;  /* 0x0000000000007941 */ /* 0x000fea0003800000 */
.L_x_41:
[----:B------:R-:W-:Y:S01]  /*a7e0*/  IADD3 R9, R9, 0x60, RZ ;  /* 0x0000006009097810 */ /* 0x000fe20007ffe0ff */
[----:B-1----:R1:W2:Y:S03]  /*a7f0*/  SHFL.IDX PT, R7, R0, 0x3, 0x181f ;  /* 0x00781f0000077f89 */ /* 0x0022a600000e0000 */
[----:B------:R-:W-:Y:S01]  /*a800*/  ISETP.GE.AND P0, PT, R9, R2, PT ;  /* 0x000000020900720c */ /* 0x000fe20003f06270 */
[----:B------:R1:W3:-:S12]  /*a810*/  SHFL.IDX PT, R6, R3, 0x3, 0x181f ;  /* 0x00781f0003067f89 */ /* 0x0002d800000e0000 */
[----:B------:R-:W-:Y:S05]  /*a820*/  @P0 EXIT ;  /* 0x000000000000094d */ /* 0x000fea0003800000 */
[----:B------:R-:W-:-:S13]  /*a830*/  ISETP.GE.AND P0, PT, R5, c[0x0][0x3c8], PT ;  /* 0x0000f20005007a0c */ /* 0x000fda0003f06270 */
[----:B-123--:R-:W-:-:S05]  /*a840*/  @!P0 IMAD.WIDE R2, R5, 0x2, R6 ;  /* 0x0000000205028825 */ /* 0x00efca00078e0206 */
[----:B------:R1:W-:Y:S01]  /*a850*/  @!P0 ST.E.128 [R2.64], RZ ;  /* 0x000000ff02008985 */ /* 0x0003e2000c101d10 */
[----:B------:R-:W-:-:S13]  /*a860*/  ISETP.GE.AND P0, PT, R4, c[0x0][0x3c8], PT ;  /* 0x0000f20004007a0c */ /* 0x000fda0003f06270 */
[----:B------:R-:W-:Y:S05]  /*a870*/  @P0 EXIT ;  /* 0x000000000000094d */ /* 0x000fea0003800000 */
[----:B-1----:R-:W-:-:S04]  /*a880*/  SHF.R.S32.HI R3, RZ, 0x1f, R4 ;  /* 0x0000001fff037819 */ /* 0x002fc80000011404 */
[----:B------:R-:W-:-:S04]  /*a890*/  LEA.HI R3, R3, R4, RZ, 0x3 ;  /* 0x0000000403037211 */ /* 0x000fc800078f18ff */
[----:B------:R-:W-:-:S05]  /*a8a0*/  LOP3.LUT R3, R3, 0xfffffff8, RZ, 0xc0, !PT ;  /* 0xfffffff803037812 */ /* 0x000fca00078ec0ff */
[----:B------:R-:W-:-:S05]  /*a8b0*/  IMAD.WIDE R6, R3, 0x2, R6 ;  /* 0x0000000203067825 */ /* 0x000fca00078e0206 */
[----:B------:R-:W-:Y:S01]  /*a8c0*/  ST.E.128 [R6.64], RZ ;  /* 0x000000ff06007985 */ /* 0x000fe2000c101d10 */
[----:B------:R-:W-:Y:S05]  /*a8d0*/  EXIT ;  /* 0x000000000000794d */ /* 0x000fea0003800000 */
.L_x_43:
        /* <DEDUP_REMOVED lines=10> */
.L_x_1713:


//--------------------- .text._ZN7cutlass13device_kernelIN5flash19enable_sm80_to_sm89INS1_16FlashAttnFwdSm80INS1_25CollectiveMainloopFwdSm80ILi8ELi1ELb1EN4cute5tupleIJNS5_1CILi128EEES8_S8_EEELi128ENS_6half_tEfNS_4arch4Sm80ELb0ELb0ELb0ELb1ELb0ELb1ELb1ELb0EEENS1_21CollectiveEpilogueFwdIS9_NS6_IJNS7_ILi1EEESF_SF_EEESA_SC_Li256ELb1ELb1ELb0ELb0EEENS1_19SingleTileSchedulerILb1ELb0ELb1ELi128EEEEEEEEEvNT_6ParamsE --------------------------
	.section	.text._ZN7cutlass13device_kernelIN5flash19enable_sm80_to_sm89INS1_16FlashAttnFwdSm80INS1_25CollectiveMainloopFwdSm80ILi8ELi1ELb1EN4cute5tupleIJNS5_1CILi128EEES8_S8_EEELi128ENS_6half_tEfNS_4arch4Sm80ELb0ELb0ELb0ELb1ELb0ELb1ELb1ELb0EEENS1_21CollectiveEpilogueFwdIS9_NS6_IJNS7_ILi1EEESF_SF_EEESA_SC_Li256ELb1ELb1ELb0ELb0EEENS1_19SingleTileSchedulerILb1ELb0ELb1ELi128EEEEEEEEEvNT_6ParamsE,"ax",@progbits
	.sectioninfo	@"SHI_REGISTERS=255"
	.align	128
.text._ZN7cutlass13device_kernelIN5flash19enable_sm80_to_sm89INS1_16FlashAttnFwdSm80INS1_25CollectiveMainloopFwdSm80ILi8ELi1ELb1EN4cute5tupleIJNS5_1CILi128EEES8_S8_EEELi128ENS_6half_tEfNS_4arch4Sm80ELb0ELb0ELb0ELb1ELb0ELb1ELb1ELb0EEENS1_21CollectiveEpilogueFwdIS9_NS6_IJNS7_ILi1EEESF_SF_EEESA_SC_Li256ELb1ELb1ELb0ELb0EEENS1_19SingleTileSchedulerILb1ELb0ELb1ELi128EEEEEEEEEvNT_6ParamsE:
        .type           _ZN7cutlass13device_kernelIN5flash19enable_sm80_to_sm89INS1_16FlashAttnFwdSm80INS1_25CollectiveMainloopFwdSm80ILi8ELi1ELb1EN4cute5tupleIJNS5_1CILi128EEES8_S8_EEELi128ENS_6half_tEfNS_4arch4Sm80ELb0ELb0ELb0ELb1ELb0ELb1ELb1ELb0EEENS1_21CollectiveEpilogueFwdIS9_NS6_IJNS7_ILi1EEESF_SF_EEESA_SC_Li256ELb1ELb1ELb0ELb0EEENS1_19SingleTileSchedulerILb1ELb0ELb1ELi128EEEEEEEEEvNT_6ParamsE,@function
        .size           _ZN7cutlass13device_kernelIN5flash19enable_sm80_to_sm89INS1_16FlashAttnFwdSm80INS1_25CollectiveMainloopFwdSm80ILi8ELi1ELb1EN4cute5tupleIJNS5_1CILi128EEES8_S8_EEELi128ENS_6half_tEfNS_4arch4Sm80ELb0ELb0ELb0ELb1ELb0ELb1ELb1ELb0EEENS1_21CollectiveEpilogueFwdIS9_NS6_IJNS7_ILi1EEESF_SF_EEESA_SC_Li256ELb1ELb1ELb0ELb0EEENS1_19SingleTileSchedulerILb1ELb0ELb1ELi128EEEEEEEEEvNT_6ParamsE,(.L_x_1714 - _ZN7cutlass13device_kernelIN5flash19enable_sm80_to_sm89INS1_16FlashAttnFwdSm80INS1_25CollectiveMainloopFwdSm80ILi8ELi1ELb1EN4cute5tupleIJNS5_1CILi128EEES8_S8_EEELi128ENS_6half_tEfNS_4arch4Sm80ELb0ELb0ELb0ELb1ELb0ELb1ELb1ELb0EEENS1_21CollectiveEpilogueFwdIS9_NS6_IJNS7_ILi1EEESF_SF_EEESA_SC_Li256ELb1ELb1ELb0ELb0EEENS1_19SingleTileSchedulerILb1ELb0ELb1ELi128EEEEEEEEEvNT_6ParamsE)
        .other          _ZN7cutlass13device_kernelIN5flash19enable_sm80_to_sm89INS1_16FlashAttnFwdSm80INS1_25CollectiveMainloopFwdSm80ILi8ELi1ELb1EN4cute5tupleIJNS5_1CILi128EEES8_S8_EEELi128ENS_6half_tEfNS_4arch4Sm80ELb0ELb0ELb0ELb1ELb0ELb1ELb1ELb0EEENS1_21CollectiveEpilogueFwdIS9_NS6_IJNS7_ILi1EEESF_SF_EEESA_SC_Li256ELb1ELb1ELb0ELb0EEENS1_19SingleTileSchedulerILb1ELb0ELb1ELi128EEEEEEEEEvNT_6ParamsE,@"STO_CUDA_ENTRY STV_DEFAULT"
_ZN7cutlass13device_kernelIN5flash19enable_sm80_to_sm89INS1_16FlashAttnFwdSm80INS1_25CollectiveMainloopFwdSm80ILi8ELi1ELb1EN4cute5tupleIJNS5_1CILi128EEES8_S8_EEELi128ENS_6half_tEfNS_4arch4Sm80ELb0ELb0ELb0ELb1ELb0ELb1ELb1ELb0EEENS1_21CollectiveEpilogueFwdIS9_NS6_IJNS7_ILi1EEESF_SF_EEESA_SC_Li256ELb1ELb1ELb0ELb0EEENS1_19SingleTileSchedulerILb1ELb0ELb1ELi128EEEEEEEEEvNT_6ParamsE:
[----:B------:R-:W-:Y:S02]  /*0000*/  MOV R1, c[0x0][0x28] ;  /* 0x00000a0000017a02 */ /* 0x000fe40000000f00 */
[----:B------:R-:W1:Y:S01]  /*0010*/  S2R R227, SR_TID.X ;  /* 0x0000000000e37919 */ /* 0x000e620000002100 */
[----:B------:R-:W-:Y:S01]  /*0020*/  IMAD.MOV.U32 R13, RZ, RZ, 0x4 ;  /* 0x00000004ff0d7424 */ /* 0x000fe200078e00ff */
[----:B------:R-:W-:Y:S01]  /*0030*/  ULDC.64 UR8, c[0x0][0x118] ;  /* 0x0000460000087ab9 */ /* 0x000fe20000000a00 */
[----:B------:R-:W-:Y:S01]  /*0040*/  IADD3 R1, R1, -0x8, RZ ;  /* 0xfffffff801017810 */ /* 0x000fe20007ffe0ff */
        /* <DEDUP_REMOVED lines=12> */
.L_x_45:
        /* <DEDUP_REMOVED lines=8> */
.L_x_47:
[----:B------:R-:W-:-:S05]  /*0190*/  MOV R0, c[0x0][0x54c] ;  /* 0x0001530000007a02 */ /* 0x000fca0000000f00 */
.L_x_46:
[----:B-----5:R-:W-:Y:S01]  /*01a0*/  IMAD R0, R0, c[0x0][0x548], RZ ;  /* 0x0001520000007a24 */ /* 0x020fe200078e02ff */
[----:B-1----:R-:W-:-:S04]  /*01b0*/  SHF.L.U32 R2, R212, 0x7, RZ ;  /* 0x00000007d4027819 */ /* 0x002fc800000006ff */
[----:B------:R-:W-:-:S04]  /*01c0*/  ISETP.GE.AND P0, PT, R2, R0, PT ;  /* 0x000000000200720c */ /* 0x000fc80003f06270 */
[----:B------:R-:W-:Y:S01]  /*01d0*/  SEL R248, R5, 0xffffffff, !P0 ;  /* 0xffffffff05f87807 */ /* 0x000fe20004000000 */
[----:B------:R-:W-:Y:S05]  /*01e0*/  BRA `(.L_x_48) ;  /* 0x0000012000007947 */ /* 0x000fea0003800000 */
.L_x_44:
[----:B---3--:R-:W-:-:S04]  /*01f0*/  ISETP.NE.U32.AND P0, PT, RZ, c[0x0][0x568], PT ;  /* 0x00015a00ff007a0c */ /* 0x008fc80003f05070 */
[----:B------:R-:W-:-:S13]  /*0200*/  ISETP.NE.AND.EX P0, PT, RZ, c[0x0][0x56c], PT, P0 ;  /* 0x00015b00ff007a0c */ /* 0x000fda0003f05300 */
[----:B------:R-:W-:Y:S05]  /*0210*/  @!P0 BRA `(.L_x_49) ;  /* 0x0000002000008947 */ /* 0x000fea0003800000 */
[----:B------:R1:W5:Y:S01]  /*0220*/  LDG.E R0, [R2.64] ;  /* 0x0000000802007981 */ /* 0x000362000c1e1900 */
[----:B------:R-:W-:Y:S05]  /*0230*/  BRA `(.L_x_50) ;  /* 0x0000009000007947 */ /* 0x000fea0003800000 */
.L_x_49:
        /* <DEDUP_REMOVED lines=8> */
.L_x_51:
[----:B------:R-:W-:-:S05]  /*02c0*/  MOV R0, c[0x0][0x54c] ;  /* 0x0001530000007a02 */ /* 0x000fca0000000f00 */
.L_x_50:
[----:B-----5:R-:W-:Y:S01]  /*02d0*/  IMAD R0, R0, c[0x0][0x548], RZ ;  /* 0x0001520000007a24 */ /* 0x020fe200078e02ff */
[----:B-1----:R-:W-:-:S04]  /*02e0*/  SHF.L.U32 R2, R212, 0x7, RZ ;  /* 0x00000007d4027819 */ /* 0x002fc800000006ff */
[----:B------:R-:W-:-:S04]  /*02f0*/  ISETP.GE.AND P0, PT, R2, R0, PT ;  /* 0x000000000200720c */ /* 0x000fc80003f06270 */
[----:B------:R-:W-:-:S04]  /*0300*/  SEL R248, R5, 0xffffffff, !P0 ;  /* 0xffffffff05f87807 */ /* 0x000fc80004000000 */
.L_x_48:
[----:B------:R-:W-:-:S13]  /*0310*/  ISETP.GE.AND P0, PT, R248, RZ, PT ;  /* 0x000000fff800720c */ /* 0x000fda0003f06270 */
[----:B------:R-:W-:Y:S05]  /*0320*/  @!P0 EXIT ;  /* 0x000000000000894d */ /* 0x000fea0003800000 */
[----:B------:R-:W-:Y:S01]  /*0330*/  ISETP.NE.U32.AND P0, PT, RZ, c[0x0][0x370], PT ;  /* 0x0000dc00ff007a0c */ /* 0x000fe20003f05070 */
[----:B------:R-:W-:Y:S01]  /*0340*/  IMAD.MOV.U32 R179, RZ, RZ, RZ ;  /* 0x000000ffffb37224 */ /* 0x000fe200078e00ff */
[----:B------:R-:W-:Y:S01]  /*0350*/  ISETP.NE.U32.AND P1, PT, RZ, c[0x0][0x360], PT ;  /* 0x0000d800ff007a0c */ /* 0x000fe20003f25070 */
[----:B------:R-:W-:Y:S01]  /*0360*/  IMAD.MOV.U32 R171, RZ, RZ, RZ ;  /* 0x000000ffffab7224 */ /* 0x000fe200078e00ff */
[----:B------:R-:W-:Y:S01]  /*0370*/  ISETP.NE.AND.EX P2, PT, RZ, c[0x0][0x374], PT, P0 ;  /* 0x0000dd00ff007a0c */ /* 0x000fe20003f45300 */
[----:B------:R-:W-:Y:S01]  /*0380*/  IMAD.MOV.U32 R12, RZ, RZ, RZ ;  /* 0x000000ffff0c7224 */ /* 0x000fe200078e00ff */
[----:B------:R-:W-:Y:S01]  /*0390*/  ISETP.NE.AND.EX P0, PT, RZ, c[0x0][0x364], PT, P1 ;  /* 0x0000d900ff007a0c */ /* 0x000fe20003f05310 */
[CC--:B------:R-:W-:Y:S01]  /*03a0*/  IMAD.WIDE R6, R248.reuse, R13.reuse, c[0x0][0x348] ;  /* 0x0000d200f8067625 */ /* 0x0c0fe200078e020d */
[----:B------:R-:W-:Y:S02]  /*03b0*/  ISETP.NE.U32.AND P1, PT, RZ, c[0x0][0x348], PT ;  /* 0x0000d200ff007a0c */ /* 0x000fe40003f25070 */
[----:B------:R-:W-:Y:S01]  /*03c0*/  ISETP.NE.U32.AND P5, PT, RZ, c[0x0][0x350], PT ;  /* 0x0000d400ff007a0c */ /* 0x000fe20003fa5070 */
[----:B------:R-:W-:Y:S01]  /*03d0*/  IMAD.WIDE R4, R248, R13, c[0x0][0x350] ;  /* 0x0000d400f8047625 */ /* 0x000fe200078e020d */
[----:B------:R-:W-:-:S02]  /*03e0*/  ISETP.NE.U32.AND P3, PT, RZ, c[0x0][0x358], PT ;  /* 0x0000d600ff007a0c */ /* 0x000fc40003f65070 */
[----:B------:R-:W-:Y:S01]  /*03f0*/  ISETP.NE.AND.EX P1, PT, RZ, c[0x0][0x34c], PT, P1 ;  /* 0x0000d300ff007a0c */ /* 0x000fe20003f25310 */
[CC--:B------:R-:W-:Y:S01]  /*0400*/  IMAD.WIDE R2, R248.reuse, R13.reuse, c[0x0][0x358] ;  /* 0x0000d600f8027625 */ /* 0x0c0fe200078e020d */
[----:B------:R-:W-:Y:S02]  /*0410*/  ISETP.NE.AND.EX P5, PT, RZ, c[0x0][0x354], PT, P5 ;  /* 0x0000d500ff007a0c */ /* 0x000fe40003fa5350 */
[----:B------:R-:W-:Y:S01]  /*0420*/  ISETP.NE.AND.EX P3, PT, RZ, c[0x0][0x35c], PT, P3 ;  /* 0x0000d700ff007a0c */ /* 0x000fe20003f65330 */
[CC--:B------:R-:W-:Y:S01]  /*0430*/  @P2 IMAD.WIDE R10, R248.reuse, R13.reuse, c[0x0][0x370] ;  /* 0x0000dc00f80a2625 */ /* 0x0c0fe200078e020d */
[----:B------:R-:W-:Y:S01]  /*0440*/  MOV R182, RZ ;  /* 0x000000ff00b67202 */ /* 0x000fe20000000f00 */
[----:B------:R-:W1:Y:S02]  /*0450*/  S2R R26, SR_CTAID.Y ;  /* 0x00000000001a7919 */ /* 0x000e640000002600 */
[----:B------:R-:W-:Y:S02]  /*0460*/  IMAD.MOV.U32 R183, RZ, RZ, c[0x0][0x168] ;  /* 0x00005a00ffb77624 */ /* 0x000fe400078e00ff */
[----:B------:R2:W5:Y:S01]  /*0470*/  @P2 LDG.E R179, [R10.64] ;  /* 0x000000080ab32981 */ /* 0x000562000c1e1900 */
[----:B------:R-:W-:-:S03]  /*0480*/  @P0 IMAD.WIDE R8, R248, R13, c[0x0][0x360] ;  /* 0x0000d800f8080625 */ /* 0x000fc600078e020d */
[----:B------:R2:W5:Y:S04]  /*0490*/  @P1 LDG.E R171, [R6.64] ;  /* 0x0000000806ab1981 */ /* 0x000568000c1e1900 */
[----:B------:R2:W5:Y:S04]  /*04a0*/  @P5 LDG.E R182, [R4.64] ;  /* 0x0000000804b65981 */ /* 0x000568000c1e1900 */
[----:B------:R2:W5:Y:S01]  /*04b0*/  @P3 LDG.E R12, [R2.64] ;  /* 0x00000008020c3981 */ /* 0x000562000c1e1900 */
[----:B------:R-:W-:-:S03]  /*04c0*/  MOV R127, c[0x0][0x228] ;  /* 0x00008a00007f7a02 */ /* 0x000fc60000000f00 */
[----:B------:R3:W5:Y:S01]  /*04d0*/  @P0 LDG.E R183, [R8.64] ;  /* 0x0000000808b70981 */ /* 0x000762000c1e1900 */
[----:B-1----:R-:W-:Y:S01]  /*04e0*/  SHF.R.S32.HI R214, RZ, 0x1f, R26 ;  /* 0x0000001fffd67819 */ /* 0x002fe2000001141a */
[----:B---3--:R-:W-:Y:S01]  /*04f0*/  IMAD.MOV.U32 R8, RZ, RZ, c[0x0][0x1d0] ;  /* 0x00007400ff087624 */ /* 0x008fe200078e00ff */
[----:B------:R-:W-:Y:S05]  /*0500*/  @P0 BRA `(.L_x_52) ;  /* 0x0000004000000947 */ /* 0x000fea0003800000 */
[----:B--2---:R-:W-:Y:S05]  /*0510*/  @!P1 BRA `(.L_x_52) ;  /* 0x0000003000009947 */ /* 0x004fea0003800000 */
[----:B------:R1:W2:Y:S04]  /*0520*/  LDG.E R0, [R6.64] ;  /* 0x0000000806007981 */ /* 0x0002a8000c1e1900 */
[----:B-1----:R-:W2:Y:S02]  /*0530*/  LDG.E R6, [R6.64+0x4] ;  /* 0x0000040806067981 */ /* 0x002ea4000c1e1900 */
[----:B--2--5:R-:W-:Y:S02]  /*0540*/  IADD3 R183, -R0, R6, RZ ;  /* 0x0000000600b77210 */ /* 0x024fe40007ffe1ff */
.L_x_52:
[----:B--2---:R-:W-:-:S04]  /*0550*/  ISETP.NE.U32.AND P0, PT, RZ, c[0x0][0x368], PT ;  /* 0x0000da00ff007a0c */ /* 0x004fc80003f05070 */
[----:B------:R-:W-:-:S13]  /*0560*/  ISETP.NE.AND.EX P0, PT, RZ, c[0x0][0x36c], PT, P0 ;  /* 0x0000db00ff007a0c */ /* 0x000fda0003f05300 */
[----:B------:R-:W-:Y:S05]  /*0570*/  @!P0 BRA `(.L_x_53) ;  /* 0x0000003000008947 */ /* 0x000fea0003800000 */
[----:B------:R-:W-:-:S05]  /*0580*/  IMAD.WIDE R4, R248, R13, c[0x0][0x368] ;  /* 0x0000da00f8047625 */ /* 0x000fca00078e020d */
[----:B------:R1:W5:Y:S01]  /*0590*/  LDG.E R8, [R4.64] ;  /* 0x0000000804087981 */ /* 0x000362000c1e1900 */
[----:B------:R-:W-:Y:S05]  /*05a0*/  BRA `(.L_x_54) ;  /* 0x0000004000007947 */ /* 0x000fea0003800000 */
.L_x_53:
[----:B------:R-:W-:Y:S05]  /*05b0*/  @!P5 BRA `(.L_x_54) ;  /* 0x000000300000d947 */ /* 0x000fea0003800000 */
[----:B------:R1:W2:Y:S04]  /*05c0*/  LDG.E R0, [R4.64] ;  /* 0x0000000804007981 */ /* 0x0002a8000c1e1900 */
[----:B-1----:R-:W2:Y:S02]  /*05d0*/  LDG.E R4, [R4.64+0x4] ;  /* 0x0000040804047981 */ /* 0x002ea4000c1e1900 */
[----:B--2---:R-:W-:Y:S02]  /*05e0*/  IADD3 R8, -R0, R4, RZ ;  /* 0x0000000400087210 */ /* 0x004fe40007ffe1ff */
.L_x_54:
[----:B-1----:R1:W2:Y:S04]  /*05f0*/  @P3 LDG.E R5, [R2.64] ;  /* 0x0000000802053981 */ /* 0x0022a8000c1e1900 */
[----:B------:R1:W2:Y:S01]  /*0600*/  @P3 LDG.E R4, [R2.64+0x4] ;  /* 0x0000040802043981 */ /* 0x0002a2000c1e1900 */
[----:B------:R-:W-:Y:S01]  /*0610*/  ISETP.NE.U32.AND P0, PT, RZ, c[0x0][0x378], PT ;  /* 0x0000de00ff007a0c */ /* 0x000fe20003f05070 */
[----:B-----5:R-:W-:-:S03]  /*0620*/  IMAD.MOV.U32 R166, RZ, RZ, R8 ;  /* 0x000000ffffa67224 */ /* 0x020fc600078e0008 */
[----:B------:R-:W-:Y:S01]  /*0630*/  ISETP.NE.AND.EX P0, PT, RZ, c[0x0][0x37c], PT, P0 ;  /* 0x0000df00ff007a0c */ /* 0x000fe20003f05300 */
[----:B------:R-:W-:-:S12]  /*0640*/  IMAD.IADD R0, R8, 0x1, -R179 ;  /* 0x0000000108007824 */ /* 0x000fd800078e0ab3 */
[----:B-1----:R-:W-:-:S05]  /*0650*/  @P0 IMAD.WIDE R2, R248, R13, c[0x0][0x378] ;  /* 0x0000de00f8020625 */ /* 0x002fca00078e020d */
[----:B------:R1:W5:Y:S01]  /*0660*/  @P0 LDG.E R166, [R2.64] ;  /* 0x0000000802a60981 */ /* 0x000362000c1e1900 */
[----:B--2---:R-:W-:-:S04]  /*0670*/  @P3 IMAD.IADD R127, R4, 0x1, -R5 ;  /* 0x00000001047f3824 */ /* 0x004fc800078e0a05 */
[----:B------:R-:W-:-:S05]  /*0680*/  IMAD.IADD R196, R0, 0x1, R127 ;  /* 0x0000000100c47824 */ /* 0x000fca00078e027f */
[----:B-1----:R-:W-:-:S04]  /*0690*/  IADD3 R2, R196, 0x7f, RZ ;  /* 0x0000007fc4027810 */ /* 0x002fc80007ffe0ff */
[----:B------:R-:W-:-:S04]  /*06a0*/  SHF.R.S32.HI R3, RZ, 0x1f, R2 ;  /* 0x0000001fff037819 */ /* 0x000fc80000011402 */
[----:B------:R-:W-:Y:S01]  /*06b0*/  LEA.HI R6, R3, R2, RZ, 0x7 ;  /* 0x0000000203067211 */ /* 0x000fe200078f38ff */
[----:B------:R-:W-:-:S03]  /*06c0*/  IMAD.MOV R3, RZ, RZ, -R0 ;  /* 0x000000ffff037224 */ /* 0x000fc600078e0a00 */
[----:B------:R-:W-:Y:S01]  /*06d0*/  LOP3.LUT R2, R6, 0xffffff80, RZ, 0xc0, !PT ;  /* 0xffffff8006027812 */ /* 0x000fe200078ec0ff */
[----:B------:R1:W-:Y:S04]  /*06e0*/  STL [R1+0x4], R6 ;  /* 0x0000040601007387 */ /* 0x0003e80000100800 */
[----:B------:R-:W-:Y:S01]  /*06f0*/  IMAD.IADD R0, R2, 0x1, -R0 ;  /* 0x0000000102007824 */ /* 0x000fe200078e0a00 */
[----:B------:R-:W-:-:S04]  /*0700*/  IMNMX R2, RZ, R3, !PT ;  /* 0x00000003ff027217 */ /* 0x000fc80007800200 */
[----:B------:R-:W-:Y:S02]  /*0710*/  IMNMX R0, R0, R127, PT ;  /* 0x0000007f00007217 */ /* 0x000fe40003800200 */
[----:B------:R-:W-:Y:S02]  /*0720*/  SHF.R.U32.HI R158, RZ, 0x7, R2 ;  /* 0x00000007ff9e7819 */ /* 0x000fe40000011602 */
[----:B------:R-:W-:-:S03]  /*0730*/  ISETP.GT.AND P0, PT, R0, R2, PT ;  /* 0x000000020000720c */ /* 0x000fc60003f04270 */
[----:B------:R-:W-:-:S10]  /*0740*/  IMAD.MOV.U32 R4, RZ, RZ, R158 ;  /* 0x000000ffff047224 */ /* 0x000fd400078e009e */
[----:B------:R-:W-:-:S04]  /*0750*/  @P0 IADD3 R0, R0, 0x7f, RZ ;  /* 0x0000007f00000810 */ /* 0x000fc80007ffe0ff */
[----:B------:R-:W-:-:S04]  /*0760*/  @P0 SHF.R.S32.HI R2, RZ, 0x1f, R0 ;  /* 0x0000001fff020819 */ /* 0x000fc80000011400 */
[----:B------:R-:W-:-:S04]  /*0770*/  @P0 LEA.HI R0, R2, R0, RZ, 0x7 ;  /* 0x0000000002000211 */ /* 0x000fc800078f38ff */
[----:B------:R-:W-:-:S04]  /*0780*/  @P0 SHF.R.S32.HI R4, RZ, 0x7, R0 ;  /* 0x00000007ff040819 */ /* 0x000fc80000011400 */
[----:B------:R-:W-:-:S13]  /*0790*/  ISETP.GT.AND P0, PT, R4, R158, PT ;  /* 0x0000009e0400720c */ /* 0x000fda0003f04270 */
[----:B------:R-:W-:Y:S05]  /*07a0*/  @!P0 BRA `(.L_x_55) ;  /* 0x000072a000008947 */ /* 0x000fea0003800000 */
[----:B-1----:R-:W-:-:S04]  /*07b0*/  ISETP.NE.U32.AND P4, PT, RZ, c[0x0][0x340], PT ;  /* 0x0000d000ff007a0c */ /* 0x002fc80003f85070 */
[----:B------:R-:W-:-:S13]  /*07c0*/  ISETP.NE.AND.EX P4, PT, RZ, c[0x0][0x344], PT, P4 ;  /* 0x0000d100ff007a0c */ /* 0x000fda0003f85340 */
[----:B------:R-:W-:-:S05]  /*07d0*/  @P4 IMAD.WIDE R2, R248, R13, c[0x0][0x340] ;  /* 0x0000d000f8024625 */ /* 0x000fca00078e020d */
[----:B------:R1:W2:Y:S01]  /*07e0*/  @P4 LDG.E R16, [R2.64] ;  /* 0x0000000802104981 */ /* 0x0002a2000c1e1900 */
[----:B------:R-:W-:Y:S01]  /*07f0*/  SHF.R.S32.HI R6, RZ, 0x1f, R227 ;  /* 0x0000001fff067819 */ /* 0x000fe200000114e3 */
[----:B------:R-:W-:Y:S01]  /*0800*/  IMAD.MOV.U32 R170, RZ, RZ, c[0x0][0x238] ;  /* 0x00008e00ffaa7624 */ /* 0x000fe200078e00ff */
[----:B------:R-:W-:Y:S01]  /*0810*/  SHF.R.S32.HI R9, RZ, 0x1f, R248 ;  /* 0x0000001fff097819 */ /* 0x000fe200000114f8 */
[----:B------:R-:W-:Y:S01]  /*0820*/  IMAD.MOV.U32 R194, RZ, RZ, 0x7 ;  /* 0x00000007ffc27424 */ /* 0x000fe200078e00ff */
[----:B------:R-:W-:Y:S01]  /*0830*/  LEA.HI R0, R6, R227, RZ, 0x3 ;  /* 0x000000e306007211 */ /* 0x000fe200078f18ff */
[----:B------:R-:W-:Y:S01]  /*0840*/  IMAD.IADD R35, R182, 0x1, R8 ;  /* 0x00000001b6237824 */ /* 0x000fe200078e0208 */
[----:B------:R-:W-:Y:S01]  /*0850*/  IADD3 R92, R4, -0x1, RZ ;  /* 0xffffffff045c7810 */ /* 0x000fe20007ffe0ff */
[----:B------:R-:W-:Y:S01]  /*0860*/  IMAD.MOV.U32 R40, RZ, RZ, c[0x0][0x23c] ;  /* 0x00008f00ff287624 */ /* 0x000fe200078e00ff */
[----:B------:R-:W-:Y:S01]  /*0870*/  SHF.R.S32.HI R97, RZ, 0x3, R0 ;  /* 0x00000003ff617819 */ /* 0x000fe20000011400 */
[----:B------:R-:W-:Y:S01]  /*0880*/  IMAD.WIDE.U32 R10, R170, 0x40, RZ ;  /* 0x00000040aa0a7825 */ /* 0x000fe200078e00ff */
[----:B------:R-:W-:Y:S01]  /*0890*/  LOP3.LUT R0, R0, 0xfffffff8, RZ, 0xc0, !PT ;  /* 0xfffffff800007812 */ /* 0x000fe200078ec0ff */
[----:B------:R-:W-:Y:S01]  /*08a0*/  ULDC.U8 UR6, c[0x0][0x298] ;  /* 0x0000a60000067ab9 */ /* 0x000fe20000000000 */
[--C-:B------:R-:W-:Y:S01]  /*08b0*/  SHF.R.S32.HI R39, RZ, 0x1f, R97.reuse ;  /* 0x0000001fff277819 */ /* 0x100fe20000011461 */
[----:B------:R-:W-:Y:S01]  /*08c0*/  IMAD.IADD R138, R127, 0x1, -R97 ;  /* 0x000000017f8a7824 */ /* 0x000fe200078e0a61 */
[----:B------:R-:W-:Y:S01]  /*08d0*/  IADD3 R154, P0, R97, R12, RZ ;  /* 0x0000000c619a7210 */ /* 0x000fe20007f1e0ff */
[----:B------:R-:W-:Y:S01]  /*08e0*/  IMAD.IADD R28, R227, 0x1, -R0 ;  /* 0x00000001e31c7824 */ /* 0x000fe200078e0a00 */
[----:B------:R-:W-:Y:S01]  /*08f0*/  SEL R24, R9, RZ, !P3 ;  /* 0x000000ff09187207 */ /* 0x000fe20005800000 */
[----:B------:R-:W-:Y:S01]  /*0900*/  IMAD R8, R92, -0x80, R138 ;  /* 0xffffff805c087824 */ /* 0x000fe200078e028a */
[----:B------:R-:W-:Y:S01]  /*0910*/  LEA.HI.X.SX32 R164, R12, R39, 0x1, P0 ;  /* 0x000000270ca47211 */ /* 0x000fe200000f0eff */
[----:B------:R-:W-:Y:S01]  /*0920*/  IMAD.SHL.U32 R32, R28, 0x8, RZ ;  /* 0x000000081c207824 */ /* 0x000fe200078e00ff */
[----:B------:R-:W-:Y:S01]  /*0930*/  SEL R102, R248, RZ, !P3 ;  /* 0x000000fff8667207 */ /* 0x000fe20005800000 */
[----:B------:R-:W-:Y:S01]  /*0940*/  IMAD.SHL.U32 R128, R40, 0x40, RZ ;  /* 0x0000004028807824 */ /* 0x000fe200078e00ff */
[----:B------:R-:W-:Y:S01]  /*0950*/  SHF.L.U64.HI R197, R170, R194, c[0x0][0x23c] ;  /* 0x00008f00aac57619 */ /* 0x000fe200000102c2 */
[----:B------:R-:W-:Y:S01]  /*0960*/  IMAD R0, R164, c[0x0][0x238], RZ ;  /* 0x00008e00a4007a24 */ /* 0x000fe200078e02ff */
[----:B------:R-:W-:Y:S01]  /*0970*/  SHF.R.S32.HI R33, RZ, 0x1f, R32 ;  /* 0x0000001fff217819 */ /* 0x000fe20000011420 */
[----:B------:R-:W-:Y:S01]  /*0980*/  IMAD.MOV.U32 R213, RZ, RZ, c[0x0][0x27c] ;  /* 0x00009f00ffd57624 */ /* 0x000fe200078e00ff */
[----:B------:R-:W-:Y:S01]  /*0990*/  ISETP.GE.AND P0, PT, R8, 0x1, PT ;  /* 0x000000010800780c */ /* 0x000fe20003f06270 */
[----:B------:R-:W-:Y:S01]  /*09a0*/  IMAD R0, R154, c[0x0][0x23c], R0 ;  /* 0x00008f009a007a24 */ /* 0x000fe200078e0200 */
[----:B------:R-:W-:Y:S01]  /*09b0*/  SHF.L.U32 R209, R170, 0x7, RZ ;  /* 0x00000007aad17819 */ /* 0x000fe200000006ff */
[----:B-1----:R-:W-:Y:S01]  /*09c0*/  IMAD.WIDE.U32 R2, R154, c[0x0][0x238], R32 ;  /* 0x00008e009a027a25 */ /* 0x002fe200078e0020 */
[----:B------:R-:W-:Y:S01]  /*09d0*/  SHF.R.S32.HI R5, RZ, 0x1f, R92 ;  /* 0x0000001fff057819 */ /* 0x000fe2000001145c */
[----:B------:R-:W-:Y:S01]  /*09e0*/  UMOV UR7, 0x60 ;  /* 0x0000006000077882 */ /* 0x000fe20000000000 */
[C---:B------:R-:W-:Y:S01]  /*09f0*/  ISETP.GE.AND P1, PT, R32.reuse, c[0x0][0x1d4], PT ;  /* 0x0000750020007a0c */ /* 0x040fe20003f26270 */
[----:B------:R-:W-:Y:S01]  /*0a00*/  IMAD.IADD R3, R3, 0x1, R0 ;  /* 0x0000000103037824 */ /* 0x000fe200078e0200 */
[----:B------:R-:W-:Y:S01]  /*0a10*/  IADD3 R93, R32, 0x40, RZ ;  /* 0x00000040205d7810 */ /* 0x000fe20007ffe0ff */
[----:B------:R-:W-:Y:S01]  /*0a20*/  IMAD R0, R214, c[0x0][0x240], RZ ;  /* 0x00009000d6007a24 */ /* 0x000fe200078e02ff */
[----:B------:R-:W-:Y:S01]  /*0a30*/  P2R R148, PR, RZ, 0x2 ;  /* 0x00000002ff947803 */ /* 0x000fe20000000000 */
[----:B------:R-:W-:Y:S01]  /*0a40*/  IMAD.WIDE.U32 R2, R26, c[0x0][0x240], R2 ;  /* 0x000090001a027a25 */ /* 0x000fe200078e0002 */
[----:B------:R-:W-:Y:S01]  /*0a50*/  ISETP.GE.AND P2, PT, R8, 0x21, PT ;  /* 0x000000210800780c */ /* 0x000fe20003f46270 */
[----:B------:R-:W-:Y:S01]  /*0a60*/  ULDC UR5, c[0x0][0x284] ;  /* 0x0000a10000057ab9 */ /* 0x000fe20000000800 */
[----:B------:R-:W-:Y:S01]  /*0a70*/  ISETP.GE.AND P6, PT, R93, c[0x0][0x1d4], PT ;  /* 0x000075005d007a0c */ /* 0x000fe20003fc6270 */
[----:B------:R-:W-:Y:S01]  /*0a80*/  IMAD R4, R26, c[0x0][0x244], R0 ;  /* 0x000091001a047a24 */ /* 0x000fe200078e0200 */
[----:B------:R-:W-:Y:S01]  /*0a90*/  SHF.R.S32.HI R37, RZ, 0x1f, R35 ;  /* 0x0000001fff257819 */ /* 0x000fe20000011423 */
[----:B------:R-:W-:Y:S01]  /*0aa0*/  IMAD R0, R197, R92, RZ ;  /* 0x0000005cc5007224 */ /* 0x000fe200078e02ff */
[----:B------:R-:W-:Y:S01]  /*0ab0*/  IADD3 R169, R97, 0x20, RZ ;  /* 0x0000002061a97810 */ /* 0x000fe20007ffe0ff */
[----:B------:R-:W-:Y:S01]  /*0ac0*/  IMAD.IADD R3, R3, 0x1, R4 ;  /* 0x0000000103037824 */ /* 0x000fe200078e0204 */
[C---:B------:R-:W-:Y:S01]  /*0ad0*/  IADD3 R168, R97.reuse, 0x40, RZ ;  /* 0x0000004061a87810 */ /* 0x040fe20007ffe0ff */
[----:B------:R-:W-:Y:S01]  /*0ae0*/  IMAD R4, R24, c[0x0][0x248], RZ ;  /* 0x0000920018047a24 */ /* 0x000fe200078e02ff */
[----:B------:R-:W-:Y:S01]  /*0af0*/  IADD3 R167, R97, 0x60, RZ ;  /* 0x0000006061a77810 */ /* 0x000fe20007ffe0ff */
[C---:B------:R-:W-:Y:S01]  /*0b00*/  IMAD.WIDE.U32 R136, R102.reuse, c[0x0][0x248], R2 ;  /* 0x0000920066887a25 */ /* 0x040fe200078e0002 */
[----:B------:R-:W-:Y:S01]  /*0b10*/  ULDC UR4, c[0x0][0x294] ;  /* 0x0000a50000047ab9 */ /* 0x000fe20000000800 */
[----:B------:R-:W-:Y:S01]  /*0b20*/  P2R R165, PR, RZ, 0x40 ;  /* 0x00000040ffa57803 */ /* 0x000fe20000000000 */
[----:B------:R-:W-:Y:S01]  /*0b30*/  UIMAD UR5, UR7, UR5, URZ ;  /* 0x00000005070572a4 */ /* 0x000fe2000f8e023f */
[----:B------:R-:W-:Y:S01]  /*0b40*/  IMAD R4, R102, c[0x0][0x24c], R4 ;  /* 0x0000930066047a24 */ /* 0x000fe200078e0204 */
[----:B------:R-:W-:Y:S01]  /*0b50*/  UIMAD UR4, UR7, UR4, URZ ;  /* 0x00000004070472a4 */ /* 0x000fe2000f8e023f */
[----:B------:R-:W-:-:S02]  /*0b60*/  IMAD.MOV.U32 R132, RZ, RZ, R136 ;  /* 0x000000ffff847224 */ /* 0x000fc400078e0088 */
[----:B------:R-:W-:Y:S01]  /*0b70*/  IMAD R5, R5, R209, R0 ;  /* 0x000000d105057224 */ /* 0x000fe200078e0200 */
[----:B------:R-:W-:Y:S01]  /*0b80*/  IADD3 R133, R137, R4, RZ ;  /* 0x0000000489857210 */ /* 0x000fe20007ffe0ff */
[----:B------:R-:W-:Y:S01]  /*0b90*/  IMAD.SHL.U32 R2, R97, 0x40, RZ ;  /* 0x0000004061027824 */ /* 0x000fe200078e00ff */
[----:B------:R-:W-:Y:S01]  /*0ba0*/  LEA.HI R0, R6, R227, RZ, 0x6 ;  /* 0x000000e306007211 */ /* 0x000fe200078f30ff */
[----:B------:R-:W-:Y:S02]  /*0bb0*/  IMAD R4, R37, c[0x0][0x1e0], RZ ;  /* 0x0000780025047a24 */ /* 0x000fe400078e02ff */
[----:B------:R-:W-:Y:S01]  /*0bc0*/  IMAD.WIDE.U32 R20, R92, R209, R132 ;  /* 0x000000d15c147225 */ /* 0x000fe200078e0084 */
[----:B------:R-:W-:-:S03]  /*0bd0*/  LOP3.LUT R19, R2, 0x1c0, RZ, 0xc0, !PT ;  /* 0x000001c002137812 */ /* 0x000fc600078ec0ff */
[----:B------:R-:W-:Y:S01]  /*0be0*/  IMAD.SHL.U32 R0, R0, 0x8, RZ ;  /* 0x0000000800007824 */ /* 0x000fe200078e00ff */
[----:B------:R-:W-:Y:S01]  /*0bf0*/  @P0 LEA R2, P1, R20, c[0x0][0x220], 0x1 ;  /* 0x0000880014020a11 */ /* 0x000fe200078208ff */
[----:B------:R-:W-:Y:S01]  /*0c00*/  IMAD.IADD R15, R21, 0x1, R5 ;  /* 0x00000001150f7824 */ /* 0x000fe200078e0205 */
[----:B------:R-:W-:Y:S01]  /*0c10*/  LOP3.LUT R75, R19, 0x38, R32, 0xf8, !PT ;  /* 0x00000038134b7812 */ /* 0x000fe200078ef820 */
[C---:B------:R-:W-:Y:S01]  /*0c20*/  IMAD.WIDE.U32 R6, R35.reuse, c[0x0][0x1e0], RZ ;  /* 0x0000780023067a25 */ /* 0x040fe200078e00ff */
[----:B------:R-:W-:Y:S02]  /*0c30*/  LOP3.LUT R27, R0, 0xfffffe00, RZ, 0xc0, !PT ;  /* 0xfffffe00001b7812 */ /* 0x000fe400078ec0ff */
[----:B------:R-:W-:Y:S01]  /*0c40*/  SHF.R.U32.HI R36, RZ, 0x3, R19 ;  /* 0x00000003ff247819 */ /* 0x000fe20000011613 */
[----:B------:R-:W-:Y:S01]  /*0c50*/  IMAD R4, R35, c[0x0][0x1e4], R4 ;  /* 0x0000790023047a24 */ /* 0x000fe200078e0204 */
[----:B------:R-:W-:Y:S01]  /*0c60*/  @P0 LEA.HI.X R3, R20, c[0x0][0x224], R15, 0x1, P1 ;  /* 0x0000890014030a11 */ /* 0x000fe200008f0c0f */
[----:B------:R-:W-:Y:S01]  /*0c70*/  IMAD.IADD R128, R11, 0x1, R128 ;  /* 0x000000010b807824 */ /* 0x000fe200078e0280 */
[----:B------:R-:W-:Y:S01]  /*0c80*/  ISETP.NE.AND P1, PT, R148, RZ, PT ;  /* 0x000000ff9400720c */ /* 0x000fe20003f25270 */
[----:B------:R-:W-:Y:S01]  /*0c90*/  IMAD.SHL.U32 R28, R28, 0x4, RZ ;  /* 0x000000041c1c7824 */ /* 0x000fe200078e00ff */
[----:B------:R-:W-:Y:S01]  /*0ca0*/  LOP3.LUT R75, R27, R75, R36, 0xf6, !PT ;  /* 0x0000004b1b4b7212 */ /* 0x000fe200078ef624 */
[----:B------:R-:W-:Y:S01]  /*0cb0*/  IMAD R14, R39, c[0x0][0x280], RZ ;  /* 0x0000a000270e7a24 */ /* 0x000fe200078e02ff */
[----:B------:R-:W-:Y:S01]  /*0cc0*/  @P2 LEA R0, P3, R170, R20, 0x5 ;  /* 0x00000014aa002211 */ /* 0x000fe200078628ff */
[----:B------:R-:W-:Y:S01]  /*0cd0*/  IMAD R21, R214, c[0x0][0x210], RZ ;  /* 0x00008400d6157a24 */ /* 0x000fe200078e02ff */
[----:B------:R-:W-:Y:S01]  /*0ce0*/  SHF.R.S32.HI R29, RZ, 0x1f, R28 ;  /* 0x0000001fff1d7819 */ /* 0x000fe2000001141c */
[----:B------:R-:W-:Y:S01]  /*0cf0*/  IMAD.SHL.U32 R75, R75, 0x2, RZ ;  /* 0x000000024b4b7824 */ /* 0x000fe200078e00ff */
[----:B------:R-:W-:Y:S01]  /*0d00*/  @P2 LEA.HI.X R5, R170, R15, R40, 0x5, P3 ;  /* 0x0000000faa052211 */ /* 0x000fe200018f2c28 */
[----:B------:R-:W-:-:S02]  /*0d10*/  IMAD R14, R97, c[0x0][0x284], R14 ;  /* 0x0000a100610e7a24 */ /* 0x000fc400078e020e */
[----:B------:R-:W-:Y:S02]  /*0d20*/  IMAD R21, R26, c[0x0][0x214], R21 ;  /* 0x000085001a157a24 */ /* 0x000fe400078e0215 */
[----:B------:R-:W-:Y:S01]  /*0d30*/  @!PT LDS RZ, [RZ] ;  /* 0x00000000fffff984 */ /* 0x000fe20000000800 */
[----:B------:R-:W-:Y:S01]  /*0d40*/  @!PT LDS RZ, [RZ] ;  /* 0x00000000fffff984 */ /* 0x000fe20000000800 */
[----:B------:R-:W-:Y:S01]  /*0d50*/  @!PT LDS RZ, [RZ] ;  /* 0x00000000fffff984 */ /* 0x000fe20000000800 */
[----:B------:R1:W-:Y:S01]  /*0d60*/  @P0 LDGSTS.E.BYPASS.LTC128B.128 [R75+0x8100], [R2.64], !P1 ;  /* 0x08100000024b0fae */ /* 0x0003e2000c901d48 */
[----:B------:R-:W-:Y:S01]  /*0d70*/  ISETP.GE.AND P1, PT, R8, 0x41, PT ;  /* 0x000000410800780c */ /* 0x000fe20003f26270 */
[----:B------:R-:W-:Y:S02]  /*0d80*/  IMAD.WIDE.U32 R12, R97, c[0x0][0x280], R28 ;  /* 0x0000a000610c7a25 */ /* 0x000fe400078e001c */
[----:B------:R1:W-:Y:S02]  /*0d90*/  @P0 LDGSTS.E.BYPASS.LTC128B.128 [R75+0xc100], [R2.64+0x80], !P6 ;  /* 0x0c100080024b0fae */ /* 0x0003e4000f101d48 */
[----:B------:R-:W-:Y:S02]  /*0da0*/  IMAD.MOV.U32 R110, RZ, RZ, R12 ;  /* 0x000000ffff6e7224 */ /* 0x000fe400078e000c */
[----:B------:R-:W-:-:S02]  /*0db0*/  IMAD.IADD R111, R13, 0x1, R14 ;  /* 0x000000010d6f7824 */ /* 0x000fc400078e020e */
[----:B------:R-:W-:Y:S02]  /*0dc0*/  IMAD.MOV.U32 R176, RZ, RZ, 0x6 ;  /* 0x00000006ffb07424 */ /* 0x000fe400078e00ff */
[----:B------:R-:W-:Y:S02]  /*0dd0*/  IMAD.MOV.U32 R178, RZ, RZ, 0x5 ;  /* 0x00000005ffb27424 */ /* 0x000fe400078e00ff */
[----:B------:R-:W-:Y:S02]  /*0de0*/  IMAD.SHL.U32 R174, R170, 0x40, RZ ;  /* 0x00000040aaae7824 */ /* 0x000fe400078e00ff */
[----:B------:R-:W-:-:S04]  /*0df0*/  IMAD.WIDE.U32 R180, R97, c[0x0][0x1e0], RZ ;  /* 0x0000780061b47a25 */ /* 0x000fc800078e00ff */
[----:B------:R-:W-:Y:S02]  /*0e00*/  IMAD.MOV.U32 R191, RZ, RZ, c[0x0][0x1e4] ;  /* 0x00007900ffbf7624 */ /* 0x000fe400078e00ff */
[----:B------:R-:W-:-:S04]  /*0e10*/  IMAD.WIDE.U32 R188, R169, c[0x0][0x1e0], RZ ;  /* 0x00007800a9bc7a25 */ /* 0x000fc800078e00ff */
[----:B------:R-:W-:Y:S02]  /*0e20*/  IMAD R191, R191, 0x60, RZ ;  /* 0x00000060bfbf7824 */ /* 0x000fe400078e02ff */
[----:B------:R-:W-:Y:S01]  /*0e30*/  IMAD.WIDE.U32 R186, R168, c[0x0][0x1e0], RZ ;  /* 0x00007800a8ba7a25 */ /* 0x000fe200078e00ff */
[----:B-1----:R-:W-:-:S03]  /*0e40*/  MOV R2, R6 ;  /* 0x0000000600027202 */ /* 0x002fc60000000f00 */
[----:B------:R-:W-:Y:S01]  /*0e50*/  IMAD.IADD R3, R7, 0x1, R4 ;  /* 0x0000000107037824 */ /* 0x000fe200078e0204 */
[----:B------:R-:W-:Y:S01]  /*0e60*/  @P2 LEA R4, P0, R0, c[0x0][0x220], 0x1 ;  /* 0x0000880000042a11 */ /* 0x000fe200078008ff */
[----:B------:R-:W-:Y:S01]  /*0e70*/  IMAD.WIDE.U32 R184, R167, c[0x0][0x1e0], RZ ;  /* 0x00007800a7b87a25 */ /* 0x000fe200078e00ff */
[----:B------:R-:W-:Y:S02]  /*0e80*/  @P1 IADD3 R6, P3, R20, R10, RZ ;  /* 0x0000000a14061210 */ /* 0x000fe40007f7e0ff */
[----:B------:R-:W-:Y:S01]  /*0e90*/  @P2 LEA.HI.X R5, R0, c[0x0][0x224], R5, 0x1, P0 ;  /* 0x0000890000052a11 */ /* 0x000fe200000f0c05 */
[----:B------:R-:W-:Y:S01]  /*0ea0*/  IMAD.SHL.U32 R0, R213, 0x2, RZ ;  /* 0x00000002d5007824 */ /* 0x000fe200078e00ff */
[----:B------:R-:W-:Y:S01]  /*0eb0*/  ISETP.GE.AND P0, PT, R32, c[0x0][0x27c], PT ;  /* 0x00009f0020007a0c */ /* 0x000fe20003f06270 */
[----:B------:R-:W-:-:S04]  /*0ec0*/  IMAD.WIDE.U32 R2, R26, c[0x0][0x1e8], R2 ;  /* 0x00007a001a027a25 */ /* 0x000fc800078e0002 */
[----:B------:R-:W-:Y:S02]  /*0ed0*/  IMAD.MOV.U32 R94, RZ, RZ, R2 ;  /* 0x000000ffff5e7224 */ /* 0x000fe400078e0002 */
[----:B-----5:R-:W-:-:S06]  /*0ee0*/  IMAD.WIDE.U32 R110, R166, c[0x0][0x280], R110 ;  /* 0x0000a000a66e7a25 */ /* 0x020fcc00078e006e */
[----:B------:R-:W-:Y:S02]  /*0ef0*/  @P0 IADD3 R0, -R0, c[0x0][0x1d4], RZ ;  /* 0x0000750000000a10 */ /* 0x000fe40007ffe1ff */
[----:B--2---:R-:W-:Y:S01]  /*0f00*/  @P4 SHF.R.S32.HI R17, RZ, 0x1f, R16 ;  /* 0x0000001fff114819 */ /* 0x004fe20000011410 */
[----:B------:R-:W-:Y:S02]  /*0f10*/  @!P4 IMAD.MOV.U32 R16, RZ, RZ, R248 ;  /* 0x000000ffff10c224 */ /* 0x000fe400078e00f8 */
[----:B------:R-:W-:Y:S01]  /*0f20*/  @!P4 IMAD.MOV.U32 R17, RZ, RZ, R9 ;  /* 0x000000ffff11c224 */ /* 0x000fe200078e0009 */
[----:B------:R-:W-:-:S13]  /*0f30*/  ISETP.NE.AND P4, PT, R148, RZ, PT ;  /* 0x000000ff9400720c */ /* 0x000fda0003f85270 */
[----:B------:R1:W-:Y:S04]  /*0f40*/  @P2 LDGSTS.E.BYPASS.LTC128B.128 [R75+0x9100], [R4.64], !P4 ;  /* 0x09100000044b2fae */ /* 0x0003e8000e101d48 */
[----:B------:R1:W-:Y:S01]  /*0f50*/  @P2 LDGSTS.E.BYPASS.LTC128B.128 [R75+0xd100], [R4.64+0x80], !P6 ;  /* 0x0d100080044b2fae */ /* 0x0003e2000f101d48 */
[----:B------:R-:W-:Y:S02]  /*0f60*/  ISETP.GE.AND P2, PT, R213, 0x1, PT ;  /* 0x00000001d500780c */ /* 0x000fe40003f46270 */
[----:B------:R-:W-:Y:S02]  /*0f70*/  @P1 LEA R22, P2, R6, c[0x0][0x220], 0x1 ;  /* 0x0000880006161a11 */ /* 0x000fe400078408ff */
[----:B-1----:R-:W-:Y:S01]  /*0f80*/  @P1 IADD3.X R4, R128, R15, RZ, P3, !PT ;  /* 0x0000000f80041210 */ /* 0x002fe20001ffe4ff */
[----:B------:R-:W-:-:S03]  /*0f90*/  IMAD R5, R214, c[0x0][0x1e8], RZ ;  /* 0x00007a00d6057a24 */ /* 0x000fc600078e02ff */
[----:B------:R-:W-:Y:S01]  /*0fa0*/  @P1 LEA.HI.X R23, R6, c[0x0][0x224], R4, 0x1, P2 ;  /* 0x0000890006171a11 */ /* 0x000fe200010f0c04 */
[----:B------:R-:W-:Y:S01]  /*0fb0*/  IMAD R5, R26, c[0x0][0x1ec], R5 ;  /* 0x00007b001a057a24 */ /* 0x000fe200078e0205 */
[----:B------:R-:W-:Y:S01]  /*0fc0*/  SEL R4, RZ, c[0x0][0x27c], !P0 ;  /* 0x00009f00ff047a07 */ /* 0x000fe20004000000 */
[----:B------:R-:W-:Y:S01]  /*0fd0*/  IMAD.WIDE.U32 R6, R97, c[0x0][0x290], R32 ;  /* 0x0000a40061067a25 */ /* 0x000fe200078e0020 */
[----:B------:R-:W-:Y:S01]  /*0fe0*/  IADD3 R131, P2, R10, 0x80, RZ ;  /* 0x000000800a837810 */ /* 0x000fe20007f5e0ff */
[----:B------:R1:W-:Y:S01]  /*0ff0*/  @P1 LDGSTS.E.BYPASS.LTC128B.128 [R75+0xa100], [R22.64], !P4 ;  /* 0x0a100000164b1fae */ /* 0x0003e2000e101d48 */
[----:B------:R-:W-:Y:S01]  /*1000*/  ISETP.GT.AND P0, PT, R8, 0x60, PT ;  /* 0x000000600800780c */ /* 0x000fe20003f04270 */
[----:B------:R-:W-:Y:S01]  /*1010*/  IMAD.IADD R95, R3, 0x1, R5 ;  /* 0x00000001035f7824 */ /* 0x000fe200078e0205 */
[----:B------:R-:W-:Y:S01]  /*1020*/  SHF.R.S32.HI R3, RZ, 0x1f, R0 ;  /* 0x0000001fff037819 */ /* 0x000fe20000011400 */
[----:B------:R-:W-:Y:S01]  /*1030*/  IMAD.IADD R4, R32, 0x1, R4 ;  /* 0x0000000120047824 */ /* 0x000fe200078e0204 */
[----:B------:R1:W-:Y:S01]  /*1040*/  @P1 LDGSTS.E.BYPASS.LTC128B.128 [R75+0xe100], [R22.64+0x80], !P6 ;  /* 0x0e100080164b1fae */ /* 0x0003e2000f101d48 */
[----:B------:R-:W-:Y:S01]  /*1050*/  IMAD R5, R214, c[0x0][0x260], RZ ;  /* 0x00009800d6057a24 */ /* 0x000fe200078e02ff */
[----:B------:R-:W-:Y:S01]  /*1060*/  LEA.HI R34, R3, R0, RZ, 0x4 ;  /* 0x0000000003227211 */ /* 0x000fe200078f20ff */
[----:B------:R-:W-:Y:S01]  /*1070*/  IMAD.WIDE.U32 R2, R26, c[0x0][0x260], R32 ;  /* 0x000098001a027a25 */ /* 0x000fe200078e0020 */
[----:B------:R-:W-:-:S03]  /*1080*/  SHF.R.S32.HI R0, RZ, 0x1f, R4 ;  /* 0x0000001fff007819 */ /* 0x000fc60000011404 */
[----:B------:R-:W-:Y:S01]  /*1090*/  IMAD R5, R26, c[0x0][0x264], R5 ;  /* 0x000099001a057a24 */ /* 0x000fe200078e0205 */
[CC--:B------:R-:W-:Y:S01]  /*10a0*/  LEA.HI R18, R0.reuse, R4.reuse, RZ, 0x3 ;  /* 0x0000000400127211 */ /* 0x0c0fe200078f18ff */
[----:B------:R-:W-:Y:S01]  /*10b0*/  IMAD.WIDE.U32 R10, R97, c[0x0][0x290], R28 ;  /* 0x0000a400610a7a25 */ /* 0x000fe200078e001c */
[----:B------:R-:W-:Y:S02]  /*10c0*/  LEA.HI R25, R0, R4, RZ, 0x6 ;  /* 0x0000000400197211 */ /* 0x000fe400078f30ff */
[----:B------:R-:W-:Y:S01]  /*10d0*/  IADD3 R3, R3, R5, RZ ;  /* 0x0000000503037210 */ /* 0x000fe20007ffe0ff */
[----:B------:R-:W-:Y:S01]  /*10e0*/  IMAD R0, R39, c[0x0][0x290], RZ ;  /* 0x0000a40027007a24 */ /* 0x000fe200078e02ff */
[----:B------:R-:W-:Y:S01]  /*10f0*/  LOP3.LUT R116, R18, 0xfffffff8, RZ, 0xc0, !PT ;  /* 0xfffffff812747812 */ /* 0x000fe200078ec0ff */
[----:B------:R-:W-:-:S03]  /*1100*/  IMAD.WIDE.U32 R8, R97, c[0x0][0x280], R32 ;  /* 0x0000a00061087a25 */ /* 0x000fc600078e0020 */
[----:B------:R-:W-:Y:S01]  /*1110*/  SHF.R.S32.HI R122, RZ, 0x1f, R116 ;  /* 0x0000001fff7a7819 */ /* 0x000fe20000011474 */
[----:B------:R-:W-:Y:S02]  /*1120*/  IMAD R0, R97, c[0x0][0x294], R0 ;  /* 0x0000a50061007a24 */ /* 0x000fe400078e0200 */
[----:B------:R-:W-:Y:S01]  /*1130*/  IMAD.MOV.U32 R106, RZ, RZ, R8 ;  /* 0x000000ffff6a7224 */ /* 0x000fe200078e0008 */
[----:B------:R-:W-:Y:S01]  /*1140*/  SHF.R.S32.HI R8, RZ, 0x1f, R169 ;  /* 0x0000001fff087819 */ /* 0x000fe200000114a9 */
[----:B------:R-:W-:Y:S02]  /*1150*/  IMAD.IADD R109, R11, 0x1, R0 ;  /* 0x000000010b6d7824 */ /* 0x000fe400078e0200 */
[----:B------:R-:W-:Y:S01]  /*1160*/  IMAD.IADD R105, R0, 0x1, R7 ;  /* 0x0000000100697824 */ /* 0x000fe200078e0207 */
[----:B------:R-:W-:Y:S01]  /*1170*/  LEA.HI R8, R8, R169, RZ, 0x3 ;  /* 0x000000a908087211 */ /* 0x000fe200078f18ff */
[----:B------:R-:W-:Y:S02]  /*1180*/  IMAD R0, R24, c[0x0][0x268], RZ ;  /* 0x00009a0018007a24 */ /* 0x000fe400078e02ff */
[----:B------:R-:W-:-:S04]  /*1190*/  IMAD.WIDE.U32 R4, R26, c[0x0][0x210], R32 ;  /* 0x000084001a047a25 */ /* 0x000fc800078e0020 */
[C---:B------:R-:W-:Y:S01]  /*11a0*/  IMAD R113, R102.reuse, c[0x0][0x26c], R0 ;  /* 0x00009b0066717a24 */ /* 0x040fe200078e0200 */
[----:B------:R-:W-:Y:S01]  /*11b0*/  SHF.R.S32.HI R0, RZ, 0x1f, R167 ;  /* 0x0000001fff007819 */ /* 0x000fe200000114a7 */
[----:B------:R-:W-:Y:S01]  /*11c0*/  IMAD.WIDE.U32 R102, R102, c[0x0][0x268], R2 ;  /* 0x00009a0066667a25 */ /* 0x000fe200078e0002 */
[----:B------:R-:W-:Y:S02]  /*11d0*/  SHF.R.S32.HI R3, RZ, 0x1f, R168 ;  /* 0x0000001fff037819 */ /* 0x000fe400000114a8 */
[----:B------:R-:W-:Y:S01]  /*11e0*/  LEA.HI R0, R0, R167, RZ, 0x3 ;  /* 0x000000a700007211 */ /* 0x000fe200078f18ff */
[----:B------:R-:W-:Y:S01]  /*11f0*/  IMAD.IADD R107, R14, 0x1, R9 ;  /* 0x000000010e6b7824 */ /* 0x000fe200078e0209 */
[----:B------:R-:W-:Y:S01]  /*1200*/  LEA.HI R3, R3, R168, RZ, 0x3 ;  /* 0x000000a803037211 */ /* 0x000fe200078f18ff */
[----:B------:R-:W-:Y:S01]  /*1210*/  IMAD.MOV.U32 R104, RZ, RZ, R6 ;  /* 0x000000ffff687224 */ /* 0x000fe200078e0006 */
[----:B------:R-:W-:Y:S01]  /*1220*/  IADD3 R7, R5, R21, RZ ;  /* 0x0000001505077210 */ /* 0x000fe20007ffe0ff */
[----:B------:R-:W-:Y:S01]  /*1230*/  IMAD.SHL.U32 R9, R8, 0x40, RZ ;  /* 0x0000004008097824 */ /* 0x000fe200078e00ff */
[----:B------:R-:W-:Y:S01]  /*1240*/  SHF.L.U32 R5, R168, 0x6, RZ ;  /* 0x00000006a8057819 */ /* 0x000fe200000006ff */
[----:B------:R-:W-:-:S02]  /*1250*/  IMAD.MOV.U32 R6, RZ, RZ, R4 ;  /* 0x000000ffff067224 */ /* 0x000fc400078e0004 */
[----:B------:R-:W-:Y:S01]  /*1260*/  IMAD.SHL.U32 R2, R169, 0x40, RZ ;  /* 0x00000040a9027824 */ /* 0x000fe200078e00ff */
[----:B------:R-:W-:Y:S01]  /*1270*/  LOP3.LUT R5, R5, 0x1c0, RZ, 0xc0, !PT ;  /* 0x000001c005057812 */ /* 0x000fe200078ec0ff */
[----:B------:R-:W-:Y:S01]  /*1280*/  IMAD.SHL.U32 R8, R3, 0x40, RZ ;  /* 0x0000004003087824 */ /* 0x000fe200078e00ff */
[----:B------:R-:W-:Y:S01]  /*1290*/  SHF.R.S32.HI R3, RZ, 0x4, R34 ;  /* 0x00000004ff037819 */ /* 0x000fe20000011422 */
[----:B------:R-:W-:Y:S01]  /*12a0*/  IMAD.SHL.U32 R4, R167, 0x40, RZ ;  /* 0x00000040a7047824 */ /* 0x000fe200078e00ff */
[----:B------:R-:W-:Y:S01]  /*12b0*/  LOP3.LUT R2, R2, 0x1c0, RZ, 0xc0, !PT ;  /* 0x000001c002027812 */ /* 0x000fe200078ec0ff */
[----:B------:R-:W-:Y:S01]  /*12c0*/  IMAD.SHL.U32 R0, R0, 0x40, RZ ;  /* 0x0000004000007824 */ /* 0x000fe200078e00ff */
[----:B------:R-:W-:Y:S01]  /*12d0*/  LEA.HI.SX32 R3, R18, R3, 0x1d ;  /* 0x0000000312037211 */ /* 0x000fe200078feaff */
[----:B------:R-:W-:Y:S01]  /*12e0*/  IMAD.MOV.U32 R108, RZ, RZ, R10 ;  /* 0x000000ffff6c7224 */ /* 0x000fe200078e000a */
[----:B------:R-:W-:Y:S01]  /*12f0*/  LOP3.LUT R4, R4, 0x1c0, RZ, 0xc0, !PT ;  /* 0x000001c004047812 */ /* 0x000fe200078ec0ff */
[----:B------:R-:W-:Y:S01]  /*1300*/  IMAD.WIDE.U32 R106, R166, c[0x0][0x280], R106 ;  /* 0x0000a000a66a7a25 */ /* 0x000fe200078e006a */
[----:B------:R-:W-:-:S02]  /*1310*/  LOP3.LUT R10, R0, 0xfffffe00, RZ, 0xc0, !PT ;  /* 0xfffffe00000a7812 */ /* 0x000fc400078ec0ff */
[----:B------:R-:W-:Y:S01]  /*1320*/  LOP3.LUT R12, R9, 0xfffffe00, RZ, 0xc0, !PT ;  /* 0xfffffe00090c7812 */ /* 0x000fe200078ec0ff */
[----:B------:R-:W-:Y:S01]  /*1330*/  IMAD.SHL.U32 R0, R25, 0x80, RZ ;  /* 0x0000008019007824 */ /* 0x000fe200078e00ff */
[----:B------:R-:W-:Y:S01]  /*1340*/  LOP3.LUT R11, R8, 0xfffffe00, RZ, 0xc0, !PT ;  /* 0xfffffe00080b7812 */ /* 0x000fe200078ec0ff */
[C---:B------:R-:W-:Y:S01]  /*1350*/  IMAD.WIDE.U32 R108, R166.reuse, c[0x0][0x290], R108 ;  /* 0x0000a400a66c7a25 */ /* 0x040fe200078e006c */
[----:B------:R-:W-:Y:S02]  /*1360*/  SHF.R.U32.HI R26, RZ, 0x3, R2 ;  /* 0x00000003ff1a7819 */ /* 0x000fe40000011602 */
[----:B------:R-:W-:Y:S01]  /*1370*/  LOP3.LUT R9, R19, 0x38, R18, 0xf8, !PT ;  /* 0x0000003813097812 */ /* 0x000fe200078ef812 */
[----:B------:R-:W-:Y:S01]  /*1380*/  IMAD.WIDE.U32 R104, R166, c[0x0][0x290], R104 ;  /* 0x0000a400a6687a25 */ /* 0x000fe200078e0068 */
[----:B------:R-:W-:Y:S02]  /*1390*/  LOP3.LUT R13, R2, 0x38, R18, 0xf8, !PT ;  /* 0x00000038020d7812 */ /* 0x000fe400078ef812 */
[----:B------:R-:W-:Y:S01]  /*13a0*/  SHF.R.S32.HI R8, RZ, 0x1f, R3 ;  /* 0x0000001fff087819 */ /* 0x000fe20000011403 */
[----:B------:R-:W-:Y:S01]  /*13b0*/  IMAD.X R128, RZ, RZ, R128, P2 ;  /* 0x000000ffff807224 */ /* 0x000fe200010e0680 */
[----:B------:R-:W-:Y:S01]  /*13c0*/  SHF.R.U32.HI R30, RZ, 0x3, R5 ;  /* 0x00000003ff1e7819 */ /* 0x000fe20000011605 */
[----:B------:R-:W-:Y:S01]  /*13d0*/  IMAD.IADD R113, R103, 0x1, R113 ;  /* 0x0000000167717824 */ /* 0x000fe200078e0271 */
[----:B------:R-:W-:-:S02]  /*13e0*/  SHF.R.U32.HI R31, RZ, 0x3, R4 ;  /* 0x00000003ff1f7819 */ /* 0x000fc40000011604 */
[--C-:B------:R-:W-:Y:S02]  /*13f0*/  LOP3.LUT R14, R5, 0x38, R18.reuse, 0xf8, !PT ;  /* 0x00000038050e7812 */ /* 0x100fe400078ef812 */
[----:B------:R-:W-:Y:S02]  /*1400*/  LOP3.LUT R24, R4, 0x38, R18, 0xf8, !PT ;  /* 0x0000003804187812 */ /* 0x000fe400078ef812 */
[----:B------:R-:W-:Y:S02]  /*1410*/  SHF.L.U32 R98, R3, 0x3, RZ ;  /* 0x0000000303627819 */ /* 0x000fe400000006ff */
[----:B------:R-:W-:Y:S02]  /*1420*/  LOP3.LUT R0, R0, 0xffffe000, RZ, 0xc0, !PT ;  /* 0xffffe00000007812 */ /* 0x000fe400078ec0ff */
[----:B------:R-:W-:Y:S02]  /*1430*/  LOP3.LUT R21, R9, R36, RZ, 0x3c, !PT ;  /* 0x0000002409157212 */ /* 0x000fe400078e3cff */
[----:B------:R-:W-:-:S02]  /*1440*/  LEA.HI R25, R8, R3, RZ, 0x3 ;  /* 0x0000000308197211 */ /* 0x000fc400078f18ff */
[----:B------:R-:W-:Y:S02]  /*1450*/  LOP3.LUT R13, R13, R26, RZ, 0x3c, !PT ;  /* 0x0000001a0d0d7212 */ /* 0x000fe400078e3cff */
[----:B------:R-:W-:Y:S01]  /*1460*/  LOP3.LUT R9, R14, R30, RZ, 0x3c, !PT ;  /* 0x0000001e0e097212 */ /* 0x000fe200078e3cff */
[----:B------:R-:W-:Y:S01]  /*1470*/  @P0 IMAD.MOV.U32 R14, RZ, RZ, R20 ;  /* 0x000000ffff0e0224 */ /* 0x000fe200078e0014 */
[----:B------:R-:W-:Y:S02]  /*1480*/  LOP3.LUT R8, R24, R31, RZ, 0x3c, !PT ;  /* 0x0000001f18087212 */ /* 0x000fe400078e3cff */
[--C-:B------:R-:W-:Y:S02]  /*1490*/  LOP3.LUT R3, R19, 0x38, R98.reuse, 0xf8, !PT ;  /* 0x0000003813037812 */ /* 0x100fe400078ef862 */
[----:B------:R-:W-:Y:S02]  /*14a0*/  LOP3.LUT R2, R2, 0x38, R98, 0xf8, !PT ;  /* 0x0000003802027812 */ /* 0x000fe400078ef862 */
[----:B------:R-:W-:-:S02]  /*14b0*/  IADD3 R38, R21, R0, R27 ;  /* 0x0000000015267210 */ /* 0x000fc40007ffe01b */
[-C--:B------:R-:W-:Y:S02]  /*14c0*/  IADD3 R34, R13, R0.reuse, R12 ;  /* 0x000000000d227210 */ /* 0x080fe40007ffe00c */
[----:B------:R-:W-:Y:S01]  /*14d0*/  IADD3 R21, R8, R0, R10 ;  /* 0x0000000008157210 */ /* 0x000fe20007ffe00a */
[----:B------:R-:W-:Y:S01]  /*14e0*/  @P0 IMAD R8, R40, 0x60, RZ ;  /* 0x0000006028080824 */ /* 0x000fe200078e02ff */
[----:B------:R-:W-:Y:S01]  /*14f0*/  LOP3.LUT R19, R3, R36, RZ, 0x3c, !PT ;  /* 0x0000002403137212 */ /* 0x000fe200078e3cff */
[----:B------:R-:W-:Y:S01]  /*1500*/  IMAD.SHL.U32 R153, R38, 0x2, RZ ;  /* 0x0000000226997824 */ /* 0x000fe200078e00ff */
[----:B------:R-:W-:Y:S01]  /*1510*/  LOP3.LUT R13, R2, R26, RZ, 0x3c, !PT ;  /* 0x0000001a020d7212 */ /* 0x000fe200078e3cff */
[----:B------:R-:W-:Y:S01]  /*1520*/  @P0 IMAD.WIDE.U32 R2, R170, 0x60, R14 ;  /* 0x00000060aa020825 */ /* 0x000fe200078e000e */
[----:B------:R-:W-:Y:S02]  /*1530*/  IADD3 R24, R9, R0, R11 ;  /* 0x0000000009187210 */ /* 0x000fe40007ffe00b */
[----:B------:R-:W-:Y:S01]  /*1540*/  LOP3.LUT R9, R5, 0x38, R98, 0xf8, !PT ;  /* 0x0000003805097812 */ /* 0x000fe200078ef862 */
[----:B------:R-:W-:Y:S01]  /*1550*/  @P0 IMAD.IADD R8, R3, 0x1, R8 ;  /* 0x0000000103080824 */ /* 0x000fe200078e0208 */
[----:B------:R-:W-:Y:S01]  /*1560*/  LOP3.LUT R5, R4, 0x38, R98, 0xf8, !PT ;  /* 0x0000003804057812 */ /* 0x000fe200078ef862 */
[----:B------:R-:W-:Y:S01]  /*1570*/  IMAD.SHL.U32 R0, R25, 0x400, RZ ;  /* 0x0000040019007824 */ /* 0x000fe200078e00ff */
[----:B------:R-:W-:Y:S01]  /*1580*/  @P0 LEA R4, P1, R2, c[0x0][0x220], 0x1 ;  /* 0x0000880002040a11 */ /* 0x000fe200078208ff */
[----:B------:R-:W-:Y:S01]  /*1590*/  IMAD.SHL.U32 R152, R34, 0x2, RZ ;  /* 0x0000000222987824 */ /* 0x000fe200078e00ff */
[----:B------:R-:W-:Y:S01]  /*15a0*/  LOP3.LUT R3, R5, R31, RZ, 0x3c, !PT ;  /* 0x0000001f05037212 */ /* 0x000fe200078e3cff */
[----:B------:R-:W-:Y:S01]  /*15b0*/  IMAD.SHL.U32 R151, R24, 0x2, RZ ;  /* 0x0000000218977824 */ /* 0x000fe200078e00ff */
[----:B------:R-:W-:Y:S01]  /*15c0*/  @P0 LEA.HI.X R5, R2, c[0x0][0x224], R8, 0x1, P1 ;  /* 0x0000890002050a11 */ /* 0x000fe200008f0c08 */
[----:B------:R-:W-:Y:S01]  /*15d0*/  IMAD.SHL.U32 R150, R21, 0x2, RZ ;  /* 0x0000000215967824 */ /* 0x000fe200078e00ff */
[----:B------:R-:W-:-:S02]  /*15e0*/  LOP3.LUT R0, R0, 0xffffe000, RZ, 0xc0, !PT ;  /* 0xffffe00000007812 */ /* 0x000fc400078ec0ff */
[----:B------:R-:W-:Y:S01]  /*15f0*/  LOP3.LUT R9, R9, R30, RZ, 0x3c, !PT ;  /* 0x0000001e09097212 */ /* 0x000fe200078e3cff */
[----:B------:R2:W-:Y:S01]  /*1600*/  @P0 LDGSTS.E.BYPASS.LTC128B.128 [R75+0xb100], [R4.64], !P4 ;  /* 0x0b100000044b0fae */ /* 0x0005e2000e101d48 */
[----:B------:R-:W-:Y:S02]  /*1610*/  SEL R2, R17, RZ, !P5 ;  /* 0x000000ff11027207 */ /* 0x000fe40006800000 */
[-C--:B------:R-:W-:Y:S01]  /*1620*/  IADD3 R19, R19, R0.reuse, R27 ;  /* 0x0000000013137210 */ /* 0x080fe20007ffe01b */
[----:B------:R2:W-:Y:S01]  /*1630*/  @P0 LDGSTS.E.BYPASS.LTC128B.128 [R75+0xf100], [R4.64+0x80], !P6 ;  /* 0x0f100080044b0fae */ /* 0x0005e2000f101d48 */
[-C--:B------:R-:W-:Y:S02]  /*1640*/  IADD3 R13, R13, R0.reuse, R12 ;  /* 0x000000000d0d7210 */ /* 0x080fe40007ffe00c */
[-C--:B------:R-:W-:Y:S01]  /*1650*/  IADD3 R11, R9, R0.reuse, R11 ;  /* 0x00000000090b7210 */ /* 0x080fe20007ffe00b */
[----:B------:R-:W0:Y:S01]  /*1660*/  LDGDEPBAR ;  /* 0x00000000000079af */ /* 0x000e220000000000 */
[----:B------:R-:W-:Y:S01]  /*1670*/  IADD3 R10, R3, R0, R10 ;  /* 0x00000000030a7210 */ /* 0x000fe20007ffe00a */
[----:B------:R-:W-:Y:S01]  /*1680*/  IMAD R3, R2, c[0x0][0x1f0], RZ ;  /* 0x00007c0002037a24 */ /* 0x000fe200078e02ff */
[----:B------:R-:W-:Y:S01]  /*1690*/  SEL R0, R16, RZ, !P5 ;  /* 0x000000ff10007207 */ /* 0x000fe20006800000 */
[----:B------:R-:W-:Y:S01]  /*16a0*/  IMAD R2, R2, c[0x0][0x218], RZ ;  /* 0x0000860002027a24 */ /* 0x000fe200078e02ff */
[----:B------:R-:W-:Y:S01]  /*16b0*/  ISETP.NE.AND P0, PT, RZ, UR6, PT ;  /* 0x00000006ff007c0c */ /* 0x000fe2000bf05270 */
[----:B------:R-:W-:Y:S01]  /*16c0*/  IMAD.SHL.U32 R147, R13, 0x2, RZ ;  /* 0x000000020d937824 */ /* 0x000fe200078e00ff */
[----:B------:R-:W-:Y:S01]  /*16d0*/  SHF.L.U64.HI R170, R170, R176, c[0x0][0x23c] ;  /* 0x00008f00aaaa7619 */ /* 0x000fe200000102b0 */
[----:B------:R-:W-:Y:S01]  /*16e0*/  IMAD.WIDE.U32 R94, R0, c[0x0][0x1f0], R94 ;  /* 0x00007c00005e7a25 */ /* 0x000fe200078e005e */
[----:B------:R-:W-:-:S02]  /*16f0*/  P2R R163, PR, RZ, 0x1 ;  /* 0x00000001ffa37803 */ /* 0x000fc40000000000 */
[----:B------:R-:W-:Y:S01]  /*1700*/  IADD3 R162, P1, R35, R97, RZ ;  /* 0x0000006123a27210 */ /* 0x000fe20007f3e0ff */
[C---:B------:R-:W-:Y:S01]  /*1710*/  IMAD R96, R0.reuse, c[0x0][0x1f4], R3 ;  /* 0x00007d0000607a24 */ /* 0x040fe200078e0203 */
[----:B------:R-:W-:Y:S01]  /*1720*/  SHF.R.S32.HI R9, RZ, 0x1f, R167 ;  /* 0x0000001fff097819 */ /* 0x000fe200000114a7 */
[----:B------:R-:W-:Y:S01]  /*1730*/  IMAD R112, R0, c[0x0][0x21c], R2 ;  /* 0x0000870000707a24 */ /* 0x000fe200078e0202 */
[----:B------:R-:W-:Y:S01]  /*1740*/  ISETP.GE.AND P5, PT, R32, c[0x0][0x1d4], PT ;  /* 0x0000750020007a0c */ /* 0x000fe20003fa6270 */
[----:B------:R-:W-:Y:S01]  /*1750*/  IMAD.WIDE.U32 R100, R0, c[0x0][0x218], R6 ;  /* 0x0000860000647a25 */ /* 0x000fe200078e0006 */
[----:B------:R-:W-:Y:S02]  /*1760*/  SHF.R.S32.HI R0, RZ, 0x1f, R166 ;  /* 0x0000001fff007819 */ /* 0x000fe400000114a6 */
[----:B------:R-:W-:Y:S01]  /*1770*/  SHF.R.S32.HI R6, RZ, 0x1f, R169 ;  /* 0x0000001fff067819 */ /* 0x000fe200000114a9 */
[----:B------:R-:W-:Y:S01]  /*1780*/  IMAD.MOV.U32 R3, RZ, RZ, c[0x0][0x290] ;  /* 0x0000a400ff037624 */ /* 0x000fe200078e00ff */
[----:B------:R-:W-:Y:S01]  /*1790*/  SHF.R.S32.HI R7, RZ, 0x1f, R168 ;  /* 0x0000001fff077819 */ /* 0x000fe200000114a8 */
[C---:B------:R-:W-:Y:S01]  /*17a0*/  IMAD R2, R0.reuse, c[0x0][0x280], RZ ;  /* 0x0000a00000027a24 */ /* 0x040fe200078e02ff */
[----:B--2---:R-:W-:Y:S01]  /*17b0*/  MOV R4, c[0x0][0x280] ;  /* 0x0000a00000047a02 */ /* 0x004fe20000000f00 */
[----:B------:R-:W-:Y:S01]  /*17c0*/  IMAD R0, R0, c[0x0][0x290], RZ ;  /* 0x0000a40000007a24 */ /* 0x000fe200078e02ff */
[----:B------:R-:W-:Y:S01]  /*17d0*/  IADD3 R31, R28, 0x20, RZ ;  /* 0x000000201c1f7810 */ /* 0x000fe20007ffe0ff */
[----:B------:R-:W-:Y:S01]  /*17e0*/  IMAD.MOV.U32 R5, RZ, RZ, c[0x0][0x1e0] ;  /* 0x00007800ff057624 */ /* 0x000fe200078e00ff */
[C---:B------:R-:W-:Y:S01]  /*17f0*/  SHF.L.U64.HI R175, R4.reuse, R176, c[0x0][0x284] ;  /* 0x0000a10004af7619 */ /* 0x040fe200000102b0 */
[C---:B------:R-:W-:Y:S01]  /*1800*/  IMAD.SHL.U32 R204, R4.reuse, 0x40, RZ ;  /* 0x0000004004cc7824 */ /* 0x040fe200078e00ff */
[C---:B------:R-:W-:Y:S01]  /*1810*/  SHF.L.U64.HI R193, R4.reuse, R194, c[0x0][0x284] ;  /* 0x0000a10004c17619 */ /* 0x040fe200000102c2 */
[C---:B------:R-:W-:Y:S01]  /*1820*/  IMAD.SHL.U32 R207, R4.reuse, 0x20, RZ ;  /* 0x0000002004cf7824 */ /* 0x040fe200078e00ff */
[C---:B------:R-:W-:Y:S01]  /*1830*/  SHF.L.U64.HI R177, R4.reuse, R178, c[0x0][0x284] ;  /* 0x0000a10004b17619 */ /* 0x040fe200000102b2 */
[C---:B------:R-:W-:Y:S01]  /*1840*/  IMAD.WIDE.U32 R200, R4.reuse, 0x60, RZ ;  /* 0x0000006004c87825 */ /* 0x040fe200078e00ff */
[----:B------:R-:W-:-:S02]  /*1850*/  SHF.L.U32 R206, R4, 0x7, RZ ;  /* 0x0000000704ce7819 */ /* 0x000fc400000006ff */
[----:B------:R-:W-:Y:S01]  /*1860*/  SHF.L.U64.HI R195, R5, R176, c[0x0][0x1e4] ;  /* 0x0000790005c37619 */ /* 0x000fe200000102b0 */
[C---:B------:R-:W-:Y:S01]  /*1870*/  IMAD R4, R166.reuse, c[0x0][0x294], R0 ;  /* 0x0000a500a6047a24 */ /* 0x040fe200078e0200 */
[----:B------:R-:W-:Y:S01]  /*1880*/  IADD3 R0, P0, R97, 0x20, RZ ;  /* 0x0000002061007810 */ /* 0x000fe20007f1e0ff */
[C---:B------:R-:W-:Y:S01]  /*1890*/  IMAD.SHL.U32 R211, R5.reuse, 0x40, RZ ;  /* 0x0000004005d37824 */ /* 0x040fe200078e00ff */
[C---:B------:R-:W-:Y:S01]  /*18a0*/  SHF.L.U64.HI R192, R5.reuse, R194, c[0x0][0x1e4] ;  /* 0x0000790005c07619 */ /* 0x040fe200000102c2 */
[C---:B------:R-:W-:Y:S01]  /*18b0*/  IMAD.SHL.U32 R208, R5.reuse, 0x80, RZ ;  /* 0x0000008005d07824 */ /* 0x040fe200078e00ff */
[C---:B------:R-:W-:Y:S01]  /*18c0*/  SHF.L.U64.HI R190, R5.reuse, R178, c[0x0][0x1e4] ;  /* 0x0000790005be7619 */ /* 0x040fe200000102b2 */
[C---:B------:R-:W-:Y:S01]  /*18d0*/  IMAD.WIDE.U32 R172, R5.reuse, 0x60, RZ ;  /* 0x0000006005ac7825 */ /* 0x040fe200078e00ff */
[----:B------:R-:W-:Y:S02]  /*18e0*/  SHF.L.U32 R210, R5, 0x5, RZ ;  /* 0x0000000505d27819 */ /* 0x000fe400000006ff */
[C---:B------:R-:W-:Y:S01]  /*18f0*/  SHF.L.U64.HI R176, R3.reuse, R176, c[0x0][0x294] ;  /* 0x0000a50003b07619 */ /* 0x040fe200000102b0 */
[----:B------:R-:W-:Y:S01]  /*1900*/  IMAD R5, R166, c[0x0][0x284], R2 ;  /* 0x0000a100a6057a24 */ /* 0x000fe200078e0202 */
[----:B------:R-:W-:Y:S01]  /*1910*/  IADD3.X R2, RZ, R39, RZ, P0, !PT ;  /* 0x00000027ff027210 */ /* 0x000fe200007fe4ff */
[C---:B------:R-:W-:Y:S01]  /*1920*/  IMAD.SHL.U32 R205, R3.reuse, 0x40, RZ ;  /* 0x0000004003cd7824 */ /* 0x040fe200078e00ff */
[C---:B------:R-:W-:Y:S01]  /*1930*/  SHF.L.U64.HI R194, R3.reuse, R194, c[0x0][0x294] ;  /* 0x0000a50003c27619 */ /* 0x040fe200000102c2 */
[C---:B------:R-:W-:Y:S01]  /*1940*/  IMAD.SHL.U32 R202, R3.reuse, 0x80, RZ ;  /* 0x0000008003ca7824 */ /* 0x040fe200078e00ff */
[C---:B------:R-:W-:Y:S01]  /*1950*/  SHF.L.U64.HI R178, R3.reuse, R178, c[0x0][0x294] ;  /* 0x0000a50003b27619 */ /* 0x040fe200000102b2 */
[C---:B------:R-:W-:Y:S01]  /*1960*/  IMAD.SHL.U32 R203, R3.reuse, 0x20, RZ ;  /* 0x0000002003cb7824 */ /* 0x040fe200078e00ff */
[----:B------:R-:W-:Y:S01]  /*1970*/  IADD3 R143, P0, R32, R180, RZ ;  /* 0x000000b4208f7210 */ /* 0x000fe20007f1e0ff */
[----:B------:R-:W-:Y:S01]  /*1980*/  IMAD.WIDE.U32 R198, R3, 0x60, RZ ;  /* 0x0000006003c67825 */ /* 0x000fe200078e00ff */
[----:B------:R-:W-:-:S02]  /*1990*/  IADD3 R129, R201, UR5, RZ ;  /* 0x00000005c9817c10 */ /* 0x000fc4000fffe0ff */
[----:B------:R-:W-:Y:S01]  /*19a0*/  IADD3 R123, R5, R107, RZ ;  /* 0x0000006b057b7210 */ /* 0x000fe20007ffe0ff */
[----:B------:R-:W-:Y:S01]  /*19b0*/  IMAD R3, R39, c[0x0][0x1e0], RZ ;  /* 0x0000780027037a24 */ /* 0x000fe200078e02ff */
[----:B------:R-:W-:Y:S01]  /*19c0*/  IADD3 R130, R199, UR4, RZ ;  /* 0x00000004c7827c10 */ /* 0x000fe2000fffe0ff */
[----:B------:R-:W-:Y:S01]  /*19d0*/  IMAD R2, R2, c[0x0][0x1e0], RZ ;  /* 0x0000780002027a24 */ /* 0x000fe200078e02ff */
[----:B------:R-:W-:Y:S01]  /*19e0*/  SHF.R.S32.HI R121, RZ, 0x1f, R98 ;  /* 0x0000001fff797819 */ /* 0x000fe20000011462 */
[----:B------:R-:W-:Y:S01]  /*19f0*/  IMAD.WIDE.U32 R134, R0, c[0x0][0x1e0], RZ ;  /* 0x0000780000867a25 */ /* 0x000fe200078e00ff */
[----:B------:R-:W-:-:S03]  /*1a00*/  SHF.L.U32 R149, R19, 0x1, RZ ;  /* 0x0000000113957819 */ /* 0x000fc600000006ff */
[----:B------:R-:W-:Y:S02]  /*1a10*/  IMAD R3, R97, c[0x0][0x1e4], R3 ;  /* 0x0000790061037a24 */ /* 0x000fe400078e0203 */
[----:B------:R-:W-:Y:S02]  /*1a20*/  IMAD R8, R0, c[0x0][0x1e4], R2 ;  /* 0x0000790000087a24 */ /* 0x000fe400078e0202 */
[----:B------:R-:W-:Y:S01]  /*1a30*/  IMAD.X R161, R37, 0x1, R39, P1 ;  /* 0x0000000125a17824 */ /* 0x000fe200008e0627 */
[----:B------:R-:W-:Y:S01]  /*1a40*/  IADD3 R144, P1, R210, R134, RZ ;  /* 0x00000086d2907210 */ /* 0x000fe20007f3e0ff */
[----:B------:R-:W-:Y:S02]  /*1a50*/  IMAD.IADD R142, R181, 0x1, R3 ;  /* 0x00000001b58e7824 */ /* 0x000fe400078e0203 */
[----:B------:R-:W-:Y:S02]  /*1a60*/  IMAD.IADD R141, R135, 0x1, R8 ;  /* 0x00000001878d7824 */ /* 0x000fe400078e0208 */
[----:B------:R-:W-:Y:S01]  /*1a70*/  IMAD.IADD R96, R95, 0x1, R96 ;  /* 0x000000015f607824 */ /* 0x000fe200078e0260 */
[----:B------:R-:W-:Y:S01]  /*1a80*/  IADD3.X R139, R33, R142, RZ, P0, !PT ;  /* 0x0000008e218b7210 */ /* 0x000fe200007fe4ff */
[----:B------:R-:W-:Y:S01]  /*1a90*/  IMAD.X R140, R190, 0x1, R141, P1 ;  /* 0x00000001be8c7824 */ /* 0x000fe200008e068d */
[----:B------:R-:W-:Y:S01]  /*1aa0*/  IADD3 R160, P0, R210, R144, RZ ;  /* 0x00000090d2a07210 */ /* 0x000fe20007f1e0ff */
[----:B------:R-:W-:-:S02]  /*1ab0*/  IMAD R2, R6, c[0x0][0x1e0], RZ ;  /* 0x0000780006027a24 */ /* 0x000fc400078e02ff */
[----:B------:R-:W-:Y:S01]  /*1ac0*/  IMAD R0, R7, c[0x0][0x1e0], RZ ;  /* 0x0000780007007a24 */ /* 0x000fe200078e02ff */
[----:B------:R-:W-:Y:S01]  /*1ad0*/  IADD3.X R156, R190, R140, RZ, P0, !PT ;  /* 0x0000008cbe9c7210 */ /* 0x000fe200007fe4ff */
[----:B------:R-:W-:Y:S01]  /*1ae0*/  IMAD R6, R9, c[0x0][0x1e0], RZ ;  /* 0x0000780009067a24 */ /* 0x000fe200078e02ff */
[----:B------:R-:W-:Y:S01]  /*1af0*/  IADD3 R115, P0, R143, R94, RZ ;  /* 0x0000005e8f737210 */ /* 0x000fe20007f1e0ff */
[----:B------:R-:W-:Y:S02]  /*1b00*/  IMAD R7, R169, c[0x0][0x1e4], R2 ;  /* 0x00007900a9077a24 */ /* 0x000fe400078e0202 */
[----:B------:R-:W-:Y:S02]  /*1b10*/  IMAD R2, R168, c[0x0][0x1e4], R0 ;  /* 0x00007900a8027a24 */ /* 0x000fe400078e0200 */
[----:B------:R-:W-:Y:S01]  /*1b20*/  IMAD.X R114, R139, 0x1, R96, P0 ;  /* 0x000000018b727824 */ /* 0x000fe200000e0660 */
[----:B------:R-:W-:Y:S01]  /*1b30*/  IADD3 R125, P0, R94, 0x40, RZ ;  /* 0x000000405e7d7810 */ /* 0x000fe20007f1e0ff */
[----:B------:R-:W-:-:S02]  /*1b40*/  IMAD R0, R167, c[0x0][0x1e4], R6 ;  /* 0x00007900a7007a24 */ /* 0x000fc400078e0206 */
[----:B------:R-:W-:Y:S02]  /*1b50*/  IMAD.IADD R191, R173, 0x1, R191 ;  /* 0x00000001adbf7824 */ /* 0x000fe400078e02bf */
[----:B------:R-:W-:Y:S01]  /*1b60*/  IMAD.X R117, RZ, RZ, R96, P0 ;  /* 0x000000ffff757224 */ /* 0x000fe200000e0660 */
[----:B------:R-:W-:Y:S01]  /*1b70*/  IADD3 R119, P0, R115, 0x40, RZ ;  /* 0x0000004073777810 */ /* 0x000fe20007f1e0ff */
[----:B------:R-:W-:Y:S02]  /*1b80*/  IMAD.IADD R159, R189, 0x1, R7 ;  /* 0x00000001bd9f7824 */ /* 0x000fe400078e0207 */
[----:B------:R-:W-:Y:S01]  /*1b90*/  IMAD.IADD R157, R187, 0x1, R2 ;  /* 0x00000001bb9d7824 */ /* 0x000fe200078e0202 */
[----:B------:R-:W-:Y:S01]  /*1ba0*/  IADD3.X R118, RZ, R114, RZ, P0, !PT ;  /* 0x00000072ff767210 */ /* 0x000fe200007fe4ff */
[----:B------:R-:W-:Y:S02]  /*1bb0*/  IMAD.IADD R155, R185, 0x1, R0 ;  /* 0x00000001b99b7824 */ /* 0x000fe400078e0200 */
[----:B------:R-:W-:-:S02]  /*1bc0*/  IMAD.IADD R126, R111, 0x1, R5 ;  /* 0x000000016f7e7824 */ /* 0x000fc400078e0205 */
[----:B------:R-:W-:Y:S02]  /*1bd0*/  IMAD.IADD R124, R109, 0x1, R4 ;  /* 0x000000016d7c7824 */ /* 0x000fe400078e0204 */
[----:B------:R-:W-:Y:S02]  /*1be0*/  IMAD.IADD R120, R4, 0x1, R105 ;  /* 0x0000000104787824 */ /* 0x000fe400078e0269 */
[----:B------:R-:W-:Y:S02]  /*1bf0*/  IMAD.IADD R112, R101, 0x1, R112 ;  /* 0x0000000165707824 */ /* 0x000fe400078e0270 */
[----:B------:R-:W-:Y:S02]  /*1c00*/  IMAD.SHL.U32 R146, R11, 0x2, RZ ;  /* 0x000000020b927824 */ /* 0x000fe400078e00ff */
[----:B------:R-:W-:Y:S01]  /*1c10*/  IMAD.SHL.U32 R145, R10, 0x2, RZ ;  /* 0x000000020a917824 */ /* 0x000fe200078e00ff */
[----:B-1----:R-:W-:Y:S06]  /*1c20*/  BAR.SYNC.DEFER_BLOCKING 0x0 ;  /* 0x0000000000007b1d */ /* 0x002fec0000010000 */
.L_x_102:
[-C--:B------:R-:W-:Y:S01]  /*1c30*/  IMAD R0, R192, R92.reuse, RZ ;  /* 0x0000005cc0007224 */ /* 0x080fe200078e02ff */
[----:B------:R-:W-:Y:S04]  /*1c40*/  DEPBAR.LE SB0, 0x0 ;  /* 0x000080000000791a */ /* 0x000fe80000000000 */
[----:B------:R-:W-:Y:S01]  /*1c50*/  BAR.SYNC.DEFER_BLOCKING 0x0 ;  /* 0x0000000000007b1d */ /* 0x000fe20000010000 */
[----:B------:R-:W-:Y:S01]  /*1c60*/  ISETP.GE.AND P0, PT, R213, 0x1, PT ;  /* 0x00000001d500780c */ /* 0x000fe20003f06270 */
[----:B------:R-:W-:Y:S01]  /*1c70*/  IMAD.WIDE.U32 R86, R208, R92, RZ ;  /* 0x0000005cd0567225 */ /* 0x000fe200078e00ff */
[----:B------:R-:W-:Y:S05]  /*1c80*/  SHF.R.S32.HI R99, RZ, 0x1f, R92 ;  /* 0x0000001fff637819 */ /* 0x000fea000001145c */
[----:B------:R-:W-:Y:S05]  /*1c90*/  IMAD R0, R99, R208, R0 ;  /* 0x000000d063007224 */ /* 0x000fea00078e0200 */
[----:B------:R-:W-:Y:S01]  /*1ca0*/  IADD3 R90, R87, R0, RZ ;  /* 0x00000000575a7210 */ /* 0x000fe20007ffe0ff */
[----:B------:R-:W-:Y:S01]  /*1cb0*/  BSSY B2, `(.L_x_56) ;  /* 0x0000524000027945 */ /* 0x000fe20003800000 */
[----:B--2---:R-:W-:-:S05]  /*1cc0*/  @!P0 BRA `(.L_x_57) ;  /* 0x00004d4000008947 */ /* 0x004fca0003800000 */
[-C--:B------:R-:W-:Y:S01]  /*1cd0*/  IMAD R2, R193, R92.reuse, RZ ;  /* 0x0000005cc1027224 */ /* 0x080fe200078e02ff */
[----:B------:R-:W-:Y:S01]  /*1ce0*/  ISETP.NE.AND P0, PT, R163, RZ, PT ;  /* 0x000000ffa300720c */ /* 0x000fe20003f05270 */
[-C--:B------:R-:W-:Y:S02]  /*1cf0*/  IMAD R0, R194, R92.reuse, RZ ;  /* 0x0000005cc2007224 */ /* 0x080fe400078e02ff */
[----:B------:R-:W-:Y:S02]  /*1d00*/  IMAD R3, R92, -0x80, R127 ;  /* 0xffffff805c037824 */ /* 0x000fe400078e027f */
[-C--:B------:R-:W-:Y:S03]  /*1d10*/  IMAD.WIDE.U32 R36, R206, R92.reuse, RZ ;  /* 0x0000005cce247225 */ /* 0x080fe600078e00ff */
[----:B------:R-:W-:Y:S01]  /*1d20*/  IMNMX R76, R3, 0x80, PT ;  /* 0x00000080034c7817 */ /* 0x000fe20003800200 */
[----:B------:R-:W-:Y:S04]  /*1d30*/  IMAD.WIDE.U32 R72, R202, R92, RZ ;  /* 0x0000005cca487225 */ /* 0x000fe800078e00ff */
[C---:B------:R-:W-:Y:S02]  /*1d40*/  IMAD R2, R99.reuse, R206, R2 ;  /* 0x000000ce63027224 */ /* 0x040fe400078e0202 */
[----:B------:R-:W-:Y:S03]  /*1d50*/  IMAD R0, R99, R202, R0 ;  /* 0x000000ca63007224 */ /* 0x000fe600078e0200 */
[----:B------:R-:W-:Y:S02]  /*1d60*/  IADD3 R41, R37, R2, RZ ;  /* 0x0000000225297210 */ /* 0x000fe40007ffe0ff */
[----:B------:R-:W-:Y:S01]  /*1d70*/  IADD3 R43, R73, R0, RZ ;  /* 0x00000000492b7210 */ /* 0x000fe20007ffe0ff */
[----:B------:R-:W-:-:S05]  /*1d80*/  @!P0 BRA `(.L_x_58) ;  /* 0x000028b000008947 */ /* 0x000fca0003800000 */
[----:B------:R-:W-:Y:S01]  /*1d90*/  ISETP.GE.AND P2, PT, R97, R76, PT ;  /* 0x0000004c6100720c */ /* 0x000fe20003f46270 */
[----:B------:R-:W-:Y:S01]  /*1da0*/  BSSY B0, `(.L_x_59) ;  /* 0x000001b000007945 */ /* 0x000fe20003800000 */
[----:B------:R-:W-:Y:S01]  /*1db0*/  CS2R R48, SRZ ;  /* 0x0000000000307805 */ /* 0x000fe2000001ff00 */
[----:B------:R-:W-:Y:S01]  /*1dc0*/  CS2R R44, SRZ ;  /* 0x00000000002c7805 */ /* 0x000fe2000001ff00 */
[----:B------:R-:W-:Y:S01]  /*1dd0*/  CS2R R38, SRZ ;  /* 0x0000000000267805 */ /* 0x000fe2000001ff00 */
[----:B------:R-:W-:Y:S01]  /*1de0*/  CS2R R12, SRZ ;  /* 0x00000000000c7805 */ /* 0x000fe2000001ff00 */
[----:B------:R-:W-:Y:S07]  /*1df0*/  CS2R R2, SRZ ;  /* 0x0000000000027805 */ /* 0x000fee000001ff00 */
[----:B------:R-:W-:-:S05]  /*1e00*/  @P2 BRA `(.L_x_60) ;  /* 0x0000014000002947 */ /* 0x000fca0003800000 */
[----:B------:R-:W-:Y:S01]  /*1e10*/  IADD3 R0, P0, R110, R36, RZ ;  /* 0x000000246e007210 */ /* 0x000fe20007f1e0ff */
[----:B------:R-:W-:Y:S01]  /*1e20*/  CS2R R38, SRZ ;  /* 0x0000000000267805 */ /* 0x000fe2000001ff00 */
[----:B------:R-:W-:Y:S01]  /*1e30*/  CS2R R44, SRZ ;  /* 0x00000000002c7805 */ /* 0x000fe2000001ff00 */
[----:B------:R-:W-:Y:S02]  /*1e40*/  CS2R R12, SRZ ;  /* 0x00000000000c7805 */ /* 0x000fe4000001ff00 */
[----:B------:R-:W-:Y:S01]  /*1e50*/  IMAD.X R3, R41, 0x1, R126, P0 ;  /* 0x0000000129037824 */ /* 0x000fe200000e067e */
[----:B------:R-:W-:Y:S05]  /*1e60*/  IADD3 R2, P0, R108, R72, RZ ;  /* 0x000000486c027210 */ /* 0x000fea0007f1e0ff */
[----:B------:R-:W-:Y:S01]  /*1e70*/  IMAD.X R5, R43, 0x1, R124, P0 ;  /* 0x000000012b057824 */ /* 0x000fe200000e067c */
[C---:B------:R-:W-:Y:S04]  /*1e80*/  LEA R6, P0, R0.reuse, c[0x0][0x270], 0x1 ;  /* 0x00009c0000067a11 */ /* 0x040fe800078008ff */
[----:B------:R-:W-:Y:S02]  /*1e90*/  LEA.HI.X R7, R0, c[0x0][0x274], R3, 0x1, P0 ;  /* 0x00009d0000077a11 */ /* 0x000fe400000f0c03 */
[C---:B------:R-:W-:Y:S04]  /*1ea0*/  LEA R4, P0, R2.reuse, c[0x0][0x288], 0x1 ;  /* 0x0000a20002047a11 */ /* 0x040fe800078008ff */
[----:B------:R-:W-:Y:S02]  /*1eb0*/  LEA.HI.X R5, R2, c[0x0][0x28c], R5, 0x1, P0 ;  /* 0x0000a30002057a11 */ /* 0x000fe400000f0c05 */
[----:B------:R-:W-:Y:S01]  /*1ec0*/  ISETP.GE.AND P0, PT, R28, c[0x0][0x27c], PT ;  /* 0x00009f001c007a0c */ /* 0x000fe20003f06270 */
[----:B------:R-:W-:Y:S11]  /*1ed0*/  CS2R R2, SRZ ;  /* 0x0000000000027805 */ /* 0x000ff6000001ff00 */
[----:B------:R-:W-:Y:S01]  /*1ee0*/  @!UPT UIADD3 URZ, URZ, URZ, URZ ;  /* 0x0000003f3f3ff290 */ /* 0x000fe2000fffe03f */
[----:B------:R1:W5:Y:S04]  /*1ef0*/  @!P0 LDG.E.64 R38, [R6.64] ;  /* 0x0000000806268981 */ /* 0x000368000c1e1b00 */
[----:B------:R1:W5:Y:S01]  /*1f00*/  @!P0 LDG.E.64 R2, [R4.64] ;  /* 0x0000000804028981 */ /* 0x000362000c1e1b00 */
[----:B------:R-:W-:Y:S11]  /*1f10*/  ISETP.GE.AND P0, PT, R31, c[0x0][0x27c], PT ;  /* 0x00009f001f007a0c */ /* 0x000ff60003f06270 */
[----:B------:R-:W-:Y:S02]  /*1f20*/  @!UPT UIADD3 URZ, URZ, URZ, URZ ;  /* 0x0000003f3f3ff290 */ /* 0x000fe4000fffe03f */
[----:B------:R1:W5:Y:S04]  /*1f30*/  @!P0 LDG.E.64 R44, [R6.64+0x40] ;  /* 0x00004008062c8981 */ /* 0x000368000c1e1b00 */
[----:B------:R1:W5:Y:S02]  /*1f40*/  @!P0 LDG.E.64 R12, [R4.64+0x40] ;  /* 0x00004008040c8981 */ /* 0x000364000c1e1b00 */
.L_x_60:
[----:B------:R-:W-:Y:S05]  /*1f50*/  BSYNC B0 ;  /* 0x0000000000007941 */ /* 0x000fea0003800000 */
.L_x_59:
[----:B------:R-:W-:Y:S01]  /*1f60*/  ISETP.GE.AND P3, PT, R169, R76, PT ;  /* 0x0000004ca900720c */ /* 0x000fe20003f66270 */
[----:B-----5:R-:W-:Y:S01]  /*1f70*/  IMAD.MOV.U32 R0, RZ, RZ, R44 ;  /* 0x000000ffff007224 */ /* 0x020fe200078e002c */
[----:B------:R-:W-:Y:S01]  /*1f80*/  BSSY B0, `(.L_x_61) ;  /* 0x0000026000007945 */ /* 0x000fe20003800000 */
[----:B-1----:R-:W-:Y:S01]  /*1f90*/  IMAD.MOV.U32 R6, RZ, RZ, R45 ;  /* 0x000000ffff067224 */ /* 0x002fe200078e002d */
[----:B------:R-:W-:Y:S01]  /*1fa0*/  CS2R R46, SRZ ;  /* 0x00000000002e7805 */ /* 0x000fe2000001ff00 */
[----:B------:R-:W-:Y:S01]  /*1fb0*/  IMAD.MOV.U32 R5, RZ, RZ, R38 ;  /* 0x000000ffff057224 */ /* 0x000fe200078e0026 */
[----:B------:R-:W-:Y:S01]  /*1fc0*/  CS2R R16, SRZ ;  /* 0x0000000000107805 */ /* 0x000fe2000001ff00 */
[----:B------:R-:W-:Y:S01]  /*1fd0*/  IMAD.MOV.U32 R4, RZ, RZ, R39 ;  /* 0x000000ffff047224 */ /* 0x000fe200078e0027 */
[----:B------:R-:W-:Y:S01]  /*1fe0*/  PRMT R58, R0, 0x5410, R6 ;  /* 0x00005410003a7816 */ /* 0x000fe20000000006 */
[----:B------:R-:W-:Y:S01]  /*1ff0*/  CS2R R14, SRZ ;  /* 0x00000000000e7805 */ /* 0x000fe2000001ff00 */
[----:B------:R-:W-:Y:S02]  /*2000*/  MOV R0, R12 ;  /* 0x0000000c00007202 */ /* 0x000fe40000000f00 */
[----:B------:R-:W-:Y:S01]  /*2010*/  PRMT R40, R5, 0x7610, R40 ;  /* 0x0000761005287816 */ /* 0x000fe20000000028 */
[----:B------:R-:W-:Y:S01]  /*2020*/  IMAD.MOV.U32 R5, RZ, RZ, R13 ;  /* 0x000000ffff057224 */ /* 0x000fe200078e000d */
[----:B------:R-:W-:Y:S01]  /*2030*/  PRMT R42, R4, 0x7610, R42 ;  /* 0x00007610042a7816 */ /* 0x000fe2000000002a */
[----:B------:R-:W-:Y:S01]  /*2040*/  IMAD.MOV.U32 R4, RZ, RZ, R2 ;  /* 0x000000ffff047224 */ /* 0x000fe200078e0002 */
[----:B------:R-:W-:Y:S02]  /*2050*/  PRMT R26, R0, 0x7610, R26 ;  /* 0x00007610001a7816 */ /* 0x000fe4000000001a */
[----:B------:R-:W-:Y:S02]  /*2060*/  MOV R0, R3 ;  /* 0x0000000300007202 */ /* 0x000fe40000000f00 */
[----:B------:R-:W-:Y:S02]  /*2070*/  PRMT R26, R26, 0x5410, R5 ;  /* 0x000054101a1a7816 */ /* 0x000fe40000000005 */
[----:B------:R-:W-:Y:S01]  /*2080*/  PRMT R7, R4, 0x5410, R0 ;  /* 0x0000541004077816 */ /* 0x000fe20000000000 */
[----:B------:R-:W-:-:S05]  /*2090*/  @P3 BRA `(.L_x_62) ;  /* 0x0000014000003947 */ /* 0x000fca0003800000 */
[----:B------:R-:W-:Y:S01]  /*20a0*/  IADD3 R0, P1, P0, R110, R36, R207 ;  /* 0x000000246e007210 */ /* 0x000fe2000783e0cf */
[----:B------:R-:W-:Y:S01]  /*20b0*/  CS2R R46, SRZ ;  /* 0x00000000002e7805 */ /* 0x000fe2000001ff00 */
[----:B------:R-:W-:Y:S01]  /*20c0*/  CS2R R14, SRZ ;  /* 0x00000000000e7805 */ /* 0x000fe2000001ff00 */
[----:B------:R-:W-:Y:S01]  /*20d0*/  CS2R R48, SRZ ;  /* 0x0000000000307805 */ /* 0x000fe2000001ff00 */
[----:B------:R-:W-:Y:S01]  /*20e0*/  IADD3.X R4, R126, R41, R177, P1, P0 ;  /* 0x000000297e047210 */ /* 0x000fe20000fe04b1 */
[----:B------:R-:W-:Y:S01]  /*20f0*/  CS2R R16, SRZ ;  /* 0x0000000000107805 */ /* 0x000fe2000001ff00 */
[----:B------:R-:W-:Y:S04]  /*2100*/  IADD3 R5, P1, P0, R108, R72, R203 ;  /* 0x000000486c057210 */ /* 0x000fe8000783e0cb */
[----:B------:R-:W-:Y:S02]  /*2110*/  IADD3.X R6, R124, R43, R178, P1, P0 ;  /* 0x0000002b7c067210 */ /* 0x000fe40000fe04b2 */
[C---:B------:R-:W-:Y:S04]  /*2120*/  LEA R8, P0, R0.reuse, c[0x0][0x270], 0x1 ;  /* 0x00009c0000087a11 */ /* 0x040fe800078008ff */
[----:B------:R-:W-:Y:S02]  /*2130*/  LEA.HI.X R9, R0, c[0x0][0x274], R4, 0x1, P0 ;  /* 0x00009d0000097a11 */ /* 0x000fe400000f0c04 */
[C---:B------:R-:W-:Y:S04]  /*2140*/  LEA R4, P0, R5.reuse, c[0x0][0x288], 0x1 ;  /* 0x0000a20005047a11 */ /* 0x040fe800078008ff */
[----:B------:R-:W-:Y:S02]  /*2150*/  LEA.HI.X R5, R5, c[0x0][0x28c], R6, 0x1, P0 ;  /* 0x0000a30005057a11 */ /* 0x000fe400000f0c06 */
[----:B------:R-:W-:Y:S11]  /*2160*/  ISETP.GE.AND P0, PT, R28, c[0x0][0x27c], PT ;  /* 0x00009f001c007a0c */ /* 0x000ff60003f06270 */
[----:B------:R-:W-:Y:S02]  /*2170*/  @!UPT UIADD3 URZ, URZ, URZ, URZ ;  /* 0x0000003f3f3ff290 */ /* 0x000fe4000fffe03f */
[----:B------:R1:W5:Y:S04]  /*2180*/  @!P0 LDG.E.64 R46, [R8.64] ;  /* 0x00000008082e8981 */ /* 0x000368000c1e1b00 */
[----:B------:R1:W5:Y:S01]  /*2190*/  @!P0 LDG.E.64 R14, [R4.64] ;  /* 0x00000008040e8981 */ /* 0x000362000c1e1b00 */
[----:B------:R-:W-:Y:S11]  /*21a0*/  ISETP.GE.AND P0, PT, R31, c[0x0][0x27c], PT ;  /* 0x00009f001f007a0c */ /* 0x000ff60003f06270 */
[----:B------:R-:W-:Y:S02]  /*21b0*/  @!UPT UIADD3 URZ, URZ, URZ, URZ ;  /* 0x0000003f3f3ff290 */ /* 0x000fe4000fffe03f */
[----:B------:R1:W5:Y:S04]  /*21c0*/  @!P0 LDG.E.64 R48, [R8.64+0x40] ;  /* 0x0000400808308981 */ /* 0x000368000c1e1b00 */
[----:B------:R1:W5:Y:S02]  /*21d0*/  @!P0 LDG.E.64 R16, [R4.64+0x40] ;  /* 0x0000400804108981 */ /* 0x000364000c1e1b00 */
.L_x_62:
[----:B------:R-:W-:Y:S05]  /*21e0*/  BSYNC B0 ;  /* 0x0000000000007941 */ /* 0x000fea0003800000 */
.L_x_61:
[----:B------:R-:W-:Y:S01]  /*21f0*/  ISETP.GE.AND P6, PT, R168, R76, PT ;  /* 0x0000004ca800720c */ /* 0x000fe20003fc6270 */
[----:B-----5:R-:W-:Y:S01]  /*2200*/  IMAD.MOV.U32 R6, RZ, RZ, R48 ;  /* 0x000000ffff067224 */ /* 0x020fe200078e0030 */
[----:B-1----:R-:W-:Y:S01]  /*2210*/  MOV R4, R46 ;  /* 0x0000002e00047202 */ /* 0x002fe20000000f00 */
[----:B------:R-:W-:Y:S01]  /*2220*/  IMAD.MOV.U32 R5, RZ, RZ, R49 ;  /* 0x000000ffff057224 */ /* 0x000fe200078e0031 */
[----:B------:R-:W-:Y:S01]  /*2230*/  BSSY B0, `(.L_x_63) ;  /* 0x0000024000007945 */ /* 0x000fe20003800000 */
[----:B------:R-:W-:Y:S01]  /*2240*/  IMAD.MOV.U32 R0, RZ, RZ, R47 ;  /* 0x000000ffff007224 */ /* 0x000fe200078e002f */
[----:B------:R-:W-:Y:S01]  /*2250*/  CS2R R56, SRZ ;  /* 0x0000000000387805 */ /* 0x000fe2000001ff00 */
[----:B------:R-:W-:Y:S01]  /*2260*/  CS2R R52, SRZ ;  /* 0x0000000000347805 */ /* 0x000fe2000001ff00 */
[----:B------:R-:W-:Y:S01]  /*2270*/  PRMT R60, R6, 0x5410, R5 ;  /* 0x00005410063c7816 */ /* 0x000fe20000000005 */
[----:B------:R-:W-:Y:S01]  /*2280*/  IMAD.MOV.U32 R6, RZ, RZ, R16 ;  /* 0x000000ffff067224 */ /* 0x000fe200078e0010 */
[----:B------:R-:W-:Y:S01]  /*2290*/  PRMT R59, R4, 0x5410, R0 ;  /* 0x00005410043b7816 */ /* 0x000fe20000000000 */
[----:B------:R-:W-:Y:S01]  /*22a0*/  IMAD.MOV.U32 R4, RZ, RZ, R14 ;  /* 0x000000ffff047224 */ /* 0x000fe200078e000e */
[----:B------:R-:W-:Y:S01]  /*22b0*/  MOV R5, R17 ;  /* 0x0000001100057202 */ /* 0x000fe20000000f00 */
[----:B------:R-:W-:Y:S01]  /*22c0*/  CS2R R50, SRZ ;  /* 0x0000000000327805 */ /* 0x000fe2000001ff00 */
[----:B------:R-:W-:Y:S01]  /*22d0*/  MOV R0, R15 ;  /* 0x0000000f00007202 */ /* 0x000fe20000000f00 */
[----:B------:R-:W-:Y:S01]  /*22e0*/  CS2R R20, SRZ ;  /* 0x0000000000147805 */ /* 0x000fe2000001ff00 */
[----:B------:R-:W-:Y:S01]  /*22f0*/  PRMT R30, R6, 0x5410, R5 ;  /* 0x00005410061e7816 */ /* 0x000fe20000000005 */
[----:B------:R-:W-:Y:S01]  /*2300*/  CS2R R18, SRZ ;  /* 0x0000000000127805 */ /* 0x000fe2000001ff00 */
        /* <DEDUP_REMOVED lines=22> */
.L_x_64:
[----:B------:R-:W-:Y:S05]  /*2470*/  BSYNC B0 ;  /* 0x0000000000007941 */ /* 0x000fea0003800000 */
.L_x_63:
        /* <DEDUP_REMOVED lines=38> */
.L_x_66:
[----:B------:R-:W-:Y:S05]  /*26e0*/  BSYNC B0 ;  /* 0x0000000000007941 */ /* 0x000fea0003800000 */
.L_x_65:
[----:B-1---5:R-:W-:Y:S01]  /*26f0*/  MOV R4, R54 ;  /* 0x0000003600047202 */ /* 0x022fe20000000f00 */
[----:B------:R-:W-:Y:S01]  /*2700*/  IMAD.MOV.U32 R6, RZ, RZ, R56 ;  /* 0x000000ffff067224 */ /* 0x000fe200078e0038 */
[----:B------:R-:W-:Y:S01]  /*2710*/  BSSY B1, `(.L_x_67) ;  /* 0x0000084000017945 */ /* 0x000fe20003800000 */
[----:B------:R-:W-:Y:S02]  /*2720*/  IMAD.MOV.U32 R5, RZ, RZ, R57 ;  /* 0x000000ffff057224 */ /* 0x000fe400078e0039 */
[----:B------:R-:W-:Y:S03]  /*2730*/  IMAD.MOV.U32 R0, RZ, RZ, R55 ;  /* 0x000000ffff007224 */ /* 0x000fe600078e0037 */
[----:B------:R-:W-:Y:S01]  /*2740*/  PRMT R64, R6, 0x5410, R5 ;  /* 0x0000541006407816 */ /* 0x000fe20000000005 */
[----:B------:R-:W-:Y:S01]  /*2750*/  IMAD.MOV.U32 R6, RZ, RZ, R24 ;  /* 0x000000ffff067224 */ /* 0x000fe200078e0018 */
[----:B------:R-:W-:Y:S01]  /*2760*/  PRMT R63, R4, 0x5410, R0 ;  /* 0x00005410043f7816 */ /* 0x000fe20000000000 */
[----:B------:R-:W-:Y:S01]  /*2770*/  IMAD.MOV.U32 R4, RZ, RZ, R22 ;  /* 0x000000ffff047224 */ /* 0x000fe200078e0016 */
[----:B------:R-:W-:Y:S02]  /*2780*/  MOV R5, R25 ;  /* 0x0000001900057202 */ /* 0x000fe40000000f00 */
[----:B------:R-:W-:Y:S02]  /*2790*/  MOV R0, R23 ;  /* 0x0000001700007202 */ /* 0x000fe40000000f00 */
[----:B------:R-:W-:Y:S02]  /*27a0*/  PRMT R37, R6, 0x5410, R5 ;  /* 0x0000541006257816 */ /* 0x000fe40000000005 */
[----:B------:R-:W-:Y:S01]  /*27b0*/  PRMT R36, R4, 0x5410, R0 ;  /* 0x0000541004247816 */ /* 0x000fe20000000000 */
[----:B------:R-:W-:-:S05]  /*27c0*/  @P2 BRA `(.L_x_68) ;  /* 0x0000078000002947 */ /* 0x000fca0003800000 */
[----:B------:R-:W-:Y:S01]  /*27d0*/  IADD3 R65, P0, R143, R86, RZ ;  /* 0x000000568f417210 */ /* 0x000fe20007f1e0ff */
[----:B------:R-:W-:Y:S03]  /*27e0*/  BSSY B0, `(.L_x_69) ;  /* 0x000003b000007945 */ /* 0x000fe60003800000 */
[----:B------:R-:W-:Y:S01]  /*27f0*/  IADD3.X R68, R90, R139, RZ, P0, !PT ;  /* 0x0000008b5a447210 */ /* 0x000fe200007fe4ff */
[----:B------:R-:W-:-:S05]  /*2800*/  @P5 BRA `(.L_x_70) ;  /* 0x0000038000005947 */ /* 0x000fca0003800000 */
[----:B------:R-:W-:Y:S01]  /*2810*/  IADD3 R0, P0, R65, R94, RZ ;  /* 0x0000005e41007210 */ /* 0x000fe20007f1e0ff */
[----:B------:R-:W1:Y:S03]  /*2820*/  LDS.128 R8, [R75+0x8100] ;  /* 0x008100004b087984 */ /* 0x000e660000000c00 */
[----:B------:R-:W-:Y:S02]  /*2830*/  IADD3.X R4, R68, R96, RZ, P0, !PT ;  /* 0x0000006044047210 */ /* 0x000fe400007fe4ff */
[C---:B------:R-:W-:Y:S04]  /*2840*/  LEA R66, P0, R0.reuse, c[0x0][0x1c8], 0x1 ;  /* 0x0000720000427a11 */ /* 0x040fe800078008ff */
[----:B------:R-:W-:Y:S02]  /*2850*/  LEA.HI.X R67, R0, c[0x0][0x1cc], R4, 0x1, P0 ;  /* 0x0000730000437a11 */ /* 0x000fe400000f0c04 */
[----:B------:R-:W-:Y:S11]  /*2860*/  ISETP.GE.AND P0, PT, R28, c[0x0][0x27c], PT ;  /* 0x00009f001c007a0c */ /* 0x000ff60003f06270 */
[----:B------:R-:W-:Y:S02]  /*2870*/  @!UPT UIADD3 URZ, URZ, URZ, URZ ;  /* 0x0000003f3f3ff290 */ /* 0x000fe4000fffe03f */
[--C-:B------:R-:W-:Y:S01]  /*2880*/  @!P0 SHF.R.U64 R5, R2, 0x10, R3.reuse ;  /* 0x0000001002058819 */ /* 0x100fe20000001203 */
[----:B------:R-:W-:Y:S01]  /*2890*/  @!P0 HADD2.F32 R0, -RZ, R7.H0_H0 ;  /* 0x20000007ff008230 */ /* 0x000fe20000004100 */
[----:B------:R-:W-:Y:S02]  /*28a0*/  @!P0 SHF.R.U32.HI R6, RZ, 0x10, R3 ;  /* 0x00000010ff068819 */ /* 0x000fe40000011603 */
[--C-:B------:R-:W-:Y:S02]  /*28b0*/  @!P0 SHF.R.U64 R41, R38, 0x10, R39.reuse ;  /* 0x0000001026298819 */ /* 0x100fe40000001227 */
[----:B------:R-:W-:Y:S01]  /*28c0*/  @!P0 SHF.R.U32.HI R43, RZ, 0x10, R39 ;  /* 0x00000010ff2b8819 */ /* 0x000fe20000011627 */
[----:B------:R-:W-:Y:S02]  /*28d0*/  @!P0 HADD2.F32 R39, -RZ, R40.H0_H0 ;  /* 0x20000028ff278230 */ /* 0x000fe40000004100 */
[----:B------:R-:W-:Y:S02]  /*28e0*/  @!P0 HADD2.F32 R41, -RZ, R41.H0_H0 ;  /* 0x20000029ff298230 */ /* 0x000fe40000004100 */
[----:B------:R-:W-:Y:S01]  /*28f0*/  @!P0 HADD2.F32 R43, -RZ, R43.H0_H0 ;  /* 0x2000002bff2b8230 */ /* 0x000fe20000004100 */
[----:B-1----:R-:W-:Y:S02]  /*2900*/  @!P0 MOV R4, R8 ;  /* 0x0000000800048202 */ /* 0x002fe40000000f00 */
[----:B------:R-:W-:Y:S03]  /*2910*/  @!P0 MOV R3, R9 ;  /* 0x0000000900038202 */ /* 0x000fe60000000f00 */
[--C-:B------:R-:W-:Y:S02]  /*2920*/  @!P0 HADD2.F32 R38, -RZ, R4.reuse.H1_H1 ;  /* 0x30000004ff268230 */ /* 0x100fe40000004100 */
[----:B------:R-:W-:Y:S02]  /*2930*/  @!P0 HADD2.F32 R2, -RZ, R4.H0_H0 ;  /* 0x20000004ff028230 */ /* 0x000fe40000004100 */
[----:B------:R-:W-:Y:S01]  /*2940*/  @!P0 HADD2.F32 R4, -RZ, R5.H0_H0 ;  /* 0x20000005ff048230 */ /* 0x000fe20000004100 */
[-C--:B------:R-:W-:Y:S01]  /*2950*/  @!P0 FMUL.FTZ R69, R38, R0.reuse ;  /* 0x0000000026458220 */ /* 0x080fe20000410000 */
[--C-:B------:R-:W-:Y:S01]  /*2960*/  @!P0 HADD2.F32 R40, -RZ, R3.reuse.H1_H1 ;  /* 0x30000003ff288230 */ /* 0x100fe20000004100 */
[----:B------:R-:W-:Y:S01]  /*2970*/  @!P0 IMAD.MOV.U32 R5, RZ, RZ, R10 ;  /* 0x000000ffff058224 */ /* 0x000fe200078e000a */
[----:B------:R-:W-:Y:S01]  /*2980*/  @!P0 HADD2.F32 R3, -RZ, R3.H0_H0 ;  /* 0x20000003ff038230 */ /* 0x000fe20000004100 */
[C---:B------:R-:W-:Y:S02]  /*2990*/  @!P0 FMUL.FTZ R0, R2.reuse, R0 ;  /* 0x0000000002008220 */ /* 0x040fe40000410000 */
[----:B------:R-:W-:Y:S02]  /*29a0*/  @!P0 FFMA.FTZ R71, R2, R39, -R69 ;  /* 0x0000002702478223 */ /* 0x000fe40000010845 */
[-C--:B------:R-:W-:Y:S02]  /*29b0*/  @!P0 FMUL.FTZ R69, R40, R4.reuse ;  /* 0x0000000428458220 */ /* 0x080fe40000410000 */
[C---:B------:R-:W-:Y:S01]  /*29c0*/  @!P0 FMUL.FTZ R2, R3.reuse, R4 ;  /* 0x0000000403028220 */ /* 0x040fe20000410000 */
[----:B------:R-:W-:Y:S01]  /*29d0*/  @!P0 MOV R4, R11 ;  /* 0x0000000b00048202 */ /* 0x000fe20000000f00 */
[----:B------:R-:W-:Y:S01]  /*29e0*/  @!P0 FFMA.FTZ R0, R38, R39, R0 ;  /* 0x0000002726008223 */ /* 0x000fe20000010000 */
[----:B------:R-:W-:Y:S01]  /*29f0*/  @!P0 HADD2.F32 R38, -RZ, R5.H1_H1 ;  /* 0x30000005ff268230 */ /* 0x000fe20000004100 */
[-C--:B------:R-:W-:Y:S01]  /*2a00*/  @!P0 FFMA.FTZ R70, R3, R41.reuse, -R69 ;  /* 0x0000002903468223 */ /* 0x080fe20000010845 */
[----:B------:R-:W-:Y:S01]  /*2a10*/  @!P0 HADD2.F32 R3, -RZ, R7.H1_H1 ;  /* 0x30000007ff038230 */ /* 0x000fe20000004100 */
[----:B------:R-:W-:Y:S01]  /*2a20*/  @!P0 FFMA.FTZ R2, R40, R41, R2 ;  /* 0x0000002928028223 */ /* 0x000fe20000010002 */
[----:B------:R-:W-:Y:S01]  /*2a30*/  @!P0 HADD2.F32 R7, -RZ, R6.H0_H0 ;  /* 0x20000006ff078230 */ /* 0x000fe20000004100 */
[----:B------:R-:W-:Y:S01]  /*2a40*/  @!P0 F2FP.PACK_AB R0, R0, R71 ;  /* 0x000000470000823e */ /* 0x000fe200000000ff */
[----:B------:R-:W-:Y:S02]  /*2a50*/  @!P0 HADD2.F32 R6, -RZ, R5.H0_H0 ;  /* 0x20000005ff068230 */ /* 0x000fe40000004100 */
[----:B------:R-:W-:Y:S01]  /*2a60*/  @!P0 HADD2.F32 R39, -RZ, R42.H0_H0 ;  /* 0x2000002aff278230 */ /* 0x000fe20000004100 */
[----:B------:R-:W-:Y:S01]  /*2a70*/  @!P0 F2FP.PACK_AB R2, R2, R70 ;  /* 0x000000460202823e */ /* 0x000fe200000000ff */
[--C-:B------:R-:W-:Y:S01]  /*2a80*/  @!P0 HADD2.F32 R42, -RZ, R4.reuse.H1_H1 ;  /* 0x30000004ff2a8230 */ /* 0x100fe20000004100 */
[----:B------:R-:W-:Y:S01]  /*2a90*/  @!P0 MOV R8, R0 ;  /* 0x0000000000088202 */ /* 0x000fe20000000f00 */
[----:B------:R-:W-:Y:S01]  /*2aa0*/  @!P0 HADD2.F32 R5, -RZ, R4.H0_H0 ;  /* 0x20000004ff058230 */ /* 0x000fe20000004100 */
[-C--:B------:R-:W-:Y:S02]  /*2ab0*/  @!P0 FMUL.FTZ R4, R38, R3.reuse ;  /* 0x0000000326048220 */ /* 0x080fe40000410000 */
[----:B------:R-:W-:Y:S02]  /*2ac0*/  @!P0 FMUL.FTZ R3, R6, R3 ;  /* 0x0000000306038220 */ /* 0x000fe40000410000 */
[----:B------:R-:W-:Y:S02]  /*2ad0*/  @!P0 FMUL.FTZ R69, R42, R7 ;  /* 0x000000072a458220 */ /* 0x000fe40000410000 */
[----:B------:R-:W-:Y:S02]  /*2ae0*/  @!P0 FFMA.FTZ R6, R6, R39, -R4 ;  /* 0x0000002706068223 */ /* 0x000fe40000010804 */
[C---:B------:R-:W-:Y:S02]  /*2af0*/  @!P0 FMUL.FTZ R4, R5.reuse, R7 ;  /* 0x0000000705048220 */ /* 0x040fe40000410000 */
[----:B------:R-:W-:Y:S02]  /*2b00*/  @!P0 FFMA.FTZ R3, R38, R39, R3 ;  /* 0x0000002726038223 */ /* 0x000fe40000010003 */
[-C--:B------:R-:W-:Y:S02]  /*2b10*/  @!P0 FFMA.FTZ R69, R5, R43.reuse, -R69 ;  /* 0x0000002b05458223 */ /* 0x080fe40000010845 */
[----:B------:R-:W-:Y:S01]  /*2b20*/  @!P0 FFMA.FTZ R4, R42, R43, R4 ;  /* 0x0000002b2a048223 */ /* 0x000fe20000010004 */
[----:B------:R-:W-:Y:S01]  /*2b30*/  @!P0 F2FP.PACK_AB R3, R3, R6 ;  /* 0x000000060303823e */ /* 0x000fe200000000ff */
[----:B------:R-:W-:Y:S03]  /*2b40*/  @!P0 IMAD.MOV.U32 R9, RZ, RZ, R2 ;  /* 0x000000ffff098224 */ /* 0x000fe600078e0002 */
[----:B------:R-:W-:Y:S02]  /*2b50*/  @!P0 F2FP.PACK_AB R4, R4, R69 ;  /* 0x000000450404823e */ /* 0x000fe400000000ff */
[----:B------:R-:W-:Y:S02]  /*2b60*/  @!P0 MOV R10, R3 ;  /* 0x00000003000a8202 */ /* 0x000fe40000000f00 */
[----:B------:R-:W-:Y:S05]  /*2b70*/  @!P0 MOV R11, R4 ;  /* 0x00000004000b8202 */ /* 0x000fea0000000f00 */
[----:B------:R1:W-:Y:S02]  /*2b80*/  STG.E.128 [R66.64], R8 ;  /* 0x0000000842007986 */ /* 0x0003e4000c101d08 */
.L_x_70:
[----:B------:R-:W-:Y:S05]  /*2b90*/  BSYNC B0 ;  /* 0x0000000000007941 */ /* 0x000fea0003800000 */
.L_x_69:
[----:B------:R-:W-:Y:S11]  /*2ba0*/  ISETP.GE.AND P0, PT, R93, c[0x0][0x1d4], PT ;  /* 0x000075005d007a0c */ /* 0x000ff60003f06270 */
[----:B------:R-:W-:Y:S02]  /*2bb0*/  @!UPT UIADD3 URZ, URZ, URZ, URZ ;  /* 0x0000003f3f3ff290 */ /* 0x000fe4000fffe03f */
[----:B------:R-:W-:-:S05]  /*2bc0*/  @P0 BRA `(.L_x_68) ;  /* 0x0000038000000947 */ /* 0x000fca0003800000 */
[----:B------:R-:W-:Y:S01]  /*2bd0*/  IADD3 R0, P0, R65, R125, RZ ;  /* 0x0000007d41007210 */ /* 0x000fe20007f1e0ff */
[----:B-1----:R-:W1:Y:S03]  /*2be0*/  LDS.128 R8, [R75+0xc100] ;  /* 0x00c100004b087984 */ /* 0x002e660000000c00 */
[----:B------:R-:W-:Y:S02]  /*2bf0*/  IADD3.X R2, R68, R117, RZ, P0, !PT ;  /* 0x0000007544027210 */ /* 0x000fe400007fe4ff */
[C---:B------:R-:W-:Y:S04]  /*2c00*/  LEA R42, P0, R0.reuse, c[0x0][0x1c8], 0x1 ;  /* 0x00007200002a7a11 */ /* 0x040fe800078008ff */
[----:B------:R-:W-:Y:S02]  /*2c10*/  LEA.HI.X R43, R0, c[0x0][0x1cc], R2, 0x1, P0 ;  /* 0x00007300002b7a11 */ /* 0x000fe400000f0c02 */
[----:B------:R-:W-:Y:S11]  /*2c20*/  ISETP.GE.AND P0, PT, R31, c[0x0][0x27c], PT ;  /* 0x00009f001f007a0c */ /* 0x000ff60003f06270 */
[----:B------:R-:W-:Y:S02]  /*2c30*/  @!UPT UIADD3 URZ, URZ, URZ, URZ ;  /* 0x0000003f3f3ff290 */ /* 0x000fe4000fffe03f */
[--C-:B------:R-:W-:Y:S01]  /*2c40*/  @!P0 SHF.R.U64 R4, R12, 0x10, R13.reuse ;  /* 0x000000100c048819 */ /* 0x100fe2000000120d */
[----:B------:R-:W-:Y:S01]  /*2c50*/  @!P0 HADD2.F32 R0, -RZ, R26.H0_H0 ;  /* 0x2000001aff008230 */ /* 0x000fe20000004100 */
[----:B------:R-:W-:Y:S01]  /*2c60*/  @!P0 SHF.R.U32.HI R7, RZ, 0x10, R13 ;  /* 0x00000010ff078819 */ /* 0x000fe2000001160d */
[----:B------:R-:W-:Y:S01]  /*2c70*/  @!P0 HADD2.F32 R6, -RZ, R58.H0_H0 ;  /* 0x2000003aff068230 */ /* 0x000fe20000004100 */
[--C-:B------:R-:W-:Y:S01]  /*2c80*/  @!P0 SHF.R.U64 R13, R44, 0x10, R45.reuse ;  /* 0x000000102c0d8819 */ /* 0x100fe2000000122d */
[----:B------:R-:W-:Y:S01]  /*2c90*/  @!P0 HADD2.F32 R4, -RZ, R4.H0_H0 ;  /* 0x20000004ff048230 */ /* 0x000fe20000004100 */
        /* <DEDUP_REMOVED lines=8> */
[--C-:B------:R-:W-:Y:S01]  /*2d20*/  @!P0 HADD2.F32 R12, -RZ, R3.reuse.H1_H1 ;  /* 0x30000003ff0c8230 */ /* 0x100fe20000004100 */
[CC--:B------:R-:W-:Y:S01]  /*2d30*/  @!P0 FMUL.FTZ R38, R5.reuse, R0.reuse ;  /* 0x0000000005268220 */ /* 0x0c0fe20000410000 */
[----:B------:R-:W-:Y:S01]  /*2d40*/  @!P0 HADD2.F32 R3, -RZ, R3.H0_H0 ;  /* 0x20000003ff038230 */ /* 0x000fe20000004100 */
[C---:B------:R-:W-:Y:S02]  /*2d50*/  @!P0 FMUL.FTZ R0, R2.reuse, R0 ;  /* 0x0000000002008220 */ /* 0x040fe40000410000 */
[-C--:B------:R-:W-:Y:S02]  /*2d60*/  @!P0 FFMA.FTZ R45, R2, R6.reuse, -R38 ;  /* 0x00000006022d8223 */ /* 0x080fe40000010826 */
[----:B------:R-:W-:Y:S02]  /*2d70*/  @!P0 FFMA.FTZ R0, R5, R6, R0 ;  /* 0x0000000605008223 */ /* 0x000fe40000010000 */
[----:B------:R-:W-:Y:S02]  /*2d80*/  @!P0 IMAD.MOV.U32 R5, RZ, RZ, R10 ;  /* 0x000000ffff058224 */ /* 0x000fe400078e000a */
[-C--:B------:R-:W-:Y:S01]  /*2d90*/  @!P0 FMUL.FTZ R38, R12, R4.reuse ;  /* 0x000000040c268220 */ /* 0x080fe20000410000 */
[----:B------:R-:W-:Y:S01]  /*2da0*/  @!P0 F2FP.PACK_AB R0, R0, R45 ;  /* 0x0000002d0000823e */ /* 0x000fe200000000ff */
[C---:B------:R-:W-:Y:S01]  /*2db0*/  @!P0 FMUL.FTZ R2, R3.reuse, R4 ;  /* 0x0000000403028220 */ /* 0x040fe20000410000 */
[----:B------:R-:W-:Y:S01]  /*2dc0*/  @!P0 MOV R4, R11 ;  /* 0x0000000b00048202 */ /* 0x000fe20000000f00 */
[-C--:B------:R-:W-:Y:S01]  /*2dd0*/  @!P0 FFMA.FTZ R44, R3, R13.reuse, -R38 ;  /* 0x0000000d032c8223 */ /* 0x080fe20000010826 */
[----:B------:R-:W-:Y:S01]  /*2de0*/  @!P0 HADD2.F32 R3, -RZ, R26.H1_H1 ;  /* 0x3000001aff038230 */ /* 0x000fe20000004100 */
[----:B------:R-:W-:Y:S01]  /*2df0*/  @!P0 FFMA.FTZ R2, R12, R13, R2 ;  /* 0x0000000d0c028223 */ /* 0x000fe20000010002 */
[--C-:B------:R-:W-:Y:S01]  /*2e00*/  @!P0 HADD2.F32 R26, -RZ, R5.reuse.H1_H1 ;  /* 0x30000005ff1a8230 */ /* 0x100fe20000004100 */
[----:B------:R-:W-:Y:S01]  /*2e10*/  @!P0 MOV R8, R0 ;  /* 0x0000000000088202 */ /* 0x000fe20000000f00 */
[----:B------:R-:W-:Y:S02]  /*2e20*/  @!P0 HADD2.F32 R6, -RZ, R5.H0_H0 ;  /* 0x20000005ff068230 */ /* 0x000fe40000004100 */
[----:B------:R-:W-:Y:S01]  /*2e30*/  @!P0 HADD2.F32 R38, -RZ, R58.H1_H1 ;  /* 0x3000003aff268230 */ /* 0x000fe20000004100 */
[----:B------:R-:W-:Y:S01]  /*2e40*/  @!P0 F2FP.PACK_AB R2, R2, R44 ;  /* 0x0000002c0202823e */ /* 0x000fe200000000ff */
[--C-:B------:R-:W-:Y:S02]  /*2e50*/  @!P0 HADD2.F32 R39, -RZ, R4.reuse.H1_H1 ;  /* 0x30000004ff278230 */ /* 0x100fe40000004100 */
[----:B------:R-:W-:Y:S01]  /*2e60*/  @!P0 HADD2.F32 R5, -RZ, R4.H0_H0 ;  /* 0x20000004ff058230 */ /* 0x000fe20000004100 */
[-C--:B------:R-:W-:Y:S02]  /*2e70*/  @!P0 FMUL.FTZ R4, R26, R3.reuse ;  /* 0x000000031a048220 */ /* 0x080fe40000410000 */
[C---:B------:R-:W-:Y:S02]  /*2e80*/  @!P0 FMUL.FTZ R3, R6.reuse, R3 ;  /* 0x0000000306038220 */ /* 0x040fe40000410000 */
[-C--:B------:R-:W-:Y:S02]  /*2e90*/  @!P0 FMUL.FTZ R41, R39, R7.reuse ;  /* 0x0000000727298220 */ /* 0x080fe40000410000 */
[-C--:B------:R-:W-:Y:S02]  /*2ea0*/  @!P0 FFMA.FTZ R6, R6, R38.reuse, -R4 ;  /* 0x0000002606068223 */ /* 0x080fe40000010804 */
        /* <DEDUP_REMOVED lines=10> */
.L_x_68:
[----:B------:R-:W-:Y:S05]  /*2f50*/  BSYNC B1 ;  /* 0x0000000000017941 */ /* 0x000fea0003800000 */
.L_x_67:
[----:B------:R-:W-:Y:S01]  /*2f60*/  BSSY B1, `(.L_x_71) ;  /* 0x000007a000017945 */ /* 0x000fe20003800000 */
[----:B------:R-:W-:-:S05]  /*2f70*/  @P3 BRA `(.L_x_72) ;  /* 0x0000078000003947 */ /* 0x000fca0003800000 */
[----:B------:R-:W-:Y:S01]  /*2f80*/  IADD3 R40, P1, P0, R134, R86, R32 ;  /* 0x0000005686287210 */ /* 0x000fe2000783e020 */
[----:B------:R-:W-:Y:S03]  /*2f90*/  BSSY B0, `(.L_x_73) ;  /* 0x000003b000007945 */ /* 0x000fe60003800000 */
[----:B-1----:R-:W-:Y:S01]  /*2fa0*/  IADD3.X R42, R141, R90, R33, P1, P0 ;  /* 0x0000005a8d2a7210 */ /* 0x002fe20000fe0421 */
        /* <DEDUP_REMOVED lines=8> */
[----:B------:R-:W-:Y:S01]  /*3030*/  @!P0 SHF.R.U64 R4, R14, 0x10, R15 ;  /* 0x000000100e048819 */ /* 0x000fe2000000120f */
[----:B------:R-:W-:Y:S01]  /*3040*/  @!P0 HADD2.F32 R0, -RZ, R27.H0_H0 ;  /* 0x2000001bff008230 */ /* 0x000fe20000004100 */
[----:B------:R-:W-:Y:S01]  /*3050*/  @!P0 SHF.R.U64 R13, R46, 0x10, R47 ;  /* 0x000000102e0d8819 */ /* 0x000fe2000000122f */
[----:B------:R-:W-:Y:S01]  /*3060*/  @!P0 HADD2.F32 R6, -RZ, R59.H0_H0 ;  /* 0x2000003bff068230 */ /* 0x000fe20000004100 */
[----:B------:R-:W-:Y:S01]  /*3070*/  @!P0 SHF.R.U32.HI R7, RZ, 0x10, R15 ;  /* 0x00000010ff078819 */ /* 0x000fe2000001160f */
[----:B------:R-:W-:Y:S01]  /*3080*/  @!P0 HADD2.F32 R4, -RZ, R4.H0_H0 ;  /* 0x20000004ff048230 */ /* 0x000fe20000004100 */
[----:B------:R-:W-:Y:S01]  /*3090*/  @!P0 SHF.R.U32.HI R46, RZ, 0x10, R47 ;  /* 0x00000010ff2e8819 */ /* 0x000fe2000001162f */
[----:B------:R-:W-:Y:S02]  /*30a0*/  @!P0 HADD2.F32 R13, -RZ, R13.H0_H0 ;  /* 0x2000000dff0d8230 */ /* 0x000fe40000004100 */
[----:B------:R-:W-:Y:S02]  /*30b0*/  @!P0 HADD2.F32 R15, -RZ, R59.H1_H1 ;  /* 0x3000003bff0f8230 */ /* 0x000fe40000004100 */
        /* <DEDUP_REMOVED lines=12> */
[----:B------:R-:W-:Y:S01]  /*3180*/  @!P0 FMUL.FTZ R14, R12, R4 ;  /* 0x000000040c0e8220 */ /* 0x000fe20000410000 */
[----:B------:R-:W-:Y:S01]  /*3190*/  @!P0 F2FP.PACK_AB R0, R0, R44 ;  /* 0x0000002c0000823e */ /* 0x000fe200000000ff */
[C---:B------:R-:W-:Y:S01]  /*31a0*/  @!P0 FMUL.FTZ R2, R3.reuse, R4 ;  /* 0x0000000403028220 */ /* 0x040fe20000410000 */
[----:B------:R-:W-:Y:S01]  /*31b0*/  @!P0 MOV R4, R11 ;  /* 0x0000000b00048202 */ /* 0x000fe20000000f00 */
[-C--:B------:R-:W-:Y:S01]  /*31c0*/  @!P0 FFMA.FTZ R43, R3, R13.reuse, -R14 ;  /* 0x0000000d032b8223 */ /* 0x080fe2000001080e */
[----:B------:R-:W-:Y:S01]  /*31d0*/  @!P0 HADD2.F32 R14, -RZ, R5.H1_H1 ;  /* 0x30000005ff0e8230 */ /* 0x000fe20000004100 */
[----:B------:R-:W-:Y:S01]  /*31e0*/  @!P0 FFMA.FTZ R2, R12, R13, R2 ;  /* 0x0000000d0c028223 */ /* 0x000fe20000010002 */
[----:B------:R-:W-:Y:S01]  /*31f0*/  @!P0 HADD2.F32 R3, -RZ, R27.H1_H1 ;  /* 0x3000001bff038230 */ /* 0x000fe20000004100 */
[----:B------:R-:W-:Y:S01]  /*3200*/  @!P0 MOV R8, R0 ;  /* 0x0000000000088202 */ /* 0x000fe20000000f00 */
[----:B------:R-:W-:Y:S02]  /*3210*/  @!P0 HADD2.F32 R6, -RZ, R5.H0_H0 ;  /* 0x20000005ff068230 */ /* 0x000fe40000004100 */
[--C-:B------:R-:W-:Y:S01]  /*3220*/  @!P0 HADD2.F32 R26, -RZ, R4.reuse.H1_H1 ;  /* 0x30000004ff1a8230 */ /* 0x100fe20000004100 */
[----:B------:R-:W-:Y:S01]  /*3230*/  @!P0 F2FP.PACK_AB R2, R2, R43 ;  /* 0x0000002b0202823e */ /* 0x000fe200000000ff */
[----:B------:R-:W-:Y:S01]  /*3240*/  @!P0 HADD2.F32 R5, -RZ, R4.H0_H0 ;  /* 0x20000004ff058230 */ /* 0x000fe20000004100 */
[-C--:B------:R-:W-:Y:S01]  /*3250*/  @!P0 FMUL.FTZ R4, R14, R3.reuse ;  /* 0x000000030e048220 */ /* 0x080fe20000410000 */
[----:B------:R-:W-:Y:S01]  /*3260*/  @!P0 HADD2.F32 R27, -RZ, R46.H0_H0 ;  /* 0x2000002eff1b8230 */ /* 0x000fe20000004100 */
        /* <DEDUP_REMOVED lines=13> */
.L_x_74:
[----:B------:R-:W-:Y:S05]  /*3340*/  BSYNC B0 ;  /* 0x0000000000007941 */ /* 0x000fea0003800000 */
.L_x_73:
        /* <DEDUP_REMOVED lines=37> */
[--C-:B------:R-:W-:Y:S01]  /*35a0*/  @!P0 HADD2.F32 R14, -RZ, R5.reuse.H1_H1 ;  /* 0x30000005ff0e8230 */ /* 0x100fe20000004100 */
[----:B------:R-:W-:Y:S01]  /*35b0*/  @!P0 FFMA.FTZ R2, R12, R13, R2 ;  /* 0x0000000d0c028223 */ /* 0x000fe20000010002 */
[----:B------:R-:W-:Y:S01]  /*35c0*/  @!P0 HADD2.F32 R3, -RZ, R30.H1_H1 ;  /* 0x3000001eff038230 */ /* 0x000fe20000004100 */
[----:B------:R-:W-:Y:S01]  /*35d0*/  @!P0 MOV R8, R0 ;  /* 0x0000000000088202 */ /* 0x000fe20000000f00 */
[----:B------:R-:W-:Y:S02]  /*35e0*/  @!P0 HADD2.F32 R6, -RZ, R5.H0_H0 ;  /* 0x20000005ff068230 */ /* 0x000fe40000004100 */
[--C-:B------:R-:W-:Y:S01]  /*35f0*/  @!P0 HADD2.F32 R16, -RZ, R4.reuse.H1_H1 ;  /* 0x30000004ff108230 */ /* 0x100fe20000004100 */
[----:B------:R-:W-:Y:S01]  /*3600*/  @!P0 F2FP.PACK_AB R2, R2, R38 ;  /* 0x000000260202823e */ /* 0x000fe200000000ff */
        /* <DEDUP_REMOVED lines=15> */
.L_x_72:
[----:B------:R-:W-:Y:S05]  /*3700*/  BSYNC B1 ;  /* 0x0000000000017941 */ /* 0x000fea0003800000 */
.L_x_71:
        /* <DEDUP_REMOVED lines=62> */
.L_x_78:
[----:B------:R-:W-:Y:S05]  /*3af0*/  BSYNC B0 ;  /* 0x0000000000007941 */ /* 0x000fea0003800000 */
.L_x_77:
        /* <DEDUP_REMOVED lines=59> */
.L_x_76:
[----:B------:R-:W-:Y:S05]  /*3eb0*/  BSYNC B1 ;  /* 0x0000000000017941 */ /* 0x000fea0003800000 */
.L_x_75:
[----:B------:R-:W-:-:S05]  /*3ec0*/  @P4 BRA `(.L_x_79) ;  /* 0x0000302000004947 */ /* 0x000fca0003800000 */
[----:B-1----:R-:W-:Y:S01]  /*3ed0*/  IADD3 R26, P1, P0, R160, R86, R32 ;  /* 0x00000056a01a7210 */ /* 0x002fe2000783e020 */
[----:B------:R-:W-:Y:S03]  /*3ee0*/  BSSY B0, `(.L_x_80) ;  /* 0x000003a000007945 */ /* 0x000fe60003800000 */
[----:B------:R-:W-:Y:S01]  /*3ef0*/  IADD3.X R27, R156, R90, R33, P1, P0 ;  /* 0x0000005a9c1b7210 */ /* 0x000fe20000fe0421 */
[----:B------:R-:W-:-:S05]  /*3f00*/  @P5 BRA `(.L_x_81) ;  /* 0x0000037000005947 */ /* 0x000fca0003800000 */
[----:B------:R-:W-:Y:S01]  /*3f10*/  ISETP.GE.AND P0, PT, R28, c[0x0][0x27c], PT ;  /* 0x00009f001c007a0c */ /* 0x000fe20003f06270 */
[----:B------:R-:W1:Y:S01]  /*3f20*/  LDS.128 R8, [R75+0xb100] ;  /* 0x00b100004b087984 */ /* 0x000e620000000c00 */
[----:B------:R-:W-:Y:S11]  /*3f30*/  IADD3 R18, P1, R26, R94, RZ ;  /* 0x0000005e1a127210 */ /* 0x000ff60007f3e0ff */
        /* <DEDUP_REMOVED lines=14> */
[--C-:B------:R-:W-:Y:S02]  /*4020*/  @!P0 HADD2.F32 R13, -RZ, R2.reuse.H1_H1 ;  /* 0x30000002ff0d8230 */ /* 0x100fe40000004100 */
[----:B------:R-:W-:Y:S01]  /*4030*/  @!P0 HADD2.F32 R3, -RZ, R2.H0_H0 ;  /* 0x20000002ff038230 */ /* 0x000fe20000004100 */
[----:B------:R-:W-:Y:S02]  /*4040*/  @!P0 FMUL.FTZ R2, R6, R0 ;  /* 0x0000000006028220 */ /* 0x000fe40000410000 */
[-C--:B------:R-:W-:Y:S02]  /*4050*/  @!P0 FMUL.FTZ R15, R13, R5.reuse ;  /* 0x000000050d0f8220 */ /* 0x080fe40000410000 */
[C---:B------:R-:W-:Y:S02]  /*4060*/  @!P0 FFMA.FTZ R22, R4.reuse, R12, -R2 ;  /* 0x0000000c04168223 */ /* 0x040fe40000010802 */
[C---:B------:R-:W-:Y:S01]  /*4070*/  @!P0 FMUL.FTZ R2, R3.reuse, R5 ;  /* 0x0000000503028220 */ /* 0x040fe20000410000 */
[----:B------:R-:W-:Y:S01]  /*4080*/  @!P0 MOV R5, R10 ;  /* 0x0000000a00058202 */ /* 0x000fe20000000f00 */
[----:B------:R-:W-:Y:S02]  /*4090*/  @!P0 FMUL.FTZ R0, R4, R0 ;  /* 0x0000000004008220 */ /* 0x000fe40000410000 */
[----:B------:R-:W-:Y:S02]  /*40a0*/  @!P0 IMAD.MOV.U32 R4, RZ, RZ, R11 ;  /* 0x000000ffff048224 */ /* 0x000fe400078e000b */
[----:B------:R-:W-:Y:S01]  /*40b0*/  @!P0 FFMA.FTZ R0, R6, R12, R0 ;  /* 0x0000000c06008223 */ /* 0x000fe20000010000 */
[--C-:B------:R-:W-:Y:S01]  /*40c0*/  @!P0 HADD2.F32 R6, -RZ, R5.reuse.H0_H0 ;  /* 0x20000005ff068230 */ /* 0x100fe20000004100 */
[-C--:B------:R-:W-:Y:S01]  /*40d0*/  @!P0 FFMA.FTZ R21, R3, R14.reuse, -R15 ;  /* 0x0000000e03158223 */ /* 0x080fe2000001080f */
[----:B------:R-:W-:Y:S01]  /*40e0*/  @!P0 HADD2.F32 R3, -RZ, R36.H1_H1 ;  /* 0x30000024ff038230 */ /* 0x000fe20000004100 */
[----:B------:R-:W-:Y:S01]  /*40f0*/  @!P0 FFMA.FTZ R2, R13, R14, R2 ;  /* 0x0000000e0d028223 */ /* 0x000fe20000010002 */
[----:B------:R-:W-:Y:S01]  /*4100*/  @!P0 F2FP.PACK_AB R0, R0, R22 ;  /* 0x000000160000823e */ /* 0x000fe200000000ff */
[----:B------:R-:W-:Y:S02]  /*4110*/  @!P0 HADD2.F32 R12, -RZ, R5.H1_H1 ;  /* 0x30000005ff0c8230 */ /* 0x000fe40000004100 */
[----:B------:R-:W-:Y:S01]  /*4120*/  @!P0 HADD2.F32 R15, -RZ, R63.H1_H1 ;  /* 0x3000003fff0f8230 */ /* 0x000fe20000004100 */
        /* <DEDUP_REMOVED lines=10> */
[-C--:B------:R-:W-:Y:S01]  /*41d0*/  @!P0 FFMA.FTZ R19, R5, R17.reuse, -R19 ;  /* 0x0000001105138223 */ /* 0x080fe20000010813 */
[----:B------:R-:W-:Y:S01]  /*41e0*/  IADD3.X R5, R27, R96, RZ, P1, !PT ;  /* 0x000000601b057210 */ /* 0x000fe20000ffe4ff */
[----:B------:R-:W-:Y:S01]  /*41f0*/  @!P0 FFMA.FTZ R4, R16, R17, R4 ;  /* 0x0000001110048223 */ /* 0x000fe20000010004 */
[----:B------:R-:W-:Y:S01]  /*4200*/  LEA R6, P1, R18, c[0x0][0x1c8], 0x1 ;  /* 0x0000720012067a11 */ /* 0x000fe200078208ff */
[----:B------:R-:W-:Y:S01]  /*4210*/  @!P0 IMAD.MOV.U32 R9, RZ, RZ, R2 ;  /* 0x000000ffff098224 */ /* 0x000fe200078e0002 */
[----:B------:R-:W-:Y:S02]  /*4220*/  @!P0 F2FP.PACK_AB R3, R3, R20 ;  /* 0x000000140303823e */ /* 0x000fe400000000ff */
[----:B------:R-:W-:Y:S02]  /*4230*/  @!P0 F2FP.PACK_AB R4, R4, R19 ;  /* 0x000000130404823e */ /* 0x000fe400000000ff */
[----:B------:R-:W-:Y:S02]  /*4240*/  LEA.HI.X R7, R18, c[0x0][0x1cc], R5, 0x1, P1 ;  /* 0x0000730012077a11 */ /* 0x000fe400008f0c05 */
[----:B------:R-:W-:Y:S02]  /*4250*/  @!P0 MOV R10, R3 ;  /* 0x00000003000a8202 */ /* 0x000fe40000000f00 */
[----:B------:R-:W-:Y:S05]  /*4260*/  @!P0 MOV R11, R4 ;  /* 0x00000004000b8202 */ /* 0x000fea0000000f00 */
[----:B------:R1:W-:Y:S02]  /*4270*/  STG.E.128 [R6.64], R8 ;  /* 0x0000000806007986 */ /* 0x0003e4000c101d08 */
.L_x_81:
[----:B------:R-:W-:Y:S05]  /*4280*/  BSYNC B0 ;  /* 0x0000000000007941 */ /* 0x000fea0003800000 */
.L_x_80:
[----:B------:R-:W-:Y:S11]  /*4290*/  ISETP.GE.AND P0, PT, R93, c[0x0][0x1d4], PT ;  /* 0x000075005d007a0c */ /* 0x000ff60003f06270 */
[----:B------:R-:W-:Y:S02]  /*42a0*/  @!UPT UIADD3 URZ, URZ, URZ, URZ ;  /* 0x0000003f3f3ff290 */ /* 0x000fe4000fffe03f */
[----:B------:R-:W-:-:S05]  /*42b0*/  @P0 BRA `(.L_x_79) ;  /* 0x00002c3000000947 */ /* 0x000fca0003800000 */
[----:B------:R-:W-:Y:S01]  /*42c0*/  ISETP.GE.AND P0, PT, R31, c[0x0][0x27c], PT ;  /* 0x00009f001f007a0c */ /* 0x000fe20003f06270 */
[----:B-1----:R-:W1:Y:S01]  /*42d0*/  LDS.128 R8, [R75+0xf100] ;  /* 0x00f100004b087984 */ /* 0x002e620000000c00 */
        /* <DEDUP_REMOVED lines=25> */
[----:B------:R-:W-:Y:S01]  /*4470*/  @!P0 HADD2.F32 R6, -RZ, R5.H0_H0 ;  /* 0x20000005ff068230 */ /* 0x000fe20000004100 */
        /* <DEDUP_REMOVED lines=16> */
[----:B------:R-:W-:Y:S01]  /*4580*/  @!P0 FFMA.FTZ R19, R5, R17, -R19 ;  /* 0x0000001105138223 */ /* 0x000fe20000010813 */
        /* <DEDUP_REMOVED lines=9> */
[----:B------:R1:W-:Y:S01]  /*4620*/  STG.E.128 [R6.64], R8 ;  /* 0x0000000806007986 */ /* 0x0003e2000c101d08 */
[----:B------:R-:W-:-:S05]  /*4630*/  BRA `(.L_x_79) ;  /* 0x000028b000007947 */ /* 0x000fca0003800000 */
.L_x_58:
[----:B------:R-:W-:Y:S01]  /*4640*/  ISETP.GE.AND P0, PT, R169, R76, PT ;  /* 0x0000004ca900720c */ /* 0x000fe20003f06270 */
[----:B------:R-:W-:Y:S01]  /*4650*/  CS2R R18, SRZ ;  /* 0x0000000000127805 */ /* 0x000fe2000001ff00 */
[----:B------:R-:W-:Y:S01]  /*4660*/  CS2R R16, SRZ ;  /* 0x0000000000107805 */ /* 0x000fe2000001ff00 */
[----:B------:R-:W-:Y:S01]  /*4670*/  CS2R R62, SRZ ;  /* 0x00000000003e7805 */ /* 0x000fe2000001ff00 */
[----:B------:R-:W-:Y:S01]  /*4680*/  ISETP.GE.OR P4, PT, R32, c[0x0][0x27c], P0 ;  /* 0x00009f0020007a0c */ /* 0x000fe20000786670 */
        /* <DEDUP_REMOVED lines=9> */
[----:B------:R-:W-:Y:S03]  /*4720*/  BSSY B0, `(.L_x_82) ;  /* 0x00000d2000007945 */ /* 0x000fe60003800000 */
[----:B------:R-:W-:Y:S04]  /*4730*/  @!P4 IADD3 R0, P1, P0, R106, R36, R207 ;  /* 0x000000246a00c210 */ /* 0x000fe8000783e0cf */
[C---:B------:R-:W-:Y:S02]  /*4740*/  @!P4 IADD3.X R2, R123.reuse, R41, R177, P1, P0 ;  /* 0x000000297b02c210 */ /* 0x040fe40000fe04b1 */
[----:B------:R-:W-:Y:S04]  /*4750*/  @!P4 IADD3 R3, P1, P0, R104, R72, R203 ;  /* 0x000000486803c210 */ /* 0x000fe8000783e0cb */
[----:B------:R-:W-:Y:S02]  /*4760*/  @!P4 IADD3.X R4, R120, R43, R178, P1, P0 ;  /* 0x0000002b7804c210 */ /* 0x000fe40000fe04b2 */
[----:B------:R-:W-:Y:S04]  /*4770*/  ISETP.GE.AND P0, PT, R168, R76, PT ;  /* 0x0000004ca800720c */ /* 0x000fe80003f06270 */
[----:B------:R-:W-:Y:S11]  /*4780*/  ISETP.GE.OR P3, PT, R32, c[0x0][0x27c], P0 ;  /* 0x00009f0020007a0c */ /* 0x000ff60000766670 */
[----:B------:R-:W-:Y:S02]  /*4790*/  @!UPT UIADD3 URZ, URZ, URZ, URZ ;  /* 0x0000003f3f3ff290 */ /* 0x000fe4000fffe03f */
[----:B------:R-:W-:Y:S04]  /*47a0*/  @!P3 IADD3 R5, P1, P0, R106, R204, R36 ;  /* 0x000000cc6a05b210 */ /* 0x000fe8000783e024 */
[----:B------:R-:W-:Y:S02]  /*47b0*/  @!P3 IADD3.X R8, R123, R175, R41, P1, P0 ;  /* 0x000000af7b08b210 */ /* 0x000fe40000fe0429 */
        /* <DEDUP_REMOVED lines=9> */
[C---:B------:R-:W-:Y:S04]  /*4850*/  @!P4 LEA R6, P0, R0.reuse, c[0x0][0x270], 0x1 ;  /* 0x00009c000006ca11 */ /* 0x040fe800078008ff */
[----:B------:R-:W-:Y:S02]  /*4860*/  @!P4 LEA.HI.X R7, R0, c[0x0][0x274], R2, 0x1, P0 ;  /* 0x00009d000007ca11 */ /* 0x000fe400000f0c02 */
[C---:B------:R-:W-:Y:S03]  /*4870*/  @!P4 LEA R2, P0, R3.reuse, c[0x0][0x288], 0x1 ;  /* 0x0000a2000302ca11 */ /* 0x040fe600078008ff */
[----:B------:R1:W2:Y:S01]  /*4880*/  @!P4 LDG.E.128 R60, [R6.64] ;  /* 0x00000008063cc981 */ /* 0x0002a2000c1e1d00 */
[----:B------:R-:W-:Y:S02]  /*4890*/  @!P4 LEA.HI.X R3, R3, c[0x0][0x28c], R4, 0x1, P0 ;  /* 0x0000a3000303ca11 */ /* 0x000fe400000f0c04 */
[C---:B------:R-:W-:Y:S04]  /*48a0*/  @!P3 LEA R4, P0, R5.reuse, c[0x0][0x270], 0x1 ;  /* 0x00009c000504ba11 */ /* 0x040fe800078008ff */
[----:B------:R-:W-:Y:S01]  /*48b0*/  @!P3 LEA.HI.X R5, R5, c[0x0][0x274], R8, 0x1, P0 ;  /* 0x00009d000505ba11 */ /* 0x000fe200000f0c08 */
[----:B------:R3:W4:Y:S01]  /*48c0*/  @!P4 LDG.E.128 R16, [R2.64] ;  /* 0x000000080210c981 */ /* 0x000722000c1e1d00 */
[C---:B------:R-:W-:Y:S04]  /*48d0*/  @!P3 LEA R8, P0, R9.reuse, c[0x0][0x288], 0x1 ;  /* 0x0000a2000908ba11 */ /* 0x040fe800078008ff */
[----:B------:R-:W-:Y:S02]  /*48e0*/  @!P3 LEA.HI.X R9, R9, c[0x0][0x28c], R10, 0x1, P0 ;  /* 0x0000a3000909ba11 */ /* 0x000fe400000f0c0a */
[C---:B------:R-:W-:Y:S01]  /*48f0*/  @!P2 LEA R10, P0, R11.reuse, c[0x0][0x270], 0x1 ;  /* 0x00009c000b0aaa11 */ /* 0x040fe200078008ff */
[----:B------:R3:W4:Y:S03]  /*4900*/  @!P3 LDG.E.128 R64, [R4.64] ;  /* 0x000000080440b981 */ /* 0x000726000c1e1d00 */
[----:B------:R-:W-:Y:S02]  /*4910*/  @!P2 LEA.HI.X R11, R11, c[0x0][0x274], R12, 0x1, P0 ;  /* 0x00009d000b0baa11 */ /* 0x000fe400000f0c0c */
[C---:B------:R-:W-:Y:S03]  /*4920*/  @!P2 LEA R12, P0, R13.reuse, c[0x0][0x288], 0x1 ;  /* 0x0000a2000d0caa11 */ /* 0x040fe600078008ff */
[----:B------:R2:W4:Y:S01]  /*4930*/  @!P3 LDG.E.128 R20, [R8.64] ;  /* 0x000000080814b981 */ /* 0x000522000c1e1d00 */
[----:B------:R-:W-:Y:S01]  /*4940*/  @!P2 LEA.HI.X R13, R13, c[0x0][0x28c], R14, 0x1, P0 ;  /* 0x0000a3000d0daa11 */ /* 0x000fe200000f0c0e */
[----:B-1----:R-:W-:Y:S01]  /*4950*/  CS2R R6, SRZ ;  /* 0x0000000000067805 */ /* 0x002fe2000001ff00 */
[----:B------:R-:W-:Y:S04]  /*4960*/  ISETP.GE.AND P0, PT, R97, R76, PT ;  /* 0x0000004c6100720c */ /* 0x000fe80003f06270 */
[----:B------:R-:W-:Y:S01]  /*4970*/  ISETP.GE.OR P0, PT, R32, c[0x0][0x27c], P0 ;  /* 0x00009f0020007a0c */ /* 0x000fe20000706670 */
[----:B------:R-:W4:Y:S08]  /*4980*/  @!P2 LDG.E.128 R68, [R10.64] ;  /* 0x000000080a44a981 */ /* 0x000f30000c1e1d00 */
[----:B------:R-:W4:Y:S01]  /*4990*/  @!P2 LDG.E.128 R24, [R12.64] ;  /* 0x000000080c18a981 */ /* 0x000f22000c1e1d00 */
[----:B---3--:R-:W-:Y:S03]  /*49a0*/  CS2R R4, SRZ ;  /* 0x0000000000047805 */ /* 0x008fe6000001ff00 */
[----:B------:R-:W-:Y:S05]  /*49b0*/  @!P0 IADD3 R0, P1, R106, R36, RZ ;  /* 0x000000246a008210 */ /* 0x000fea0007f3e0ff */
[----:B------:R-:W-:Y:S01]  /*49c0*/  @!P0 IMAD.X R2, R41, 0x1, R123, P1 ;  /* 0x0000000129028824 */ /* 0x000fe200008e067b */
[C---:B------:R-:W-:Y:S01]  /*49d0*/  @!P0 LEA R14, P1, R0.reuse, c[0x0][0x270], 0x1 ;  /* 0x00009c00000e8a11 */ /* 0x040fe200078208ff */
[----:B------:R-:W-:Y:S03]  /*49e0*/  CS2R R40, SRZ ;  /* 0x0000000000287805 */ /* 0x000fe6000001ff00 */
[----:B------:R-:W-:Y:S02]  /*49f0*/  @!P0 LEA.HI.X R15, R0, c[0x0][0x274], R2, 0x1, P1 ;  /* 0x00009d00000f8a11 */ /* 0x000fe400008f0c02 */
[----:B------:R-:W-:Y:S05]  /*4a00*/  @!P0 IADD3 R0, P1, R104, R72, RZ ;  /* 0x0000004868008210 */ /* 0x000fea0007f3e0ff */
[----:B------:R-:W-:Y:S01]  /*4a10*/  @!P0 IMAD.X R3, R43, 0x1, R120, P1 ;  /* 0x000000012b038824 */ /* 0x000fe200008e0678 */
[C---:B------:R-:W-:Y:S01]  /*4a20*/  @!P0 LEA R2, P1, R0.reuse, c[0x0][0x288], 0x1 ;  /* 0x0000a20000028a11 */ /* 0x040fe200078208ff */
[----:B------:R-:W-:Y:S03]  /*4a30*/  CS2R R42, SRZ ;  /* 0x00000000002a7805 */ /* 0x000fe6000001ff00 */
[----:B------:R-:W-:Y:S02]  /*4a40*/  @!P0 LEA.HI.X R3, R0, c[0x0][0x28c], R3, 0x1, P1 ;  /* 0x0000a30000038a11 */ /* 0x000fe400008f0c03 */
[----:B------:R-:W-:Y:S01]  /*4a50*/  ISETP.GE.OR P1, PT, R97, R76, P5 ;  /* 0x0000004c6100720c */ /* 0x000fe20002f26670 */
[----:B------:R1:W5:Y:S08]  /*4a60*/  @!P0 LDG.E.128 R40, [R14.64] ;  /* 0x000000080e288981 */ /* 0x000370000c1e1d00 */
[----:B------:R3:W5:Y:S01]  /*4a70*/  @!P0 LDG.E.128 R4, [R2.64] ;  /* 0x0000000802048981 */ /* 0x000762000c1e1d00 */
[----:B------:R-:W-:Y:S01]  /*4a80*/  ISETP.GE.AND P0, PT, R32, c[0x0][0x27c], PT ;  /* 0x00009f0020007a0c */ /* 0x000fe20003f06270 */
[----:B--2---:R-:W-:Y:S02]  /*4a90*/  IMAD.MOV.U32 R8, RZ, RZ, R62 ;  /* 0x000000ffff087224 */ /* 0x004fe400078e003e */
[----:B---3--:R-:W-:Y:S02]  /*4aa0*/  IMAD.MOV.U32 R3, RZ, RZ, R63 ;  /* 0x000000ffff037224 */ /* 0x008fe400078e003f */
[----:B------:R-:W-:Y:S02]  /*4ab0*/  IMAD.MOV.U32 R2, RZ, RZ, R60 ;  /* 0x000000ffff027224 */ /* 0x000fe400078e003c */
[----:B------:R-:W-:Y:S01]  /*4ac0*/  IMAD.MOV.U32 R0, RZ, RZ, R61 ;  /* 0x000000ffff007224 */ /* 0x000fe200078e003d */
[----:B------:R-:W-:Y:S01]  /*4ad0*/  PRMT R54, R3, 0x5410, R8 ;  /* 0x0000541003367816 */ /* 0x000fe20000000008 */
[----:B----4-:R-:W-:Y:S02]  /*4ae0*/  IMAD.MOV.U32 R8, RZ, RZ, R18 ;  /* 0x000000ffff087224 */ /* 0x010fe400078e0012 */
[----:B------:R-:W-:Y:S01]  /*4af0*/  IMAD.MOV.U32 R3, RZ, RZ, R19 ;  /* 0x000000ffff037224 */ /* 0x000fe200078e0013 */
[----:B------:R-:W-:Y:S01]  /*4b00*/  PRMT R53, R2, 0x5410, R0 ;  /* 0x0000541002357816 */ /* 0x000fe20000000000 */
[----:B------:R-:W-:Y:S02]  /*4b10*/  IMAD.MOV.U32 R2, RZ, RZ, R16 ;  /* 0x000000ffff027224 */ /* 0x000fe400078e0010 */
        /* <DEDUP_REMOVED lines=25> */
[----:B------:R-:W-:Y:S04]  /*4cb0*/  PRMT R39, R3, 0x5410, R8 ;  /* 0x0000541003277816 */ /* 0x000fe80000000008 */
[----:B------:R-:W-:Y:S01]  /*4cc0*/  PRMT R38, R0, 0x5410, R2 ;  /* 0x0000541000267816 */ /* 0x000fe20000000002 */
[----:B------:R-:W-:-:S05]  /*4cd0*/  @P1 BRA `(.L_x_83) ;  /* 0x0000076000001947 */ /* 0x000fca0003800000 */
[----:B-1---5:R-:W-:Y:S01]  /*4ce0*/  IMAD.MOV.U32 R11, RZ, RZ, R7 ;  /* 0x000000ffff0b7224 */ /* 0x022fe200078e0007 */
[----:B------:R-:W-:Y:S01]  /*4cf0*/  IADD3 R0, P1, R180, R86, RZ ;  /* 0x00000056b4007210 */ /* 0x000fe20007f3e0ff */
[----:B------:R-:W-:Y:S01]  /*4d00*/  LDS.128 R56, [R149+0x8100] ;  /* 0x0081000095387984 */ /* 0x000fe20000000c00 */
[----:B------:R-:W-:Y:S01]  /*4d10*/  @!P0 SHF.R.U32.HI R9, RZ, 0x10, R5 ;  /* 0x00000010ff098819 */ /* 0x000fe20000011605 */
[----:B------:R-:W-:Y:S01]  /*4d20*/  IMAD.MOV.U32 R51, RZ, RZ, R43 ;  /* 0x000000ffff337224 */ /* 0x000fe200078e002b */
[----:B------:R-:W-:Y:S02]  /*4d30*/  IADD3.X R2, R90, R142, RZ, P1, !PT ;  /* 0x0000008e5a027210 */ /* 0x000fe40000ffe4ff */
[----:B------:R-:W-:Y:S02]  /*4d40*/  IADD3 R3, P2, P1, R94, R0, R116 ;  /* 0x000000005e037210 */ /* 0x000fe4000795e074 */
[----:B------:R-:W-:Y:S01]  /*4d50*/  @!P0 SHF.R.U64 R48, R40, 0x10, R41 ;  /* 0x0000001028308819 */ /* 0x000fe20000001229 */
[----:B------:R-:W1:Y:S01]  /*4d60*/  LDS.128 R12, [R153+0x8100] ;  /* 0x00810000990c7984 */ /* 0x000e620000000c00 */
[----:B------:R-:W-:Y:S02]  /*4d70*/  IADD3.X R8, R96, R2, R122, P2, P1 ;  /* 0x0000000260087210 */ /* 0x000fe400017e247a */
[----:B------:R-:W-:Y:S02]  /*4d80*/  ISETP.GE.AND P1, PT, R98, c[0x0][0x1d4], PT ;  /* 0x0000750062007a0c */ /* 0x000fe40003f26270 */
[--C-:B------:R-:W-:Y:S02]  /*4d90*/  @!P0 SHF.R.U64 R10, R6, 0x10, R7.reuse ;  /* 0x00000010060a8819 */ /* 0x100fe40000001207 */
[----:B------:R-:W-:Y:S02]  /*4da0*/  @!P0 SHF.R.U32.HI R30, RZ, 0x10, R7 ;  /* 0x00000010ff1e8819 */ /* 0x000fe40000011607 */
[----:B------:R-:W-:Y:S02]  /*4db0*/  MOV R45, R41 ;  /* 0x00000029002d7202 */ /* 0x000fe40000000f00 */
[----:B------:R-:W-:Y:S02]  /*4dc0*/  @!P0 SHF.R.U32.HI R47, RZ, 0x10, R41 ;  /* 0x00000010ff2f8819 */ /* 0x000fe40000011629 */
[----:B------:R-:W-:Y:S02]  /*4dd0*/  MOV R50, R42 ;  /* 0x0000002a00327202 */ /* 0x000fe40000000f00 */
[--C-:B------:R-:W-:Y:S02]  /*4de0*/  @!P0 SHF.R.U64 R49, R42, 0x10, R43.reuse ;  /* 0x000000102a318819 */ /* 0x100fe4000000122b */
[----:B------:R-:W-:Y:S02]  /*4df0*/  @!P1 IADD3 R0, P3, P2, R94, R0, R98 ;  /* 0x000000005e009210 */ /* 0x000fe40007a7e062 */
[----:B------:R-:W-:Y:S01]  /*4e00*/  @!P0 SHF.R.U32.HI R52, RZ, 0x10, R43 ;  /* 0x00000010ff348819 */ /* 0x000fe2000001162b */
[----:B------:R-:W-:Y:S01]  /*4e10*/  @!P0 HADD2.F32 R43, -RZ, R45.H0_H0 ;  /* 0x2000002dff2b8230 */ /* 0x000fe20000004100 */
[----:B------:R-:W-:Y:S01]  /*4e20*/  @!P1 IADD3.X R2, R96, R2, R121, P3, P2 ;  /* 0x0000000260029210 */ /* 0x000fe20001fe4479 */
[----:B------:R-:W-:Y:S01]  /*4e30*/  @!P0 HADD2.F32 R49, -RZ, R49.H0_H0 ;  /* 0x20000031ff318230 */ /* 0x000fe20000004100 */
[C---:B------:R-:W-:Y:S01]  /*4e40*/  LEA R80, P2, R3.reuse, c[0x0][0x1c8], 0x1 ;  /* 0x0000720003507a11 */ /* 0x040fe200078408ff */
[----:B------:R-:W-:Y:S03]  /*4e50*/  @!P0 HADD2.F32 R52, -RZ, R52.H0_H0 ;  /* 0x20000034ff348230 */ /* 0x000fe60000004100 */
[----:B------:R-:W-:Y:S02]  /*4e60*/  LEA.HI.X R81, R3, c[0x0][0x1cc], R8, 0x1, P2 ;  /* 0x0000730003517a11 */ /* 0x000fe400010f0c08 */
[C---:B------:R-:W-:Y:S02]  /*4e70*/  @!P1 LEA R78, P2, R0.reuse, c[0x0][0x1c8], 0x1 ;  /* 0x00007200004e9a11 */ /* 0x040fe400078408ff */
[----:B------:R-:W-:Y:S02]  /*4e80*/  MOV R3, R5 ;  /* 0x0000000500037202 */ /* 0x000fe40000000f00 */
[----:B------:R-:W-:Y:S01]  /*4e90*/  @!P1 LEA.HI.X R79, R0, c[0x0][0x1cc], R2, 0x1, P2 ;  /* 0x00007300004f9a11 */ /* 0x000fe200010f0c02 */
[----:B------:R-:W-:Y:S01]  /*4ea0*/  IMAD.MOV.U32 R0, RZ, RZ, R4 ;  /* 0x000000ffff007224 */ /* 0x000fe200078e0004 */
[----:B------:R-:W-:Y:S01]  /*4eb0*/  @!P0 SHF.R.U64 R5, R4, 0x10, R5 ;  /* 0x0000001004058819 */ /* 0x000fe20000001205 */
[----:B------:R-:W-:Y:S01]  /*4ec0*/  IMAD.MOV.U32 R4, RZ, RZ, R40 ;  /* 0x000000ffff047224 */ /* 0x000fe200078e0028 */
[----:B------:R-:W-:Y:S02]  /*4ed0*/  @!P0 HADD2.F32 R3, -RZ, R3.H0_H0 ;  /* 0x20000003ff038230 */ /* 0x000fe40000004100 */
[----:B------:R-:W-:Y:S01]  /*4ee0*/  @!P0 HADD2.F32 R0, -RZ, R0.H0_H0 ;  /* 0x20000000ff008230 */ /* 0x000fe20000004100 */
[----:B-1----:R-:W-:Y:S01]  /*4ef0*/  @!P0 IMAD.MOV.U32 R8, RZ, RZ, R12 ;  /* 0x000000ffff088224 */ /* 0x002fe200078e000c */
[----:B------:R-:W-:Y:S01]  /*4f00*/  @!P0 MOV R46, R56 ;  /* 0x00000038002e8202 */ /* 0x000fe20000000f00 */
[----:B------:R-:W-:Y:S01]  /*4f10*/  @!P0 HADD2.F32 R41, -RZ, R4.H0_H0 ;  /* 0x20000004ff298230 */ /* 0x000fe20000004100 */
[----:B------:R-:W-:Y:S01]  /*4f20*/  @!P0 MOV R44, R57 ;  /* 0x00000039002c8202 */ /* 0x000fe20000000f00 */
[----:B------:R-:W-:Y:S01]  /*4f30*/  @!P0 HADD2.F32 R5, -RZ, R5.H0_H0 ;  /* 0x20000005ff058230 */ /* 0x000fe20000004100 */
[----:B------:R-:W-:Y:S01]  /*4f40*/  @!P0 MOV R7, R13 ;  /* 0x0000000d00078202 */ /* 0x000fe20000000f00 */
[----:B------:R-:W-:Y:S02]  /*4f50*/  @!P0 HADD2.F32 R40, -RZ, R46.H0_H0 ;  /* 0x2000002eff288230 */ /* 0x000fe40000004100 */
[----:B------:R-:W-:Y:S02]  /*4f60*/  @!P0 HADD2.F32 R2, -RZ, R8.H0_H0 ;  /* 0x20000008ff028230 */ /* 0x000fe40000004100 */
[--C-:B------:R-:W-:Y:S01]  /*4f70*/  @!P0 HADD2.F32 R42, -RZ, R44.reuse.H0_H0 ;  /* 0x2000002cff2a8230 */ /* 0x100fe20000004100 */
[-C--:B------:R-:W-:Y:S01]  /*4f80*/  @!P0 FMUL.FTZ R77, R40, R0.reuse ;  /* 0x00000000284d8220 */ /* 0x080fe20000410000 */
[--C-:B------:R-:W-:Y:S01]  /*4f90*/  @!P0 HADD2.F32 R4, -RZ, R7.reuse.H0_H0 ;  /* 0x20000007ff048230 */ /* 0x100fe20000004100 */
[----:B------:R-:W-:Y:S01]  /*4fa0*/  @!P0 FMUL.FTZ R0, R2, R0 ;  /* 0x0000000002008220 */ /* 0x000fe20000410000 */
[----:B------:R-:W-:Y:S01]  /*4fb0*/  @!P0 HADD2.F32 R7, -RZ, R7.H1_H1 ;  /* 0x30000007ff078230 */ /* 0x000fe20000004100 */
[----:B------:R-:W-:Y:S01]  /*4fc0*/  @!P0 FMUL.FTZ R45, R42, R3 ;  /* 0x000000032a2d8220 */ /* 0x000fe20000410000 */
[----:B------:R-:W-:Y:S01]  /*4fd0*/  @!P0 HADD2.F32 R44, -RZ, R44.H1_H1 ;  /* 0x3000002cff2c8230 */ /* 0x000fe20000004100 */
[----:B------:R-:W-:Y:S01]  /*4fe0*/  @!P0 FFMA.FTZ R91, R2, R41, -R77 ;  /* 0x00000029025b8223 */ /* 0x000fe2000001084d */
[----:B------:R-:W-:Y:S01]  /*4ff0*/  @!P0 HADD2.F32 R2, -RZ, R9.H0_H0 ;  /* 0x20000009ff028230 */ /* 0x000fe20000004100 */
[----:B------:R-:W-:Y:S01]  /*5000*/  @!P0 FFMA.FTZ R89, R4, R43, -R45 ;  /* 0x0000002b04598223 */ /* 0x000fe2000001082d */
[----:B------:R-:W-:Y:S01]  /*5010*/  @!P0 HADD2.F32 R45, -RZ, R47.H0_H0 ;  /* 0x2000002fff2d8230 */ /* 0x000fe20000004100 */
[----:B------:R-:W-:Y:S01]  /*5020*/  @!P0 FFMA.FTZ R0, R40, R41, R0 ;  /* 0x0000002928008223 */ /* 0x000fe20000010000 */
[----:B------:R-:W-:Y:S01]  /*5030*/  @!P0 HADD2.F32 R40, -RZ, R46.H1_H1 ;  /* 0x3000002eff288230 */ /* 0x000fe20000004100 */
[-C--:B------:R-:W-:Y:S01]  /*5040*/  @!P0 FMUL.FTZ R9, R44, R2.reuse ;  /* 0x000000022c098220 */ /* 0x080fe20000410000 */
[----:B------:R-:W-:Y:S01]  /*5050*/  @!P0 HADD2.F32 R8, -RZ, R8.H1_H1 ;  /* 0x30000008ff088230 */ /* 0x000fe20000004100 */
[----:B------:R-:W-:Y:S01]  /*5060*/  @!P0 IMAD.MOV.U32 R46, RZ, RZ, R58 ;  /* 0x000000ffff2e8224 */ /* 0x000fe200078e003a */
[----:B------:R-:W-:Y:S01]  /*5070*/  @!P0 HADD2.F32 R41, -RZ, R48.H0_H0 ;  /* 0x20000030ff298230 */ /* 0x000fe20000004100 */
[----:B------:R-:W-:Y:S02]  /*5080*/  @!P0 FMUL.FTZ R3, R4, R3 ;  /* 0x0000000304038220 */ /* 0x000fe40000410000 */
[C---:B------:R-:W-:Y:S01]  /*5090*/  @!P0 FMUL.FTZ R4, R7.reuse, R2 ;  /* 0x0000000207048220 */ /* 0x040fe20000410000 */
[--C-:B------:R-:W-:Y:S01]  /*50a0*/  @!P0 HADD2.F32 R48, -RZ, R46.reuse.H1_H1 ;  /* 0x3000002eff308230 */ /* 0x100fe20000004100 */
[----:B------:R-:W-:Y:S01]  /*50b0*/  @!P0 FFMA.FTZ R88, R7, R45, -R9 ;  /* 0x0000002d07588223 */ /* 0x000fe20000010809 */
[----:B------:R-:W-:Y:S01]  /*50c0*/  @!P0 MOV R7, R14 ;  /* 0x0000000e00078202 */ /* 0x000fe20000000f00 */
[-C--:B------:R-:W-:Y:S01]  /*50d0*/  @!P0 FMUL.FTZ R47, R40, R5.reuse ;  /* 0x00000005282f8220 */ /* 0x080fe20000410000 */
[----:B------:R-:W-:Y:S01]  /*50e0*/  @!P0 HADD2.F32 R46, -RZ, R46.H0_H0 ;  /* 0x2000002eff2e8230 */ /* 0x000fe20000004100 */
[C---:B------:R-:W-:Y:S01]  /*50f0*/  @!P0 FMUL.FTZ R2, R8.reuse, R5 ;  /* 0x0000000508028220 */ /* 0x040fe20000410000 */
[----:B------:R-:W-:Y:S01]  /*5100*/  @!P0 HADD2.F32 R5, -RZ, R10.H0_H0 ;  /* 0x2000000aff058230 */ /* 0x000fe20000004100 */
[-C--:B------:R-:W-:Y:S01]  /*5110*/  @!P0 FFMA.FTZ R85, R8, R41.reuse, -R47 ;  /* 0x0000002908558223 */ /* 0x080fe2000001082f */
[--C-:B------:R-:W-:Y:S01]  /*5120*/  @!P0 HADD2.F32 R9, -RZ, R7.reuse.H1_H1 ;  /* 0x30000007ff098230 */ /* 0x100fe20000004100 */
[----:B------:R-:W-:Y:S01]  /*5130*/  @!P0 FFMA.FTZ R2, R40, R41, R2 ;  /* 0x0000002928028223 */ /* 0x000fe20000010002 */
[----:B------:R-:W-:Y:S01]  /*5140*/  @!P0 HADD2.F32 R8, -RZ, R6.H0_H0 ;  /* 0x20000006ff088230 */ /* 0x000fe20000004100 */
[-C--:B------:R-:W-:Y:S01]  /*5150*/  @!P0 FMUL.FTZ R10, R48, R5.reuse ;  /* 0x00000005300a8220 */ /* 0x080fe20000410000 */
[----:B------:R-:W-:Y:S01]  /*5160*/  @!P0 HADD2.F32 R7, -RZ, R7.H0_H0 ;  /* 0x20000007ff078230 */ /* 0x000fe20000004100 */
[C---:B------:R-:W-:Y:S01]  /*5170*/  @!P0 FMUL.FTZ R6, R9.reuse, R5 ;  /* 0x0000000509068220 */ /* 0x040fe20000410000 */
[----:B------:R-:W-:Y:S01]  /*5180*/  @!P0 F2FP.PACK_AB R0, R2, R0 ;  /* 0x000000000200823e */ /* 0x000fe200000000ff */
[----:B------:R-:W-:Y:S01]  /*5190*/  @!P0 FFMA.FTZ R84, R9, R49, -R10 ;  /* 0x0000003109548223 */ /* 0x000fe2000001080a */
[----:B------:R-:W-:Y:S01]  /*51a0*/  @!P0 MOV R10, R59 ;  /* 0x0000003b000a8202 */ /* 0x000fe20000000f00 */
[CC--:B------:R-:W-:Y:S01]  /*51b0*/  @!P0 FMUL.FTZ R5, R7.reuse, R8.reuse ;  /* 0x0000000807058220 */ /* 0x0c0fe20000410000 */
[----:B------:R-:W-:Y:S01]  /*51c0*/  @!P0 HADD2.F32 R47, -RZ, R50.H0_H0 ;  /* 0x20000032ff2f8230 */ /* 0x000fe20000004100 */
[----:B------:R-:W-:Y:S01]  /*51d0*/  @!P0 FMUL.FTZ R50, R46, R8 ;  /* 0x000000082e328220 */ /* 0x000fe20000410000 */
[----:B------:R-:W-:Y:S01]  /*51e0*/  @!P0 MOV R56, R0 ;  /* 0x0000000000388202 */ /* 0x000fe20000000f00 */
[----:B------:R-:W-:Y:S01]  /*51f0*/  @!P0 IMAD.MOV.U32 R8, RZ, RZ, R15 ;  /* 0x000000ffff088224 */ /* 0x000fe200078e000f */
[----:B------:R-:W-:Y:S01]  /*5200*/  @!P0 HADD2.F32 R9, -RZ, R30.H0_H0 ;  /* 0x2000001eff098230 */ /* 0x000fe20000004100 */
[----:B------:R-:W-:Y:S01]  /*5210*/  @!P0 FFMA.FTZ R83, R7, R47, -R50 ;  /* 0x0000002f07538223 */ /* 0x000fe20000010832 */
[----:B------:R-:W-:Y:S01]  /*5220*/  @!P0 HADD2.F32 R7, -RZ, R11.H0_H0 ;  /* 0x2000000bff078230 */ /* 0x000fe20000004100 */
[----:B------:R-:W-:Y:S01]  /*5230*/  @!P0 FFMA.FTZ R3, R42, R43, R3 ;  /* 0x0000002b2a038223 */ /* 0x000fe20000010003 */
[--C-:B------:R-:W-:Y:S01]  /*5240*/  @!P0 HADD2.F32 R30, -RZ, R10.reuse.H0_H0 ;  /* 0x2000000aff1e8230 */ /* 0x100fe20000004100 */
[----:B------:R-:W-:Y:S01]  /*5250*/  @!P0 FFMA.FTZ R4, R44, R45, R4 ;  /* 0x0000002d2c048223 */ /* 0x000fe20000010004 */
[----:B------:R-:W-:Y:S01]  /*5260*/  @!P0 HADD2.F32 R50, -RZ, R51.H0_H0 ;  /* 0x20000033ff328230 */ /* 0x000fe20000004100 */
[----:B------:R-:W-:Y:S01]  /*5270*/  @!P0 FFMA.FTZ R5, R46, R47, R5 ;  /* 0x0000002f2e058223 */ /* 0x000fe20000010005 */
[----:B------:R-:W-:Y:S01]  /*5280*/  @!P0 HADD2.F32 R51, -RZ, R10.H1_H1 ;  /* 0x3000000aff338230 */ /* 0x000fe20000004100 */
[----:B------:R-:W-:Y:S01]  /*5290*/  @!P0 FFMA.FTZ R6, R48, R49, R6 ;  /* 0x0000003130068223 */ /* 0x000fe20000010006 */
[----:B------:R-:W-:Y:S01]  /*52a0*/  @!P0 F2FP.PACK_AB R3, R4, R3 ;  /* 0x000000030403823e */ /* 0x000fe200000000ff */
[--C-:B------:R-:W-:Y:S02]  /*52b0*/  @!P0 HADD2.F32 R11, -RZ, R8.reuse.H0_H0 ;  /* 0x20000008ff0b8230 */ /* 0x100fe40000004100 */
[----:B------:R-:W-:Y:S01]  /*52c0*/  @!P0 HADD2.F32 R10, -RZ, R8.H1_H1 ;  /* 0x30000008ff0a8230 */ /* 0x000fe20000004100 */
[----:B------:R-:W-:Y:S01]  /*52d0*/  @!P0 F2FP.PACK_AB R5, R6, R5 ;  /* 0x000000050605823e */ /* 0x000fe200000000ff */
[----:B------:R-:W-:Y:S02]  /*52e0*/  @!P0 FMUL.FTZ R77, R51, R9 ;  /* 0x00000009334d8220 */ /* 0x000fe40000410000 */
[----:B------:R-:W-:Y:S01]  /*52f0*/  @!P0 FMUL.FTZ R8, R30, R7 ;  /* 0x000000071e088220 */ /* 0x000fe20000410000 */
[----:B------:R-:W-:Y:S01]  /*5300*/  @!P0 MOV R58, R5 ;  /* 0x00000005003a8202 */ /* 0x000fe20000000f00 */
[----:B------:R-:W-:Y:S02]  /*5310*/  @!P0 FFMA.FTZ R77, R10, R52, -R77 ;  /* 0x000000340a4d8223 */ /* 0x000fe4000001084d */
[CC--:B------:R-:W-:Y:S02]  /*5320*/  @!P0 FFMA.FTZ R82, R11.reuse, R50.reuse, -R8 ;  /* 0x000000320b528223 */ /* 0x0c0fe40000010808 */
[----:B------:R-:W-:Y:S01]  /*5330*/  @!P0 FMUL.FTZ R7, R11, R7 ;  /* 0x000000070b078220 */ /* 0x000fe20000410000 */
[----:B------:R-:W-:Y:S01]  /*5340*/  @!P0 F2FP.PACK_AB R11, R84, R83 ;  /* 0x00000053540b823e */ /* 0x000fe200000000ff */
[----:B------:R-:W-:Y:S01]  /*5350*/  @!P0 FMUL.FTZ R8, R10, R9 ;  /* 0x000000090a088220 */ /* 0x000fe20000410000 */
[----:B------:R-:W-:Y:S01]  /*5360*/  @!P0 F2FP.PACK_AB R10, R88, R89 ;  /* 0x00000059580a823e */ /* 0x000fe200000000ff */
[----:B------:R-:W-:Y:S01]  /*5370*/  @!P0 FFMA.FTZ R7, R30, R50, R7 ;  /* 0x000000321e078223 */ /* 0x000fe20000010007 */
[----:B------:R-:W-:Y:S01]  /*5380*/  @!P0 F2FP.PACK_AB R9, R85, R91 ;  /* 0x0000005b5509823e */ /* 0x000fe200000000ff */
[----:B------:R-:W-:Y:S01]  /*5390*/  @!P0 FFMA.FTZ R8, R51, R52, R8 ;  /* 0x0000003433088223 */ /* 0x000fe20000010008 */
[----:B------:R-:W-:Y:S01]  /*53a0*/  @!P0 F2FP.PACK_AB R40, R77, R82 ;  /* 0x000000524d28823e */ /* 0x000fe200000000ff */
[----:B------:R-:W-:Y:S01]  /*53b0*/  @!P0 IMAD.MOV.U32 R14, RZ, RZ, R11 ;  /* 0x000000ffff0e8224 */ /* 0x000fe200078e000b */
[----:B------:R-:W-:Y:S01]  /*53c0*/  @!P0 MOV R12, R9 ;  /* 0x00000009000c8202 */ /* 0x000fe20000000f00 */
[----:B------:R-:W-:Y:S01]  /*53d0*/  @!P0 IMAD.MOV.U32 R57, RZ, RZ, R3 ;  /* 0x000000ffff398224 */ /* 0x000fe200078e0003 */
[----:B------:R-:W-:Y:S02]  /*53e0*/  @!P0 MOV R13, R10 ;  /* 0x0000000a000d8202 */ /* 0x000fe40000000f00 */
[----:B------:R-:W-:Y:S02]  /*53f0*/  @!P0 MOV R15, R40 ;  /* 0x00000028000f8202 */ /* 0x000fe40000000f00 */
[----:B------:R-:W-:Y:S03]  /*5400*/  @!P0 F2FP.PACK_AB R7, R8, R7 ;  /* 0x000000070807823e */ /* 0x000fe600000000ff */
[----:B------:R1:W-:Y:S01]  /*5410*/  STG.E.128 [R80.64], R12 ;  /* 0x0000000c50007986 */ /* 0x0003e2000c101d08 */
[----:B------:R-:W-:Y:S07]  /*5420*/  @!P0 MOV R59, R7 ;  /* 0x00000007003b8202 */ /* 0x000fee0000000f00 */
[----:B------:R1:W-:Y:S02]  /*5430*/  @!P1 STG.E.128 [R78.64], R56 ;  /* 0x000000384e009986 */ /* 0x0003e4000c101d08 */
.L_x_83:
[----:B-1----:R-:W-:Y:S05]  /*5440*/  BSYNC B0 ;  /* 0x0000000000007941 */ /* 0x002fea0003800000 */
.L_x_82:
[----:B------:R-:W-:Y:S01]  /*5450*/  ISETP.GE.OR P1, PT, R169, R76, P5 ;  /* 0x0000004ca900720c */ /* 0x000fe20002f26670 */
[----:B------:R-:W-:Y:S01]  /*5460*/  @!UPT UIADD3 URZ, URZ, URZ, URZ ;  /* 0x0000003f3f3ff290 */ /* 0x000fe2000fffe03f */
[----:B------:R-:W-:Y:S11]  /*5470*/  BSSY B0, `(.L_x_84) ;  /* 0x0000071000007945 */ /* 0x000ff60003800000 */
[----:B------:R-:W-:-:S05]  /*5480*/  @P1 BRA `(.L_x_85) ;  /* 0x000006f000001947 */ /* 0x000fca0003800000 */
[----:B------:R-:W-:Y:S01]  /*5490*/  IADD3 R0, P1, R188, R86, RZ ;  /* 0x00000056bc007210 */ /* 0x000fe20007f3e0ff */
[----:B------:R-:W-:Y:S01]  /*54a0*/  LDS.128 R48, [R147+0x8100] ;  /* 0x0081000093307984 */ /* 0x000fe20000000c00 */
[--C-:B------:R-:W-:Y:S01]  /*54b0*/  @!P0 SHF.R.U32.HI R8, RZ, 0x10, R17.reuse ;  /* 0x00000010ff088819 */ /* 0x100fe20000011611 */
[----:B------:R-:W-:Y:S01]  /*54c0*/  @!P0 HADD2.F32 R44, -RZ, R54.H0_H0 ;  /* 0x20000036ff2c8230 */ /* 0x000fe20000004100 */
[----:B------:R-:W-:Y:S02]  /*54d0*/  IADD3.X R2, R90, R159, RZ, P1, !PT ;  /* 0x0000009f5a027210 */ /* 0x000fe40000ffe4ff */
[----:B------:R-:W-:Y:S02]  /*54e0*/  IADD3 R3, P2, P1, R94, R0, R116 ;  /* 0x000000005e037210 */ /* 0x000fe4000795e074 */
[----:B-----5:R-:W-:Y:S01]  /*54f0*/  @!P0 SHF.R.U64 R5, R16, 0x10, R17 ;  /* 0x0000001010058819 */ /* 0x020fe20000001211 */
[----:B------:R-:W1:Y:S01]  /*5500*/  LDS.128 R12, [R152+0x8100] ;  /* 0x00810000980c7984 */ /* 0x000e620000000c00 */
[----:B------:R-:W-:Y:S01]  /*5510*/  IADD3.X R4, R96, R2, R122, P2, P1 ;  /* 0x0000000260047210 */ /* 0x000fe200017e247a */
[----:B------:R-:W-:Y:S01]  /*5520*/  @!P0 HADD2.F32 R16, -RZ, R53.H0_H0 ;  /* 0x20000035ff108230 */ /* 0x000fe20000004100 */
[----:B------:R-:W-:Y:S01]  /*5530*/  ISETP.GE.AND P1, PT, R98, c[0x0][0x1d4], PT ;  /* 0x0000750062007a0c */ /* 0x000fe20003f26270 */
[----:B------:R-:W-:Y:S01]  /*5540*/  @!P0 HADD2.F32 R5, -RZ, R5.H0_H0 ;  /* 0x20000005ff058230 */ /* 0x000fe20000004100 */
[--C-:B------:R-:W-:Y:S02]  /*5550*/  @!P0 SHF.R.U64 R10, R18, 0x10, R19.reuse ;  /* 0x00000010120a8819 */ /* 0x100fe40000001213 */
[----:B------:R-:W-:Y:S01]  /*5560*/  @!P0 SHF.R.U32.HI R9, RZ, 0x10, R19 ;  /* 0x00000010ff098819 */ /* 0x000fe20000011613 */
[----:B------:R-:W-:Y:S01]  /*5570*/  @!P0 HADD2.F32 R19, -RZ, R53.H1_H1 ;  /* 0x30000035ff138230 */ /* 0x000fe20000004100 */
[--C-:B------:R-:W-:Y:S02]  /*5580*/  @!P0 SHF.R.U64 R42, R60, 0x10, R61.reuse ;  /* 0x000000103c2a8819 */ /* 0x100fe4000000123d */
[----:B------:R-:W-:Y:S02]  /*5590*/  @!P0 SHF.R.U32.HI R41, RZ, 0x10, R61 ;  /* 0x00000010ff298819 */ /* 0x000fe4000001163d */
[--C-:B------:R-:W-:Y:S02]  /*55a0*/  @!P0 SHF.R.U32.HI R46, RZ, 0x10, R63.reuse ;  /* 0x00000010ff2e8819 */ /* 0x100fe4000001163f */
[----:B------:R-:W-:Y:S02]  /*55b0*/  @!P0 SHF.R.U64 R62, R62, 0x10, R63 ;  /* 0x000000103e3e8819 */ /* 0x000fe4000000123f */
[----:B------:R-:W-:Y:S01]  /*55c0*/  @!P1 IADD3 R0, P3, P2, R94, R0, R98 ;  /* 0x000000005e009210 */ /* 0x000fe20007a7e062 */
[----:B------:R-:W-:Y:S03]  /*55d0*/  @!P0 HADD2.F32 R46, -RZ, R46.H0_H0 ;  /* 0x2000002eff2e8230 */ /* 0x000fe60000004100 */
[----:B------:R-:W-:Y:S02]  /*55e0*/  @!P1 IADD3.X R2, R96, R2, R121, P3, P2 ;  /* 0x0000000260029210 */ /* 0x000fe40001fe4479 */
[C---:B------:R-:W-:Y:S04]  /*55f0*/  LEA R58, P2, R3.reuse, c[0x0][0x1c8], 0x1 ;  /* 0x00007200033a7a11 */ /* 0x040fe800078408ff */
[----:B------:R-:W-:Y:S01]  /*5600*/  LEA.HI.X R59, R3, c[0x0][0x1cc], R4, 0x1, P2 ;  /* 0x00007300033b7a11 */ /* 0x000fe200010f0c04 */
[--C-:B------:R-:W-:Y:S01]  /*5610*/  @!P0 HADD2.F32 R3, -RZ, R34.reuse.H1_H1 ;  /* 0x30000022ff038230 */ /* 0x100fe20000004100 */
[C---:B------:R-:W-:Y:S04]  /*5620*/  @!P1 LEA R56, P2, R0.reuse, c[0x0][0x1c8], 0x1 ;  /* 0x0000720000389a11 */ /* 0x040fe800078408ff */
[----:B------:R-:W-:Y:S01]  /*5630*/  @!P1 LEA.HI.X R57, R0, c[0x0][0x1cc], R2, 0x1, P2 ;  /* 0x0000730000399a11 */ /* 0x000fe200010f0c02 */
[----:B------:R-:W-:Y:S01]  /*5640*/  @!P0 HADD2.F32 R0, -RZ, R34.H0_H0 ;  /* 0x20000022ff008230 */ /* 0x000fe20000004100 */
[----:B-1----:R-:W-:Y:S01]  /*5650*/  @!P0 IMAD.MOV.U32 R7, RZ, RZ, R12 ;  /* 0x000000ffff078224 */ /* 0x002fe200078e000c */
[----:B------:R-:W-:Y:S02]  /*5660*/  @!P0 MOV R40, R48 ;  /* 0x0000003000288202 */ /* 0x000fe40000000f00 */
[----:B------:R-:W-:Y:S02]  /*5670*/  @!P0 MOV R17, R49 ;  /* 0x0000003100118202 */ /* 0x000fe40000000f00 */
[----:B------:R-:W-:Y:S01]  /*5680*/  @!P0 HADD2.F32 R2, -RZ, R7.H0_H0 ;  /* 0x20000007ff028230 */ /* 0x000fe20000004100 */
[----:B------:R-:W-:Y:S01]  /*5690*/  @!P0 MOV R6, R13 ;  /* 0x0000000d00068202 */ /* 0x000fe20000000f00 */
[----:B------:R-:W-:Y:S02]  /*56a0*/  @!P0 HADD2.F32 R11, -RZ, R40.H0_H0 ;  /* 0x20000028ff0b8230 */ /* 0x000fe40000004100 */
[----:B------:R-:W-:Y:S02]  /*56b0*/  @!P0 HADD2.F32 R18, -RZ, R17.H0_H0 ;  /* 0x20000011ff128230 */ /* 0x000fe40000004100 */
[--C-:B------:R-:W-:Y:S01]  /*56c0*/  @!P0 HADD2.F32 R4, -RZ, R6.reuse.H0_H0 ;  /* 0x20000006ff048230 */ /* 0x100fe20000004100 */
[CC--:B------:R-:W-:Y:S01]  /*56d0*/  @!P0 FMUL.FTZ R34, R11.reuse, R0.reuse ;  /* 0x000000000b228220 */ /* 0x0c0fe20000410000 */
[----:B------:R-:W-:Y:S01]  /*56e0*/  @!P0 HADD2.F32 R6, -RZ, R6.H1_H1 ;  /* 0x30000006ff068230 */ /* 0x000fe20000004100 */
[----:B------:R-:W-:Y:S01]  /*56f0*/  @!P0 FMUL.FTZ R0, R2, R0 ;  /* 0x0000000002008220 */ /* 0x000fe20000410000 */
[----:B------:R-:W-:Y:S01]  /*5700*/  @!P0 HADD2.F32 R7, -RZ, R7.H1_H1 ;  /* 0x30000007ff078230 */ /* 0x000fe20000004100 */
[----:B------:R-:W-:Y:S02]  /*5710*/  @!P0 FMUL.FTZ R30, R18, R3 ;  /* 0x00000003121e8220 */ /* 0x000fe40000410000 */
[-C--:B------:R-:W-:Y:S01]  /*5720*/  @!P0 FFMA.FTZ R78, R2, R16.reuse, -R34 ;  /* 0x00000010024e8223 */ /* 0x080fe20000010822 */
[----:B------:R-:W-:Y:S01]  /*5730*/  @!P0 HADD2.F32 R2, -RZ, R8.H0_H0 ;  /* 0x20000008ff028230 */ /* 0x000fe20000004100 */
[----:B------:R-:W-:Y:S01]  /*5740*/  @!P0 FFMA.FTZ R0, R11, R16, R0 ;  /* 0x000000100b008223 */ /* 0x000fe20000010000 */
[----:B------:R-:W-:Y:S01]  /*5750*/  @!P0 HADD2.F32 R16, -RZ, R40.H1_H1 ;  /* 0x30000028ff108230 */ /* 0x000fe20000004100 */
[----:B------:R-:W-:Y:S01]  /*5760*/  @!P0 FFMA.FTZ R77, R4, R19, -R30 ;  /* 0x00000013044d8223 */ /* 0x000fe2000001081e */
[----:B------:R-:W-:Y:S01]  /*5770*/  @!P0 HADD2.F32 R30, -RZ, R17.H1_H1 ;  /* 0x30000011ff1e8230 */ /* 0x000fe20000004100 */
[----:B------:R-:W-:Y:S01]  /*5780*/  @!P0 IMAD.MOV.U32 R11, RZ, RZ, R51 ;  /* 0x000000ffff0b8224 */ /* 0x000fe200078e0033 */
[----:B------:R-:W-:Y:S01]  /*5790*/  @!P0 HADD2.F32 R17, -RZ, R42.H0_H0 ;  /* 0x2000002aff118230 */ /* 0x000fe20000004100 */
[----:B------:R-:W-:Y:S01]  /*57a0*/  @!P0 FMUL.FTZ R40, R16, R5 ;  /* 0x0000000510288220 */ /* 0x000fe20000410000 */
[----:B------:R-:W-:Y:S01]  /*57b0*/  @!P0 HADD2.F32 R34, -RZ, R41.H0_H0 ;  /* 0x20000029ff228230 */ /* 0x000fe20000004100 */
[----:B------:R-:W-:Y:S01]  /*57c0*/  @!P0 FMUL.FTZ R3, R4, R3 ;  /* 0x0000000304038220 */ /* 0x000fe20000410000 */
[--C-:B------:R-:W-:Y:S01]  /*57d0*/  @!P0 HADD2.F32 R43, -RZ, R11.reuse.H0_H0 ;  /* 0x2000000bff2b8230 */ /* 0x100fe20000004100 */
[-C--:B------:R-:W-:Y:S01]  /*57e0*/  @!P0 FMUL.FTZ R8, R30, R2.reuse ;  /* 0x000000021e088220 */ /* 0x080fe20000410000 */
[----:B------:R-:W-:Y:S01]  /*57f0*/  @!P0 HADD2.F32 R45, -RZ, R11.H1_H1 ;  /* 0x3000000bff2d8230 */ /* 0x000fe20000004100 */
[C---:B------:R-:W-:Y:S01]  /*5800*/  @!P0 FMUL.FTZ R4, R6.reuse, R2 ;  /* 0x0000000206048220 */ /* 0x040fe20000410000 */
[----:B------:R-:W-:Y:S01]  /*5810*/  @!P0 HADD2.F32 R42, -RZ, R62.H0_H0 ;  /* 0x2000003eff2a8230 */ /* 0x000fe20000004100 */
[C---:B------:R-:W-:Y:S01]  /*5820*/  @!P0 FMUL.FTZ R2, R7.reuse, R5 ;  /* 0x0000000507028220 */ /* 0x040fe20000410000 */
[----:B------:R-:W-:Y:S01]  /*5830*/  @!P0 MOV R5, R15 ;  /* 0x0000000f00058202 */ /* 0x000fe20000000f00 */
[-C--:B------:R-:W-:Y:S01]  /*5840*/  @!P0 FFMA.FTZ R61, R7, R17.reuse, -R40 ;  /* 0x00000011073d8223 */ /* 0x080fe20000010828 */
[----:B------:R-:W-:Y:S01]  /*5850*/  @!P0 HADD2.F32 R7, -RZ, R35.H0_H0 ;  /* 0x20000023ff078230 */ /* 0x000fe20000004100 */
[----:B------:R-:W-:Y:S01]  /*5860*/  @!P0 FFMA.FTZ R63, R6, R34, -R8 ;  /* 0x00000022063f8223 */ /* 0x000fe20000010808 */
[----:B------:R-:W-:Y:S01]  /*5870*/  @!P0 HADD2.F32 R6, -RZ, R9.H0_H0 ;  /* 0x20000009ff068230 */ /* 0x000fe20000004100 */
[----:B------:R-:W-:Y:S01]  /*5880*/  @!P0 FFMA.FTZ R2, R16, R17, R2 ;  /* 0x0000001110028223 */ /* 0x000fe20000010002 */
[--C-:B------:R-:W-:Y:S01]  /*5890*/  @!P0 HADD2.F32 R8, -RZ, R5.reuse.H0_H0 ;  /* 0x20000005ff088230 */ /* 0x100fe20000004100 */
[-C--:B------:R-:W-:Y:S01]  /*58a0*/  @!P0 FMUL.FTZ R11, R43, R7.reuse ;  /* 0x000000072b0b8220 */ /* 0x080fe20000410000 */
[----:B------:R-:W-:Y:S01]  /*58b0*/  @!P0 HADD2.F32 R5, -RZ, R5.H1_H1 ;  /* 0x30000005ff058230 */ /* 0x000fe20000004100 */
[----:B------:R-:W-:Y:S01]  /*58c0*/  @!P0 FMUL.FTZ R9, R45, R6 ;  /* 0x000000062d098220 */ /* 0x000fe20000410000 */
[----:B------:R-:W-:Y:S01]  /*58d0*/  @!P0 F2FP.PACK_AB R0, R2, R0 ;  /* 0x000000000200823e */ /* 0x000fe200000000ff */
[C---:B------:R-:W-:Y:S01]  /*58e0*/  @!P0 FFMA.FTZ R60, R8.reuse, R44, -R11 ;  /* 0x0000002c083c8223 */ /* 0x040fe2000001080b */
[----:B------:R-:W-:Y:S01]  /*58f0*/  @!P0 MOV R11, R50 ;  /* 0x00000032000b8202 */ /* 0x000fe20000000f00 */
[----:B------:R-:W-:Y:S01]  /*5900*/  @!P0 FMUL.FTZ R7, R8, R7 ;  /* 0x0000000708078220 */ /* 0x000fe20000410000 */
[----:B------:R-:W-:Y:S01]  /*5910*/  @!P0 MOV R48, R0 ;  /* 0x0000000000308202 */ /* 0x000fe20000000f00 */
[C---:B------:R-:W-:Y:S01]  /*5920*/  @!P0 FMUL.FTZ R8, R5.reuse, R6 ;  /* 0x0000000605088220 */ /* 0x040fe20000410000 */
[----:B------:R-:W-:Y:S01]  /*5930*/  @!P0 HADD2.F32 R40, -RZ, R54.H1_H1 ;  /* 0x30000036ff288230 */ /* 0x000fe20000004100 */
[----:B------:R-:W-:Y:S01]  /*5940*/  @!P0 IMAD.MOV.U32 R6, RZ, RZ, R14 ;  /* 0x000000ffff068224 */ /* 0x000fe200078e000e */
[----:B------:R-:W-:Y:S01]  /*5950*/  @!P0 HADD2.F32 R41, -RZ, R11.H1_H1 ;  /* 0x3000000bff298230 */ /* 0x000fe20000004100 */
[----:B------:R-:W-:Y:S01]  /*5960*/  @!P0 FFMA.FTZ R53, R5, R46, -R9 ;  /* 0x0000002e05358223 */ /* 0x000fe20000010809 */
[----:B------:R-:W-:Y:S01]  /*5970*/  @!P0 HADD2.F32 R9, -RZ, R10.H0_H0 ;  /* 0x2000000aff098230 */ /* 0x000fe20000004100 */
[----:B------:R-:W-:Y:S01]  /*5980*/  @!P0 FFMA.FTZ R3, R18, R19, R3 ;  /* 0x0000001312038223 */ /* 0x000fe20000010003 */
[----:B------:R-:W-:Y:S01]  /*5990*/  @!P0 HADD2.F32 R5, -RZ, R35.H1_H1 ;  /* 0x30000023ff058230 */ /* 0x000fe20000004100 */
[----:B------:R-:W-:Y:S01]  /*59a0*/  @!P0 FFMA.FTZ R4, R30, R34, R4 ;  /* 0x000000221e048223 */ /* 0x000fe20000010004 */
[----:B------:R-:W-:Y:S01]  /*59b0*/  @!P0 F2FP.PACK_AB R16, R53, R60 ;  /* 0x0000003c3510823e */ /* 0x000fe200000000ff */
[----:B------:R-:W-:Y:S01]  /*59c0*/  @!P0 FMUL.FTZ R47, R41, R9 ;  /* 0x00000009292f8220 */ /* 0x000fe20000410000 */
[----:B------:R-:W-:Y:S02]  /*59d0*/  @!P0 HADD2.F32 R35, -RZ, R11.H0_H0 ;  /* 0x2000000bff238230 */ /* 0x000fe40000004100 */
[----:B------:R-:W-:Y:S01]  /*59e0*/  @!P0 MOV R15, R16 ;  /* 0x00000010000f8202 */ /* 0x000fe20000000f00 */
[--C-:B------:R-:W-:Y:S01]  /*59f0*/  @!P0 HADD2.F32 R11, -RZ, R6.reuse.H0_H0 ;  /* 0x20000006ff0b8230 */ /* 0x100fe20000004100 */
[----:B------:R-:W-:Y:S01]  /*5a00*/  @!P0 F2FP.PACK_AB R3, R4, R3 ;  /* 0x000000030403823e */ /* 0x000fe200000000ff */
[----:B------:R-:W-:Y:S01]  /*5a10*/  @!P0 HADD2.F32 R10, -RZ, R6.H1_H1 ;  /* 0x30000006ff0a8230 */ /* 0x000fe20000004100 */
[-C--:B------:R-:W-:Y:S02]  /*5a20*/  @!P0 FMUL.FTZ R6, R35, R5.reuse ;  /* 0x0000000523068220 */ /* 0x080fe40000410000 */
[C---:B------:R-:W-:Y:S02]  /*5a30*/  @!P0 FMUL.FTZ R5, R11.reuse, R5 ;  /* 0x000000050b058220 */ /* 0x040fe40000410000 */
[----:B------:R-:W-:Y:S02]  /*5a40*/  @!P0 FFMA.FTZ R52, R11, R40, -R6 ;  /* 0x000000280b348223 */ /* 0x000fe40000010806 */
[C---:B------:R-:W-:Y:S02]  /*5a50*/  @!P0 FFMA.FTZ R11, R10.reuse, R42, -R47 ;  /* 0x0000002a0a0b8223 */ /* 0x040fe4000001082f */
[----:B------:R-:W-:Y:S01]  /*5a60*/  @!P0 FMUL.FTZ R6, R10, R9 ;  /* 0x000000090a068220 */ /* 0x000fe20000410000 */
[----:B------:R-:W-:Y:S01]  /*5a70*/  @!P0 F2FP.PACK_AB R10, R63, R77 ;  /* 0x0000004d3f0a823e */ /* 0x000fe200000000ff */
[----:B------:R-:W-:Y:S01]  /*5a80*/  @!P0 FFMA.FTZ R5, R35, R40, R5 ;  /* 0x0000002823058223 */ /* 0x000fe20000010005 */
[----:B------:R-:W-:Y:S01]  /*5a90*/  @!P0 F2FP.PACK_AB R11, R11, R52 ;  /* 0x000000340b0b823e */ /* 0x000fe200000000ff */
[----:B------:R-:W-:Y:S01]  /*5aa0*/  @!P0 FFMA.FTZ R6, R41, R42, R6 ;  /* 0x0000002a29068223 */ /* 0x000fe20000010006 */
[----:B------:R-:W-:Y:S01]  /*5ab0*/  @!P0 F2FP.PACK_AB R9, R61, R78 ;  /* 0x0000004e3d09823e */ /* 0x000fe200000000ff */
[----:B------:R-:W-:Y:S01]  /*5ac0*/  @!P0 FFMA.FTZ R7, R43, R44, R7 ;  /* 0x0000002c2b078223 */ /* 0x000fe20000010007 */
[----:B------:R-:W-:Y:S01]  /*5ad0*/  @!P0 MOV R13, R10 ;  /* 0x0000000a000d8202 */ /* 0x000fe20000000f00 */
[----:B------:R-:W-:Y:S01]  /*5ae0*/  @!P0 FFMA.FTZ R8, R45, R46, R8 ;  /* 0x0000002e2d088223 */ /* 0x000fe20000010008 */
[----:B------:R-:W-:Y:S01]  /*5af0*/  @!P0 MOV R12, R9 ;  /* 0x00000009000c8202 */ /* 0x000fe20000000f00 */
[----:B------:R-:W-:Y:S01]  /*5b00*/  @!P0 IMAD.MOV.U32 R14, RZ, RZ, R11 ;  /* 0x000000ffff0e8224 */ /* 0x000fe200078e000b */
[----:B------:R-:W-:Y:S01]  /*5b10*/  @!P0 F2FP.PACK_AB R5, R6, R5 ;  /* 0x000000050605823e */ /* 0x000fe200000000ff */
[----:B------:R-:W-:Y:S01]  /*5b20*/  @!P0 IMAD.MOV.U32 R49, RZ, RZ, R3 ;  /* 0x000000ffff318224 */ /* 0x000fe200078e0003 */
[----:B------:R-:W-:Y:S02]  /*5b30*/  @!P0 F2FP.PACK_AB R7, R8, R7 ;  /* 0x000000070807823e */ /* 0x000fe400000000ff */
[----:B------:R1:W-:Y:S01]  /*5b40*/  STG.E.128 [R58.64], R12 ;  /* 0x0000000c3a007986 */ /* 0x0003e2000c101d08 */
[----:B------:R-:W-:Y:S02]  /*5b50*/  @!P0 MOV R50, R5 ;  /* 0x0000000500328202 */ /* 0x000fe40000000f00 */
[----:B------:R-:W-:Y:S05]  /*5b60*/  @!P0 MOV R51, R7 ;  /* 0x0000000700338202 */ /* 0x000fea0000000f00 */
[----:B------:R1:W-:Y:S02]  /*5b70*/  @!P1 STG.E.128 [R56.64], R48 ;  /* 0x0000003038009986 */ /* 0x0003e4000c101d08 */
.L_x_85:
[----:B------:R-:W-:Y:S05]  /*5b80*/  BSYNC B0 ;  /* 0x0000000000007941 */ /* 0x000fea0003800000 */
.L_x_84:
[----:B------:R-:W-:Y:S01]  /*5b90*/  ISETP.GE.OR P1, PT, R168, R76, P5 ;  /* 0x0000004ca800720c */ /* 0x000fe20002f26670 */
[----:B------:R-:W-:Y:S01]  /*5ba0*/  @!UPT UIADD3 URZ, URZ, URZ, URZ ;  /* 0x0000003f3f3ff290 */ /* 0x000fe2000fffe03f */
[----:B------:R-:W-:Y:S11]  /*5bb0*/  BSSY B0, `(.L_x_86) ;  /* 0x0000071000007945 */ /* 0x000ff60003800000 */
[----:B------:R-:W-:-:S05]  /*5bc0*/  @P1 BRA `(.L_x_87) ;  /* 0x000006f000001947 */ /* 0x000fca0003800000 */
[----:B------:R-:W-:Y:S01]  /*5bd0*/  IADD3 R0, P1, R186, R86, RZ ;  /* 0x00000056ba007210 */ /* 0x000fe20007f3e0ff */
[----:B------:R-:W-:Y:S01]  /*5be0*/  LDS.128 R44, [R146+0x8100] ;  /* 0x00810000922c7984 */ /* 0x000fe20000000c00 */
[----:B------:R-:W-:Y:S01]  /*5bf0*/  @!P0 SHF.R.U64 R10, R22, 0x10, R23 ;  /* 0x00000010160a8819 */ /* 0x000fe20000001217 */
[--C-:B------:R-:W-:Y:S01]  /*5c00*/  @!P0 HADD2.F32 R16, -RZ, R55.reuse.H0_H0 ;  /* 0x20000037ff108230 */ /* 0x100fe20000004100 */
[----:B------:R-:W-:Y:S01]  /*5c10*/  IADD3.X R2, R90, R157, RZ, P1, !PT ;  /* 0x0000009d5a027210 */ /* 0x000fe20000ffe4ff */
[----:B------:R-:W-:Y:S01]  /*5c20*/  @!P0 HADD2.F32 R19, -RZ, R55.H1_H1 ;  /* 0x30000037ff138230 */ /* 0x000fe20000004100 */
[----:B------:R-:W-:Y:S02]  /*5c30*/  IADD3 R3, P2, P1, R94, R0, R116 ;  /* 0x000000005e037210 */ /* 0x000fe4000795e074 */
[--C-:B-----5:R-:W-:Y:S01]  /*5c40*/  @!P0 SHF.R.U32.HI R5, RZ, 0x10, R21.reuse ;  /* 0x00000010ff058819 */ /* 0x120fe20000011615 */
[----:B-1----:R-:W1:Y:S01]  /*5c50*/  LDS.128 R12, [R151+0x8100] ;  /* 0x00810000970c7984 */ /* 0x002e620000000c00 */
[----:B------:R-:W-:Y:S02]  /*5c60*/  IADD3.X R4, R96, R2, R122, P2, P1 ;  /* 0x0000000260047210 */ /* 0x000fe400017e247a */
[----:B------:R-:W-:Y:S02]  /*5c70*/  ISETP.GE.AND P1, PT, R98, c[0x0][0x1d4], PT ;  /* 0x0000750062007a0c */ /* 0x000fe40003f26270 */
[----:B------:R-:W-:Y:S02]  /*5c80*/  @!P0 SHF.R.U64 R8, R20, 0x10, R21 ;  /* 0x0000001014088819 */ /* 0x000fe40000001215 */
[----:B------:R-:W-:Y:S02]  /*5c90*/  @!P0 SHF.R.U32.HI R9, RZ, 0x10, R23 ;  /* 0x00000010ff098819 */ /* 0x000fe40000011617 */
[--C-:B------:R-:W-:Y:S02]  /*5ca0*/  @!P0 SHF.R.U64 R30, R64, 0x10, R65.reuse ;  /* 0x00000010401e8819 */ /* 0x100fe40000001241 */
[----:B------:R-:W-:Y:S02]  /*5cb0*/  @!P0 SHF.R.U32.HI R21, RZ, 0x10, R65 ;  /* 0x00000010ff158819 */ /* 0x000fe40000011641 */
[--C-:B------:R-:W-:Y:S02]  /*5cc0*/  @!P0 SHF.R.U32.HI R23, RZ, 0x10, R67.reuse ;  /* 0x00000010ff178819 */ /* 0x100fe40000011643 */
[----:B------:R-:W-:Y:S01]  /*5cd0*/  @!P0 SHF.R.U64 R34, R66, 0x10, R67 ;  /* 0x0000001042228819 */ /* 0x000fe20000001243 */
[----:B------:R-:W-:Y:S01]  /*5ce0*/  @!P0 HADD2.F32 R21, -RZ, R21.H0_H0 ;  /* 0x20000015ff158230 */ /* 0x000fe20000004100 */
[----:B------:R-:W-:Y:S01]  /*5cf0*/  @!P1 IADD3 R0, P3, P2, R94, R0, R98 ;  /* 0x000000005e009210 */ /* 0x000fe20007a7e062 */
[----:B------:R-:W-:Y:S02]  /*5d00*/  @!P0 HADD2.F32 R41, -RZ, R23.H0_H0 ;  /* 0x20000017ff298230 */ /* 0x000fe40000004100 */
[----:B------:R-:W-:Y:S01]  /*5d10*/  @!P0 HADD2.F32 R23, -RZ, R72.H1_H1 ;  /* 0x30000048ff178230 */ /* 0x000fe20000004100 */
[----:B------:R-:W-:Y:S01]  /*5d20*/  @!P1 IADD3.X R2, R96, R2, R121, P3, P2 ;  /* 0x0000000260029210 */ /* 0x000fe20001fe4479 */
[----:B------:R-:W-:Y:S01]  /*5d30*/  @!P0 HADD2.F32 R34, -RZ, R34.H0_H0 ;  /* 0x20000022ff228230 */ /* 0x000fe20000004100 */
[C---:B------:R-:W-:Y:S04]  /*5d40*/  LEA R52, P2, R3.reuse, c[0x0][0x1c8], 0x1 ;  /* 0x0000720003347a11 */ /* 0x040fe800078408ff */
[----:B------:R-:W-:Y:S01]  /*5d50*/  LEA.HI.X R53, R3, c[0x0][0x1cc], R4, 0x1, P2 ;  /* 0x0000730003357a11 */ /* 0x000fe200010f0c04 */
[--C-:B------:R-:W-:Y:S01]  /*5d60*/  @!P0 HADD2.F32 R3, -RZ, R36.reuse.H1_H1 ;  /* 0x30000024ff038230 */ /* 0x100fe20000004100 */
[C---:B------:R-:W-:Y:S04]  /*5d70*/  @!P1 LEA R50, P2, R0.reuse, c[0x0][0x1c8], 0x1 ;  /* 0x0000720000329a11 */ /* 0x040fe800078408ff */
[----:B------:R-:W-:Y:S01]  /*5d80*/  @!P1 LEA.HI.X R51, R0, c[0x0][0x1cc], R2, 0x1, P2 ;  /* 0x0000730000339a11 */ /* 0x000fe200010f0c02 */
[----:B------:R-:W-:Y:S02]  /*5d90*/  @!P0 HADD2.F32 R0, -RZ, R36.H0_H0 ;  /* 0x20000024ff008230 */ /* 0x000fe40000004100 */
        /* <DEDUP_REMOVED lines=17> */
[----:B------:R-:W-:Y:S01]  /*5eb0*/  @!P0 HADD2.F32 R5, -RZ, R8.H0_H0 ;  /* 0x20000008ff058230 */ /* 0x000fe20000004100 */
[C---:B------:R-:W-:Y:S01]  /*5ec0*/  @!P0 FFMA.FTZ R55, R4.reuse, R19, -R20 ;  /* 0x0000001304378223 */ /* 0x040fe20000010814 */
[----:B------:R-:W-:Y:S01]  /*5ed0*/  @!P0 HADD2.F32 R16, -RZ, R22.H1_H1 ;  /* 0x30000016ff108230 */ /* 0x000fe20000004100 */
[----:B------:R-:W-:Y:S01]  /*5ee0*/  @!P0 IMAD.MOV.U32 R11, RZ, RZ, R47 ;  /* 0x000000ffff0b8224 */ /* 0x000fe200078e002f */
[----:B------:R-:W-:Y:S01]  /*5ef0*/  @!P0 HADD2.F32 R20, -RZ, R17.H1_H1 ;  /* 0x30000011ff148230 */ /* 0x000fe20000004100 */
[----:B------:R-:W-:Y:S01]  /*5f00*/  @!P0 FMUL.FTZ R3, R4, R3 ;  /* 0x0000000304038220 */ /* 0x000fe20000410000 */
[----:B------:R-:W-:Y:S01]  /*5f10*/  @!P0 HADD2.F32 R17, -RZ, R30.H0_H0 ;  /* 0x2000001eff118230 */ /* 0x000fe20000004100 */
[-C--:B------:R-:W-:Y:S01]  /*5f20*/  @!P0 FMUL.FTZ R22, R16, R5.reuse ;  /* 0x0000000510168220 */ /* 0x080fe20000410000 */
[--C-:B------:R-:W-:Y:S01]  /*5f30*/  @!P0 HADD2.F32 R35, -RZ, R11.reuse.H0_H0 ;  /* 0x2000000bff238230 */ /* 0x100fe20000004100 */
[-C--:B------:R-:W-:Y:S01]  /*5f40*/  @!P0 FMUL.FTZ R8, R20, R2.reuse ;  /* 0x0000000214088220 */ /* 0x080fe20000410000 */
[----:B------:R-:W-:Y:S01]  /*5f50*/  @!P0 HADD2.F32 R40, -RZ, R11.H1_H1 ;  /* 0x3000000bff288230 */ /* 0x000fe20000004100 */
[C---:B------:R-:W-:Y:S02]  /*5f60*/  @!P0 FMUL.FTZ R4, R6.reuse, R2 ;  /* 0x0000000206048220 */ /* 0x040fe40000410000 */
[C---:B------:R-:W-:Y:S01]  /*5f70*/  @!P0 FMUL.FTZ R2, R7.reuse, R5 ;  /* 0x0000000507028220 */ /* 0x040fe20000410000 */
[----:B------:R-:W-:Y:S01]  /*5f80*/  @!P0 MOV R5, R15 ;  /* 0x0000000f00058202 */ /* 0x000fe20000000f00 */
[----:B------:R-:W-:Y:S01]  /*5f90*/  @!P0 FFMA.FTZ R49, R7, R17, -R22 ;  /* 0x0000001107318223 */ /* 0x000fe20000010816 */
        /* <DEDUP_REMOVED lines=13> */
[C---:B------:R-:W-:Y:S02]  /*6070*/  @!P0 FMUL.FTZ R8, R5.reuse, R6 ;  /* 0x0000000605088220 */ /* 0x040fe40000410000 */
[----:B------:R-:W-:Y:S01]  /*6080*/  @!P0 IMAD.MOV.U32 R6, RZ, RZ, R14 ;  /* 0x000000ffff068224 */ /* 0x000fe200078e000e */
[----:B------:R-:W-:Y:S01]  /*6090*/  @!P0 HADD2.F32 R22, -RZ, R11.H0_H0 ;  /* 0x2000000bff168230 */ /* 0x000fe20000004100 */
[----:B------:R-:W-:Y:S01]  /*60a0*/  @!P0 FFMA.FTZ R43, R5, R41, -R9 ;  /* 0x00000029052b8223 */ /* 0x000fe20000010809 */
[----:B------:R-:W-:Y:S01]  /*60b0*/  @!P0 HADD2.F32 R9, -RZ, R10.H0_H0 ;  /* 0x2000000aff098230 */ /* 0x000fe20000004100 */
[----:B------:R-:W-:Y:S01]  /*60c0*/  @!P0 FFMA.FTZ R3, R18, R19, R3 ;  /* 0x0000001312038223 */ /* 0x000fe20000010003 */
[----:B------:R-:W-:Y:S01]  /*60d0*/  @!P0 HADD2.F32 R5, -RZ, R37.H1_H1 ;  /* 0x30000025ff058230 */ /* 0x000fe20000004100 */
[----:B------:R-:W-:Y:S01]  /*60e0*/  @!P0 FFMA.FTZ R4, R20, R21, R4 ;  /* 0x0000001514048223 */ /* 0x000fe20000010004 */
[----:B------:R-:W-:Y:S01]  /*60f0*/  @!P0 F2FP.PACK_AB R16, R43, R48 ;  /* 0x000000302b10823e */ /* 0x000fe200000000ff */
[----:B------:R-:W-:Y:S02]  /*6100*/  @!P0 HADD2.F32 R30, -RZ, R11.H1_H1 ;  /* 0x3000000bff1e8230 */ /* 0x000fe40000004100 */
[--C-:B------:R-:W-:Y:S01]  /*6110*/  @!P0 HADD2.F32 R11, -RZ, R6.reuse.H0_H0 ;  /* 0x20000006ff0b8230 */ /* 0x100fe20000004100 */
[----:B------:R-:W-:Y:S01]  /*6120*/  @!P0 MOV R15, R16 ;  /* 0x00000010000f8202 */ /* 0x000fe20000000f00 */
[----:B------:R-:W-:Y:S01]  /*6130*/  @!P0 HADD2.F32 R10, -RZ, R6.H1_H1 ;  /* 0x30000006ff0a8230 */ /* 0x000fe20000004100 */
[----:B------:R-:W-:Y:S01]  /*6140*/  @!P0 FMUL.FTZ R6, R22, R5 ;  /* 0x0000000516068220 */ /* 0x000fe20000410000 */
[----:B------:R-:W-:Y:S01]  /*6150*/  @!P0 F2FP.PACK_AB R3, R4, R3 ;  /* 0x000000030403823e */ /* 0x000fe200000000ff */
[----:B------:R-:W-:Y:S02]  /*6160*/  @!P0 FMUL.FTZ R37, R30, R9 ;  /* 0x000000091e258220 */ /* 0x000fe40000410000 */
        /* <DEDUP_REMOVED lines=21> */
.L_x_87:
[----:B------:R-:W-:Y:S05]  /*62c0*/  BSYNC B0 ;  /* 0x0000000000007941 */ /* 0x000fea0003800000 */
.L_x_86:
[----:B------:R-:W-:Y:S05]  /*62d0*/  IADD3 R54, P1, R184, R86, RZ ;  /* 0x00000056b8367210 */ /* 0x000fea0007f3e0ff */
[----:B------:R-:W-:Y:S01]  /*62e0*/  IMAD.X R55, R90, 0x1, R155, P1 ;  /* 0x000000015a377824 */ /* 0x000fe200008e069b */
[----:B------:R-:W-:Y:S11]  /*62f0*/  ISETP.GE.OR P1, PT, R167, R76, P5 ;  /* 0x0000004ca700720c */ /* 0x000ff60002f26670 */
[----:B------:R-:W-:Y:S02]  /*6300*/  @!UPT UIADD3 URZ, URZ, URZ, URZ ;  /* 0x0000003f3f3ff290 */ /* 0x000fe4000fffe03f */
[----:B------:R-:W-:-:S05]  /*6310*/  @P1 BRA `(.L_x_79) ;  /* 0x00000bd000001947 */ /* 0x000fca0003800000 */
[----:B-----5:R-:W-:Y:S01]  /*6320*/  @!P0 SHF.R.U64 R4, R24, 0x10, R25 ;  /* 0x0000001018048819 */ /* 0x020fe20000001219 */
[----:B------:R-:W2:Y:S01]  /*6330*/  LDS.128 R40, [R145+0x8100] ;  /* 0x0081000091287984 */ /* 0x000ea20000000c00 */
[----:B------:R-:W-:Y:S01]  /*6340*/  IADD3 R2, P2, P1, R94, R54, R116 ;  /* 0x000000365e027210 */ /* 0x000fe2000795e074 */
[----:B------:R-:W-:Y:S01]  /*6350*/  @!P0 HADD2.F32 R3, -RZ, R38.H0_H0 ;  /* 0x20000026ff038230 */ /* 0x000fe20000004100 */
[----:B-1----:R-:W-:Y:S01]  /*6360*/  @!P0 SHF.R.U64 R12, R68, 0x10, R69 ;  /* 0x00000010440c8819 */ /* 0x002fe20000001245 */
[--C-:B------:R-:W-:Y:S01]  /*6370*/  @!P0 HADD2.F32 R23, -RZ, R73.reuse.H0_H0 ;  /* 0x20000049ff178230 */ /* 0x100fe20000004100 */
[----:B------:R-:W-:Y:S01]  /*6380*/  IADD3.X R5, R96, R55, R122, P2, P1 ;  /* 0x0000003760057210 */ /* 0x000fe200017e247a */
[----:B------:R-:W-:Y:S01]  /*6390*/  @!P0 HADD2.F32 R4, -RZ, R4.H0_H0 ;  /* 0x20000004ff048230 */ /* 0x000fe20000004100 */
[----:B------:R-:W-:Y:S01]  /*63a0*/  LEA R50, P1, R2, c[0x0][0x1c8], 0x1 ;  /* 0x0000720002327a11 */ /* 0x000fe200078208ff */
[----:B------:R-:W1:Y:S01]  /*63b0*/  LDS.128 R8, [R150+0x8100] ;  /* 0x0081000096087984 */ /* 0x000e620000000c00 */
[----:B------:R-:W-:Y:S01]  /*63c0*/  @!P0 SHF.R.U64 R16, R26, 0x10, R27 ;  /* 0x000000101a108819 */ /* 0x000fe2000000121b */
[----:B------:R-:W-:Y:S01]  /*63d0*/  @!P0 HADD2.F32 R19, -RZ, R73.H1_H1 ;  /* 0x30000049ff138230 */ /* 0x000fe20000004100 */
[----:B------:R-:W-:Y:S01]  /*63e0*/  LEA.HI.X R51, R2, c[0x0][0x1cc], R5, 0x1, P1 ;  /* 0x0000730002337a11 */ /* 0x000fe200008f0c05 */
[----:B------:R-:W-:Y:S01]  /*63f0*/  @!P0 HADD2.F32 R21, -RZ, R12.H0_H0 ;  /* 0x2000000cff158230 */ /* 0x000fe20000004100 */
[----:B------:R-:W-:Y:S01]  /*6400*/  @!P0 SHF.R.U32.HI R26, RZ, 0x10, R71 ;  /* 0x00000010ff1a8819 */ /* 0x000fe20000011647 */
[--C-:B------:R-:W-:Y:S01]  /*6410*/  @!P0 HADD2.F32 R36, -RZ, R74.reuse.H0_H0 ;  /* 0x2000004aff248230 */ /* 0x100fe20000004100 */
[----:B------:R-:W-:Y:S01]  /*6420*/  @!P0 SHF.R.U32.HI R15, RZ, 0x10, R27 ;  /* 0x00000010ff0f8819 */ /* 0x000fe2000001161b */
[----:B------:R-:W-:Y:S01]  /*6430*/  @!P0 HADD2.F32 R27, -RZ, R74.H1_H1 ;  /* 0x3000004aff1b8230 */ /* 0x000fe20000004100 */
[----:B------:R-:W-:Y:S01]  /*6440*/  @!P0 SHF.R.U32.HI R13, RZ, 0x10, R25 ;  /* 0x00000010ff0d8819 */ /* 0x000fe20000011619 */
[----:B------:R-:W-:Y:S01]  /*6450*/  @!P0 HADD2.F32 R14, -RZ, R39.H0_H0 ;  /* 0x20000027ff0e8230 */ /* 0x000fe20000004100 */
[----:B------:R-:W-:Y:S01]  /*6460*/  @!P0 SHF.R.U32.HI R25, RZ, 0x10, R69 ;  /* 0x00000010ff198819 */ /* 0x000fe20000011645 */
[----:B------:R-:W-:Y:S01]  /*6470*/  @!P0 HADD2.F32 R17, -RZ, R15.H0_H0 ;  /* 0x2000000fff118230 */ /* 0x000fe20000004100 */
[----:B------:R-:W-:Y:S02]  /*6480*/  @!P0 SHF.R.U64 R34, R70, 0x10, R71 ;  /* 0x0000001046228819 */ /* 0x000fe40000001247 */
[----:B------:R-:W-:Y:S01]  /*6490*/  ISETP.GE.AND P1, PT, R98, c[0x0][0x1d4], PT ;  /* 0x0000750062007a0c */ /* 0x000fe20003f26270 */
[----:B------:R-:W-:Y:S02]  /*64a0*/  @!P0 HADD2.F32 R25, -RZ, R25.H0_H0 ;  /* 0x20000019ff198230 */ /* 0x000fe40000004100 */
[----:B------:R-:W-:Y:S01]  /*64b0*/  @!P0 HADD2.F32 R34, -RZ, R34.H0_H0 ;  /* 0x20000022ff228230 */ /* 0x000fe20000004100 */
[----:B--2---:R-:W-:Y:S01]  /*64c0*/  @!P0 IMAD.MOV.U32 R30, RZ, RZ, R42 ;  /* 0x000000ffff1e8224 */ /* 0x004fe200078e002a */
[----:B------:R-:W-:Y:S02]  /*64d0*/  @!P0 MOV R24, R41 ;  /* 0x0000002900188202 */ /* 0x000fe40000000f00 */
[----:B------:R-:W-:Y:S03]  /*64e0*/  @!P0 MOV R5, R40 ;  /* 0x0000002800058202 */ /* 0x000fe60000000f00 */
[----:B------:R-:W-:Y:S01]  /*64f0*/  @!P0 HADD2.F32 R22, -RZ, R24.H0_H0 ;  /* 0x20000018ff168230 */ /* 0x000fe20000004100 */
[----:B-1----:R-:W-:Y:S01]  /*6500*/  @!P0 MOV R7, R9 ;  /* 0x0000000900078202 */ /* 0x002fe20000000f00 */
[--C-:B------:R-:W-:Y:S01]  /*6510*/  @!P0 HADD2.F32 R18, -RZ, R5.reuse.H0_H0 ;  /* 0x20000005ff128230 */ /* 0x100fe20000004100 */
[----:B------:R-:W-:Y:S02]  /*6520*/  @!P0 MOV R2, R8 ;  /* 0x0000000800028202 */ /* 0x000fe40000000f00 */
[-C--:B------:R-:W-:Y:S01]  /*6530*/  @!P0 FMUL.FTZ R6, R22, R3.reuse ;  /* 0x0000000316068220 */ /* 0x080fe20000410000 */
[----:B------:R-:W-:Y:S02]  /*6540*/  @!P0 HADD2.F32 R20, -RZ, R5.H1_H1 ;  /* 0x30000005ff148230 */ /* 0x000fe40000004100 */
[--C-:B------:R-:W-:Y:S02]  /*6550*/  @!P0 HADD2.F32 R0, -RZ, R7.reuse.H0_H0 ;  /* 0x20000007ff008230 */ /* 0x100fe40000004100 */
[----:B------:R-:W-:Y:S01]  /*6560*/  @!P0 HADD2.F32 R5, -RZ, R2.H1_H1 ;  /* 0x30000002ff058230 */ /* 0x000fe20000004100 */
[----:B------:R-:W-:Y:S01]  /*6570*/  @!P0 FMUL.FTZ R12, R20, R4 ;  /* 0x00000004140c8220 */ /* 0x000fe20000410000 */
[----:B------:R-:W-:Y:S01]  /*6580*/  @!P0 HADD2.F32 R7, -RZ, R7.H1_H1 ;  /* 0x30000007ff078230 */ /* 0x000fe20000004100 */
[C---:B------:R-:W-:Y:S01]  /*6590*/  @!P0 FMUL.FTZ R3, R0.reuse, R3 ;  /* 0x0000000300038220 */ /* 0x040fe20000410000 */
[----:B------:R-:W-:Y:S01]  /*65a0*/  @!P0 HADD2.F32 R24, -RZ, R24.H1_H1 ;  /* 0x30000018ff188230 */ /* 0x000fe20000004100 */
[----:B------:R-:W-:Y:S01]  /*65b0*/  @!P0 FFMA.FTZ R56, R0, R23, -R6 ;  /* 0x0000001700388223 */ /* 0x000fe20000010806 */
[----:B------:R-:W-:Y:S01]  /*65c0*/  @!P0 HADD2.F32 R0, -RZ, R38.H1_H1 ;  /* 0x30000026ff008230 */ /* 0x000fe20000004100 */
[C---:B------:R-:W-:Y:S01]  /*65d0*/  @!P0 FFMA.FTZ R52, R5.reuse, R21, -R12 ;  /* 0x0000001505348223 */ /* 0x040fe2000001080c */
[----:B------:R-:W-:Y:S02]  /*65e0*/  @!P0 HADD2.F32 R6, -RZ, R2.H0_H0 ;  /* 0x20000002ff068230 */ /* 0x000fe40000004100 */
[----:B------:R-:W-:Y:S01]  /*65f0*/  @!P0 HADD2.F32 R38, -RZ, R26.H0_H0 ;  /* 0x2000001aff268230 */ /* 0x000fe20000004100 */
[-C--:B------:R-:W-:Y:S01]  /*6600*/  @!P0 FMUL.FTZ R2, R18, R0.reuse ;  /* 0x0000000012028220 */ /* 0x080fe20000410000 */
[----:B------:R-:W-:Y:S01]  /*6610*/  @!P0 MOV R26, R43 ;  /* 0x0000002b001a8202 */ /* 0x000fe20000000f00 */
[C---:B------:R-:W-:Y:S01]  /*6620*/  @!P0 FMUL.FTZ R0, R6.reuse, R0 ;  /* 0x0000000006008220 */ /* 0x040fe20000410000 */
[----:B------:R-:W-:Y:S01]  /*6630*/  @!P0 HADD2.F32 R12, -RZ, R39.H1_H1 ;  /* 0x30000027ff0c8230 */ /* 0x000fe20000004100 */
[----:B------:R-:W-:Y:S01]  /*6640*/  @!P0 FFMA.FTZ R53, R6, R19, -R2 ;  /* 0x0000001306358223 */ /* 0x000fe20000010802 */
[----:B------:R-:W-:Y:S01]  /*6650*/  @!P0 MOV R6, R10 ;  /* 0x0000000a00068202 */ /* 0x000fe20000000f00 */
[----:B------:R-:W-:Y:S01]  /*6660*/  @!P0 FMUL.FTZ R2, R5, R4 ;  /* 0x0000000405028220 */ /* 0x000fe20000410000 */
[----:B------:R-:W-:Y:S01]  /*6670*/  @!P0 MOV R5, R11 ;  /* 0x0000000b00058202 */ /* 0x000fe20000000f00 */
[----:B------:R-:W-:Y:S01]  /*6680*/  @!P0 FFMA.FTZ R0, R18, R19, R0 ;  /* 0x0000001312008223 */ /* 0x000fe20000010000 */
[--C-:B------:R-:W-:Y:S01]  /*6690*/  @!P0 HADD2.F32 R35, -RZ, R26.reuse.H0_H0 ;  /* 0x2000001aff238230 */ /* 0x100fe20000004100 */
[----:B------:R-:W-:Y:S01]  /*66a0*/  @!P0 FFMA.FTZ R2, R20, R21, R2 ;  /* 0x0000001514028223 */ /* 0x000fe20000010002 */
[----:B------:R-:W-:Y:S01]  /*66b0*/  @!P0 HADD2.F32 R37, -RZ, R26.H1_H1 ;  /* 0x3000001aff258230 */ /* 0x000fe20000004100 */
[----:B------:R-:W-:Y:S01]  /*66c0*/  @!P0 FFMA.FTZ R3, R22, R23, R3 ;  /* 0x0000001716038223 */ /* 0x000fe20000010003 */
[--C-:B------:R-:W-:Y:S01]  /*66d0*/  @!P0 HADD2.F32 R26, -RZ, R30.reuse.H0_H0 ;  /* 0x2000001eff1a8230 */ /* 0x100fe20000004100 */
[----:B------:R-:W-:Y:S01]  /*66e0*/  @!P0 FMUL.FTZ R44, R35, R14 ;  /* 0x0000000e232c8220 */ /* 0x000fe20000410000 */
[----:B------:R-:W-:Y:S01]  /*66f0*/  @!P0 HADD2.F32 R30, -RZ, R30.H1_H1 ;  /* 0x3000001eff1e8230 */ /* 0x000fe20000004100 */
[----:B------:R-:W-:Y:S01]  /*6700*/  @!P0 FMUL.FTZ R39, R37, R17 ;  /* 0x0000001125278220 */ /* 0x000fe20000410000 */
[----:B------:R-:W-:Y:S01]  /*6710*/  @!P0 HADD2.F32 R4, -RZ, R13.H0_H0 ;  /* 0x2000000dff048230 */ /* 0x000fe20000004100 */
[----:B------:R-:W-:Y:S01]  /*6720*/  @!P0 FMUL.FTZ R46, R26, R12 ;  /* 0x0000000c1a2e8220 */ /* 0x000fe20000410000 */
[----:B------:R-:W-:Y:S01]  /*6730*/  @!P0 HADD2.F32 R13, -RZ, R16.H0_H0 ;  /* 0x20000010ff0d8230 */ /* 0x000fe20000004100 */
[----:B------:R-:W-:Y:S01]  /*6740*/  @!P0 F2FP.PACK_AB R0, R2, R0 ;  /* 0x000000000200823e */ /* 0x000fe200000000ff */
[--C-:B------:R-:W-:Y:S01]  /*6750*/  @!P0 HADD2.F32 R16, -RZ, R5.reuse.H0_H0 ;  /* 0x20000005ff108230 */ /* 0x100fe20000004100 */
[----:B------:R-:W-:Y:S01]  /*6760*/  @!P0 FMUL.FTZ R47, R24, R4 ;  /* 0x00000004182f8220 */ /* 0x000fe20000410000 */
[----:B------:R-:W-:Y:S01]  /*6770*/  @!P0 HADD2.F32 R15, -RZ, R5.H1_H1 ;  /* 0x30000005ff0f8230 */ /* 0x000fe20000004100 */
[----:B------:R-:W-:Y:S01]  /*6780*/  @!P0 FMUL.FTZ R45, R30, R13 ;  /* 0x0000000d1e2d8220 */ /* 0x000fe20000410000 */
[--C-:B------:R-:W-:Y:S01]  /*6790*/  @!P0 HADD2.F32 R5, -RZ, R6.reuse.H0_H0 ;  /* 0x20000006ff058230 */ /* 0x100fe20000004100 */
[----:B------:R-:W-:Y:S01]  /*67a0*/  @!P0 FFMA.FTZ R44, R16, R36, -R44 ;  /* 0x00000024102c8223 */ /* 0x000fe2000001082c */
[----:B------:R-:W-:Y:S01]  /*67b0*/  @!P0 HADD2.F32 R6, -RZ, R6.H1_H1 ;  /* 0x30000006ff068230 */ /* 0x000fe20000004100 */
[----:B------:R-:W-:Y:S01]  /*67c0*/  @!P0 FFMA.FTZ R39, R15, R38, -R39 ;  /* 0x000000260f278223 */ /* 0x000fe20000010827 */
[----:B------:R-:W-:Y:S01]  /*67d0*/  @!P0 MOV R40, R0 ;  /* 0x0000000000288202 */ /* 0x000fe20000000f00 */
[----:B------:R-:W-:Y:S02]  /*67e0*/  @!P0 FFMA.FTZ R49, R7, R25, -R47 ;  /* 0x0000001907318223 */ /* 0x000fe4000001082f */
[----:B------:R-:W-:Y:S01]  /*67f0*/  @!P0 FFMA.FTZ R48, R5, R27, -R46 ;  /* 0x0000001b05308223 */ /* 0x000fe2000001082e */
[----:B------:R-:W-:Y:S01]  /*6800*/  @!P0 F2FP.PACK_AB R44, R39, R44 ;  /* 0x0000002c272c823e */ /* 0x000fe200000000ff */
[----:B------:R-:W-:Y:S01]  /*6810*/  @!P0 FFMA.FTZ R47, R6, R34, -R45 ;  /* 0x00000022062f8223 */ /* 0x000fe2000001082d */
[----:B------:R-:W-:Y:S01]  /*6820*/  @!P0 F2FP.PACK_AB R46, R49, R56 ;  /* 0x00000038312e823e */ /* 0x000fe200000000ff */
[----:B------:R-:W-:Y:S01]  /*6830*/  @!P0 FMUL.FTZ R4, R7, R4 ;  /* 0x0000000407048220 */ /* 0x000fe20000410000 */
[----:B------:R-:W-:Y:S01]  /*6840*/  @!P0 F2FP.PACK_AB R45, R52, R53 ;  /* 0x00000035342d823e */ /* 0x000fe200000000ff */
[----:B------:R-:W-:Y:S01]  /*6850*/  @!P0 IMAD.MOV.U32 R11, RZ, RZ, R44 ;  /* 0x000000ffff0b8224 */ /* 0x000fe200078e002c */
[----:B------:R-:W-:Y:S01]  /*6860*/  @!P0 F2FP.PACK_AB R39, R47, R48 ;  /* 0x000000302f27823e */ /* 0x000fe200000000ff */
[----:B------:R-:W-:Y:S01]  /*6870*/  @!P0 FMUL.FTZ R5, R5, R12 ;  /* 0x0000000c05058220 */ /* 0x000fe20000410000 */
[----:B------:R-:W-:Y:S01]  /*6880*/  @!P0 MOV R8, R45 ;  /* 0x0000002d00088202 */ /* 0x000fe20000000f00 */
[----:B------:R-:W-:Y:S01]  /*6890*/  @!P0 FMUL.FTZ R6, R6, R13 ;  /* 0x0000000d06068220 */ /* 0x000fe20000410000 */
[----:B------:R-:W-:Y:S01]  /*68a0*/  @!P0 MOV R9, R46 ;  /* 0x0000002e00098202 */ /* 0x000fe20000000f00 */
[----:B------:R-:W-:Y:S01]  /*68b0*/  @!P0 FFMA.FTZ R4, R24, R25, R4 ;  /* 0x0000001918048223 */ /* 0x000fe20000010004 */
[----:B------:R-:W-:Y:S01]  /*68c0*/  @!P0 MOV R10, R39 ;  /* 0x00000027000a8202 */ /* 0x000fe20000000f00 */
[----:B------:R-:W-:Y:S02]  /*68d0*/  @!P0 FMUL.FTZ R7, R16, R14 ;  /* 0x0000000e10078220 */ /* 0x000fe40000410000 */
[----:B------:R-:W-:Y:S01]  /*68e0*/  @!P0 FFMA.FTZ R5, R26, R27, R5 ;  /* 0x0000001b1a058223 */ /* 0x000fe20000010005 */
[----:B------:R-:W-:Y:S01]  /*68f0*/  @!P0 F2FP.PACK_AB R3, R4, R3 ;  /* 0x000000030403823e */ /* 0x000fe200000000ff */
[----:B------:R1:W-:Y:S01]  /*6900*/  STG.E.128 [R50.64], R8 ;  /* 0x0000000832007986 */ /* 0x0003e2000c101d08 */
[----:B------:R-:W-:Y:S02]  /*6910*/  @!P0 FFMA.FTZ R6, R30, R34, R6 ;  /* 0x000000221e068223 */ /* 0x000fe40000010006 */
[----:B------:R-:W-:Y:S01]  /*6920*/  @!P0 MOV R41, R3 ;  /* 0x0000000300298202 */ /* 0x000fe20000000f00 */
[----:B------:R-:W-:Y:S02]  /*6930*/  @!P0 FFMA.FTZ R7, R35, R36, R7 ;  /* 0x0000002423078223 */ /* 0x000fe40000010007 */
[----:B------:R-:W-:Y:S04]  /*6940*/  @!P0 F2FP.PACK_AB R5, R6, R5 ;  /* 0x000000050605823e */ /* 0x000fe800000000ff */
[----:B------:R-:W-:Y:S01]  /*6950*/  @!P0 MOV R42, R5 ;  /* 0x00000005002a8202 */ /* 0x000fe20000000f00 */
[----:B-1----:R-:W-:Y:S04]  /*6960*/  @!P0 FMUL.FTZ R8, R15, R17 ;  /* 0x000000110f088220 */ /* 0x002fe80000410000 */
[----:B------:R-:W-:Y:S05]  /*6970*/  @!P0 FFMA.FTZ R8, R37, R38, R8 ;  /* 0x0000002625088223 */ /* 0x000fea0000010008 */
[----:B------:R-:W-:Y:S04]  /*6980*/  @!P0 F2FP.PACK_AB R7, R8, R7 ;  /* 0x000000070807823e */ /* 0x000fe800000000ff */
[----:B------:R-:W-:Y:S01]  /*6990*/  @!P0 MOV R43, R7 ;  /* 0x00000007002b8202 */ /* 0x000fe20000000f00 */
[----:B------:R-:W-:-:S05]  /*69a0*/  @P1 BRA `(.L_x_79) ;  /* 0x0000054000001947 */ /* 0x000fca0003800000 */
[----:B------:R-:W-:Y:S04]  /*69b0*/  IADD3 R0, P1, P0, R94, R54, R98 ;  /* 0x000000365e007210 */ /* 0x000fe8000783e062 */
[----:B------:R-:W-:Y:S02]  /*69c0*/  IADD3.X R3, R96, R55, R121, P1, P0 ;  /* 0x0000003760037210 */ /* 0x000fe40000fe0479 */
[C---:B------:R-:W-:Y:S04]  /*69d0*/  LEA R2, P0, R0.reuse, c[0x0][0x1c8], 0x1 ;  /* 0x0000720000027a11 */ /* 0x040fe800078008ff */
[----:B------:R-:W-:Y:S05]  /*69e0*/  LEA.HI.X R3, R0, c[0x0][0x1cc], R3, 0x1, P0 ;  /* 0x0000730000037a11 */ /* 0x000fea00000f0c03 */
[----:B------:R1:W-:Y:S01]  /*69f0*/  STG.E.128 [R2.64], R40 ;  /* 0x0000002802007986 */ /* 0x0003e2000c101d08 */
[----:B------:R-:W-:-:S05]  /*6a00*/  BRA `(.L_x_79) ;  /* 0x000004e000007947 */ /* 0x000fca0003800000 */
.L_x_57:
[----:B------:R-:W-:Y:S01]  /*6a10*/  IMAD R0, R92, -0x80, R127 ;  /* 0xffffff805c007824 */ /* 0x000fe200078e027f */
[----:B------:R-:W-:Y:S04]  /*6a20*/  BSSY B0, `(.L_x_88) ;  /* 0x0000012000007945 */ /* 0x000fe80003800000 */
[----:B------:R-:W-:Y:S04]  /*6a30*/  IMNMX R6, R0, 0x80, PT ;  /* 0x0000008000067817 */ /* 0x000fe80003800200 */
[----:B------:R-:W-:Y:S11]  /*6a40*/  ISETP.GE.AND P0, PT, R97, R6, PT ;  /* 0x000000066100720c */ /* 0x000ff60003f06270 */
[----:B------:R-:W-:Y:S02]  /*6a50*/  @!UPT UIADD3 URZ, URZ, URZ, URZ ;  /* 0x0000003f3f3ff290 */ /* 0x000fe4000fffe03f */
[----:B------:R-:W-:-:S05]  /*6a60*/  @P0 BRA `(.L_x_89) ;  /* 0x000000d000000947 */ /* 0x000fca0003800000 */
[----:B------:R-:W1:Y:S01]  /*6a70*/  @!P5 LDS.128 R12, [R75+0x8100] ;  /* 0x008100004b0cd984 */ /* 0x000e620000000c00 */
[----:B------:R-:W-:Y:S02]  /*6a80*/  ISETP.GE.AND P1, PT, R93, c[0x0][0x1d4], PT ;  /* 0x000075005d007a0c */ /* 0x000fe40003f26270 */
[-C--:B------:R-:W-:Y:S05]  /*6a90*/  @!P5 IADD3 R0, P0, R115, R86.reuse, RZ ;  /* 0x000000567300d210 */ /* 0x080fea0007f1e0ff */
[----:B------:R-:W-:Y:S01]  /*6aa0*/  @!P5 IMAD.X R2, R114, 0x1, R90, P0 ;  /* 0x000000017202d824 */ /* 0x000fe200000e065a */
[C---:B------:R-:W-:Y:S04]  /*6ab0*/  @!P5 LEA R4, P0, R0.reuse, c[0x0][0x1c8], 0x1 ;  /* 0x000072000004da11 */ /* 0x040fe800078008ff */
[----:B------:R-:W-:Y:S01]  /*6ac0*/  @!P5 LEA.HI.X R5, R0, c[0x0][0x1cc], R2, 0x1, P0 ;  /* 0x000073000005da11 */ /* 0x000fe200000f0c02 */
[----:B------:R-:W2:Y:S01]  /*6ad0*/  @!P1 LDS.128 R8, [R75+0xc100] ;  /* 0x00c100004b089984 */ /* 0x000ea20000000c00 */
[----:B------:R-:W-:Y:S05]  /*6ae0*/  @!P1 IADD3 R0, P0, R119, R86, RZ ;  /* 0x0000005677009210 */ /* 0x000fea0007f1e0ff */
[----:B------:R-:W-:Y:S01]  /*6af0*/  @!P1 IMAD.X R3, R90, 0x1, R118, P0 ;  /* 0x000000015a039824 */ /* 0x000fe200000e0676 */
[C---:B------:R-:W-:Y:S04]  /*6b00*/  @!P1 LEA R2, P0, R0.reuse, c[0x0][0x1c8], 0x1 ;  /* 0x0000720000029a11 */ /* 0x040fe800078008ff */
[----:B------:R-:W-:Y:S01]  /*6b10*/  @!P1 LEA.HI.X R3, R0, c[0x0][0x1cc], R3, 0x1, P0 ;  /* 0x0000730000039a11 */ /* 0x000fe200000f0c03 */
[----:B-1----:R1:W-:Y:S04]  /*6b20*/  @!P5 STG.E.128 [R4.64], R12 ;  /* 0x0000000c0400d986 */ /* 0x0023e8000c101d08 */
[----:B--2---:R1:W-:Y:S04]  /*6b30*/  @!P1 STG.E.128 [R2.64], R8 ;  /* 0x0000000802009986 */ /* 0x0043e8000c101d08 */
.L_x_89:
[----:B------:R-:W-:Y:S05]  /*6b40*/  BSYNC B0 ;  /* 0x0000000000007941 */ /* 0x000fea0003800000 */
.L_x_88:
[----:B------:R-:W-:Y:S01]  /*6b50*/  ISETP.GE.AND P0, PT, R169, R6, PT ;  /* 0x00000006a900720c */ /* 0x000fe20003f06270 */
[----:B------:R-:W-:Y:S01]  /*6b60*/  @!UPT UIADD3 URZ, URZ, URZ, URZ ;  /* 0x0000003f3f3ff290 */ /* 0x000fe2000fffe03f */
[----:B------:R-:W-:Y:S11]  /*6b70*/  BSSY B0, `(.L_x_90) ;  /* 0x0000011000007945 */ /* 0x000ff60003800000 */
[----:B------:R-:W-:-:S05]  /*6b80*/  @P0 BRA `(.L_x_91) ;  /* 0x000000f000000947 */ /* 0x000fca0003800000 */
[----:B-1----:R-:W1:Y:S01]  /*6b90*/  @!P5 LDS.128 R12, [R75+0x9100] ;  /* 0x009100004b0cd984 */ /* 0x002e620000000c00 */
[----:B------:R-:W-:Y:S02]  /*6ba0*/  ISETP.GE.AND P1, PT, R93, c[0x0][0x1d4], PT ;  /* 0x000075005d007a0c */ /* 0x000fe40003f26270 */
[----:B------:R-:W-:Y:S05]  /*6bb0*/  IADD3 R2, P0, R210, R86, RZ ;  /* 0x00000056d2027210 */ /* 0x000fea0007f1e0ff */
[----:B------:R-:W-:Y:S01]  /*6bc0*/  IMAD.X R0, R190, 0x1, R90, P0 ;  /* 0x00000001be007824 */ /* 0x000fe200000e065a */
[----:B------:R-:W-:Y:S05]  /*6bd0*/  @!P5 IADD3 R3, P0, R115, R2, RZ ;  /* 0x000000027303d210 */ /* 0x000fea0007f1e0ff */
[----:B------:R-:W2:Y:S01]  /*6be0*/  @!P1 LDS.128 R8, [R75+0xd100] ;  /* 0x00d100004b089984 */ /* 0x000ea20000000c00 */
[----:B------:R-:W-:Y:S01]  /*6bf0*/  @!P5 IMAD.X R5, R114, 0x1, R0, P0 ;  /* 0x000000017205d824 */ /* 0x000fe200000e0600 */
[C---:B------:R-:W-:Y:S04]  /*6c00*/  @!P5 LEA R4, P0, R3.reuse, c[0x0][0x1c8], 0x1 ;  /* 0x000072000304da11 */ /* 0x040fe800078008ff */
[----:B------:R-:W-:Y:S02]  /*6c10*/  @!P5 LEA.HI.X R5, R3, c[0x0][0x1cc], R5, 0x1, P0 ;  /* 0x000073000305da11 */ /* 0x000fe400000f0c05 */
[----:B------:R-:W-:Y:S05]  /*6c20*/  @!P1 IADD3 R3, P0, R2, R119, RZ ;  /* 0x0000007702039210 */ /* 0x000fea0007f1e0ff */
[----:B------:R-:W-:Y:S01]  /*6c30*/  @!P1 IMAD.X R0, R0, 0x1, R118, P0 ;  /* 0x0000000100009824 */ /* 0x000fe200000e0676 */
[C---:B------:R-:W-:Y:S04]  /*6c40*/  @!P1 LEA R2, P0, R3.reuse, c[0x0][0x1c8], 0x1 ;  /* 0x0000720003029a11 */ /* 0x040fe800078008ff */
[----:B------:R-:W-:Y:S01]  /*6c50*/  @!P1 LEA.HI.X R3, R3, c[0x0][0x1cc], R0, 0x1, P0 ;  /* 0x0000730003039a11 */ /* 0x000fe200000f0c00 */
[----:B-1----:R1:W-:Y:S04]  /*6c60*/  @!P5 STG.E.128 [R4.64], R12 ;  /* 0x0000000c0400d986 */ /* 0x0023e8000c101d08 */
[----:B--2---:R1:W-:Y:S04]  /*6c70*/  @!P1 STG.E.128 [R2.64], R8 ;  /* 0x0000000802009986 */ /* 0x0043e8000c101d08 */
.L_x_91:
[----:B------:R-:W-:Y:S05]  /*6c80*/  BSYNC B0 ;  /* 0x0000000000007941 */ /* 0x000fea0003800000 */
.L_x_90:
        /* <DEDUP_REMOVED lines=19> */
.L_x_93:
[----:B------:R-:W-:Y:S05]  /*6dc0*/  BSYNC B0 ;  /* 0x0000000000007941 */ /* 0x000fea0003800000 */
.L_x_92:
[----:B------:R-:W-:Y:S11]  /*6dd0*/  ISETP.GE.AND P0, PT, R167, R6, PT ;  /* 0x00000006a700720c */ /* 0x000ff60003f06270 */
[----:B------:R-:W-:Y:S02]  /*6de0*/  @!UPT UIADD3 URZ, URZ, URZ, URZ ;  /* 0x0000003f3f3ff290 */ /* 0x000fe4000fffe03f */
        /* <DEDUP_REMOVED lines=16> */
.L_x_79:
[----:B------:R-:W-:Y:S05]  /*6ef0*/  BSYNC B2 ;  /* 0x0000000000027941 */ /* 0x000fea0003800000 */
.L_x_56:
[C---:B-1----:R-:W-:Y:S01]  /*6f00*/  IMAD.SHL.U32 R14, R92.reuse, 0x80, RZ ;  /* 0x000000805c0e7824 */ /* 0x042fe200078e00ff */
[----:B------:R-:W-:Y:S01]  /*6f10*/  ISETP.NE.AND P6, PT, R165, RZ, PT ;  /* 0x000000ffa500720c */ /* 0x000fe20003fc5270 */
[----:B------:R-:W-:Y:S01]  /*6f20*/  BSSY B0, `(.L_x_94) ;  /* 0x0000051000007945 */ /* 0x000fe20003800000 */
[----:B------:R-:W-:Y:S01]  /*6f30*/  SHF.L.U64.HI R16, R92, 0x7, R99 ;  /* 0x000000075c107819 */ /* 0x000fe20000010263 */
[----:B-----5:R-:W-:Y:S01]  /*6f40*/  IMAD.IADD R5, R138, 0x1, -R14 ;  /* 0x000000018a057824 */ /* 0x020fe200078e0a0e */
[----:B------:R-:W-:Y:S04]  /*6f50*/  IADD3 R0, P0, R14, R154, RZ ;  /* 0x0000009a0e007210 */ /* 0x000fe80007f1e0ff */
[C---:B------:R-:W-:Y:S01]  /*6f60*/  ISETP.GE.AND P3, PT, R5.reuse, 0x1, PT ;  /* 0x000000010500780c */ /* 0x040fe20003f66270 */
[----:B------:R-:W-:Y:S01]  /*6f70*/  IMAD.X R4, R16, 0x1, R164, P0 ;  /* 0x0000000110047824 */ /* 0x000fe200000e06a4 */
[C---:B------:R-:W-:Y:S02]  /*6f80*/  ISETP.GE.AND P2, PT, R5.reuse, 0x21, PT ;  /* 0x000000210500780c */ /* 0x040fe40003f46270 */
[----:B------:R-:W-:Y:S09]  /*6f90*/  ISETP.GE.AND P1, PT, R5, 0x41, PT ;  /* 0x000000410500780c */ /* 0x000ff20003f26270 */
[----:B------:R-:W-:Y:S01]  /*6fa0*/  @P3 IMAD R6, R4, c[0x0][0x258], RZ ;  /* 0x0000960004063a24 */ /* 0x000fe200078e02ff */
[-C--:B------:R-:W-:Y:S01]  /*6fb0*/  @P3 MOV R3, R113.reuse ;  /* 0x0000007100033202 */ /* 0x080fe20000000f00 */
[----:B------:R-:W-:Y:S01]  /*6fc0*/  @P3 IMAD.MOV.U32 R2, RZ, RZ, R102 ;  /* 0x000000ffff023224 */ /* 0x000fe200078e0066 */
[C---:B------:R-:W-:Y:S01]  /*6fd0*/  @P2 IADD3 R7, P0, R0.reuse, 0x20, RZ ;  /* 0x0000002000072810 */ /* 0x040fe20007f1e0ff */
[C---:B------:R-:W-:Y:S02]  /*6fe0*/  @P3 IMAD R6, R0.reuse, c[0x0][0x25c], R6 ;  /* 0x0000970000063a24 */ /* 0x040fe400078e0206 */
[C---:B------:R-:W-:Y:S01]  /*6ff0*/  @P3 IMAD.WIDE.U32 R2, R0.reuse, c[0x0][0x258], R2 ;  /* 0x0000960000023a25 */ /* 0x040fe200078e0002 */
[----:B------:R-:W-:Y:S02]  /*7000*/  @P2 IADD3.X R8, RZ, R4, RZ, P0, !PT ;  /* 0x00000004ff082210 */ /* 0x000fe400007fe4ff */
[----:B------:R-:W-:Y:S01]  /*7010*/  @P1 IADD3 R12, P0, R0, 0x40, RZ ;  /* 0x00000040000c1810 */ /* 0x000fe20007f1e0ff */
[----:B------:R-:W-:Y:S01]  /*7020*/  @P3 IMAD.IADD R6, R3, 0x1, R6 ;  /* 0x0000000103063824 */ /* 0x000fe200078e0206 */
[----:B------:R-:W-:Y:S03]  /*7030*/  @P2 MOV R3, R113 ;  /* 0x0000007100032202 */ /* 0x000fe60000000f00 */
[----:B------:R-:W-:Y:S01]  /*7040*/  @P1 IMAD.X R13, RZ, RZ, R4, P0 ;  /* 0x000000ffff0d1224 */ /* 0x000fe200000e0604 */
[C---:B------:R-:W-:Y:S04]  /*7050*/  @P3 LEA R10, P0, R2.reuse, c[0x0][0x250], 0x1 ;  /* 0x00009400020a3a11 */ /* 0x040fe800078008ff */
[----:B------:R-:W-:Y:S01]  /*7060*/  @P3 LEA.HI.X R11, R2, c[0x0][0x254], R6, 0x1, P0 ;  /* 0x00009500020b3a11 */ /* 0x000fe200000f0c06 */
[----:B------:R-:W-:Y:S02]  /*7070*/  @P2 IMAD R6, R8, c[0x0][0x258], RZ ;  /* 0x0000960008062a24 */ /* 0x000fe400078e02ff */
[----:B------:R-:W-:Y:S02]  /*7080*/  @P2 IMAD.MOV.U32 R2, RZ, RZ, R102 ;  /* 0x000000ffff022224 */ /* 0x000fe400078e0066 */
[C---:B------:R-:W-:Y:S02]  /*7090*/  @P2 IMAD R6, R7.reuse, c[0x0][0x25c], R6 ;  /* 0x0000970007062a24 */ /* 0x040fe400078e0206 */
[----:B------:R-:W-:Y:S04]  /*70a0*/  @P2 IMAD.WIDE.U32 R2, R7, c[0x0][0x258], R2 ;  /* 0x0000960007022a25 */ /* 0x000fe800078e0002 */
[----:B------:R-:W-:Y:S01]  /*70b0*/  @P2 IMAD.IADD R6, R3, 0x1, R6 ;  /* 0x0000000103062824 */ /* 0x000fe200078e0206 */
[C---:B------:R-:W-:Y:S01]  /*70c0*/  @P2 LEA R8, P0, R2.reuse, c[0x0][0x250], 0x1 ;  /* 0x0000940002082a11 */ /* 0x040fe200078008ff */
[----:B------:R-:W-:Y:S03]  /*70d0*/  @P1 IMAD.MOV.U32 R3, RZ, RZ, R113 ;  /* 0x000000ffff031224 */ /* 0x000fe600078e0071 */
[----:B------:R-:W-:Y:S02]  /*70e0*/  @P2 LEA.HI.X R9, R2, c[0x0][0x254], R6, 0x1, P0 ;  /* 0x0000950002092a11 */ /* 0x000fe400000f0c06 */
[----:B------:R-:W-:Y:S02]  /*70f0*/  ISETP.GE.AND P0, PT, R5, 0x61, PT ;  /* 0x000000610500780c */ /* 0x000fe40003f06270 */
[-C--:B------:R-:W-:Y:S05]  /*7100*/  @P1 MOV R2, R102.reuse ;  /* 0x0000006600021202 */ /* 0x080fea0000000f00 */
[----:B------:R-:W-:Y:S06]  /*7110*/  @P1 IMAD.WIDE.U32 R2, R12, c[0x0][0x258], R2 ;  /* 0x000096000c021a25 */ /* 0x000fec00078e0002 */
[----:B------:R-:W-:Y:S01]  /*7120*/  @P0 IADD3 R5, P4, R0, 0x60, RZ ;  /* 0x0000006000050810 */ /* 0x000fe20007f9e0ff */
[----:B------:R-:W-:Y:S04]  /*7130*/  @P1 IMAD R0, R13, c[0x0][0x258], RZ ;  /* 0x000096000d001a24 */ /* 0x000fe800078e02ff */
[----:B------:R-:W-:Y:S02]  /*7140*/  @P1 IMAD R0, R12, c[0x0][0x25c], R0 ;  /* 0x000097000c001a24 */ /* 0x000fe400078e0200 */
[----:B------:R-:W-:Y:S01]  /*7150*/  @P0 IMAD.X R4, RZ, RZ, R4, P4 ;  /* 0x000000ffff040224 */ /* 0x000fe200020e0604 */
[C---:B------:R-:W-:Y:S01]  /*7160*/  @P1 LEA R6, P4, R2.reuse, c[0x0][0x250], 0x1 ;  /* 0x0000940002061a11 */ /* 0x040fe200078808ff */
[----:B------:R-:W-:Y:S02]  /*7170*/  @P1 IMAD.IADD R0, R3, 0x1, R0 ;  /* 0x0000000103001824 */ /* 0x000fe400078e0200 */
[----:B------:R-:W-:Y:S03]  /*7180*/  @P0 IMAD.MOV.U32 R3, RZ, RZ, R113 ;  /* 0x000000ffff030224 */ /* 0x000fe600078e0071 */
[----:B------:R-:W-:Y:S01]  /*7190*/  @P1 LEA.HI.X R7, R2, c[0x0][0x254], R0, 0x1, P4 ;  /* 0x0000950002071a11 */ /* 0x000fe200020f0c00 */
[----:B------:R-:W-:Y:S01]  /*71a0*/  @P0 IMAD R0, R4, c[0x0][0x258], RZ ;  /* 0x0000960004000a24 */ /* 0x000fe200078e02ff */
[----:B------:R-:W-:Y:S03]  /*71b0*/  @P0 MOV R2, R102 ;  /* 0x0000006600020202 */ /* 0x000fe60000000f00 */
[C---:B------:R-:W-:Y:S02]  /*71c0*/  @P0 IMAD R0, R5.reuse, c[0x0][0x25c], R0 ;  /* 0x0000970005000a24 */ /* 0x040fe400078e0200 */
[----:B------:R-:W-:Y:S04]  /*71d0*/  @P0 IMAD.WIDE.U32 R2, R5, c[0x0][0x258], R2 ;  /* 0x0000960005020a25 */ /* 0x000fe800078e0002 */
[----:B------:R-:W-:Y:S01]  /*71e0*/  @P0 IMAD.IADD R0, R3, 0x1, R0 ;  /* 0x0000000103000824 */ /* 0x000fe200078e0200 */
[C---:B------:R-:W-:Y:S04]  /*71f0*/  @P0 LEA R4, P4, R2.reuse, c[0x0][0x250], 0x1 ;  /* 0x0000940002040a11 */ /* 0x040fe800078808ff */
[----:B------:R-:W-:Y:S02]  /*7200*/  @P0 LEA.HI.X R5, R2, c[0x0][0x254], R0, 0x1, P4 ;  /* 0x0000950002050a11 */ /* 0x000fe400020f0c00 */
[----:B------:R-:W-:Y:S02]  /*7210*/  ISETP.NE.AND P4, PT, R148, RZ, PT ;  /* 0x000000ff9400720c */ /* 0x000fe40003f85270 */
[----:B------:R-:W-:Y:S11]  /*7220*/  IADD3 R0, -R14, R127, RZ ;  /* 0x0000007f0e007210 */ /* 0x000ff60007ffe1ff */
[----:B------:R-:W-:Y:S01]  /*7230*/  @!PT LDS RZ, [RZ] ;  /* 0x00000000fffff984 */ /* 0x000fe20000000800 */
[----:B------:R-:W-:Y:S01]  /*7240*/  @!PT LDS RZ, [RZ] ;  /* 0x00000000fffff984 */ /* 0x000fe20000000800 */
[----:B------:R-:W-:Y:S01]  /*7250*/  @!PT LDS RZ, [RZ] ;  /* 0x00000000fffff984 */ /* 0x000fe20000000800 */
[----:B------:R1:W-:Y:S05]  /*7260*/  @P3 LDGSTS.E.BYPASS.LTC128B.128 [R75+0x100], [R10.64], !P4 ;  /* 0x001000000a4b3fae */ /* 0x0003ea000e101d48 */
[----:B------:R1:W-:Y:S05]  /*7270*/  @P3 LDGSTS.E.BYPASS.LTC128B.128 [R75+0x4100], [R10.64+0x80], !P6 ;  /* 0x041000800a4b3fae */ /* 0x0003ea000f101d48 */
[----:B------:R1:W-:Y:S05]  /*7280*/  @P2 LDGSTS.E.BYPASS.LTC128B.128 [R75+0x1100], [R8.64], !P4 ;  /* 0x01100000084b2fae */ /* 0x0003ea000e101d48 */
[----:B------:R1:W-:Y:S05]  /*7290*/  @P2 LDGSTS.E.BYPASS.LTC128B.128 [R75+0x5100], [R8.64+0x80], !P6 ;  /* 0x05100080084b2fae */ /* 0x0003ea000f101d48 */
[----:B------:R2:W-:Y:S05]  /*72a0*/  @P1 LDGSTS.E.BYPASS.LTC128B.128 [R75+0x2100], [R6.64], !P4 ;  /* 0x02100000064b1fae */ /* 0x0005ea000e101d48 */
[----:B------:R2:W-:Y:S05]  /*72b0*/  @P1 LDGSTS.E.BYPASS.LTC128B.128 [R75+0x6100], [R6.64+0x80], !P6 ;  /* 0x06100080064b1fae */ /* 0x0005ea000f101d48 */
[----:B------:R1:W-:Y:S05]  /*72c0*/  @P0 LDGSTS.E.BYPASS.LTC128B.128 [R75+0x3100], [R4.64], !P4 ;  /* 0x03100000044b0fae */ /* 0x0003ea000e101d48 */
[----:B------:R1:W-:Y:S05]  /*72d0*/  @P0 LDGSTS.E.BYPASS.LTC128B.128 [R75+0x7100], [R4.64+0x80], !P6 ;  /* 0x07100080044b0fae */ /* 0x0003ea000f101d48 */
[----:B------:R-:W0:Y:S01]  /*72e0*/  LDGDEPBAR ;  /* 0x00000000000079af */ /* 0x000e220000000000 */
[----:B--2---:R-:W-:Y:S02]  /*72f0*/  IMNMX R7, R0, 0x80, PT ;  /* 0x0000008000077817 */ /* 0x004fe40003800200 */
[----:B------:R-:W-:Y:S02]  /*7300*/  IADD3 R6, P0, R14, R162, RZ ;  /* 0x000000a20e067210 */ /* 0x000fe40007f1e0ff */
[----:B------:R-:W-:Y:S03]  /*7310*/  ISETP.GE.AND P1, PT, R97, R7, PT ;  /* 0x000000076100720c */ /* 0x000fe60003f26270 */
[----:B------:R-:W-:Y:S01]  /*7320*/  IMAD.X R16, R16, 0x1, R161, P0 ;  /* 0x0000000110107824 */ /* 0x000fe200000e06a1 */
[----:B------:R-:W-:Y:S04]  /*7330*/  DEPBAR.LE SB0, 0x0 ;  /* 0x000080000000791a */ /* 0x000fe80000000000 */
[----:B------:R-:W-:Y:S06]  /*7340*/  BAR.SYNC.DEFER_BLOCKING 0x0 ;  /* 0x0000000000007b1d */ /* 0x000fec0000010000 */
[----:B------:R-:W-:-:S05]  /*7350*/  @P1 BRA `(.L_x_95) ;  /* 0x000000d000001947 */ /* 0x000fca0003800000 */
[----:B-1----:R-:W1:Y:S01]  /*7360*/  @!P5 LDS.128 R12, [R75+0x100] ;  /* 0x000100004b0cd984 */ /* 0x002e620000000c00 */
[----:B------:R-:W-:Y:S01]  /*7370*/  ISETP.GE.AND P0, PT, R93, c[0x0][0x1d4], PT ;  /* 0x000075005d007a0c */ /* 0x000fe20003f06270 */
[----:B------:R-:W-:Y:S01]  /*7380*/  IMAD R0, R16, c[0x0][0x208], RZ ;  /* 0x0000820010007a24 */ /* 0x000fe200078e02ff */
[----:B------:R-:W-:Y:S02]  /*7390*/  MOV R4, R100 ;  /* 0x0000006400047202 */ /* 0x000fe40000000f00 */
[----:B------:R-:W-:Y:S01]  /*73a0*/  MOV R5, R112 ;  /* 0x0000007000057202 */ /* 0x000fe20000000f00 */
[C---:B------:R-:W-:Y:S04]  /*73b0*/  IMAD R0, R6.reuse, c[0x0][0x20c], R0 ;  /* 0x0000830006007a24 */ /* 0x040fe800078e0200 */
[----:B------:R-:W-:Y:S04]  /*73c0*/  IMAD.WIDE.U32 R4, R6, c[0x0][0x208], R4 ;  /* 0x0000820006047a25 */ /* 0x000fe800078e0004 */
[----:B------:R-:W2:Y:S01]  /*73d0*/  @!P0 LDS.128 R8, [R75+0x4100] ;  /* 0x004100004b088984 */ /* 0x000ea20000000c00 */
[C---:B------:R-:W-:Y:S02]  /*73e0*/  LEA R2, P1, R4.reuse, c[0x0][0x1f8], 0x1 ;  /* 0x00007e0004027a11 */ /* 0x040fe400078208ff */
[----:B------:R-:W-:Y:S04]  /*73f0*/  IADD3 R0, R5, R0, RZ ;  /* 0x0000000005007210 */ /* 0x000fe80007ffe0ff */
[----:B------:R-:W-:Y:S05]  /*7400*/  LEA.HI.X R3, R4, c[0x0][0x1fc], R0, 0x1, P1 ;  /* 0x00007f0004037a11 */ /* 0x000fea00008f0c00 */
[----:B-1----:R1:W-:Y:S04]  /*7410*/  @!P5 STG.E.128 [R2.64], R12 ;  /* 0x0000000c0200d986 */ /* 0x0023e8000c101d08 */
[----:B--2---:R1:W-:Y:S02]  /*7420*/  @!P0 STG.E.128 [R2.64+0x80], R8 ;  /* 0x0000800802008986 */ /* 0x0043e4000c101d08 */
.L_x_95:
[----:B-1----:R-:W-:Y:S05]  /*7430*/  BSYNC B0 ;  /* 0x0000000000007941 */ /* 0x002fea0003800000 */
.L_x_94:
[----:B------:R-:W-:Y:S01]  /*7440*/  ISETP.GE.AND P0, PT, R169, R7, PT ;  /* 0x00000007a900720c */ /* 0x000fe20003f06270 */
[----:B------:R-:W-:Y:S01]  /*7450*/  @!UPT UIADD3 URZ, URZ, URZ, URZ ;  /* 0x0000003f3f3ff290 */ /* 0x000fe2000fffe03f */
[----:B------:R-:W-:Y:S11]  /*7460*/  BSSY B0, `(.L_x_96) ;  /* 0x0000011000007945 */ /* 0x000ff60003800000 */
[----:B------:R-:W-:-:S05]  /*7470*/  @P0 BRA `(.L_x_97) ;  /* 0x000000f000000947 */ /* 0x000fca0003800000 */
[----:B------:R-:W1:Y:S01]  /*7480*/  @!P5 LDS.128 R12, [R75+0x1100] ;  /* 0x001100004b0cd984 */ /* 0x000e620000000c00 */
[----:B------:R-:W-:Y:S01]  /*7490*/  ISETP.GE.AND P1, PT, R93, c[0x0][0x1d4], PT ;  /* 0x000075005d007a0c */ /* 0x000fe20003f26270 */
[----:B------:R-:W-:Y:S01]  /*74a0*/  IMAD.MOV.U32 R4, RZ, RZ, R100 ;  /* 0x000000ffff047224 */ /* 0x000fe200078e0064 */
[----:B------:R-:W-:Y:S02]  /*74b0*/  IADD3 R0, P0, R6, 0x20, RZ ;  /* 0x0000002006007810 */ /* 0x000fe40007f1e0ff */
[----:B------:R-:W-:Y:S03]  /*74c0*/  MOV R5, R112 ;  /* 0x0000007000057202 */ /* 0x000fe60000000f00 */
[----:B------:R-:W-:Y:S02]  /*74d0*/  IMAD.X R2, RZ, RZ, R16, P0 ;  /* 0x000000ffff027224 */ /* 0x000fe400000e0610 */
[----:B------:R-:W-:Y:S04]  /*74e0*/  IMAD.WIDE.U32 R4, R0, c[0x0][0x208], R4 ;  /* 0x0000820000047a25 */ /* 0x000fe800078e0004 */
[----:B------:R-:W2:Y:S01]  /*74f0*/  @!P1 LDS.128 R8, [R75+0x5100] ;  /* 0x005100004b089984 */ /* 0x000ea20000000c00 */
[----:B------:R-:W-:Y:S04]  /*7500*/  IMAD R2, R2, c[0x0][0x208], RZ ;  /* 0x0000820002027a24 */ /* 0x000fe800078e02ff */
[----:B------:R-:W-:Y:S01]  /*7510*/  IMAD R0, R0, c[0x0][0x20c], R2 ;  /* 0x0000830000007a24 */ /* 0x000fe200078e0202 */
[C---:B------:R-:W-:Y:S04]  /*7520*/  LEA R2, P0, R4.reuse, c[0x0][0x1f8], 0x1 ;  /* 0x00007e0004027a11 */ /* 0x040fe800078008ff */
[----:B------:R-:W-:Y:S04]  /*7530*/  IADD3 R0, R5, R0, RZ ;  /* 0x0000000005007210 */ /* 0x000fe80007ffe0ff */
[----:B------:R-:W-:Y:S05]  /*7540*/  LEA.HI.X R3, R4, c[0x0][0x1fc], R0, 0x1, P0 ;  /* 0x00007f0004037a11 */ /* 0x000fea00000f0c00 */
[----:B-1----:R1:W-:Y:S04]  /*7550*/  @!P5 STG.E.128 [R2.64], R12 ;  /* 0x0000000c0200d986 */ /* 0x0023e8000c101d08 */
[----:B--2---:R1:W-:Y:S02]  /*7560*/  @!P1 STG.E.128 [R2.64+0x80], R8 ;  /* 0x0000800802009986 */ /* 0x0043e4000c101d08 */
.L_x_97:
[----:B------:R-:W-:Y:S05]  /*7570*/  BSYNC B0 ;  /* 0x0000000000007941 */ /* 0x000fea0003800000 */
.L_x_96:
[----:B------:R-:W-:Y:S01]  /*7580*/  ISETP.GE.AND P0, PT, R168, R7, PT ;  /* 0x00000007a800720c */ /* 0x000fe20003f06270 */
[----:B------:R-:W-:Y:S01]  /*7590*/  @!UPT UIADD3 URZ, URZ, URZ, URZ ;  /* 0x0000003f3f3ff290 */ /* 0x000fe2000fffe03f */
[----:B------:R-:W-:Y:S11]  /*75a0*/  BSSY B0, `(.L_x_98) ;  /* 0x0000011000007945 */ /* 0x000ff60003800000 */
[----:B------:R-:W-:-:S05]  /*75b0*/  @P0 BRA `(.L_x_99) ;  /* 0x000000f000000947 */ /* 0x000fca0003800000 */
[----:B-1----:R-:W1:Y:S01]  /*75c0*/  @!P5 LDS.128 R12, [R75+0x2100] ;  /* 0x002100004b0cd984 */ /* 0x002e620000000c00 */
        /* <DEDUP_REMOVED lines=14> */
.L_x_99:
[----:B------:R-:W-:Y:S05]  /*76b0*/  BSYNC B0 ;  /* 0x0000000000007941 */ /* 0x000fea0003800000 */
.L_x_98:
        /* <DEDUP_REMOVED lines=19> */
.L_x_101:
[----:B------:R-:W-:Y:S05]  /*77f0*/  BSYNC B0 ;  /* 0x0000000000007941 */ /* 0x000fea0003800000 */
.L_x_100:
[C---:B------:R-:W-:Y:S02]  /*7800*/  ISETP.GT.AND P0, PT, R92.reuse, R158, PT ;  /* 0x0000009e5c00720c */ /* 0x040fe40003f04270 */
[----:B------:R-:W-:Y:S11]  /*7810*/  IADD3 R92, R92, -0x1, RZ ;  /* 0xffffffff5c5c7810 */ /* 0x000ff60007ffe0ff */
[----:B-1----:R-:W-:Y:S01]  /*7820*/  @P0 SHF.R.S32.HI R2, RZ, 0x1f, R92 ;  /* 0x0000001fff020819 */ /* 0x002fe2000001145c */
[----:B------:R-:W-:Y:S02]  /*7830*/  @P0 IMAD R0, R197, R92, RZ ;  /* 0x0000005cc5000224 */ /* 0x000fe400078e02ff */
[----:B------:R-:W-:Y:S02]  /*7840*/  @P0 IMAD.MOV.U32 R4, RZ, RZ, R136 ;  /* 0x000000ffff040224 */ /* 0x000fe400078e0088 */
[----:B------:R-:W-:Y:S02]  /*7850*/  @P0 IMAD.MOV.U32 R5, RZ, RZ, R133 ;  /* 0x000000ffff050224 */ /* 0x000fe400078e0085 */
[-C--:B------:R-:W-:Y:S02]  /*7860*/  @P0 IMAD R0, R2, R209.reuse, R0 ;  /* 0x000000d102000224 */ /* 0x080fe400078e0200 */
[----:B------:R-:W-:Y:S04]  /*7870*/  @P0 IMAD.WIDE.U32 R4, R92, R209, R4 ;  /* 0x000000d15c040225 */ /* 0x000fe800078e0004 */
[----:B------:R-:W-:Y:S01]  /*7880*/  @P0 IMAD.IADD R0, R5, 0x1, R0 ;  /* 0x0000000105000824 */ /* 0x000fe200078e0200 */
[C---:B------:R-:W-:Y:S04]  /*7890*/  @P0 LEA R2, P1, R4.reuse, c[0x0][0x220], 0x1 ;  /* 0x0000880004020a11 */ /* 0x040fe800078208ff */
[----:B------:R-:W-:Y:S02]  /*78a0*/  @P0 LEA.HI.X R3, R4, c[0x0][0x224], R0, 0x1, P1 ;  /* 0x0000890004030a11 */ /* 0x000fe400008f0c00 */
[----:B------:R-:W-:Y:S03]  /*78b0*/  @P0 IADD3 R12, P2, P1, R174, 0x80, R2 ;  /* 0x00000080ae0c0810 */ /* 0x000fe6000795e002 */
[----:B------:R-:W-:Y:S01]  /*78c0*/  @!PT LDS RZ, [RZ] ;  /* 0x00000000fffff984 */ /* 0x000fe20000000800 */
[----:B------:R-:W-:Y:S01]  /*78d0*/  @!PT LDS RZ, [RZ] ;  /* 0x00000000fffff984 */ /* 0x000fe20000000800 */
[----:B------:R-:W-:Y:S01]  /*78e0*/  @!PT LDS RZ, [RZ] ;  /* 0x00000000fffff984 */ /* 0x000fe20000000800 */
[----:B------:R1:W-:Y:S01]  /*78f0*/  @P0 LDGSTS.E.BYPASS.LTC128B.128 [R75+0x8100], [R2.64], !P4 ;  /* 0x08100000024b0fae */ /* 0x0003e2000e101d48 */
[----:B------:R-:W-:Y:S02]  /*7900*/  @P0 IADD3.X R13, R170, RZ, R3, P2, P1 ;  /* 0x000000ffaa0d0210 */ /* 0x000fe400017e2403 */
[-C--:B------:R-:W-:Y:S01]  /*7910*/  @P0 IADD3 R6, P1, R2, R174.reuse, RZ ;  /* 0x000000ae02060210 */ /* 0x080fe20007f3e0ff */
[----:B------:R1:W-:Y:S04]  /*7920*/  @P0 LDGSTS.E.BYPASS.LTC128B.128 [R75+0xc100], [R2.64+0x80], !P6 ;  /* 0x0c100080024b0fae */ /* 0x0003e8000f101d48 */
[--C-:B------:R-:W-:Y:S01]  /*7930*/  @P0 IMAD.X R7, R3, 0x1, R170.reuse, P1 ;  /* 0x0000000103070824 */ /* 0x100fe200008e06aa */
[CC--:B------:R-:W-:Y:S04]  /*7940*/  @P0 IADD3 R4, P1, R6.reuse, R174.reuse, RZ ;  /* 0x000000ae06040210 */ /* 0x0c0fe80007f3e0ff */
[----:B------:R2:W-:Y:S01]  /*7950*/  @P0 LDGSTS.E.BYPASS.LTC128B.128 [R75+0x9100], [R6.64], !P4 ;  /* 0x09100000064b0fae */ /* 0x0005e2000e101d48 */
[C---:B------:R-:W-:Y:S01]  /*7960*/  @P0 IMAD.X R5, R7.reuse, 0x1, R170, P1 ;  /* 0x0000000107050824 */ /* 0x040fe200008e06aa */
[-C--:B------:R-:W-:Y:S02]  /*7970*/  @P0 IADD3 R10, P1, R6, R131.reuse, RZ ;  /* 0x00000083060a0210 */ /* 0x080fe40007f3e0ff */
[----:B------:R2:W-:Y:S03]  /*7980*/  @P0 LDGSTS.E.BYPASS.LTC128B.128 [R75+0xd100], [R12.64], !P6 ;  /* 0x0d1000000c4b0fae */ /* 0x0005e6000f101d48 */
[----:B------:R-:W-:Y:S01]  /*7990*/  @P0 IMAD.X R11, R7, 0x1, R128, P1 ;  /* 0x00000001070b0824 */ /* 0x000fe200008e0680 */
[----:B------:R2:W-:Y:S01]  /*79a0*/  @P0 LDGSTS.E.BYPASS.LTC128B.128 [R75+0xa100], [R4.64], !P4 ;  /* 0x0a100000044b0fae */ /* 0x0005e2000e101d48 */
[C---:B------:R-:W-:Y:S03]  /*79b0*/  @P0 IADD3 R8, P1, R4.reuse, R174, RZ ;  /* 0x000000ae04080210 */ /* 0x040fe60007f3e0ff */
[----:B------:R2:W-:Y:S02]  /*79c0*/  @P0 LDGSTS.E.BYPASS.LTC128B.128 [R75+0xe100], [R10.64], !P6 ;  /* 0x0e1000000a4b0fae */ /* 0x0005e4000f101d48 */
[C---:B------:R-:W-:Y:S01]  /*79d0*/  @P0 IMAD.X R9, R5.reuse, 0x1, R170, P1 ;  /* 0x0000000105090824 */ /* 0x040fe200008e06aa */
[----:B-1----:R-:W-:Y:S04]  /*79e0*/  @P0 IADD3 R2, P1, R4, R131, RZ ;  /* 0x0000008304020210 */ /* 0x002fe80007f3e0ff */
[----:B------:R2:W-:Y:S01]  /*79f0*/  @P0 LDGSTS.E.BYPASS.LTC128B.128 [R75+0xb100], [R8.64], !P4 ;  /* 0x0b100000084b0fae */ /* 0x0005e2000e101d48 */
[----:B------:R-:W-:Y:S05]  /*7a00*/  @P0 IMAD.X R3, R5, 0x1, R128, P1 ;  /* 0x0000000105030824 */ /* 0x000fea00008e0680 */
[----:B------:R2:W-:Y:S04]  /*7a10*/  @P0 LDGSTS.E.BYPASS.LTC128B.128 [R75+0xf100], [R2.64], !P6 ;  /* 0x0f100000024b0fae */ /* 0x0005e8000f101d48 */
[----:B------:R-:W0:Y:S01]  /*7a20*/  LDGDEPBAR ;  /* 0x00000000000079af */ /* 0x000e220000000000 */
[----:B------:R-:W-:-:S05]  /*7a30*/  @P0 BRA `(.L_x_102) ;  /* 0xffffa1f000000947 */ /* 0x000fca000383ffff */
[----:B------:R-:W-:Y:S06]  /*7a40*/  BAR.SYNC.DEFER_BLOCKING 0x0 ;  /* 0x0000000000007b1d */ /* 0x000fec0000010000 */
.L_x_55:
[----:B-1----:R-:W-:Y:S01]  /*7a50*/  ISETP.GE.AND P0, PT, R196, 0x1, PT ;  /* 0x00000001c400780c */ /* 0x002fe20003f06270 */
[----:B------:R-:W-:Y:S01]  /*7a60*/  IMAD.IADD R19, R182, 0x1, R179 ;  /* 0x00000001b6137824 */ /* 0x000fe200078e02b3 */
[----:B------:R-:W-:Y:S01]  /*7a70*/  PLOP3.LUT P2, PT, PT, PT, PT, 0x80, 0x0 ;  /* 0x000000000000781c */ /* 0x000fe20003f4f070 */
[----:B--2---:R-:W-:Y:S01]  /*7a80*/  CS2R R10, SRZ ;  /* 0x00000000000a7805 */ /* 0x004fe2000001ff00 */
[----:B------:R-:W-:Y:S01]  /*7a90*/  MOV R114, RZ ;  /* 0x000000ff00727202 */ /* 0x000fe20000000f00 */
[----:B------:R-:W-:Y:S01]  /*7aa0*/  CS2R R14, SRZ ;  /* 0x00000000000e7805 */ /* 0x000fe2000001ff00 */
[----:B------:R-:W-:Y:S01]  /*7ab0*/  IMAD.MOV.U32 R112, RZ, RZ, RZ ;  /* 0x000000ffff707224 */ /* 0x000fe200078e00ff */
        /* <DEDUP_REMOVED lines=10> */
[----:B------:R-:W-:Y:S01]  /*7b60*/  IMAD.MOV.U32 R18, RZ, RZ, RZ ;  /* 0x000000ffff127224 */ /* 0x000fe200078e00ff */
[----:B------:R-:W-:Y:S01]  /*7b70*/  MOV R104, RZ ;  /* 0x000000ff00687202 */ /* 0x000fe20000000f00 */
[----:B------:R-:W-:Y:S01]  /*7b80*/  CS2R R102, SRZ ;  /* 0x0000000000667805 */ /* 0x000fe2000001ff00 */
[----:B------:R-:W-:Y:S01]  /*7b90*/  CS2R R20, SRZ ;  /* 0x0000000000147805 */ /* 0x000fe2000001ff00 */
[----:B------:R-:W-:Y:S01]  /*7ba0*/  IMAD.MOV.U32 R100, RZ, RZ, RZ ;  /* 0x000000ffff647224 */ /* 0x000fe200078e00ff */
[----:B------:R-:W-:Y:S01]  /*7bb0*/  CS2R R98, SRZ ;  /* 0x0000000000627805 */ /* 0x000fe2000001ff00 */
[----:B------:R-:W-:Y:S01]  /*7bc0*/  MOV R96, RZ ;  /* 0x000000ff00607202 */ /* 0x000fe20000000f00 */
[----:B------:R-:W-:Y:S01]  /*7bd0*/  CS2R R94, SRZ ;  /* 0x00000000005e7805 */ /* 0x000fe2000001ff00 */
        /* <DEDUP_REMOVED lines=8> */
[----:B------:R-:W-:Y:S01]  /*7c60*/  CS2R R26, SRZ ;  /* 0x00000000001a7805 */ /* 0x000fe2000001ff00 */
[----:B------:R-:W-:Y:S01]  /*7c70*/  IMAD.MOV.U32 R80, RZ, RZ, RZ ;  /* 0x000000ffff507224 */ /* 0x000fe200078e00ff */
[----:B------:R-:W-:Y:S01]  /*7c80*/  CS2R R78, SRZ ;  /* 0x00000000004e7805 */ /* 0x000fe2000001ff00 */
[----:B------:R-:W-:Y:S01]  /*7c90*/  CS2R R76, SRZ ;  /* 0x00000000004c7805 */ /* 0x000fe2000001ff00 */
[----:B------:R-:W-:Y:S01]  /*7ca0*/  CS2R R74, SRZ ;  /* 0x00000000004a7805 */ /* 0x000fe2000001ff00 */
[----:B------:R-:W-:Y:S01]  /*7cb0*/  CS2R R72, SRZ ;  /* 0x0000000000487805 */ /* 0x000fe2000001ff00 */
[----:B------:R-:W-:Y:S01]  /*7cc0*/  CS2R R70, SRZ ;  /* 0x0000000000467805 */ /* 0x000fe2000001ff00 */
[----:B------:R-:W-:Y:S01]  /*7cd0*/  CS2R R68, SRZ ;  /* 0x0000000000447805 */ /* 0x000fe2000001ff00 */
[----:B------:R-:W-:Y:S01]  /*7ce0*/  CS2R R126, SRZ ;  /* 0x00000000007e7805 */ /* 0x000fe2000001ff00 */
[----:B------:R-:W-:Y:S01]  /*7cf0*/  MOV R124, RZ ;  /* 0x000000ff007c7202 */ /* 0x000fe20000000f00 */
[----:B------:R-:W-:Y:S01]  /*7d00*/  CS2R R122, SRZ ;  /* 0x00000000007a7805 */ /* 0x000fe2000001ff00 */
[----:B------:R-:W-:Y:S01]  /*7d10*/  IMAD.MOV.U32 R120, RZ, RZ, RZ ;  /* 0x000000ffff787224 */ /* 0x000fe200078e00ff */
[----:B------:R-:W-:Y:S01]  /*7d20*/  CS2R R30, SRZ ;  /* 0x00000000001e7805 */ /* 0x000fe2000001ff00 */
[----:B------:R-:W-:Y:S05]  /*7d30*/  @!P0 BRA `(.L_x_103) ;  /* 0x0000bee000008947 */ /* 0x000fea0003800000 */
[----:B------:R-:W-:Y:S01]  /*7d40*/  ISETP.NE.U32.AND P0, PT, RZ, c[0x0][0x340], PT ;  /* 0x0000d000ff007a0c */ /* 0x000fe20003f05070 */
[----:B------:R-:W2:Y:S03]  /*7d50*/  LDL R193, [R1+0x4] ;  /* 0x0000040001c17983 */ /* 0x000ea60000100800 */
[----:B------:R-:W-:-:S13]  /*7d60*/  ISETP.NE.AND.EX P3, PT, RZ, c[0x0][0x344], PT, P0 ;  /* 0x0000d100ff007a0c */ /* 0x000fda0003f65300 */
[----:B------:R-:W-:-:S04]  /*7d70*/  @P3 IMAD.MOV.U32 R2, RZ, RZ, 0x4 ;  /* 0x00000004ff023424 */ /* 0x000fc800078e00ff */
[----:B------:R-:W-:-:S05]  /*7d80*/  @P3 IMAD.WIDE R2, R248, R2, c[0x0][0x340] ;  /* 0x0000d000f8023625 */ /* 0x000fca00078e0202 */
[----:B------:R1:W3:Y:S01]  /*7d90*/  @P3 LDG.E R12, [R2.64] ;  /* 0x00000008020c3981 */ /* 0x0002e2000c1e1900 */
[----:B------:R-:W-:Y:S01]  /*7da0*/  SHF.R.S32.HI R0, RZ, 0x1f, R171 ;  /* 0x0000001fff007819 */ /* 0x000fe200000114ab */
[----:B------:R-:W-:Y:S01]  /*7db0*/  IMAD.MOV.U32 R5, RZ, RZ, c[0x0][0x2c4] ;  /* 0x0000b100ff057624 */ /* 0x000fe200078e00ff */
[----:B------:R-:W-:Y:S01]  /*7dc0*/  SHF.R.S32.HI R117, RZ, 0x1f, R227 ;  /* 0x0000001fff757819 */ /* 0x000fe200000114e3 */
[----:B------:R-:W4:Y:S01]  /*7dd0*/  S2R R29, SR_CTAID.Y ;  /* 0x00000000001d7919 */ /* 0x000f220000002600 */
[----:B------:R-:W-:Y:S01]  /*7de0*/  ISETP.NE.U32.AND P0, PT, RZ, c[0x0][0x348], PT ;  /* 0x0000d200ff007a0c */ /* 0x000fe20003f05070 */
[----:B------:R-:W-:Y:S01]  /*7df0*/  IMAD R0, R0, c[0x0][0x178], RZ ;  /* 0x00005e0000007a24 */ /* 0x000fe200078e02ff */
[----:B------:R-:W-:Y:S01]  /*7e00*/  LEA.HI R4, R117, R227, RZ, 0x3 ;  /* 0x000000e375047211 */ /* 0x000fe200078f18ff */
[----:B------:R-:W-:Y:S01]  /*7e10*/  IMAD R25, R183, c[0x0][0x2c4], RZ ;  /* 0x0000b100b7197a24 */ /* 0x000fe200078e02ff */
[----:B------:R-:W-:Y:S01]  /*7e20*/  ISETP.NE.AND P1, PT, R5, 0x1, PT ;  /* 0x000000010500780c */ /* 0x000fe20003f25270 */
[----:B------:R-:W-:Y:S01]  /*7e30*/  IMAD R0, R171, c[0x0][0x17c], R0 ;  /* 0x00005f00ab007a24 */ /* 0x000fe200078e0200 */
[----:B------:R-:W-:Y:S01]  /*7e40*/  SHF.R.S32.HI R56, RZ, 0x3, R4 ;  /* 0x00000003ff387819 */ /* 0x000fe20000011404 */
[----:B------:R-:W-:Y:S01]  /*7e50*/  IMAD.MOV.U32 R185, RZ, RZ, c[0x0][0x1e0] ;  /* 0x00007800ffb97624 */ /* 0x000fe200078e00ff */
[----:B------:R-:W-:Y:S01]  /*7e60*/  SHF.R.S32.HI R11, RZ, 0x1f, R248 ;  /* 0x0000001fff0b7819 */ /* 0x000fe200000114f8 */
[----:B------:R-:W-:Y:S01]  /*7e70*/  BAR.SYNC.DEFER_BLOCKING 0x0 ;  /* 0x0000000000007b1d */ /* 0x000fe20000010000 */
[----:B------:R-:W-:Y:S01]  /*7e80*/  ISETP.NE.AND.EX P0, PT, RZ, c[0x0][0x34c], PT, P0 ;  /* 0x0000d300ff007a0c */ /* 0x000fe20003f05300 */
[----:B------:R-:W-:-:S02]  /*7e90*/  IMAD.SHL.U32 R192, R185, 0x80, RZ ;  /* 0x00000080b9c07824 */ /* 0x000fc400078e00ff */
[----:B------:R-:W-:Y:S01]  /*7ea0*/  IMAD.WIDE.U32 R186, R185, 0x40, RZ ;  /* 0x00000040b9ba7825 */ /* 0x000fe200078e00ff */
[----:B------:R-:W-:-:S05]  /*7eb0*/  SEL R6, R11, RZ, !P0 ;  /* 0x000000ff0b067207 */ /* 0x000fca0004000000 */
[----:B------:R-:W-:Y:S02]  /*7ec0*/  IMAD R6, R6, c[0x0][0x1c0], RZ ;  /* 0x0000700006067a24 */ /* 0x000fe400078e02ff */
[----:B-1----:R-:W-:-:S04]  /*7ed0*/  IMAD.WIDE.U32 R2, R171, c[0x0][0x178], RZ ;  /* 0x00005e00ab027a25 */ /* 0x002fc800078e00ff */
[----:B------:R-:W-:Y:S01]  /*7ee0*/  IMAD.IADD R3, R3, 0x1, R0 ;  /* 0x0000000103037824 */ /* 0x000fe200078e0200 */
[----:B------:R-:W-:Y:S02]  /*7ef0*/  LOP3.LUT R0, R4, 0xfffffff8, RZ, 0xc0, !PT ;  /* 0xfffffff804007812 */ /* 0x000fe400078ec0ff */
[----:B------:R-:W-:Y:S01]  /*7f00*/  SEL R4, R248, RZ, !P0 ;  /* 0x000000fff8047207 */ /* 0x000fe20004000000 */
[----:B----4-:R-:W-:-:S04]  /*7f10*/  IMAD.WIDE.U32 R2, R29, c[0x0][0x1b8], R2 ;  /* 0x00006e001d027a25 */ /* 0x010fc800078e0002 */
[----:B------:R-:W-:Y:S02]  /*7f20*/  IMAD.IADD R57, R227, 0x1, -R0 ;  /* 0x00000001e3397824 */ /* 0x000fe400078e0a00 */
[----:B------:R-:W-:Y:S02]  /*7f30*/  IMAD R0, R214, c[0x0][0x1b8], RZ ;  /* 0x00006e00d6007a24 */ /* 0x000fe400078e02ff */
[----:B------:R-:W-:Y:S02]  /*7f40*/  IMAD R5, R57, 0x20, R56 ;  /* 0x0000002039057824 */ /* 0x000fe400078e0238 */
[----:B------:R-:W-:Y:S02]  /*7f50*/  IMAD R0, R29, c[0x0][0x1bc], R0 ;  /* 0x00006f001d007a24 */ /* 0x000fe400078e0200 */
[----:B------:R-:W-:Y:S02]  /*7f60*/  IMAD R5, R212, 0x80, R5 ;  /* 0x00000080d4057824 */ /* 0x000fe400078e0205 */
[----:B------:R-:W-:-:S02]  /*7f70*/  IMAD.IADD R3, R3, 0x1, R0 ;  /* 0x0000000103037824 */ /* 0x000fc400078e0200 */
[----:B------:R-:W-:-:S04]  /*7f80*/  @P1 IMAD.HI.U32 R7, R5, c[0x0][0x2c8], RZ ;  /* 0x0000b20005071a27 */ /* 0x000fc800078e00ff */
[----:B------:R-:W-:Y:S01]  /*7f90*/  IMAD.MOV.U32 R0, RZ, RZ, R5 ;  /* 0x000000ffff007224 */ /* 0x000fe200078e0005 */
[----:B------:R-:W-:Y:S01]  /*7fa0*/  @P1 SHF.R.U32.HI R0, RZ, c[0x0][0x2cc], R7 ;  /* 0x0000b300ff001a19 */ /* 0x000fe20000011607 */
[C---:B------:R-:W-:Y:S02]  /*7fb0*/  IMAD R6, R4.reuse, c[0x0][0x1c4], R6 ;  /* 0x0000710004067a24 */ /* 0x040fe400078e0206 */
[----:B------:R-:W-:Y:S01]  /*7fc0*/  IMAD.WIDE.U32 R2, R4, c[0x0][0x1c0], R2 ;  /* 0x0000700004027a25 */ /* 0x000fe200078e0002 */
[----:B------:R-:W-:-:S03]  /*7fd0*/  SHF.R.S32.HI R7, RZ, 0x1f, R0 ;  /* 0x0000001fff077819 */ /* 0x000fc60000011400 */
[----:B------:R-:W-:Y:S02]  /*7fe0*/  IMAD.MOV R4, RZ, RZ, -R0 ;  /* 0x000000ffff047224 */ /* 0x000fe400078e0a00 */
[----:B------:R-:W-:Y:S02]  /*7ff0*/  IMAD.IADD R3, R3, 0x1, R6 ;  /* 0x0000000103037824 */ /* 0x000fe400078e0206 */
[----:B------:R-:W-:Y:S02]  /*8000*/  IMAD R4, R4, c[0x0][0x2c4], R5 ;  /* 0x0000b10004047a24 */ /* 0x000fe400078e0205 */
[----:B------:R-:W-:Y:S02]  /*8010*/  IMAD R5, R7, c[0x0][0x1b0], RZ ;  /* 0x00006c0007057a24 */ /* 0x000fe400078e02ff */
[----:B------:R-:W-:-:S04]  /*8020*/  IMAD.WIDE.U32 R2, R0, c[0x0][0x1b0], R2 ;  /* 0x00006c0000027a25 */ /* 0x000fc800078e0002 */
[----:B------:R-:W-:Y:S01]  /*8030*/  IMAD R6, R0, c[0x0][0x1b4], R5 ;  /* 0x00006d0000067a24 */ /* 0x000fe200078e0205 */
[----:B------:R-:W-:Y:S01]  /*8040*/  SHF.R.S32.HI R5, RZ, 0x1f, R4 ;  /* 0x0000001fff057819 */ /* 0x000fe20000011404 */
[----:B------:R-:W-:Y:S02]  /*8050*/  IMAD.SHL.U32 R22, R57, 0x8, RZ ;  /* 0x0000000839167824 */ /* 0x000fe400078e00ff */
[----:B------:R-:W-:Y:S02]  /*8060*/  IMAD.IADD R3, R3, 0x1, R6 ;  /* 0x0000000103037824 */ /* 0x000fe400078e0206 */
[----:B------:R-:W-:Y:S01]  /*8070*/  IMAD R0, R5, c[0x0][0x1a8], RZ ;  /* 0x00006a0005007a24 */ /* 0x000fe200078e02ff */
[----:B------:R-:W-:Y:S01]  /*8080*/  IADD3 R21, R22, 0x40, RZ ;  /* 0x0000004016157810 */ /* 0x000fe20007ffe0ff */
[----:B------:R-:W-:Y:S01]  /*8090*/  IMAD R6, R212, 0x80, R56 ;  /* 0x00000080d4067824 */ /* 0x000fe200078e0238 */
[----:B------:R-:W-:Y:S01]  /*80a0*/  SHF.R.S32.HI R23, RZ, 0x1f, R22 ;  /* 0x0000001fff177819 */ /* 0x000fe20000011416 */
[----:B------:R-:W-:Y:S01]  /*80b0*/  IMAD R0, R4, c[0x0][0x1ac], R0 ;  /* 0x00006b0004007a24 */ /* 0x000fe200078e0200 */
[----:B------:R-:W-:Y:S01]  /*80c0*/  ISETP.GE.AND P4, PT, R22, c[0x0][0x198], PT ;  /* 0x0000660016007a0c */ /* 0x000fe20003f86270 */
[----:B------:R-:W-:Y:S01]  /*80d0*/  IMAD.WIDE.U32 R2, R4, c[0x0][0x1a8], R2 ;  /* 0x00006a0004027a25 */ /* 0x000fe200078e0002 */
[----:B------:R-:W-:-:S02]  /*80e0*/  ISETP.GE.AND P5, PT, R6, R25, PT ;  /* 0x000000190600720c */ /* 0x000fc40003fa6270 */
[----:B------:R-:W-:Y:S01]  /*80f0*/  IADD3 R9, R6, 0x20, RZ ;  /* 0x0000002006097810 */ /* 0x000fe20007ffe0ff */
[----:B------:R-:W-:Y:S01]  /*8100*/  IMAD.IADD R0, R3, 0x1, R0 ;  /* 0x0000000103007824 */ /* 0x000fe200078e0200 */
[----:B------:R-:W-:Y:S02]  /*8110*/  LEA R15, P0, R2, c[0x0][0x160], 0x1 ;  /* 0x00005800020f7a11 */ /* 0x000fe400078008ff */
[----:B------:R-:W-:Y:S02]  /*8120*/  SHF.R.S32.HI R3, RZ, 0x1f, R19 ;  /* 0x0000001fff037819 */ /* 0x000fe40000011413 */
[----:B------:R-:W-:Y:S01]  /*8130*/  IADD3 R19, P1, R56, R19, RZ ;  /* 0x0000001338137210 */ /* 0x000fe20007f3e0ff */
[----:B------:R-:W-:Y:S01]  /*8140*/  SHFL.IDX PT, R4, R15, RZ, 0x181f ;  /* 0x00181fff0f047589 */ /* 0x000fe200000e0000 */
[----:B------:R-:W-:Y:S02]  /*8150*/  LEA.HI.X R18, R2, c[0x0][0x164], R0, 0x1, P0 ;  /* 0x0000590002127a11 */ /* 0x000fe400000f0c00 */
[----:B------:R-:W-:-:S02]  /*8160*/  LEA.HI.X.SX32 R20, R56, R3, 0x1, P1 ;  /* 0x0000000338147211 */ /* 0x000fc400008f0eff */
[C---:B------:R-:W-:Y:S01]  /*8170*/  IADD3 R8, R6.reuse, 0x40, RZ ;  /* 0x0000004006087810 */ /* 0x040fe20007ffe0ff */
[----:B------:R-:W1:Y:S01]  /*8180*/  SHFL.IDX PT, R5, R18, RZ, 0x181f ;  /* 0x00181fff12057589 */ /* 0x000e6200000e0000 */
[----:B------:R-:W-:Y:S01]  /*8190*/  IADD3 R3, R6, 0x60, RZ ;  /* 0x0000006006037810 */ /* 0x000fe20007ffe0ff */
[----:B------:R-:W-:Y:S01]  /*81a0*/  IMAD R0, R20, c[0x0][0x1e0], RZ ;  /* 0x0000780014007a24 */ /* 0x000fe200078e02ff */
[----:B------:R-:W-:Y:S01]  /*81b0*/  @!P5 SHF.R.S32.HI R2, RZ, 0x1f, R21 ;  /* 0x0000001fff02d819 */ /* 0x000fe20000011415 */
[----:B------:R-:W-:Y:S01]  /*81c0*/  IMAD.WIDE.U32 R6, R19, c[0x0][0x1e0], R22 ;  /* 0x0000780013067a25 */ /* 0x000fe200078e0016 */
[-C--:B------:R-:W-:Y:S02]  /*81d0*/  ISETP.GE.AND P0, PT, R9, R25.reuse, PT ;  /* 0x000000190900720c */ /* 0x080fe40003f06270 */
[-C--:B------:R-:W-:Y:S01]  /*81e0*/  ISETP.GE.AND P1, PT, R8, R25.reuse, PT ;  /* 0x000000190800720c */ /* 0x080fe20003f26270 */
[----:B------:R-:W-:Y:S01]  /*81f0*/  IMAD R0, R19, c[0x0][0x1e4], R0 ;  /* 0x0000790013007a24 */ /* 0x000fe200078e0200 */
[----:B------:R-:W-:Y:S01]  /*8200*/  ISETP.GE.AND P2, PT, R3, R25, PT ;  /* 0x000000190300720c */ /* 0x000fe20003f46270 */
[----:B------:R-:W-:Y:S01]  /*8210*/  IMAD.SHL.U32 R9, R56, 0x40, RZ ;  /* 0x0000004038097824 */ /* 0x000fe200078e00ff */
[----:B------:R-:W-:Y:S01]  /*8220*/  @!P5 LEA.HI R8, R2, R21, RZ, 0x3 ;  /* 0x000000150208d211 */ /* 0x000fe200078f18ff */
[----:B------:R-:W-:Y:S01]  /*8230*/  SHFL.IDX PT, R3, R18, 0x1, 0x181f ;  /* 0x00381f0012037f89 */ /* 0x000fe200000e0000 */
[----:B------:R-:W-:Y:S01]  /*8240*/  IMAD.IADD R7, R7, 0x1, R0 ;  /* 0x0000000107077824 */ /* 0x000fe200078e0200 */
[----:B------:R-:W-:-:S02]  /*8250*/  LEA.HI R0, R117, R227, RZ, 0x6 ;  /* 0x000000e375007211 */ /* 0x000fc400078f30ff */
[----:B------:R-:W4:Y:S01]  /*8260*/  SHFL.IDX PT, R2, R15, 0x1, 0x181f ;  /* 0x00381f000f027f89 */ /* 0x000f2200000e0000 */
[----:B------:R-:W-:Y:S02]  /*8270*/  @!P5 LOP3.LUT R8, R8, 0xfffffff8, RZ, 0xc0, !PT ;  /* 0xfffffff80808d812 */ /* 0x000fe400078ec0ff */
[----:B------:R-:W-:Y:S01]  /*8280*/  IMAD.SHL.U32 R0, R0, 0x8, RZ ;  /* 0x0000000800007824 */ /* 0x000fe200078e00ff */
[----:B------:R-:W-:Y:S02]  /*8290*/  @!P0 SHF.R.S32.HI R10, RZ, 0x1f, R21 ;  /* 0x0000001fff0a8819 */ /* 0x000fe40000011415 */
[----:B------:R-:W-:Y:S02]  /*82a0*/  LOP3.LUT R26, R9, 0x1c0, RZ, 0xc0, !PT ;  /* 0x000001c0091a7812 */ /* 0x000fe400078ec0ff */
[----:B------:R-:W-:Y:S01]  /*82b0*/  LOP3.LUT R27, R0, 0xfffffe00, RZ, 0xc0, !PT ;  /* 0xfffffe00001b7812 */ /* 0x000fe200078ec0ff */
[----:B-1----:R-:W-:Y:S01]  /*82c0*/  @!P5 IMAD.WIDE R16, R8, 0x2, R4 ;  /* 0x000000020810d825 */ /* 0x002fe200078e0204 */
[----:B------:R-:W-:-:S02]  /*82d0*/  LOP3.LUT R0, R26, 0x38, R22, 0xf8, !PT ;  /* 0x000000381a007812 */ /* 0x000fc400078ef816 */
[----:B------:R-:W-:Y:S02]  /*82e0*/  SHF.R.U32.HI R28, RZ, 0x3, R26 ;  /* 0x00000003ff1c7819 */ /* 0x000fe4000001161a */
[----:B------:R-:W-:Y:S02]  /*82f0*/  ISETP.GE.AND P6, PT, R21, c[0x0][0x198], PT ;  /* 0x0000660015007a0c */ /* 0x000fe40003fc6270 */
[----:B------:R-:W-:-:S05]  /*8300*/  LOP3.LUT R58, R27, R0, R28, 0xf6, !PT ;  /* 0x000000001b3a7212 */ /* 0x000fca00078ef61c */
[C---:B------:R-:W-:Y:S02]  /*8310*/  @!P5 IMAD.SHL.U32 R14, R58.reuse, 0x2, RZ ;  /* 0x000000023a0ed824 */ /* 0x040fe400078e00ff */
[----:B------:R-:W-:Y:S01]  /*8320*/  @!P0 IMAD.SHL.U32 R0, R58, 0x2, RZ ;  /* 0x000000023a008824 */ /* 0x000fe200078e00ff */
[----:B--2---:R-:W-:-:S04]  /*8330*/  LEA.HI.SX32 R59, R193, 0xffffffff, 0x19 ;  /* 0xffffffffc13b7811 */ /* 0x004fc800078fcaff */
[----:B------:R-:W-:Y:S02]  /*8340*/  SHF.R.S32.HI R84, RZ, 0x1f, R59 ;  /* 0x0000001fff547819 */ /* 0x000fe4000001143b */
[--C-:B---3--:R-:W-:Y:S01]  /*8350*/  @P3 SHF.R.S32.HI R9, RZ, 0x1f, R12.reuse ;  /* 0x0000001fff093819 */ /* 0x108fe2000001140c */
[----:B------:R-:W-:Y:S01]  /*8360*/  @!P3 IMAD.MOV.U32 R9, RZ, RZ, R11 ;  /* 0x000000ffff09b224 */ /* 0x000fe200078e000b */
[----:B------:R-:W-:Y:S01]  /*8370*/  @!P0 LEA.HI R11, R10, R21, RZ, 0x3 ;  /* 0x000000150a0b8211 */ /* 0x000fe200078f18ff */
[----:B------:R-:W-:Y:S01]  /*8380*/  @P3 IMAD.MOV.U32 R8, RZ, RZ, R12 ;  /* 0x000000ffff083224 */ /* 0x000fe200078e000c */
[----:B------:R-:W1:Y:S01]  /*8390*/  SHFL.IDX PT, R10, R15, 0x2, 0x181f ;  /* 0x00581f000f0a7f89 */ /* 0x000e6200000e0000 */
[----:B------:R-:W-:Y:S01]  /*83a0*/  @!P3 IMAD.MOV.U32 R8, RZ, RZ, R248 ;  /* 0x000000ffff08b224 */ /* 0x000fe200078e00f8 */
[----:B------:R-:W-:Y:S02]  /*83b0*/  @!P0 LOP3.LUT R12, R11, 0xfffffff8, RZ, 0xc0, !PT ;  /* 0xfffffff80b0c8812 */ /* 0x000fe400078ec0ff */
[----:B------:R-:W-:Y:S01]  /*83c0*/  @!P5 LEA R4, P3, R22, R4, 0x1 ;  /* 0x000000041604d211 */ /* 0x000fe200078608ff */
[----:B------:R-:W2:Y:S02]  /*83d0*/  SHFL.IDX PT, R11, R18, 0x2, 0x181f ;  /* 0x00581f00120b7f89 */ /* 0x000ea400000e0000 */
[----:B----4-:R-:W-:Y:S01]  /*83e0*/  @!P0 IMAD.WIDE R12, R12, 0x2, R2 ;  /* 0x000000020c0c8825 */ /* 0x010fe200078e0202 */
[----:B------:R-:W-:-:S02]  /*83f0*/  @!P5 LEA.HI.X R5, R22, R5, R23, 0x1, P3 ;  /* 0x000000051605d211 */ /* 0x000fc400018f0c17 */
[----:B------:R-:W-:-:S03]  /*8400*/  @!P0 LEA R2, P3, R22, R2, 0x1 ;  /* 0x0000000216028211 */ /* 0x000fc600078608ff */
[----:B------:R3:W-:Y:S01]  /*8410*/  @!P5 LDGSTS.E.BYPASS.LTC128B.128 [R14+0x100], [R4.64], !P4 ;  /* 0x00100000040edfae */ /* 0x0007e2000e101d48 */
[----:B------:R-:W-:Y:S02]  /*8420*/  @!P0 LEA.HI.X R3, R22, R3, R23, 0x1, P3 ;  /* 0x0000000316038211 */ /* 0x000fe400018f0c17 */
[----:B------:R-:W-:Y:S01]  /*8430*/  ISETP.GE.AND P3, PT, R21, c[0x0][0x1d4], PT ;  /* 0x0000750015007a0c */ /* 0x000fe20003f66270 */
[----:B------:R4:W-:Y:S04]  /*8440*/  @!P5 LDGSTS.E.BYPASS.LTC128B.128 [R14+0x4100], [R16.64], !P6 ;  /* 0x04100000100edfae */ /* 0x0009e8000f101d48 */
[----:B------:R1:W-:Y:S04]  /*8450*/  @!P0 LDGSTS.E.BYPASS.LTC128B.128 [R0+0x1100], [R2.64], !P4 ;  /* 0x0110000002008fae */ /* 0x0003e8000e101d48 */
[----:B------:R2:W-:Y:S01]  /*8460*/  @!P0 LDGSTS.E.BYPASS.LTC128B.128 [R0+0x5100], [R12.64], !P6 ;  /* 0x051000000c008fae */ /* 0x0005e2000f101d48 */
[----:B------:R-:W-:Y:S01]  /*8470*/  ISETP.NE.U32.AND P6, PT, RZ, c[0x0][0x350], PT ;  /* 0x0000d400ff007a0c */ /* 0x000fe20003fc5070 */
[----:B---3--:R-:W-:Y:S01]  /*8480*/  IMAD R4, R214, c[0x0][0x1e8], RZ ;  /* 0x00007a00d6047a24 */ /* 0x008fe200078e02ff */
[----:B------:R-:W-:-:S03]  /*8490*/  @!P2 SHF.R.S32.HI R5, RZ, 0x1f, R21 ;  /* 0x0000001fff05a819 */ /* 0x000fc60000011415 */
[C---:B------:R-:W-:Y:S02]  /*84a0*/  IMAD R4, R29.reuse, c[0x0][0x1ec], R4 ;  /* 0x00007b001d047a24 */ /* 0x040fe400078e0204 */
[----:B-1----:R-:W-:Y:S01]  /*84b0*/  IMAD.WIDE.U32 R2, R29, c[0x0][0x1e8], R6 ;  /* 0x00007a001d027a25 */ /* 0x002fe200078e0006 */
[----:B------:R-:W-:Y:S02]  /*84c0*/  @!P1 LEA R6, P0, R22, R10, 0x1 ;  /* 0x0000000a16069211 */ /* 0x000fe400078008ff */
[----:B--2---:R-:W-:Y:S01]  /*84d0*/  @!P1 SHF.R.S32.HI R0, RZ, 0x1f, R21 ;  /* 0x0000001fff009819 */ /* 0x004fe20000011415 */
[----:B------:R-:W-:Y:S01]  /*84e0*/  IMAD.IADD R3, R4, 0x1, R3 ;  /* 0x0000000104037824 */ /* 0x000fe200078e0203 */
[-C--:B------:R-:W-:Y:S01]  /*84f0*/  @!P2 LEA.HI R12, R5, R21.reuse, RZ, 0x3 ;  /* 0x00000015050ca211 */ /* 0x080fe200078f18ff */
[----:B------:R-:W1:Y:S01]  /*8500*/  SHFL.IDX PT, R4, R15, 0x3, 0x181f ;  /* 0x00781f000f047f89 */ /* 0x000e6200000e0000 */
[----:B------:R-:W-:Y:S01]  /*8510*/  @!P1 LEA.HI R0, R0, R21, RZ, 0x3 ;  /* 0x0000001500009211 */ /* 0x000fe200078f18ff */
[----:B------:R-:W-:Y:S01]  /*8520*/  IMAD.MOV.U32 R13, RZ, RZ, c[0x0][0x1e4] ;  /* 0x00007900ff0d7624 */ /* 0x000fe200078e00ff */
[----:B------:R-:W-:Y:S01]  /*8530*/  @!P1 LEA.HI.X R7, R22, R11, R23, 0x1, P0 ;  /* 0x0000000b16079211 */ /* 0x000fe200000f0c17 */
[----:B------:R-:W2:Y:S01]  /*8540*/  SHFL.IDX PT, R5, R18, 0x3, 0x181f ;  /* 0x00781f0012057f89 */ /* 0x000ea200000e0000 */
[----:B------:R-:W-:Y:S01]  /*8550*/  @!P1 LOP3.LUT R0, R0, 0xfffffff8, RZ, 0xc0, !PT ;  /* 0xfffffff800009812 */ /* 0x000fe200078ec0ff */
[----:B------:R-:W-:Y:S01]  /*8560*/  IMAD.SHL.U32 R249, R13, 0x40, RZ ;  /* 0x000000400df97824 */ /* 0x000fe200078e00ff */
[----:B------:R-:W-:-:S02]  /*8570*/  ISETP.NE.AND.EX P0, PT, RZ, c[0x0][0x354], PT, P6 ;  /* 0x0000d500ff007a0c */ /* 0x000fc40003f05360 */
[----:B------:R-:W-:Y:S01]  /*8580*/  ISETP.GE.AND P6, PT, R21, c[0x0][0x198], PT ;  /* 0x0000660015007a0c */ /* 0x000fe20003fc6270 */
[----:B------:R-:W-:Y:S01]  /*8590*/  @!P1 IMAD.WIDE R10, R0, 0x2, R10 ;  /* 0x00000002000a9825 */ /* 0x000fe200078e020a */
[----:B----4-:R-:W-:Y:S02]  /*85a0*/  SEL R16, R9, RZ, !P0 ;  /* 0x000000ff09107207 */ /* 0x010fe40004000000 */
[----:B------:R-:W-:Y:S01]  /*85b0*/  SEL R17, R8, RZ, !P0 ;  /* 0x000000ff08117207 */ /* 0x000fe20004000000 */
[----:B------:R-:W-:Y:S02]  /*85c0*/  @!P1 IMAD.SHL.U32 R0, R58, 0x2, RZ ;  /* 0x000000023a009824 */ /* 0x000fe400078e00ff */
[----:B------:R-:W-:Y:S02]  /*85d0*/  IMAD.MOV.U32 R9, RZ, RZ, 0x7 ;  /* 0x00000007ff097424 */ /* 0x000fe400078e00ff */
[----:B------:R-:W-:Y:S01]  /*85e0*/  IMAD.IADD R8, R196, 0x1, -R56 ;  /* 0x00000001c4087824 */ /* 0x000fe200078e0a38 */
[----:B------:R3:W-:Y:S01]  /*85f0*/  @!P1 LDGSTS.E.BYPASS.LTC128B.128 [R0+0x2100], [R6.64], !P4 ;  /* 0x0210000006009fae */ /* 0x0007e2000e101d48 */
[----:B------:R-:W-:Y:S01]  /*8600*/  IMAD.WIDE.U32 R246, R17, c[0x0][0x1f0], R2 ;  /* 0x00007c0011f67a25 */ /* 0x000fe200078e0002 */
[----:B------:R-:W-:-:S02]  /*8610*/  SHF.L.U64.HI R118, R185, R9, c[0x0][0x1e4] ;  /* 0x00007900b9767619 */ /* 0x000fc40000010209 */
[----:B------:R4:W-:Y:S01]  /*8620*/  @!P1 LDGSTS.E.BYPASS.LTC128B.128 [R0+0x6100], [R10.64], !P6 ;  /* 0x061000000a009fae */ /* 0x0009e2000f101d48 */
[----:B------:R-:W-:Y:S01]  /*8630*/  ISETP.GE.AND P1, PT, R21, c[0x0][0x198], PT ;  /* 0x0000660015007a0c */ /* 0x000fe20003f26270 */
[----:B------:R-:W-:Y:S02]  /*8640*/  IMAD.MOV.U32 R242, RZ, RZ, R246 ;  /* 0x000000fffff27224 */ /* 0x000fe400078e00f6 */
[----:B------:R-:W-:Y:S02]  /*8650*/  IMAD.IADD R249, R187, 0x1, R249 ;  /* 0x00000001bbf97824 */ /* 0x000fe400078e02f9 */
[----:B---3--:R-:W-:-:S04]  /*8660*/  IMAD R6, R16, c[0x0][0x1f0], RZ ;  /* 0x00007c0010067a24 */ /* 0x008fc800078e02ff */
[----:B------:R-:W-:Y:S02]  /*8670*/  IMAD R6, R17, c[0x0][0x1f4], R6 ;  /* 0x00007d0011067a24 */ /* 0x000fe400078e0206 */
[----:B----4-:R-:W-:Y:S01]  /*8680*/  IMAD R10, R59, -0x80, R8 ;  /* 0xffffff803b0a7824 */ /* 0x010fe200078e0208 */
[----:B------:R-:W-:Y:S01]  /*8690*/  @!P2 LOP3.LUT R8, R12, 0xfffffff8, RZ, 0xc0, !PT ;  /* 0xfffffff80c08a812 */ /* 0x000fe200078ec0ff */
[----:B------:R-:W-:Y:S02]  /*86a0*/  IMAD R0, R118, R59, RZ ;  /* 0x0000003b76007224 */ /* 0x000fe400078e02ff */
[----:B------:R-:W-:Y:S01]  /*86b0*/  IMAD.IADD R243, R247, 0x1, R6 ;  /* 0x00000001f7f37824 */ /* 0x000fe200078e0206 */
[----:B-1----:R-:W-:Y:S01]  /*86c0*/  @!P2 LEA R6, P0, R22, R4, 0x1 ;  /* 0x000000041606a211 */ /* 0x002fe200078008ff */
[----:B------:R-:W-:Y:S01]  /*86d0*/  IMAD R11, R84, R192, R0 ;  /* 0x000000c0540b7224 */ /* 0x000fe200078e0200 */
[----:B------:R-:W-:Y:S01]  /*86e0*/  ISETP.GE.AND P6, PT, R10, 0x1, PT ;  /* 0x000000010a00780c */ /* 0x000fe20003fc6270 */
[----:B------:R-:W-:Y:S01]  /*86f0*/  @!P2 IMAD.SHL.U32 R0, R58, 0x2, RZ ;  /* 0x000000023a00a824 */ /* 0x000fe200078e00ff */
[----:B--2---:R-:W-:Y:S01]  /*8700*/  @!P2 LEA.HI.X R7, R22, R5, R23, 0x1, P0 ;  /* 0x000000051607a211 */ /* 0x004fe200000f0c17 */
[----:B------:R-:W-:-:S04]  /*8710*/  @!P2 IMAD.WIDE R8, R8, 0x2, R4 ;  /* 0x000000020808a825 */ /* 0x000fc800078e0204 */
[----:B------:R-:W-:Y:S01]  /*8720*/  IMAD.WIDE.U32 R2, R59, R192, R242 ;  /* 0x000000c03b027225 */ /* 0x000fe200078e00f2 */
[----:B------:R1:W-:Y:S01]  /*8730*/  @!P2 LDGSTS.E.BYPASS.LTC128B.128 [R0+0x3100], [R6.64], !P4 ;  /* 0x031000000600afae */ /* 0x0003e2000e101d48 */
[----:B------:R-:W-:Y:S02]  /*8740*/  ISETP.GE.AND P4, PT, R22, c[0x0][0x1d4], PT ;  /* 0x0000750016007a0c */ /* 0x000fe40003f86270 */
[----:B------:R-:W-:Y:S01]  /*8750*/  IMAD.IADD R3, R3, 0x1, R11 ;  /* 0x0000000103037824 */ /* 0x000fe200078e020b */
[----:B------:R2:W-:Y:S01]  /*8760*/  @!P2 LDGSTS.E.BYPASS.LTC128B.128 [R0+0x7100], [R8.64], !P1 ;  /* 0x071000000800afae */ /* 0x0005e2000c901d48 */
[----:B------:R-:W-:Y:S02]  /*8770*/  ISETP.GE.AND P2, PT, R10, 0x21, PT ;  /* 0x000000210a00780c */ /* 0x000fe40003f46270 */
[----:B------:R-:W-:Y:S01]  /*8780*/  @P6 LEA R4, P0, R2, c[0x0][0x1c8], 0x1 ;  /* 0x0000720002046a11 */ /* 0x000fe200078008ff */
[----:B------:R-:W0:Y:S01]  /*8790*/  LDGDEPBAR ;  /* 0x00000000000079af */ /* 0x000e220000000000 */
[----:B------:R-:W-:-:S02]  /*87a0*/  ISETP.GE.AND P1, PT, R10, 0x41, PT ;  /* 0x000000410a00780c */ /* 0x000fc40003f26270 */
[----:B------:R-:W-:Y:S02]  /*87b0*/  @P6 LEA.HI.X R5, R2, c[0x0][0x1cc], R3, 0x1, P0 ;  /* 0x0000730002056a11 */ /* 0x000fe400000f0c03 */
[----:B------:R-:W-:Y:S01]  /*87c0*/  ISETP.GE.AND P0, PT, R10, 0x61, PT ;  /* 0x000000610a00780c */ /* 0x000fe20003f06270 */
[----:B-1----:R-:W-:Y:S02]  /*87d0*/  IMAD R6, R20, c[0x0][0x208], RZ ;  /* 0x0000820014067a24 */ /* 0x002fe400078e02ff */
[----:B--2---:R-:W-:Y:S01]  /*87e0*/  @P6 IMAD.SHL.U32 R0, R58, 0x2, RZ ;  /* 0x000000023a006824 */ /* 0x004fe200078e00ff */
[----:B------:R-:W-:Y:S01]  /*87f0*/  LEA.HI R8, R117, R227, RZ, 0x4 ;  /* 0x000000e375087211 */ /* 0x000fe200078f20ff */
[----:B------:R-:W-:-:S03]  /*8800*/  IMAD R14, R19, c[0x0][0x20c], R6 ;  /* 0x00008300130e7a24 */ /* 0x000fc600078e0206 */
[----:B------:R1:W-:Y:S01]  /*8810*/  @P6 LDGSTS.E.BYPASS.LTC128B.128 [R0+0x8100], [R4.64], !P4 ;  /* 0x0810000004006fae */ /* 0x0003e2000e101d48 */
[----:B------:R-:W-:Y:S02]  /*8820*/  LOP3.LUT R7, R8, 0xfffffff0, RZ, 0xc0, !PT ;  /* 0xfffffff008077812 */ /* 0x000fe400078ec0ff */
[----:B------:R-:W-:Y:S01]  /*8830*/  SHF.R.S32.HI R9, RZ, 0x4, R8 ;  /* 0x00000004ff097819 */ /* 0x000fe20000011408 */
[----:B------:R1:W-:Y:S02]  /*8840*/  @P6 LDGSTS.E.BYPASS.LTC128B.128 [R0+0xc100], [R4.64+0x80], !P3 ;  /* 0x0c10008004006fae */ /* 0x0003e4000d901d48 */
[----:B------:R-:W-:-:S05]  /*8850*/  IMAD.IADD R7, R227, 0x1, -R7 ;  /* 0x00000001e3077824 */ /* 0x000fca00078e0a07 */
[----:B------:R-:W-:-:S04]  /*8860*/  SHF.R.S32.HI R15, RZ, 0x1f, R7 ;  /* 0x0000001fff0f7819 */ /* 0x000fc80000011407 */
[----:B------:R-:W-:Y:S02]  /*8870*/  LEA.HI R15, R15, R7, RZ, 0x3 ;  /* 0x000000070f0f7211 */ /* 0x000fe400078f18ff */
[----:B-1----:R-:W-:Y:S01]  /*8880*/  @P2 LEA R0, P6, R185, R2, 0x5 ;  /* 0x00000002b9002211 */ /* 0x002fe200078c28ff */
[----:B------:R-:W-:-:S03]  /*8890*/  IMAD.WIDE.U32 R4, R19, c[0x0][0x208], R22 ;  /* 0x0000820013047a25 */ /* 0x000fc600078e0016 */
[----:B------:R-:W-:Y:S01]  /*88a0*/  @P2 LEA.HI.X R6, R185, R3, R13, 0x5, P6 ;  /* 0x00000003b9062211 */ /* 0x000fe200030f2c0d */
[----:B------:R-:W-:Y:S01]  /*88b0*/  @P0 IMAD R13, R13, 0x60, RZ ;  /* 0x000000600d0d0824 */ /* 0x000fe200078e02ff */
[----:B------:R-:W-:Y:S01]  /*88c0*/  @P2 LEA R10, P6, R0, c[0x0][0x1c8], 0x1 ;  /* 0x00007200000a2a11 */ /* 0x000fe200078c08ff */
[----:B------:R-:W-:-:S03]  /*88d0*/  IMAD.IADD R5, R5, 0x1, R14 ;  /* 0x0000000105057824 */ /* 0x000fc600078e020e */
[----:B------:R-:W-:Y:S02]  /*88e0*/  @P2 LEA.HI.X R11, R0, c[0x0][0x1cc], R6, 0x1, P6 ;  /* 0x00007300000b2a11 */ /* 0x000fe400030f0c06 */
[----:B------:R-:W-:Y:S02]  /*88f0*/  LEA.HI R6, R8, R9, RZ, 0x1 ;  /* 0x0000000908067211 */ /* 0x000fe400078f08ff */
[----:B------:R-:W-:Y:S02]  /*8900*/  @P1 IADD3 R0, P6, R2, R186, RZ ;  /* 0x000000ba02001210 */ /* 0x000fe40007fde0ff */
[----:B------:R-:W-:-:S03]  /*8910*/  LOP3.LUT R12, R6, 0xfffffffe, RZ, 0xc0, !PT ;  /* 0xfffffffe060c7812 */ /* 0x000fc600078ec0ff */
[--C-:B------:R-:W-:Y:S01]  /*8920*/  @P1 IMAD.X R6, R249, 0x1, R3.reuse, P6 ;  /* 0x00000001f9061824 */ /* 0x100fe200030e0603 */
[C---:B------:R-:W-:Y:S01]  /*8930*/  @P1 LEA R8, P6, R0.reuse, c[0x0][0x1c8], 0x1 ;  /* 0x0000720000081a11 */ /* 0x040fe200078c08ff */
[----:B------:R-:W-:Y:S02]  /*8940*/  IMAD.IADD R54, R9, 0x1, -R12 ;  /* 0x0000000109367824 */ /* 0x000fe400078e0a0c */
[----:B------:R-:W-:Y:S01]  /*8950*/  @P0 IMAD.WIDE.U32 R2, R185, 0x60, R2 ;  /* 0x00000060b9020825 */ /* 0x000fe200078e0002 */
[----:B------:R-:W-:Y:S02]  /*8960*/  @P1 LEA.HI.X R9, R0, c[0x0][0x1cc], R6, 0x1, P6 ;  /* 0x0000730000091a11 */ /* 0x000fe400030f0c06 */
[----:B------:R-:W-:Y:S01]  /*8970*/  LOP3.LUT R0, R15, 0xfffffff8, RZ, 0xc0, !PT ;  /* 0xfffffff80f007812 */ /* 0x000fe200078ec0ff */
[----:B------:R-:W-:Y:S01]  /*8980*/  @P0 IMAD.IADD R12, R13, 0x1, R3 ;  /* 0x000000010d0c0824 */ /* 0x000fe200078e0203 */
[----:B------:R-:W-:Y:S01]  /*8990*/  @P0 LEA R6, P6, R2, c[0x0][0x1c8], 0x1 ;  /* 0x0000720002060a11 */ /* 0x000fe200078c08ff */
[----:B------:R-:W-:-:S02]  /*89a0*/  @P2 IMAD.SHL.U32 R3, R58, 0x2, RZ ;  /* 0x000000023a032824 */ /* 0x000fc400078e00ff */
[----:B------:R-:W-:Y:S01]  /*89b0*/  IMAD.IADD R13, R7, 0x1, -R0 ;  /* 0x00000001070d7824 */ /* 0x000fe200078e0a00 */
[----:B------:R-:W-:Y:S01]  /*89c0*/  @P0 LEA.HI.X R7, R2, c[0x0][0x1cc], R12, 0x1, P6 ;  /* 0x0000730002070a11 */ /* 0x000fe200030f0c0c */
[----:B------:R-:W-:Y:S01]  /*89d0*/  @P1 IMAD.SHL.U32 R0, R58, 0x2, RZ ;  /* 0x000000023a001824 */ /* 0x000fe200078e00ff */
[----:B------:R1:W-:Y:S04]  /*89e0*/  @P2 LDGSTS.E.BYPASS.LTC128B.128 [R3+0x9100], [R10.64], !P4 ;  /* 0x091000000a032fae */ /* 0x0003e8000e101d48 */
[----:B------:R1:W-:Y:S04]  /*89f0*/  @P2 LDGSTS.E.BYPASS.LTC128B.128 [R3+0xd100], [R10.64+0x80], !P3 ;  /* 0x0d1000800a032fae */ /* 0x0003e8000d901d48 */
[----:B------:R2:W-:Y:S04]  /*8a00*/  @P1 LDGSTS.E.BYPASS.LTC128B.128 [R0+0xa100], [R8.64], !P4 ;  /* 0x0a10000008001fae */ /* 0x0005e8000e101d48 */
[----:B------:R2:W-:Y:S01]  /*8a10*/  @P1 LDGSTS.E.BYPASS.LTC128B.128 [R0+0xe100], [R8.64+0x80], !P3 ;  /* 0x0e10008008001fae */ /* 0x0005e2000d901d48 */
[----:B------:R-:W-:Y:S01]  /*8a20*/  R2P PR, R13, 0x6 ;  /* 0x000000060d007804 */ /* 0x000fe20000000000 */
[----:B-1----:R-:W-:-:S02]  /*8a30*/  IMAD R10, R214, c[0x0][0x210], RZ ;  /* 0x00008400d60a7a24 */ /* 0x002fc400078e02ff */
[----:B------:R-:W-:-:S04]  /*8a40*/  IMAD.WIDE.U32 R2, R29, c[0x0][0x210], R4 ;  /* 0x000084001d027a25 */ /* 0x000fc800078e0004 */
[----:B------:R-:W-:Y:S02]  /*8a50*/  IMAD R10, R29, c[0x0][0x214], R10 ;  /* 0x000085001d0a7a24 */ /* 0x000fe400078e020a */
[----:B--2---:R-:W-:Y:S02]  /*8a60*/  @P0 IMAD.SHL.U32 R0, R58, 0x2, RZ ;  /* 0x000000023a000824 */ /* 0x004fe400078e00ff */
[----:B------:R-:W-:Y:S02]  /*8a70*/  IMAD.SHL.U32 R8, R13, 0x40, RZ ;  /* 0x000000400d087824 */ /* 0x000fe400078e00ff */
[----:B------:R-:W-:Y:S01]  /*8a80*/  IMAD.SHL.U32 R9, R54, 0x8, RZ ;  /* 0x0000000836097824 */ /* 0x000fe200078e00ff */
[----:B------:R1:W-:Y:S01]  /*8a90*/  @P0 LDGSTS.E.BYPASS.LTC128B.128 [R0+0xb100], [R6.64], !P4 ;  /* 0x0b10000006000fae */ /* 0x0003e2000e101d48 */
[----:B------:R-:W-:Y:S01]  /*8aa0*/  IMAD.IADD R3, R10, 0x1, R3 ;  /* 0x000000010a037824 */ /* 0x000fe200078e0203 */
[----:B------:R-:W-:Y:S01]  /*8ab0*/  LOP3.LUT R8, R8, 0x1c0, RZ, 0xc0, !PT ;  /* 0x000001c008087812 */ /* 0x000fe200078ec0ff */
[----:B------:R-:W-:Y:S01]  /*8ac0*/  IMAD.MOV.U32 R5, RZ, RZ, 0x10 ;  /* 0x00000010ff057424 */ /* 0x000fe200078e00ff */
[----:B------:R1:W-:Y:S01]  /*8ad0*/  @P0 LDGSTS.E.BYPASS.LTC128B.128 [R0+0xf100], [R6.64+0x80], !P3 ;  /* 0x0f10008006000fae */ /* 0x0003e2000d901d48 */
[----:B------:R-:W-:Y:S01]  /*8ae0*/  ISETP.LT.AND P0, PT, RZ, c[0x0][0x27c], PT ;  /* 0x00009f00ff007a0c */ /* 0x000fe20003f01270 */
[----:B------:R-:W-:Y:S01]  /*8af0*/  IMAD.WIDE.U32 R244, R17, c[0x0][0x218], R2 ;  /* 0x0000860011f47a25 */ /* 0x000fe200078e0002 */
[----:B------:R-:W-:Y:S01]  /*8b00*/  LOP3.LUT R4, R8, 0x8, R9, 0xf8, !PT ;  /* 0x0000000808047812 */ /* 0x000fe200078ef809 */
[----:B------:R-:W0:Y:S01]  /*8b10*/  LDGDEPBAR ;  /* 0x00000000000079af */ /* 0x000e220000000000 */
[----:B------:R-:W-:Y:S01]  /*8b20*/  SHF.R.U32.HI R8, RZ, 0x3, R8 ;  /* 0x00000003ff087819 */ /* 0x000fe20000011608 */
[----:B------:R-:W-:Y:S01]  /*8b30*/  IMAD.MOV.U32 R2, RZ, RZ, 0x20 ;  /* 0x00000020ff027424 */ /* 0x000fe200078e00ff */
[----:B------:R-:W-:-:S02]  /*8b40*/  SEL R5, R5, 0xfffffff0, !P1 ;  /* 0xfffffff005057807 */ /* 0x000fc40004800000 */
[----:B------:R-:W-:Y:S01]  /*8b50*/  LOP3.LUT R8, R4, R8, RZ, 0x3c, !PT ;  /* 0x0000000804087212 */ /* 0x000fe200078e3cff */
[----:B------:R-:W-:Y:S01]  /*8b60*/  IMAD.SHL.U32 R4, R15, 0x40, RZ ;  /* 0x000000400f047824 */ /* 0x000fe200078e00ff */
[----:B------:R-:W-:-:S04]  /*8b70*/  SEL R2, R2, 0xffffffe0, !P2 ;  /* 0xffffffe002027807 */ /* 0x000fc80005000000 */
[----:B------:R-:W-:Y:S01]  /*8b80*/  LOP3.LUT R4, R8, 0xfffffe00, R4, 0xf8, !PT ;  /* 0xfffffe0008047812 */ /* 0x000fe200078ef804 */
[----:B-1----:R-:W-:-:S04]  /*8b90*/  IMAD R0, R16, c[0x0][0x218], RZ ;  /* 0x0000860010007a24 */ /* 0x002fc800078e02ff */
[----:B------:R-:W-:-:S04]  /*8ba0*/  IMAD R0, R17, c[0x0][0x21c], R0 ;  /* 0x0000870011007a24 */ /* 0x000fc800078e0200 */
[----:B------:R-:W-:Y:S01]  /*8bb0*/  IMAD.IADD R241, R245, 0x1, R0 ;  /* 0x00000001f5f17824 */ /* 0x000fe200078e0200 */
[----:B------:R-:W-:Y:S05]  /*8bc0*/  @P0 BRA `(.L_x_104) ;  /* 0x0000002000000947 */ /* 0x000fea0003800000 */
[----:B------:R-:W-:-:S04]  /*8bd0*/  DEPBAR.LE SB0, 0x1 ;  /* 0x000080400000791a */ /* 0x000fc80000000000 */
[----:B------:R-:W-:Y:S05]  /*8be0*/  BRA `(.L_x_105) ;  /* 0x000035f000007947 */ /* 0x000fea0003800000 */
.L_x_104:
[----:B-----5:R-:W-:Y:S01]  /*8bf0*/  SHF.R.S32.HI R0, RZ, 0x1f, R166 ;  /* 0x0000001fff007819 */ /* 0x020fe200000114a6 */
[----:B------:R-:W-:Y:S01]  /*8c00*/  ULDC.U8 UR4, c[0x0][0x298] ;  /* 0x0000a60000047ab9 */ /* 0x000fe20000000000 */
[----:B------:R-:W-:Y:S01]  /*8c10*/  IMAD.WIDE.U32 R8, R166, c[0x0][0x280], RZ ;  /* 0x0000a000a6087a25 */ /* 0x000fe200078e00ff */
[----:B------:R-:W-:Y:S01]  /*8c20*/  ISETP.NE.AND P2, PT, RZ, UR4, PT ;  /* 0x00000004ff007c0c */ /* 0x000fe2000bf45270 */
[----:B------:R-:W-:Y:S01]  /*8c30*/  BSSY B2, `(.L_x_105) ;  /* 0x000035a000027945 */ /* 0x000fe20003800000 */
[----:B------:R-:W-:Y:S01]  /*8c40*/  SHF.L.U32 R36, R58, 0x1, RZ ;  /* 0x000000013a247819 */ /* 0x000fe200000006ff */
[----:B------:R-:W-:Y:S01]  /*8c50*/  IMAD R3, R0, c[0x0][0x280], RZ ;  /* 0x0000a00000037a24 */ /* 0x000fe200078e02ff */
[----:B------:R-:W-:Y:S01]  /*8c60*/  LEA R18, P1, R8, c[0x0][0x270], 0x1 ;  /* 0x00009c0008127a11 */ /* 0x000fe200078208ff */
[----:B------:R-:W-:Y:S02]  /*8c70*/  IMAD R0, R0, c[0x0][0x290], RZ ;  /* 0x0000a40000007a24 */ /* 0x000fe400078e02ff */
[----:B------:R-:W-:-:S04]  /*8c80*/  IMAD.WIDE.U32 R6, R166, c[0x0][0x290], RZ ;  /* 0x0000a400a6067a25 */ /* 0x000fc800078e00ff */
[----:B------:R-:W-:Y:S01]  /*8c90*/  IMAD R3, R166, c[0x0][0x284], R3 ;  /* 0x0000a100a6037a24 */ /* 0x000fe200078e0203 */
[----:B------:R-:W-:Y:S01]  /*8ca0*/  LEA R16, P0, R6, c[0x0][0x288], 0x1 ;  /* 0x0000a20006107a11 */ /* 0x000fe200078008ff */
[----:B------:R-:W-:-:S03]  /*8cb0*/  IMAD R0, R166, c[0x0][0x294], R0 ;  /* 0x0000a500a6007a24 */ /* 0x000fc600078e0200 */
[----:B------:R-:W-:Y:S02]  /*8cc0*/  IADD3 R3, R3, R9, RZ ;  /* 0x0000000903037210 */ /* 0x000fe40007ffe0ff */
[----:B------:R-:W-:Y:S02]  /*8cd0*/  IADD3 R0, R0, R7, RZ ;  /* 0x0000000700007210 */ /* 0x000fe40007ffe0ff */
[----:B------:R-:W-:Y:S02]  /*8ce0*/  LEA.HI.X R19, R8, c[0x0][0x274], R3, 0x1, P1 ;  /* 0x00009d0008137a11 */ /* 0x000fe400008f0c03 */
[----:B------:R-:W-:Y:S01]  /*8cf0*/  LEA.HI.X R17, R6, c[0x0][0x28c], R0, 0x1, P0 ;  /* 0x0000a30006117a11 */ /* 0x000fe200000f0c00 */
[----:B------:R-:W-:Y:S05]  /*8d00*/  @!P2 BRA `(.L_x_106) ;  /* 0x000019200000a947 */ /* 0x000fea0003800000 */
[----:B------:R-:W-:Y:S01]  /*8d10*/  BSSY B0, `(.L_x_107) ;  /* 0x0000017000007945 */ /* 0x000fe20003800000 */
[----:B------:R-:W-:Y:S01]  /*8d20*/  SHF.L.U32 R26, R57, 0x2, RZ ;  /* 0x00000002391a7819 */ /* 0x000fe200000006ff */
[----:B------:R-:W-:Y:S01]  /*8d30*/  CS2R R8, SRZ ;  /* 0x0000000000087805 */ /* 0x000fe2000001ff00 */
[----:B------:R-:W-:Y:S01]  /*8d40*/  CS2R R12, SRZ ;  /* 0x00000000000c7805 */ /* 0x000fe2000001ff00 */
[----:B------:R-:W-:Y:S01]  /*8d50*/  CS2R R6, SRZ ;  /* 0x0000000000067805 */ /* 0x000fe2000001ff00 */
[----:B------:R-:W-:Y:S01]  /*8d60*/  CS2R R10, SRZ ;  /* 0x00000000000a7805 */ /* 0x000fe2000001ff00 */
[----:B------:R-:W-:Y:S05]  /*8d70*/  @P5 BRA `(.L_x_108) ;  /* 0x0000010000005947 */ /* 0x000fea0003800000 */
[C---:B------:R-:W-:Y:S01]  /*8d80*/  IADD3 R3, R26.reuse, 0x20, RZ ;  /* 0x000000201a037810 */ /* 0x040fe20007ffe0ff */
[----:B------:R-:W-:Y:S01]  /*8d90*/  CS2R R8, SRZ ;  /* 0x0000000000087805 */ /* 0x000fe2000001ff00 */
[----:B------:R-:W-:Y:S01]  /*8da0*/  ISETP.GE.AND P1, PT, R26, c[0x0][0x27c], PT ;  /* 0x00009f001a007a0c */ /* 0x000fe20003f26270 */
[----:B------:R-:W-:Y:S01]  /*8db0*/  CS2R R6, SRZ ;  /* 0x0000000000067805 */ /* 0x000fe2000001ff00 */
[----:B------:R-:W-:-:S11]  /*8dc0*/  ISETP.GE.AND P0, PT, R3, c[0x0][0x27c], PT ;  /* 0x00009f0003007a0c */ /* 0x000fd60003f06270 */
[----:B------:R-:W-:Y:S02]  /*8dd0*/  @!P1 IMAD.WIDE R20, R26, 0x2, R18 ;  /* 0x000000021a149825 */ /* 0x000fe400078e0212 */
[----:B------:R-:W-:-:S03]  /*8de0*/  @!P0 SHF.R.S32.HI R0, RZ, 0x1f, R3 ;  /* 0x0000001fff008819 */ /* 0x000fc60000011403 */
[----:B------:R1:W5:Y:S01]  /*8df0*/  @!P1 LD.E.64 R12, [R20.64] ;  /* 0x00000008140c9980 */ /* 0x000362000c101b00 */
[----:B------:R-:W-:-:S04]  /*8e00*/  @!P0 LEA.HI R0, R0, R3, RZ, 0x2 ;  /* 0x0000000300008211 */ /* 0x000fc800078f10ff */
[----:B------:R-:W-:-:S05]  /*8e10*/  @!P0 LOP3.LUT R0, R0, 0xfffffffc, RZ, 0xc0, !PT ;  /* 0xfffffffc00008812 */ /* 0x000fca00078ec0ff */
[----:B------:R-:W-:-:S04]  /*8e20*/  @!P0 IMAD.WIDE R14, R0, 0x2, R16 ;  /* 0x00000002000e8825 */ /* 0x000fc800078e0210 */
[----:B------:R-:W-:Y:S01]  /*8e30*/  @!P0 IMAD.WIDE R18, R0, 0x2, R18 ;  /* 0x0000000200128825 */ /* 0x000fe200078e0212 */
[----:B------:R1:W5:Y:S03]  /*8e40*/  @!P0 LD.E.64 R6, [R14.64] ;  /* 0x000000080e068980 */ /* 0x000366000c101b00 */
[----:B------:R-:W-:Y:S01]  /*8e50*/  @!P1 IMAD.WIDE R16, R26, 0x2, R16 ;  /* 0x000000021a109825 */ /* 0x000fe200078e0210 */
[----:B------:R1:W5:Y:S04]  /*8e60*/  @!P0 LD.E.64 R8, [R18.64] ;  /* 0x0000000812088980 */ /* 0x000368000c101b00 */
[----:B------:R1:W5:Y:S02]  /*8e70*/  @!P1 LD.E.64 R10, [R16.64] ;  /* 0x00000008100a9980 */ /* 0x000364000c101b00 */
.L_x_108:
[----:B------:R-:W-:Y:S05]  /*8e80*/  BSYNC B0 ;  /* 0x0000000000007941 */ /* 0x000fea0003800000 */
.L_x_107:
[--C-:B-1---5:R-:W-:Y:S01]  /*8e90*/  IMAD.MOV.U32 R21, RZ, RZ, R13.reuse ;  /* 0x000000ffff157224 */ /* 0x122fe200078e000d */
[----:B------:R-:W-:Y:S01]  /*8ea0*/  SHF.R.U32.HI R17, RZ, 0x10, R13 ;  /* 0x00000010ff117819 */ /* 0x000fe2000001160d */
[----:B------:R-:W-:Y:S01]  /*8eb0*/  IMAD R3, R212, -0x80, R25 ;  /* 0xffffff80d4037824 */ /* 0x000fe200078e0219 */
[----:B------:R-:W-:Y:S01]  /*8ec0*/  SHF.R.U64 R20, R12, 0x10, R13 ;  /* 0x000000100c147819 */ /* 0x000fe2000000120d */
[----:B------:R-:W-:Y:S01]  /*8ed0*/  IMAD.MOV.U32 R22, RZ, RZ, R12 ;  /* 0x000000ffff167224 */ /* 0x000fe200078e000c */
[----:B------:R-:W-:Y:S01]  /*8ee0*/  PRMT R24, R17, 0x5410, R21 ;  /* 0x0000541011187816 */ /* 0x000fe20000000015 */
[--C-:B------:R-:W-:Y:S01]  /*8ef0*/  IMAD.MOV.U32 R18, RZ, RZ, R9.reuse ;  /* 0x000000ffff127224 */ /* 0x100fe200078e0009 */
[----:B------:R-:W-:Y:S01]  /*8f00*/  IMNMX R21, R3, 0x80, PT ;  /* 0x0000008003157817 */ /* 0x000fe20003800200 */
[----:B------:R-:W-:Y:S01]  /*8f10*/  IMAD.MOV.U32 R15, RZ, RZ, R10 ;  /* 0x000000ffff0f7224 */ /* 0x000fe200078e000a */
[----:B------:R-:W-:Y:S01]  /*8f20*/  SHF.R.U64 R16, R8, 0x10, R9 ;  /* 0x0000001008107819 */ /* 0x000fe20000001209 */
[----:B------:R-:W-:Y:S01]  /*8f30*/  IMAD.MOV.U32 R19, RZ, RZ, R8 ;  /* 0x000000ffff137224 */ /* 0x000fe200078e0008 */
[----:B------:R-:W-:Y:S01]  /*8f40*/  ISETP.GE.AND P0, PT, R56, R21, PT ;  /* 0x000000153800720c */ /* 0x000fe20003f06270 */
[----:B------:R-:W-:Y:S01]  /*8f50*/  IMAD.MOV.U32 R14, RZ, RZ, R11 ;  /* 0x000000ffff0e7224 */ /* 0x000fe200078e000b */
[----:B------:R-:W-:Y:S01]  /*8f60*/  SHF.R.U32.HI R13, RZ, 0x10, R9 ;  /* 0x00000010ff0d7819 */ /* 0x000fe20000011609 */
[----:B------:R-:W-:Y:S01]  /*8f70*/  IMAD.MOV.U32 R9, RZ, RZ, R7 ;  /* 0x000000ffff097224 */ /* 0x000fe200078e0007 */
[--C-:B------:R-:W-:Y:S01]  /*8f80*/  SHF.R.U64 R12, R10, 0x10, R11.reuse ;  /* 0x000000100a0c7819 */ /* 0x100fe2000000120b */
[----:B------:R-:W-:Y:S01]  /*8f90*/  IMAD.MOV.U32 R10, RZ, RZ, R6 ;  /* 0x000000ffff0a7224 */ /* 0x000fe200078e0006 */
[----:B------:R-:W-:Y:S01]  /*8fa0*/  SHF.R.U32.HI R8, RZ, 0x10, R11 ;  /* 0x00000010ff087819 */ /* 0x000fe2000001160b */
[----:B------:R-:W-:-:S04]  /*8fb0*/  DEPBAR.LE SB0, 0x1 ;  /* 0x000080400000791a */ /* 0x000fc80000000000 */
[--C-:B------:R-:W-:Y:S01]  /*8fc0*/  SHF.R.U64 R6, R6, 0x10, R7.reuse ;  /* 0x0000001006067819 */ /* 0x100fe20000001207 */
[----:B------:R-:W-:Y:S01]  /*8fd0*/  BSSY B1, `(.L_x_109) ;  /* 0x000005e000017945 */ /* 0x000fe20003800000 */
[----:B------:R-:W-:Y:S02]  /*8fe0*/  SHF.R.U32.HI R0, RZ, 0x10, R7 ;  /* 0x00000010ff007819 */ /* 0x000fe40000011607 */
[----:B------:R-:W-:Y:S02]  /*8ff0*/  PRMT R23, R20, 0x5410, R22 ;  /* 0x0000541014177816 */ /* 0x000fe40000000016 */
[----:B------:R-:W-:Y:S02]  /*9000*/  PRMT R28, R16, 0x5410, R19 ;  /* 0x00005410101c7816 */ /* 0x000fe40000000013 */
[----:B------:R-:W-:Y:S02]  /*9010*/  PRMT R29, R13, 0x5410, R18 ;  /* 0x000054100d1d7816 */ /* 0x000fe40000000012 */
[----:B------:R-:W-:-:S02]  /*9020*/  PRMT R20, R15, 0x5410, R12 ;  /* 0x000054100f147816 */ /* 0x000fc4000000000c */
[----:B------:R-:W-:Y:S02]  /*9030*/  PRMT R22, R8, 0x5410, R14 ;  /* 0x0000541008167816 */ /* 0x000fe4000000000e */
[----:B------:R-:W-:Y:S02]  /*9040*/  PRMT R25, R10, 0x5410, R6 ;  /* 0x000054100a197816 */ /* 0x000fe40000000006 */
[----:B------:R-:W-:Y:S01]  /*9050*/  PRMT R27, R0, 0x5410, R9 ;  /* 0x00005410001b7816 */ /* 0x000fe20000000009 */
[----:B------:R-:W-:Y:S06]  /*9060*/  BAR.SYNC.DEFER_BLOCKING 0x0 ;  /* 0x0000000000007b1d */ /* 0x000fec0000010000 */
[----:B------:R-:W-:Y:S05]  /*9070*/  @P0 BRA `(.L_x_110) ;  /* 0x0000053000000947 */ /* 0x000fea0003800000 */
[----:B------:R-:W-:Y:S01]  /*9080*/  ISETP.GE.AND P0, PT, R26, c[0x0][0x27c], PT ;  /* 0x00009f001a007a0c */ /* 0x000fe20003f06270 */
[----:B------:R-:W-:-:S12]  /*9090*/  BSSY B0, `(.L_x_111) ;  /* 0x0000028000007945 */ /* 0x000fd80003800000 */
[----:B------:R-:W-:Y:S05]  /*90a0*/  @P0 BRA `(.L_x_112) ;  /* 0x0000026000000947 */ /* 0x000fea0003800000 */
[----:B------:R-:W1:Y:S01]  /*90b0*/  LDS.128 R8, [R36+0x100] ;  /* 0x0001000024087984 */ /* 0x000e620000000c00 */
[--C-:B------:R-:W-:Y:S02]  /*90c0*/  HADD2.F32 R12, -RZ, R20.reuse.H0_H0 ;  /* 0x20000014ff0c7230 */ /* 0x100fe40000004100 */
[----:B------:R-:W-:Y:S02]  /*90d0*/  HADD2.F32 R0, -RZ, R20.H1_H1 ;  /* 0x30000014ff007230 */ /* 0x000fe40000004100 */
[--C-:B------:R-:W-:Y:S02]  /*90e0*/  HADD2.F32 R6, -RZ, R23.reuse.H1_H1 ;  /* 0x30000017ff067230 */ /* 0x100fe40000004100 */
[----:B------:R-:W-:Y:S02]  /*90f0*/  HADD2.F32 R3, -RZ, R23.H0_H0 ;  /* 0x20000017ff037230 */ /* 0x000fe40000004100 */
[--C-:B-1----:R-:W-:Y:S02]  /*9100*/  HADD2.F32 R13, -RZ, R8.reuse.H0_H0 ;  /* 0x20000008ff0d7230 */ /* 0x102fe40000004100 */
[----:B------:R-:W-:-:S02]  /*9110*/  HADD2.F32 R8, -RZ, R8.H1_H1 ;  /* 0x30000008ff087230 */ /* 0x000fc40000004100 */
[--C-:B------:R-:W-:Y:S02]  /*9120*/  HADD2.F32 R7, -RZ, R9.reuse.H0_H0 ;  /* 0x20000009ff077230 */ /* 0x100fe40000004100 */
[----:B------:R-:W-:Y:S02]  /*9130*/  HADD2.F32 R9, -RZ, R9.H1_H1 ;  /* 0x30000009ff097230 */ /* 0x000fe40000004100 */
[--C-:B------:R-:W-:Y:S02]  /*9140*/  HADD2.F32 R17, -RZ, R11.reuse.H0_H0 ;  /* 0x2000000bff117230 */ /* 0x100fe40000004100 */
[----:B------:R-:W-:Y:S01]  /*9150*/  HADD2.F32 R16, -RZ, R11.H1_H1 ;  /* 0x3000000bff107230 */ /* 0x000fe20000004100 */
[-C--:B------:R-:W-:Y:S01]  /*9160*/  FMUL.FTZ R11, R8, R12.reuse ;  /* 0x0000000c080b7220 */ /* 0x080fe20000410000 */
[--C-:B------:R-:W-:Y:S01]  /*9170*/  HADD2.F32 R15, -RZ, R10.reuse.H0_H0 ;  /* 0x2000000aff0f7230 */ /* 0x100fe20000004100 */
[----:B------:R-:W-:Y:S01]  /*9180*/  FMUL.FTZ R12, R13, R12 ;  /* 0x0000000c0d0c7220 */ /* 0x000fe20000410000 */
[----:B------:R-:W-:Y:S01]  /*9190*/  HADD2.F32 R14, -RZ, R10.H1_H1 ;  /* 0x3000000aff0e7230 */ /* 0x000fe20000004100 */
[----:B------:R-:W-:-:S02]  /*91a0*/  FMUL.FTZ R10, R9, R0 ;  /* 0x00000000090a7220 */ /* 0x000fc40000410000 */
[----:B------:R-:W-:Y:S02]  /*91b0*/  FMUL.FTZ R0, R7, R0 ;  /* 0x0000000007007220 */ /* 0x000fe40000410000 */
[-C--:B------:R-:W-:Y:S02]  /*91c0*/  FFMA.FTZ R19, R13, R6.reuse, -R11 ;  /* 0x000000060d137223 */ /* 0x080fe4000001080b */
[----:B------:R-:W-:Y:S01]  /*91d0*/  FFMA.FTZ R18, R8, R6, R12 ;  /* 0x0000000608127223 */ /* 0x000fe2000001000c */
[----:B------:R-:W-:Y:S01]  /*91e0*/  HADD2.F32 R6, -RZ, R24.H1_H1 ;  /* 0x30000018ff067230 */ /* 0x000fe20000004100 */
[-C--:B------:R-:W-:Y:S01]  /*91f0*/  FFMA.FTZ R13, R7, R3.reuse, -R10 ;  /* 0x00000003070d7223 */ /* 0x080fe2000001080a */
[--C-:B------:R-:W-:Y:S01]  /*9200*/  HADD2.F32 R7, -RZ, R22.reuse.H1_H1 ;  /* 0x30000016ff077230 */ /* 0x100fe20000004100 */
[----:B------:R-:W-:Y:S01]  /*9210*/  FFMA.FTZ R12, R9, R3, R0 ;  /* 0x00000003090c7223 */ /* 0x000fe20000010000 */
[----:B------:R-:W-:Y:S02]  /*9220*/  HADD2.F32 R0, -RZ, R22.H0_H0 ;  /* 0x20000016ff007230 */ /* 0x000fe40000004100 */
[----:B------:R-:W-:Y:S01]  /*9230*/  HADD2.F32 R3, -RZ, R24.H0_H0 ;  /* 0x20000018ff037230 */ /* 0x000fe20000004100 */
[----:B------:R-:W-:-:S02]  /*9240*/  FMUL.FTZ R9, R14, R7 ;  /* 0x000000070e097220 */ /* 0x000fc40000410000 */
[----:B------:R-:W-:Y:S02]  /*9250*/  FMUL.FTZ R8, R15, R7 ;  /* 0x000000070f087220 */ /* 0x000fe40000410000 */
[-C--:B------:R-:W-:Y:S02]  /*9260*/  FMUL.FTZ R7, R16, R0.reuse ;  /* 0x0000000010077220 */ /* 0x080fe40000410000 */
[----:B------:R-:W-:Y:S02]  /*9270*/  FMUL.FTZ R0, R17, R0 ;  /* 0x0000000011007220 */ /* 0x000fe40000410000 */
[-C--:B------:R-:W-:Y:S01]  /*9280*/  FFMA.FTZ R11, R15, R6.reuse, -R9 ;  /* 0x000000060f0b7223 */ /* 0x080fe20000010809 */
[----:B------:R-:W-:Y:S01]  /*9290*/  F2FP.PACK_AB R9, R12, R13 ;  /* 0x0000000d0c09723e */ /* 0x000fe200000000ff */
[----:B------:R-:W-:Y:S01]  /*92a0*/  FFMA.FTZ R10, R14, R6, R8 ;  /* 0x000000060e0a7223 */ /* 0x000fe20000010008 */
[----:B------:R-:W-:Y:S01]  /*92b0*/  F2FP.PACK_AB R8, R18, R19 ;  /* 0x000000131208723e */ /* 0x000fe200000000ff */
[----:B------:R-:W-:-:S02]  /*92c0*/  FFMA.FTZ R7, R17, R3, -R7 ;  /* 0x0000000311077223 */ /* 0x000fc40000010807 */
[----:B------:R-:W-:Y:S01]  /*92d0*/  FFMA.FTZ R0, R16, R3, R0 ;  /* 0x0000000310007223 */ /* 0x000fe20000010000 */
[----:B------:R-:W-:-:S04]  /*92e0*/  F2FP.PACK_AB R10, R10, R11 ;  /* 0x0000000b0a0a723e */ /* 0x000fc800000000ff */
[----:B------:R-:W-:-:S05]  /*92f0*/  F2FP.PACK_AB R11, R0, R7 ;  /* 0x00000007000b723e */ /* 0x000fca00000000ff */
[----:B------:R1:W-:Y:S02]  /*9300*/  STS.128 [R36+0x100], R8 ;  /* 0x0001000824007388 */ /* 0x0003e40000000c00 */
.L_x_112:
[----:B------:R-:W-:Y:S05]  /*9310*/  BSYNC B0 ;  /* 0x0000000000007941 */ /* 0x000fea0003800000 */
.L_x_111:
[----:B------:R-:W-:-:S04]  /*9320*/  IADD3 R0, R26, 0x20, RZ ;  /* 0x000000201a007810 */ /* 0x000fc80007ffe0ff */
[----:B------:R-:W-:-:S13]  /*9330*/  ISETP.GE.AND P0, PT, R0, c[0x0][0x27c], PT ;  /* 0x00009f0000007a0c */ /* 0x000fda0003f06270 */
[----:B------:R-:W-:Y:S05]  /*9340*/  @P0 BRA `(.L_x_110) ;  /* 0x0000026000000947 */ /* 0x000fea0003800000 */
[----:B-1----:R-:W1:Y:S01]  /*9350*/  LDS.128 R8, [R36+0x4100] ;  /* 0x0041000024087984 */ /* 0x002e620000000c00 */
        /* <DEDUP_REMOVED lines=37> */
.L_x_110:
[----:B------:R-:W-:Y:S05]  /*95b0*/  BSYNC B1 ;  /* 0x0000000000017941 */ /* 0x000fea0003800000 */
.L_x_109:
[----:B------:R-:W-:Y:S01]  /*95c0*/  IADD3 R0, R56, 0x20, RZ ;  /* 0x0000002038007810 */ /* 0x000fe20007ffe0ff */
[----:B------:R-:W-:Y:S03]  /*95d0*/  BSSY B1, `(.L_x_113) ;  /* 0x0000056000017945 */ /* 0x000fe60003800000 */
[----:B------:R-:W-:-:S13]  /*95e0*/  ISETP.GE.AND P0, PT, R0, R21, PT ;  /* 0x000000150000720c */ /* 0x000fda0003f06270 */
[----:B------:R-:W-:Y:S05]  /*95f0*/  @P0 BRA `(.L_x_114) ;  /* 0x0000053000000947 */ /* 0x000fea0003800000 */
[----:B------:R-:W-:Y:S01]  /*9600*/  ISETP.GE.AND P0, PT, R26, c[0x0][0x27c], PT ;  /* 0x00009f001a007a0c */ /* 0x000fe20003f06270 */
[----:B------:R-:W-:-:S12]  /*9610*/  BSSY B0, `(.L_x_115) ;  /* 0x0000028000007945 */ /* 0x000fd80003800000 */
        /* <DEDUP_REMOVED lines=12> */
[C---:B------:R-:W-:Y:S01]  /*96e0*/  FMUL.FTZ R11, R12.reuse, R8 ;  /* 0x000000080c0b7220 */ /* 0x040fe20000410000 */
[--C-:B------:R-:W-:Y:S01]  /*96f0*/  HADD2.F32 R15, -RZ, R10.reuse.H0_H0 ;  /* 0x2000000aff0f7230 */ /* 0x100fe20000004100 */
[----:B------:R-:W-:Y:S01]  /*9700*/  FMUL.FTZ R12, R12, R13 ;  /* 0x0000000d0c0c7220 */ /* 0x000fe20000410000 */
[----:B------:R-:W-:Y:S01]  /*9710*/  HADD2.F32 R14, -RZ, R10.H1_H1 ;  /* 0x3000000aff0e7230 */ /* 0x000fe20000004100 */
[----:B------:R-:W-:-:S02]  /*9720*/  FMUL.FTZ R10, R0, R9 ;  /* 0x00000009000a7220 */ /* 0x000fc40000410000 */
[----:B------:R-:W-:Y:S02]  /*9730*/  FMUL.FTZ R0, R0, R7 ;  /* 0x0000000700007220 */ /* 0x000fe40000410000 */
[C---:B------:R-:W-:Y:S02]  /*9740*/  FFMA.FTZ R19, R6.reuse, R13, -R11 ;  /* 0x0000000d06137223 */ /* 0x040fe4000001080b */
[----:B------:R-:W-:Y:S01]  /*9750*/  FFMA.FTZ R18, R6, R8, R12 ;  /* 0x0000000806127223 */ /* 0x000fe2000001000c */
[----:B------:R-:W-:Y:S01]  /*9760*/  HADD2.F32 R6, -RZ, R24.H1_H1 ;  /* 0x30000018ff067230 */ /* 0x000fe20000004100 */
[C---:B------:R-:W-:Y:S01]  /*9770*/  FFMA.FTZ R13, R3.reuse, R7, -R10 ;  /* 0x00000007030d7223 */ /* 0x040fe2000001080a */
[--C-:B------:R-:W-:Y:S01]  /*9780*/  HADD2.F32 R7, -RZ, R22.reuse.H1_H1 ;  /* 0x30000016ff077230 */ /* 0x100fe20000004100 */
[----:B------:R-:W-:Y:S01]  /*9790*/  FFMA.FTZ R12, R3, R9, R0 ;  /* 0x00000009030c7223 */ /* 0x000fe20000010000 */
[----:B------:R-:W-:Y:S02]  /*97a0*/  HADD2.F32 R0, -RZ, R22.H0_H0 ;  /* 0x20000016ff007230 */ /* 0x000fe40000004100 */
[----:B------:R-:W-:Y:S01]  /*97b0*/  HADD2.F32 R3, -RZ, R24.H0_H0 ;  /* 0x20000018ff037230 */ /* 0x000fe20000004100 */
[----:B------:R-:W-:-:S02]  /*97c0*/  FMUL.FTZ R9, R7, R14 ;  /* 0x0000000e07097220 */ /* 0x000fc40000410000 */
[----:B------:R-:W-:Y:S02]  /*97d0*/  FMUL.FTZ R8, R7, R15 ;  /* 0x0000000f07087220 */ /* 0x000fe40000410000 */
[C---:B------:R-:W-:Y:S02]  /*97e0*/  FMUL.FTZ R7, R0.reuse, R16 ;  /* 0x0000001000077220 */ /* 0x040fe40000410000 */
[----:B------:R-:W-:Y:S02]  /*97f0*/  FMUL.FTZ R0, R0, R17 ;  /* 0x0000001100007220 */ /* 0x000fe40000410000 */
[----:B------:R-:W-:Y:S01]  /*9800*/  FFMA.FTZ R11, R6, R15, -R9 ;  /* 0x0000000f060b7223 */ /* 0x000fe20000010809 */
        /* <DEDUP_REMOVED lines=8> */
.L_x_116:
[----:B------:R-:W-:Y:S05]  /*9890*/  BSYNC B0 ;  /* 0x0000000000007941 */ /* 0x000fea0003800000 */
.L_x_115:
        /* <DEDUP_REMOVED lines=41> */
.L_x_114:
[----:B------:R-:W-:Y:S05]  /*9b30*/  BSYNC B1 ;  /* 0x0000000000017941 */ /* 0x000fea0003800000 */
.L_x_113:
        /* <DEDUP_REMOVED lines=45> */
.L_x_120:
[----:B------:R-:W-:Y:S05]  /*9e10*/  BSYNC B0 ;  /* 0x0000000000007941 */ /* 0x000fea0003800000 */
.L_x_119:
        /* <DEDUP_REMOVED lines=41> */
.L_x_118:
[----:B------:R-:W-:Y:S05]  /*a0b0*/  BSYNC B1 ;  /* 0x0000000000017941 */ /* 0x000fea0003800000 */
.L_x_117:
[----:B------:R-:W-:-:S04]  /*a0c0*/  IADD3 R0, R56, 0x60, RZ ;  /* 0x0000006038007810 */ /* 0x000fc80007ffe0ff */
        /* <DEDUP_REMOVED lines=43> */
.L_x_123:
[----:B------:R-:W-:Y:S05]  /*a380*/  BSYNC B0 ;  /* 0x0000000000007941 */ /* 0x000fea0003800000 */
.L_x_122:
        /* <DEDUP_REMOVED lines=40> */
[----:B------:R1:W-:Y:S01]  /*a610*/  STS.128 [R36+0x7100], R8 ;  /* 0x0071000824007388 */ /* 0x0003e20000000c00 */
[----:B------:R-:W-:Y:S05]  /*a620*/  BRA `(.L_x_121) ;  /* 0x00001ba000007947 */ /* 0x000fea0003800000 */
.L_x_106:
[----:B------:R-:W-:Y:S01]  /*a630*/  BSSY B0, `(.L_x_124) ;  /* 0x0000011000007945 */ /* 0x000fe20003800000 */
[----:B------:R-:W-:Y:S01]  /*a640*/  CS2R R10, SRZ ;  /* 0x00000000000a7805 */ /* 0x000fe2000001ff00 */
[----:B------:R-:W-:Y:S01]  /*a650*/  CS2R R8, SRZ ;  /* 0x0000000000087805 */ /* 0x000fe2000001ff00 */
[----:B------:R-:W-:Y:S01]  /*a660*/  CS2R R14, SRZ ;  /* 0x00000000000e7805 */ /* 0x000fe2000001ff00 */
[----:B------:R-:W-:Y:S01]  /*a670*/  CS2R R12, SRZ ;  /* 0x00000000000c7805 */ /* 0x000fe2000001ff00 */
[----:B------:R-:W-:Y:S05]  /*a680*/  @P5 BRA `(.L_x_125) ;  /* 0x000000b000005947 */ /* 0x000fea0003800000 */
[C---:B------:R-:W-:Y:S01]  /*a690*/  ISETP.GE.AND P0, PT, R22.reuse, c[0x0][0x27c], PT ;  /* 0x00009f0016007a0c */ /* 0x040fe20003f06270 */
[C---:B------:R-:W-:Y:S01]  /*a6a0*/  IMAD.SHL.U32 R6, R22.reuse, 0x2, RZ ;  /* 0x0000000216067824 */ /* 0x040fe200078e00ff */
[----:B------:R-:W-:Y:S01]  /*a6b0*/  SHF.L.U64.HI R0, R22, 0x1, R23 ;  /* 0x0000000116007819 */ /* 0x000fe20000010217 */
[----:B------:R-:W-:-:S03]  /*a6c0*/  CS2R R10, SRZ ;  /* 0x00000000000a7805 */ /* 0x000fc6000001ff00 */
[C---:B------:R-:W-:Y:S02]  /*a6d0*/  IADD3 R18, P2, R6.reuse, R18, RZ ;  /* 0x0000001206127210 */ /* 0x040fe40007f5e0ff */
[----:B------:R-:W-:-:S03]  /*a6e0*/  IADD3 R6, P1, R6, R16, RZ ;  /* 0x0000001006067210 */ /* 0x000fc60007f3e0ff */
[C---:B------:R-:W-:Y:S02]  /*a6f0*/  IMAD.X R19, R0.reuse, 0x1, R19, P2 ;  /* 0x0000000100137824 */ /* 0x040fe400010e0613 */
[----:B------:R-:W-:Y:S01]  /*a700*/  IMAD.X R7, R0, 0x1, R17, P1 ;  /* 0x0000000100077824 */ /* 0x000fe200008e0611 */
[----:B------:R-:W-:Y:S05]  /*a710*/  @P0 BRA `(.L_x_125) ;  /* 0x0000002000000947 */ /* 0x000fea0003800000 */
[----:B------:R1:W5:Y:S04]  /*a720*/  LD.E.128 R12, [R18.64] ;  /* 0x00000008120c7980 */ /* 0x000368000c101d00 */
[----:B------:R1:W5:Y:S02]  /*a730*/  LD.E.128 R8, [R6.64] ;  /* 0x0000000806087980 */ /* 0x000364000c101d00 */
.L_x_125:
[----:B------:R-:W-:Y:S05]  /*a740*/  BSYNC B0 ;  /* 0x0000000000007941 */ /* 0x000fea0003800000 */
.L_x_124:
[----:B------:R-:W-:Y:S01]  /*a750*/  IMAD R3, R212, -0x80, R25 ;  /* 0xffffff80d4037824 */ /* 0x000fe200078e0219 */
[----:B------:R-:W-:Y:S01]  /*a760*/  ISETP.GE.AND P0, PT, R22, c[0x0][0x27c], PT ;  /* 0x00009f0016007a0c */ /* 0x000fe20003f06270 */
[--C-:B-----5:R-:W-:Y:S01]  /*a770*/  IMAD.MOV.U32 R21, RZ, RZ, R13.reuse ;  /* 0x000000ffff157224 */ /* 0x120fe200078e000d */
[--C-:B------:R-:W-:Y:S01]  /*a780*/  SHF.R.U64 R20, R12, 0x10, R13.reuse ;  /* 0x000000100c147819 */ /* 0x100fe2000000120d */
[----:B------:R-:W-:Y:S01]  /*a790*/  IMAD.MOV.U32 R24, RZ, RZ, R12 ;  /* 0x000000ffff187224 */ /* 0x000fe200078e000c */
[----:B------:R-:W-:Y:S01]  /*a7a0*/  IMNMX R45, R3, 0x80, PT ;  /* 0x00000080032d7817 */ /* 0x000fe20003800200 */
[----:B-1----:R-:W-:Y:S01]  /*a7b0*/  IMAD.MOV.U32 R19, RZ, RZ, R14 ;  /* 0x000000ffff137224 */ /* 0x002fe200078e000e */
[----:B------:R-:W-:Y:S01]  /*a7c0*/  SHF.R.U32.HI R17, RZ, 0x10, R13 ;  /* 0x00000010ff117819 */ /* 0x000fe2000001160d */
[----:B------:R-:W-:Y:S01]  /*a7d0*/  IMAD.MOV.U32 R18, RZ, RZ, R15 ;  /* 0x000000ffff127224 */ /* 0x000fe200078e000f */
[----:B------:R-:W-:Y:S01]  /*a7e0*/  ISETP.GE.OR P1, PT, R56, R45, P0 ;  /* 0x0000002d3800720c */ /* 0x000fe20000726670 */
[----:B------:R-:W-:-:S04]  /*a7f0*/  DEPBAR.LE SB0, 0x1 ;  /* 0x000080400000791a */ /* 0x000fc80000000000 */
[----:B------:R-:W-:Y:S01]  /*a800*/  SHF.R.U64 R16, R14, 0x10, R15 ;  /* 0x000000100e107819 */ /* 0x000fe2000000120f */
[----:B------:R-:W-:Y:S01]  /*a810*/  IMAD.MOV.U32 R14, RZ, RZ, R9 ;  /* 0x000000ffff0e7224 */ /* 0x000fe200078e0009 */
[----:B------:R-:W-:Y:S01]  /*a820*/  SHF.R.U32.HI R13, RZ, 0x10, R15 ;  /* 0x00000010ff0d7819 */ /* 0x000fe2000001160f */
[----:B------:R-:W-:Y:S01]  /*a830*/  IMAD.MOV.U32 R15, RZ, RZ, R8 ;  /* 0x000000ffff0f7224 */ /* 0x000fe200078e0008 */
[----:B------:R-:W-:Y:S01]  /*a840*/  SHF.R.U64 R12, R8, 0x10, R9 ;  /* 0x00000010080c7819 */ /* 0x000fe20000001209 */
[----:B------:R-:W-:Y:S01]  /*a850*/  IMAD.MOV.U32 R8, RZ, RZ, R11 ;  /* 0x000000ffff087224 */ /* 0x000fe200078e000b */
[----:B------:R-:W-:Y:S01]  /*a860*/  SHF.R.U32.HI R7, RZ, 0x10, R9 ;  /* 0x00000010ff077819 */ /* 0x000fe20000011609 */
[----:B------:R-:W-:Y:S01]  /*a870*/  IMAD.MOV.U32 R9, RZ, RZ, R10 ;  /* 0x000000ffff097224 */ /* 0x000fe200078e000a */
[--C-:B------:R-:W-:Y:S01]  /*a880*/  SHF.R.U64 R6, R10, 0x10, R11.reuse ;  /* 0x000000100a067819 */ /* 0x100fe2000000120b */
[----:B------:R-:W-:Y:S01]  /*a890*/  BSSY B0, `(.L_x_126) ;  /* 0x0000063000007945 */ /* 0x000fe20003800000 */
[----:B------:R-:W-:-:S02]  /*a8a0*/  SHF.R.U32.HI R0, RZ, 0x10, R11 ;  /* 0x00000010ff007819 */ /* 0x000fc4000001160b */
[----:B------:R-:W-:Y:S02]  /*a8b0*/  PRMT R48, R24, 0x5410, R9 ;  /* 0x0000541018307816 */ /* 0x000fe40000000009 */
[----:B------:R-:W-:Y:S02]  /*a8c0*/  PRMT R50, R21, 0x5410, R0 ;  /* 0x0000541015327816 */ /* 0x000fe40000000000 */
[----:B------:R-:W-:Y:S02]  /*a8d0*/  PRMT R49, R6, 0x5410, R20 ;  /* 0x0000541006317816 */ /* 0x000fe40000000014 */
[----:B------:R-:W-:Y:S02]  /*a8e0*/  PRMT R51, R17, 0x5410, R19 ;  /* 0x0000541011337816 */ /* 0x000fe40000000013 */
[----:B------:R-:W-:Y:S02]  /*a8f0*/  PRMT R53, R13, 0x5410, R18 ;  /* 0x000054100d357816 */ /* 0x000fe40000000012 */
[----:B------:R-:W-:-:S02]  /*a900*/  PRMT R52, R8, 0x5410, R16 ;  /* 0x0000541008347816 */ /* 0x000fc40000000010 */
[----:B------:R-:W-:Y:S02]  /*a910*/  PRMT R46, R15, 0x5410, R12 ;  /* 0x000054100f2e7816 */ /* 0x000fe4000000000c */
[----:B------:R-:W-:Y:S01]  /*a920*/  PRMT R47, R14, 0x5410, R7 ;  /* 0x000054100e2f7816 */ /* 0x000fe20000000007 */
[----:B------:R-:W-:Y:S06]  /*a930*/  BAR.SYNC.DEFER_BLOCKING 0x0 ;  /* 0x0000000000007b1d */ /* 0x000fec0000010000 */
[----:B------:R-:W-:Y:S05]  /*a940*/  @P1 BRA `(.L_x_127) ;  /* 0x0000057000001947 */ /* 0x000fea0003800000 */
[----:B------:R-:W-:Y:S01]  /*a950*/  MOV R0, c[0x0][0x27c] ;  /* 0x00009f0000007a02 */ /* 0x000fe20000000f00 */
[----:B------:R-:W1:Y:S01]  /*a960*/  LDS.128 R12, [R36+0x100] ;  /* 0x00010000240c7984 */ /* 0x000e620000000c00 */
[----:B------:R-:W-:-:S02]  /*a970*/  HADD2.F32 R7, -RZ, R46.H0_H0 ;  /* 0x2000002eff077230 */ /* 0x000fc40000004100 */
[----:B------:R-:W-:Y:S01]  /*a980*/  LEA.HI R0, R0, R57, RZ, 0x1d ;  /* 0x0000003900007211 */ /* 0x000fe200078fe8ff */
[----:B------:R-:W-:Y:S02]  /*a990*/  HADD2.F32 R19, -RZ, R48.H0_H0 ;  /* 0x20000030ff137230 */ /* 0x000fe40000004100 */
[----:B------:R-:W-:Y:S01]  /*a9a0*/  HADD2.F32 R17, -RZ, R49.H1_H1 ;  /* 0x30000031ff117230 */ /* 0x000fe20000004100 */
[----:B------:R-:W-:Y:S01]  /*a9b0*/  SHF.R.S32.HI R6, RZ, 0x1f, R0 ;  /* 0x0000001fff067819 */ /* 0x000fe20000011400 */
[----:B------:R-:W-:Y:S01]  /*a9c0*/  HADD2.F32 R18, -RZ, R50.H0_H0 ;  /* 0x20000032ff127230 */ /* 0x000fe20000004100 */
[----:B------:R-:W-:Y:S02]  /*a9d0*/  SHF.L.U32 R3, R0, 0x3, RZ ;  /* 0x0000000300037819 */ /* 0x000fe400000006ff */
[----:B------:R-:W-:Y:S01]  /*a9e0*/  LEA.HI R0, R6, R0, RZ, 0x3 ;  /* 0x0000000006007211 */ /* 0x000fe200078f18ff */
[----:B------:R-:W-:Y:S01]  /*a9f0*/  HADD2.F32 R6, -RZ, R47.H0_H0 ;  /* 0x2000002fff067230 */ /* 0x000fe20000004100 */
[----:B------:R-:W-:-:S02]  /*aa00*/  LOP3.LUT R3, R26, 0x38, R3, 0xf8, !PT ;  /* 0x000000381a037812 */ /* 0x000fc400078ef803 */
[----:B------:R-:W-:Y:S02]  /*aa10*/  SHF.L.U32 R0, R0, 0xa, RZ ;  /* 0x0000000a00007819 */ /* 0x000fe400000006ff */
[----:B------:R-:W-:Y:S02]  /*aa20*/  LOP3.LUT R3, R3, R28, RZ, 0x3c, !PT ;  /* 0x0000001c03037212 */ /* 0x000fe400078e3cff */
[----:B------:R-:W-:-:S04]  /*aa30*/  LOP3.LUT R0, R0, 0x7fffe000, RZ, 0xc0, !PT ;  /* 0x7fffe00000007812 */ /* 0x000fc800078ec0ff */
[----:B------:R-:W-:-:S04]  /*aa40*/  IADD3 R0, R3, R0, R27 ;  /* 0x0000000003007210 */ /* 0x000fc80007ffe01b */
[----:B------:R-:W-:Y:S01]  /*aa50*/  SHF.L.U32 R37, R0, 0x1, RZ ;  /* 0x0000000100257819 */ /* 0x000fe200000006ff */
[----:B------:R-:W-:-:S04]  /*aa60*/  HADD2.F32 R0, -RZ, R46.H1_H1 ;  /* 0x3000002eff007230 */ /* 0x000fc80000004100 */
[----:B------:R-:W2:Y:S01]  /*aa70*/  LDS.128 R8, [R37+0x100] ;  /* 0x0001000025087984 */ /* 0x000ea20000000c00 */
[--C-:B-1----:R-:W-:Y:S02]  /*aa80*/  HADD2.F32 R25, -RZ, R12.reuse.H0_H0 ;  /* 0x2000000cff197230 */ /* 0x102fe40000004100 */
[----:B------:R-:W-:Y:S02]  /*aa90*/  HADD2.F32 R24, -RZ, R12.H1_H1 ;  /* 0x3000000cff187230 */ /* 0x000fe40000004100 */
[--C-:B------:R-:W-:Y:S01]  /*aaa0*/  HADD2.F32 R27, -RZ, R13.reuse.H0_H0 ;  /* 0x2000000dff1b7230 */ /* 0x100fe20000004100 */
[----:B------:R-:W-:Y:S01]  /*aab0*/  FMUL.FTZ R3, R25, R7 ;  /* 0x0000000719037220 */ /* 0x000fe20000410000 */
[----:B------:R-:W-:Y:S02]  /*aac0*/  HADD2.F32 R26, -RZ, R13.H1_H1 ;  /* 0x3000000dff1a7230 */ /* 0x000fe40000004100 */
[--C-:B------:R-:W-:Y:S02]  /*aad0*/  HADD2.F32 R29, -RZ, R14.reuse.H0_H0 ;  /* 0x2000000eff1d7230 */ /* 0x100fe40000004100 */
[----:B------:R-:W-:-:S02]  /*aae0*/  HADD2.F32 R28, -RZ, R14.H1_H1 ;  /* 0x3000000eff1c7230 */ /* 0x000fc40000004100 */
[--C-:B------:R-:W-:Y:S02]  /*aaf0*/  HADD2.F32 R31, -RZ, R15.reuse.H0_H0 ;  /* 0x2000000fff1f7230 */ /* 0x100fe40000004100 */
[----:B------:R-:W-:Y:S02]  /*ab00*/  HADD2.F32 R30, -RZ, R15.H1_H1 ;  /* 0x3000000fff1e7230 */ /* 0x000fe40000004100 */
[--C-:B--2---:R-:W-:Y:S02]  /*ab10*/  HADD2.F32 R12, -RZ, R8.reuse.H0_H0 ;  /* 0x20000008ff0c7230 */ /* 0x104fe40000004100 */
[----:B------:R-:W-:Y:S02]  /*ab20*/  HADD2.F32 R8, -RZ, R8.H1_H1 ;  /* 0x30000008ff087230 */ /* 0x000fe40000004100 */
[--C-:B------:R-:W-:Y:S01]  /*ab30*/  HADD2.F32 R13, -RZ, R9.reuse.H0_H0 ;  /* 0x20000009ff0d7230 */ /* 0x100fe20000004100 */
[----:B------:R-:W-:Y:S01]  /*ab40*/  FFMA.FTZ R43, R12, R19, R3 ;  /* 0x000000130c2b7223 */ /* 0x000fe20000010003 */
[--C-:B------:R-:W-:Y:S01]  /*ab50*/  HADD2.F32 R14, -RZ, R10.reuse.H0_H0 ;  /* 0x2000000aff0e7230 */ /* 0x100fe20000004100 */
[-C--:B------:R-:W-:Y:S01]  /*ab60*/  FMUL.FTZ R3, R24, R0.reuse ;  /* 0x0000000018037220 */ /* 0x080fe20000410000 */
[----:B------:R-:W-:Y:S01]  /*ab70*/  HADD2.F32 R16, -RZ, R10.H1_H1 ;  /* 0x3000000aff107230 */ /* 0x000fe20000004100 */
[----:B------:R-:W-:Y:S01]  /*ab80*/  FMUL.FTZ R39, R8, R0 ;  /* 0x0000000008277220 */ /* 0x000fe20000410000 */
[----:B------:R-:W-:Y:S01]  /*ab90*/  HADD2.F32 R0, -RZ, R48.H1_H1 ;  /* 0x30000030ff007230 */ /* 0x000fe20000004100 */
[----:B------:R-:W-:Y:S01]  /*aba0*/  FMUL.FTZ R40, R12, R7 ;  /* 0x000000070c287220 */ /* 0x000fe20000410000 */
[----:B------:R-:W-:Y:S01]  /*abb0*/  HADD2.F32 R15, -RZ, R9.H1_H1 ;  /* 0x30000009ff0f7230 */ /* 0x000fe20000004100 */
[-C--:B------:R-:W-:Y:S01]  /*abc0*/  FMUL.FTZ R7, R27, R6.reuse ;  /* 0x000000061b077220 */ /* 0x080fe20000410000 */
[----:B------:R-:W-:Y:S01]  /*abd0*/  HADD2.F32 R10, -RZ, R51.H1_H1 ;  /* 0x30000033ff0a7230 */ /* 0x000fe20000004100 */
[----:B------:R-:W-:Y:S01]  /*abe0*/  FFMA.FTZ R42, R8, R17, R3 ;  /* 0x00000011082a7223 */ /* 0x000fe20000010003 */
[----:B------:R-:W-:Y:S01]  /*abf0*/  HADD2.F32 R3, -RZ, R47.H1_H1 ;  /* 0x3000002fff037230 */ /* 0x000fe20000004100 */
[----:B------:R-:W-:Y:S01]  /*ac00*/  FMUL.FTZ R35, R13, R6 ;  /* 0x000000060d237220 */ /* 0x000fe20000410000 */
[----:B------:R-:W-:Y:S01]  /*ac10*/  HADD2.F32 R9, -RZ, R49.H0_H0 ;  /* 0x20000031ff097230 */ /* 0x000fe20000004100 */
[----:B------:R-:W-:Y:S01]  /*ac20*/  FMUL.FTZ R6, R29, R0 ;  /* 0x000000001d067220 */ /* 0x000fe20000410000 */
[--C-:B------:R-:W-:Y:S01]  /*ac30*/  HADD2.F32 R21, -RZ, R11.reuse.H0_H0 ;  /* 0x2000000bff157230 */ /* 0x100fe20000004100 */
[----:B------:R-:W-:Y:S01]  /*ac40*/  FFMA.FTZ R41, R13, R18, R7 ;  /* 0x000000120d297223 */ /* 0x000fe20000010007 */
[----:B------:R-:W-:Y:S01]  /*ac50*/  HADD2.F32 R20, -RZ, R11.H1_H1 ;  /* 0x3000000bff147230 */ /* 0x000fe20000004100 */
[----:B------:R-:W-:Y:S01]  /*ac60*/  FFMA.FTZ R34, R14, R10, R6 ;  /* 0x0000000a0e227223 */ /* 0x000fe20000010006 */
[--C-:B------:R-:W-:Y:S01]  /*ac70*/  HADD2.F32 R8, -RZ, R52.reuse.H1_H1 ;  /* 0x30000034ff087230 */ /* 0x100fe20000004100 */
[-C--:B------:R-:W-:Y:S01]  /*ac80*/  FMUL.FTZ R7, R26, R3.reuse ;  /* 0x000000031a077220 */ /* 0x080fe20000410000 */
[----:B------:R-:W-:Y:S01]  /*ac90*/  HADD2.F32 R11, -RZ, R51.H0_H0 ;  /* 0x20000033ff0b7230 */ /* 0x000fe20000004100 */
[----:B------:R-:W-:Y:S01]  /*aca0*/  FMUL.FTZ R13, R15, R3 ;  /* 0x000000030f0d7220 */ /* 0x000fe20000410000 */
[----:B------:R-:W-:Y:S01]  /*acb0*/  HADD2.F32 R3, -RZ, R52.H0_H0 ;  /* 0x20000034ff037230 */ /* 0x000fe20000004100 */
[----:B------:R-:W-:Y:S01]  /*acc0*/  FMUL.FTZ R32, R14, R0 ;  /* 0x000000000e207220 */ /* 0x000fe20000410000 */
[----:B------:R-:W-:Y:S01]  /*acd0*/  HADD2.F32 R0, -RZ, R50.H1_H1 ;  /* 0x30000032ff007230 */ /* 0x000fe20000004100 */
[----:B------:R-:W-:-:S02]  /*ace0*/  FMUL.FTZ R6, R28, R9 ;  /* 0x000000091c067220 */ /* 0x000fc40000410000 */
[----:B------:R-:W-:Y:S01]  /*acf0*/  FFMA.FTZ R38, R15, R11, R7 ;  /* 0x0000000b0f267223 */ /* 0x000fe20000010007 */
[--C-:B------:R-:W-:Y:S01]  /*ad00*/  HADD2.F32 R7, -RZ, R53.reuse.H1_H1 ;  /* 0x30000035ff077230 */ /* 0x100fe20000004100 */
[C---:B------:R-:W-:Y:S01]  /*ad10*/  FFMA.FTZ R33, R16.reuse, R8, R6 ;  /* 0x0000000810217223 */ /* 0x040fe20000010006 */
[----:B------:R-:W-:Y:S01]  /*ad20*/  HADD2.F32 R6, -RZ, R53.H0_H0 ;  /* 0x20000035ff067230 */ /* 0x000fe20000004100 */
[----:B------:R-:W-:Y:S02]  /*ad30*/  FMUL.FTZ R14, R16, R9 ;  /* 0x00000009100e7220 */ /* 0x000fe40000410000 */
[-C--:B------:R-:W-:Y:S02]  /*ad40*/  FMUL.FTZ R9, R31, R3.reuse ;  /* 0x000000031f097220 */ /* 0x080fe40000410000 */
[----:B------:R-:W-:Y:S02]  /*ad50*/  FMUL.FTZ R12, R30, R0 ;  /* 0x000000001e0c7220 */ /* 0x000fe40000410000 */
[----:B------:R-:W-:-:S02]  /*ad60*/  FMUL.FTZ R3, R21, R3 ;  /* 0x0000000315037220 */ /* 0x000fc40000410000 */
[C---:B------:R-:W-:Y:S02]  /*ad70*/  FMUL.FTZ R0, R20.reuse, R0 ;  /* 0x0000000014007220 */ /* 0x040fe40000410000 */
[----:B------:R-:W-:Y:S02]  /*ad80*/  FFMA.FTZ R20, R20, R6, R12 ;  /* 0x0000000614147223 */ /* 0x000fe4000001000c */
[----:B------:R-:W-:Y:S02]  /*ad90*/  FFMA.FTZ R15, R27, R18, -R35 ;  /* 0x000000121b0f7223 */ /* 0x000fe40000010823 */
[----:B------:R-:W-:Y:S02]  /*ada0*/  FFMA.FTZ R13, R26, R11, -R13 ;  /* 0x0000000b1a0d7223 */ /* 0x000fe4000001080d */
[----:B------:R-:W-:Y:S02]  /*adb0*/  FFMA.FTZ R16, R25, R19, -R40 ;  /* 0x0000001319107223 */ /* 0x000fe40000010828 */
[----:B------:R-:W-:Y:S01]  /*adc0*/  FFMA.FTZ R12, R24, R17, -R39 ;  /* 0x00000011180c7223 */ /* 0x000fe20000010827 */
[----:B------:R-:W-:Y:S01]  /*add0*/  F2FP.PACK_AB R13, R13, R15 ;  /* 0x0000000f0d0d723e */ /* 0x000fe200000000ff */
        /* <DEDUP_REMOVED lines=8> */
[----:B------:R-:W-:Y:S01]  /*ae60*/  FFMA.FTZ R21, R21, R7, R9 ;  /* 0x0000000715157223 */ /* 0x000fe20000010009 */
[----:B------:R-:W-:-:S02]  /*ae70*/  F2FP.PACK_AB R9, R38, R41 ;  /* 0x000000292609723e */ /* 0x000fc400000000ff */
[----:B------:R-:W-:Y:S02]  /*ae80*/  F2FP.PACK_AB R15, R0, R3 ;  /* 0x00000003000f723e */ /* 0x000fe400000000ff */
[----:B------:R-:W-:-:S03]  /*ae90*/  F2FP.PACK_AB R11, R20, R21 ;  /* 0x00000015140b723e */ /* 0x000fc600000000ff */
[----:B------:R1:W-:Y:S04]  /*aea0*/  STS.128 [R36+0x100], R12 ;  /* 0x0001000c24007388 */ /* 0x0003e80000000c00 */
[----:B------:R1:W-:Y:S02]  /*aeb0*/  STS.128 [R37+0x100], R8 ;  /* 0x0001000825007388 */ /* 0x0003e40000000c00 */
.L_x_127:
[----:B------:R-:W-:Y:S05]  /*aec0*/  BSYNC B0 ;  /* 0x0000000000007941 */ /* 0x000fea0003800000 */
.L_x_126:
[----:B------:R-:W-:Y:S01]  /*aed0*/  IADD3 R3, R56, 0x20, RZ ;  /* 0x0000002038037810 */ /* 0x000fe20007ffe0ff */
[----:B------:R-:W-:Y:S03]  /*aee0*/  BSSY B0, `(.L_x_128) ;  /* 0x0000064000007945 */ /* 0x000fe60003800000 */
[----:B------:R-:W-:-:S13]  /*aef0*/  ISETP.GE.OR P1, PT, R3, R45, P0 ;  /* 0x0000002d0300720c */ /* 0x000fda0000726670 */
[----:B------:R-:W-:Y:S05]  /*af00*/  @P1 BRA `(.L_x_129) ;  /* 0x0000061000001947 */ /* 0x000fea0003800000 */
[----:B------:R-:W-:Y:S01]  /*af10*/  MOV R7, c[0x0][0x27c] ;  /* 0x00009f0000077a02 */ /* 0x000fe20000000f00 */
[----:B------:R-:W-:Y:S01]  /*af20*/  HADD2.F32 R18, -RZ, R48.H0_H0 ;  /* 0x20000030ff127230 */ /* 0x000fe20000004100 */
[----:B------:R-:W-:Y:S01]  /*af30*/  SHF.R.S32.HI R0, RZ, 0x1f, R3 ;  /* 0x0000001fff007819 */ /* 0x000fe20000011403 */
[----:B------:R-:W-:Y:S01]  /*af40*/  HADD2.F32 R17, -RZ, R50.H0_H0 ;  /* 0x20000032ff117230 */ /* 0x000fe20000004100 */
[----:B------:R-:W-:Y:S02]  /*af50*/  LEA.HI R7, R7, R57, RZ, 0x1d ;  /* 0x0000003907077211 */ /* 0x000fe400078fe8ff */
[----:B------:R-:W-:Y:S02]  /*af60*/  SHF.L.U32 R6, R3, 0x6, RZ ;  /* 0x0000000603067819 */ /* 0x000fe400000006ff */
[----:B------:R-:W-:Y:S02]  /*af70*/  LEA.HI R3, R0, R3, RZ, 0x3 ;  /* 0x0000000300037211 */ /* 0x000fe400078f18ff */
[----:B-1----:R-:W-:-:S02]  /*af80*/  SHF.R.S32.HI R10, RZ, 0x1f, R7 ;  /* 0x0000001fff0a7819 */ /* 0x002fc40000011407 */
[----:B------:R-:W-:Y:S02]  /*af90*/  LOP3.LUT R0, R6, 0x1c0, RZ, 0xc0, !PT ;  /* 0x000001c006007812 */ /* 0x000fe400078ec0ff */
[----:B------:R-:W-:Y:S02]  /*afa0*/  SHF.L.U32 R6, R3, 0x6, RZ ;  /* 0x0000000603067819 */ /* 0x000fe400000006ff */
[----:B------:R-:W-:Y:S02]  /*afb0*/  SHF.L.U32 R8, R7, 0x3, RZ ;  /* 0x0000000307087819 */ /* 0x000fe400000006ff */
[----:B------:R-:W-:Y:S02]  /*afc0*/  LEA.HI R7, R10, R7, RZ, 0x3 ;  /* 0x000000070a077211 */ /* 0x000fe400078f18ff */
[----:B------:R-:W-:Y:S02]  /*afd0*/  LOP3.LUT R9, R0, 0x38, R22, 0xf8, !PT ;  /* 0x0000003800097812 */ /* 0x000fe400078ef816 */
[----:B------:R-:W-:-:S02]  /*afe0*/  SHF.R.U32.HI R3, RZ, 0x3, R0 ;  /* 0x00000003ff037819 */ /* 0x000fc40000011600 */
[----:B------:R-:W-:Y:S02]  /*aff0*/  LOP3.LUT R6, R6, 0xfffffe00, RZ, 0xc0, !PT ;  /* 0xfffffe0006067812 */ /* 0x000fe400078ec0ff */
[----:B------:R-:W-:Y:S02]  /*b000*/  LOP3.LUT R8, R0, 0x38, R8, 0xf8, !PT ;  /* 0x0000003800087812 */ /* 0x000fe400078ef808 */
[----:B------:R-:W-:Y:S01]  /*b010*/  SHF.L.U32 R0, R7, 0xa, RZ ;  /* 0x0000000a07007819 */ /* 0x000fe200000006ff */
[----:B------:R-:W-:Y:S01]  /*b020*/  HADD2.F32 R7, -RZ, R47.H0_H0 ;  /* 0x2000002fff077230 */ /* 0x000fe20000004100 */
[----:B------:R-:W-:Y:S02]  /*b030*/  LOP3.LUT R9, R6, R9, R3, 0xf6, !PT ;  /* 0x0000000906097212 */ /* 0x000fe400078ef603 */
[----:B------:R-:W-:Y:S02]  /*b040*/  LOP3.LUT R3, R8, R3, RZ, 0x3c, !PT ;  /* 0x0000000308037212 */ /* 0x000fe400078e3cff */
[----:B------:R-:W-:-:S02]  /*b050*/  LOP3.LUT R0, R0, 0x7fffe000, RZ, 0xc0, !PT ;  /* 0x7fffe00000007812 */ /* 0x000fc400078ec0ff */
[----:B------:R-:W-:Y:S02]  /*b060*/  SHF.L.U32 R41, R9, 0x1, RZ ;  /* 0x0000000109297819 */ /* 0x000fe400000006ff */
[----:B------:R-:W-:Y:S01]  /*b070*/  IADD3 R0, R3, R0, R6 ;  /* 0x0000000003007210 */ /* 0x000fe20007ffe006 */
[--C-:B------:R-:W-:Y:S02]  /*b080*/  HADD2.F32 R3, -RZ, R46.reuse.H0_H0 ;  /* 0x2000002eff037230 */ /* 0x100fe40000004100 */
[----:B------:R-:W1:Y:S01]  /*b090*/  LDS.128 R8, [R41+0x100] ;  /* 0x0001000029087984 */ /* 0x000e620000000c00 */
[----:B------:R-:W-:Y:S01]  /*b0a0*/  SHF.L.U32 R37, R0, 0x1, RZ ;  /* 0x0000000100257819 */ /* 0x000fe200000006ff */
[----:B------:R-:W-:-:S04]  /*b0b0*/  HADD2.F32 R0, -RZ, R46.H1_H1 ;  /* 0x3000002eff007230 */ /* 0x000fc80000004100 */
[----:B------:R-:W2:Y:S01]  /*b0c0*/  LDS.128 R12, [R37+0x100] ;  /* 0x00010000250c7984 */ /* 0x000ea20000000c00 */
[--C-:B-1----:R-:W-:Y:S02]  /*b0d0*/  HADD2.F32 R25, -RZ, R8.reuse.H0_H0 ;  /* 0x20000008ff197230 */ /* 0x102fe40000004100 */
[----:B------:R-:W-:Y:S02]  /*b0e0*/  HADD2.F32 R24, -RZ, R8.H1_H1 ;  /* 0x30000008ff187230 */ /* 0x000fe40000004100 */
[----:B------:R-:W-:Y:S01]  /*b0f0*/  HADD2.F32 R27, -RZ, R9.H0_H0 ;  /* 0x20000009ff1b7230 */ /* 0x000fe20000004100 */
[C---:B------:R-:W-:Y:S01]  /*b100*/  FMUL.FTZ R8, R3.reuse, R25 ;  /* 0x0000001903087220 */ /* 0x040fe20000410000 */
[--C-:B--2---:R-:W-:Y:S02]  /*b110*/  HADD2.F32 R6, -RZ, R12.reuse.H0_H0 ;  /* 0x2000000cff067230 */ /* 0x104fe40000004100 */
[--C-:B------:R-:W-:Y:S02]  /*b120*/  HADD2.F32 R20, -RZ, R15.reuse.H0_H0 ;  /* 0x2000000fff147230 */ /* 0x100fe40000004100 */
[----:B------:R-:W-:Y:S01]  /*b130*/  HADD2.F32 R19, -RZ, R15.H1_H1 ;  /* 0x3000000fff137230 */ /* 0x000fe20000004100 */
[----:B------:R-:W-:Y:S01]  /*b140*/  FMUL.FTZ R40, R3, R6 ;  /* 0x0000000603287220 */ /* 0x000fe20000410000 */
[----:B------:R-:W-:Y:S01]  /*b150*/  HADD2.F32 R12, -RZ, R12.H1_H1 ;  /* 0x3000000cff0c7230 */ /* 0x000fe20000004100 */
[----:B------:R-:W-:Y:S01]  /*b160*/  FMUL.FTZ R3, R0, R24 ;  /* 0x0000001800037220 */ /* 0x000fe20000410000 */
[----:B------:R-:W-:Y:S01]  /*b170*/  HADD2.F32 R15, -RZ, R49.H1_H1 ;  /* 0x30000031ff0f7230 */ /* 0x000fe20000004100 */
[----:B------:R-:W-:Y:S01]  /*b180*/  FFMA.FTZ R44, R18, R6, R8 ;  /* 0x00000006122c7223 */ /* 0x000fe20000010008 */
[----:B------:R-:W-:Y:S01]  /*b190*/  HADD2.F32 R26, -RZ, R9.H1_H1 ;  /* 0x30000009ff1a7230 */ /* 0x000fe20000004100 */
[-C--:B------:R-:W-:Y:S01]  /*b1a0*/  FMUL.FTZ R39, R0, R12.reuse ;  /* 0x0000000c00277220 */ /* 0x080fe20000410000 */
[----:B------:R-:W-:Y:S01]  /*b1b0*/  HADD2.F32 R9, -RZ, R13.H0_H0 ;  /* 0x2000000dff097230 */ /* 0x000fe20000004100 */
[----:B------:R-:W-:Y:S01]  /*b1c0*/  FFMA.FTZ R43, R15, R12, R3 ;  /* 0x0000000c0f2b7223 */ /* 0x000fe20000010003 */
[----:B------:R-:W-:Y:S01]  /*b1d0*/  HADD2.F32 R3, -RZ, R47.H1_H1 ;  /* 0x3000002fff037230 */ /* 0x000fe20000004100 */
[C---:B------:R-:W-:Y:S01]  /*b1e0*/  FMUL.FTZ R6, R7.reuse, R27 ;  /* 0x0000001b07067220 */ /* 0x040fe20000410000 */
[----:B------:R-:W-:Y:S01]  /*b1f0*/  HADD2.F32 R29, -RZ, R10.H0_H0 ;  /* 0x2000000aff1d7230 */ /* 0x000fe20000004100 */
[-C--:B------:R-:W-:Y:S01]  /*b200*/  FMUL.FTZ R36, R7, R9.reuse ;  /* 0x0000000907247220 */ /* 0x080fe20000410000 */
[----:B------:R-:W-:Y:S01]  /*b210*/  HADD2.F32 R0, -RZ, R48.H1_H1 ;  /* 0x30000030ff007230 */ /* 0x000fe20000004100 */
[----:B------:R-:W-:Y:S01]  /*b220*/  FFMA.FTZ R42, R17, R9, R6 ;  /* 0x00000009112a7223 */ /* 0x000fe20000010006 */
[----:B------:R-:W-:Y:S01]  /*b230*/  HADD2.F32 R16, -RZ, R13.H1_H1 ;  /* 0x3000000dff107230 */ /* 0x000fe20000004100 */
[C---:B------:R-:W-:Y:S01]  /*b240*/  FMUL.FTZ R8, R3.reuse, R26 ;  /* 0x0000001a03087220 */ /* 0x040fe20000410000 */
[--C-:B------:R-:W-:Y:S01]  /*b250*/  HADD2.F32 R31, -RZ, R11.reuse.H0_H0 ;  /* 0x2000000bff1f7230 */ /* 0x100fe20000004100 */
[----:B------:R-:W-:Y:S01]  /*b260*/  FMUL.FTZ R7, R0, R29 ;  /* 0x0000001d00077220 */ /* 0x000fe20000410000 */
[----:B------:R-:W-:Y:S01]  /*b270*/  HADD2.F32 R30, -RZ, R11.H1_H1 ;  /* 0x3000000bff1e7230 */ /* 0x000fe20000004100 */
[----:B------:R-:W-:Y:S01]  /*b280*/  FMUL.FTZ R34, R3, R16 ;  /* 0x0000001003227220 */ /* 0x000fe20000410000 */
[----:B------:R-:W-:-:S02]  /*b290*/  HADD2.F32 R13, -RZ, R14.H0_H0 ;  /* 0x2000000eff0d7230 */ /* 0x000fc40000004100 */
[----:B------:R-:W-:Y:S02]  /*b2a0*/  HADD2.F32 R28, -RZ, R10.H1_H1 ;  /* 0x3000000aff1c7230 */ /* 0x000fe40000004100 */
[--C-:B------:R-:W-:Y:S01]  /*b2b0*/  HADD2.F32 R11, -RZ, R51.reuse.H0_H0 ;  /* 0x20000033ff0b7230 */ /* 0x100fe20000004100 */
[-C--:B------:R-:W-:Y:S01]  /*b2c0*/  FMUL.FTZ R32, R0, R13.reuse ;  /* 0x0000000d00207220 */ /* 0x080fe20000410000 */
[----:B------:R-:W-:Y:S02]  /*b2d0*/  HADD2.F32 R10, -RZ, R51.H1_H1 ;  /* 0x30000033ff0a7230 */ /* 0x000fe40000004100 */
[----:B------:R-:W-:Y:S01]  /*b2e0*/  HADD2.F32 R6, -RZ, R49.H0_H0 ;  /* 0x20000031ff067230 */ /* 0x000fe20000004100 */
[----:B------:R-:W-:Y:S01]  /*b2f0*/  FFMA.FTZ R38, R11, R16, R8 ;  /* 0x000000100b267223 */ /* 0x000fe20000010008 */
[----:B------:R-:W-:Y:S01]  /*b300*/  HADD2.F32 R14, -RZ, R14.H1_H1 ;  /* 0x3000000eff0e7230 */ /* 0x000fe20000004100 */
[----:B------:R-:W-:Y:S01]  /*b310*/  FFMA.FTZ R35, R10, R13, R7 ;  /* 0x0000000d0a237223 */ /* 0x000fe20000010007 */
[----:B------:R-:W-:Y:S01]  /*b320*/  HADD2.F32 R0, -RZ, R50.H1_H1 ;  /* 0x30000032ff007230 */ /* 0x000fe20000004100 */
[C---:B------:R-:W-:Y:S01]  /*b330*/  FMUL.FTZ R7, R6.reuse, R28 ;  /* 0x0000001c06077220 */ /* 0x040fe20000410000 */
[--C-:B------:R-:W-:Y:S01]  /*b340*/  HADD2.F32 R8, -RZ, R52.reuse.H1_H1 ;  /* 0x30000034ff087230 */ /* 0x100fe20000004100 */
[----:B------:R-:W-:Y:S01]  /*b350*/  FMUL.FTZ R21, R6, R14 ;  /* 0x0000000e06157220 */ /* 0x000fe20000410000 */
[----:B------:R-:W-:Y:S01]  /*b360*/  HADD2.F32 R3, -RZ, R52.H0_H0 ;  /* 0x20000034ff037230 */ /* 0x000fe20000004100 */
[----:B------:R-:W-:Y:S01]  /*b370*/  FMUL.FTZ R12, R0, R30 ;  /* 0x0000001e000c7220 */ /* 0x000fe20000410000 */
[--C-:B------:R-:W-:Y:S01]  /*b380*/  HADD2.F32 R6, -RZ, R53.reuse.H0_H0 ;  /* 0x20000035ff067230 */ /* 0x100fe20000004100 */
[----:B------:R-:W-:Y:S01]  /*b390*/  FFMA.FTZ R33, R8, R14, R7 ;  /* 0x0000000e08217223 */ /* 0x000fe20000010007 */
[----:B------:R-:W-:Y:S01]  /*b3a0*/  HADD2.F32 R7, -RZ, R53.H1_H1 ;  /* 0x30000035ff077230 */ /* 0x000fe20000004100 */
[----:B------:R-:W-:-:S02]  /*b3b0*/  FMUL.FTZ R9, R3, R31 ;  /* 0x0000001f03097220 */ /* 0x000fc40000410000 */
[----:B------:R-:W-:Y:S02]  /*b3c0*/  FMUL.FTZ R3, R3, R20 ;  /* 0x0000001403037220 */ /* 0x000fe40000410000 */
[-C--:B------:R-:W-:Y:S02]  /*b3d0*/  FMUL.FTZ R0, R0, R19.reuse ;  /* 0x0000001300007220 */ /* 0x080fe40000410000 */
[----:B------:R-:W-:Y:S02]  /*b3e0*/  FFMA.FTZ R19, R6, R19, R12 ;  /* 0x0000001306137223 */ /* 0x000fe4000001000c */
[----:B------:R-:W-:Y:S02]  /*b3f0*/  FFMA.FTZ R12, R15, R24, -R39 ;  /* 0x000000180f0c7223 */ /* 0x000fe40000010827 */
[----:B------:R-:W-:Y:S02]  /*b400*/  FFMA.FTZ R15, R17, R27, -R36 ;  /* 0x0000001b110f7223 */ /* 0x000fe40000010824 */
[----:B------:R-:W-:-:S02]  /*b410*/  FFMA.FTZ R13, R11, R26, -R34 ;  /* 0x0000001a0b0d7223 */ /* 0x000fc40000010822 */
        /* <DEDUP_REMOVED lines=12> */
[----:B------:R-:W-:Y:S02]  /*b4e0*/  F2FP.PACK_AB R10, R33, R35 ;  /* 0x00000023210a723e */ /* 0x000fe400000000ff */
[----:B------:R-:W-:Y:S01]  /*b4f0*/  F2FP.PACK_AB R11, R19, R20 ;  /* 0x00000014130b723e */ /* 0x000fe200000000ff */
[----:B------:R1:W-:Y:S04]  /*b500*/  STS.128 [R41+0x100], R12 ;  /* 0x0001000c29007388 */ /* 0x0003e80000000c00 */
[----:B------:R1:W-:Y:S02]  /*b510*/  STS.128 [R37+0x100], R8 ;  /* 0x0001000825007388 */ /* 0x0003e40000000c00 */
.L_x_129:
[----:B------:R-:W-:Y:S05]  /*b520*/  BSYNC B0 ;  /* 0x0000000000007941 */ /* 0x000fea0003800000 */
.L_x_128:
        /* <DEDUP_REMOVED lines=101> */
.L_x_131:
[----:B------:R-:W-:Y:S05]  /*bb80*/  BSYNC B0 ;  /* 0x0000000000007941 */ /* 0x000fea0003800000 */
.L_x_130:
[----:B------:R-:W-:-:S04]  /*bb90*/  IADD3 R3, R56, 0x60, RZ ;  /* 0x0000006038037810 */ /* 0x000fc80007ffe0ff */
        /* <DEDUP_REMOVED lines=37> */
[-C--:B------:R-:W-:Y:S01]  /*bdf0*/  FMUL.FTZ R38, R3, R6.reuse ;  /* 0x0000000603267220 */ /* 0x080fe20000410000 */
        /* <DEDUP_REMOVED lines=32> */
[-C--:B------:R-:W-:Y:S01]  /*c000*/  FMUL.FTZ R21, R6, R14.reuse ;  /* 0x0000000e06157220 */ /* 0x080fe20000410000 */
        /* <DEDUP_REMOVED lines=28> */
.L_x_121:
[----:B------:R-:W-:Y:S05]  /*c1d0*/  BSYNC B2 ;  /* 0x0000000000027941 */ /* 0x000fea0003800000 */
.L_x_105:
[----:B------:R-:W-:Y:S01]  /*c1e0*/  LEA.HI R117, R117, R227, RZ, 0x5 ;  /* 0x000000e375757211 */ /* 0x000fe200078f28ff */
[----:B------:R-:W-:Y:S01]  /*c1f0*/  BAR.SYNC.DEFER_BLOCKING 0x0 ;  /* 0x0000000000007b1d */ /* 0x000fe20000010000 */
[C---:B------:R-:W-:Y:S01]  /*c200*/  IMAD.SHL.U32 R0, R57.reuse, 0x40, RZ ;  /* 0x0000004039007824 */ /* 0x040fe200078e00ff */
[----:B------:R-:W-:Y:S01]  /*c210*/  LOP3.LUT P0, RZ, R57, 0x2, RZ, 0xc0, !PT ;  /* 0x0000000239ff7812 */ /* 0x000fe2000780c0ff */
[----:B------:R-:W-:-:S02]  /*c220*/  IMAD.SHL.U32 R3, R56, 0x8, RZ ;  /* 0x0000000838037824 */ /* 0x000fc400078e00ff */
[----:B------:R-:W-:Y:S01]  /*c230*/  IMAD.SHL.U32 R176, R117, 0x20, RZ ;  /* 0x0000002075b07824 */ /* 0x000fe200078e00ff */
[----:B------:R-:W-:Y:S01]  /*c240*/  LOP3.LUT R0, R0, 0x1c0, RZ, 0xc0, !PT ;  /* 0x000001c000007812 */ /* 0x000fe200078ec0ff */
[----:B------:R-:W-:-:S03]  /*c250*/  IMAD.WIDE.U32 R6, R59, c[0x0][0x208], RZ ;  /* 0x000082003b067a25 */ /* 0x000fc600078e00ff */
[----:B------:R-:W-:Y:S01]  /*c260*/  LOP3.LUT R176, R176, 0x7ffffc00, RZ, 0xc0, !PT ;  /* 0x7ffffc00b0b07812 */ /* 0x000fe200078ec0ff */
[----:B------:R-:W-:Y:S01]  /*c270*/  IMAD R116, R59, -0x80, R196 ;  /* 0xffffff803b747824 */ /* 0x000fe200078e02c4 */
[----:B------:R-:W-:Y:S01]  /*c280*/  LOP3.LUT R3, R0, 0x8, R3, 0xf8, !PT ;  /* 0x0000000800037812 */ /* 0x000fe200078ef803 */
[----:B------:R-:W-:Y:S01]  /*c290*/  IMAD.MOV.U32 R184, RZ, RZ, 0x6 ;  /* 0x00000006ffb87424 */ /* 0x000fe200078e00ff */
[----:B------:R-:W-:Y:S01]  /*c2a0*/  SHF.R.U32.HI R0, RZ, 0x3, R0 ;  /* 0x00000003ff007819 */ /* 0x000fe20000011600 */
[----:B------:R-:W-:Y:S02]  /*c2b0*/  IMAD.IADD R176, R4, 0x1, R176 ;  /* 0x0000000104b07824 */ /* 0x000fe400078e02b0 */
[----:B------:R-:W-:Y:S01]  /*c2c0*/  IMAD.SHL.U32 R226, R58, 0x2, RZ ;  /* 0x000000023ae27824 */ /* 0x000fe200078e00ff */
[----:B------:R-:W-:Y:S02]  /*c2d0*/  LOP3.LUT R0, R3, R0, RZ, 0x3c, !PT ;  /* 0x0000000003007212 */ /* 0x000fe400078e3cff */
[C---:B------:R-:W-:Y:S01]  /*c2e0*/  LEA R188, R176.reuse, 0x100, 0x1 ;  /* 0x00000100b0bc7811 */ /* 0x040fe200078e08ff */
[----:B------:R-:W-:-:S02]  /*c2f0*/  IMAD.SHL.U32 R176, R176, 0x2, RZ ;  /* 0x00000002b0b07824 */ /* 0x000fc400078e00ff */
[----:B------:R-:W-:Y:S02]  /*c300*/  IMAD R0, R54, 0x200, R0 ;  /* 0x0000020036007824 */ /* 0x000fe400078e0200 */
[--C-:B------:R-:W-:Y:S01]  /*c310*/  IMAD R180, R5, 0x2, R188.reuse ;  /* 0x0000000205b47824 */ /* 0x100fe200078e02bc */
[----:B------:R-:W-:Y:S01]  /*c320*/  LDSM.16.M88.4 R136, [R176+0x100] ;  /* 0x00010000b088783b */ /* 0x000fe20000000200 */
[C---:B------:R-:W-:Y:S02]  /*c330*/  IMAD R188, R2.reuse, 0x2, R188 ;  /* 0x0000000202bc7824 */ /* 0x040fe400078e02bc */
[----:B------:R-:W-:Y:S01]  /*c340*/  IMAD R200, R2, 0x2, R180 ;  /* 0x0000000202c87824 */ /* 0x000fe200078e02b4 */
[----:B------:R-:W-:Y:S01]  /*c350*/  LDSM.16.M88.4 R140, [R180] ;  /* 0x00000000b48c783b */ /* 0x000fe20000000200 */
[----:B------:R-:W-:-:S03]  /*c360*/  IMAD.SHL.U32 R119, R0, 0x2, RZ ;  /* 0x0000000200777824 */ /* 0x000fc600078e00ff */
[----:B------:R-:W-:Y:S02]  /*c370*/  LDSM.16.M88.4 R168, [R188] ;  /* 0x00000000bca8783b */ /* 0x000fe40000000200 */
[C---:B------:R-:W-:Y:S02]  /*c380*/  IADD3 R0, R119.reuse, 0x8100, RZ ;  /* 0x0000810077007810 */ /* 0x040fe40007ffe0ff */
[----:B------:R-:W-:Y:S01]  /*c390*/  LDSM.16.M88.4 R172, [R200] ;  /* 0x00000000c8ac783b */ /* 0x000fe20000000200 */
[----:B------:R-:W-:Y:S02]  /*c3a0*/  IADD3 R210, R119, 0x8120, RZ ;  /* 0x0000812077d27810 */ /* 0x000fe40007ffe0ff */
[----:B------:R-:W-:Y:S01]  /*c3b0*/  @P0 IADD3 R210, R0, -0x20, RZ ;  /* 0xffffffe000d20810 */ /* 0x000fe20007ffe0ff */
[----:B------:R-:W-:Y:S01]  /*c3c0*/  LDSM.16.M88.4 R176, [R176+0x4100] ;  /* 0x00410000b0b0783b */ /* 0x000fe20000000200 */
[----:B------:R-:W-:Y:S01]  /*c3d0*/  IMAD R0, R84, c[0x0][0x208], RZ ;  /* 0x0000820054007a24 */ /* 0x000fe200078e02ff */
[----:B------:R-:W-:-:S02]  /*c3e0*/  LEA R3, P0, R6, R244, 0x7 ;  /* 0x000000f406037211 */ /* 0x000fc400078038ff */
[----:B------:R-:W-:Y:S01]  /*c3f0*/  LDSM.16.M88.4 R180, [R180+0x4000] ;  /* 0x00400000b4b4783b */ /* 0x000fe20000000200 */
[----:B------:R-:W-:Y:S01]  /*c400*/  IMAD R0, R59, c[0x0][0x20c], R0 ;  /* 0x000083003b007a24 */ /* 0x000fe200078e0200 */
[C---:B------:R-:W-:Y:S02]  /*c410*/  IADD3 R225, R210.reuse, 0x800, RZ ;  /* 0x00000800d2e17810 */ /* 0x040fe40007ffe0ff */
[----:B------:R-:W-:Y:S01]  /*c420*/  LDSM.16.M88.4 R188, [R188+0x4000] ;  /* 0x00400000bcbc783b */ /* 0x000fe20000000200 */
[----:B------:R-:W-:Y:S01]  /*c430*/  IMAD.IADD R0, R7, 0x1, R0 ;  /* 0x0000000107007824 */ /* 0x000fe200078e0200 */
[C---:B------:R-:W-:Y:S02]  /*c440*/  IADD3 R224, R210.reuse, 0x1000, RZ ;  /* 0x00001000d2e07810 */ /* 0x040fe40007ffe0ff */
[----:B------:R-:W-:Y:S01]  /*c450*/  LDSM.16.M88.4 R200, [R200+0x4000] ;  /* 0x00400000c8c8783b */ /* 0x000fe20000000200 */
[----:B------:R-:W-:Y:S02]  /*c460*/  IADD3 R223, R210, 0x1800, RZ ;  /* 0x00001800d2df7810 */ /* 0x000fe40007ffe0ff */
[----:B------:R-:W-:Y:S01]  /*c470*/  LEA.HI.X R7, R6, R241, R0, 0x7, P0 ;  /* 0x000000f106077211 */ /* 0x000fe200000f3c00 */
[----:B------:R-:W-:Y:S01]  /*c480*/  BAR.SYNC.DEFER_BLOCKING 0x0 ;  /* 0x0000000000007b1d */ /* 0x000fe20000010000 */
[----:B------:R-:W-:Y:S01]  /*c490*/  IMAD.IADD R0, R116, 0x1, -R56 ;  /* 0x0000000174007824 */ /* 0x000fe200078e0a38 */
[----:B------:R-:W-:-:S02]  /*c4a0*/  LEA R6, P0, R3, c[0x0][0x1f8], 0x1 ;  /* 0x00007e0003067a11 */ /* 0x000fc400078008ff */
[----:B------:R-:W-:Y:S02]  /*c4b0*/  IADD3 R222, R210, 0x2000, RZ ;  /* 0x00002000d2de7810 */ /* 0x000fe40007ffe0ff */
[C---:B------:R-:W-:Y:S02]  /*c4c0*/  ISETP.LT.OR P5, PT, R0.reuse, 0x1, P4 ;  /* 0x000000010000780c */ /* 0x040fe400027a1670 */
[C---:B------:R-:W-:Y:S02]  /*c4d0*/  ISETP.LT.OR P2, PT, R0.reuse, 0x1, P3 ;  /* 0x000000010000780c */ /* 0x040fe40001f41670 */
[C---:B------:R-:W-:Y:S02]  /*c4e0*/  ISETP.LT.OR P1, PT, R0.reuse, 0x21, P4 ;  /* 0x000000210000780c */ /* 0x040fe40002721670 */
[----:B------:R-:W-:Y:S02]  /*c4f0*/  LEA.HI.X R7, R3, c[0x0][0x1fc], R7, 0x1, P0 ;  /* 0x00007f0003077a11 */ /* 0x000fe400000f0c07 */
[----:B------:R-:W-:-:S02]  /*c500*/  ISETP.LT.OR P6, PT, R0, 0x41, P4 ;  /* 0x000000410000780c */ /* 0x000fc400027c1670 */
[C---:B------:R-:W-:Y:S02]  /*c510*/  IADD3 R221, R210.reuse, 0x2800, RZ ;  /* 0x00002800d2dd7810 */ /* 0x040fe40007ffe0ff */
[C---:B------:R-:W-:Y:S02]  /*c520*/  IADD3 R220, R210.reuse, 0x3000, RZ ;  /* 0x00003000d2dc7810 */ /* 0x040fe40007ffe0ff */
[C---:B------:R-:W-:Y:S02]  /*c530*/  IADD3 R219, R210.reuse, 0x3800, RZ ;  /* 0x00003800d2db7810 */ /* 0x040fe40007ffe0ff */
[----:B------:R-:W-:Y:S01]  /*c540*/  IADD3 R218, R210, 0x4000, RZ ;  /* 0x00004000d2da7810 */ /* 0x000fe20007ffe0ff */
[----:B------:R-:W-:-:S04]  /*c550*/  DEPBAR.LE SB0, 0x0 ;  /* 0x000080000000791a */ /* 0x000fc80000000000 */
[----:B------:R-:W-:Y:S01]  /*c560*/  BAR.SYNC.DEFER_BLOCKING 0x0 ;  /* 0x0000000000007b1d */ /* 0x000fe20000010000 */
[C---:B------:R-:W-:Y:S02]  /*c570*/  IADD3 R217, R210.reuse, 0x4800, RZ ;  /* 0x00004800d2d97810 */ /* 0x040fe40007ffe0ff */
[C---:B------:R-:W-:Y:S02]  /*c580*/  IADD3 R216, R210.reuse, 0x5000, RZ ;  /* 0x00005000d2d87810 */ /* 0x040fe40007ffe0ff */
[C---:B------:R-:W-:Y:S02]  /*c590*/  IADD3 R215, R210.reuse, 0x5800, RZ ;  /* 0x00005800d2d77810 */ /* 0x040fe40007ffe0ff */
[C---:B------:R-:W-:Y:S02]  /*c5a0*/  IADD3 R214, R210.reuse, 0x6000, RZ ;  /* 0x00006000d2d67810 */ /* 0x040fe40007ffe0ff */
[C---:B------:R-:W-:Y:S02]  /*c5b0*/  IADD3 R213, R210.reuse, 0x6800, RZ ;  /* 0x00006800d2d57810 */ /* 0x040fe40007ffe0ff */
[----:B------:R-:W-:-:S02]  /*c5c0*/  IADD3 R212, R210, 0x7000, RZ ;  /* 0x00007000d2d47810 */ /* 0x000fc40007ffe0ff */
[----:B------:R-:W-:Y:S01]  /*c5d0*/  IADD3 R211, R210, 0x7800, RZ ;  /* 0x00007800d2d37810 */ /* 0x000fe20007ffe0ff */
[----:B-1----:R-:W1:Y:S04]  /*c5e0*/  LDSM.16.M88.4 R8, [R119+0x8900] ;  /* 0x008900007708783b */ /* 0x002e680000000200 */
[----:B------:R-:W2:Y:S04]  /*c5f0*/  LDSM.16.M88.4 R32, [R119+0x9900] ;  /* 0x009900007720783b */ /* 0x000ea80000000200 */
[----:B------:R-:W3:Y:S04]  /*c600*/  LDSM.16.M88.4 R12, [R119+0x8100] ;  /* 0x00810000770c783b */ /* 0x000ee80000000200 */
[----:B------:R-:W4:Y:S04]  /*c610*/  LDSM.16.M88.4 R20, [R119+0x9100] ;  /* 0x009100007714783b */ /* 0x000f280000000200 */
[----:B------:R-:W2:Y:S04]  /*c620*/  LDSM.16.M88.4 R60, [R210+0x1800] ;  /* 0x00180000d23c783b */ /* 0x000ea80000000200 */
[----:B------:R-:W3:Y:S04]  /*c630*/  LDSM.16.M88.4 R64, [R119+0xa100] ;  /* 0x00a100007740783b */ /* 0x000ee80000000200 */
[----:B------:R-:W3:Y:S04]  /*c640*/  LDSM.16.M88.4 R52, [R210] ;  /* 0x00000000d234783b */ /* 0x000ee80000000200 */
[----:B------:R-:W4:Y:S04]  /*c650*/  LDSM.16.M88.4 R44, [R210+0x1000] ;  /* 0x00100000d22c783b */ /* 0x000f280000000200 */
[----:B------:R-:W4:Y:S04]  /*c660*/  LDSM.16.M88.4 R68, [R119+0xa900] ;  /* 0x00a900007744783b */ /* 0x000f280000000200 */
[----:B------:R-:W-:Y:S01]  /*c670*/  LDSM.16.M88.4 R48, [R210+0x800] ;  /* 0x00080000d230783b */ /* 0x000fe20000000200 */
[C---:B-1----:R-:W-:Y:S08]  /*c680*/  HMMA.16816.F32 R28, R136.reuse, R8, RZ ;  /* 0x00000008881c723c */ /* 0x042ff000000018ff */
[C---:B------:R-:W-:Y:S08]  /*c690*/  HMMA.16816.F32 R24, R136.reuse, R10, RZ ;  /* 0x0000000a8818723c */ /* 0x040ff000000018ff */
[C---:B--2---:R-:W-:Y:S08]  /*c6a0*/  HMMA.16816.F32 R8, R136.reuse, R32, RZ ;  /* 0x000000208808723c */ /* 0x044ff000000018ff */
[C---:B---3--:R-:W-:Y:S08]  /*c6b0*/  HMMA.16816.F32 R36, R136.reuse, R14, RZ ;  /* 0x0000000e8824723c */ /* 0x048ff000000018ff */
[C---:B------:R-:W-:Y:S08]  /*c6c0*/  HMMA.16816.F32 R40, R136.reuse, R12, RZ ;  /* 0x0000000c8828723c */ /* 0x040ff000000018ff */
[C---:B----4-:R-:W-:Y:S08]  /*c6d0*/  HMMA.16816.F32 R16, R136.reuse, R20, RZ ;  /* 0x000000148810723c */ /* 0x050ff000000018ff */
[C---:B------:R-:W-:Y:S08]  /*c6e0*/  HMMA.16816.F32 R12, R136.reuse, R22, RZ ;  /* 0x00000016880c723c */ /* 0x040ff000000018ff */
[----:B------:R-:W-:Y:S01]  /*c6f0*/  HMMA.16816.F32 R20, R136, R34, RZ ;  /* 0x000000228814723c */ /* 0x000fe200000018ff */
[----:B------:R-:W1:Y:S07]  /*c700*/  LDSM.16.M88.4 R32, [R210+0x2000] ;  /* 0x00200000d220783b */ /* 0x000e6e0000000200 */
[----:B------:R-:W-:Y:S08]  /*c710*/  HMMA.16816.F32 R76, R140, R60, R8 ;  /* 0x0000003c8c4c723c */ /* 0x000ff00000001808 */
[----:B------:R-:W-:Y:S08]  /*c720*/  HMMA.16816.F32 R8, R136, R64, RZ ;  /* 0x000000408808723c */ /* 0x000ff000000018ff */
[C---:B------:R-:W-:Y:S01]  /*c730*/  HMMA.16816.F32 R104, R140.reuse, R54, R36 ;  /* 0x000000368c68723c */ /* 0x040fe20000001824 */
[----:B------:R-:W2:Y:S07]  /*c740*/  LDSM.16.M88.4 R36, [R210+0x2800] ;  /* 0x00280000d224783b */ /* 0x000eae0000000200 */
[----:B------:R-:W-:Y:S08]  /*c750*/  HMMA.16816.F32 R96, R140, R46, R12 ;  /* 0x0000002e8c60723c */ /* 0x000ff0000000180c */
[----:B------:R-:W-:Y:S08]  /*c760*/  HMMA.16816.F32 R12, R136, R68, RZ ;  /* 0x00000044880c723c */ /* 0x000ff000000018ff */
[C---:B-1----:R-:W-:Y:S07]  /*c770*/  HMMA.16816.F32 R88, R140.reuse, R32, R8 ;  /* 0x000000208c58723c */ /* 0x042fee0000001808 */
[----:B------:R-:W-:Y:S01]  /*c780*/  IMAD.MOV.U32 R8, RZ, RZ, c[0x0][0x208] ;  /* 0x00008200ff087624 */ /* 0x000fe200078e00ff */
[----:B------:R-:W-:Y:S04]  /*c790*/  HMMA.16816.F32 R108, R140, R48, R28 ;  /* 0x000000308c6c723c */ /* 0x000fe8000000181c */
[----:B------:R-:W-:-:S03]  /*c7a0*/  SHF.L.U64.HI R120, R8, R184, c[0x0][0x20c] ;  /* 0x0000830008787619 */ /* 0x000fc600000102b8 */
[----:B------:R-:W-:Y:S01]  /*c7b0*/  IMAD.SHL.U32 R48, R8, 0x40, RZ ;  /* 0x0000004008307824 */ /* 0x000fe200078e00ff */
[C---:B------:R-:W-:Y:S01]  /*c7c0*/  HMMA.16816.F32 R80, R140.reuse, R62, R20 ;  /* 0x0000003e8c50723c */ /* 0x040fe20000001814 */
[----:B------:R-:W1:Y:S03]  /*c7d0*/  LDSM.16.M88.4 R20, [R119+0xb100] ;  /* 0x00b100007714783b */ /* 0x000e660000000200 */
[----:B------:R-:W-:Y:S01]  /*c7e0*/  IADD3 R8, P0, R48, R6, RZ ;  /* 0x0000000630087210 */ /* 0x000fe20007f1e0ff */
[----:B------:R-:W-:Y:S03]  /*c7f0*/  STL [R1], R120 ;  /* 0x0000007801007387 */ /* 0x000fe60000100800 */
[----:B------:R-:W-:Y:S01]  /*c800*/  HMMA.16816.F32 R112, R140, R52, R40 ;  /* 0x000000348c70723c */ /* 0x000fe20000001828 */
[----:B------:R-:W-:Y:S01]  /*c810*/  IMAD.X R9, R120, 0x1, R7, P0 ;  /* 0x0000000178097824 */ /* 0x000fe200000e0607 */
[----:B------:R-:W-:Y:S01]  /*c820*/  LDSM.16.M88.4 R40, [R210+0x3000] ;  /* 0x00300000d228783b */ /* 0x000fe20000000200 */
[----:B------:R-:W-:-:S05]  /*c830*/  IADD3 R3, P0, R48, 0x80, RZ ;  /* 0x0000008030037810 */ /* 0x000fca0007f1e0ff */
[C---:B------:R-:W-:Y:S01]  /*c840*/  HMMA.16816.F32 R100, R140.reuse, R50, R24 ;  /* 0x000000328c64723c */ /* 0x040fe20000001818 */
[----:B------:R-:W3:Y:S07]  /*c850*/  LDSM.16.M88.4 R24, [R119+0xb900] ;  /* 0x00b900007718783b */ /* 0x000eee0000000200 */
[----:B------:R-:W-:Y:S01]  /*c860*/  HMMA.16816.F32 R72, R140, R44, R16 ;  /* 0x0000002c8c48723c */ /* 0x000fe20000001810 */
[----:B------:R-:W4:Y:S04]  /*c870*/  LDSM.16.M88.4 R44, [R210+0x3800] ;  /* 0x00380000d22c783b */ /* 0x000f280000000200 */
[----:B------:R-:W-:Y:S01]  /*c880*/  @!PT LDS RZ, [RZ] ;  /* 0x00000000fffff984 */ /* 0x000fe20000000800 */
[----:B------:R-:W-:Y:S01]  /*c890*/  @!PT LDS RZ, [RZ] ;  /* 0x00000000fffff984 */ /* 0x000fe20000000800 */
[----:B------:R-:W-:Y:S01]  /*c8a0*/  @!PT LDS RZ, [RZ] ;  /* 0x00000000fffff984 */ /* 0x000fe20000000800 */
[----:B------:R1:W-:Y:S01]  /*c8b0*/  LDGSTS.E.BYPASS.LTC128B.128 [R226+0x100], [R6.64], !P5 ;  /* 0x0010000006e27fae */ /* 0x0003e2000e901d48 */
[----:B------:R-:W-:-:S02]  /*c8c0*/  ISETP.LT.OR P5, PT, R0, 0x21, P3 ;  /* 0x000000210000780c */ /* 0x000fc40001fa1670 */
[----:B--2---:R-:W-:Y:S01]  /*c8d0*/  HMMA.16816.F32 R84, R140, R36, R12 ;  /* 0x000000248c54723c */ /* 0x004fe2000000180c */
[----:B------:R1:W-:Y:S04]  /*c8e0*/  LDGSTS.E.BYPASS.LTC128B.128 [R226+0x4100], [R6.64+0x80], !P2 ;  /* 0x0410008006e27fae */ /* 0x0003e8000d101d48 */
[----:B------:R2:W-:Y:S01]  /*c8f0*/  LDGSTS.E.BYPASS.LTC128B.128 [R226+0x1100], [R8.64], !P1 ;  /* 0x0110000008e27fae */ /* 0x0005e2000c901d48 */
[----:B------:R-:W-:Y:S01]  /*c900*/  IADD3 R10, P2, P1, R48, 0x80, R6 ;  /* 0x00000080300a7810 */ /* 0x000fe2000795e006 */
[----:B------:R-:W-:Y:S01]  /*c910*/  IMAD.X R13, RZ, RZ, R120, P0 ;  /* 0x000000ffff0d7224 */ /* 0x000fe200000e0678 */
[----:B------:R-:W-:Y:S02]  /*c920*/  HMMA.16816.F32 R28, R136, R70, RZ ;  /* 0x00000046881c723c */ /* 0x000fe400000018ff */
[----:B------:R-:W-:-:S02]  /*c930*/  IADD3.X R11, R120, RZ, R7, P2, P1 ;  /* 0x000000ff780b7210 */ /* 0x000fc400017e2407 */
[----:B------:R-:W-:-:S03]  /*c940*/  ISETP.LT.OR P2, PT, R0, 0x61, P4 ;  /* 0x000000610000780c */ /* 0x000fc60002741670 */
[----:B------:R3:W-:Y:S01]  /*c950*/  LDGSTS.E.BYPASS.LTC128B.128 [R226+0x5100], [R10.64], !P5 ;  /* 0x051000000ae27fae */ /* 0x0007e2000e901d48 */
[----:B------:R-:W-:Y:S01]  /*c960*/  HMMA.16816.F32 R16, R136, R66, RZ ;  /* 0x000000428810723c */ /* 0x000fe200000018ff */
[----:B------:R-:W-:Y:S02]  /*c970*/  ISETP.LT.OR P5, PT, R0, 0x41, P3 ;  /* 0x000000410000780c */ /* 0x000fe40001fa1670 */
[----:B-1----:R-:W-:Y:S02]  /*c980*/  IADD3 R6, P0, R8, R48, RZ ;  /* 0x0000003008067210 */ /* 0x002fe40007f1e0ff */
[----:B--2---:R-:W-:-:S03]  /*c990*/  IADD3 R8, P1, R3, R8, RZ ;  /* 0x0000000803087210 */ /* 0x004fc60007f3e0ff */
[----:B------:R-:W-:Y:S01]  /*c9a0*/  IMAD.X R7, R9, 0x1, R120, P0 ;  /* 0x0000000109077824 */ /* 0x000fe200000e0678 */
[----:B------:R-:W-:-:S07]  /*c9b0*/  IADD3 R12, P0, R3, R6, RZ ;  /* 0x00000006030c7210 */ /* 0x000fce0007f1e0ff */
[C---:B------:R-:W-:Y:S01]  /*c9c0*/  HMMA.16816.F32 R68, R140.reuse, R38, R28 ;  /* 0x000000268c44723c */ /* 0x040fe2000000181c */
[----:B------:R-:W-:Y:S01]  /*c9d0*/  IMAD.X R9, R13, 0x1, R9, P1 ;  /* 0x000000010d097824 */ /* 0x000fe200008e0609 */
[----:B------:R-:W-:Y:S01]  /*c9e0*/  ISETP.LT.OR P1, PT, R0, 0x61, P3 ;  /* 0x000000610000780c */ /* 0x000fe20001f21670 */
[----:B------:R1:W-:Y:S01]  /*c9f0*/  LDGSTS.E.BYPASS.LTC128B.128 [R226+0x2100], [R6.64], !P6 ;  /* 0x0210000006e27fae */ /* 0x0003e2000f101d48 */
[----:B------:R-:W-:Y:S01]  /*ca00*/  IMAD.MOV.U32 R0, RZ, RZ, 0x40 ;  /* 0x00000040ff007424 */ /* 0x000fe200078e00ff */
[----:B------:R-:W-:Y:S01]  /*ca10*/  LOP3.LUT P6, RZ, R57, 0x4, RZ, 0xc0, !PT ;  /* 0x0000000439ff7812 */ /* 0x000fe200078cc0ff */
[----:B------:R-:W-:Y:S01]  /*ca20*/  IMAD.X R13, R13, 0x1, R7, P0 ;  /* 0x000000010d0d7824 */ /* 0x000fe200000e0607 */
[----:B------:R3:W-:Y:S01]  /*ca30*/  LDGSTS.E.BYPASS.LTC128B.128 [R226+0x6100], [R8.64], !P5 ;  /* 0x0610000008e27fae */ /* 0x0007e2000e901d48 */
[----:B------:R-:W-:Y:S01]  /*ca40*/  HMMA.16816.F32 R92, R140, R34, R16 ;  /* 0x000000228c5c723c */ /* 0x000fe20000001810 */
[----:B------:R-:W-:Y:S02]  /*ca50*/  SEL R0, R0, 0xffffffc0, !P6 ;  /* 0xffffffc000007807 */ /* 0x000fe40007000000 */
[----:B------:R-:W-:-:S03]  /*ca60*/  ISETP.GE.AND P6, PT, R196, 0x81, PT ;  /* 0x00000081c400780c */ /* 0x000fc60003fc6270 */
[----:B------:R-:W-:Y:S02]  /*ca70*/  IMAD.IADD R209, R119, 0x1, R0 ;  /* 0x0000000177d17824 */ /* 0x000fe400078e0200 */
[----:B------:R-:W-:Y:S01]  /*ca80*/  HMMA.16816.F32 R32, R136, R20, RZ ;  /* 0x000000148820723c */ /* 0x000fe200000018ff */
[----:B------:R-:W-:-:S07]  /*ca90*/  IMAD.IADD R206, R0, 0x1, R210 ;  /* 0x0000000100ce7824 */ /* 0x000fce00078e02d2 */
[----:B------:R-:W-:Y:S01]  /*caa0*/  HMMA.16816.F32 R16, R136, R22, RZ ;  /* 0x000000168810723c */ /* 0x000fe200000018ff */
[----:B-1----:R-:W-:-:S07]  /*cab0*/  IADD3 R6, P0, R6, R48, RZ ;  /* 0x0000003006067210 */ /* 0x002fce0007f1e0ff */
[----:B---3--:R-:W-:Y:S01]  /*cac0*/  HMMA.16816.F32 R8, R136, R26, RZ ;  /* 0x0000001a8808723c */ /* 0x008fe200000018ff */
[----:B------:R-:W-:-:S05]  /*cad0*/  IMAD.X R7, R7, 0x1, R120, P0 ;  /* 0x0000000107077824 */ /* 0x000fca00000e0678 */
[----:B------:R1:W-:Y:S02]  /*cae0*/  LDGSTS.E.BYPASS.LTC128B.128 [R226+0x3100], [R6.64], !P2 ;  /* 0x0310000006e27fae */ /* 0x0003e4000d101d48 */
[C---:B------:R-:W-:Y:S02]  /*caf0*/  HMMA.16816.F32 R64, R140.reuse, R40, R32 ;  /* 0x000000288c40723c */ /* 0x040fe40000001820 */
[----:B------:R2:W-:Y:S04]  /*cb00*/  LDGSTS.E.BYPASS.LTC128B.128 [R226+0x7100], [R12.64], !P1 ;  /* 0x071000000ce27fae */ /* 0x0005e8000c901d48 */
[----:B------:R-:W3:Y:S02]  /*cb10*/  LDSM.16.M88.4 R28, [R209+0x9100] ;  /* 0x00910000d11c783b */ /* 0x000ee40000000200 */
[C---:B------:R-:W-:Y:S02]  /*cb20*/  HMMA.16816.F32 R56, R140.reuse, R42, R16 ;  /* 0x0000002a8c38723c */ /* 0x040fe40000001810 */
[----:B------:R-:W1:Y:S04]  /*cb30*/  LDSM.16.M88.4 R20, [R209+0x8100] ;  /* 0x00810000d114783b */ /* 0x000e680000000200 */
[----:B------:R-:W-:Y:S02]  /*cb40*/  LDSM.16.M88.4 R16, [R209+0x9900] ;  /* 0x00990000d110783b */ /* 0x000fe40000000200 */
[----:B----4-:R-:W-:Y:S02]  /*cb50*/  HMMA.16816.F32 R40, R140, R46, R8 ;  /* 0x0000002e8c28723c */ /* 0x010fe40000001808 */
[----:B------:R-:W-:Y:S04]  /*cb60*/  LDSM.16.M88.4 R8, [R209+0xa100] ;  /* 0x00a10000d108783b */ /* 0x000fe80000000200 */
[----:B-----5:R-:W-:Y:S04]  /*cb70*/  LDSM.16.M88.4 R164, [R209+0xc100] ;  /* 0x00c10000d1a4783b */ /* 0x020fe80000000200 */
[----:B------:R-:W0:Y:S01]  /*cb80*/  LDGDEPBAR ;  /* 0x00000000000079af */ /* 0x000e220000000000 */
[----:B--2---:R-:W-:Y:S03]  /*cb90*/  HMMA.16816.F32 R12, R136, R24, RZ ;  /* 0x00000018880c723c */ /* 0x004fe600000018ff */
[----:B------:R-:W2:Y:S05]  /*cba0*/  LDSM.16.M88.4 R24, [R209+0x8900] ;  /* 0x00890000d118783b */ /* 0x000eaa0000000200 */
[----:B---3--:R-:W-:Y:S11]  /*cbb0*/  HMMA.16816.F32 R60, R168, R28, R72 ;  /* 0x0000001ca83c723c */ /* 0x008ff60000001848 */
[----:B------:R-:W-:Y:S05]  /*cbc0*/  @!UPT UIADD3 URZ, URZ, URZ, URZ ;  /* 0x0000003f3f3ff290 */ /* 0x000fea000fffe03f */
[----:B------:R-:W-:Y:S01]  /*cbd0*/  HMMA.16816.F32 R52, R140, R44, R12 ;  /* 0x0000002c8c34723c */ /* 0x000fe2000000180c */
[----:B------:R-:W3:Y:S07]  /*cbe0*/  LDSM.16.M88.4 R12, [R209+0xa900] ;  /* 0x00a90000d10c783b */ /* 0x000eee0000000200 */
[C---:B------:R-:W-:Y:S01]  /*cbf0*/  HMMA.16816.F32 R72, R168.reuse, R30, R96 ;  /* 0x0000001ea848723c */ /* 0x040fe20000001860 */
[----:B------:R-:W4:Y:S07]  /*cc00*/  LDSM.16.M88.4 R28, [R209+0xb900] ;  /* 0x00b90000d11c783b */ /* 0x000f2e0000000200 */
[C---:B-1----:R-:W-:Y:S08]  /*cc10*/  HMMA.16816.F32 R48, R168.reuse, R20, R112 ;  /* 0x00000014a830723c */ /* 0x042ff00000001870 */
[C---:B------:R-:W-:Y:S01]  /*cc20*/  HMMA.16816.F32 R36, R168.reuse, R22, R104 ;  /* 0x00000016a824723c */ /* 0x040fe20000001868 */
[----:B------:R-:W1:Y:S07]  /*cc30*/  LDSM.16.M88.4 R20, [R209+0xb100] ;  /* 0x00b10000d114783b */ /* 0x000e6e0000000200 */
[C---:B--2---:R-:W-:Y:S08]  /*cc40*/  HMMA.16816.F32 R44, R168.reuse, R24, R108 ;  /* 0x00000018a82c723c */ /* 0x044ff0000000186c */
[C---:B------:R-:W-:Y:S01]  /*cc50*/  HMMA.16816.F32 R32, R168.reuse, R26, R100 ;  /* 0x0000001aa820723c */ /* 0x040fe20000001864 */
[----:B------:R-:W2:Y:S07]  /*cc60*/  LDSM.16.M88.4 R24, [R206] ;  /* 0x00000000ce18783b */ /* 0x000eae0000000200 */
[C---:B------:R-:W-:Y:S08]  /*cc70*/  HMMA.16816.F32 R88, R168.reuse, R8, R88 ;  /* 0x00000008a858723c */ /* 0x040ff00000001858 */
[C---:B------:R-:W-:Y:S01]  /*cc80*/  HMMA.16816.F32 R92, R168.reuse, R10, R92 ;  /* 0x0000000aa85c723c */ /* 0x040fe2000000185c */
[----:B------:R-:W1:Y:S07]  /*cc90*/  LDSM.16.M88.4 R8, [R206+0x800] ;  /* 0x00080000ce08783b */ /* 0x000e6e0000000200 */
[C---:B------:R-:W-:Y:S08]  /*cca0*/  HMMA.16816.F32 R76, R168.reuse, R16, R76 ;  /* 0x00000010a84c723c */ /* 0x040ff0000000184c */
[C---:B------:R-:W-:Y:S01]  /*ccb0*/  HMMA.16816.F32 R80, R168.reuse, R18, R80 ;  /* 0x00000012a850723c */ /* 0x040fe20000001850 */
[----:B------:R-:W2:Y:S07]  /*ccc0*/  LDSM.16.M88.4 R16, [R206+0x1000] ;  /* 0x00100000ce10783b */ /* 0x000eae0000000200 */
[C---:B---3--:R-:W-:Y:S08]  /*ccd0*/  HMMA.16816.F32 R100, R168.reuse, R12, R84 ;  /* 0x0000000ca864723c */ /* 0x048ff00000001854 */
[C---:B------:R-:W-:Y:S01]  /*cce0*/  HMMA.16816.F32 R112, R168.reuse, R14, R68 ;  /* 0x0000000ea870723c */ /* 0x040fe20000001844 */
[----:B------:R-:W-:Y:S07]  /*ccf0*/  LDSM.16.M88.4 R12, [R206+0x3000] ;  /* 0x00300000ce0c783b */ /* 0x000fee0000000200 */
[C---:B----4-:R-:W-:Y:S08]  /*cd00*/  HMMA.16816.F32 R84, R168.reuse, R28, R52 ;  /* 0x0000001ca854723c */ /* 0x050ff00000001834 */
[C---:B------:R-:W-:Y:S01]  /*cd10*/  HMMA.16816.F32 R68, R168.reuse, R30, R40 ;  /* 0x0000001ea844723c */ /* 0x040fe20000001828 */
[----:B------:R-:W3:Y:S07]  /*cd20*/  LDSM.16.M88.4 R28, [R206+0x2000] ;  /* 0x00200000ce1c783b */ /* 0x000eee0000000200 */
[C---:B-1----:R-:W-:Y:S08]  /*cd30*/  HMMA.16816.F32 R104, R168.reuse, R20, R64 ;  /* 0x00000014a868723c */ /* 0x042ff00000001840 */
[----:B------:R-:W-:Y:S01]  /*cd40*/  HMMA.16816.F32 R96, R168, R22, R56 ;  /* 0x00000016a860723c */ /* 0x000fe20000001838 */
[----:B------:R-:W1:Y:S07]  /*cd50*/  LDSM.16.M88.4 R20, [R206+0x1800] ;  /* 0x00180000ce14783b */ /* 0x000e6e0000000200 */
[C---:B--2---:R-:W-:Y:S08]  /*cd60*/  HMMA.16816.F32 R64, R172.reuse, R24, R48 ;  /* 0x00000018ac40723c */ /* 0x044ff00000001830 */
[C---:B------:R-:W-:Y:S01]  /*cd70*/  HMMA.16816.F32 R56, R172.reuse, R26, R36 ;  /* 0x0000001aac38723c */ /* 0x040fe20000001824 */
[----:B------:R-:W2:Y:S07]  /*cd80*/  LDSM.16.M88.4 R24, [R206+0x2800] ;  /* 0x00280000ce18783b */ /* 0x000eae0000000200 */
[C---:B------:R-:W-:Y:S08]  /*cd90*/  HMMA.16816.F32 R52, R172.reuse, R8, R44 ;  /* 0x00000008ac34723c */ /* 0x040ff0000000182c */
[C---:B------:R-:W-:Y:S01]  /*cda0*/  HMMA.16816.F32 R48, R172.reuse, R10, R32 ;  /* 0x0000000aac30723c */ /* 0x040fe20000001820 */
[----:B------:R-:W4:Y:S07]  /*cdb0*/  LDSM.16.M88.4 R8, [R206+0x3800] ;  /* 0x00380000ce08783b */ /* 0x000f2e0000000200 */
[C---:B------:R-:W-:Y:S08]  /*cdc0*/  HMMA.16816.F32 R44, R172.reuse, R16, R60 ;  /* 0x00000010ac2c723c */ /* 0x040ff0000000183c */
[C---:B---3--:R-:W-:Y:S08]  /*cdd0*/  HMMA.16816.F32 R60, R172.reuse, R28, R88 ;  /* 0x0000001cac3c723c */ /* 0x048ff00000001858 */
[C---:B------:R-:W-:Y:S01]  /*cde0*/  HMMA.16816.F32 R92, R172.reuse, R30, R92 ;  /* 0x0000001eac5c723c */ /* 0x040fe2000000185c */
[----:B------:R-:W3:Y:S07]  /*cdf0*/  LDSM.16.M88.4 R28, [R119+0xc900] ;  /* 0x00c90000771c783b */ /* 0x000eee0000000200 */
[C---:B-1----:R-:W-:Y:S01]  /*ce00*/  HMMA.16816.F32 R36, R172.reuse, R20, R76 ;  /* 0x00000014ac24723c */ /* 0x042fe2000000184c */
[----:B------:R-:W-:Y:S07]  /*ce10*/  LDSM.16.M88.4 R76, [R210+0x4800] ;  /* 0x00480000d24c783b */ /* 0x000fee0000000200 */
[C---:B------:R-:W-:Y:S01]  /*ce20*/  HMMA.16816.F32 R32, R172.reuse, R22, R80 ;  /* 0x00000016ac20723c */ /* 0x040fe20000001850 */
[----:B------:R-:W1:Y:S04]  /*ce30*/  LDSM.16.M88.4 R20, [R119+0xc100] ;  /* 0x00c100007714783b */ /* 0x000e680000000200 */
[----:B------:R-:W-:Y:S03]  /*ce40*/  LDSM.16.M88.4 R80, [R119+0xf100] ;  /* 0x00f100007750783b */ /* 0x000fe60000000200 */
[C---:B------:R-:W-:Y:S01]  /*ce50*/  HMMA.16816.F32 R40, R172.reuse, R18, R72 ;  /* 0x00000012ac28723c */ /* 0x040fe20000001848 */
[----:B------:R-:W1:Y:S04]  /*ce60*/  LDSM.16.M88.4 R16, [R119+0xd900] ;  /* 0x00d900007710783b */ /* 0x000e680000000200 */
[----:B------:R-:W-:Y:S03]  /*ce70*/  LDSM.16.M88.4 R72, [R210+0x5000] ;  /* 0x00500000d248783b */ /* 0x000fe60000000200 */
[C---:B--2---:R-:W-:Y:S08]  /*ce80*/  HMMA.16816.F32 R100, R172.reuse, R24, R100 ;  /* 0x00000018ac64723c */ /* 0x044ff00000001864 */
[C---:B------:R-:W-:Y:S01]  /*ce90*/  HMMA.16816.F32 R112, R172.reuse, R26, R112 ;  /* 0x0000001aac70723c */ /* 0x040fe20000001870 */
[----:B------:R-:W2:Y:S07]  /*cea0*/  LDSM.16.M88.4 R24, [R119+0xd100] ;  /* 0x00d100007718783b */ /* 0x000eae0000000200 */
[C---:B------:R-:W-:Y:S08]  /*ceb0*/  HMMA.16816.F32 R148, R172.reuse, R12, R104 ;  /* 0x0000000cac94723c */ /* 0x040ff00000001868 */
[C---:B------:R-:W-:Y:S01]  /*cec0*/  HMMA.16816.F32 R144, R172.reuse, R14, R96 ;  /* 0x0000000eac90723c */ /* 0x040fe20000001860 */
[----:B------:R-:W2:Y:S07]  /*ced0*/  LDSM.16.M88.4 R12, [R119+0xe100] ;  /* 0x00e10000770c783b */ /* 0x000eae0000000200 */
[C---:B----4-:R-:W-:Y:S08]  /*cee0*/  HMMA.16816.F32 R132, R172.reuse, R8, R84 ;  /* 0x00000008ac84723c */ /* 0x050ff00000001854 */
[----:B------:R-:W-:Y:S01]  /*cef0*/  HMMA.16816.F32 R128, R172, R10, R68 ;  /* 0x0000000aac80723c */ /* 0x000fe20000001844 */
[----:B------:R-:W4:Y:S07]  /*cf00*/  LDSM.16.M88.4 R8, [R119+0xe900] ;  /* 0x00e900007708783b */ /* 0x000f2e0000000200 */
[C---:B---3--:R-:W-:Y:S01]  /*cf10*/  HMMA.16816.F32 R108, R176.reuse, R28, R52 ;  /* 0x0000001cb06c723c */ /* 0x048fe20000001834 */
[----:B------:R-:W3:Y:S07]  /*cf20*/  LDSM.16.M88.4 R52, [R119+0xf900] ;  /* 0x00f900007734783b */ /* 0x000eee0000000200 */
[C---:B-1----:R-:W-:Y:S01]  /*cf30*/  HMMA.16816.F32 R124, R176.reuse, R20, R64 ;  /* 0x00000014b07c723c */ /* 0x042fe20000001840 */
[----:B------:R-:W1:Y:S07]  /*cf40*/  LDSM.16.M88.4 R64, [R210+0x4000] ;  /* 0x00400000d240783b */ /* 0x000e6e0000000200 */
[C---:B------:R-:W-:Y:S08]  /*cf50*/  HMMA.16816.F32 R120, R176.reuse, R22, R56 ;  /* 0x00000016b078723c */ /* 0x040ff00000001838 */
[C---:B------:R-:W-:Y:S01]  /*cf60*/  HMMA.16816.F32 R104, R176.reuse, R30, R48 ;  /* 0x0000001eb068723c */ /* 0x040fe20000001830 */
[----:B------:R-:W-:Y:S07]  /*cf70*/  LDSM.16.M88.4 R28, [R210+0x7800] ;  /* 0x00780000d21c783b */ /* 0x000fee0000000200 */
[C---:B------:R-:W-:Y:S01]  /*cf80*/  HMMA.16816.F32 R68, R176.reuse, R18, R32 ;  /* 0x00000012b044723c */ /* 0x040fe20000001820 */
[----:B------:R-:W1:Y:S07]  /*cf90*/  LDSM.16.M88.4 R32, [R210+0x7000] ;  /* 0x00700000d220783b */ /* 0x000e6e0000000200 */
[C---:B--2---:R-:W-:Y:S01]  /*cfa0*/  HMMA.16816.F32 R96, R176.reuse, R24, R44 ;  /* 0x00000018b060723c */ /* 0x044fe2000000182c */
[----:B------:R-:W2:Y:S07]  /*cfb0*/  LDSM.16.M88.4 R44, [R210+0x6000] ;  /* 0x00600000d22c783b */ /* 0x000eae0000000200 */
[C---:B------:R-:W-:Y:S01]  /*cfc0*/  HMMA.16816.F32 R84, R176.reuse, R16, R36 ;  /* 0x00000010b054723c */ /* 0x040fe20000001824 */
[----:B------:R-:W1:Y:S07]  /*cfd0*/  LDSM.16.M88.4 R36, [R210+0x6800] ;  /* 0x00680000d224783b */ /* 0x000e6e0000000200 */
[C---:B------:R-:W-:Y:S08]  /*cfe0*/  HMMA.16816.F32 R88, R176.reuse, R26, R40 ;  /* 0x0000001ab058723c */ /* 0x040ff00000001828 */
[C---:B------:R-:W-:Y:S01]  /*cff0*/  HMMA.16816.F32 R56, R176.reuse, R12, R60 ;  /* 0x0000000cb038723c */ /* 0x040fe2000000183c */
[----:B------:R-:W1:Y:S07]  /*d000*/  LDSM.16.M88.4 R60, [R210+0x5800] ;  /* 0x00580000d23c783b */ /* 0x000e6e0000000200 */
[C---:B------:R-:W-:Y:S01]  /*d010*/  HMMA.16816.F32 R48, R176.reuse, R14, R92 ;  /* 0x0000000eb030723c */ /* 0x040fe2000000185c */
[----:B------:R-:W-:Y:S07]  /*d020*/  LDSM.16.M88.4 R92, [R206+0x4000] ;  /* 0x00400000ce5c783b */ /* 0x000fee0000000200 */
[C---:B----4-:R-:W-:Y:S08]  /*d030*/  HMMA.16816.F32 R40, R176.reuse, R8, R100 ;  /* 0x00000008b028723c */ /* 0x050ff00000001864 */
[C---:B------:R-:W-:Y:S08]  /*d040*/  HMMA.16816.F32 R24, R176.reuse, R10, R112 ;  /* 0x0000000ab018723c */ /* 0x040ff00000001870 */
[C---:B------:R-:W-:Y:S08]  /*d050*/  HMMA.16816.F32 R16, R176.reuse, R82, R144 ;  /* 0x00000052b010723c */ /* 0x040ff00000001890 */
[C---:B---3--:R-:W-:Y:S08]  /*d060*/  HMMA.16816.F32 R12, R176.reuse, R52, R132 ;  /* 0x00000034b00c723c */ /* 0x048ff00000001884 */
[----:B------:R-:W-:Y:S08]  /*d070*/  HMMA.16816.F32 R8, R176, R54, R128 ;  /* 0x00000036b008723c */ /* 0x000ff00000001880 */
[C---:B-1----:R-:W-:Y:S08]  /*d080*/  HMMA.16816.F32 R52, R180.reuse, R64, R124 ;  /* 0x00000040b434723c */ /* 0x042ff0000000187c */
[----:B------:R-:W-:Y:S01]  /*d090*/  HMMA.16816.F32 R100, R180, R66, R120 ;  /* 0x00000042b464723c */ /* 0x000fe20000001878 */
[----:B------:R-:W1:Y:S04]  /*d0a0*/  LDSM.16.M88.4 R64, [R209+0xc900] ;  /* 0x00c90000d140783b */ /* 0x000e680000000200 */
[----:B------:R-:W3:Y:S03]  /*d0b0*/  LDSM.16.M88.4 R120, [R209+0xd100] ;  /* 0x00d10000d178783b */ /* 0x000ee60000000200 */
[----:B------:R-:W-:Y:S08]  /*d0c0*/  HMMA.16816.F32 R20, R176, R80, R148 ;  /* 0x00000050b014723c */ /* 0x000ff00000001894 */
[C---:B------:R-:W-:Y:S08]  /*d0d0*/  HMMA.16816.F32 R148, R180.reuse, R76, R108 ;  /* 0x0000004cb494723c */ /* 0x040ff0000000186c */
[C---:B------:R-:W-:Y:S08]  /*d0e0*/  HMMA.16816.F32 R80, R180.reuse, R78, R104 ;  /* 0x0000004eb450723c */ /* 0x040ff00000001868 */
[C---:B------:R-:W-:Y:S08]  /*d0f0*/  HMMA.16816.F32 R144, R180.reuse, R72, R96 ;  /* 0x00000048b490723c */ /* 0x040ff00000001860 */
[C---:B------:R-:W-:Y:S01]  /*d100*/  HMMA.16816.F32 R108, R180.reuse, R34, R16 ;  /* 0x00000022b46c723c */ /* 0x040fe20000001810 */
[----:B------:R-:W4:Y:S07]  /*d110*/  LDSM.16.M88.4 R16, [R209+0xd900] ;  /* 0x00d90000d110783b */ /* 0x000f2e0000000200 */
[C---:B------:R-:W-:Y:S01]  /*d120*/  HMMA.16816.F32 R104, R180.reuse, R28, R12 ;  /* 0x0000001cb468723c */ /* 0x040fe2000000180c */
[----:B------:R-:W1:Y:S07]  /*d130*/  LDSM.16.M88.4 R12, [R209+0xe100] ;  /* 0x00e10000d10c783b */ /* 0x000e6e0000000200 */
[C---:B------:R-:W-:Y:S01]  /*d140*/  HMMA.16816.F32 R96, R180.reuse, R30, R8 ;  /* 0x0000001eb460723c */ /* 0x040fe20000001808 */
[----:B------:R-:W1:Y:S07]  /*d150*/  LDSM.16.M88.4 R8, [R209+0xe900] ;  /* 0x00e90000d108783b */ /* 0x000e6e0000000200 */
[C---:B------:R-:W-:Y:S01]  /*d160*/  HMMA.16816.F32 R160, R180.reuse, R74, R88 ;  /* 0x0000004ab4a0723c */ /* 0x040fe20000001858 */
[----:B------:R-:W-:Y:S07]  /*d170*/  LDSM.16.M88.4 R88, [R206+0x4800] ;  /* 0x00480000ce58783b */ /* 0x000fee0000000200 */
[C---:B--2---:R-:W-:Y:S08]  /*d180*/  HMMA.16816.F32 R132, R180.reuse, R44, R56 ;  /* 0x0000002cb484723c */ /* 0x044ff00000001838 */
[C---:B------:R-:W-:Y:S01]  /*d190*/  HMMA.16816.F32 R128, R180.reuse, R46, R48 ;  /* 0x0000002eb480723c */ /* 0x040fe20000001830 */
[----:B------:R-:W-:Y:S07]  /*d1a0*/  LDSM.16.M88.4 R44, [R209+0xf900] ;  /* 0x00f90000d12c783b */ /* 0x000fee0000000200 */
[C---:B------:R-:W-:Y:S01]  /*d1b0*/  HMMA.16816.F32 R112, R180.reuse, R38, R24 ;  /* 0x00000026b470723c */ /* 0x040fe20000001818 */
[----:B------:R-:W2:Y:S07]  /*d1c0*/  LDSM.16.M88.4 R24, [R209+0xf100] ;  /* 0x00f10000d118783b */ /* 0x000eae0000000200 */
[C---:B------:R-:W-:Y:S01]  /*d1d0*/  HMMA.16816.F32 R156, R180.reuse, R60, R84 ;  /* 0x0000003cb49c723c */ /* 0x040fe20000001854 */
[----:B------:R-:W2:Y:S07]  /*d1e0*/  LDSM.16.M88.4 R84, [R206+0x5000] ;  /* 0x00500000ce54783b */ /* 0x000eae0000000200 */
[C---:B------:R-:W-:Y:S08]  /*d1f0*/  HMMA.16816.F32 R152, R180.reuse, R62, R68 ;  /* 0x0000003eb498723c */ /* 0x040ff00000001844 */
[C---:B------:R-:W-:Y:S08]  /*d200*/  HMMA.16816.F32 R124, R180.reuse, R36, R40 ;  /* 0x00000024b47c723c */ /* 0x040ff00000001828 */
[----:B------:R-:W-:Y:S08]  /*d210*/  HMMA.16816.F32 R20, R180, R32, R20 ;  /* 0x00000020b414723c */ /* 0x000ff00000001814 */
[C---:B-1----:R-:W-:Y:S01]  /*d220*/  HMMA.16816.F32 R68, R188.reuse, R64, R148 ;  /* 0x00000040bc44723c */ /* 0x042fe20000001894 */
[----:B------:R-:W-:Y:S07]  /*d230*/  LDSM.16.M88.4 R148, [R206+0x7000] ;  /* 0x00700000ce94783b */ /* 0x000fee0000000200 */
[C---:B------:R-:W-:Y:S01]  /*d240*/  HMMA.16816.F32 R72, R188.reuse, R166, R100 ;  /* 0x000000a6bc48723c */ /* 0x040fe20000001864 */
[----:B------:R-:W-:Y:S07]  /*d250*/  LDSM.16.M88.4 R100, [R206+0x6000] ;  /* 0x00600000ce64783b */ /* 0x000fee0000000200 */
[C---:B------:R-:W-:Y:S01]  /*d260*/  HMMA.16816.F32 R64, R188.reuse, R66, R80 ;  /* 0x00000042bc40723c */ /* 0x040fe20000001850 */
[----:B------:R-:W1:Y:S07]  /*d270*/  LDSM.16.M88.4 R80, [R206+0x5800] ;  /* 0x00580000ce50783b */ /* 0x000e6e0000000200 */
[C---:B---3--:R-:W-:Y:S01]  /*d280*/  HMMA.16816.F32 R60, R188.reuse, R120, R144 ;  /* 0x00000078bc3c723c */ /* 0x048fe20000001890 */
[----:B------:R-:W3:Y:S07]  /*d290*/  LDSM.16.M88.4 R144, [R206+0x6800] ;  /* 0x00680000ce90783b */ /* 0x000eee0000000200 */
[----:B------:R-:W-:Y:S01]  /*d2a0*/  HMMA.16816.F32 R56, R188, R122, R160 ;  /* 0x0000007abc38723c */ /* 0x000fe200000018a0 */
[----:B------:R-:W1:Y:S01]  /*d2b0*/  LDSM.16.M88.4 R120, [R206+0x7800] ;  /* 0x00780000ce78783b */ /* 0x000e620000000200 */
[----:B------:R-:W-:-:S06]  /*d2c0*/  DEPBAR.LE SB0, 0x0 ;  /* 0x000080000000791a */ /* 0x000fcc0000000000 */
[C---:B------:R-:W-:Y:S08]  /*d2d0*/  HMMA.16816.F32 R76, R188.reuse, R164, R52 ;  /* 0x000000a4bc4c723c */ /* 0x040ff00000001834 */
[C---:B----4-:R-:W-:Y:S08]  /*d2e0*/  HMMA.16816.F32 R52, R188.reuse, R16, R156 ;  /* 0x00000010bc34723c */ /* 0x050ff0000000189c */
        /* <DEDUP_REMOVED lines=15> */
[C---:B-1----:R-:W-:Y:S08]  /*d3e0*/  HMMA.16816.F32 R52, R200.reuse, R80, R52 ;  /* 0x00000050c834723c */ /* 0x042ff00000001834 */
[C---:B------:R-:W-:Y:S08]  /*d3f0*/  HMMA.16816.F32 R48, R200.reuse, R82, R48 ;  /* 0x00000052c830723c */ /* 0x040ff00000001830 */
[C---:B------:R-:W-:Y:S08]  /*d400*/  HMMA.16816.F32 R40, R200.reuse, R100, R40 ;  /* 0x00000064c828723c */ /* 0x040ff00000001828 */
[C---:B------:R-:W-:Y:S08]  /*d410*/  HMMA.16816.F32 R36, R200.reuse, R102, R36 ;  /* 0x00000066c824723c */ /* 0x040ff00000001824 */
[C---:B---3--:R-:W-:Y:S08]  /*d420*/  HMMA.16816.F32 R32, R200.reuse, R144, R32 ;  /* 0x00000090c820723c */ /* 0x048ff00000001820 */
[C---:B------:R-:W-:Y:S08]  /*d430*/  HMMA.16816.F32 R24, R200.reuse, R146, R28 ;  /* 0x00000092c818723c */ /* 0x040ff0000000181c */
[C---:B------:R-:W-:Y:S08]  /*d440*/  HMMA.16816.F32 R20, R200.reuse, R148, R20 ;  /* 0x00000094c814723c */ /* 0x040ff00000001814 */
[C---:B------:R-:W-:Y:S08]  /*d450*/  HMMA.16816.F32 R16, R200.reuse, R150, R16 ;  /* 0x00000096c810723c */ /* 0x040ff00000001810 */
[C---:B------:R-:W-:Y:S08]  /*d460*/  HMMA.16816.F32 R64, R200.reuse, R120, R12 ;  /* 0x00000078c840723c */ /* 0x040ff0000000180c */
[----:B------:R-:W-:Y:S01]  /*d470*/  HMMA.16816.F32 R44, R200, R122, R8 ;  /* 0x0000007ac82c723c */ /* 0x000fe20000001808 */
[----:B------:R-:W-:Y:S06]  /*d480*/  BAR.SYNC.DEFER_BLOCKING 0x0 ;  /* 0x0000000000007b1d */ /* 0x000fec0000010000 */
[----:B------:R-:W-:Y:S05]  /*d490*/  @!P6 BRA `(.L_x_132) ;  /* 0x000002300000e947 */ /* 0x000fea0003800000 */
[----:B------:R-:W-:Y:S01]  /*d4a0*/  LEA.HI.SX32 R0, R193, 0xfffffffe, 0x19 ;  /* 0xfffffffec1007811 */ /* 0x000fe200078fcaff */
[----:B------:R-:W-:-:S03]  /*d4b0*/  IMAD.SHL.U32 R13, R185, 0x40, RZ ;  /* 0x00000040b90d7824 */ /* 0x000fc600078e00ff */
[----:B------:R-:W-:Y:S01]  /*d4c0*/  SHF.R.S32.HI R6, RZ, 0x1f, R0 ;  /* 0x0000001fff067819 */ /* 0x000fe20000011400 */
[----:B------:R-:W-:Y:S02]  /*d4d0*/  IMAD R3, R118, R0, RZ ;  /* 0x0000000076037224 */ /* 0x000fe400078e02ff */
[----:B------:R-:W-:-:S04]  /*d4e0*/  IMAD.WIDE.U32 R10, R0, R192, R242 ;  /* 0x000000c0000a7225 */ /* 0x000fc800078e00f2 */
[----:B------:R-:W-:Y:S01]  /*d4f0*/  IMAD R0, R6, R192, R3 ;  /* 0x000000c006007224 */ /* 0x000fe200078e0203 */
[----:B------:R-:W-:-:S03]  /*d500*/  LEA R6, P1, R10, c[0x0][0x1c8], 0x1 ;  /* 0x000072000a067a11 */ /* 0x000fc600078208ff */
[----:B------:R-:W-:Y:S01]  /*d510*/  IMAD.IADD R0, R11, 0x1, R0 ;  /* 0x000000010b007824 */ /* 0x000fe200078e0200 */
[----:B------:R-:W-:Y:S02]  /*d520*/  SHF.L.U64.HI R11, R185, R184, c[0x0][0x1e4] ;  /* 0x00007900b90b7619 */ /* 0x000fe400000102b8 */
[----:B------:R-:W-:Y:S02]  /*d530*/  IADD3 R8, P0, R6, R13, RZ ;  /* 0x0000000d06087210 */ /* 0x000fe40007f1e0ff */
[----:B------:R-:W-:Y:S02]  /*d540*/  LEA.HI.X R7, R10, c[0x0][0x1cc], R0, 0x1, P1 ;  /* 0x000073000a077a11 */ /* 0x000fe400008f0c00 */
[----:B------:R-:W-:-:S03]  /*d550*/  IADD3 R0, P2, R186, 0x80, RZ ;  /* 0x00000080ba007810 */ /* 0x000fc60007f5e0ff */
[----:B------:R-:W-:Y:S01]  /*d560*/  IMAD.X R9, R7, 0x1, R11, P0 ;  /* 0x0000000107097824 */ /* 0x000fe200000e060b */
[----:B------:R-:W-:Y:S01]  /*d570*/  @!PT LDS RZ, [RZ] ;  /* 0x00000000fffff984 */ /* 0x000fe20000000800 */
[----:B------:R-:W-:Y:S01]  /*d580*/  @!PT LDS RZ, [RZ] ;  /* 0x00000000fffff984 */ /* 0x000fe20000000800 */
[----:B------:R-:W-:Y:S01]  /*d590*/  @!PT LDS RZ, [RZ] ;  /* 0x00000000fffff984 */ /* 0x000fe20000000800 */
[----:B------:R1:W-:Y:S01]  /*d5a0*/  LDGSTS.E.BYPASS.LTC128B.128 [R226+0x8100], [R6.64], !P4 ;  /* 0x0810000006e27fae */ /* 0x0003e2000e101d48 */
[----:B------:R-:W-:Y:S01]  /*d5b0*/  IADD3 R14, P1, P0, R13, 0x80, R6 ;  /* 0x000000800d0e7810 */ /* 0x000fe2000783e006 */
[----:B------:R-:W-:Y:S01]  /*d5c0*/  IMAD.X R3, RZ, RZ, R249, P2 ;  /* 0x000000ffff037224 */ /* 0x000fe200010e06f9 */
[----:B------:R-:W-:Y:S01]  /*d5d0*/  IADD3 R12, P2, R0, R8, RZ ;  /* 0x00000008000c7210 */ /* 0x000fe20007f5e0ff */
[----:B------:R1:W-:Y:S01]  /*d5e0*/  LDGSTS.E.BYPASS.LTC128B.128 [R226+0xc100], [R6.64+0x80], !P3 ;  /* 0x0c10008006e27fae */ /* 0x0003e2000d901d48 */
[----:B------:R-:W-:-:S03]  /*d5f0*/  IADD3.X R15, R11, RZ, R7, P1, P0 ;  /* 0x000000ff0b0f7210 */ /* 0x000fc60000fe0407 */
[----:B------:R2:W-:Y:S04]  /*d600*/  LDGSTS.E.BYPASS.LTC128B.128 [R226+0x9100], [R8.64], !P4 ;  /* 0x0910000008e27fae */ /* 0x0005e8000e101d48 */
[----:B------:R3:W-:Y:S01]  /*d610*/  LDGSTS.E.BYPASS.LTC128B.128 [R226+0xd100], [R14.64], !P3 ;  /* 0x0d1000000ee27fae */ /* 0x0007e2000d901d48 */
[----:B-1----:R-:W-:-:S04]  /*d620*/  IADD3 R6, P5, R8, R13, RZ ;  /* 0x0000000d08067210 */ /* 0x002fc80007fbe0ff */
[----:B------:R-:W-:Y:S01]  /*d630*/  IADD3 R10, P1, R6, R13, RZ ;  /* 0x0000000d060a7210 */ /* 0x000fe20007f3e0ff */
[----:B------:R-:W-:Y:S01]  /*d640*/  IMAD.X R7, R9, 0x1, R11, P5 ;  /* 0x0000000109077824 */ /* 0x000fe200028e060b */
[----:B--2---:R-:W-:Y:S01]  /*d650*/  IADD3 R8, P0, R0, R6, RZ ;  /* 0x0000000600087210 */ /* 0x004fe20007f1e0ff */
[----:B------:R-:W-:Y:S02]  /*d660*/  IMAD.X R13, R3, 0x1, R9, P2 ;  /* 0x00000001030d7824 */ /* 0x000fe400010e0609 */
[----:B------:R-:W-:Y:S01]  /*d670*/  IMAD.X R11, R7, 0x1, R11, P1 ;  /* 0x00000001070b7824 */ /* 0x000fe200008e060b */
[----:B------:R3:W-:Y:S01]  /*d680*/  LDGSTS.E.BYPASS.LTC128B.128 [R226+0xa100], [R6.64], !P4 ;  /* 0x0a10000006e27fae */ /* 0x0007e2000e101d48 */
[----:B------:R-:W-:-:S03]  /*d690*/  IMAD.X R9, R3, 0x1, R7, P0 ;  /* 0x0000000103097824 */ /* 0x000fc600000e0607 */
[----:B------:R3:W-:Y:S04]  /*d6a0*/  LDGSTS.E.BYPASS.LTC128B.128 [R226+0xe100], [R12.64], !P3 ;  /* 0x0e1000000ce27fae */ /* 0x0007e8000d901d48 */
[----:B------:R3:W-:Y:S04]  /*d6b0*/  LDGSTS.E.BYPASS.LTC128B.128 [R226+0xb100], [R10.64], !P4 ;  /* 0x0b1000000ae27fae */ /* 0x0007e8000e101d48 */
[----:B------:R3:W-:Y:S02]  /*d6c0*/  LDGSTS.E.BYPASS.LTC128B.128 [R226+0xf100], [R8.64], !P3 ;  /* 0x0f10000008e27fae */ /* 0x0007e4000d901d48 */
.L_x_132:
[----:B------:R-:W-:Y:S01]  /*d6d0*/  LOP3.LUT R0, R117, 0xffffffe0, RZ, 0xc0, !PT ;  /* 0xffffffe075007812 */ /* 0x000fe200078ec0ff */
[----:B------:R-:W-:Y:S01]  /*d6e0*/  IMAD.SHL.U32 R204, R4, 0x2, RZ ;  /* 0x0000000204cc7824 */ /* 0x000fe200078e00ff */
[----:B------:R-:W0:Y:S03]  /*d6f0*/  LDGDEPBAR ;  /* 0x00000000000079af */ /* 0x000e260000000000 */
[----:B------:R-:W-:-:S02]  /*d700*/  IMAD.IADD R0, R227, 0x1, -R0 ;  /* 0x00000001e3007824 */ /* 0x000fc400078e0a00 */
[--C-:B------:R-:W-:Y:S02]  /*d710*/  IMAD R205, R5, 0x2, R204.reuse ;  /* 0x0000000205cd7824 */ /* 0x100fe400078e02cc */
[C---:B------:R-:W-:Y:S01]  /*d720*/  IMAD R208, R2.reuse, 0x2, R204 ;  /* 0x0000000202d07824 */ /* 0x040fe200078e02cc */
[----:B------:R-:W-:Y:S01]  /*d730*/  SHF.R.S32.HI R3, RZ, 0x1f, R0 ;  /* 0x0000001fff037819 */ /* 0x000fe20000011400 */
[----:B------:R-:W-:-:S03]  /*d740*/  IMAD R207, R2, 0x2, R205 ;  /* 0x0000000202cf7824 */ /* 0x000fc600078e02cd */
[----:B------:R-:W-:-:S04]  /*d750*/  LEA.HI R3, R3, R0, RZ, 0x2 ;  /* 0x0000000003037211 */ /* 0x000fc800078f10ff */
[----:B------:R-:W-:-:S05]  /*d760*/  LOP3.LUT R3, R3, 0x7ffffffc, RZ, 0xc0, !PT ;  /* 0x7ffffffc03037812 */ /* 0x000fca00078ec0ff */
[----:B------:R-:W-:-:S04]  /*d770*/  IMAD.IADD R0, R0, 0x1, -R3 ;  /* 0x0000000100007824 */ /* 0x000fc800078e0a03 */
[----:B------:R-:W-:-:S05]  /*d780*/  IMAD R0, R0, -0x2, R116 ;  /* 0xfffffffe00007824 */ /* 0x000fca00078e0274 */
[C---:B------:R-:W-:Y:S02]  /*d790*/  ISETP.GT.AND P1, PT, R0.reuse, RZ, PT ;  /* 0x000000ff0000720c */ /* 0x040fe40003f24270 */
[C---:B------:R-:W-:Y:S02]  /*d7a0*/  ISETP.GT.AND P0, PT, R0.reuse, 0x1, PT ;  /* 0x000000010000780c */ /* 0x040fe40003f04270 */
[----:B------:R-:W-:Y:S02]  /*d7b0*/  ISETP.GT.AND P2, PT, R0, 0x8, PT ;  /* 0x000000080000780c */ /* 0x000fe40003f44270 */
[----:B---3--:R-:W-:Y:S02]  /*d7c0*/  FSEL R8, R76, -INF , P1 ;  /* 0xff8000004c087808 */ /* 0x008fe40000800000 */
        /* <DEDUP_REMOVED lines=13> */
[----:B------:R-:W-:-:S02]  /*d8a0*/  ISETP.GT.AND P5, PT, R0, 0x18, PT ;  /* 0x000000180000780c */ /* 0x000fc40003fa4270 */
[----:B------:R-:W-:Y:S02]  /*d8b0*/  FSEL R29, R73, -INF , P0 ;  /* 0xff800000491d7808 */ /* 0x000fe40000000000 */
[----:B------:R-:W-:Y:S02]  /*d8c0*/  FMNMX.FTZ R3, R28, R3, !PT ;  /* 0x000000031c037209 */ /* 0x000fe40007810000 */
[----:B------:R-:W-:Y:S02]  /*d8d0*/  FSEL R76, R75, -INF , P0 ;  /* 0xff8000004b4c7808 */ /* 0x000fe40000000000 */
[----:B------:R-:W-:Y:S02]  /*d8e0*/  ISETP.GT.AND P0, PT, R0, 0x19, PT ;  /* 0x000000190000780c */ /* 0x000fe40003f04270 */
[----:B------:R-:W-:Y:S02]  /*d8f0*/  FSEL R30, R88, -INF , P5 ;  /* 0xff800000581e7808 */ /* 0x000fe40002800000 */
[----:B------:R-:W-:-:S02]  /*d900*/  FMNMX.FTZ R3, R29, R3, !PT ;  /* 0x000000031d037209 */ /* 0x000fc40007810000 */
[----:B------:R-:W-:Y:S02]  /*d910*/  FSEL R14, R94, -INF , P2 ;  /* 0xff8000005e0e7808 */ /* 0x000fe40001000000 */
[----:B------:R-:W-:Y:S02]  /*d920*/  ISETP.GT.AND P2, PT, R0, 0x20, PT ;  /* 0x000000200000780c */ /* 0x000fe40003f44270 */
[----:B------:R-:W-:Y:S02]  /*d930*/  FSEL R31, R89, -INF , P0 ;  /* 0xff800000591f7808 */ /* 0x000fe40000000000 */
        /* <DEDUP_REMOVED lines=25> */
[----:B------:R-:W-:Y:S02]  /*dad0*/  FSEL R77, R90, -INF , P5 ;  /* 0xff8000005a4d7808 */ /* 0x000fe40002800000 */
        /* <DEDUP_REMOVED lines=31> */
[----:B------:R-:W-:-:S02]  /*dcd0*/  FMNMX.FTZ R6, R132, R6, !PT ;  /* 0x0000000684067209 */ /* 0x000fc40007810000 */
[----:B------:R-:W-:Y:S02]  /*dce0*/  FSEL R159, R38, -INF , P1 ;  /* 0xff800000269f7808 */ /* 0x000fe40000800000 */
[----:B------:R-:W-:Y:S02]  /*dcf0*/  FSEL R155, R37, -INF , P0 ;  /* 0xff800000259b7808 */ /* 0x000fe40000000000 */
[----:B------:R-:W-:Y:S02]  /*dd00*/  ISETP.GT.AND P1, PT, R0, 0x50, PT ;  /* 0x000000500000780c */ /* 0x000fe40003f24270 */
[----:B------:R-:W-:Y:S02]  /*dd10*/  FMNMX.FTZ R3, R152, R3, !PT ;  /* 0x0000000398037209 */ /* 0x000fe40007810000 */
[----:B------:R-:W-:Y:S02]  /*dd20*/  FMNMX.FTZ R6, R149, R6, !PT ;  /* 0x0000000695067209 */ /* 0x000fe40007810000 */
[----:B------:R-:W-:-:S02]  /*dd30*/  FSEL R157, R39, -INF , P0 ;  /* 0xff800000279d7808 */ /* 0x000fc40000000000 */
[----:B------:R-:W-:Y:S01]  /*dd40*/  ISETP.GT.AND P0, PT, R0, 0x51, PT ;  /* 0x000000510000780c */ /* 0x000fe20003f04270 */
[----:B------:R-:W-:Y:S01]  /*dd50*/  LDSM.16.MT88.4 R36, [R204+0x900] ;  /* 0x00090000cc24783b */ /* 0x000fe20000004200 */
[----:B------:R-:W-:Y:S02]  /*dd60*/  FSEL R164, R32, -INF , P1 ;  /* 0xff80000020a47808 */ /* 0x000fe40000800000 */
[----:B------:R-:W-:Y:S02]  /*dd70*/  FMNMX.FTZ R3, R155, R3, !PT ;  /* 0x000000039b037209 */ /* 0x000fe40007810000 */
[----:B------:R-:W-:Y:S02]  /*dd80*/  FSEL R150, R50, -INF , P2 ;  /* 0xff80000032967808 */ /* 0x000fe40001000000 */
[----:B------:R-:W-:Y:S02]  /*dd90*/  FMNMX.FTZ R6, R148, R6, !PT ;  /* 0x0000000694067209 */ /* 0x000fe40007810000 */
[----:B------:R-:W-:-:S02]  /*dda0*/  FSEL R184, R34, -INF , P1 ;  /* 0xff80000022b87808 */ /* 0x000fc40000800000 */
[----:B------:R-:W-:Y:S02]  /*ddb0*/  FSEL R166, R33, -INF , P0 ;  /* 0xff80000021a67808 */ /* 0x000fe40000000000 */
        /* <DEDUP_REMOVED lines=30> */
[----:B------:R-:W-:Y:S02]  /*dfa0*/  FMNMX.FTZ R6, R157, R6, !PT ;  /* 0x000000069d067209 */ /* 0x000fe40007810000 */
[----:B------:R-:W-:Y:S02]  /*dfb0*/  FSEL R229, R17, -INF , P0 ;  /* 0xff80000011e57808 */ /* 0x000fe40000000000 */
[----:B------:R-:W-:-:S02]  /*dfc0*/  ISETP.GT.AND P5, PT, R0, 0x70, PT ;  /* 0x000000700000780c */ /* 0x000fc40003fa4270 */
[----:B------:R-:W-:Y:S02]  /*dfd0*/  FMNMX.FTZ R3, R228, R3, !PT ;  /* 0x00000003e4037209 */ /* 0x000fe40007810000 */
[----:B------:R-:W-:Y:S02]  /*dfe0*/  FMNMX.FTZ R6, R184, R6, !PT ;  /* 0x00000006b8067209 */ /* 0x000fe40007810000 */
[----:B------:R-:W-:Y:S02]  /*dff0*/  ISETP.GT.AND P2, PT, R0, 0x71, PT ;  /* 0x000000710000780c */ /* 0x000fe40003f44270 */
[----:B------:R-:W-:Y:S02]  /*e000*/  FSEL R252, R64, -INF , P5 ;  /* 0xff80000040fc7808 */ /* 0x000fe40002800000 */
        /* <DEDUP_REMOVED lines=14> */
[----:B------:R-:W-:-:S02]  /*e0f0*/  FMNMX.FTZ R116, R161, R116, !PT ;  /* 0x00000074a1747209 */ /* 0x000fc40007810000 */
[----:B------:R-:W-:Y:S02]  /*e100*/  FMNMX.FTZ R0, R230, R0, !PT ;  /* 0x00000000e6007209 */ /* 0x000fe40007810000 */
[----:B------:R-:W-:Y:S02]  /*e110*/  FMNMX.FTZ R116, R133, R116, !PT ;  /* 0x0000007485747209 */ /* 0x000fe40007810000 */
[----:B------:R-:W-:Y:S02]  /*e120*/  FMNMX.FTZ R0, R231, R0, !PT ;  /* 0x00000000e7007209 */ /* 0x000fe40007810000 */
[----:B------:R-:W-:Y:S01]  /*e130*/  FSEL R134, R66, -INF , P5 ;  /* 0xff80000042867808 */ /* 0x000fe20002800000 */
[----:B------:R-:W1:Y:S01]  /*e140*/  SHFL.BFLY PT, R3, R116, 0x2, 0x1f ;  /* 0x0c401f0074037f89 */ /* 0x000e6200000e0000 */
[----:B------:R-:W-:Y:S02]  /*e150*/  FMNMX.FTZ R0, R232, R0, !PT ;  /* 0x00000000e8007209 */ /* 0x000fe40007810000 */
[----:B------:R-:W-:-:S02]  /*e160*/  FSEL R67, R67, -INF , P2 ;  /* 0xff80000043437808 */ /* 0x000fc40001000000 */
        /* <DEDUP_REMOVED lines=21> */
[----:B------:R1:W-:Y:S01]  /*e2c0*/  MUFU.EX2 R69, R3 ;  /* 0x0000000300457308 */ /* 0x0003e20000000800 */
[----:B---3--:R-:W-:-:S07]  /*e2d0*/  FFMA.FTZ R2, R29, c[0x0][0x2d0], -R6 ;  /* 0x0000b4001d027a23 */ /* 0x008fce0000010806 */
[----:B------:R2:W-:Y:S01]  /*e2e0*/  MUFU.EX2 R196, R2 ;  /* 0x0000000200c47308 */ /* 0x0005e20000000800 */
[----:B-1----:R-:W-:Y:S01]  /*e2f0*/  FMNMX.FTZ R3, R0, R7, !PT ;  /* 0x0000000700037209 */ /* 0x002fe20007810000 */
[--C-:B------:R-:W-:Y:S02]  /*e300*/  FFMA.FTZ R0, R10, c[0x0][0x2d0], -R6.reuse ;  /* 0x0000b4000a007a23 */ /* 0x100fe40000010806 */
[----:B------:R-:W-:Y:S01]  /*e310*/  FFMA.FTZ R7, R11, c[0x0][0x2d0], -R6 ;  /* 0x0000b4000b077a23 */ /* 0x000fe20000010806 */
[----:B------:R-:W-:-:S03]  /*e320*/  FSETP.NEU.FTZ.AND P0, PT, R3, -INF , PT ;  /* 0xff8000000300780b */ /* 0x000fc60003f1d000 */
[----:B------:R1:W-:Y:S01]  /*e330*/  MUFU.EX2 R163, R0 ;  /* 0x0000000000a37308 */ /* 0x0003e20000000800 */
[----:B--2---:R-:W-:-:S07]  /*e340*/  FFMA.FTZ R2, R30, c[0x0][0x2d0], -R6 ;  /* 0x0000b4001e027a23 */ /* 0x004fce0000010806 */
        /* <DEDUP_REMOVED lines=22> */
[----:B------:R3:W4:Y:S01]  /*e4b0*/  MUFU.EX2 R195, R4 ;  /* 0x0000000400c37308 */ /* 0x0007220000000800 */
[----:B-1----:R-:W-:-:S07]  /*e4c0*/  FFMA.FTZ R2, R77, c[0x0][0x2d0], -R0 ;  /* 0x0000b4004d027a23 */ /* 0x002fce0000010800 */
[----:B------:R1:W5:Y:S01]  /*e4d0*/  MUFU.EX2 R120, R2 ;  /* 0x0000000200787308 */ /* 0x0003620000000800 */
[----:B---3--:R-:W-:Y:S01]  /*e4e0*/  IMAD.MOV.U32 R4, RZ, RZ, R69 ;  /* 0x000000ffff047224 */ /* 0x008fe200078e0045 */
[----:B----4-:R-:W-:-:S04]  /*e4f0*/  F2FP.PACK_AB R11, R195, R194 ;  /* 0x000000c2c30b723e */ /* 0x010fc800000000ff */
[----:B------:R-:W-:Y:S01]  /*e500*/  F2FP.PACK_AB R8, R4, R130 ;  /* 0x000000820408723e */ /* 0x000fe200000000ff */
[----:B-1----:R-:W-:-:S06]  /*e510*/  FFMA.FTZ R2, R78, c[0x0][0x2d0], -R0 ;  /* 0x0000b4004e027a23 */ /* 0x002fcc0000010800 */
[C---:B------:R-:W-:Y:S01]  /*e520*/  HMMA.16816.F32 R72, R8.reuse, R20, RZ ;  /* 0x000000140848723c */ /* 0x040fe200000018ff */
[----:B------:R1:W3:Y:S07]  /*e530*/  MUFU.EX2 R160, R2 ;  /* 0x0000000200a07308 */ /* 0x0002ee0000000800 */
[C---:B------:R-:W-:Y:S01]  /*e540*/  HMMA.16816.F32 R64, R8.reuse, R22, RZ ;  /* 0x000000160840723c */ /* 0x040fe200000018ff */
[----:B------:R-:W4:Y:S07]  /*e550*/  LDSM.16.MT88.4 R20, [R204+0x4100] ;  /* 0x00410000cc14783b */ /* 0x000f2e0000004200 */
[----:B------:R-:W-:Y:S01]  /*e560*/  HMMA.16816.F32 R60, R8, R16, RZ ;  /* 0x00000010083c723c */ /* 0x000fe200000018ff */
[----:B-1----:R-:W-:-:S04]  /*e570*/  FFMA.FTZ R2, R104, c[0x0][0x2d0], -R6 ;  /* 0x0000b40068027a23 */ /* 0x002fc80000010806 */
[----:B------:R1:W-:Y:S03]  /*e580*/  MUFU.EX2 R251, R2 ;  /* 0x0000000200fb7308 */ /* 0x0003e60000000800 */
[C---:B------:R-:W-:Y:S01]  /*e590*/  HMMA.16816.F32 R56, R8.reuse, R18, RZ ;  /* 0x000000120838723c */ /* 0x040fe200000018ff */
[----:B------:R-:W3:Y:S07]  /*e5a0*/  LDSM.16.MT88.4 R16, [R208+0x4100] ;  /* 0x00410000d010783b */ /* 0x000eee0000004200 */
[----:B--2---:R-:W-:Y:S01]  /*e5b0*/  HMMA.16816.F32 R48, R8, R12, RZ ;  /* 0x0000000c0830723c */ /* 0x004fe200000018ff */
[----:B-1----:R-:W-:-:S07]  /*e5c0*/  FFMA.FTZ R2, R106, c[0x0][0x2d0], -R6 ;  /* 0x0000b4006a027a23 */ /* 0x002fce0000010806 */
[C---:B------:R-:W-:Y:S01]  /*e5d0*/  HMMA.16816.F32 R44, R8.reuse, R14, RZ ;  /* 0x0000000e082c723c */ /* 0x040fe200000018ff */
[----:B------:R-:W1:Y:S01]  /*e5e0*/  LDSM.16.MT88.4 R12, [R207+0x4100] ;  /* 0x00410000cf0c783b */ /* 0x000e620000004200 */
[----:B------:R2:W1:Y:S06]  /*e5f0*/  MUFU.EX2 R240, R2 ;  /* 0x0000000200f07308 */ /* 0x00046c0000000800 */
[C---:B------:R-:W-:Y:S08]  /*e600*/  HMMA.16816.F32 R52, R8.reuse, R24, RZ ;  /* 0x000000180834723c */ /* 0x040ff000000018ff */
[----:B------:R-:W-:Y:S01]  /*e610*/  HMMA.16816.F32 R68, R8, R26, RZ ;  /* 0x0000001a0844723c */ /* 0x000fe200000018ff */
[----:B------:R-:W1:Y:S01]  /*e620*/  LDSM.16.MT88.4 R24, [R207+0x900] ;  /* 0x00090000cf18783b */ /* 0x000e620000004200 */
[----:B--2---:R-:W-:-:S04]  /*e630*/  FFMA.FTZ R2, R105, c[0x0][0x2d0], -R6 ;  /* 0x0000b40069027a23 */ /* 0x004fc80000010806 */
[----:B------:R2:W-:Y:S02]  /*e640*/  MUFU.EX2 R239, R2 ;  /* 0x0000000200ef7308 */ /* 0x0005e40000000800 */
[C---:B------:R-:W-:Y:S08]  /*e650*/  HMMA.16816.F32 R96, R8.reuse, R40, RZ ;  /* 0x000000280860723c */ /* 0x040ff000000018ff */
[----:B------:R-:W-:Y:S01]  /*e660*/  HMMA.16816.F32 R100, R8, R42, RZ ;  /* 0x0000002a0864723c */ /* 0x000fe200000018ff */
[----:B------:R-:W5:Y:S01]  /*e670*/  LDSM.16.MT88.4 R40, [R205+0x4900] ;  /* 0x00490000cd28783b */ /* 0x000f620000004200 */
[----:B--2---:R-:W-:-:S06]  /*e680*/  FFMA.FTZ R2, R107, c[0x0][0x2d0], -R6 ;  /* 0x0000b4006b027a23 */ /* 0x004fcc0000010806 */
[C---:B----4-:R-:W-:Y:S01]  /*e690*/  HMMA.16816.F32 R80, R8.reuse, R20, RZ ;  /* 0x000000140850723c */ /* 0x050fe200000018ff */
[----:B------:R2:W4:Y:S07]  /*e6a0*/  MUFU.EX2 R250, R2 ;  /* 0x0000000200fa7308 */ /* 0x00052e0000000800 */
[C---:B------:R-:W-:Y:S01]  /*e6b0*/  HMMA.16816.F32 R84, R8.reuse, R22, RZ ;  /* 0x000000160854723c */ /* 0x040fe200000018ff */
[----:B------:R-:W4:Y:S07]  /*e6c0*/  LDSM.16.MT88.4 R20, [R204+0x4900] ;  /* 0x00490000cc14783b */ /* 0x000f2e0000004200 */
[----:B---3--:R-:W-:Y:S01]  /*e6d0*/  HMMA.16816.F32 R92, R8, R16, RZ ;  /* 0x00000010085c723c */ /* 0x008fe200000018ff */
[----:B--2---:R-:W-:-:S02]  /*e6e0*/  FFMA.FTZ R2, R118, c[0x0][0x2d0], -R0 ;  /* 0x0000b40076027a23 */ /* 0x004fc40000010800 */
[----:B------:R-:W-:Y:S02]  /*e6f0*/  IMAD.MOV.U32 R118, RZ, RZ, R121 ;  /* 0x000000ffff767224 */ /* 0x000fe400078e0079 */
[----:B------:R2:W-:Y:S03]  /*e700*/  MUFU.EX2 R238, R2 ;  /* 0x0000000200ee7308 */ /* 0x0005e60000000800 */
[C---:B------:R-:W-:Y:S01]  /*e710*/  HMMA.16816.F32 R88, R8.reuse, R18, RZ ;  /* 0x000000120858723c */ /* 0x040fe200000018ff */
[----:B------:R-:W3:Y:S07]  /*e720*/  LDSM.16.MT88.4 R16, [R208+0x4900] ;  /* 0x00490000d010783b */ /* 0x000eee0000004200 */
[----:B-1----:R-:W-:Y:S01]  /*e730*/  HMMA.16816.F32 R108, R8, R12, RZ ;  /* 0x0000000c086c723c */ /* 0x002fe200000018ff */
[----:B--2---:R-:W-:-:S07]  /*e740*/  FFMA.FTZ R2, R117, c[0x0][0x2d0], -R0 ;  /* 0x0000b40075027a23 */ /* 0x004fce0000010800 */
[----:B------:R-:W-:Y:S01]  /*e750*/  HMMA.16816.F32 R76, R8, R14, RZ ;  /* 0x0000000e084c723c */ /* 0x000fe200000018ff */
[----:B------:R-:W1:Y:S01]  /*e760*/  LDSM.16.MT88.4 R12, [R207+0x4900] ;  /* 0x00490000cf0c783b */ /* 0x000e620000004200 */
[----:B------:R2:W1:Y:S01]  /*e770*/  MUFU.EX2 R237, R2 ;  /* 0x0000000200ed7308 */ /* 0x0004620000000800 */
[----:B-----5:R-:W-:-:S04]  /*e780*/  IMAD.MOV.U32 R117, RZ, RZ, R120 ;  /* 0x000000ffff757224 */ /* 0x020fc800078e0078 */
[----:B------:R-:W-:Y:S02]  /*e790*/  F2FP.PACK_AB R8, R196, R123 ;  /* 0x0000007bc408723e */ /* 0x000fe400000000ff */
[----:B------:R-:W-:Y:S02]  /*e7a0*/  F2FP.PACK_AB R10, R5, R192 ;  /* 0x000000c0050a723e */ /* 0x000fe400000000ff */
[----:B------:R-:W-:Y:S02]  /*e7b0*/  F2FP.PACK_AB R9, R193, R162 ;  /* 0x000000a2c109723e */ /* 0x000fe400000000ff */
[----:B------:R-:W-:Y:S01]  /*e7c0*/  F2FP.PACK_AB R11, R160, R120 ;  /* 0x00000078a00b723e */ /* 0x000fe200000000ff */
[----:B--2---:R-:W-:-:S06]  /*e7d0*/  FFMA.FTZ R2, R128, c[0x0][0x2d0], -R0 ;  /* 0x0000b40080027a23 */ /* 0x004fcc0000010800 */
[C---:B------:R-:W-:Y:S01]  /*e7e0*/  HMMA.16816.F32 R124, R8.reuse, R36, R72 ;  /* 0x00000024087c723c */ /* 0x040fe20000001848 */
[----:B------:R2:W-:Y:S07]  /*e7f0*/  MUFU.EX2 R236, R2 ;  /* 0x0000000200ec7308 */ /* 0x0005ee0000000800 */
[C---:B------:R-:W-:Y:S01]  /*e800*/  HMMA.16816.F32 R112, R8.reuse, R38, R64 ;  /* 0x000000260870723c */ /* 0x040fe20000001840 */
[----:B------:R-:W5:Y:S07]  /*e810*/  LDSM.16.MT88.4 R36, [R204+0x1100] ;  /* 0x00110000cc24783b */ /* 0x000f6e0000004200 */
[----:B------:R-:W-:Y:S01]  /*e820*/  HMMA.16816.F32 R72, R8, R32, R60 ;  /* 0x000000200848723c */ /* 0x000fe2000000183c */
[----:B--2---:R-:W-:-:S04]  /*e830*/  FFMA.FTZ R2, R132, c[0x0][0x2d0], -R0 ;  /* 0x0000b40084027a23 */ /* 0x004fc80000010800 */
[----:B------:R2:W1:Y:S03]  /*e840*/  MUFU.EX2 R234, R2 ;  /* 0x0000000200ea7308 */ /* 0x0004660000000800 */
[C---:B------:R-:W-:Y:S01]  /*e850*/  HMMA.16816.F32 R64, R8.reuse, R34, R56 ;  /* 0x000000220840723c */ /* 0x040fe20000001838 */
[----:B------:R-:W-:Y:S07]  /*e860*/  LDSM.16.MT88.4 R32, [R205+0x1100] ;  /* 0x00110000cd20783b */ /* 0x000fee0000004200 */
[----:B------:R-:W-:Y:S01]  /*e870*/  HMMA.16816.F32 R60, R8, R28, R48 ;  /* 0x0000001c083c723c */ /* 0x000fe20000001830 */
[----:B--2---:R-:W-:-:S07]  /*e880*/  FFMA.FTZ R2, R144, c[0x0][0x2d0], -R6 ;  /* 0x0000b40090027a23 */ /* 0x004fce0000010806 */
[----:B------:R-:W-:Y:S01]  /*e890*/  HMMA.16816.F32 R48, R8, R24, R52 ;  /* 0x000000180830723c */ /* 0x000fe20000001834 */
[----:B------:R-:W-:-:S06]  /*e8a0*/  IMAD.MOV.U32 R144, RZ, RZ, R196 ;  /* 0x000000ffff907224 */ /* 0x000fcc00078e00c4 */
[----:B------:R-:W-:Y:S01]  /*e8b0*/  IMAD.MOV.U32 R55, RZ, RZ, R130 ;  /* 0x000000ffff377224 */ /* 0x000fe200078e0082 */
[C---:B------:R-:W-:Y:S01]  /*e8c0*/  HMMA.16816.F32 R56, R8.reuse, R26, R68 ;  /* 0x0000001a0838723c */ /* 0x040fe20000001844 */
[----:B------:R-:W2:Y:S01]  /*e8d0*/  LDSM.16.MT88.4 R24, [R208+0x1100] ;  /* 0x00110000d018783b */ /* 0x000ea20000004200 */
[----:B------:R-:W-:Y:S02]  /*e8e0*/  IMAD.MOV.U32 R54, RZ, RZ, R129 ;  /* 0x000000ffff367224 */ /* 0x000fe400078e0081 */
[----:B------:R-:W-:Y:S02]  /*e8f0*/  IMAD.MOV.U32 R53, RZ, RZ, R123 ;  /* 0x000000ffff357224 */ /* 0x000fe400078e007b */
[----:B------:R-:W-:Y:S02]  /*e900*/  IMAD.MOV.U32 R52, RZ, RZ, R122 ;  /* 0x000000ffff347224 */ /* 0x000fe400078e007a */
[C---:B------:R-:W-:Y:S01]  /*e910*/  HMMA.16816.F32 R44, R8.reuse, R30, R44 ;  /* 0x0000001e082c723c */ /* 0x040fe2000000182c */
[----:B------:R-:W1:Y:S07]  /*e920*/  LDSM.16.MT88.4 R28, [R207+0x1100] ;  /* 0x00110000cf1c783b */ /* 0x000e6e0000004200 */
[C---:B------:R-:W-:Y:S07]  /*e930*/  HMMA.16816.F32 R128, R8.reuse, R40, R96 ;  /* 0x000000280880723c */ /* 0x040fee0000001860 */
[----:B------:R-:W-:Y:S01]  /*e940*/  IMAD.MOV.U32 R40, RZ, RZ, R134 ;  /* 0x000000ffff287224 */ /* 0x000fe200078e0086 */
[----:B----4-:R-:W-:Y:S01]  /*e950*/  HMMA.16816.F32 R120, R8, R22, R84 ;  /* 0x000000160878723c */ /* 0x010fe20000001854 */
[----:B------:R-:W-:-:S07]  /*e960*/  IMAD.MOV.U32 R41, RZ, RZ, R133 ;  /* 0x000000ffff297224 */ /* 0x000fce00078e0085 */
[C---:B------:R-:W-:Y:S01]  /*e970*/  HMMA.16816.F32 R104, R8.reuse, R20, R80 ;  /* 0x000000140868723c */ /* 0x040fe20000001850 */
[----:B------:R-:W4:Y:S07]  /*e980*/  LDSM.16.MT88.4 R20, [R204+0x5100] ;  /* 0x00510000cc14783b */ /* 0x000f2e0000004200 */
[C---:B------:R-:W-:Y:S08]  /*e990*/  HMMA.16816.F32 R132, R8.reuse, R42, R100 ;  /* 0x0000002a0884723c */ /* 0x040ff00000001864 */
[C---:B---3--:R-:W-:Y:S08]  /*e9a0*/  HMMA.16816.F32 R96, R8.reuse, R16, R92 ;  /* 0x000000100860723c */ /* 0x048ff0000000185c */
[C---:B------:R-:W-:Y:S01]  /*e9b0*/  HMMA.16816.F32 R88, R8.reuse, R18, R88 ;  /* 0x000000120858723c */ /* 0x040fe20000001858 */
[----:B------:R-:W-:Y:S07]  /*e9c0*/  LDSM.16.MT88.4 R16, [R208+0x5100] ;  /* 0x00510000d010783b */ /* 0x000fee0000004200 */
[C---:B-1----:R-:W-:Y:S08]  /*e9d0*/  HMMA.16816.F32 R84, R8.reuse, R12, R108 ;  /* 0x0000000c0854723c */ /* 0x042ff0000000186c */
[----:B------:R-:W-:Y:S01]  /*e9e0*/  HMMA.16816.F32 R68, R8, R14, R76 ;  /* 0x0000000e0844723c */ /* 0x000fe2000000184c */
[----:B------:R-:W1:Y:S06]  /*e9f0*/  LDSM.16.MT88.4 R12, [R207+0x5100] ;  /* 0x00510000cf0c783b */ /* 0x000e6c0000004200 */
[----:B------:R-:W-:-:S02]  /*ea00*/  F2FP.PACK_AB R8, R240, R251 ;  /* 0x000000fbf008723e */ /* 0x000fc400000000ff */
[----:B------:R-:W-:Y:S02]  /*ea10*/  F2FP.PACK_AB R10, R250, R239 ;  /* 0x000000effa0a723e */ /* 0x000fe400000000ff */
[----:B------:R-:W-:Y:S02]  /*ea20*/  F2FP.PACK_AB R9, R237, R238 ;  /* 0x000000eeed09723e */ /* 0x000fe400000000ff */
[----:B------:R-:W-:-:S07]  /*ea30*/  F2FP.PACK_AB R11, R234, R236 ;  /* 0x000000ecea0b723e */ /* 0x000fce00000000ff */
[C---:B-----5:R-:W-:Y:S07]  /*ea40*/  HMMA.16816.F32 R76, R8.reuse, R38, R112 ;  /* 0x00000026084c723c */ /* 0x060fee0000001870 */
[----:B------:R-:W-:Y:S01]  /*ea50*/  IMAD.MOV.U32 R112, RZ, RZ, R198 ;  /* 0x000000ffff707224 */ /* 0x000fe200078e00c6 */
[----:B------:R-:W-:Y:S01]  /*ea60*/  HMMA.16816.F32 R80, R8, R36, R124 ;  /* 0x000000240850723c */ /* 0x000fe2000000187c */
[----:B------:R3:W-:Y:S01]  /*ea70*/  MUFU.EX2 R198, R2 ;  /* 0x0000000200c67308 */ /* 0x0007e20000000800 */
[----:B------:R-:W5:Y:S01]  /*ea80*/  LDSM.16.MT88.4 R36, [R205+0x5100] ;  /* 0x00510000cd24783b */ /* 0x000f620000004200 */
[----:B------:R-:W-:-:S02]  /*ea90*/  IMAD.MOV.U32 R115, RZ, RZ, R53 ;  /* 0x000000ffff737224 */ /* 0x000fc400078e0035 */
[----:B------:R-:W-:Y:S02]  /*eaa0*/  IMAD.MOV.U32 R114, RZ, RZ, R55 ;  /* 0x000000ffff727224 */ /* 0x000fe400078e0037 */
[----:B------:R-:W-:Y:S01]  /*eab0*/  IMAD.MOV.U32 R125, RZ, RZ, R117 ;  /* 0x000000ffff7d7224 */ /* 0x000fe200078e0075 */
[----:B------:R-:W-:Y:S01]  /*eac0*/  MOV R127, R40 ;  /* 0x00000028007f7202 */ /* 0x000fe20000000f00 */
[----:B------:R-:W-:Y:S01]  /*ead0*/  IMAD.MOV.U32 R124, RZ, RZ, R118 ;  /* 0x000000ffff7c7224 */ /* 0x000fe200078e0076 */
[----:B--2---:R-:W-:Y:S01]  /*eae0*/  HMMA.16816.F32 R60, R8, R24, R60 ;  /* 0x00000018083c723c */ /* 0x004fe2000000183c */
[----:B------:R-:W-:Y:S02]  /*eaf0*/  IMAD.MOV.U32 R118, RZ, RZ, R52 ;  /* 0x000000ffff767224 */ /* 0x000fe400078e0034 */
[----:B------:R-:W-:Y:S02]  /*eb00*/  IMAD.MOV.U32 R117, RZ, RZ, R54 ;  /* 0x000000ffff757224 */ /* 0x000fe400078e0036 */
[----:B------:R-:W-:-:S02]  /*eb10*/  IMAD.MOV.U32 R126, RZ, RZ, R41 ;  /* 0x000000ffff7e7224 */ /* 0x000fc400078e0029 */
[----:B---3--:R-:W-:Y:S01]  /*eb20*/  FFMA.FTZ R2, R146, c[0x0][0x2d0], -R6 ;  /* 0x0000b40092027a23 */ /* 0x008fe20000010806 */
[----:B------:R-:W-:Y:S01]  /*eb30*/  HMMA.16816.F32 R52, R8, R26, R44 ;  /* 0x0000001a0834723c */ /* 0x000fe2000000182c */
[----:B------:R-:W-:Y:S01]  /*eb40*/  LDSM.16.MT88.4 R24, [R205+0x1900] ;  /* 0x00190000cd18783b */ /* 0x000fe20000004200 */
[----:B------:R-:W-:Y:S01]  /*eb50*/  IMAD.MOV.U32 R113, RZ, RZ, R4 ;  /* 0x000000ffff717224 */ /* 0x000fe200078e0004 */
[----:B------:R2:W3:Y:S01]  /*eb60*/  MUFU.EX2 R196, R2 ;  /* 0x0000000200c47308 */ /* 0x0004e20000000800 */
[----:B------:R-:W-:-:S04]  /*eb70*/  IMAD.MOV.U32 R146, RZ, RZ, R192 ;  /* 0x000000ffff927224 */ /* 0x000fc800078e00c0 */
[C---:B------:R-:W-:Y:S08]  /*eb80*/  HMMA.16816.F32 R44, R8.reuse, R28, R48 ;  /* 0x0000001c082c723c */ /* 0x040ff00000001830 */
[----:B------:R-:W-:Y:S01]  /*eb90*/  HMMA.16816.F32 R40, R8, R30, R56 ;  /* 0x0000001e0828723c */ /* 0x000fe20000001838 */
[----:B------:R-:W3:Y:S01]  /*eba0*/  LDSM.16.MT88.4 R28, [R204+0x1900] ;  /* 0x00190000cc1c783b */ /* 0x000ee20000004200 */
[----:B--2---:R-:W-:-:S02]  /*ebb0*/  FFMA.FTZ R2, R145, c[0x0][0x2d0], -R6 ;  /* 0x0000b40091027a23 */ /* 0x004fc40000010806 */
[----:B------:R-:W-:Y:S02]  /*ebc0*/  IMAD.MOV.U32 R145, RZ, RZ, R195 ;  /* 0x000000ffff917224 */ /* 0x000fe400078e00c3 */
[----:B------:R2:W-:Y:S02]  /*ebd0*/  MUFU.EX2 R195, R2 ;  /* 0x0000000200c37308 */ /* 0x0005e40000000800 */
[C---:B------:R-:W-:Y:S08]  /*ebe0*/  HMMA.16816.F32 R72, R8.reuse, R32, R72 ;  /* 0x000000200848723c */ /* 0x040ff00000001848 */
[----:B------:R-:W-:Y:S01]  /*ebf0*/  HMMA.16816.F32 R64, R8, R34, R64 ;  /* 0x000000220840723c */ /* 0x000fe20000001840 */
[----:B------:R-:W-:Y:S01]  /*ec00*/  LDSM.16.MT88.4 R32, [R207+0x1900] ;  /* 0x00190000cf20783b */ /* 0x000fe20000004200 */
[----:B--2---:R-:W-:-:S06]  /*ec10*/  FFMA.FTZ R2, R147, c[0x0][0x2d0], -R6 ;  /* 0x0000b40093027a23 */ /* 0x004fcc0000010806 */
[C---:B----4-:R-:W-:Y:S01]  /*ec20*/  HMMA.16816.F32 R92, R8.reuse, R20, R104 ;  /* 0x00000014085c723c */ /* 0x050fe20000001868 */
[----:B------:R-:W-:Y:S02]  /*ec30*/  IMAD.MOV.U32 R147, RZ, RZ, R197 ;  /* 0x000000ffff937224 */ /* 0x000fe400078e00c5 */
[----:B------:R2:W4:Y:S05]  /*ec40*/  MUFU.EX2 R197, R2 ;  /* 0x0000000200c57308 */ /* 0x00052a0000000800 */
[C---:B------:R-:W-:Y:S01]  /*ec50*/  HMMA.16816.F32 R100, R8.reuse, R22, R120 ;  /* 0x000000160864723c */ /* 0x040fe20000001878 */
[----:B------:R-:W3:Y:S06]  /*ec60*/  LDSM.16.MT88.4 R20, [R208+0x1900] ;  /* 0x00190000d014783b */ /* 0x000eec0000004200 */
[----:B------:R-:W-:Y:S01]  /*ec70*/  IMAD.MOV.U32 R123, RZ, RZ, R163 ;  /* 0x000000ffff7b7224 */ /* 0x000fe200078e00a3 */
[----:B-1----:R-:W-:Y:S01]  /*ec80*/  HMMA.16816.F32 R84, R8, R12, R84 ;  /* 0x0000000c0854723c */ /* 0x002fe20000001854 */
[----:B------:R-:W-:-:S02]  /*ec90*/  IMAD.MOV.U32 R122, RZ, RZ, R162 ;  /* 0x000000ffff7a7224 */ /* 0x000fc400078e00a2 */
[----:B--2---:R-:W-:Y:S02]  /*eca0*/  FFMA.FTZ R2, R149, c[0x0][0x2d0], -R0 ;  /* 0x0000b40095027a23 */ /* 0x004fe40000010800 */
[----:B------:R-:W-:Y:S02]  /*ecb0*/  IMAD.MOV.U32 R149, RZ, RZ, R194 ;  /* 0x000000ffff957224 */ /* 0x000fe400078e00c2 */
[----:B------:R1:W-:Y:S01]  /*ecc0*/  MUFU.EX2 R194, R2 ;  /* 0x0000000200c27308 */ /* 0x0003e20000000800 */
[----:B------:R-:W-:Y:S01]  /*ecd0*/  HMMA.16816.F32 R68, R8, R14, R68 ;  /* 0x0000000e0844723c */ /* 0x000fe20000001844 */
[----:B------:R-:W2:Y:S01]  /*ece0*/  LDSM.16.MT88.4 R12, [R204+0x5900] ;  /* 0x00590000cc0c783b */ /* 0x000ea20000004200 */
[----:B------:R-:W-:Y:S02]  /*ecf0*/  IMAD.MOV.U32 R120, RZ, RZ, R160 ;  /* 0x000000ffff787224 */ /* 0x000fe400078e00a0 */
[----:B------:R-:W-:-:S04]  /*ed00*/  IMAD.MOV.U32 R121, RZ, RZ, R161 ;  /* 0x000000ffff797224 */ /* 0x000fc800078e00a1 */
[----:B-----5:R-:W-:Y:S01]  /*ed10*/  HMMA.16816.F32 R104, R8, R36, R128 ;  /* 0x000000240868723c */ /* 0x020fe20000001880 */
[----:B-1----:R-:W-:Y:S01]  /*ed20*/  FFMA.FTZ R2, R148, c[0x0][0x2d0], -R0 ;  /* 0x0000b40094027a23 */ /* 0x002fe20000010800 */
[----:B------:R-:W-:-:S06]  /*ed30*/  MOV R148, R193 ;  /* 0x000000c100947202 */ /* 0x000fcc0000000f00 */
[C---:B------:R-:W-:Y:S01]  /*ed40*/  HMMA.16816.F32 R108, R8.reuse, R38, R132 ;  /* 0x00000026086c723c */ /* 0x040fe20000001884 */
[----:B------:R1:W5:Y:S07]  /*ed50*/  MUFU.EX2 R193, R2 ;  /* 0x0000000200c17308 */ /* 0x00036e0000000800 */
[C---:B------:R-:W-:Y:S08]  /*ed60*/  HMMA.16816.F32 R96, R8.reuse, R16, R96 ;  /* 0x000000100860723c */ /* 0x040ff00000001860 */
[----:B------:R-:W-:Y:S01]  /*ed70*/  HMMA.16816.F32 R88, R8, R18, R88 ;  /* 0x000000120858723c */ /* 0x000fe20000001858 */
[----:B------:R-:W-:Y:S01]  /*ed80*/  LDSM.16.MT88.4 R16, [R204+0x2100] ;  /* 0x00210000cc10783b */ /* 0x000fe20000004200 */
[----:B-1----:R-:W-:Y:S01]  /*ed90*/  FFMA.FTZ R2, R150, c[0x0][0x2d0], -R0 ;  /* 0x0000b40096027a23 */ /* 0x002fe20000010800 */
[----:B------:R-:W-:Y:S01]  /*eda0*/  MOV R150, R144 ;  /* 0x0000009000967202 */ /* 0x000fe20000000f00 */
[----:B------:R-:W-:-:S02]  /*edb0*/  IMAD.MOV.U32 R144, RZ, RZ, R114 ;  /* 0x000000ffff907224 */ /* 0x000fc400078e0072 */
[----:B------:R1:W-:Y:S01]  /*edc0*/  MUFU.EX2 R4, R2 ;  /* 0x0000000200047308 */ /* 0x0003e20000000800 */
[----:B---3--:R-:W-:Y:S02]  /*edd0*/  F2FP.PACK_AB R8, R196, R198 ;  /* 0x000000c6c408723e */ /* 0x008fe400000000ff */
[----:B----4-:R-:W-:Y:S02]  /*ede0*/  F2FP.PACK_AB R10, R197, R195 ;  /* 0x000000c3c50a723e */ /* 0x010fe400000000ff */
[----:B-----5:R-:W-:Y:S01]  /*edf0*/  F2FP.PACK_AB R9, R193, R194 ;  /* 0x000000c2c109723e */ /* 0x020fe200000000ff */
[----:B-1----:R-:W-:-:S04]  /*ee00*/  FFMA.FTZ R2, R151, c[0x0][0x2d0], -R0 ;  /* 0x0000b40097027a23 */ /* 0x002fc80000010800 */
[----:B------:R-:W1:Y:S02]  /*ee10*/  MUFU.EX2 R192, R2 ;  /* 0x0000000200c07308 */ /* 0x000e640000000800 */
[----:B-1----:R-:W-:Y:S01]  /*ee20*/  F2FP.PACK_AB R11, R192, R4 ;  /* 0x00000004c00b723e */ /* 0x002fe200000000ff */
[----:B------:R-:W-:-:S05]  /*ee30*/  FFMA.FTZ R2, R153, c[0x0][0x2d0], -R6 ;  /* 0x0000b40099027a23 */ /* 0x000fca0000010806 */
[----:B------:R1:W-:Y:S01]  /*ee40*/  MUFU.EX2 R163, R2 ;  /* 0x0000000200a37308 */ /* 0x0003e20000000800 */
[C---:B------:R-:W-:Y:S08]  /*ee50*/  HMMA.16816.F32 R80, R8.reuse, R28, R80 ;  /* 0x0000001c0850723c */ /* 0x040ff00000001850 */
[----:B------:R-:W-:Y:S01]  /*ee60*/  HMMA.16816.F32 R56, R8, R30, R76 ;  /* 0x0000001e0838723c */ /* 0x000fe2000000184c */
[----:B------:R-:W3:Y:S01]  /*ee70*/  LDSM.16.MT88.4 R28, [R205+0x5900] ;  /* 0x00590000cd1c783b */ /* 0x000ee20000004200 */
[----:B-1----:R-:W-:-:S06]  /*ee80*/  FFMA.FTZ R2, R154, c[0x0][0x2d0], -R6 ;  /* 0x0000b4009a027a23 */ /* 0x002fcc0000010806 */
[C---:B------:R-:W-:Y:S01]  /*ee90*/  HMMA.16816.F32 R72, R8.reuse, R24, R72 ;  /* 0x000000180848723c */ /* 0x040fe20000001848 */
[----:B------:R1:W4:Y:S07]  /*eea0*/  MUFU.EX2 R162, R2 ;  /* 0x0000000200a27308 */ /* 0x00032e0000000800 */
[C---:B------:R-:W-:Y:S01]  /*eeb0*/  HMMA.16816.F32 R64, R8.reuse, R26, R64 ;  /* 0x0000001a0840723c */ /* 0x040fe20000001840 */
[----:B------:R-:W5:Y:S07]  /*eec0*/  LDSM.16.MT88.4 R24, [R208+0x5900] ;  /* 0x00590000d018783b */ /* 0x000f6e0000004200 */
[----:B------:R-:W-:Y:S01]  /*eed0*/  HMMA.16816.F32 R60, R8, R20, R60 ;  /* 0x00000014083c723c */ /* 0x000fe2000000183c */
[----:B-1----:R-:W-:-:S04]  /*eee0*/  FFMA.FTZ R2, R152, c[0x0][0x2d0], -R6 ;  /* 0x0000b40098027a23 */ /* 0x002fc80000010806 */
[----:B------:R1:W-:Y:S03]  /*eef0*/  MUFU.EX2 R160, R2 ;  /* 0x0000000200a07308 */ /* 0x0003e60000000800 */
[C---:B------:R-:W-:Y:S01]  /*ef00*/  HMMA.16816.F32 R52, R8.reuse, R22, R52 ;  /* 0x000000160834723c */ /* 0x040fe20000001834 */
[----:B------:R-:W4:Y:S07]  /*ef10*/  LDSM.16.MT88.4 R20, [R207+0x5900] ;  /* 0x00590000cf14783b */ /* 0x000f2e0000004200 */
[----:B------:R-:W-:Y:S01]  /*ef20*/  HMMA.16816.F32 R48, R8, R32, R44 ;  /* 0x000000200830723c */ /* 0x000fe2000000182c */
[----:B-1----:R-:W-:-:S07]  /*ef30*/  FFMA.FTZ R2, R155, c[0x0][0x2d0], -R6 ;  /* 0x0000b4009b027a23 */ /* 0x002fce0000010806 */
[C---:B------:R-:W-:Y:S01]  /*ef40*/  HMMA.16816.F32 R36, R8.reuse, R34, R40 ;  /* 0x000000220824723c */ /* 0x040fe20000001828 */
[----:B------:R-:W-:Y:S01]  /*ef50*/  LDSM.16.MT88.4 R32, [R208+0x2100] ;  /* 0x00210000d020783b */ /* 0x000fe20000004200 */
[----:B------:R1:W1:Y:S06]  /*ef60*/  MUFU.EX2 R161, R2 ;  /* 0x0000000200a17308 */ /* 0x00026c0000000800 */
[C---:B--2---:R-:W-:Y:S08]  /*ef70*/  HMMA.16816.F32 R44, R8.reuse, R12, R92 ;  /* 0x0000000c082c723c */ /* 0x044ff0000000185c */
[----:B------:R-:W-:Y:S01]  /*ef80*/  HMMA.16816.F32 R40, R8, R14, R100 ;  /* 0x0000000e0828723c */ /* 0x000fe20000001864 */
[----:B------:R-:W2:Y:S01]  /*ef90*/  LDSM.16.MT88.4 R12, [R205+0x2100] ;  /* 0x00210000cd0c783b */ /* 0x000ea20000004200 */
[----:B-1----:R-:W-:-:S02]  /*efa0*/  FFMA.FTZ R2, R156, c[0x0][0x2d0], -R0 ;  /* 0x0000b4009c027a23 */ /* 0x002fc40000010800 */
[----:B------:R-:W-:Y:S02]  /*efb0*/  IMAD.MOV.U32 R156, RZ, RZ, R120 ;  /* 0x000000ffff9c7224 */ /* 0x000fe400078e0078 */
[----:B------:R1:W-:Y:S01]  /*efc0*/  MUFU.EX2 R155, R2 ;  /* 0x00000002009b7308 */ /* 0x0003e20000000800 */
[----:B------:R-:W-:Y:S01]  /*efd0*/  IMAD.MOV.U32 R120, RZ, RZ, R149 ;  /* 0x000000ffff787224 */ /* 0x000fe200078e0095 */
[----:B---3--:R-:W-:Y:S01]  /*efe0*/  HMMA.16816.F32 R76, R8, R28, R104 ;  /* 0x0000001c084c723c */ /* 0x008fe20000001868 */
[----:B------:R-:W-:-:S07]  /*eff0*/  IMAD.MOV.U32 R149, RZ, RZ, R115 ;  /* 0x000000ffff957224 */ /* 0x000fce00078e0073 */
[----:B------:R-:W-:Y:S01]  /*f000*/  HMMA.16816.F32 R100, R8, R30, R108 ;  /* 0x0000001e0864723c */ /* 0x000fe2000000186c */
[----:B------:R-:W3:Y:S01]  /*f010*/  LDSM.16.MT88.4 R28, [R207+0x2100] ;  /* 0x00210000cf1c783b */ /* 0x000ee20000004200 */
[----:B-1----:R-:W-:Y:S02]  /*f020*/  FFMA.FTZ R2, R158, c[0x0][0x2d0], -R0 ;  /* 0x0000b4009e027a23 */ /* 0x002fe40000010800 */
[----:B------:R-:W-:-:S04]  /*f030*/  IMAD.MOV.U32 R158, RZ, RZ, R121 ;  /* 0x000000ffff9e7224 */ /* 0x000fc800078e0079 */
[C---:B-----5:R-:W-:Y:S01]  /*f040*/  HMMA.16816.F32 R108, R8.reuse, R26, R88 ;  /* 0x0000001a086c723c */ /* 0x060fe20000001858 */
[----:B------:R1:W5:Y:S01]  /*f050*/  MUFU.EX2 R154, R2 ;  /* 0x00000002009a7308 */ /* 0x0003620000000800 */
[----:B------:R-:W-:Y:S02]  /*f060*/  IMAD.MOV.U32 R121, RZ, RZ, R148 ;  /* 0x000000ffff797224 */ /* 0x000fe400078e0094 */
[----:B------:R-:W-:Y:S02]  /*f070*/  IMAD.MOV.U32 R148, RZ, RZ, R145 ;  /* 0x000000ffff947224 */ /* 0x000fe400078e0091 */
[----:B------:R-:W-:Y:S02]  /*f080*/  IMAD.MOV.U32 R145, RZ, RZ, R113 ;  /* 0x000000ffff917224 */ /* 0x000fe400078e0071 */
[C---:B----4-:R-:W-:Y:S08]  /*f090*/  HMMA.16816.F32 R104, R8.reuse, R20, R84 ;  /* 0x000000140868723c */ /* 0x050ff00000001854 */
[----:B------:R-:W-:Y:S01]  /*f0a0*/  HMMA.16816.F32 R92, R8, R22, R68 ;  /* 0x00000016085c723c */ /* 0x000fe20000001844 */
[----:B-1----:R-:W-:Y:S01]  /*f0b0*/  FFMA.FTZ R2, R159, c[0x0][0x2d0], -R0 ;  /* 0x0000b4009f027a23 */ /* 0x002fe20000010800 */
[----:B------:R-:W-:Y:S01]  /*f0c0*/  LDSM.16.MT88.4 R20, [R205+0x6100] ;  /* 0x00610000cd14783b */ /* 0x000fe20000004200 */
[----:B------:R-:W-:-:S02]  /*f0d0*/  IMAD.MOV.U32 R159, RZ, RZ, R122 ;  /* 0x000000ffff9f7224 */ /* 0x000fc400078e007a */
[----:B------:R-:W-:Y:S01]  /*f0e0*/  IMAD.MOV.U32 R122, RZ, RZ, R123 ;  /* 0x000000ffff7a7224 */ /* 0x000fe200078e007b */
[----:B------:R1:W-:Y:S01]  /*f0f0*/  MUFU.EX2 R153, R2 ;  /* 0x0000000200997308 */ /* 0x0003e20000000800 */
[----:B------:R-:W-:Y:S02]  /*f100*/  IMAD.MOV.U32 R123, RZ, RZ, R112 ;  /* 0x000000ffff7b7224 */ /* 0x000fe400078e0070 */
[----:B------:R-:W-:Y:S01]  /*f110*/  HMMA.16816.F32 R112, R8, R24, R96 ;  /* 0x000000180870723c */ /* 0x000fe20000001860 */
[----:B------:R-:W4:Y:S06]  /*f120*/  LDSM.16.MT88.4 R24, [R204+0x6100] ;  /* 0x00610000cc18783b */ /* 0x000f2c0000004200 */
[----:B------:R-:W-:-:S02]  /*f130*/  F2FP.PACK_AB R8, R162, R163 ;  /* 0x000000a3a208723e */ /* 0x000fc400000000ff */
[----:B------:R-:W-:Y:S02]  /*f140*/  F2FP.PACK_AB R10, R161, R160 ;  /* 0x000000a0a10a723e */ /* 0x000fe400000000ff */
[----:B-----5:R-:W-:Y:S01]  /*f150*/  F2FP.PACK_AB R9, R154, R155 ;  /* 0x0000009b9a09723e */ /* 0x020fe200000000ff */
[----:B-1----:R-:W-:Y:S02]  /*f160*/  FFMA.FTZ R2, R157, c[0x0][0x2d0], -R0 ;  /* 0x0000b4009d027a23 */ /* 0x002fe40000010800 */
[----:B------:R-:W-:Y:S02]  /*f170*/  IMAD.MOV.U32 R157, RZ, RZ, R146 ;  /* 0x000000ffff9d7224 */ /* 0x000fe400078e0092 */
[----:B------:R1:W5:Y:S02]  /*f180*/  MUFU.EX2 R152, R2 ;  /* 0x0000000200987308 */ /* 0x0003640000000800 */
[----:B-1----:R-:W-:Y:S01]  /*f190*/  FFMA.FTZ R2, R164, c[0x0][0x2d0], -R6 ;  /* 0x0000b400a4027a23 */ /* 0x002fe20000010806 */
[----:B-----5:R-:W-:Y:S01]  /*f1a0*/  F2FP.PACK_AB R11, R152, R153 ;  /* 0x00000099980b723e */ /* 0x020fe200000000ff */
[----:B------:R-:W-:-:S04]  /*f1b0*/  IMAD.MOV.U32 R164, RZ, RZ, R121 ;  /* 0x000000ffffa47224 */ /* 0x000fc800078e0079 */
[----:B------:R1:W-:Y:S02]  /*f1c0*/  MUFU.EX2 R151, R2 ;  /* 0x0000000200977308 */ /* 0x0003e40000000800 */
[C---:B------:R-:W-:Y:S08]  /*f1d0*/  HMMA.16816.F32 R96, R8.reuse, R16, R80 ;  /* 0x000000100860723c */ /* 0x040ff00000001850 */
[----:B------:R-:W-:Y:S01]  /*f1e0*/  HMMA.16816.F32 R88, R8, R18, R56 ;  /* 0x000000120858723c */ /* 0x000fe20000001838 */
[----:B------:R-:W5:Y:S01]  /*f1f0*/  LDSM.16.MT88.4 R16, [R208+0x6100] ;  /* 0x00610000d010783b */ /* 0x000f620000004200 */
[----:B-1----:R-:W-:-:S02]  /*f200*/  FFMA.FTZ R2, R166, c[0x0][0x2d0], -R6 ;  /* 0x0000b400a6027a23 */ /* 0x002fc40000010806 */
[----:B------:R-:W-:Y:S02]  /*f210*/  IMAD.MOV.U32 R166, RZ, RZ, R150 ;  /* 0x000000ffffa67224 */ /* 0x000fe400078e0096 */
[----:B------:R1:W1:Y:S02]  /*f220*/  MUFU.EX2 R150, R2 ;  /* 0x0000000200967308 */ /* 0x0002640000000800 */
[C---:B--2---:R-:W-:Y:S08]  /*f230*/  HMMA.16816.F32 R84, R8.reuse, R12, R72 ;  /* 0x0000000c0854723c */ /* 0x044ff00000001848 */
[----:B------:R-:W-:Y:S01]  /*f240*/  HMMA.16816.F32 R80, R8, R14, R64 ;  /* 0x0000000e0850723c */ /* 0x000fe20000001840 */
[----:B------:R-:W2:Y:S01]  /*f250*/  LDSM.16.MT88.4 R12, [R207+0x6100] ;  /* 0x00610000cf0c783b */ /* 0x000ea20000004200 */
[----:B-1----:R-:W-:-:S06]  /*f260*/  FFMA.FTZ R2, R165, c[0x0][0x2d0], -R6 ;  /* 0x0000b400a5027a23 */ /* 0x002fcc0000010806 */
[C---:B------:R-:W-:Y:S01]  /*f270*/  HMMA.16816.F32 R72, R8.reuse, R32, R60 ;  /* 0x000000200848723c */ /* 0x040fe2000000183c */
[----:B------:R-:W-:Y:S02]  /*f280*/  IMAD.MOV.U32 R165, RZ, RZ, R149 ;  /* 0x000000ffffa57224 */ /* 0x000fe400078e0095 */
[----:B------:R1:W-:Y:S05]  /*f290*/  MUFU.EX2 R149, R2 ;  /* 0x0000000200957308 */ /* 0x0003ea0000000800 */
[C---:B------:R-:W-:Y:S01]  /*f2a0*/  HMMA.16816.F32 R68, R8.reuse, R34, R52 ;  /* 0x000000220844723c */ /* 0x040fe20000001834 */
[----:B------:R-:W2:Y:S07]  /*f2b0*/  LDSM.16.MT88.4 R32, [R204+0x2900] ;  /* 0x00290000cc20783b */ /* 0x000eae0000004200 */
[----:B---3--:R-:W-:Y:S01]  /*f2c0*/  HMMA.16816.F32 R64, R8, R28, R48 ;  /* 0x0000001c0840723c */ /* 0x008fe20000001830 */
[----:B-1----:R-:W-:-:S02]  /*f2d0*/  FFMA.FTZ R2, R167, c[0x0][0x2d0], -R6 ;  /* 0x0000b400a7027a23 */ /* 0x002fc40000010806 */
[----:B------:R-:W-:Y:S02]  /*f2e0*/  IMAD.MOV.U32 R167, RZ, RZ, R148 ;  /* 0x000000ffffa77224 */ /* 0x000fe400078e0094 */
[----:B------:R1:W3:Y:S03]  /*f2f0*/  MUFU.EX2 R148, R2 ;  /* 0x0000000200947308 */ /* 0x0002e60000000800 */
[C---:B------:R-:W-:Y:S01]  /*f300*/  HMMA.16816.F32 R56, R8.reuse, R30, R36 ;  /* 0x0000001e0838723c */ /* 0x040fe20000001824 */
[----:B------:R-:W2:Y:S07]  /*f310*/  LDSM.16.MT88.4 R28, [R205+0x2900] ;  /* 0x00290000cd1c783b */ /* 0x000eae0000004200 */
[----:B----4-:R-:W-:Y:S01]  /*f320*/  HMMA.16816.F32 R44, R8, R24, R44 ;  /* 0x00000018082c723c */ /* 0x010fe2000000182c */
[----:B-1----:R-:W-:-:S07]  /*f330*/  FFMA.FTZ R2, R184, c[0x0][0x2d0], -R0 ;  /* 0x0000b400b8027a23 */ /* 0x002fce0000010800 */
[C---:B------:R-:W-:Y:S01]  /*f340*/  HMMA.16816.F32 R48, R8.reuse, R26, R40 ;  /* 0x0000001a0830723c */ /* 0x040fe20000001828 */
[----:B------:R-:W-:Y:S01]  /*f350*/  IMAD.MOV.U32 R184, RZ, RZ, R147 ;  /* 0x000000ffffb87224 */ /* 0x000fe200078e0093 */
[----:B------:R-:W1:Y:S01]  /*f360*/  LDSM.16.MT88.4 R24, [R208+0x2900] ;  /* 0x00290000d018783b */ /* 0x000e620000004200 */
[----:B------:R4:W-:Y:S05]  /*f370*/  MUFU.EX2 R147, R2 ;  /* 0x0000000200937308 */ /* 0x0009ea0000000800 */
[C---:B------:R-:W-:Y:S08]  /*f380*/  HMMA.16816.F32 R36, R8.reuse, R22, R100 ;  /* 0x000000160824723c */ /* 0x040ff00000001864 */
[----:B------:R-:W-:Y:S01]  /*f390*/  HMMA.16816.F32 R40, R8, R20, R76 ;  /* 0x000000140828723c */ /* 0x000fe2000000184c */
[----:B------:R-:W1:Y:S01]  /*f3a0*/  LDSM.16.MT88.4 R20, [R207+0x2900] ;  /* 0x00290000cf14783b */ /* 0x000e620000004200 */
[----:B----4-:R-:W-:-:S02]  /*f3b0*/  FFMA.FTZ R2, R186, c[0x0][0x2d0], -R0 ;  /* 0x0000b400ba027a23 */ /* 0x010fc40000010800 */
[----:B------:R-:W-:Y:S02]  /*f3c0*/  IMAD.MOV.U32 R186, RZ, RZ, R120 ;  /* 0x000000ffffba7224 */ /* 0x000fe400078e0078 */
[----:B------:R4:W1:Y:S02]  /*f3d0*/  MUFU.EX2 R146, R2 ;  /* 0x0000000200927308 */ /* 0x0008640000000800 */
[C---:B-----5:R-:W-:Y:S07]  /*f3e0*/  HMMA.16816.F32 R52, R8.reuse, R16, R112 ;  /* 0x000000100834723c */ /* 0x060fee0000001870 */
[----:B------:R-:W-:Y:S01]  /*f3f0*/  IMAD.MOV.U32 R115, RZ, RZ, R145 ;  /* 0x000000ffff737224 */ /* 0x000fe200078e0091 */
[----:B------:R-:W-:Y:S01]  /*f400*/  HMMA.16816.F32 R60, R8, R18, R108 ;  /* 0x00000012083c723c */ /* 0x000fe2000000186c */
[----:B------:R-:W-:Y:S01]  /*f410*/  LDSM.16.MT88.4 R16, [R205+0x6900] ;  /* 0x00690000cd10783b */ /* 0x000fe20000004200 */
[----:B------:R-:W-:-:S02]  /*f420*/  IMAD.MOV.U32 R114, RZ, RZ, R144 ;  /* 0x000000ffff727224 */ /* 0x000fc400078e0090 */
[----:B------:R-:W-:Y:S02]  /*f430*/  IMAD.MOV.U32 R112, RZ, RZ, R118 ;  /* 0x000000ffff707224 */ /* 0x000fe400078e0076 */
[----:B------:R-:W-:Y:S02]  /*f440*/  IMAD.MOV.U32 R113, RZ, RZ, R117 ;  /* 0x000000ffff717224 */ /* 0x000fe400078e0075 */
[----:B----4-:R-:W-:Y:S01]  /*f450*/  FFMA.FTZ R2, R185, c[0x0][0x2d0], -R0 ;  /* 0x0000b400b9027a23 */ /* 0x010fe20000010800 */
[C---:B--2---:R-:W-:Y:S01]  /*f460*/  HMMA.16816.F32 R104, R8.reuse, R12, R104 ;  /* 0x0000000c0868723c */ /* 0x044fe20000001868 */
[----:B------:R-:W-:Y:S02]  /*f470*/  IMAD.MOV.U32 R185, RZ, RZ, R122 ;  /* 0x000000ffffb97224 */ /* 0x000fe400078e007a */
[----:B------:R2:W-:Y:S05]  /*f480*/  MUFU.EX2 R135, R2 ;  /* 0x0000000200877308 */ /* 0x0005ea0000000800 */
[----:B------:R-:W-:Y:S01]  /*f490*/  HMMA.16816.F32 R100, R8, R14, R92 ;  /* 0x0000000e0864723c */ /* 0x000fe2000000185c */
[----:B------:R-:W4:Y:S06]  /*f4a0*/  LDSM.16.MT88.4 R12, [R204+0x6900] ;  /* 0x00690000cc0c783b */ /* 0x000f2c0000004200 */
[----:B------:R-:W-:-:S02]  /*f4b0*/  F2FP.PACK_AB R8, R150, R151 ;  /* 0x000000979608723e */ /* 0x000fc400000000ff */
[----:B---3--:R-:W-:Y:S01]  /*f4c0*/  F2FP.PACK_AB R10, R148, R149 ;  /* 0x00000095940a723e */ /* 0x008fe200000000ff */
[----:B--2---:R-:W-:Y:S01]  /*f4d0*/  FFMA.FTZ R2, R187, c[0x0][0x2d0], -R0 ;  /* 0x0000b400bb027a23 */ /* 0x004fe20000010800 */
[----:B-1----:R-:W-:Y:S02]  /*f4e0*/  F2FP.PACK_AB R9, R146, R147 ;  /* 0x000000939209723e */ /* 0x002fe400000000ff */
[----:B------:R-:W-:Y:S01]  /*f4f0*/  MOV R187, R123 ;  /* 0x0000007b00bb7202 */ /* 0x000fe20000000f00 */
[----:B------:R-:W1:Y:S02]  /*f500*/  MUFU.EX2 R134, R2 ;  /* 0x0000000200867308 */ /* 0x000e640000000800 */
[----:B-1----:R-:W-:Y:S01]  /*f510*/  F2FP.PACK_AB R11, R134, R135 ;  /* 0x00000087860b723e */ /* 0x002fe200000000ff */
[----:B------:R-:W-:Y:S02]  /*f520*/  FFMA.FTZ R2, R199, c[0x0][0x2d0], -R6 ;  /* 0x0000b400c7027a23 */ /* 0x000fe40000010806 */
[----:B------:R-:W-:-:S03]  /*f530*/  IMAD.MOV.U32 R199, RZ, RZ, R233 ;  /* 0x000000ffffc77224 */ /* 0x000fc600078e00e9 */
[----:B------:R1:W-:Y:S01]  /*f540*/  MUFU.EX2 R133, R2 ;  /* 0x0000000200857308 */ /* 0x0003e20000000800 */
[C---:B------:R-:W-:Y:S08]  /*f550*/  HMMA.16816.F32 R120, R8.reuse, R32, R96 ;  /* 0x000000200878723c */ /* 0x040ff00000001860 */
[----:B------:R-:W-:Y:S01]  /*f560*/  HMMA.16816.F32 R108, R8, R34, R88 ;  /* 0x00000022086c723c */ /* 0x000fe20000001858 */
[----:B------:R-:W-:Y:S01]  /*f570*/  LDSM.16.MT88.4 R32, [R207+0x6900] ;  /* 0x00690000cf20783b */ /* 0x000fe20000004200 */
[----:B-1----:R-:W-:-:S06]  /*f580*/  FFMA.FTZ R2, R227, c[0x0][0x2d0], -R6 ;  /* 0x0000b400e3027a23 */ /* 0x002fcc0000010806 */
[C---:B------:R-:W-:Y:S01]  /*f590*/  HMMA.16816.F32 R96, R8.reuse, R28, R84 ;  /* 0x0000001c0860723c */ /* 0x040fe20000001854 */
[----:B------:R1:W2:Y:S07]  /*f5a0*/  MUFU.EX2 R145, R2 ;  /* 0x0000000200917308 */ /* 0x0002ae0000000800 */
[C---:B------:R-:W-:Y:S08]  /*f5b0*/  HMMA.16816.F32 R84, R8.reuse, R24, R72 ;  /* 0x000000180854723c */ /* 0x040ff00000001848 */
[----:B------:R-:W-:Y:S01]  /*f5c0*/  HMMA.16816.F32 R88, R8, R26, R68 ;  /* 0x0000001a0858723c */ /* 0x000fe20000001844 */
[----:B------:R-:W3:Y:S01]  /*f5d0*/  LDSM.16.MT88.4 R24, [R208+0x6900] ;  /* 0x00690000d018783b */ /* 0x000ee20000004200 */
[----:B-1----:R-:W-:-:S04]  /*f5e0*/  FFMA.FTZ R2, R228, c[0x0][0x2d0], -R6 ;  /* 0x0000b400e4027a23 */ /* 0x002fc80000010806 */
[----:B------:R1:W-:Y:S02]  /*f5f0*/  MUFU.EX2 R144, R2 ;  /* 0x0000000200907308 */ /* 0x0003e40000000800 */
[C---:B------:R-:W-:Y:S01]  /*f600*/  HMMA.16816.F32 R92, R8.reuse, R30, R80 ;  /* 0x0000001e085c723c */ /* 0x040fe20000001850 */
[----:B------:R-:W-:Y:S07]  /*f610*/  LDSM.16.MT88.4 R28, [R204+0x3100] ;  /* 0x00310000cc1c783b */ /* 0x000fee0000004200 */
[----:B------:R-:W-:Y:S01]  /*f620*/  HMMA.16816.F32 R80, R8, R20, R64 ;  /* 0x000000140850723c */ /* 0x000fe20000001840 */
[----:B-1----:R-:W-:-:S07]  /*f630*/  FFMA.FTZ R2, R229, c[0x0][0x2d0], -R6 ;  /* 0x0000b400e5027a23 */ /* 0x002fce0000010806 */
[C---:B----4-:R-:W-:Y:S01]  /*f640*/  HMMA.16816.F32 R64, R8.reuse, R14, R48 ;  /* 0x0000000e0840723c */ /* 0x050fe20000001830 */
[----:B------:R1:W4:Y:S07]  /*f650*/  MUFU.EX2 R233, R2 ;  /* 0x0000000200e97308 */ /* 0x00032e0000000800 */
[C---:B------:R-:W-:Y:S01]  /*f660*/  HMMA.16816.F32 R72, R8.reuse, R12, R44 ;  /* 0x0000000c0848723c */ /* 0x040fe2000000182c */
[----:B------:R-:W-:Y:S07]  /*f670*/  LDSM.16.MT88.4 R12, [R207+0x3100] ;  /* 0x00310000cf0c783b */ /* 0x000fee0000004200 */
[----:B------:R-:W-:Y:S01]  /*f680*/  HMMA.16816.F32 R76, R8, R22, R56 ;  /* 0x00000016084c723c */ /* 0x000fe20000001838 */
[----:B------:R-:W-:Y:S01]  /*f690*/  LDSM.16.MT88.4 R20, [R205+0x3100] ;  /* 0x00310000cd14783b */ /* 0x000fe20000004200 */
[----:B-1----:R-:W-:-:S04]  /*f6a0*/  FFMA.FTZ R2, R230, c[0x0][0x2d0], -R0 ;  /* 0x0000b400e6027a23 */ /* 0x002fc80000010800 */
[----:B------:R1:W-:Y:S02]  /*f6b0*/  MUFU.EX2 R132, R2 ;  /* 0x0000000200847308 */ /* 0x0003e40000000800 */
[C---:B---3--:R-:W-:Y:S08]  /*f6c0*/  HMMA.16816.F32 R48, R8.reuse, R24, R52 ;  /* 0x000000180830723c */ /* 0x048ff00000001834 */
[----:B------:R-:W-:Y:S01]  /*f6d0*/  HMMA.16816.F32 R52, R8, R26, R60 ;  /* 0x0000001a0834723c */ /* 0x000fe2000000183c */
[----:B------:R-:W3:Y:S01]  /*f6e0*/  LDSM.16.MT88.4 R24, [R204+0x7100] ;  /* 0x00710000cc18783b */ /* 0x000ee20000004200 */
[----:B-1----:R-:W-:-:S06]  /*f6f0*/  FFMA.FTZ R2, R231, c[0x0][0x2d0], -R0 ;  /* 0x0000b400e7027a23 */ /* 0x002fcc0000010800 */
[C---:B------:R-:W-:Y:S01]  /*f700*/  HMMA.16816.F32 R56, R8.reuse, R16, R40 ;  /* 0x000000100838723c */ /* 0x040fe20000001828 */
[----:B------:R1:W5:Y:S07]  /*f710*/  MUFU.EX2 R118, R2 ;  /* 0x0000000200767308 */ /* 0x00036e0000000800 */
[C---:B------:R-:W-:Y:S01]  /*f720*/  HMMA.16816.F32 R40, R8.reuse, R18, R36 ;  /* 0x000000120828723c */ /* 0x040fe20000001824 */
[----:B------:R-:W3:Y:S07]  /*f730*/  LDSM.16.MT88.4 R16, [R208+0x3100] ;  /* 0x00310000d010783b */ /* 0x000eee0000004200 */
[----:B------:R-:W-:Y:S01]  /*f740*/  HMMA.16816.F32 R44, R8, R32, R104 ;  /* 0x00000020082c723c */ /* 0x000fe20000001868 */
[----:B------:R-:W-:Y:S01]  /*f750*/  LDSM.16.MT88.4 R104, [R205+0x7900] ;  /* 0x00790000cd68783b */ /* 0x000fe20000004200 */
[----:B-1----:R-:W-:-:S04]  /*f760*/  FFMA.FTZ R2, R232, c[0x0][0x2d0], -R0 ;  /* 0x0000b400e8027a23 */ /* 0x002fc80000010800 */
[----:B------:R1:W-:Y:S02]  /*f770*/  MUFU.EX2 R117, R2 ;  /* 0x0000000200757308 */ /* 0x0003e40000000800 */
[----:B------:R-:W-:Y:S01]  /*f780*/  HMMA.16816.F32 R36, R8, R34, R100 ;  /* 0x000000220824723c */ /* 0x000fe20000001864 */
[----:B------:R-:W3:Y:S06]  /*f790*/  LDSM.16.MT88.4 R32, [R205+0x7100] ;  /* 0x00710000cd20783b */ /* 0x000eec0000004200 */
[----:B--2---:R-:W-:Y:S02]  /*f7a0*/  F2FP.PACK_AB R8, R145, R133 ;  /* 0x000000859108723e */ /* 0x004fe400000000ff */
[----:B----4-:R-:W-:-:S02]  /*f7b0*/  F2FP.PACK_AB R10, R233, R144 ;  /* 0x00000090e90a723e */ /* 0x010fc400000000ff */
[----:B-----5:R-:W-:Y:S01]  /*f7c0*/  F2FP.PACK_AB R9, R118, R132 ;  /* 0x000000847609723e */ /* 0x020fe200000000ff */
[----:B-1----:R-:W-:-:S04]  /*f7d0*/  FFMA.FTZ R2, R235, c[0x0][0x2d0], -R0 ;  /* 0x0000b400eb027a23 */ /* 0x002fc80000010800 */
[----:B------:R1:W2:Y:S02]  /*f7e0*/  MUFU.EX2 R62, R2 ;  /* 0x00000002003e7308 */ /* 0x0002a40000000800 */
[----:B-1----:R-:W-:Y:S01]  /*f7f0*/  FFMA.FTZ R2, R252, c[0x0][0x2d0], -R6 ;  /* 0x0000b400fc027a23 */ /* 0x002fe20000010806 */
[----:B--2---:R-:W-:-:S05]  /*f800*/  F2FP.PACK_AB R11, R62, R117 ;  /* 0x000000753e0b723e */ /* 0x004fca00000000ff */
[----:B------:R1:W-:Y:S02]  /*f810*/  MUFU.EX2 R61, R2 ;  /* 0x00000002003d7308 */ /* 0x0003e40000000800 */
[C---:B---3--:R-:W-:Y:S08]  /*f820*/  HMMA.16816.F32 R64, R8.reuse, R26, R64 ;  /* 0x0000001a0840723c */ /* 0x048ff00000001840 */
[----:B------:R-:W-:Y:S01]  /*f830*/  HMMA.16816.F32 R128, R8, R24, R72 ;  /* 0x000000180880723c */ /* 0x000fe20000001848 */
[----:B------:R-:W-:Y:S01]  /*f840*/  LDSM.16.MT88.4 R72, [R205+0x3900] ;  /* 0x00390000cd48783b */ /* 0x000fe20000004200 */
[----:B-1----:R-:W-:-:S02]  /*f850*/  FFMA.FTZ R2, R199, c[0x0][0x2d0], -R6 ;  /* 0x0000b400c7027a23 */ /* 0x002fc40000010806 */
[----:B------:R-:W-:Y:S02]  /*f860*/  IMAD.MOV.U32 R199, RZ, RZ, R112 ;  /* 0x000000ffffc77224 */ /* 0x000fe400078e0070 */
[----:B------:R1:W-:Y:S01]  /*f870*/  MUFU.EX2 R60, R2 ;  /* 0x00000002003c7308 */ /* 0x0003e20000000800 */
[----:B------:R-:W-:Y:S01]  /*f880*/  IMAD.MOV.U32 R112, RZ, RZ, R113 ;  /* 0x000000ffff707224 */ /* 0x000fe200078e0071 */
[C---:B------:R-:W-:Y:S01]  /*f890*/  HMMA.16816.F32 R68, R8.reuse, R20, R96 ;  /* 0x000000140844723c */ /* 0x040fe20000001860 */
[----:B------:R-:W-:Y:S01]  /*f8a0*/  IMAD.MOV.U32 R113, RZ, RZ, R114 ;  /* 0x000000ffff717224 */ /* 0x000fe200078e0072 */
[----:B------:R-:W-:Y:S01]  /*f8b0*/  LDSM.16.MT88.4 R96, [R204+0x7900] ;  /* 0x00790000cc60783b */ /* 0x000fe20000004200 */
[----:B------:R-:W-:Y:S02]  /*f8c0*/  IMAD.MOV.U32 R114, RZ, RZ, R115 ;  /* 0x000000ffff727224 */ /* 0x000fe400078e0073 */
[----:B------:R-:W-:Y:S02]  /*f8d0*/  IMAD.MOV.U32 R115, RZ, RZ, R187 ;  /* 0x000000ffff737224 */ /* 0x000fe400078e00bb */
[----:B------:R-:W-:Y:S01]  /*f8e0*/  IMAD.MOV.U32 R187, RZ, RZ, R185 ;  /* 0x000000ffffbb7224 */ /* 0x000fe200078e00b9 */
[----:B------:R-:W-:Y:S01]  /*f8f0*/  HMMA.16816.F32 R20, R8, R22, R92 ;  /* 0x000000160814723c */ /* 0x000fe2000000185c */
[----:B------:R-:W-:Y:S01]  /*f900*/  IMAD.MOV.U32 R185, RZ, RZ, R186 ;  /* 0x000000ffffb97224 */ /* 0x000fe200078e00ba */
[----:B------:R-:W-:Y:S01]  /*f910*/  MOV R186, R184 ;  /* 0x000000b800ba7202 */ /* 0x000fe20000000f00 */
[----:B------:R-:W-:-:S02]  /*f920*/  IMAD.MOV.U32 R184, RZ, RZ, R167 ;  /* 0x000000ffffb87224 */ /* 0x000fc400078e00a7 */
[----:B------:R-:W-:Y:S02]  /*f930*/  IMAD.MOV.U32 R167, RZ, RZ, R165 ;  /* 0x000000ffffa77224 */ /* 0x000fe400078e00a5 */
[----:B-1----:R-:W-:Y:S01]  /*f940*/  FFMA.FTZ R2, R158, c[0x0][0x2d0], -R6 ;  /* 0x0000b4009e027a23 */ /* 0x002fe20000010806 */
[C---:B------:R-:W-:Y:S01]  /*f950*/  HMMA.16816.F32 R100, R8.reuse, R12, R80 ;  /* 0x0000000c0864723c */ /* 0x040fe20000001850 */
[----:B------:R-:W-:Y:S01]  /*f960*/  IMAD.MOV.U32 R165, RZ, RZ, R159 ;  /* 0x000000ffffa57224 */ /* 0x000fe200078e009f */
[----:B------:R-:W-:Y:S01]  /*f970*/  LDSM.16.MT88.4 R80, [R208+0x3900] ;  /* 0x00390000d050783b */ /* 0x000fe20000004200 */
[----:B------:R1:W-:Y:S01]  /*f980*/  MUFU.EX2 R26, R2 ;  /* 0x00000002001a7308 */ /* 0x0003e20000000800 */
[----:B------:R-:W-:Y:S02]  /*f990*/  IMAD.MOV.U32 R159, RZ, RZ, R124 ;  /* 0x000000ffff9f7224 */ /* 0x000fe400078e007c */
[----:B------:R-:W-:Y:S02]  /*f9a0*/  IMAD.MOV.U32 R158, RZ, RZ, R125 ;  /* 0x000000ffff9e7224 */ /* 0x000fe400078e007d */
[----:B------:R-:W-:Y:S01]  /*f9b0*/  IMAD.MOV.U32 R228, RZ, RZ, R113 ;  /* 0x000000ffffe47224 */ /* 0x000fe200078e0071 */
[----:B------:R-:W-:Y:S01]  /*f9c0*/  HMMA.16816.F32 R120, R8, R28, R120 ;  /* 0x0000001c0878723c */ /* 0x000fe20000001878 */
[----:B------:R-:W-:-:S02]  /*f9d0*/  IMAD.MOV.U32 R229, RZ, RZ, R114 ;  /* 0x000000ffffe57224 */ /* 0x000fc400078e0072 */
[----:B------:R-:W-:-:S05]  /*f9e0*/  IMAD.MOV.U32 R227, RZ, RZ, R115 ;  /* 0x000000ffffe37224 */ /* 0x000fca00078e0073 */
[----:B------:R-:W-:Y:S01]  /*f9f0*/  HMMA.16816.F32 R92, R8, R18, R88 ;  /* 0x00000012085c723c */ /* 0x000fe20000001858 */
[----:B------:R-:W-:Y:S01]  /*fa00*/  LDSM.16.MT88.4 R88, [R207+0x3900] ;  /* 0x00390000cf58783b */ /* 0x000fe20000004200 */
[----:B-1----:R-:W-:-:S04]  /*fa10*/  FFMA.FTZ R2, R126, c[0x0][0x2d0], -R6 ;  /* 0x0000b4007e027a23 */ /* 0x002fc80000010806 */
[----:B------:R1:W2:Y:S02]  /*fa20*/  MUFU.EX2 R25, R2 ;  /* 0x0000000200197308 */ /* 0x0002a40000000800 */
[C---:B------:R-:W-:Y:S08]  /*fa30*/  HMMA.16816.F32 R28, R8.reuse, R30, R108 ;  /* 0x0000001e081c723c */ /* 0x040ff0000000186c */
[----:B------:R-:W-:Y:S01]  /*fa40*/  HMMA.16816.F32 R84, R8, R16, R84 ;  /* 0x000000100854723c */ /* 0x000fe20000001854 */
[----:B------:R-:W3:Y:S01]  /*fa50*/  LDSM.16.MT88.4 R16, [R208+0x7100] ;  /* 0x00710000d010783b */ /* 0x000ee20000004200 */
[----:B-1----:R-:W-:Y:S01]  /*fa60*/  FFMA.FTZ R2, R127, c[0x0][0x2d0], -R0 ;  /* 0x0000b4007f027a23 */ /* 0x002fe20000010800 */
[----:B--2---:R-:W-:-:S05]  /*fa70*/  F2FP.PACK_AB R114, R25, R26 ;  /* 0x0000001a1972723e */ /* 0x004fca00000000ff */
[C---:B------:R-:W-:Y:S01]  /*fa80*/  HMMA.16816.F32 R108, R8.reuse, R14, R76 ;  /* 0x0000000e086c723c */ /* 0x040fe2000000184c */
[----:B------:R-:W1:Y:S01]  /*fa90*/  LDSM.16.MT88.4 R12, [R207+0x7100] ;  /* 0x00710000cf0c783b */ /* 0x000e620000004200 */
[----:B------:R2:W-:Y:S03]  /*faa0*/  MUFU.EX2 R24, R2 ;  /* 0x0000000200187308 */ /* 0x0005e60000000800 */
[----:B------:R-:W4:Y:S03]  /*fab0*/  LDSM.16.MT88.4 R124, [R204+0x3900] ;  /* 0x00390000cc7c783b */ /* 0x000f260000004200 */
[C---:B------:R-:W-:Y:S08]  /*fac0*/  HMMA.16816.F32 R56, R8.reuse, R32, R56 ;  /* 0x000000200838723c */ /* 0x040ff00000001838 */
[----:B------:R-:W-:Y:S01]  /*fad0*/  HMMA.16816.F32 R40, R8, R34, R40 ;  /* 0x000000220828723c */ /* 0x000fe20000001828 */
[----:B--2---:R-:W-:-:S04]  /*fae0*/  FFMA.FTZ R2, R7, c[0x0][0x2d0], -R0 ;  /* 0x0000b40007027a23 */ /* 0x004fc80000010800 */
[----:B------:R2:W5:Y:S03]  /*faf0*/  MUFU.EX2 R7, R2 ;  /* 0x0000000200077308 */ /* 0x0005660000000800 */
[----:B---3--:R-:W-:Y:S01]  /*fb00*/  HMMA.16816.F32 R48, R8, R16, R48 ;  /* 0x000000100830723c */ /* 0x008fe20000001830 */
[--C-:B--2---:R-:W-:Y:S01]  /*fb10*/  FFMA.FTZ R2, R199, c[0x0][0x2d0], -R0.reuse ;  /* 0x0000b400c7027a23 */ /* 0x104fe20000010800 */
[----:B-----5:R-:W-:Y:S01]  /*fb20*/  F2FP.PACK_AB R113, R7, R24 ;  /* 0x000000180771723e */ /* 0x020fe200000000ff */
[----:B------:R-:W-:-:S05]  /*fb30*/  FFMA.FTZ R0, R159, c[0x0][0x2d0], -R0 ;  /* 0x0000b4009f007a23 */ /* 0x000fca0000010800 */
[----:B------:R-:W-:Y:S01]  /*fb40*/  HMMA.16816.F32 R52, R8, R18, R52 ;  /* 0x000000120834723c */ /* 0x000fe20000001834 */
[----:B------:R-:W-:Y:S01]  /*fb50*/  IMAD.MOV.U32 R199, RZ, RZ, R112 ;  /* 0x000000ffffc77224 */ /* 0x000fe200078e0070 */
[----:B------:R2:W-:Y:S01]  /*fb60*/  MUFU.EX2 R6, R2 ;  /* 0x0000000200067308 */ /* 0x0005e20000000800 */
[----:B------:R-:W-:Y:S01]  /*fb70*/  IMAD.MOV.U32 R159, RZ, RZ, R158 ;  /* 0x000000ffff9f7224 */ /* 0x000fe200078e009e */
[----:B------:R-:W-:Y:S01]  /*fb80*/  F2FP.PACK_AB R112, R60, R61 ;  /* 0x0000003d3c70723e */ /* 0x000fe200000000ff */
[----:B------:R-:W-:-:S03]  /*fb90*/  IMAD.MOV.U32 R158, RZ, RZ, R5 ;  /* 0x000000ffff9e7224 */ /* 0x000fc600078e0005 */
[C---:B-1----:R-:W-:Y:S02]  /*fba0*/  HMMA.16816.F32 R44, R8.reuse, R12, R44 ;  /* 0x0000000c082c723c */ /* 0x042fe4000000182c */
[----:B------:R1:W3:Y:S06]  /*fbb0*/  MUFU.EX2 R5, R0 ;  /* 0x0000000000057308 */ /* 0x0002ec0000000800 */
[----:B------:R-:W-:Y:S01]  /*fbc0*/  HMMA.16816.F32 R36, R8, R14, R36 ;  /* 0x0000000e0824723c */ /* 0x000fe20000001824 */
[----:B------:R-:W-:Y:S01]  /*fbd0*/  LDSM.16.MT88.4 R8, [R207+0x7900] ;  /* 0x00790000cf08783b */ /* 0x000fe20000004200 */
[----:B--2---:R-:W-:-:S04]  /*fbe0*/  FADD.FTZ R2, R199, R227 ;  /* 0x000000e3c7027221 */ /* 0x004fc80000010000 */
[----:B------:R-:W-:Y:S02]  /*fbf0*/  FADD.FTZ R2, R185, R2 ;  /* 0x00000002b9027221 */ /* 0x000fe40000010000 */
[----:B-1----:R-:W-:Y:S01]  /*fc00*/  FADD.FTZ R0, R228, R229 ;  /* 0x000000e5e4007221 */ /* 0x002fe20000010000 */
[----:B---3--:R-:W-:Y:S01]  /*fc10*/  F2FP.PACK_AB R115, R5, R6 ;  /* 0x000000060573723e */ /* 0x008fe200000000ff */
        /* <DEDUP_REMOVED lines=15> */
[----:B------:R-:W-:Y:S01]  /*fd10*/  FADD.FTZ R2, R237, R2 ;  /* 0x00000002ed027221 */ /* 0x000fe20000010000 */
[----:B------:R-:W1:Y:S01]  /*fd20*/  LDSM.16.MT88.4 R108, [R208+0x7900] ;  /* 0x00790000d06c783b */ /* 0x000e620000004200 */
        /* <DEDUP_REMOVED lines=13> */
[----:B----4-:R-:W-:Y:S03]  /*fe00*/  HMMA.16816.F32 R120, R112, R124, R120 ;  /* 0x0000007c7078723c */ /* 0x010fe60000001878 */
[----:B------:R-:W-:-:S04]  /*fe10*/  FADD.FTZ R0, R195, R0 ;  /* 0x00000000c3007221 */ /* 0x000fc80000010000 */
        /* <DEDUP_REMOVED lines=42> */
[----:B------:R-:W-:-:S07]  /*100c0*/  FADD.FTZ R234, R5, R234 ;  /* 0x000000ea05ea7221 */ /* 0x000fce0000010000 */
[----:B------:R-:W-:Y:S01]  /*100d0*/  HMMA.16816.F32 R112, R112, R10, R36 ;  /* 0x0000000a7070723c */ /* 0x000fe20000001824 */
[----:B------:R-:W-:Y:S07]  /*100e0*/  @!P6 BRA `(.L_x_133) ;  /* 0x000035800000e947 */ /* 0x000fee0003800000 */
[----:B------:R-:W2:Y:S04]  /*100f0*/  LDL R156, [R1] ;  /* 0x00000000019c7983 */ /* 0x000ea80000100800 */
[----:B------:R-:W3:Y:S01]  /*10100*/  LDL.LU R158, [R1+0x4] ;  /* 0x00000400019e7983 */ /* 0x000ee20000300800 */
[----:B------:R-:W-:Y:S01]  /*10110*/  MOV R250, c[0x0][0x208] ;  /* 0x0000820000fa7a02 */ /* 0x000fe20000000f00 */
[----:B------:R-:W-:Y:S01]  /*10120*/  IMAD.MOV.U32 R118, RZ, RZ, R3 ;  /* 0x000000ffff767224 */ /* 0x000fe200078e0003 */
[----:B------:R-:W-:Y:S01]  /*10130*/  IADD3 R240, P1, R244, 0x40, RZ ;  /* 0x00000040f4f07810 */ /* 0x000fe20007f3e0ff */
[----:B------:R-:W-:Y:S01]  /*10140*/  IMAD.MOV.U32 R117, RZ, RZ, R116 ;  /* 0x000000ffff757224 */ /* 0x000fe200078e0074 */
[----:B------:R-:W-:Y:S01]  /*10150*/  IADD3 R238, P0, R246, 0x40, RZ ;  /* 0x00000040f6ee7810 */ /* 0x000fe20007f1e0ff */
[----:B------:R-:W-:Y:S01]  /*10160*/  IMAD.SHL.U32 R250, R250, 0x40, RZ ;  /* 0x00000040fafa7824 */ /* 0x000fe200078e00ff */
[----:B------:R-:W-:Y:S01]  /*10170*/  MOV R251, c[0x0][0x1e0] ;  /* 0x0000780000fb7a02 */ /* 0x000fe20000000f00 */
[----:B------:R-:W-:Y:S01]  /*10180*/  IMAD.X R239, RZ, RZ, R241, P1 ;  /* 0x000000ffffef7224 */ /* 0x000fe200008e06f1 */
[----:B------:R-:W-:Y:S01]  /*10190*/  ULDC.64 UR4, c[0x0][0x118] ;  /* 0x0000460000047ab9 */ /* 0x000fe20000000a00 */
[----:B------:R-:W-:Y:S01]  /*101a0*/  IMAD.X R237, RZ, RZ, R243, P0 ;  /* 0x000000ffffed7224 */ /* 0x000fe200000e06f3 */
[----:B------:R-:W-:-:S02]  /*101b0*/  IADD3 R236, P2, R250, 0x80, RZ ;  /* 0x00000080faec7810 */ /* 0x000fc40007f5e0ff */
[----:B------:R-:W-:Y:S02]  /*101c0*/  SHF.L.U32 R252, R251, 0x6, RZ ;  /* 0x00000006fbfc7819 */ /* 0x000fe400000006ff */
[----:B--2---:R-:W-:Y:S02]  /*101d0*/  IADD3.X R235, RZ, R156, RZ, P2, !PT ;  /* 0x0000009cffeb7210 */ /* 0x004fe400017fe4ff */
[----:B---3--:R-:W-:Y:S02]  /*101e0*/  LEA.HI.SX32 R227, R158, 0xfffffffe, 0x19 ;  /* 0xfffffffe9ee37811 */ /* 0x008fe400078fcaff */
.L_x_134:
[----:B------:R-:W-:Y:S04]  /*101f0*/  DEPBAR.LE SB0, 0x0 ;  /* 0x000080000000791a */ /* 0x000fe80000000000 */
[----:B------:R-:W-:Y:S01]  /*10200*/  BAR.SYNC.DEFER_BLOCKING 0x0 ;  /* 0x0000000000007b1d */ /* 0x000fe20000010000 */
[----:B------:R-:W-:Y:S01]  /*10210*/  SHF.R.S32.HI R0, RZ, 0x1f, R227 ;  /* 0x0000001fff007819 */ /* 0x000fe200000114e3 */
[C---:B------:R-:W-:Y:S01]  /*10220*/  IMAD.WIDE.U32 R156, R227.reuse, c[0x0][0x208], RZ ;  /* 0x00008200e39c7a25 */ /* 0x040fe200078e00ff */
[----:B------:R-:W-:Y:S02]  /*10230*/  MOV R193, 0x6 ;  /* 0x0000000600c17802 */ /* 0x000fe40000000f00 */
[----:B------:R-:W-:Y:S01]  /*10240*/  MOV R192, c[0x0][0x208] ;  /* 0x0000820000c07a02 */ /* 0x000fe20000000f00 */
[----:B------:R-:W-:Y:S01]  /*10250*/  IMAD R0, R0, c[0x0][0x208], RZ ;  /* 0x0000820000007a24 */ /* 0x000fe200078e02ff */
[----:B------:R-:W-:Y:S02]  /*10260*/  SHF.L.U32 R3, R156, 0x7, RZ ;  /* 0x000000079c037819 */ /* 0x000fe400000006ff */
[----:B------:R-:W-:Y:S01]  /*10270*/  SHF.L.U64.HI R192, R192, R193, c[0x0][0x20c] ;  /* 0x00008300c0c07619 */ /* 0x000fe200000102c1 */
[----:B------:R-:W-:Y:S01]  /*10280*/  IMAD R0, R227, c[0x0][0x20c], R0 ;  /* 0x00008300e3007a24 */ /* 0x000fe200078e0200 */
[C---:B------:R-:W-:Y:S02]  /*10290*/  IADD3 R2, P5, R3.reuse, R244, RZ ;  /* 0x000000f403027210 */ /* 0x040fe40007fbe0ff */
[----:B------:R-:W-:Y:S02]  /*102a0*/  IADD3 R3, P1, R3, R240, RZ ;  /* 0x000000f003037210 */ /* 0x000fe40007f3e0ff */
[----:B------:R-:W-:Y:S02]  /*102b0*/  IADD3 R0, R157, R0, RZ ;  /* 0x000000009d007210 */ /* 0x000fe40007ffe0ff */
[----:B------:R-:W-:Y:S02]  /*102c0*/  LEA R184, P2, R2, c[0x0][0x1f8], 0x1 ;  /* 0x00007e0002b87a11 */ /* 0x000fe400078408ff */
[----:B------:R-:W-:Y:S02]  /*102d0*/  SHF.L.U64.HI R0, R156, 0x7, R0 ;  /* 0x000000079c007819 */ /* 0x000fe40000010200 */
[C---:B------:R-:W-:Y:S02]  /*102e0*/  LEA R186, P0, R3.reuse, c[0x0][0x1f8], 0x1 ;  /* 0x00007e0003ba7a11 */ /* 0x040fe400078008ff */
[----:B------:R-:W-:Y:S01]  /*102f0*/  IADD3.X R116, R0, R241, RZ, P5, !PT ;  /* 0x000000f100747210 */ /* 0x000fe20002ffe4ff */
[----:B------:R-:W1:Y:S01]  /*10300*/  LDSM.16.M88.4 R8, [R119+0x8100] ;  /* 0x008100007708783b */ /* 0x000e620000000200 */
[----:B------:R-:W-:Y:S02]  /*10310*/  MOV R228, 0x6 ;  /* 0x0000000600e47802 */ /* 0x000fe40000000f00 */
[----:B------:R-:W-:Y:S02]  /*10320*/  LEA.HI.X R185, R2, c[0x0][0x1fc], R116, 0x1, P2 ;  /* 0x00007f0002b97a11 */ /* 0x000fe400010f0c74 */
[----:B------:R-:W-:Y:S03]  /*10330*/  IADD3.X R0, R0, R239, RZ, P1, !PT ;  /* 0x000000ef00007210 */ /* 0x000fe60000ffe4ff */
[----:B------:R-:W2:Y:S01]  /*10340*/  LDSM.16.M88.4 R16, [R119+0x8900] ;  /* 0x008900007710783b */ /* 0x000ea20000000200 */
[----:B------:R-:W-:Y:S02]  /*10350*/  LEA.HI.X R187, R3, c[0x0][0x1fc], R0, 0x1, P0 ;  /* 0x00007f0003bb7a11 */ /* 0x000fe400000f0c00 */
[----:B------:R-:W-:Y:S04]  /*10360*/  IADD3 R2, P0, R184, R250, RZ ;  /* 0x000000fab8027210 */ /* 0x000fe80007f1e0ff */
[----:B------:R-:W-:Y:S01]  /*10370*/  IADD3.X R3, R185, R192, RZ, P0, !PT ;  /* 0x000000c0b9037210 */ /* 0x000fe200007fe4ff */
[----:B------:R-:W3:Y:S08]  /*10380*/  LDSM.16.M88.4 R24, [R119+0x9100] ;  /* 0x009100007718783b */ /* 0x000ef00000000200 */
[----:B------:R-:W4:Y:S08]  /*10390*/  LDSM.16.M88.4 R32, [R119+0x9900] ;  /* 0x009900007720783b */ /* 0x000f300000000200 */
        /* <DEDUP_REMOVED lines=14> */
[----:B------:R-:W-:Y:S01]  /*10480*/  LDSM.16.M88.4 R156, [R221] ;  /* 0x00000000dd9c783b */ /* 0x000fe20000000200 */
[C---:B------:R-:W-:Y:S07]  /*10490*/  HMMA.16816.F32 R32, R136.reuse, R34, RZ ;  /* 0x000000228820723c */ /* 0x040fee00000018ff */
[----:B------:R-:W-:Y:S01]  /*104a0*/  LDSM.16.M88.4 R160, [R220] ;  /* 0x00000000dca0783b */ /* 0x000fe20000000200 */
[C---:B-----5:R-:W-:Y:S07]  /*104b0*/  HMMA.16816.F32 R36, R136.reuse, R40, RZ ;  /* 0x000000288824723c */ /* 0x060fee00000018ff */
[----:B------:R-:W-:Y:S01]  /*104c0*/  LDSM.16.M88.4 R164, [R219] ;  /* 0x00000000dba4783b */ /* 0x000fe20000000200 */
[C---:B------:R-:W-:Y:S08]  /*104d0*/  HMMA.16816.F32 R40, R136.reuse, R42, RZ ;  /* 0x0000002a8828723c */ /* 0x040ff000000018ff */
[C---:B-1----:R-:W-:Y:S08]  /*104e0*/  HMMA.16816.F32 R44, R136.reuse, R48, RZ ;  /* 0x00000030882c723c */ /* 0x042ff000000018ff */
[C---:B------:R-:W-:Y:S08]  /*104f0*/  HMMA.16816.F32 R48, R136.reuse, R50, RZ ;  /* 0x000000328830723c */ /* 0x040ff000000018ff */
[C---:B------:R-:W-:Y:S08]  /*10500*/  HMMA.16816.F32 R52, R136.reuse, R56, RZ ;  /* 0x000000388834723c */ /* 0x040ff000000018ff */
[C---:B------:R-:W-:Y:S08]  /*10510*/  HMMA.16816.F32 R56, R136.reuse, R58, RZ ;  /* 0x0000003a8838723c */ /* 0x040ff000000018ff */
[C---:B--2---:R-:W-:Y:S08]  /*10520*/  HMMA.16816.F32 R60, R136.reuse, R64, RZ ;  /* 0x00000040883c723c */ /* 0x044ff000000018ff */
[----:B------:R-:W-:Y:S08]  /*10530*/  HMMA.16816.F32 R64, R136, R66, RZ ;  /* 0x000000428840723c */ /* 0x000ff000000018ff */
[C---:B------:R-:W-:Y:S08]  /*10540*/  HMMA.16816.F32 R4, R140.reuse, R144, R4 ;  /* 0x000000908c04723c */ /* 0x040ff00000001804 */
[C---:B------:R-:W-:Y:S01]  /*10550*/  HMMA.16816.F32 R8, R140.reuse, R146, R8 ;  /* 0x000000928c08723c */ /* 0x040fe20000001808 */
[----:B------:R-:W1:Y:S07]  /*10560*/  LDSM.16.M88.4 R144, [R223] ;  /* 0x00000000df90783b */ /* 0x000e6e0000000200 */
[C---:B---3--:R-:W-:Y:S08]  /*10570*/  HMMA.16816.F32 R12, R140.reuse, R148, R12 ;  /* 0x000000948c0c723c */ /* 0x048ff0000000180c */
[C---:B------:R-:W-:Y:S01]  /*10580*/  HMMA.16816.F32 R16, R140.reuse, R150, R16 ;  /* 0x000000968c10723c */ /* 0x040fe20000001810 */
[----:B------:R-:W2:Y:S07]  /*10590*/  LDSM.16.M88.4 R148, [R222] ;  /* 0x00000000de94783b */ /* 0x000eae0000000200 */
[C---:B------:R-:W-:Y:S01]  /*105a0*/  HMMA.16816.F32 R20, R140.reuse, R152, R20 ;  /* 0x000000988c14723c */ /* 0x040fe20000001814 */
[----:B------:R-:W-:Y:S01]  /*105b0*/  @!PT LDS RZ, [RZ] ;  /* 0x00000000fffff984 */ /* 0x000fe20000000800 */
[----:B------:R-:W-:Y:S01]  /*105c0*/  @!PT LDS RZ, [RZ] ;  /* 0x00000000fffff984 */ /* 0x000fe20000000800 */
[----:B------:R-:W-:Y:S01]  /*105d0*/  @!PT LDS RZ, [RZ] ;  /* 0x00000000fffff984 */ /* 0x000fe20000000800 */
[----:B------:R3:W-:Y:S06]  /*105e0*/  LDGSTS.E.BYPASS.LTC128B.128 [R226+0x100], [R184.64], !P4 ;  /* 0x00100000b8e27fae */ /* 0x0007ec000e101d44 */
[C---:B------:R-:W-:Y:S01]  /*105f0*/  IADD3 R152, P0, R2.reuse, R250, RZ ;  /* 0x000000fa02987210 */ /* 0x040fe20007f1e0ff */
[C---:B------:R-:W-:Y:S01]  /*10600*/  HMMA.16816.F32 R24, R140.reuse, R154, R24 ;  /* 0x0000009a8c18723c */ /* 0x040fe20000001818 */
[----:B------:R3:W-:Y:S03]  /*10610*/  LDGSTS.E.BYPASS.LTC128B.128 [R226+0x4100], [R186.64], !P3 ;  /* 0x04100000bae27fae */ /* 0x0007e6000d901d44 */
[C---:B------:R-:W-:Y:S03]  /*10620*/  IADD3.X R153, R3.reuse, R192, RZ, P0, !PT ;  /* 0x000000c003997210 */ /* 0x040fe600007fe4ff */
[----:B------:R-:W-:Y:S01]  /*10630*/  IADD3 R154, P2, R2, R236, RZ ;  /* 0x000000ec029a7210 */ /* 0x000fe20007f5e0ff */
[C---:B-1----:R-:W-:Y:S01]  /*10640*/  HMMA.16816.F32 R28, R140.reuse, R144, R28 ;  /* 0x000000908c1c723c */ /* 0x042fe2000000181c */
[----:B------:R1:W-:Y:S03]  /*10650*/  LDGSTS.E.BYPASS.LTC128B.128 [R226+0x1100], [R2.64], !P4 ;  /* 0x0110000002e27fae */ /* 0x0003e6000e101d44 */
[-C--:B------:R-:W-:Y:S03]  /*10660*/  IADD3.X R155, R3, R235.reuse, RZ, P2, !PT ;  /* 0x000000eb039b7210 */ /* 0x080fe600017fe4ff */
[C---:B------:R-:W-:Y:S01]  /*10670*/  IADD3 R144, P1, R152.reuse, R250, RZ ;  /* 0x000000fa98907210 */ /* 0x040fe20007f3e0ff */
[C---:B------:R-:W-:Y:S01]  /*10680*/  HMMA.16816.F32 R32, R140.reuse, R146, R32 ;  /* 0x000000928c20723c */ /* 0x040fe20000001820 */
[----:B------:R1:W-:Y:S03]  /*10690*/  LDGSTS.E.BYPASS.LTC128B.128 [R226+0x5100], [R2.64+0x80], !P3 ;  /* 0x0510008002e27fae */ /* 0x0003e6000d901d44 */
[C---:B------:R-:W-:Y:S04]  /*106a0*/  IADD3.X R145, R153.reuse, R192, RZ, P1, !PT ;  /* 0x000000c099917210 */ /* 0x040fe80000ffe4ff */
[C---:B--2---:R-:W-:Y:S01]  /*106b0*/  HMMA.16816.F32 R36, R140.reuse, R148, R36 ;  /* 0x000000948c24723c */ /* 0x044fe20000001824 */
[----:B------:R2:W-:Y:S07]  /*106c0*/  LDGSTS.E.BYPASS.LTC128B.128 [R226+0x2100], [R152.64], !P4 ;  /* 0x0210000098e27fae */ /* 0x0005ee000e101d44 */
[C---:B------:R-:W-:Y:S01]  /*106d0*/  HMMA.16816.F32 R40, R140.reuse, R150, R40 ;  /* 0x000000968c28723c */ /* 0x040fe20000001828 */
[----:B------:R2:W-:Y:S07]  /*106e0*/  LDGSTS.E.BYPASS.LTC128B.128 [R226+0x6100], [R154.64], !P3 ;  /* 0x061000009ae27fae */ /* 0x0005ee000d901d44 */
[C---:B------:R-:W-:Y:S01]  /*106f0*/  HMMA.16816.F32 R44, R140.reuse, R156, R44 ;  /* 0x0000009c8c2c723c */ /* 0x040fe2000000182c */
[----:B------:R4:W-:Y:S03]  /*10700*/  LDGSTS.E.BYPASS.LTC128B.128 [R226+0x3100], [R144.64], !P4 ;  /* 0x0310000090e27fae */ /* 0x0009e6000e101d44 */
[----:B-1----:R-:W-:Y:S04]  /*10710*/  IADD3 R2, P0, R152, R236, RZ ;  /* 0x000000ec98027210 */ /* 0x002fe80007f1e0ff */
[C---:B------:R-:W-:Y:S04]  /*10720*/  HMMA.16816.F32 R48, R140.reuse, R158, R48 ;  /* 0x0000009e8c30723c */ /* 0x040fe80000001830 */
[----:B------:R-:W-:Y:S02]  /*10730*/  IADD3.X R3, R153, R235, RZ, P0, !PT ;  /* 0x000000eb99037210 */ /* 0x000fe400007fe4ff */
[C---:B------:R-:W-:Y:S02]  /*10740*/  ISETP.GT.AND P0, PT, R227.reuse, RZ, PT ;  /* 0x000000ffe300720c */ /* 0x040fe40003f04270 */
[C---:B------:R-:W-:Y:S01]  /*10750*/  HMMA.16816.F32 R52, R140.reuse, R160, R52 ;  /* 0x000000a08c34723c */ /* 0x040fe20000001834 */
[----:B------:R1:W-:Y:S03]  /*10760*/  LDGSTS.E.BYPASS.LTC128B.128 [R226+0x7100], [R2.64], !P3 ;  /* 0x0710000002e27fae */ /* 0x0003e6000d901d44 */
[----:B------:R-:W-:Y:S04]  /*10770*/  IADD3 R227, R227, -0x1, RZ ;  /* 0xffffffffe3e37810 */ /* 0x000fe80007ffe0ff */
[C---:B------:R-:W-:Y:S01]  /*10780*/  HMMA.16816.F32 R56, R140.reuse, R162, R56 ;  /* 0x000000a28c38723c */ /* 0x040fe20000001838 */
[----:B------:R-:W-:Y:S07]  /*10790*/  LDSM.16.M88.4 R148, [R209+0x8900] ;  /* 0x00890000d194783b */ /* 0x000fee0000000200 */
[C---:B------:R-:W-:Y:S01]  /*107a0*/  HMMA.16816.F32 R60, R140.reuse, R164, R60 ;  /* 0x000000a48c3c723c */ /* 0x040fe2000000183c */
[----:B----4-:R-:W4:Y:S07]  /*107b0*/  LDSM.16.M88.4 R144, [R209+0x8100] ;  /* 0x00810000d190783b */ /* 0x010f2e0000000200 */
[----:B------:R-:W-:Y:S01]  /*107c0*/  HMMA.16816.F32 R64, R140, R166, R64 ;  /* 0x000000a68c40723c */ /* 0x000fe20000001840 */
[----:B--2---:R-:W2:Y:S08]  /*107d0*/  LDSM.16.M88.4 R152, [R209+0x9100] ;  /* 0x00910000d198783b */ /* 0x004eb00000000200 */
[----:B------:R-:W0:Y:S08]  /*107e0*/  LDGDEPBAR ;  /* 0x00000000000079af */ /* 0x000e300000000000 */
[----:B------:R-:W5:Y:S08]  /*107f0*/  LDSM.16.M88.4 R156, [R209+0x9900] ;  /* 0x00990000d19c783b */ /* 0x000f700000000200 */
[----:B------:R-:W1:Y:S01]  /*10800*/  LDSM.16.M88.4 R160, [R209+0xa100] ;  /* 0x00a10000d1a0783b */ /* 0x000e620000000200 */
[C---:B----4-:R-:W-:Y:S07]  /*10810*/  HMMA.16816.F32 R4, R168.reuse, R144, R4 ;  /* 0x00000090a804723c */ /* 0x050fee0000001804 */
[----:B------:R-:W-:Y:S01]  /*10820*/  LDSM.16.M88.4 R164, [R119+0xd900] ;  /* 0x00d9000077a4783b */ /* 0x000fe20000000200 */
[C---:B------:R-:W-:Y:S07]  /*10830*/  HMMA.16816.F32 R8, R168.reuse, R146, R8 ;  /* 0x00000092a808723c */ /* 0x040fee0000001808 */
[----:B------:R-:W4:Y:S01]  /*10840*/  LDSM.16.M88.4 R144, [R209+0xa900] ;  /* 0x00a90000d190783b */ /* 0x000f220000000200 */
[C---:B------:R-:W-:Y:S07]  /*10850*/  HMMA.16816.F32 R12, R168.reuse, R148, R12 ;  /* 0x00000094a80c723c */ /* 0x040fee000000180c */
[----:B---3--:R-:W-:Y:S01]  /*10860*/  LDSM.16.M88.4 R184, [R213] ;  /* 0x00000000d5b8783b */ /* 0x008fe20000000200 */
[C---:B------:R-:W-:Y:S07]  /*10870*/  HMMA.16816.F32 R16, R168.reuse, R150, R16 ;  /* 0x00000096a810723c */ /* 0x040fee0000001810 */
[----:B------:R-:W3:Y:S01]  /*10880*/  LDSM.16.M88.4 R148, [R209+0xb100] ;  /* 0x00b10000d194783b */ /* 0x000ee20000000200 */
[C---:B--2---:R-:W-:Y:S07]  /*10890*/  HMMA.16816.F32 R20, R168.reuse, R152, R20 ;  /* 0x00000098a814723c */ /* 0x044fee0000001814 */
[----:B------:R-:W-:Y:S01]  /*108a0*/  LDSM.16.M88.4 R192, [R209+0xe900] ;  /* 0x00e90000d1c0783b */ /* 0x000fe20000000200 */
[C---:B------:R-:W-:Y:S07]  /*108b0*/  HMMA.16816.F32 R24, R168.reuse, R154, R24 ;  /* 0x0000009aa818723c */ /* 0x040fee0000001818 */
[----:B------:R-:W2:Y:S01]  /*108c0*/  LDSM.16.M88.4 R152, [R209+0xb900] ;  /* 0x00b90000d198783b */ /* 0x000ea20000000200 */
[C---:B-----5:R-:W-:Y:S07]  /*108d0*/  HMMA.16816.F32 R28, R168.reuse, R156, R28 ;  /* 0x0000009ca81c723c */ /* 0x060fee000000181c */
[----:B------:R-:W-:Y:S01]  /*108e0*/  LDSM.16.M88.4 R196, [R209+0xf100] ;  /* 0x00f10000d1c4783b */ /* 0x000fe20000000200 */
[C---:B------:R-:W-:Y:S07]  /*108f0*/  HMMA.16816.F32 R32, R168.reuse, R158, R32 ;  /* 0x0000009ea820723c */ /* 0x040fee0000001820 */
[----:B------:R-:W5:Y:S01]  /*10900*/  LDSM.16.M88.4 R156, [R206] ;  /* 0x00000000ce9c783b */ /* 0x000f620000000200 */
[C---:B-1----:R-:W-:Y:S08]  /*10910*/  HMMA.16816.F32 R36, R168.reuse, R160, R36 ;  /* 0x000000a0a824723c */ /* 0x042ff00000001824 */
[C---:B------:R-:W-:Y:S01]  /*10920*/  HMMA.16816.F32 R40, R168.reuse, R162, R40 ;  /* 0x000000a2a828723c */ /* 0x040fe20000001828 */
[----:B------:R-:W1:Y:S07]  /*10930*/  LDSM.16.M88.4 R160, [R206+0x800] ;  /* 0x00080000cea0783b */ /* 0x000e6e0000000200 */
[C---:B----4-:R-:W-:Y:S08]  /*10940*/  HMMA.16816.F32 R44, R168.reuse, R144, R44 ;  /* 0x00000090a82c723c */ /* 0x050ff0000000182c */
[C---:B------:R-:W-:Y:S01]  /*10950*/  HMMA.16816.F32 R48, R168.reuse, R146, R48 ;  /* 0x00000092a830723c */ /* 0x040fe20000001830 */
[----:B------:R-:W4:Y:S07]  /*10960*/  LDSM.16.M88.4 R144, [R206+0x1000] ;  /* 0x00100000ce90783b */ /* 0x000f2e0000000200 */
[C---:B---3--:R-:W-:Y:S08]  /*10970*/  HMMA.16816.F32 R52, R168.reuse, R148, R52 ;  /* 0x00000094a834723c */ /* 0x048ff00000001834 */
[C---:B------:R-:W-:Y:S01]  /*10980*/  HMMA.16816.F32 R56, R168.reuse, R150, R56 ;  /* 0x00000096a838723c */ /* 0x040fe20000001838 */
[----:B------:R-:W3:Y:S07]  /*10990*/  LDSM.16.M88.4 R148, [R206+0x1800] ;  /* 0x00180000ce94783b */ /* 0x000eee0000000200 */
[C---:B--2---:R-:W-:Y:S08]  /*109a0*/  HMMA.16816.F32 R60, R168.reuse, R152, R60 ;  /* 0x00000098a83c723c */ /* 0x044ff0000000183c */
[----:B------:R-:W-:Y:S01]  /*109b0*/  HMMA.16816.F32 R64, R168, R154, R64 ;  /* 0x0000009aa840723c */ /* 0x000fe20000001840 */
[----:B------:R-:W2:Y:S07]  /*109c0*/  LDSM.16.M88.4 R152, [R206+0x2000] ;  /* 0x00200000ce98783b */ /* 0x000eae0000000200 */
[C---:B-----5:R-:W-:Y:S08]  /*109d0*/  HMMA.16816.F32 R4, R172.reuse, R156, R4 ;  /* 0x0000009cac04723c */ /* 0x060ff00000001804 */
[C---:B------:R-:W-:Y:S01]  /*109e0*/  HMMA.16816.F32 R8, R172.reuse, R158, R8 ;  /* 0x0000009eac08723c */ /* 0x040fe20000001808 */
[----:B------:R-:W5:Y:S07]  /*109f0*/  LDSM.16.M88.4 R156, [R206+0x2800] ;  /* 0x00280000ce9c783b */ /* 0x000f6e0000000200 */
        /* <DEDUP_REMOVED lines=10> */
[C---:B------:R-:W-:Y:S01]  /*10aa0*/  HMMA.16816.F32 R40, R172.reuse, R154, R40 ;  /* 0x0000009aac28723c */ /* 0x040fe20000001828 */
        /* <DEDUP_REMOVED lines=8> */
[----:B------:R-:W-:Y:S01]  /*10b30*/  HMMA.16816.F32 R64, R172, R146, R64 ;  /* 0x00000092ac40723c */ /* 0x000fe20000001840 */
        /* <DEDUP_REMOVED lines=9> */
[----:B------:R-:W5:Y:S07]  /*10bd0*/  LDSM.16.M88.4 R156, [R218] ;  /* 0x00000000da9c783b */ /* 0x000f6e0000000200 */
[C---:B------:R-:W-:Y:S08]  /*10be0*/  HMMA.16816.F32 R28, R176.reuse, R164, R28 ;  /* 0x000000a4b01c723c */ /* 0x040ff0000000181c */
[C---:B------:R-:W-:Y:S01]  /*10bf0*/  HMMA.16816.F32 R32, R176.reuse, R166, R32 ;  /* 0x000000a6b020723c */ /* 0x040fe20000001820 */
[----:B------:R-:W-:Y:S07]  /*10c00*/  LDSM.16.M88.4 R164, [R216] ;  /* 0x00000000d8a4783b */ /* 0x000fee0000000200 */
[C---:B-1----:R-:W-:Y:S08]  /*10c10*/  HMMA.16816.F32 R36, R176.reuse, R160, R36 ;  /* 0x000000a0b024723c */ /* 0x042ff00000001824 */
[C---:B------:R-:W-:Y:S01]  /*10c20*/  HMMA.16816.F32 R40, R176.reuse, R162, R40 ;  /* 0x000000a2b028723c */ /* 0x040fe20000001828 */
[----:B------:R-:W1:Y:S07]  /*10c30*/  LDSM.16.M88.4 R160, [R217] ;  /* 0x00000000d9a0783b */ /* 0x000e6e0000000200 */
[C---:B----4-:R-:W-:Y:S08]  /*10c40*/  HMMA.16816.F32 R44, R176.reuse, R144, R44 ;  /* 0x00000090b02c723c */ /* 0x050ff0000000182c */
[C---:B------:R-:W-:Y:S01]  /*10c50*/  HMMA.16816.F32 R48, R176.reuse, R146, R48 ;  /* 0x00000092b030723c */ /* 0x040fe20000001830 */
[----:B------:R-:W4:Y:S07]  /*10c60*/  LDSM.16.M88.4 R144, [R215] ;  /* 0x00000000d790783b */ /* 0x000f2e0000000200 */
[C---:B---3--:R-:W-:Y:S08]  /*10c70*/  HMMA.16816.F32 R52, R176.reuse, R148, R52 ;  /* 0x00000094b034723c */ /* 0x048ff00000001834 */
[C---:B------:R-:W-:Y:S01]  /*10c80*/  HMMA.16816.F32 R56, R176.reuse, R150, R56 ;  /* 0x00000096b038723c */ /* 0x040fe20000001838 */
[----:B------:R-:W3:Y:S07]  /*10c90*/  LDSM.16.M88.4 R148, [R214] ;  /* 0x00000000d694783b */ /* 0x000eee0000000200 */
[C---:B--2---:R-:W-:Y:S08]  /*10ca0*/  HMMA.16816.F32 R60, R176.reuse, R152, R60 ;  /* 0x00000098b03c723c */ /* 0x044ff0000000183c */
[----:B------:R-:W-:Y:S01]  /*10cb0*/  HMMA.16816.F32 R64, R176, R154, R64 ;  /* 0x0000009ab040723c */ /* 0x000fe20000001840 */
[----:B------:R-:W2:Y:S07]  /*10cc0*/  LDSM.16.M88.4 R152, [R212] ;  /* 0x00000000d498783b */ /* 0x000eae0000000200 */
[C---:B-----5:R-:W-:Y:S08]  /*10cd0*/  HMMA.16816.F32 R4, R180.reuse, R156, R4 ;  /* 0x0000009cb404723c */ /* 0x060ff00000001804 */
[C---:B------:R-:W-:Y:S01]  /*10ce0*/  HMMA.16816.F32 R8, R180.reuse, R158, R8 ;  /* 0x0000009eb408723c */ /* 0x040fe20000001808 */
[----:B------:R-:W-:Y:S07]  /*10cf0*/  LDSM.16.M88.4 R156, [R209+0xc900] ;  /* 0x00c90000d19c783b */ /* 0x000fee0000000200 */
[C---:B-1----:R-:W-:Y:S08]  /*10d00*/  HMMA.16816.F32 R12, R180.reuse, R160, R12 ;  /* 0x000000a0b40c723c */ /* 0x042ff0000000180c */
[C---:B------:R-:W-:Y:S01]  /*10d10*/  HMMA.16816.F32 R16, R180.reuse, R162, R16 ;  /* 0x000000a2b410723c */ /* 0x040fe20000001810 */
[----:B------:R-:W-:Y:S07]  /*10d20*/  LDSM.16.M88.4 R160, [R209+0xd100] ;  /* 0x00d10000d1a0783b */ /* 0x000fee0000000200 */
[C---:B------:R-:W-:Y:S08]  /*10d30*/  HMMA.16816.F32 R20, R180.reuse, R164, R20 ;  /* 0x000000a4b414723c */ /* 0x040ff00000001814 */
[C---:B------:R-:W-:Y:S01]  /*10d40*/  HMMA.16816.F32 R24, R180.reuse, R166, R24 ;  /* 0x000000a6b418723c */ /* 0x040fe20000001818 */
[----:B------:R-:W-:Y:S07]  /*10d50*/  LDSM.16.M88.4 R164, [R209+0xd900] ;  /* 0x00d90000d1a4783b */ /* 0x000fee0000000200 */
[C---:B----4-:R-:W-:Y:S08]  /*10d60*/  HMMA.16816.F32 R28, R180.reuse, R144, R28 ;  /* 0x00000090b41c723c */ /* 0x050ff0000000181c */
[C---:B------:R-:W-:Y:S01]  /*10d70*/  HMMA.16816.F32 R32, R180.reuse, R146, R32 ;  /* 0x00000092b420723c */ /* 0x040fe20000001820 */
[----:B------:R-:W1:Y:S07]  /*10d80*/  LDSM.16.M88.4 R144, [R211] ;  /* 0x00000000d390783b */ /* 0x000e6e0000000200 */
[C---:B---3--:R-:W-:Y:S08]  /*10d90*/  HMMA.16816.F32 R36, R180.reuse, R148, R36 ;  /* 0x00000094b424723c */ /* 0x048ff00000001824 */
        /* <DEDUP_REMOVED lines=9> */
[----:B------:R-:W-:Y:S01]  /*10e30*/  HMMA.16816.F32 R64, R180, R146, R64 ;  /* 0x00000092b440723c */ /* 0x000fe20000001840 */
[----:B------:R-:W1:Y:S07]  /*10e40*/  LDSM.16.M88.4 R144, [R206+0x4000] ;  /* 0x00400000ce90783b */ /* 0x000e6e0000000200 */
[C---:B---3--:R-:W-:Y:S08]  /*10e50*/  HMMA.16816.F32 R4, R188.reuse, R148, R4 ;  /* 0x00000094bc04723c */ /* 0x048ff00000001804 */
[C---:B------:R-:W-:Y:S01]  /*10e60*/  HMMA.16816.F32 R8, R188.reuse, R150, R8 ;  /* 0x00000096bc08723c */ /* 0x040fe20000001808 */
[----:B------:R-:W3:Y:S07]  /*10e70*/  LDSM.16.M88.4 R148, [R206+0x4800] ;  /* 0x00480000ce94783b */ /* 0x000eee0000000200 */
[C---:B------:R-:W-:Y:S08]  /*10e80*/  HMMA.16816.F32 R12, R188.reuse, R156, R12 ;  /* 0x0000009cbc0c723c */ /* 0x040ff0000000180c */
[C---:B------:R-:W-:Y:S01]  /*10e90*/  HMMA.16816.F32 R16, R188.reuse, R158, R16 ;  /* 0x0000009ebc10723c */ /* 0x040fe20000001810 */
[----:B------:R-:W5:Y:S07]  /*10ea0*/  LDSM.16.M88.4 R156, [R206+0x5000] ;  /* 0x00500000ce9c783b */ /* 0x000f6e0000000200 */
[C---:B------:R-:W-:Y:S08]  /*10eb0*/  HMMA.16816.F32 R20, R188.reuse, R160, R20 ;  /* 0x000000a0bc14723c */ /* 0x040ff00000001814 */
[C---:B------:R-:W-:Y:S08]  /*10ec0*/  HMMA.16816.F32 R24, R188.reuse, R162, R24 ;  /* 0x000000a2bc18723c */ /* 0x040ff00000001818 */
[C---:B------:R-:W-:Y:S08]  /*10ed0*/  HMMA.16816.F32 R28, R188.reuse, R164, R28 ;  /* 0x000000a4bc1c723c */ /* 0x040ff0000000181c */
        /* <DEDUP_REMOVED lines=8> */
[----:B------:R-:W-:Y:S01]  /*10f60*/  HMMA.16816.F32 R64, R188, R154, R64 ;  /* 0x0000009abc40723c */ /* 0x000fe20000001840 */
[----:B------:R-:W2:Y:S07]  /*10f70*/  LDSM.16.M88.4 R152, [R206+0x5800] ;  /* 0x00580000ce98783b */ /* 0x000eae0000000200 */
[C---:B-1----:R-:W-:Y:S08]  /*10f80*/  HMMA.16816.F32 R4, R200.reuse, R144, R4 ;  /* 0x00000090c804723c */ /* 0x042ff00000001804 */
[C---:B------:R-:W-:Y:S01]  /*10f90*/  HMMA.16816.F32 R8, R200.reuse, R146, R8 ;  /* 0x00000092c808723c */ /* 0x040fe20000001808 */
[----:B------:R-:W1:Y:S07]  /*10fa0*/  LDSM.16.M88.4 R144, [R206+0x6000] ;  /* 0x00600000ce90783b */ /* 0x000e6e0000000200 */
[C---:B---3--:R-:W-:Y:S08]  /*10fb0*/  HMMA.16816.F32 R12, R200.reuse, R148, R12 ;  /* 0x00000094c80c723c */ /* 0x048ff0000000180c */
[C---:B------:R-:W-:Y:S01]  /*10fc0*/  HMMA.16816.F32 R16, R200.reuse, R150, R16 ;  /* 0x00000096c810723c */ /* 0x040fe20000001810 */
[----:B------:R-:W3:Y:S03]  /*10fd0*/  LDSM.16.M88.4 R148, [R206+0x6800] ;  /* 0x00680000ce94783b */ /* 0x000ee60000000200 */
[----:B------:R-:W-:Y:S02]  /*10fe0*/  FMNMX.FTZ R0, R4, R117, !PT ;  /* 0x0000007504007209 */ /* 0x000fe40007810000 */
[----:B------:R-:W-:Y:S02]  /*10ff0*/  FMNMX.FTZ R2, R6, R118, !PT ;  /* 0x0000007606027209 */ /* 0x000fe40007810000 */
[C---:B-----5:R-:W-:Y:S04]  /*11000*/  HMMA.16816.F32 R20, R200.reuse, R156, R20 ;  /* 0x0000009cc814723c */ /* 0x060fe80000001814 */
        /* <DEDUP_REMOVED lines=9> */
[----:B------:R-:W2:Y:S03]  /*110a0*/  LDSM.16.M88.4 R152, [R206+0x7000] ;  /* 0x00700000ce98783b */ /* 0x000ea60000000200 */
[----:B------:R-:W-:Y:S02]  /*110b0*/  FMNMX.FTZ R0, R12, R0, !PT ;  /* 0x000000000c007209 */ /* 0x000fe40007810000 */
[----:B------:R-:W-:Y:S02]  /*110c0*/  FMNMX.FTZ R2, R14, R2, !PT ;  /* 0x000000020e027209 */ /* 0x000fe40007810000 */
[C---:B-1----:R-:W-:Y:S04]  /*110d0*/  HMMA.16816.F32 R36, R200.reuse, R144, R36 ;  /* 0x00000090c824723c */ /* 0x042fe80000001824 */
[----:B------:R-:W-:Y:S02]  /*110e0*/  FMNMX.FTZ R0, R13, R0, !PT ;  /* 0x000000000d007209 */ /* 0x000fe40007810000 */
[----:B------:R-:W-:Y:S02]  /*110f0*/  FMNMX.FTZ R2, R15, R2, !PT ;  /* 0x000000020f027209 */ /* 0x000fe40007810000 */
[C---:B------:R-:W-:Y:S01]  /*11100*/  HMMA.16816.F32 R40, R200.reuse, R146, R40 ;  /* 0x00000092c828723c */ /* 0x040fe20000001828 */
[----:B------:R-:W1:Y:S01]  /*11110*/  LDSM.16.M88.4 R144, [R206+0x7800] ;  /* 0x00780000ce90783b */ /* 0x000e620000000200 */
[----:B------:R-:W-:Y:S04]  /*11120*/  DEPBAR.LE SB0, 0x0 ;  /* 0x000080000000791a */ /* 0x000fe80000000000 */
[----:B------:R-:W-:Y:S02]  /*11130*/  FMNMX.FTZ R0, R16, R0, !PT ;  /* 0x0000000010007209 */ /* 0x000fe40007810000 */
[C---:B---3--:R-:W-:Y:S01]  /*11140*/  HMMA.16816.F32 R44, R200.reuse, R148, R44 ;  /* 0x00000094c82c723c */ /* 0x048fe2000000182c */
[----:B------:R-:W-:Y:S04]  /*11150*/  BAR.SYNC.DEFER_BLOCKING 0x0 ;  /* 0x0000000000007b1d */ /* 0x000fe80000010000 */
[----:B------:R-:W-:Y:S02]  /*11160*/  FMNMX.FTZ R0, R17, R0, !PT ;  /* 0x0000000011007209 */ /* 0x000fe40007810000 */
[----:B------:R-:W-:Y:S01]  /*11170*/  FMNMX.FTZ R2, R18, R2, !PT ;  /* 0x0000000212027209 */ /* 0x000fe20007810000 */
[C---:B------:R-:W-:Y:S04]  /*11180*/  HMMA.16816.F32 R48, R200.reuse, R150, R48 ;  /* 0x00000096c830723c */ /* 0x040fe80000001830 */
[----:B------:R-:W-:Y:S02]  /*11190*/  FMNMX.FTZ R0, R20, R0, !PT ;  /* 0x0000000014007209 */ /* 0x000fe40007810000 */
[----:B------:R-:W-:Y:S02]  /*111a0*/  FMNMX.FTZ R2, R19, R2, !PT ;  /* 0x0000000213027209 */ /* 0x000fe40007810000 */
[----:B------:R-:W-:Y:S01]  /*111b0*/  FMNMX.FTZ R0, R21, R0, !PT ;  /* 0x0000000015007209 */ /* 0x000fe20007810000 */
[C---:B--2---:R-:W-:Y:S03]  /*111c0*/  HMMA.16816.F32 R52, R200.reuse, R152, R52 ;  /* 0x00000098c834723c */ /* 0x044fe60000001834 */
[----:B------:R-:W-:Y:S02]  /*111d0*/  FMNMX.FTZ R0, R24, R0, !PT ;  /* 0x0000000018007209 */ /* 0x000fe40007810000 */
[----:B------:R-:W-:Y:S02]  /*111e0*/  FMNMX.FTZ R2, R22, R2, !PT ;  /* 0x0000000216027209 */ /* 0x000fe40007810000 */
[----:B------:R-:W-:Y:S01]  /*111f0*/  FMNMX.FTZ R3, R25, R0, !PT ;  /* 0x0000000019037209 */ /* 0x000fe20007810000 */
[C---:B------:R-:W-:Y:S04]  /*11200*/  HMMA.16816.F32 R56, R200.reuse, R154, R56 ;  /* 0x0000009ac838723c */ /* 0x040fe80000001838 */
[----:B------:R-:W-:Y:S02]  /*11210*/  FMNMX.FTZ R0, R23, R2, !PT ;  /* 0x0000000217007209 */ /* 0x000fe40007810000 */
[----:B------:R-:W-:Y:S02]  /*11220*/  FMNMX.FTZ R2, R28, R3, !PT ;  /* 0x000000031c027209 */ /* 0x000fe40007810000 */
[C---:B-1----:R-:W-:Y:S04]  /*11230*/  HMMA.16816.F32 R60, R200.reuse, R144, R60 ;  /* 0x00000090c83c723c */ /* 0x042fe8000000183c */
        /* <DEDUP_REMOVED lines=40> */
[C---:B------:R-:W-:Y:S01]  /*114c0*/  @P0 SHF.L.U32 R149, R251.reuse, 0x6, RZ ;  /* 0x00000006fb950819 */ /* 0x040fe200000006ff */
[----:B------:R-:W1:Y:S01]  /*114d0*/  SHFL.BFLY PT, R3, R116, 0x2, 0x1f ;  /* 0x0c401f0074037f89 */ /* 0x000e6200000e0000 */
[----:B------:R-:W-:Y:S02]  /*114e0*/  FMNMX.FTZ R0, R66, R0, !PT ;  /* 0x0000000042007209 */ /* 0x000fe40007810000 */
[----:B------:R-:W-:Y:S02]  /*114f0*/  @P0 SHF.L.U64.HI R148, R251, R228, c[0x0][0x1e4] ;  /* 0x00007900fb940619 */ /* 0x000fe400000102e4 */
[----:B------:R-:W-:Y:S05]  /*11500*/  FMNMX.FTZ R0, R67, R0, !PT ;  /* 0x0000000043007209 */ /* 0x000fea0007810000 */
[----:B------:R-:W2:Y:S01]  /*11510*/  SHFL.BFLY PT, R2, R0, 0x2, 0x1f ;  /* 0x0c401f0000027f89 */ /* 0x000ea200000e0000 */
[----:B-1----:R-:W-:Y:S07]  /*11520*/  FMNMX.FTZ R116, R116, R3, !PT ;  /* 0x0000000374747209 */ /* 0x002fee0007810000 */
[----:B------:R-:W1:Y:S01]  /*11530*/  SHFL.BFLY PT, R144, R116, 0x1, 0x1f ;  /* 0x0c201f0074907f89 */ /* 0x000e6200000e0000 */
[----:B--2---:R-:W-:Y:S07]  /*11540*/  FMNMX.FTZ R0, R0, R2, !PT ;  /* 0x0000000200007209 */ /* 0x004fee0007810000 */
[----:B------:R-:W2:Y:S01]  /*11550*/  SHFL.BFLY PT, R3, R0, 0x1, 0x1f ;  /* 0x0c201f0000037f89 */ /* 0x000ea200000e0000 */
[----:B-1----:R-:W-:Y:S01]  /*11560*/  FMNMX.FTZ R116, R116, R144, !PT ;  /* 0x0000009074747209 */ /* 0x002fe20007810000 */
[----:B------:R-:W-:Y:S04]  /*11570*/  @P0 IMAD.WIDE.U32 R144, R227, c[0x0][0x1e0], RZ ;  /* 0x00007800e3900a25 */ /* 0x000fe800078e00ff */
[C---:B------:R-:W-:Y:S02]  /*11580*/  FMUL.FTZ R156, R116.reuse, c[0x0][0x2d0] ;  /* 0x0000b400749c7a20 */ /* 0x040fe40000410000 */
[----:B------:R-:W-:Y:S01]  /*11590*/  FADD.FTZ R2, -R116, R117 ;  /* 0x0000007574027221 */ /* 0x000fe20000010100 */
[----:B------:R-:W-:Y:S01]  /*115a0*/  @P0 SHF.R.S32.HI R117, RZ, 0x1f, R227 ;  /* 0x0000001fff750819 */ /* 0x000fe200000114e3 */
[--C-:B------:R-:W-:Y:S01]  /*115b0*/  FFMA.FTZ R8, R8, c[0x0][0x2d0], -R156.reuse ;  /* 0x0000b40008087a23 */ /* 0x100fe2000001089c */
[----:B--2---:R-:W-:Y:S01]  /*115c0*/  FMNMX.FTZ R3, R0, R3, !PT ;  /* 0x0000000300037209 */ /* 0x004fe20007810000 */
[----:B------:R-:W-:Y:S02]  /*115d0*/  FFMA.FTZ R9, R9, c[0x0][0x2d0], -R156 ;  /* 0x0000b40009097a23 */ /* 0x000fe4000001089c */
[----:B------:R-:W-:Y:S01]  /*115e0*/  @P0 IMAD R117, R117, c[0x0][0x1e0], RZ ;  /* 0x0000780075750a24 */ /* 0x000fe200078e02ff */
[----:B------:R-:W-:Y:S01]  /*115f0*/  MUFU.EX2 R231, R8 ;  /* 0x0000000800e77308 */ /* 0x000fe20000000800 */
[----:B------:R-:W-:Y:S02]  /*11600*/  FADD.FTZ R0, -R3, R118 ;  /* 0x0000007603007221 */ /* 0x000fe40000010100 */
[--C-:B------:R-:W-:Y:S01]  /*11610*/  FFMA.FTZ R118, R4, c[0x0][0x2d0], -R156.reuse ;  /* 0x0000b40004767a23 */ /* 0x100fe2000001089c */
[----:B------:R-:W-:Y:S01]  /*11620*/  @P0 SHF.L.U32 R4, R144, 0x7, RZ ;  /* 0x0000000790040819 */ /* 0x000fe200000006ff */
[----:B------:R-:W-:Y:S02]  /*11630*/  @P0 IMAD R117, R227, c[0x0][0x1e4], R117 ;  /* 0x00007900e3750a24 */ /* 0x000fe400078e0275 */
[----:B------:R-:W-:Y:S02]  /*11640*/  FMUL.FTZ R2, R2, c[0x0][0x2d0] ;  /* 0x0000b40002027a20 */ /* 0x000fe40000410000 */
[----:B------:R-:W-:Y:S01]  /*11650*/  FMUL.FTZ R0, R0, c[0x0][0x2d0] ;  /* 0x0000b40000007a20 */ /* 0x000fe20000410000 */
[----:B------:R1:W-:Y:S01]  /*11660*/  MUFU.EX2 R230, R118 ;  /* 0x0000007600e67308 */ /* 0x0003e20000000800 */
[----:B------:R-:W-:Y:S01]  /*11670*/  @P0 IADD3 R145, R145, R117, RZ ;  /* 0x0000007591910210 */ /* 0x000fe20007ffe0ff */
[--C-:B------:R-:W-:Y:S01]  /*11680*/  FFMA.FTZ R24, R24, c[0x0][0x2d0], -R156.reuse ;  /* 0x0000b40018187a23 */ /* 0x100fe2000001089c */
[----:B------:R-:W-:Y:S01]  /*11690*/  @P0 IADD3 R117, P1, R4, R246, RZ ;  /* 0x000000f604750210 */ /* 0x000fe20007f3e0ff */
[--C-:B------:R-:W-:Y:S01]  /*116a0*/  FFMA.FTZ R25, R25, c[0x0][0x2d0], -R156.reuse ;  /* 0x0000b40019197a23 */ /* 0x100fe2000001089c */
[----:B------:R-:W-:Y:S01]  /*116b0*/  @P0 SHF.L.U64.HI R145, R144, 0x7, R145 ;  /* 0x0000000790910819 */ /* 0x000fe20000010291 */
[--C-:B------:R-:W-:Y:S01]  /*116c0*/  FFMA.FTZ R28, R28, c[0x0][0x2d0], -R156.reuse ;  /* 0x0000b4001c1c7a23 */ /* 0x100fe2000001089c */
[----:B------:R-:W-:Y:S01]  /*116d0*/  @P0 LEA R144, P5, R117, c[0x0][0x1c8], 0x1 ;  /* 0x0000720075900a11 */ /* 0x000fe200078a08ff */
[--C-:B------:R-:W-:Y:S01]  /*116e0*/  FFMA.FTZ R29, R29, c[0x0][0x2d0], -R156.reuse ;  /* 0x0000b4001d1d7a23 */ /* 0x100fe2000001089c */
[----:B------:R-:W-:Y:S01]  /*116f0*/  @P0 IADD3 R4, P2, R4, R238, RZ ;  /* 0x000000ee04040210 */ /* 0x000fe20007f5e0ff */
[----:B------:R-:W-:Y:S01]  /*11700*/  MUFU.EX2 R229, R9 ;  /* 0x0000000900e57308 */ /* 0x000fe20000000800 */
[--C-:B------:R-:W-:Y:S02]  /*11710*/  FFMA.FTZ R32, R32, c[0x0][0x2d0], -R156.reuse ;  /* 0x0000b40020207a23 */ /* 0x100fe4000001089c */
[--C-:B------:R-:W-:Y:S02]  /*11720*/  FFMA.FTZ R33, R33, c[0x0][0x2d0], -R156.reuse ;  /* 0x0000b40021217a23 */ /* 0x100fe4000001089c */
[--C-:B------:R-:W-:Y:S02]  /*11730*/  FFMA.FTZ R36, R36, c[0x0][0x2d0], -R156.reuse ;  /* 0x0000b40024247a23 */ /* 0x100fe4000001089c */
[--C-:B------:R-:W-:Y:S02]  /*11740*/  FFMA.FTZ R37, R37, c[0x0][0x2d0], -R156.reuse ;  /* 0x0000b40025257a23 */ /* 0x100fe4000001089c */
[--C-:B------:R-:W-:Y:S01]  /*11750*/  FFMA.FTZ R40, R40, c[0x0][0x2d0], -R156.reuse ;  /* 0x0000b40028287a23 */ /* 0x100fe2000001089c */
[----:B------:R-:W2:Y:S01]  /*11760*/  MUFU.EX2 R2, R2 ;  /* 0x0000000200027308 */ /* 0x000ea20000000800 */
[--C-:B------:R-:W-:Y:S02]  /*11770*/  FFMA.FTZ R41, R41, c[0x0][0x2d0], -R156.reuse ;  /* 0x0000b40029297a23 */ /* 0x100fe4000001089c */
[--C-:B------:R-:W-:Y:S02]  /*11780*/  FFMA.FTZ R44, R44, c[0x0][0x2d0], -R156.reuse ;  /* 0x0000b4002c2c7a23 */ /* 0x100fe4000001089c */
[--C-:B-1----:R-:W-:Y:S01]  /*11790*/  FFMA.FTZ R118, R5, c[0x0][0x2d0], -R156.reuse ;  /* 0x0000b40005767a23 */ /* 0x102fe2000001089c */
[----:B------:R-:W-:Y:S01]  /*117a0*/  @P0 IADD3.X R5, R145, R243, RZ, P1, !PT ;  /* 0x000000f391050210 */ /* 0x000fe20000ffe4ff */
[--C-:B------:R-:W-:Y:S01]  /*117b0*/  FFMA.FTZ R45, R45, c[0x0][0x2d0], -R156.reuse ;  /* 0x0000b4002d2d7a23 */ /* 0x100fe2000001089c */
[----:B------:R-:W-:Y:S01]  /*117c0*/  @P0 LEA R146, P1, R4, c[0x0][0x1c8], 0x1 ;  /* 0x0000720004920a11 */ /* 0x000fe200078208ff */
[--C-:B------:R-:W-:Y:S01]  /*117d0*/  FFMA.FTZ R48, R48, c[0x0][0x2d0], -R156.reuse ;  /* 0x0000b40030307a23 */ /* 0x100fe2000001089c */
[----:B------:R1:W-:Y:S01]  /*117e0*/  MUFU.EX2 R232, R118 ;  /* 0x0000007600e87308 */ /* 0x0003e20000000800 */
[--C-:B------:R-:W-:Y:S02]  /*117f0*/  FFMA.FTZ R49, R49, c[0x0][0x2d0], -R156.reuse ;  /* 0x0000b40031317a23 */ /* 0x100fe4000001089c */
[--C-:B------:R-:W-:Y:S02]  /*11800*/  FFMA.FTZ R12, R12, c[0x0][0x2d0], -R156.reuse ;  /* 0x0000b4000c0c7a23 */ /* 0x100fe4000001089c */
[--C-:B------:R-:W-:Y:S02]  /*11810*/  FFMA.FTZ R13, R13, c[0x0][0x2d0], -R156.reuse ;  /* 0x0000b4000d0d7a23 */ /* 0x100fe4000001089c */
[--C-:B------:R-:W-:Y:S02]  /*11820*/  FFMA.FTZ R16, R16, c[0x0][0x2d0], -R156.reuse ;  /* 0x0000b40010107a23 */ /* 0x100fe4000001089c */
[--C-:B------:R-:W-:Y:S01]  /*11830*/  FFMA.FTZ R17, R17, c[0x0][0x2d0], -R156.reuse ;  /* 0x0000b40011117a23 */ /* 0x100fe2000001089c */
[----:B------:R-:W3:Y:S01]  /*11840*/  MUFU.EX2 R0, R0 ;  /* 0x0000000000007308 */ /* 0x000ee20000000800 */
[--C-:B------:R-:W-:Y:S02]  /*11850*/  FFMA.FTZ R20, R20, c[0x0][0x2d0], -R156.reuse ;  /* 0x0000b40014147a23 */ /* 0x100fe4000001089c */
[----:B------:R-:W-:Y:S02]  /*11860*/  FFMA.FTZ R21, R21, c[0x0][0x2d0], -R156 ;  /* 0x0000b40015157a23 */ /* 0x000fe4000001089c */
[C---:B--2---:R-:W-:Y:S02]  /*11870*/  FMUL.FTZ R68, R2.reuse, R68 ;  /* 0x0000004402447220 */ /* 0x044fe40000410000 */
[C---:B------:R-:W-:Y:S02]  /*11880*/  FMUL.FTZ R69, R2.reuse, R69 ;  /* 0x0000004502457220 */ /* 0x040fe40000410000 */
[C---:B------:R-:W-:Y:S01]  /*11890*/  FMUL.FTZ R72, R2.reuse, R72 ;  /* 0x0000004802487220 */ /* 0x040fe20000410000 */
[----:B------:R-:W-:Y:S01]  /*118a0*/  MUFU.EX2 R194, R24 ;  /* 0x0000001800c27308 */ /* 0x000fe20000000800 */
[C---:B------:R-:W-:Y:S02]  /*118b0*/  FMUL.FTZ R73, R2.reuse, R73 ;  /* 0x0000004902497220 */ /* 0x040fe40000410000 */
[C---:B------:R-:W-:Y:S01]  /*118c0*/  FMUL.FTZ R76, R2.reuse, R76 ;  /* 0x0000004c024c7220 */ /* 0x040fe20000410000 */
[----:B-1----:R-:W-:Y:S01]  /*118d0*/  @P0 IADD3.X R118, R145, R237, RZ, P2, !PT ;  /* 0x000000ed91760210 */ /* 0x002fe200017fe4ff */
[----:B------:R-:W-:Y:S01]  /*118e0*/  FMUL.FTZ R77, R2, R77 ;  /* 0x0000004d024d7220 */ /* 0x000fe20000410000 */
[----:B------:R-:W-:Y:S01]  /*118f0*/  @P0 LEA.HI.X R145, R117, c[0x0][0x1cc], R5, 0x1, P5 ;  /* 0x0000730075910a11 */ /* 0x000fe200028f0c05 */
[----:B------:R-:W-:Y:S01]  /*11900*/  FMUL.FTZ R117, R3, c[0x0][0x2d0] ;  /* 0x0000b40003757a20 */ /* 0x000fe20000410000 */
[----:B------:R-:W-:Y:S01]  /*11910*/  @P0 LEA.HI.X R147, R4, c[0x0][0x1cc], R118, 0x1, P1 ;  /* 0x0000730004930a11 */ /* 0x000fe200008f0c76 */
[----:B------:R-:W-:Y:S01]  /*11920*/  FMUL.FTZ R80, R2, R80 ;  /* 0x0000005002507220 */ /* 0x000fe20000410000 */
[-C--:B------:R-:W-:Y:S01]  /*11930*/  @P0 IADD3 R4, P1, R144, R149.reuse, RZ ;  /* 0x0000009590040210 */ /* 0x080fe20007f3e0ff */
[----:B------:R1:W-:Y:S01]  /*11940*/  @P0 LDGSTS.E.BYPASS.LTC128B.128 [R226+0x8100], [R144.64], !P4 ;  /* 0x0810000090e20fae */ /* 0x0003e2000e101d44 */
[--C-:B------:R-:W-:Y:S01]  /*11950*/  FFMA.FTZ R6, R6, c[0x0][0x2d0], -R117.reuse ;  /* 0x0000b40006067a23 */ /* 0x100fe20000010875 */
[----:B------:R-:W-:Y:S01]  /*11960*/  MUFU.EX2 R193, R25 ;  /* 0x0000001900c17308 */ /* 0x000fe20000000800 */
[-C--:B------:R-:W-:Y:S01]  /*11970*/  @P0 IADD3.X R5, R145, R148.reuse, RZ, P1, !PT ;  /* 0x0000009491050210 */ /* 0x080fe20000ffe4ff */
[--C-:B------:R-:W-:Y:S01]  /*11980*/  FFMA.FTZ R10, R10, c[0x0][0x2d0], -R117.reuse ;  /* 0x0000b4000a0a7a23 */ /* 0x100fe20000010875 */
[----:B------:R-:W-:Y:S01]  /*11990*/  @P0 IADD3 R8, P6, R4, R149, RZ ;  /* 0x0000009504080210 */ /* 0x000fe20007fde0ff */
[--C-:B------:R-:W-:Y:S01]  /*119a0*/  FFMA.FTZ R11, R11, c[0x0][0x2d0], -R117.reuse ;  /* 0x0000b4000b0b7a23 */ /* 0x100fe20000010875 */
[----:B------:R-:W-:Y:S01]  /*119b0*/  @P0 IADD3 R118, P1, R252, 0x80, RZ ;  /* 0x00000080fc760810 */ /* 0x000fe20007f3e0ff */
[----:B------:R2:W-:Y:S01]  /*119c0*/  @P0 LDGSTS.E.BYPASS.LTC128B.128 [R226+0xc100], [R146.64], !P3 ;  /* 0x0c10000092e20fae */ /* 0x0005e2000d901d44 */
[C---:B------:R-:W-:Y:S01]  /*119d0*/  @P0 IADD3.X R9, R5.reuse, R148, RZ, P6, !PT ;  /* 0x0000009405090210 */ /* 0x040fe200037fe4ff */
[C---:B---3--:R-:W-:Y:S02]  /*119e0*/  FMUL.FTZ R70, R0.reuse, R70 ;  /* 0x0000004600467220 */ /* 0x048fe40000410000 */
[----:B------:R3:W-:Y:S01]  /*119f0*/  MUFU.EX2 R184, R6 ;  /* 0x0000000600b87308 */ /* 0x0007e20000000800 */
[C---:B------:R-:W-:Y:S02]  /*11a00*/  FMUL.FTZ R71, R0.reuse, R71 ;  /* 0x0000004700477220 */ /* 0x040fe40000410000 */
[C---:B------:R-:W-:Y:S01]  /*11a10*/  FMUL.FTZ R74, R0.reuse, R74 ;  /* 0x0000004a004a7220 */ /* 0x040fe20000410000 */
[----:B------:R4:W-:Y:S01]  /*11a20*/  @P0 LDGSTS.E.BYPASS.LTC128B.128 [R226+0x9100], [R4.64], !P4 ;  /* 0x0910000004e20fae */ /* 0x0009e2000e101d44 */
[C---:B------:R-:W-:Y:S02]  /*11a30*/  FMUL.FTZ R75, R0.reuse, R75 ;  /* 0x0000004b004b7220 */ /* 0x040fe40000410000 */
[C---:B------:R-:W-:Y:S02]  /*11a40*/  FMUL.FTZ R78, R0.reuse, R78 ;  /* 0x0000004e004e7220 */ /* 0x040fe40000410000 */
[----:B------:R-:W-:Y:S01]  /*11a50*/  FMUL.FTZ R79, R0, R79 ;  /* 0x0000004f004f7220 */ /* 0x000fe20000410000 */
[----:B------:R5:W-:Y:S01]  /*11a60*/  MUFU.EX2 R166, R10 ;  /* 0x0000000a00a67308 */ /* 0x000be20000000800 */
[----:B------:R-:W-:Y:S01]  /*11a70*/  FMUL.FTZ R81, R2, R81 ;  /* 0x0000005102517220 */ /* 0x000fe20000410000 */
[----:B------:R4:W-:Y:S01]  /*11a80*/  @P0 LDGSTS.E.BYPASS.LTC128B.128 [R226+0xd100], [R4.64+0x80], !P3 ;  /* 0x0d10008004e20fae */ /* 0x0009e2000d901d44 */
[----:B------:R-:W-:Y:S01]  /*11a90*/  FMUL.FTZ R82, R0, R82 ;  /* 0x0000005200527220 */ /* 0x000fe20000410000 */
[----:B-1----:R-:W-:Y:S01]  /*11aa0*/  @P0 IADD3 R144, P5, R4, R118, RZ ;  /* 0x0000007604900210 */ /* 0x002fe20007fbe0ff */
[----:B------:R-:W-:Y:S02]  /*11ab0*/  FMUL.FTZ R83, R0, R83 ;  /* 0x0000005300537220 */ /* 0x000fe40000410000 */
[C---:B------:R-:W-:Y:S03]  /*11ac0*/  FMUL.FTZ R84, R2.reuse, R84 ;  /* 0x0000005402547220 */ /* 0x040fe60000410000 */
[----:B------:R1:W-:Y:S01]  /*11ad0*/  @P0 LDGSTS.E.BYPASS.LTC128B.128 [R226+0xa100], [R8.64], !P4 ;  /* 0x0a10000008e20fae */ /* 0x0003e2000e101d44 */
[----:B------:R1:W1:Y:S01]  /*11ae0*/  MUFU.EX2 R165, R11 ;  /* 0x0000000b00a57308 */ /* 0x0002620000000800 */
[----:B------:R-:W-:Y:S01]  /*11af0*/  FMUL.FTZ R85, R2, R85 ;  /* 0x0000005502557220 */ /* 0x000fe20000410000 */
[----:B--2---:R-:W-:Y:S01]  /*11b00*/  @P0 IADD3.X R146, RZ, R249, RZ, P1, !PT ;  /* 0x000000f9ff920210 */ /* 0x004fe20000ffe4ff */
[----:B------:R-:W-:Y:S01]  /*11b10*/  FMUL.FTZ R86, R0, R86 ;  /* 0x0000005600567220 */ /* 0x000fe20000410000 */
[----:B---3--:R-:W-:Y:S01]  /*11b20*/  @P0 IADD3 R6, P2, R8, R149, RZ ;  /* 0x0000009508060210 */ /* 0x008fe20007f5e0ff */
[----:B------:R-:W-:Y:S01]  /*11b30*/  FMUL.FTZ R87, R0, R87 ;  /* 0x0000005700577220 */ /* 0x000fe20000410000 */
[----:B------:R-:W-:Y:S01]  /*11b40*/  @P0 IADD3.X R145, R5, R146, RZ, P5, !PT ;  /* 0x0000009205910210 */ /* 0x000fe20002ffe4ff */
[C---:B------:R-:W-:Y:S02]  /*11b50*/  FMUL.FTZ R88, R2.reuse, R88 ;  /* 0x0000005802587220 */ /* 0x040fe40000410000 */
[----:B------:R-:W-:Y:S01]  /*11b60*/  FMUL.FTZ R89, R2, R89 ;  /* 0x0000005902597220 */ /* 0x000fe20000410000 */
[----:B------:R-:W-:Y:S01]  /*11b70*/  MUFU.EX2 R192, R28 ;  /* 0x0000001c00c07308 */ /* 0x000fe20000000800 */
[----:B------:R2:W-:Y:S01]  /*11b80*/  @P0 LDGSTS.E.BYPASS.LTC128B.128 [R226+0xe100], [R144.64], !P3 ;  /* 0x0e10000090e20fae */ /* 0x0005e2000d901d44 */
[C---:B------:R-:W-:Y:S02]  /*11b90*/  FMUL.FTZ R90, R0.reuse, R90 ;  /* 0x0000005a005a7220 */ /* 0x040fe40000410000 */
[C---:B-----5:R-:W-:Y:S02]  /*11ba0*/  FMUL.FTZ R10, R0.reuse, R126 ;  /* 0x0000007e000a7220 */ /* 0x060fe40000410000 */
[----:B------:R-:W-:Y:S01]  /*11bb0*/  FMUL.FTZ R91, R0, R91 ;  /* 0x0000005b005b7220 */ /* 0x000fe20000410000 */
[----:B----4-:R-:W-:Y:S01]  /*11bc0*/  @P0 IADD3 R4, P1, R8, R118, RZ ;  /* 0x0000007608040210 */ /* 0x010fe20007f3e0ff */
[--C-:B------:R-:W-:Y:S01]  /*11bd0*/  FFMA.FTZ R118, R7, c[0x0][0x2d0], -R117.reuse ;  /* 0x0000b40007767a23 */ /* 0x100fe20000010875 */
[C---:B------:R-:W-:Y:S01]  /*11be0*/  @P0 IADD3.X R7, R9.reuse, R148, RZ, P2, !PT ;  /* 0x0000009409070210 */ /* 0x040fe200017fe4ff */
[--C-:B------:R-:W-:Y:S01]  /*11bf0*/  FFMA.FTZ R26, R26, c[0x0][0x2d0], -R117.reuse ;  /* 0x0000b4001a1a7a23 */ /* 0x100fe20000010875 */
[----:B------:R-:W-:Y:S01]  /*11c00*/  @P0 IADD3.X R5, R9, R146, RZ, P1, !PT ;  /* 0x0000009209050210 */ /* 0x000fe20000ffe4ff */
[----:B------:R-:W3:Y:S01]  /*11c10*/  MUFU.EX2 R167, R118 ;  /* 0x0000007600a77308 */ /* 0x000ee20000000800 */
[----:B-1----:R-:W-:Y:S01]  /*11c20*/  FMUL.FTZ R11, R0, R127 ;  /* 0x0000007f000b7220 */ /* 0x002fe20000410000 */
[----:B------:R1:W-:Y:S01]  /*11c30*/  @P0 LDGSTS.E.BYPASS.LTC128B.128 [R226+0xb100], [R6.64], !P4 ;  /* 0x0b10000006e20fae */ /* 0x0003e2000e101d44 */
[C---:B------:R-:W-:Y:S02]  /*11c40*/  FMUL.FTZ R8, R2.reuse, R124 ;  /* 0x0000007c02087220 */ /* 0x040fe40000410000 */
[----:B------:R-:W-:Y:S02]  /*11c50*/  FMUL.FTZ R9, R2, R125 ;  /* 0x0000007d02097220 */ /* 0x000fe40000410000 */
[--C-:B------:R-:W-:Y:S02]  /*11c60*/  FFMA.FTZ R27, R27, c[0x0][0x2d0], -R117.reuse ;  /* 0x0000b4001b1b7a23 */ /* 0x100fe40000010875 */
[--C-:B------:R-:W-:Y:S01]  /*11c70*/  FFMA.FTZ R30, R30, c[0x0][0x2d0], -R117.reuse ;  /* 0x0000b4001e1e7a23 */ /* 0x100fe20000010875 */
[----:B------:R4:W-:Y:S01]  /*11c80*/  @P0 LDGSTS.E.BYPASS.LTC128B.128 [R226+0xf100], [R4.64], !P3 ;  /* 0x0f10000004e20fae */ /* 0x0009e2000d901d44 */
[----:B------:R-:W-:Y:S01]  /*11c90*/  MUFU.EX2 R158, R26 ;  /* 0x0000001a009e7308 */ /* 0x000fe20000000800 */
[--C-:B------:R-:W-:Y:S02]  /*11ca0*/  FFMA.FTZ R31, R31, c[0x0][0x2d0], -R117.reuse ;  /* 0x0000b4001f1f7a23 */ /* 0x100fe40000010875 */
[--C-:B------:R-:W-:Y:S02]  /*11cb0*/  FFMA.FTZ R34, R34, c[0x0][0x2d0], -R117.reuse ;  /* 0x0000b40022227a23 */ /* 0x100fe40000010875 */
[--C-:B------:R-:W-:Y:S02]  /*11cc0*/  FFMA.FTZ R35, R35, c[0x0][0x2d0], -R117.reuse ;  /* 0x0000b40023237a23 */ /* 0x100fe40000010875 */
[----:B--2---:R-:W2:Y:S01]  /*11cd0*/  LDSM.16.MT88.4 R144, [R204+0x100] ;  /* 0x00010000cc90783b */ /* 0x004ea20000004200 */
[--C-:B------:R-:W-:Y:S02]  /*11ce0*/  FFMA.FTZ R38, R38, c[0x0][0x2d0], -R117.reuse ;  /* 0x0000b40026267a23 */ /* 0x100fe40000010875 */
[----:B------:R5:W-:Y:S01]  /*11cf0*/  MUFU.EX2 R157, R27 ;  /* 0x0000001b009d7308 */ /* 0x000be20000000800 */
[--C-:B------:R-:W-:Y:S02]  /*11d00*/  FFMA.FTZ R39, R39, c[0x0][0x2d0], -R117.reuse ;  /* 0x0000b40027277a23 */ /* 0x100fe40000010875 */
[--C-:B------:R-:W-:Y:S02]  /*11d10*/  FFMA.FTZ R42, R42, c[0x0][0x2d0], -R117.reuse ;  /* 0x0000b4002a2a7a23 */ /* 0x100fe40000010875 */
[----:B------:R-:W2:Y:S01]  /*11d20*/  LDSM.16.MT88.4 R148, [R205+0x100] ;  /* 0x00010000cd94783b */ /* 0x000ea20000004200 */
[--C-:B------:R-:W-:Y:S02]  /*11d30*/  FFMA.FTZ R43, R43, c[0x0][0x2d0], -R117.reuse ;  /* 0x0000b4002b2b7a23 */ /* 0x100fe40000010875 */
[C---:B-1----:R-:W-:Y:S01]  /*11d40*/  FMUL.FTZ R6, R0.reuse, R122 ;  /* 0x0000007a00067220 */ /* 0x042fe20000410000 */
[----:B------:R-:W-:Y:S01]  /*11d50*/  F2FP.PACK_AB R122, R229, R231 ;  /* 0x000000e7e57a723e */ /* 0x000fe200000000ff */
[----:B------:R-:W-:Y:S01]  /*11d60*/  FMUL.FTZ R7, R0, R123 ;  /* 0x0000007b00077220 */ /* 0x000fe20000410000 */
[----:B------:R-:W-:Y:S01]  /*11d70*/  F2FP.PACK_AB R123, R165, R166 ;  /* 0x000000a6a57b723e */ /* 0x000fe200000000ff */
[----:B------:R-:W-:Y:S01]  /*11d80*/  MUFU.EX2 R186, R29 ;  /* 0x0000001d00ba7308 */ /* 0x000fe20000000800 */
[----:B------:R-:W1:Y:S01]  /*11d90*/  LDSM.16.MT88.4 R152, [R208+0x100] ;  /* 0x00010000d098783b */ /* 0x000e620000004200 */
[--C-:B------:R-:W-:Y:S02]  /*11da0*/  FFMA.FTZ R46, R46, c[0x0][0x2d0], -R117.reuse ;  /* 0x0000b4002e2e7a23 */ /* 0x100fe40000010875 */
[----:B----4-:R-:W-:Y:S01]  /*11db0*/  FMUL.FTZ R4, R2, R120 ;  /* 0x0000007802047220 */ /* 0x010fe20000410000 */
[----:B------:R-:W-:Y:S01]  /*11dc0*/  F2FP.PACK_AB R120, R232, R230 ;  /* 0x000000e6e878723e */ /* 0x000fe200000000ff */
[----:B------:R-:W-:Y:S01]  /*11dd0*/  FMUL.FTZ R5, R2, R121 ;  /* 0x0000007902057220 */ /* 0x000fe20000410000 */
[----:B---3--:R-:W-:Y:S01]  /*11de0*/  F2FP.PACK_AB R121, R167, R184 ;  /* 0x000000b8a779723e */ /* 0x008fe200000000ff */
[--C-:B------:R-:W-:Y:S01]  /*11df0*/  FFMA.FTZ R47, R47, c[0x0][0x2d0], -R117.reuse ;  /* 0x0000b4002f2f7a23 */ /* 0x100fe20000010875 */
[----:B------:R-:W3:Y:S01]  /*11e00*/  LDSM.16.MT88.4 R124, [R207+0x100] ;  /* 0x00010000cf7c783b */ /* 0x000ee20000004200 */
[----:B------:R-:W-:Y:S01]  /*11e10*/  MUFU.EX2 R187, R32 ;  /* 0x0000002000bb7308 */ /* 0x000fe20000000800 */
[--C-:B------:R-:W-:Y:S02]  /*11e20*/  FFMA.FTZ R50, R50, c[0x0][0x2d0], -R117.reuse ;  /* 0x0000b40032327a23 */ /* 0x100fe40000010875 */
[--C-:B------:R-:W-:Y:S02]  /*11e30*/  FFMA.FTZ R51, R51, c[0x0][0x2d0], -R117.reuse ;  /* 0x0000b40033337a23 */ /* 0x100fe40000010875 */
[C---:B------:R-:W-:Y:S02]  /*11e40*/  FMUL.FTZ R92, R2.reuse, R92 ;  /* 0x0000005c025c7220 */ /* 0x040fe40000410000 */
[----:B-----5:R-:W-:Y:S01]  /*11e50*/  LDSM.16.MT88.4 R24, [R205+0x1100] ;  /* 0x00110000cd18783b */ /* 0x020fe20000004200 */
[----:B------:R-:W-:Y:S02]  /*11e60*/  FMUL.FTZ R93, R2, R93 ;  /* 0x0000005d025d7220 */ /* 0x000fe40000410000 */
[----:B------:R-:W-:Y:S01]  /*11e70*/  MUFU.EX2 R185, R33 ;  /* 0x0000002100b97308 */ /* 0x000fe20000000800 */
[C---:B------:R-:W-:Y:S02]  /*11e80*/  FMUL.FTZ R94, R0.reuse, R94 ;  /* 0x0000005e005e7220 */ /* 0x040fe40000410000 */
[----:B------:R-:W-:Y:S01]  /*11e90*/  FMUL.FTZ R95, R0, R95 ;  /* 0x0000005f005f7220 */ /* 0x000fe20000410000 */
[C---:B--2---:R-:W-:Y:S01]  /*11ea0*/  HMMA.16816.F32 R4, R120.reuse, R144, R4 ;  /* 0x000000907804723c */ /* 0x044fe20000001804 */
[----:B------:R-:W0:Y:S05]  /*11eb0*/  LDGDEPBAR ;  /* 0x00000000000079af */ /* 0x000e2a0000000000 */
[----:B------:R-:W-:Y:S01]  /*11ec0*/  MUFU.EX2 R118, R51 ;  /* 0x0000003300767308 */ /* 0x000fe20000000800 */
[--C-:B------:R-:W-:Y:S01]  /*11ed0*/  FFMA.FTZ R14, R14, c[0x0][0x2d0], -R117.reuse ;  /* 0x0000b4000e0e7a23 */ /* 0x100fe20000010875 */
[C---:B------:R-:W-:Y:S01]  /*11ee0*/  HMMA.16816.F32 R8, R120.reuse, R146, R8 ;  /* 0x000000927808723c */ /* 0x040fe20000001808 */
[----:B------:R-:W2:Y:S03]  /*11ef0*/  LDSM.16.MT88.4 R144, [R204+0x4100] ;  /* 0x00410000cc90783b */ /* 0x000ea60000004200 */
[--C-:B------:R-:W-:Y:S02]  /*11f00*/  FFMA.FTZ R15, R15, c[0x0][0x2d0], -R117.reuse ;  /* 0x0000b4000f0f7a23 */ /* 0x100fe40000010875 */
[C---:B------:R-:W-:Y:S02]  /*11f10*/  FMUL.FTZ R96, R2.reuse, R96 ;  /* 0x0000006002607220 */ /* 0x040fe40000410000 */
[----:B------:R4:W-:Y:S01]  /*11f20*/  MUFU.EX2 R228, R12 ;  /* 0x0000000c00e47308 */ /* 0x0009e20000000800 */
[C---:B------:R-:W-:Y:S03]  /*11f30*/  HMMA.16816.F32 R68, R120.reuse, R148, R68 ;  /* 0x000000947844723c */ /* 0x040fe60000001844 */
[----:B------:R-:W-:Y:S02]  /*11f40*/  FMUL.FTZ R97, R2, R97 ;  /* 0x0000006102617220 */ /* 0x000fe40000410000 */
[C---:B------:R-:W-:Y:S03]  /*11f50*/  FMUL.FTZ R98, R0.reuse, R98 ;  /* 0x0000006200627220 */ /* 0x040fe60000410000 */
[C---:B------:R-:W-:Y:S01]  /*11f60*/  HMMA.16816.F32 R72, R120.reuse, R150, R72 ;  /* 0x000000967848723c */ /* 0x040fe20000001848 */
[----:B------:R-:W5:Y:S01]  /*11f70*/  LDSM.16.MT88.4 R148, [R205+0x4100] ;  /* 0x00410000cd94783b */ /* 0x000f620000004200 */
[----:B------:R2:W2:Y:S02]  /*11f80*/  MUFU.EX2 R199, R13 ;  /* 0x0000000d00c77308 */ /* 0x0004a40000000800 */
[----:B------:R-:W-:Y:S02]  /*11f90*/  FMUL.FTZ R99, R0, R99 ;  /* 0x0000006300637220 */ /* 0x000fe40000410000 */
[C---:B------:R-:W-:Y:S02]  /*11fa0*/  FMUL.FTZ R100, R2.reuse, R100 ;  /* 0x0000006402647220 */ /* 0x040fe40000410000 */
[C---:B-1----:R-:W-:Y:S04]  /*11fb0*/  HMMA.16816.F32 R76, R120.reuse, R152, R76 ;  /* 0x00000098784c723c */ /* 0x042fe8000000184c */
[----:B------:R-:W-:Y:S01]  /*11fc0*/  MUFU.EX2 R153, R34 ;  /* 0x0000002200997308 */ /* 0x000fe20000000800 */
[C---:B------:R-:W-:Y:S02]  /*11fd0*/  FMUL.FTZ R101, R2.reuse, R101 ;  /* 0x0000006502657220 */ /* 0x040fe40000410000 */
[----:B----4-:R-:W-:Y:S01]  /*11fe0*/  FMUL.FTZ R12, R2, R128 ;  /* 0x00000080020c7220 */ /* 0x010fe20000410000 */
[C---:B------:R-:W-:Y:S04]  /*11ff0*/  HMMA.16816.F32 R80, R120.reuse, R154, R80 ;  /* 0x0000009a7850723c */ /* 0x040fe80000001850 */
[C---:B------:R-:W-:Y:S02]  /*12000*/  FMUL.FTZ R102, R0.reuse, R102 ;  /* 0x0000006600667220 */ /* 0x040fe40000410000 */
[----:B------:R-:W-:Y:S01]  /*12010*/  MUFU.EX2 R155, R30 ;  /* 0x0000001e009b7308 */ /* 0x000fe20000000800 */
[----:B------:R-:W-:Y:S01]  /*12020*/  FMUL.FTZ R103, R0, R103 ;  /* 0x0000006700677220 */ /* 0x000fe20000410000 */
[C---:B---3--:R-:W-:Y:S04]  /*12030*/  HMMA.16816.F32 R84, R120.reuse, R124, R84 ;  /* 0x0000007c7854723c */ /* 0x048fe80000001854 */
[----:B--2---:R-:W-:Y:S02]  /*12040*/  FMUL.FTZ R13, R2, R129 ;  /* 0x00000081020d7220 */ /* 0x004fe40000410000 */
[--C-:B------:R-:W-:Y:S02]  /*12050*/  FFMA.FTZ R18, R18, c[0x0][0x2d0], -R117.reuse ;  /* 0x0000b40012127a23 */ /* 0x100fe40000010875 */
[C---:B------:R-:W-:Y:S01]  /*12060*/  HMMA.16816.F32 R88, R120.reuse, R126, R88 ;  /* 0x0000007e7858723c */ /* 0x040fe20000001858 */
[----:B------:R-:W1:Y:S01]  /*12070*/  LDSM.16.MT88.4 R124, [R208+0x4100] ;  /* 0x00410000d07c783b */ /* 0x000e620000004200 */
[----:B------:R2:W-:Y:S02]  /*12080*/  MUFU.EX2 R154, R31 ;  /* 0x0000001f009a7308 */ /* 0x0005e40000000800 */
[--C-:B------:R-:W-:Y:S02]  /*12090*/  FFMA.FTZ R19, R19, c[0x0][0x2d0], -R117.reuse ;  /* 0x0000b40013137a23 */ /* 0x100fe40000010875 */
[C---:B------:R-:W-:Y:S02]  /*120a0*/  FMUL.FTZ R104, R2.reuse, R104 ;  /* 0x0000006802687220 */ /* 0x040fe40000410000 */
[C---:B------:R-:W-:Y:S04]  /*120b0*/  HMMA.16816.F32 R92, R120.reuse, R144, R92 ;  /* 0x00000090785c723c */ /* 0x040fe8000000185c */
[----:B------:R3:W-:Y:S01]  /*120c0*/  MUFU.EX2 R164, R14 ;  /* 0x0000000e00a47308 */ /* 0x0007e20000000800 */
[----:B------:R-:W-:Y:S02]  /*120d0*/  FMUL.FTZ R105, R2, R105 ;  /* 0x0000006902697220 */ /* 0x000fe40000410000 */
[C---:B------:R-:W-:Y:S01]  /*120e0*/  FMUL.FTZ R106, R0.reuse, R106 ;  /* 0x0000006a006a7220 */ /* 0x040fe20000410000 */
[C---:B------:R-:W-:Y:S01]  /*120f0*/  HMMA.16816.F32 R96, R120.reuse, R146, R96 ;  /* 0x000000927860723c */ /* 0x040fe20000001860 */
[----:B------:R-:W4:Y:S03]  /*12100*/  LDSM.16.MT88.4 R144, [R207+0x4100] ;  /* 0x00410000cf90783b */ /* 0x000f260000004200 */
[----:B------:R-:W-:Y:S02]  /*12110*/  FMUL.FTZ R107, R0, R107 ;  /* 0x0000006b006b7220 */ /* 0x000fe40000410000 */
[----:B------:R1:W-:Y:S01]  /*12120*/  MUFU.EX2 R163, R15 ;  /* 0x0000000f00a37308 */ /* 0x0003e20000000800 */
[C---:B------:R-:W-:Y:S01]  /*12130*/  FMUL.FTZ R108, R2.reuse, R108 ;  /* 0x0000006c026c7220 */ /* 0x040fe20000410000 */
[C---:B-----5:R-:W-:Y:S01]  /*12140*/  HMMA.16816.F32 R100, R120.reuse, R148, R100 ;  /* 0x000000947864723c */ /* 0x060fe20000001864 */
[----:B--2---:R-:W-:Y:S03]  /*12150*/  LDSM.16.MT88.4 R28, [R205+0x1900] ;  /* 0x00190000cd1c783b */ /* 0x004fe60000004200 */
[----:B------:R-:W-:Y:S02]  /*12160*/  FMUL.FTZ R109, R2, R109 ;  /* 0x0000006d026d7220 */ /* 0x000fe40000410000 */
[C---:B------:R-:W-:Y:S02]  /*12170*/  FMUL.FTZ R110, R0.reuse, R110 ;  /* 0x0000006e006e7220 */ /* 0x040fe40000410000 */
[C---:B------:R-:W-:Y:S01]  /*12180*/  HMMA.16816.F32 R104, R120.reuse, R150, R104 ;  /* 0x000000967868723c */ /* 0x040fe20000001868 */
[----:B------:R2:W-:Y:S01]  /*12190*/  MUFU.EX2 R198, R16 ;  /* 0x0000001000c67308 */ /* 0x0005e20000000800 */
[----:B------:R-:W-:Y:S02]  /*121a0*/  LDSM.16.MT88.4 R148, [R207+0x900] ;  /* 0x00090000cf94783b */ /* 0x000fe40000004200 */
[C---:B---3--:R-:W-:Y:S02]  /*121b0*/  FMUL.FTZ R14, R0.reuse, R130 ;  /* 0x00000082000e7220 */ /* 0x048fe40000410000 */
[----:B------:R-:W-:Y:S02]  /*121c0*/  FMUL.FTZ R111, R0, R111 ;  /* 0x0000006f006f7220 */ /* 0x000fe40000410000 */
[C---:B------:R-:W-:Y:S03]  /*121d0*/  FMUL.FTZ R112, R2.reuse, R112 ;  /* 0x0000007002707220 */ /* 0x040fe60000410000 */
[----:B------:R3:W5:Y:S01]  /*121e0*/  MUFU.EX2 R197, R17 ;  /* 0x0000001100c57308 */ /* 0x0007620000000800 */
[----:B------:R-:W-:Y:S02]  /*121f0*/  FMUL.FTZ R113, R2, R113 ;  /* 0x0000007102717220 */ /* 0x000fe40000410000 */
[C---:B-1----:R-:W-:Y:S02]  /*12200*/  FMUL.FTZ R15, R0.reuse, R131 ;  /* 0x00000083000f7220 */ /* 0x042fe40000410000 */
[----:B------:R-:W1:Y:S01]  /*12210*/  LDSM.16.MT88.4 R128, [R204+0x900] ;  /* 0x00090000cc80783b */ /* 0x000e620000004200 */
[C---:B------:R-:W-:Y:S02]  /*12220*/  FMUL.FTZ R114, R0.reuse, R114 ;  /* 0x0000007200727220 */ /* 0x040fe40000410000 */
[----:B------:R-:W-:Y:S02]  /*12230*/  FMUL.FTZ R115, R0, R115 ;  /* 0x0000007300737220 */ /* 0x000fe40000410000 */
[C---:B------:R-:W-:Y:S01]  /*12240*/  HMMA.16816.F32 R12, R120.reuse, R124, R12 ;  /* 0x0000007c780c723c */ /* 0x040fe2000000180c */
[----:B------:R4:W-:Y:S02]  /*12250*/  MUFU.EX2 R162, R18 ;  /* 0x0000001200a27308 */ /* 0x0009e40000000800 */
[--C-:B------:R-:W-:Y:S02]  /*12260*/  FFMA.FTZ R22, R22, c[0x0][0x2d0], -R117.reuse ;  /* 0x0000b40016167a23 */ /* 0x100fe40000010875 */
[----:B--2---:R-:W-:Y:S02]  /*12270*/  FMUL.FTZ R16, R2, R132 ;  /* 0x0000008402107220 */ /* 0x004fe40000410000 */
[--C-:B------:R-:W-:Y:S01]  /*12280*/  FFMA.FTZ R23, R23, c[0x0][0x2d0], -R117.reuse ;  /* 0x0000b40017177a23 */ /* 0x100fe20000010875 */
[C---:B------:R-:W-:Y:S01]  /*12290*/  HMMA.16816.F32 R108, R120.reuse, R126, R108 ;  /* 0x0000007e786c723c */ /* 0x040fe2000000186c */
[----:B------:R-:W2:Y:S02]  /*122a0*/  LDSM.16.MT88.4 R124, [R205+0x900] ;  /* 0x00090000cd7c783b */ /* 0x000ea40000004200 */
[----:B------:R1:W1:Y:S01]  /*122b0*/  MUFU.EX2 R161, R19 ;  /* 0x0000001300a17308 */ /* 0x0002620000000800 */
[--C-:B------:R-:W-:Y:S02]  /*122c0*/  FFMA.FTZ R52, R52, c[0x0][0x2d0], -R156.reuse ;  /* 0x0000b40034347a23 */ /* 0x100fe4000001089c */
[----:B---3--:R-:W-:Y:S02]  /*122d0*/  FMUL.FTZ R17, R2, R133 ;  /* 0x0000008502117220 */ /* 0x008fe40000410000 */
[--C-:B------:R-:W-:Y:S04]  /*122e0*/  FFMA.FTZ R53, R53, c[0x0][0x2d0], -R156.reuse ;  /* 0x0000b40035357a23 */ /* 0x100fe8000001089c */
[--C-:B------:R-:W-:Y:S01]  /*122f0*/  FFMA.FTZ R56, R56, c[0x0][0x2d0], -R156.reuse ;  /* 0x0000b40038387a23 */ /* 0x100fe2000001089c */
[----:B------:R3:W-:Y:S01]  /*12300*/  MUFU.EX2 R152, R35 ;  /* 0x0000002300987308 */ /* 0x0007e20000000800 */
[--C-:B------:R-:W-:Y:S02]  /*12310*/  FFMA.FTZ R57, R57, c[0x0][0x2d0], -R156.reuse ;  /* 0x0000b40039397a23 */ /* 0x100fe4000001089c */
[--C-:B------:R-:W-:Y:S02]  /*12320*/  FFMA.FTZ R54, R54, c[0x0][0x2d0], -R117.reuse ;  /* 0x0000b40036367a23 */ /* 0x100fe40000010875 */
[----:B----4-:R-:W-:Y:S02]  /*12330*/  FMUL.FTZ R18, R0, R134 ;  /* 0x0000008600127220 */ /* 0x010fe40000410000 */
        /* <DEDUP_REMOVED lines=8> */
[----:B------:R-:W4:Y:S01]  /*123c0*/  MUFU.EX2 R195, R21 ;  /* 0x0000001500c37308 */ /* 0x000f220000000800 */
[--C-:B------:R-:W-:Y:S01]  /*123d0*/  FFMA.FTZ R64, R64, c[0x0][0x2d0], -R156.reuse ;  /* 0x0000b40040407a23 */ /* 0x100fe2000001089c */
[C---:B------:R-:W-:Y:S03]  /*123e0*/  HMMA.16816.F32 R16, R120.reuse, R144, R16 ;  /* 0x000000907810723c */ /* 0x040fe60000001810 */
[----:B---3--:R-:W-:Y:S01]  /*123f0*/  LDSM.16.MT88.4 R32, [R208+0x1900] ;  /* 0x00190000d020783b */ /* 0x008fe20000004200 */
[----:B------:R-:W-:Y:S02]  /*12400*/  FFMA.FTZ R65, R65, c[0x0][0x2d0], -R156 ;  /* 0x0000b40041417a23 */ /* 0x000fe4000001089c */
[--C-:B------:R-:W-:Y:S02]  /*12410*/  FFMA.FTZ R62, R62, c[0x0][0x2d0], -R117.reuse ;  /* 0x0000b4003e3e7a23 */ /* 0x100fe40000010875 */
[----:B------:R-:W-:Y:S01]  /*12420*/  HMMA.16816.F32 R112, R120, R146, R112 ;  /* 0x000000927870723c */ /* 0x000fe20000001870 */
[----:B------:R3:W-:Y:S02]  /*12430*/  MUFU.EX2 R160, R22 ;  /* 0x0000001600a07308 */ /* 0x0007e40000000800 */
[----:B------:R-:W1:Y:S01]  /*12440*/  LDSM.16.MT88.4 R144, [R204+0x4900] ;  /* 0x00490000cc90783b */ /* 0x000e620000004200 */
[--C-:B------:R-:W-:Y:S02]  /*12450*/  FFMA.FTZ R63, R63, c[0x0][0x2d0], -R117.reuse ;  /* 0x0000b4003f3f7a23 */ /* 0x100fe40000010875 */
[--C-:B------:R-:W-:Y:S01]  /*12460*/  FFMA.FTZ R66, R66, c[0x0][0x2d0], -R117.reuse ;  /* 0x0000b40042427a23 */ /* 0x100fe20000010875 */
[----:B------:R-:W-:Y:S01]  /*12470*/  F2FP.PACK_AB R120, R199, R228 ;  /* 0x000000e4c778723e */ /* 0x000fe200000000ff */
[----:B------:R-:W-:Y:S01]  /*12480*/  FFMA.FTZ R117, R67, c[0x0][0x2d0], -R117 ;  /* 0x0000b40043757a23 */ /* 0x000fe20000010875 */
[----:B-----5:R-:W-:Y:S02]  /*12490*/  F2FP.PACK_AB R122, R197, R198 ;  /* 0x000000c6c57a723e */ /* 0x020fe400000000ff */
[----:B------:R-:W5:Y:S01]  /*124a0*/  MUFU.EX2 R159, R23 ;  /* 0x00000017009f7308 */ /* 0x000f620000000800 */
[----:B------:R-:W-:Y:S01]  /*124b0*/  F2FP.PACK_AB R121, R163, R164 ;  /* 0x000000a4a379723e */ /* 0x000fe200000000ff */
[----:B------:R-:W-:Y:S01]  /*124c0*/  FFMA.FTZ R0, R0, R234, R184 ;  /* 0x000000ea00007223 */ /* 0x000fe200000100b8 */
[----:B------:R-:W-:Y:S01]  /*124d0*/  F2FP.PACK_AB R123, R161, R162 ;  /* 0x000000a2a17b723e */ /* 0x000fe200000000ff */
[----:B------:R-:W-:Y:S01]  /*124e0*/  FFMA.FTZ R2, R2, R233, R230 ;  /* 0x000000e902027223 */ /* 0x000fe200000100e6 */
[----:B----4-:R-:W-:Y:S01]  /*124f0*/  F2FP.PACK_AB R20, R195, R196 ;  /* 0x000000c4c314723e */ /* 0x010fe200000000ff */
[----:B------:R-:W-:Y:S02]  /*12500*/  FADD.FTZ R0, R167, R0 ;  /* 0x00000000a7007221 */ /* 0x000fe40000010000 */
[----:B------:R-:W-:Y:S02]  /*12510*/  FADD.FTZ R2, R232, R2 ;  /* 0x00000002e8027221 */ /* 0x000fe40000010000 */
[C---:B------:R-:W-:Y:S01]  /*12520*/  HMMA.16816.F32 R4, R120.reuse, R128, R4 ;  /* 0x000000807804723c */ /* 0x040fe20000001804 */
[----:B------:R-:W-:Y:S02]  /*12530*/  MUFU.EX2 R52, R52 ;  /* 0x0000003400347308 */ /* 0x000fe40000000800 */
[----:B------:R-:W-:Y:S01]  /*12540*/  FADD.FTZ R0, R166, R0 ;  /* 0x00000000a6007221 */ /* 0x000fe20000010000 */
[----:B---3--:R-:W-:Y:S01]  /*12550*/  F2FP.PACK_AB R22, R193, R194 ;  /* 0x000000c2c116723e */ /* 0x008fe200000000ff */
[----:B------:R-:W-:Y:S02]  /*12560*/  FADD.FTZ R2, R231, R2 ;  /* 0x00000002e7027221 */ /* 0x000fe40000010000 */
[----:B------:R-:W-:Y:S01]  /*12570*/  FADD.FTZ R0, R165, R0 ;  /* 0x00000000a5007221 */ /* 0x000fe20000010000 */
[C---:B------:R-:W-:Y:S01]  /*12580*/  HMMA.16816.F32 R8, R120.reuse, R130, R8 ;  /* 0x000000827808723c */ /* 0x040fe20000001808 */
[----:B------:R-:W-:Y:S02]  /*12590*/  LDSM.16.MT88.4 R128, [R208+0x4900] ;  /* 0x00490000d080783b */ /* 0x000fe40000004200 */
[----:B------:R-:W-:Y:S01]  /*125a0*/  MUFU.EX2 R53, R53 ;  /* 0x0000003500357308 */ /* 0x000fe20000000800 */
[----:B------:R-:W-:Y:S01]  /*125b0*/  FADD.FTZ R2, R229, R2 ;  /* 0x00000002e5027221 */ /* 0x000fe20000010000 */
[----:B-----5:R-:W-:Y:S01]  /*125c0*/  F2FP.PACK_AB R21, R159, R160 ;  /* 0x000000a09f15723e */ /* 0x020fe200000000ff */
[----:B------:R-:W-:Y:S02]  /*125d0*/  FADD.FTZ R0, R164, R0 ;  /* 0x00000000a4007221 */ /* 0x000fe40000010000 */
[C---:B--2---:R-:W-:Y:S04]  /*125e0*/  HMMA.16816.F32 R68, R120.reuse, R124, R68 ;  /* 0x0000007c7844723c */ /* 0x044fe80000001844 */
[----:B------:R-:W-:Y:S01]  /*125f0*/  F2FP.PACK_AB R23, R157, R158 ;  /* 0x0000009e9d17723e */ /* 0x000fe200000000ff */
[----:B------:R-:W-:Y:S01]  /*12600*/  MUFU.EX2 R56, R56 ;  /* 0x0000003800387308 */ /* 0x000fe20000000800 */
[----:B------:R-:W-:Y:S02]  /*12610*/  FADD.FTZ R2, R228, R2 ;  /* 0x00000002e4027221 */ /* 0x000fe40000010000 */
[C---:B------:R-:W-:Y:S01]  /*12620*/  HMMA.16816.F32 R72, R120.reuse, R126, R72 ;  /* 0x0000007e7848723c */ /* 0x040fe20000001848 */
[----:B------:R-:W2:Y:S03]  /*12630*/  LDSM.16.MT88.4 R124, [R205+0x4900] ;  /* 0x00490000cd7c783b */ /* 0x000ea60000004200 */
[----:B------:R-:W-:Y:S02]  /*12640*/  FADD.FTZ R0, R163, R0 ;  /* 0x00000000a3007221 */ /* 0x000fe40000010000 */
[----:B------:R-:W-:Y:S01]  /*12650*/  FADD.FTZ R2, R199, R2 ;  /* 0x00000002c7027221 */ /* 0x000fe20000010000 */
[----:B------:R-:W-:Y:S01]  /*12660*/  MUFU.EX2 R57, R57 ;  /* 0x0000003900397308 */ /* 0x000fe20000000800 */
[C---:B-1----:R-:W-:Y:S04]  /*12670*/  HMMA.16816.F32 R76, R120.reuse, R132, R76 ;  /* 0x00000084784c723c */ /* 0x042fe8000000184c */
[----:B------:R-:W-:Y:S02]  /*12680*/  FADD.FTZ R0, R162, R0 ;  /* 0x00000000a2007221 */ /* 0x000fe40000010000 */
[----:B------:R-:W-:Y:S02]  /*12690*/  FADD.FTZ R2, R198, R2 ;  /* 0x00000002c6027221 */ /* 0x000fe40000010000 */
[C---:B------:R-:W-:Y:S01]  /*126a0*/  HMMA.16816.F32 R80, R120.reuse, R134, R80 ;  /* 0x000000867850723c */ /* 0x040fe20000001850 */
[----:B------:R-:W1:Y:S01]  /*126b0*/  LDSM.16.MT88.4 R132, [R207+0x4900] ;  /* 0x00490000cf84783b */ /* 0x000e620000004200 */
[----:B------:R-:W-:Y:S02]  /*126c0*/  MUFU.EX2 R54, R54 ;  /* 0x0000003600367308 */ /* 0x000fe40000000800 */
[----:B------:R-:W-:Y:S02]  /*126d0*/  FADD.FTZ R0, R161, R0 ;  /* 0x00000000a1007221 */ /* 0x000fe40000010000 */
[----:B------:R-:W-:Y:S02]  /*126e0*/  FADD.FTZ R2, R197, R2 ;  /* 0x00000002c5027221 */ /* 0x000fe40000010000 */
[C---:B------:R-:W-:Y:S04]  /*126f0*/  HMMA.16816.F32 R84, R120.reuse, R148, R84 ;  /* 0x000000947854723c */ /* 0x040fe80000001854 */
[----:B------:R-:W-:Y:S01]  /*12700*/  MUFU.EX2 R55, R55 ;  /* 0x0000003700377308 */ /* 0x000fe20000000800 */
[----:B------:R-:W-:Y:S02]  /*12710*/  FADD.FTZ R0, R160, R0 ;  /* 0x00000000a0007221 */ /* 0x000fe40000010000 */
[----:B------:R-:W-:Y:S01]  /*12720*/  FADD.FTZ R2, R196, R2 ;  /* 0x00000002c4027221 */ /* 0x000fe20000010000 */
[C---:B------:R-:W-:Y:S01]  /*12730*/  HMMA.16816.F32 R88, R120.reuse, R150, R88 ;  /* 0x000000967858723c */ /* 0x040fe20000001858 */
[----:B------:R-:W-:Y:S03]  /*12740*/  LDSM.16.MT88.4 R148, [R207+0x5100] ;  /* 0x00510000cf94783b */ /* 0x000fe60000004200 */
        /* <DEDUP_REMOVED lines=15> */
[C---:B------:R-:W-:Y:S01]  /*12840*/  HMMA.16816.F32 R104, R120.reuse, R126, R104 ;  /* 0x0000007e7868723c */ /* 0x040fe20000001868 */
[----:B------:R-:W2:Y:S03]  /*12850*/  LDSM.16.MT88.4 R124, [R204+0x1100] ;  /* 0x00110000cc7c783b */ /* 0x000ea60000004200 */
        /* <DEDUP_REMOVED lines=12> */
[----:B------:R-:W-:Y:S04]  /*12920*/  MUFU.EX2 R65, R65 ;  /* 0x0000004100417308 */ /* 0x000fe80000000800 */
[----:B------:R-:W-:Y:S01]  /*12930*/  HMMA.16816.F32 R112, R120, R134, R112 ;  /* 0x000000867870723c */ /* 0x000fe20000001870 */
[----:B------:R-:W1:Y:S05]  /*12940*/  LDSM.16.MT88.4 R120, [R208+0x1100] ;  /* 0x00110000d078783b */ /* 0x000e6a0000004200 */
[----:B------:R-:W-:Y:S02]  /*12950*/  MUFU.EX2 R62, R62 ;  /* 0x0000003e003e7308 */ /* 0x000fe40000000800 */
[C---:B--2---:R-:W-:Y:S01]  /*12960*/  HMMA.16816.F32 R4, R20.reuse, R124, R4 ;  /* 0x0000007c1404723c */ /* 0x044fe20000001804 */
[----:B------:R-:W-:Y:S07]  /*12970*/  LDSM.16.MT88.4 R132, [R205+0x5100] ;  /* 0x00510000cd84783b */ /* 0x000fee0000004200 */
        /* <DEDUP_REMOVED lines=8> */
[C---:B-1----:R-:W-:Y:S08]  /*12a00*/  HMMA.16816.F32 R76, R20.reuse, R120, R76 ;  /* 0x00000078144c723c */ /* 0x042ff0000000184c */
[C---:B------:R-:W-:Y:S01]  /*12a10*/  HMMA.16816.F32 R80, R20.reuse, R122, R80 ;  /* 0x0000007a1450723c */ /* 0x040fe20000001850 */
[----:B------:R-:W1:Y:S07]  /*12a20*/  LDSM.16.MT88.4 R120, [R207+0x1900] ;  /* 0x00190000cf78783b */ /* 0x000e6e0000004200 */
[C---:B------:R-:W-:Y:S01]  /*12a30*/  HMMA.16816.F32 R84, R20.reuse, R128, R84 ;  /* 0x000000801454723c */ /* 0x040fe20000001854 */
[----:B------:R-:W-:Y:S07]  /*12a40*/  MUFU.EX2 R129, R46 ;  /* 0x0000002e00817308 */ /* 0x000fee0000000800 */
[C---:B------:R-:W-:Y:S03]  /*12a50*/  HMMA.16816.F32 R88, R20.reuse, R130, R88 ;  /* 0x000000821458723c */ /* 0x040fe60000001858 */
[----:B------:R-:W-:Y:S05]  /*12a60*/  MUFU.EX2 R131, R42 ;  /* 0x0000002a00837308 */ /* 0x000fea0000000800 */
[C---:B--2---:R-:W-:Y:S05]  /*12a70*/  HMMA.16816.F32 R92, R20.reuse, R124, R92 ;  /* 0x0000007c145c723c */ /* 0x044fea000000185c */
[----:B------:R-:W-:Y:S03]  /*12a80*/  MUFU.EX2 R130, R43 ;  /* 0x0000002b00827308 */ /* 0x000fe60000000800 */
[C---:B------:R-:W-:Y:S01]  /*12a90*/  HMMA.16816.F32 R96, R20.reuse, R126, R96 ;  /* 0x0000007e1460723c */ /* 0x040fe20000001860 */
[----:B------:R-:W-:Y:S06]  /*12aa0*/  LDSM.16.MT88.4 R124, [R204+0x3900] ;  /* 0x00390000cc7c783b */ /* 0x000fec0000004200 */
[----:B------:R-:W-:Y:S01]  /*12ab0*/  MUFU.EX2 R128, R47 ;  /* 0x0000002f00807308 */ /* 0x000fe20000000800 */
[C---:B------:R-:W-:Y:S08]  /*12ac0*/  HMMA.16816.F32 R100, R20.reuse, R132, R100 ;  /* 0x000000841464723c */ /* 0x040ff00000001864 */
[C---:B------:R-:W-:Y:S01]  /*12ad0*/  HMMA.16816.F32 R104, R20.reuse, R134, R104 ;  /* 0x000000861468723c */ /* 0x040fe20000001868 */
[----:B------:R-:W2:Y:S07]  /*12ae0*/  MUFU.EX2 R134, R38 ;  /* 0x0000002600867308 */ /* 0x000eae0000000800 */
[C---:B------:R-:W-:Y:S03]  /*12af0*/  HMMA.16816.F32 R12, R20.reuse, R144, R12 ;  /* 0x00000090140c723c */ /* 0x040fe6000000180c */
[----:B------:R-:W4:Y:S05]  /*12b00*/  MUFU.EX2 R133, R39 ;  /* 0x0000002700857308 */ /* 0x000f2a0000000800 */
[C---:B------:R-:W-:Y:S05]  /*12b10*/  HMMA.16816.F32 R108, R20.reuse, R146, R108 ;  /* 0x00000092146c723c */ /* 0x040fea000000186c */
[----:B------:R-:W-:Y:S03]  /*12b20*/  MUFU.EX2 R147, R41 ;  /* 0x0000002900937308 */ /* 0x000fe60000000800 */
[C---:B------:R-:W-:Y:S04]  /*12b30*/  HMMA.16816.F32 R16, R20.reuse, R148, R16 ;  /* 0x000000941410723c */ /* 0x040fe80000001810 */
[----:B--2---:R-:W-:Y:S03]  /*12b40*/  FADD.FTZ R0, R134, R0 ;  /* 0x0000000086007221 */ /* 0x004fe60000010000 */
[----:B------:R-:W-:Y:S01]  /*12b50*/  MUFU.EX2 R149, R37 ;  /* 0x0000002500957308 */ /* 0x000fe20000000800 */
[----:B------:R-:W-:Y:S04]  /*12b60*/  HMMA.16816.F32 R112, R20, R150, R112 ;  /* 0x000000961470723c */ /* 0x000fe80000001870 */
[----:B----4-:R-:W-:Y:S03]  /*12b70*/  FADD.FTZ R0, R133, R0 ;  /* 0x0000000085007221 */ /* 0x010fe60000010000 */
[----:B------:R-:W-:Y:S01]  /*12b80*/  F2FP.PACK_AB R20, R186, R192 ;  /* 0x000000c0ba14723e */ /* 0x000fe200000000ff */
[----:B------:R-:W-:Y:S01]  /*12b90*/  FADD.FTZ R0, R131, R0 ;  /* 0x0000000083007221 */ /* 0x000fe20000010000 */
[----:B------:R-:W-:Y:S01]  /*12ba0*/  F2FP.PACK_AB R22, R185, R187 ;  /* 0x000000bbb916723e */ /* 0x000fe200000000ff */
[----:B------:R-:W2:Y:S02]  /*12bb0*/  MUFU.EX2 R150, R36 ;  /* 0x0000002400967308 */ /* 0x000ea40000000800 */
        /* <DEDUP_REMOVED lines=10> */
[----:B--2---:R-:W-:Y:S04]  /*12c60*/  FADD.FTZ R2, R150, R2 ;  /* 0x0000000296027221 */ /* 0x004fe80000010000 */
        /* <DEDUP_REMOVED lines=15> */
[C---:B-1----:R-:W-:Y:S01]  /*12d60*/  HMMA.16816.F32 R84, R20.reuse, R120, R84 ;  /* 0x000000781454723c */ /* 0x042fe20000001854 */
[----:B--2---:R-:W-:Y:S03]  /*12d70*/  LDSM.16.MT88.4 R44, [R205+0x2900] ;  /* 0x00290000cd2c783b */ /* 0x004fe60000004200 */
        /* <DEDUP_REMOVED lines=143> */
.L_x_133:
[----:B------:R-:W1:Y:S01]  /*13670*/  SHFL.BFLY PT, R4, R233, 0x2, 0x1f ;  /* 0x0c401f00e9047f89 */ /* 0x000e6200000e0000 */
[----:B------:R-:W-:-:S02]  /*13680*/  MOV R2, RZ ;  /* 0x000000ff00027202 */ /* 0x000fc40000000f00 */
[----:B------:R-:W-:Y:S01]  /*13690*/  MOV R30, 0xff800000 ;  /* 0xff800000001e7802 */ /* 0x000fe20000000f00 */
[----:B------:R-:W2:Y:S01]  /*136a0*/  SHFL.BFLY PT, R7, R234, 0x2, 0x1f ;  /* 0x0c401f00ea077f89 */ /* 0x000ea200000e0000 */
[----:B------:R-:W-:Y:S02]  /*136b0*/  MOV R31, 0xff800000 ;  /* 0xff800000001f7802 */ /* 0x000fe40000000f00 */
[----:B------:R-:W-:Y:S01]  /*136c0*/  PLOP3.LUT P2, PT, PT, PT, PT, 0x8, 0x0 ;  /* 0x000000000000781c */ /* 0x000fe20003f4e170 */
[----:B-1----:R-:W-:Y:S02]  /*136d0*/  FADD.FTZ R4, R4, R233 ;  /* 0x000000e904047221 */ /* 0x002fe40000010000 */
[----:B--2---:R-:W-:-:S03]  /*136e0*/  FADD.FTZ R7, R7, R234 ;  /* 0x000000ea07077221 */ /* 0x004fc60000010000 */
[----:B------:R-:W1:Y:S04]  /*136f0*/  SHFL.BFLY PT, R0, R4, 0x1, 0x1f ;  /* 0x0c201f0004007f89 */ /* 0x000e6800000e0000 */
[----:B------:R-:W2:Y:S01]  /*13700*/  SHFL.BFLY PT, R5, R7, 0x1, 0x1f ;  /* 0x0c201f0007057f89 */ /* 0x000ea200000e0000 */
[----:B-1----:R-:W-:Y:S01]  /*13710*/  FADD.FTZ R4, R4, R0 ;  /* 0x0000000004047221 */ /* 0x002fe20000010000 */
[----:B------:R-:W-:Y:S01]  /*13720*/  MOV R0, RZ ;  /* 0x000000ff00007202 */ /* 0x000fe20000000f00 */
[----:B--2---:R-:W-:-:S03]  /*13730*/  FADD.FTZ R7, R5, R7 ;  /* 0x0000000705077221 */ /* 0x004fc60000010000 */
[----:B------:R-:W-:Y:S02]  /*13740*/  FSETP.NE.FTZ.AND P1, PT, R4, RZ, PT ;  /* 0x000000ff0400720b */ /* 0x000fe40003f35000 */
[----:B------:R-:W-:-:S11]  /*13750*/  FSETP.NE.FTZ.AND P0, PT, R7, RZ, PT ;  /* 0x000000ff0700720b */ /* 0x000fd60003f15000 */
[----:B------:R-:W1:Y:S08]  /*13760*/  @P1 MUFU.RCP R2, R4 ;  /* 0x0000000400021308 */ /* 0x000e700000001000 */
[----:B------:R-:W-:Y:S08]  /*13770*/  @P0 MUFU.RCP R0, R7 ;  /* 0x0000000700000308 */ /* 0x000ff00000001000 */
[----:B------:R2:W3:Y:S01]  /*13780*/  @P1 MUFU.LG2 R6, R4 ;  /* 0x0000000400061308 */ /* 0x0004e20000000c00 */
[----:B-1----:R-:W-:-:S02]  /*13790*/  FMUL.FTZ R120, R2, R120 ;  /* 0x0000007802787220 */ /* 0x002fc40000410000 */
[C---:B------:R-:W-:Y:S02]  /*137a0*/  FMUL.FTZ R27, R2.reuse, R121 ;  /* 0x00000079021b7220 */ /* 0x040fe40000410000 */
[C---:B------:R-:W-:Y:S02]  /*137b0*/  FMUL.FTZ R124, R2.reuse, R124 ;  /* 0x0000007c027c7220 */ /* 0x040fe40000410000 */
[C---:B------:R-:W-:Y:S01]  /*137c0*/  FMUL.FTZ R8, R2.reuse, R125 ;  /* 0x0000007d02087220 */ /* 0x040fe20000410000 */
[----:B------:R-:W1:Y:S01]  /*137d0*/  @P0 MUFU.LG2 R7, R7 ;  /* 0x0000000700070308 */ /* 0x000e620000000c00 */
[C---:B------:R-:W-:Y:S02]  /*137e0*/  FMUL.FTZ R68, R2.reuse, R68 ;  /* 0x0000004402447220 */ /* 0x040fe40000410000 */
[C---:B------:R-:W-:Y:S02]  /*137f0*/  FMUL.FTZ R69, R2.reuse, R69 ;  /* 0x0000004502457220 */ /* 0x040fe40000410000 */
[----:B------:R-:W-:-:S02]  /*13800*/  FMUL.FTZ R72, R2, R72 ;  /* 0x0000004802487220 */ /* 0x000fc40000410000 */
[C---:B------:R-:W-:Y:S01]  /*13810*/  FMUL.FTZ R73, R2.reuse, R73 ;  /* 0x0000004902497220 */ /* 0x040fe20000410000 */
[----:B--2---:R-:W-:Y:S01]  /*13820*/  @P1 MOV R4, 0x3f317218 ;  /* 0x3f31721800041802 */ /* 0x004fe20000000f00 */
        /* <DEDUP_REMOVED lines=25> */
[----:B------:R-:W-:Y:S02]  /*139c0*/  @P1 FMUL.FTZ R5, R4, c[0x0][0x2d0] ;  /* 0x0000b40004051a20 */ /* 0x000fe40000410000 */
[----:B---3--:R-:W-:Y:S02]  /*139d0*/  @P1 FMUL.FTZ R6, R6, 0.69314718246459960938 ;  /* 0x3f31721806061820 */ /* 0x008fe40000410000 */
[----:B-1----:R-:W-:Y:S02]  /*139e0*/  @P0 FMUL.FTZ R4, R7, 0.69314718246459960938 ;  /* 0x3f31721807040820 */ /* 0x002fe40000410000 */
[----:B------:R-:W-:Y:S02]  /*139f0*/  @P0 FMUL.FTZ R2, R2, c[0x0][0x2d0] ;  /* 0x0000b40002020a20 */ /* 0x000fe40000410000 */
        /* <DEDUP_REMOVED lines=31> */
[----:B------:R-:W-:Y:S02]  /*13bf0*/  FMUL.FTZ R10, R0, R115 ;  /* 0x00000073000a7220 */ /* 0x000fe40000410000 */
[----:B------:R-:W-:Y:S02]  /*13c00*/  @P1 FFMA.FTZ R30, R5, R116, R6 ;  /* 0x00000074051e1223 */ /* 0x000fe40000010006 */
[----:B------:R-:W-:Y:S02]  /*13c10*/  @P0 FFMA.FTZ R31, R2, R3, R4 ;  /* 0x00000003021f0223 */ /* 0x000fe40000010004 */
.L_x_103:
[----:B------:R-:W1:Y:S01]  /*13c20*/  S2R R44, SR_CTAID.Y ;  /* 0x00000000002c7919 */ /* 0x000e620000002600 */
[----:B------:R-:W-:Y:S01]  /*13c30*/  ULDC.64 UR4, c[0x0][0x118] ;  /* 0x0000460000047ab9 */ /* 0x000fe20000000a00 */
[----:B-1----:R-:W-:Y:S01]  /*13c40*/  SHF.R.S32.HI R34, RZ, 0x1f, R44 ;  /* 0x0000001fff227819 */ /* 0x002fe2000001142c */
[----:B------:R-:W-:Y:S05]  /*13c50*/  @P2 BRA `(.L_x_135) ;  /* 0x0000128000002947 */ /* 0x000fea0003800000 */
[----:B------:R-:W1:Y:S01]  /*13c60*/  S2R R32, SR_TID.X ;  /* 0x0000000000207919 */ /* 0x000e620000002100 */
[----:B------:R-:W-:Y:S02]  /*13c70*/  F2FP.PACK_AB R27, R27, R120 ;  /* 0x000000781b1b723e */ /* 0x000fe400000000ff */
[----:B------:R-:W-:Y:S01]  /*13c80*/  F2FP.PACK_AB R122, R123, R122 ;  /* 0x0000007a7b7a723e */ /* 0x000fe200000000ff */
[----:B------:R-:W-:Y:S01]  /*13c90*/  BAR.SYNC.DEFER_BLOCKING 0x1, 0x100 ;  /* 0x0044000000007b1d */ /* 0x000fe20000010000 */
        /* <DEDUP_REMOVED lines=8> */
[----:B------:R-:W-:Y:S02]  /*13d20*/  F2FP.PACK_AB R26, R26, R80 ;  /* 0x000000501a1a723e */ /* 0x000fe400000000ff */
[----:B------:R-:W-:Y:S02]  /*13d30*/  F2FP.PACK_AB R82, R83, R82 ;  /* 0x000000525352723e */ /* 0x000fe400000000ff */
[----:B-1----:R-:W-:Y:S02]  /*13d40*/  SHF.R.S32.HI R33, RZ, 0x1f, R32 ;  /* 0x0000001fff217819 */ /* 0x002fe40000011420 */
[----:B------:R-:W-:Y:S02]  /*13d50*/  F2FP.PACK_AB R25, R25, R84 ;  /* 0x000000541919723e */ /* 0x000fe400000000ff */
[----:B------:R-:W-:-:S02]  /*13d60*/  LEA.HI R2, R33, R32, RZ, 0x2 ;  /* 0x0000002021027211 */ /* 0x000fc400078f10ff */
[----:B------:R-:W-:Y:S02]  /*13d70*/  LEA.HI R29, R33, R32, RZ, 0x5 ;  /* 0x00000020211d7211 */ /* 0x000fe400078f28ff */
[--C-:B------:R-:W-:Y:S02]  /*13d80*/  SHF.R.S32.HI R4, RZ, 0x2, R2.reuse ;  /* 0x00000002ff047819 */ /* 0x100fe40000011402 */
[----:B------:R-:W-:Y:S02]  /*13d90*/  SHF.R.S32.HI R0, RZ, 0x1f, R2 ;  /* 0x0000001fff007819 */ /* 0x000fe40000011402 */
[----:B------:R-:W-:Y:S02]  /*13da0*/  SHF.R.S32.HI R28, RZ, 0x5, R29 ;  /* 0x00000005ff1c7819 */ /* 0x000fe4000001141d */
[----:B------:R-:W-:Y:S02]  /*13db0*/  LEA.HI R0, R0, R4, RZ, 0x3 ;  /* 0x0000000400007211 */ /* 0x000fe400078f18ff */
[----:B------:R-:W-:-:S02]  /*13dc0*/  F2FP.PACK_AB R86, R87, R86 ;  /* 0x000000565756723e */ /* 0x000fc400000000ff */
[----:B------:R-:W-:Y:S02]  /*13dd0*/  LOP3.LUT R0, R0, 0xfffffff8, RZ, 0xc0, !PT ;  /* 0xfffffff800007812 */ /* 0x000fe400078ec0ff */
[----:B------:R-:W-:Y:S02]  /*13de0*/  F2FP.PACK_AB R24, R24, R88 ;  /* 0x000000581818723e */ /* 0x000fe400000000ff */
[----:B------:R-:W-:Y:S01]  /*13df0*/  F2FP.PACK_AB R90, R91, R90 ;  /* 0x0000005a5b5a723e */ /* 0x000fe200000000ff */
[----:B------:R-:W-:Y:S01]  /*13e00*/  IMAD.IADD R4, R4, 0x1, -R0 ;  /* 0x0000000104047824 */ /* 0x000fe200078e0a00 */
[----:B------:R-:W-:Y:S02]  /*13e10*/  LOP3.LUT R0, R2, 0xfffffffc, RZ, 0xc0, !PT ;  /* 0xfffffffc02007812 */ /* 0x000fe400078ec0ff */
[----:B------:R-:W-:Y:S01]  /*13e20*/  F2FP.PACK_AB R23, R23, R92 ;  /* 0x0000005c1717723e */ /* 0x000fe200000000ff */
[C---:B------:R-:W-:Y:S01]  /*13e30*/  IMAD.SHL.U32 R2, R4.reuse, 0x40, RZ ;  /* 0x0000004004027824 */ /* 0x040fe200078e00ff */
[----:B------:R-:W-:Y:S01]  /*13e40*/  LOP3.LUT R3, R4, 0x1, RZ, 0xc0, !PT ;  /* 0x0000000104037812 */ /* 0x000fe200078ec0ff */
[----:B------:R-:W-:Y:S01]  /*13e50*/  IMAD.IADD R22, R32, 0x1, -R0 ;  /* 0x0000000120167824 */ /* 0x000fe200078e0a00 */
[----:B------:R-:W-:-:S02]  /*13e60*/  F2FP.PACK_AB R94, R95, R94 ;  /* 0x0000005e5f5e723e */ /* 0x000fc400000000ff */
[----:B------:R-:W-:Y:S01]  /*13e70*/  LOP3.LUT R0, R2, 0x1c0, RZ, 0xc0, !PT ;  /* 0x000001c002007812 */ /* 0x000fe200078ec0ff */
[----:B------:R-:W-:Y:S01]  /*13e80*/  IMAD R2, R28, 0x200, R22 ;  /* 0x000002001c027824 */ /* 0x000fe200078e0216 */
[----:B------:R-:W-:Y:S02]  /*13e90*/  ISETP.NE.U32.AND P0, PT, R3, 0x1, PT ;  /* 0x000000010300780c */ /* 0x000fe40003f05070 */
[----:B------:R-:W-:Y:S02]  /*13ea0*/  LEA.HI R0, R0, R0, RZ, 0x1d ;  /* 0x0000000000007211 */ /* 0x000fe400078fe8ff */
[----:B------:R-:W-:Y:S01]  /*13eb0*/  R2P PR, R4, 0x6 ;  /* 0x0000000604007804 */ /* 0x000fe20000000000 */
[----:B------:R-:W-:Y:S01]  /*13ec0*/  IMAD.MOV.U32 R4, RZ, RZ, 0x20 ;  /* 0x00000020ff047424 */ /* 0x000fe200078e00ff */
[----:B------:R-:W-:Y:S01]  /*13ed0*/  F2FP.PACK_AB R21, R21, R96 ;  /* 0x000000601515723e */ /* 0x000fe200000000ff */
[----:B------:R-:W-:Y:S01]  /*13ee0*/  IMAD.U32 R0, R2, 0x2, R0 ;  /* 0x0000000202007824 */ /* 0x000fe200078e0000 */
[----:B------:R-:W-:-:S02]  /*13ef0*/  F2FP.PACK_AB R98, R99, R98 ;  /* 0x000000626362723e */ /* 0x000fc400000000ff */
[----:B------:R-:W-:Y:S01]  /*13f00*/  SEL R4, R4, 0xffffffe0, !P1 ;  /* 0xffffffe004047807 */ /* 0x000fe20004800000 */
[----:B------:R-:W-:Y:S01]  /*13f10*/  IMAD.SHL.U32 R0, R0, 0x2, RZ ;  /* 0x0000000200007824 */ /* 0x000fe200078e00ff */
[----:B------:R-:W-:Y:S02]  /*13f20*/  F2FP.PACK_AB R20, R20, R100 ;  /* 0x000000641414723e */ /* 0x000fe400000000ff */
[----:B------:R-:W-:Y:S02]  /*13f30*/  F2FP.PACK_AB R19, R103, R102 ;  /* 0x000000666713723e */ /* 0x000fe400000000ff */
[C---:B------:R-:W-:Y:S01]  /*13f40*/  IADD3 R3, R0.reuse, 0x80, RZ ;  /* 0x0000008000037810 */ /* 0x040fe20007ffe0ff */
[----:B------:R1:W-:Y:S01]  /*13f50*/  STS [R0+0x80], R27 ;  /* 0x0000801b00007388 */ /* 0x0003e20000000800 */
[C---:B------:R-:W-:Y:S02]  /*13f60*/  IADD3 R2, R0.reuse, 0x70, RZ ;  /* 0x0000007000027810 */ /* 0x040fe40007ffe0ff */
[----:B------:R-:W-:Y:S01]  /*13f70*/  @P0 IADD3 R2, R3, 0x10, RZ ;  /* 0x0000001003020810 */ /* 0x000fe20007ffe0ff */
[----:B------:R-:W-:Y:S01]  /*13f80*/  STS [R0+0x480], R122 ;  /* 0x0004807a00007388 */ /* 0x000fe20000000800 */
[----:B------:R-:W-:Y:S01]  /*13f90*/  IMAD.IADD R3, R0, 0x1, R4 ;  /* 0x0000000100037824 */ /* 0x000fe200078e0204 */
[----:B------:R-:W-:-:S02]  /*13fa0*/  F2FP.PACK_AB R18, R18, R104 ;  /* 0x000000681212723e */ /* 0x000fc400000000ff */
[----:B------:R2:W-:Y:S01]  /*13fb0*/  STS [R2], R8 ;  /* 0x0000000802007388 */ /* 0x0005e20000000800 */
[----:B------:R-:W-:Y:S01]  /*13fc0*/  IMAD.IADD R4, R4, 0x1, R2 ;  /* 0x0000000104047824 */ /* 0x000fe200078e0202 */
[----:B------:R-:W-:Y:S02]  /*13fd0*/  F2FP.PACK_AB R17, R17, R106 ;  /* 0x0000006a1111723e */ /* 0x000fe400000000ff */
[----:B------:R-:W-:Y:S01]  /*13fe0*/  STS [R2+0x400], R126 ;  /* 0x0004007e02007388 */ /* 0x000fe20000000800 */
[----:B------:R-:W-:Y:S02]  /*13ff0*/  F2FP.PACK_AB R16, R16, R128 ;  /* 0x000000801010723e */ /* 0x000fe400000000ff */
[----:B------:R-:W-:Y:S01]  /*14000*/  F2FP.PACK_AB R13, R13, R130 ;  /* 0x000000820d0d723e */ /* 0x000fe200000000ff */
[----:B------:R3:W-:Y:S01]  /*14010*/  STS [R3+0x80], R5 ;  /* 0x0000800503007388 */ /* 0x0007e20000000800 */
[----:B------:R-:W-:Y:S02]  /*14020*/  F2FP.PACK_AB R12, R12, R108 ;  /* 0x0000006c0c0c723e */ /* 0x000fe400000000ff */
[----:B------:R-:W-:Y:S01]  /*14030*/  F2FP.PACK_AB R11, R11, R110 ;  /* 0x0000006e0b0b723e */ /* 0x000fe200000000ff */
[----:B------:R-:W-:Y:S01]  /*14040*/  STS [R3+0x480], R70 ;  /* 0x0004804603007388 */ /* 0x000fe20000000800 */
[----:B------:R-:W-:-:S02]  /*14050*/  F2FP.PACK_AB R9, R9, R132 ;  /* 0x000000840909723e */ /* 0x000fc400000000ff */
[----:B------:R-:W-:Y:S01]  /*14060*/  F2FP.PACK_AB R15, R15, R134 ;  /* 0x000000860f0f723e */ /* 0x000fe200000000ff */
[----:B------:R4:W-:Y:S01]  /*14070*/  STS [R4], R6 ;  /* 0x0000000604007388 */ /* 0x0009e20000000800 */
[----:B-1----:R-:W-:Y:S01]  /*14080*/  IMAD.MOV.U32 R27, RZ, RZ, 0x40 ;  /* 0x00000040ff1b7424 */ /* 0x002fe200078e00ff */
[----:B------:R-:W-:Y:S02]  /*14090*/  F2FP.PACK_AB R14, R14, R112 ;  /* 0x000000700e0e723e */ /* 0x000fe400000000ff */
[----:B------:R-:W-:Y:S01]  /*140a0*/  STS [R4+0x400], R74 ;  /* 0x0004004a04007388 */ /* 0x000fe20000000800 */
[----:B------:R-:W-:Y:S02]  /*140b0*/  F2FP.PACK_AB R10, R10, R114 ;  /* 0x000000720a0a723e */ /* 0x000fe400000000ff */
[----:B------:R-:W-:Y:S02]  /*140c0*/  ISETP.NE.U32.AND P0, PT, RZ, c[0x0][0x500], PT ;  /* 0x00014000ff007a0c */ /* 0x000fe40003f05070 */
[----:B--2---:R-:W-:-:S02]  /*140d0*/  SEL R8, R27, 0xffffffc0, !P2 ;  /* 0xffffffc01b087807 */ /* 0x004fc40005000000 */
[----:B------:R-:W-:Y:S02]  /*140e0*/  ISETP.NE.AND.EX P0, PT, RZ, c[0x0][0x504], PT, P0 ;  /* 0x00014100ff007a0c */ /* 0x000fe40003f05300 */
[----:B------:R-:W-:Y:S01]  /*140f0*/  ISETP.NE.U32.AND P1, PT, RZ, c[0x0][0x508], PT ;  /* 0x00014200ff007a0c */ /* 0x000fe20003f25070 */
[----:B---3--:R-:W-:-:S03]  /*14100*/  IMAD.IADD R5, R0, 0x1, R8 ;  /* 0x0000000100057824 */ /* 0x008fc600078e0208 */
[----:B------:R-:W-:Y:S02]  /*14110*/  ISETP.NE.AND.EX P1, PT, RZ, c[0x0][0x50c], PT, P1 ;  /* 0x00014300ff007a0c */ /* 0x000fe40003f25310 */
[----:B------:R1:W-:Y:S01]  /*14120*/  STS [R5+0x80], R7 ;  /* 0x0000800705007388 */ /* 0x0003e20000000800 */
[----:B----4-:R-:W-:-:S03]  /*14130*/  IMAD.IADD R6, R8, 0x1, R2 ;  /* 0x0000000108067824 */ /* 0x010fc600078e0202 */
[----:B------:R-:W-:Y:S04]  /*14140*/  STS [R5+0x480], R78 ;  /* 0x0004804e05007388 */ /* 0x000fe80000000800 */
[----:B------:R-:W-:Y:S04]  /*14150*/  STS [R6], R26 ;  /* 0x0000001a06007388 */ /* 0x000fe80000000800 */
[----:B------:R-:W-:Y:S01]  /*14160*/  STS [R6+0x400], R82 ;  /* 0x0004005206007388 */ /* 0x000fe20000000800 */
[----:B-1----:R-:W-:Y:S02]  /*14170*/  IMAD.IADD R7, R8, 0x1, R3 ;  /* 0x0000000108077824 */ /* 0x002fe400078e0203 */
[----:B------:R-:W-:-:S03]  /*14180*/  IMAD.IADD R8, R4, 0x1, R8 ;  /* 0x0000000104087824 */ /* 0x000fc600078e0208 */
[----:B------:R-:W-:Y:S04]  /*14190*/  STS [R7+0x80], R25 ;  /* 0x0000801907007388 */ /* 0x000fe80000000800 */
[----:B------:R-:W-:Y:S04]  /*141a0*/  STS [R7+0x480], R86 ;  /* 0x0004805607007388 */ /* 0x000fe80000000800 */
[----:B------:R-:W-:Y:S04]  /*141b0*/  STS [R8], R24 ;  /* 0x0000001808007388 */ /* 0x000fe80000000800 */
[----:B------:R-:W-:Y:S04]  /*141c0*/  STS [R8+0x400], R90 ;  /* 0x0004005a08007388 */ /* 0x000fe80000000800 */
        /* <DEDUP_REMOVED lines=9> */
[----:B------:R2:W-:Y:S01]  /*14260*/  STS [R5+0x4480], R13 ;  /* 0x0044800d05007388 */ /* 0x0005e20000000800 */
[----:B-1----:R-:W-:-:S03]  /*14270*/  IMAD.MOV.U32 R2, RZ, RZ, 0x4 ;  /* 0x00000004ff027424 */ /* 0x002fc600078e00ff */
[----:B------:R-:W-:Y:S04]  /*14280*/  STS [R6+0x4000], R12 ;  /* 0x0040000c06007388 */ /* 0x000fe80000000800 */
[----:B------:R-:W-:Y:S04]  /*14290*/  STS [R6+0x4400], R11 ;  /* 0x0044000b06007388 */ /* 0x000fe80000000800 */
[----:B------:R-:W-:Y:S04]  /*142a0*/  STS [R7+0x4080], R9 ;  /* 0x0040800907007388 */ /* 0x000fe80000000800 */
[----:B------:R1:W-:Y:S04]  /*142b0*/  STS [R7+0x4480], R15 ;  /* 0x0044800f07007388 */ /* 0x0003e80000000800 */
[----:B------:R3:W-:Y:S04]  /*142c0*/  STS [R8+0x4000], R14 ;  /* 0x0040000e08007388 */ /* 0x0007e80000000800 */
[----:B------:R3:W-:Y:S01]  /*142d0*/  STS [R8+0x4400], R10 ;  /* 0x0044000a08007388 */ /* 0x0007e20000000800 */
[----:B--2---:R-:W-:-:S03]  /*142e0*/  IMAD.WIDE R4, R248, R2, c[0x0][0x500] ;  /* 0x00014000f8047625 */ /* 0x004fc600078e0202 */
[----:B------:R-:W-:Y:S06]  /*142f0*/  BAR.SYNC.DEFER_BLOCKING 0x1, 0x100 ;  /* 0x0044000000007b1d */ /* 0x000fec0000010000 */
[----:B------:R-:W2:Y:S01]  /*14300*/  @P0 LDG.E R0, [R4.64] ;  /* 0x0000000404000981 */ /* 0x000ea2000c1e1900 */
[----:B-1----:R-:W-:Y:S02]  /*14310*/  IMAD.MOV.U32 R15, RZ, RZ, c[0x0][0x388] ;  /* 0x0000e200ff0f7624 */ /* 0x002fe400078e00ff */
[----:B------:R-:W-:-:S05]  /*14320*/  @P1 IMAD.WIDE R2, R248, R2, c[0x0][0x508] ;  /* 0x00014200f8021625 */ /* 0x000fca00078e0202 */
[----:B------:R1:W5:Y:S02]  /*14330*/  @P1 LDG.E R15, [R2.64] ;  /* 0x00000004020f1981 */ /* 0x000364000c1e1900 */
[----:B-1----:R-:W-:Y:S02]  /*14340*/  CS2R R2, SRZ ;  /* 0x0000000000027805 */ /* 0x002fe4000001ff00 */
[--C-:B--2---:R-:W-:Y:S01]  /*14350*/  @P0 SHF.R.S32.HI R3, RZ, 0x1f, R0.reuse ;  /* 0x0000001fff030819 */ /* 0x104fe20000011400 */
[----:B------:R-:W-:Y:S01]  /*14360*/  @P0 IMAD.MOV.U32 R2, RZ, RZ, R0 ;  /* 0x000000ffff020224 */ /* 0x000fe200078e0000 */
[----:B------:R-:W-:Y:S05]  /*14370*/  @P1 BRA `(.L_x_136) ;  /* 0x0000004000001947 */ /* 0x000fea0003800000 */
[----:B---3--:R-:W-:Y:S05]  /*14380*/  @!P0 BRA `(.L_x_136) ;  /* 0x0000003000008947 */ /* 0x008fea0003800000 */
[----:B------:R1:W2:Y:S04]  /*14390*/  LDG.E R0, [R4.64] ;  /* 0x0000000404007981 */ /* 0x0002a8000c1e1900 */
[----:B-1----:R-:W2:Y:S02]  /*143a0*/  LDG.E R4, [R4.64+0x4] ;  /* 0x0000040404047981 */ /* 0x002ea4000c1e1900 */
[----:B--2--5:R-:W-:-:S02]  /*143b0*/  IADD3 R15, -R0, R4, RZ ;  /* 0x00000004000f7210 */ /* 0x024fc40007ffe1ff */
.L_x_136:
[----:B---3--:R-:W-:Y:S01]  /*143c0*/  LOP3.LUT R0, R29, 0xffffffe0, RZ, 0xc0, !PT ;  /* 0xffffffe01d007812 */ /* 0x008fe200078ec0ff */
[----:B------:R-:W1:Y:S01]  /*143d0*/  S2R R19, SR_CTAID.X ;  /* 0x0000000000137919 */ /* 0x000e620000002500 */
[----:B------:R-:W-:Y:S01]  /*143e0*/  SHF.R.S32.HI R4, RZ, 0x1f, R28 ;  /* 0x0000001fff047819 */ /* 0x000fe2000001141c */
[----:B------:R-:W-:Y:S01]  /*143f0*/  IMAD.MOV.U32 R8, RZ, RZ, c[0x0][0x4e8] ;  /* 0x00013a00ff087624 */ /* 0x000fe200078e00ff */
[----:B------:R-:W-:Y:S01]  /*14400*/  LEA.HI R5, R22, R22, RZ, 0x1 ;  /* 0x0000001616057211 */ /* 0x000fe200078f08ff */
[----:B------:R-:W-:Y:S01]  /*14410*/  IMAD.IADD R0, R32, 0x1, -R0 ;  /* 0x0000000120007824 */ /* 0x000fe200078e0a00 */
[----:B------:R-:W-:Y:S01]  /*14420*/  LEA.HI R4, R4, R28, RZ, 0x3 ;  /* 0x0000001c04047211 */ /* 0x000fe200078f18ff */
[----:B------:R-:W-:Y:S01]  /*14430*/  IMAD R9, R34, c[0x0][0x3e8], RZ ;  /* 0x0000fa0022097a24 */ /* 0x000fe200078e02ff */
[----:B------:R-:W-:Y:S01]  /*14440*/  LOP3.LUT R5, R5, 0x1ffffffe, RZ, 0xc0, !PT ;  /* 0x1ffffffe05057812 */ /* 0x000fe200078ec0ff */
[----:B-----5:R-:W-:Y:S01]  /*14450*/  IMAD R15, R15, c[0x0][0x4e8], RZ ;  /* 0x00013a000f0f7a24 */ /* 0x020fe200078e02ff */
[----:B------:R-:W-:Y:S01]  /*14460*/  SHF.R.S32.HI R7, RZ, 0x1f, R0 ;  /* 0x0000001fff077819 */ /* 0x000fe20000011400 */
[----:B------:R-:W-:Y:S01]  /*14470*/  BSSY B0, `(.L_x_137) ;  /* 0x0000076000007945 */ /* 0x000fe20003800000 */
[----:B------:R-:W-:-:S02]  /*14480*/  LOP3.LUT R6, R4, 0xffffff8, RZ, 0xc0, !PT ;  /* 0x0ffffff804067812 */ /* 0x000fc400078ec0ff */
[----:B------:R-:W-:Y:S01]  /*14490*/  LEA.HI R4, R7, R0, RZ, 0x2 ;  /* 0x0000000007047211 */ /* 0x000fe200078f10ff */
[----:B------:R-:W-:Y:S01]  /*144a0*/  IMAD.IADD R7, R22, 0x1, -R5 ;  /* 0x0000000116077824 */ /* 0x000fe200078e0a05 */
[----:B------:R-:W-:Y:S01]  /*144b0*/  IADD3 R6, R28, -R6, RZ ;  /* 0x800000061c067210 */ /* 0x000fe20007ffe0ff */
[----:B------:R-:W-:Y:S01]  /*144c0*/  IMAD.MOV.U32 R5, RZ, RZ, R3 ;  /* 0x000000ffff057224 */ /* 0x000fe200078e0003 */
[----:B------:R-:W-:Y:S02]  /*144d0*/  SHF.R.S32.HI R4, RZ, 0x2, R4 ;  /* 0x00000002ff047819 */ /* 0x000fe40000011404 */
[----:B------:R-:W-:Y:S01]  /*144e0*/  LOP3.LUT P2, RZ, R0, 0x3, RZ, 0xc0, !PT ;  /* 0x0000000300ff7812 */ /* 0x000fe2000784c0ff */
[----:B------:R-:W-:Y:S01]  /*144f0*/  IMAD R0, R3, c[0x0][0x3a0], RZ ;  /* 0x0000e80003007a24 */ /* 0x000fe200078e02ff */
[----:B------:R-:W-:Y:S01]  /*14500*/  ISETP.NE.AND P1, PT, R8, 0x1, PT ;  /* 0x000000010800780c */ /* 0x000fe20003f25270 */
[----:B------:R-:W-:Y:S01]  /*14510*/  IMAD R17, R6, 0x10, R4 ;  /* 0x0000001006117824 */ /* 0x000fe200078e0204 */
[----:B------:R-:W-:Y:S01]  /*14520*/  MOV R4, R2 ;  /* 0x0000000200047202 */ /* 0x000fe20000000f00 */
[----:B------:R-:W-:Y:S01]  /*14530*/  IMAD R6, R2, c[0x0][0x3a4], R0 ;  /* 0x0000e90002067a24 */ /* 0x000fe200078e0200 */
[----:B------:R-:W-:Y:S01]  /*14540*/  LEA.HI R16, R33, R32, RZ, 0x3 ;  /* 0x0000002021107211 */ /* 0x000fe200078f18ff */
[----:B------:R-:W-:Y:S01]  /*14550*/  IMAD R8, R34, c[0x0][0x490], RZ ;  /* 0x0001240022087a24 */ /* 0x000fe200078e02ff */
[----:B------:R-:W-:Y:S01]  /*14560*/  SEL R14, R248, RZ, !P0 ;  /* 0x000000fff80e7207 */ /* 0x000fe20004000000 */
[----:B------:R-:W-:Y:S01]  /*14570*/  IMAD R0, R7, 0x8, R17 ;  /* 0x0000000807007824 */ /* 0x000fe200078e0211 */
[----:B------:R-:W-:Y:S01]  /*14580*/  LOP3.LUT R12, R16, 0xfffffff8, RZ, 0xc0, !PT ;  /* 0xfffffff8100c7812 */ /* 0x000fe200078ec0ff */
[----:B------:R-:W-:Y:S01]  /*14590*/  IMAD.WIDE.U32 R10, R44, c[0x0][0x490], R4 ;  /* 0x000124002c0a7a25 */ /* 0x000fe200078e0004 */
[----:B------:R-:W-:-:S02]  /*145a0*/  SHF.R.S32.HI R16, RZ, 0x3, R16 ;  /* 0x00000003ff107819 */ /* 0x000fc40000011410 */
[----:B------:R-:W-:Y:S01]  /*145b0*/  LEA.HI R18, R33, R32, RZ, 0x6 ;  /* 0x0000002021127211 */ /* 0x000fe200078f30ff */
[----:B------:R-:W-:Y:S02]  /*145c0*/  IMAD R4, R44, c[0x0][0x494], R8 ;  /* 0x000125002c047a24 */ /* 0x000fe400078e0208 */
[----:B-1----:R-:W-:Y:S02]  /*145d0*/  IMAD R8, R19, 0x80, R0 ;  /* 0x0000008013087824 */ /* 0x002fe400078e0200 */
[----:B------:R-:W-:Y:S01]  /*145e0*/  IMAD.WIDE.U32 R2, R2, c[0x0][0x3a0], RZ ;  /* 0x0000e80002027a25 */ /* 0x000fe200078e00ff */
[----:B------:R-:W-:-:S03]  /*145f0*/  IADD3 R5, R11, R4, RZ ;  /* 0x000000040b057210 */ /* 0x000fc60007ffe0ff */
[----:B------:R-:W-:Y:S01]  /*14600*/  IMAD R7, R44, c[0x0][0x3ec], R9 ;  /* 0x0000fb002c077a24 */ /* 0x000fe200078e0209 */
[----:B------:R-:W-:Y:S01]  /*14610*/  IADD3 R3, R3, R6, RZ ;  /* 0x0000000603037210 */ /* 0x000fe20007ffe0ff */
[----:B------:R-:W-:Y:S01]  /*14620*/  @P1 IMAD.HI.U32 R9, R8, c[0x0][0x4ec], RZ ;  /* 0x00013b0008091a27 */ /* 0x000fe200078e00ff */
[----:B------:R-:W-:-:S03]  /*14630*/  SHF.R.S32.HI R6, RZ, 0x1f, R248 ;  /* 0x0000001fff067819 */ /* 0x000fc600000114f8 */
[----:B------:R-:W-:Y:S01]  /*14640*/  IMAD.MOV.U32 R0, RZ, RZ, R8 ;  /* 0x000000ffff007224 */ /* 0x000fe200078e0008 */
[----:B------:R-:W-:Y:S01]  /*14650*/  @P1 SHF.R.U32.HI R0, RZ, c[0x0][0x4f0], R9 ;  /* 0x00013c00ff001a19 */ /* 0x000fe20000011609 */
[----:B------:R-:W-:Y:S01]  /*14660*/  IMAD.WIDE.U32 R2, R44, c[0x0][0x3e8], R2 ;  /* 0x0000fa002c027a25 */ /* 0x000fe200078e0002 */
[----:B------:R-:W-:-:S03]  /*14670*/  SEL R11, R6, RZ, !P0 ;  /* 0x000000ff060b7207 */ /* 0x000fc60004000000 */
[----:B------:R-:W-:Y:S01]  /*14680*/  IMAD.MOV.U32 R4, RZ, RZ, R10 ;  /* 0x000000ffff047224 */ /* 0x000fe200078e000a */
[----:B------:R-:W-:Y:S01]  /*14690*/  IADD3 R7, R3, R7, RZ ;  /* 0x0000000703077210 */ /* 0x000fe20007ffe0ff */
[----:B------:R-:W-:Y:S01]  /*146a0*/  IMAD.MOV R10, RZ, RZ, -R0 ;  /* 0x000000ffff0a7224 */ /* 0x000fe200078e0a00 */
[----:B------:R-:W-:Y:S01]  /*146b0*/  MOV R6, R2 ;  /* 0x0000000200067202 */ /* 0x000fe20000000f00 */
[----:B------:R-:W-:-:S04]  /*146c0*/  IMAD.WIDE.U32 R2, R14, c[0x0][0x498], R4 ;  /* 0x000126000e027a25 */ /* 0x000fc800078e0004 */
[----:B------:R-:W-:Y:S01]  /*146d0*/  IMAD.IADD R12, R32, 0x1, -R12 ;  /* 0x00000001200c7824 */ /* 0x000fe200078e0a0c */
[----:B------:R-:W-:Y:S01]  /*146e0*/  IADD3 R2, P0, R0, R2, RZ ;  /* 0x0000000200027210 */ /* 0x000fe20007f1e0ff */
[----:B------:R-:W-:Y:S02]  /*146f0*/  IMAD R9, R11, c[0x0][0x498], RZ ;  /* 0x000126000b097a24 */ /* 0x000fe400078e02ff */
[----:B------:R-:W-:Y:S01]  /*14700*/  IMAD R5, R10, c[0x0][0x4e8], R8 ;  /* 0x00013a000a057a24 */ /* 0x000fe200078e0208 */
[----:B------:R-:W-:Y:S01]  /*14710*/  SHF.R.S32.HI R8, RZ, 0x1f, R0 ;  /* 0x0000001fff087819 */ /* 0x000fe20000011400 */
[----:B------:R-:W-:Y:S02]  /*14720*/  IMAD R13, R12, 0x20, R16 ;  /* 0x000000200c0d7824 */ /* 0x000fe400078e0210 */
[----:B------:R-:W-:Y:S01]  /*14730*/  IMAD R9, R14, c[0x0][0x49c], R9 ;  /* 0x000127000e097a24 */ /* 0x000fe200078e0209 */
[----:B------:R-:W-:Y:S01]  /*14740*/  SHF.R.S32.HI R10, RZ, 0x1f, R5 ;  /* 0x0000001fff0a7819 */ /* 0x000fe20000011405 */
[----:B------:R-:W-:-:S02]  /*14750*/  IMAD R13, R19, 0x80, R13 ;  /* 0x00000080130d7824 */ /* 0x000fc400078e020d */
[----:B------:R-:W-:Y:S01]  /*14760*/  IMAD.SHL.U32 R12, R12, 0x8, RZ ;  /* 0x000000080c0c7824 */ /* 0x000fe200078e00ff */
[----:B------:R-:W-:Y:S01]  /*14770*/  IADD3.X R3, R8, R3, R9, P0, !PT ;  /* 0x0000000308037210 */ /* 0x000fe200007fe409 */
[----:B------:R-:W-:Y:S01]  /*14780*/  IMAD R9, R10, c[0x0][0x488], RZ ;  /* 0x000122000a097a24 */ /* 0x000fe200078e02ff */
[----:B------:R-:W-:Y:S01]  /*14790*/  SHF.L.U32 R8, R16, 0x6, RZ ;  /* 0x0000000610087819 */ /* 0x000fe200000006ff */
[----:B------:R-:W-:-:S04]  /*147a0*/  @P1 IMAD.HI.U32 R4, R13, c[0x0][0x4ec], RZ ;  /* 0x00013b000d041a27 */ /* 0x000fc800078e00ff */
[----:B------:R-:W-:-:S04]  /*147b0*/  IMAD.WIDE.U32 R2, R5, c[0x0][0x488], R2 ;  /* 0x0001220005027a25 */ /* 0x000fc800078e0002 */
[----:B------:R-:W-:Y:S02]  /*147c0*/  IMAD R9, R5, c[0x0][0x48c], R9 ;  /* 0x0001230005097a24 */ /* 0x000fe400078e0209 */
[----:B------:R-:W-:Y:S01]  /*147d0*/  IMAD.MOV.U32 R0, RZ, RZ, R13 ;  /* 0x000000ffff007224 */ /* 0x000fe200078e000d */
[----:B------:R-:W-:Y:S01]  /*147e0*/  @P1 SHF.R.U32.HI R0, RZ, c[0x0][0x4f0], R4 ;  /* 0x00013c00ff001a19 */ /* 0x000fe20000011604 */
[----:B------:R-:W-:Y:S01]  /*147f0*/  IMAD.IADD R9, R3, 0x1, R9 ;  /* 0x0000000103097824 */ /* 0x000fe200078e0209 */
[----:B------:R-:W-:Y:S01]  /*14800*/  LOP3.LUT R4, R8, 0x1c0, RZ, 0xc0, !PT ;  /* 0x000001c008047812 */ /* 0x000fe200078ec0ff */
[----:B------:R-:W-:Y:S01]  /*14810*/  IMAD R5, R11, c[0x0][0x3f0], RZ ;  /* 0x0000fc000b057a24 */ /* 0x000fe200078e02ff */
[----:B------:R-:W-:Y:S02]  /*14820*/  LEA R8, P0, R2, c[0x0][0x450], 0x2 ;  /* 0x0001140002087a11 */ /* 0x000fe400078010ff */
[----:B------:R-:W-:Y:S01]  /*14830*/  LOP3.LUT R11, R4, 0x38, R12, 0xf8, !PT ;  /* 0x00000038040b7812 */ /* 0x000fe200078ef80c */
[C---:B------:R-:W-:Y:S01]  /*14840*/  IMAD R3, R14.reuse, c[0x0][0x3f4], R5 ;  /* 0x0000fd000e037a24 */ /* 0x040fe200078e0205 */
[----:B------:R-:W-:Y:S01]  /*14850*/  SHF.R.U32.HI R10, RZ, 0x3, R4 ;  /* 0x00000003ff0a7819 */ /* 0x000fe20000011604 */
[----:B------:R-:W-:Y:S01]  /*14860*/  IMAD.WIDE.U32 R4, R14, c[0x0][0x3f0], R6 ;  /* 0x0000fc000e047a25 */ /* 0x000fe200078e0006 */
[----:B------:R-:W-:-:S02]  /*14870*/  LEA.HI.X R2, R2, c[0x0][0x454], R9, 0x2, P0 ;  /* 0x0001150002027a11 */ /* 0x000fc400000f1409 */
[----:B------:R-:W-:Y:S01]  /*14880*/  LOP3.LUT R14, R11, R10, RZ, 0x3c, !PT ;  /* 0x0000000a0b0e7212 */ /* 0x000fe200078e3cff */
[----:B------:R-:W-:Y:S01]  /*14890*/  IMAD.IADD R3, R5, 0x1, R3 ;  /* 0x0000000105037824 */ /* 0x000fe200078e0203 */
[----:B------:R-:W-:Y:S01]  /*148a0*/  SHFL.IDX PT, R10, R8, RZ, 0x1c1f ;  /* 0x001c1fff080a7589 */ /* 0x000fe200000e0000 */
[----:B------:R-:W-:Y:S02]  /*148b0*/  IADD3 R6, -R0, RZ, RZ ;  /* 0x000000ff00067210 */ /* 0x000fe40007ffe1ff */
[----:B------:R-:W-:Y:S01]  /*148c0*/  SHF.R.S32.HI R7, RZ, 0x1f, R0 ;  /* 0x0000001fff077819 */ /* 0x000fe20000011400 */
[----:B------:R-:W1:Y:S01]  /*148d0*/  SHFL.IDX PT, R11, R2, RZ, 0x1c1f ;  /* 0x001c1fff020b7589 */ /* 0x000e6200000e0000 */
[----:B------:R-:W-:Y:S01]  /*148e0*/  LEA R5, R19, R17, 0x7 ;  /* 0x0000001113057211 */ /* 0x000fe200078e38ff */
[----:B------:R-:W-:Y:S02]  /*148f0*/  IMAD R6, R6, c[0x0][0x4e8], R13 ;  /* 0x00013a0006067a24 */ /* 0x000fe400078e020d */
[----:B------:R-:W-:Y:S01]  /*14900*/  SHFL.IDX PT, R8, R8, 0x1, 0x1c1f ;  /* 0x003c1f0008087f89 */ /* 0x000fe200000e0000 */
[----:B------:R-:W-:Y:S01]  /*14910*/  IMAD R7, R7, c[0x0][0x3e0], RZ ;  /* 0x0000f80007077a24 */ /* 0x000fe200078e02ff */
[----:B------:R-:W-:-:S02]  /*14920*/  ISETP.GE.OR P1, PT, R5, R15, P2 ;  /* 0x0000000f0500720c */ /* 0x000fc40001726670 */
[----:B------:R2:W3:Y:S01]  /*14930*/  SHFL.IDX PT, R9, R2, 0x1, 0x1c1f ;  /* 0x003c1f0002097f89 */ /* 0x0004e200000e0000 */
[----:B------:R-:W-:-:S10]  /*14940*/  IMAD R7, R0, c[0x0][0x3e4], R7 ;  /* 0x0000f90000077a24 */ /* 0x000fd400078e0207 */
[----:B-1----:R1:W-:Y:S01]  /*14950*/  @!P1 ST.E [R10.64], R30 ;  /* 0x0000001e0a009985 */ /* 0x0023e2000c101904 */
[----:B--2---:R-:W-:Y:S01]  /*14960*/  IMAD.MOV.U32 R2, RZ, RZ, R4 ;  /* 0x000000ffff027224 */ /* 0x004fe200078e0004 */
[----:B------:R-:W-:-:S03]  /*14970*/  IADD3 R4, R5, 0x8, RZ ;  /* 0x0000000805047810 */ /* 0x000fc60007ffe0ff */
[----:B------:R-:W-:Y:S01]  /*14980*/  IMAD.WIDE.U32 R2, R0, c[0x0][0x3e0], R2 ;  /* 0x0000f80000027a25 */ /* 0x000fe200078e0002 */
[----:B------:R-:W-:Y:S02]  /*14990*/  SHF.R.S32.HI R0, RZ, 0x1f, R6 ;  /* 0x0000001fff007819 */ /* 0x000fe40000011406 */
[----:B------:R-:W-:Y:S01]  /*149a0*/  ISETP.GE.OR P0, PT, R4, R15, P2 ;  /* 0x0000000f0400720c */ /* 0x000fe20001706670 */
[----:B------:R-:W-:Y:S01]  /*149b0*/  IMAD.IADD R3, R3, 0x1, R7 ;  /* 0x0000000103037824 */ /* 0x000fe200078e0207 */
[----:B------:R-:W-:Y:S01]  /*149c0*/  SHF.L.U32 R4, R18, 0x3, RZ ;  /* 0x0000000312047819 */ /* 0x000fe200000006ff */
[----:B------:R-:W-:Y:S01]  /*149d0*/  IMAD R0, R0, c[0x0][0x3d8], RZ ;  /* 0x0000f60000007a24 */ /* 0x000fe200078e02ff */
[----:B------:R-:W-:Y:S01]  /*149e0*/  LEA R7, R19, R16, 0x7 ;  /* 0x0000001013077211 */ /* 0x000fe200078e38ff */
[----:B------:R-:W-:Y:S01]  /*149f0*/  IMAD.WIDE.U32 R2, R6, c[0x0][0x3d8], R2 ;  /* 0x0000f60006027a25 */ /* 0x000fe200078e0002 */
[----:B------:R-:W-:-:S03]  /*14a00*/  LOP3.LUT R5, R14, 0x7ffffe00, R4, 0xf8, !PT ;  /* 0x7ffffe000e057812 */ /* 0x000fc600078ef804 */
[----:B------:R-:W-:Y:S01]  /*14a10*/  IMAD R4, R6, c[0x0][0x3dc], R0 ;  /* 0x0000f70006047a24 */ /* 0x000fe200078e0200 */
[----:B------:R-:W-:Y:S02]  /*14a20*/  SHF.L.U32 R0, R5, 0x1, RZ ;  /* 0x0000000105007819 */ /* 0x000fe400000006ff */
[----:B------:R-:W-:Y:S01]  /*14a30*/  IADD3 R6, R12, 0x40, RZ ;  /* 0x000000400c067810 */ /* 0x000fe20007ffe0ff */
[----:B---3--:R1:W-:Y:S01]  /*14a40*/  @!P0 ST.E [R8.64], R31 ;  /* 0x0000001f08008985 */ /* 0x0083e2000c101904 */
[----:B------:R-:W-:Y:S01]  /*14a50*/  IMAD.IADD R3, R3, 0x1, R4 ;  /* 0x0000000103037824 */ /* 0x000fe200078e0204 */
[C---:B------:R-:W-:Y:S02]  /*14a60*/  LEA R14, P0, R2.reuse, c[0x0][0x380], 0x1 ;  /* 0x0000e000020e7a11 */ /* 0x040fe400078008ff */
[----:B------:R1:W2:Y:S02]  /*14a70*/  LDS.128 R24, [R0+0x1080] ;  /* 0x0010800000187984 */ /* 0x0002a40000000c00 */
[----:B------:R-:W-:-:S02]  /*14a80*/  LEA.HI.X R13, R2, c[0x0][0x384], R3, 0x1, P0 ;  /* 0x0000e100020d7a11 */ /* 0x000fc400000f0c03 */
[----:B------:R1:W3:Y:S01]  /*14a90*/  LDS.128 R32, [R0+0x2080] ;  /* 0x0020800000207984 */ /* 0x0002e20000000c00 */
[----:B------:R-:W-:-:S03]  /*14aa0*/  ISETP.GE.AND P0, PT, R7, R15, PT ;  /* 0x0000000f0700720c */ /* 0x000fc60003f06270 */
[----:B------:R1:W4:Y:S04]  /*14ab0*/  LDS.128 R36, [R0+0x3080] ;  /* 0x0030800000247984 */ /* 0x0003280000000c00 */
[----:B------:R1:W1:Y:S04]  /*14ac0*/  LDS.128 R20, [R0+0x5080] ;  /* 0x0050800000147984 */ /* 0x0002680000000c00 */
[----:B------:R1:W1:Y:S04]  /*14ad0*/  LDS.128 R28, [R0+0x6080] ;  /* 0x00608000001c7984 */ /* 0x0002680000000c00 */
[----:B------:R1:W1:Y:S04]  /*14ae0*/  LDS.128 R40, [R0+0x7080] ;  /* 0x0070800000287984 */ /* 0x0002680000000c00 */
[----:B------:R1:W1:Y:S04]  /*14af0*/  SHFL.IDX PT, R2, R14, RZ, 0x181f ;  /* 0x00181fff0e027589 */ /* 0x00026800000e0000 */
[----:B------:R1:W1:Y:S01]  /*14b00*/  SHFL.IDX PT, R3, R13, RZ, 0x181f ;  /* 0x00181fff0d037589 */ /* 0x00026200000e0000 */
[----:B------:R-:W-:Y:S05]  /*14b10*/  @P0 BRA `(.L_x_138) ;  /* 0x000000b000000947 */ /* 0x000fea0003800000 */
[----:B------:R-:W5:Y:S01]  /*14b20*/  LDS.128 R16, [R0+0x80] ;  /* 0x0000800000107984 */ /* 0x000f620000000c00 */
[----:B------:R-:W-:-:S02]  /*14b30*/  ISETP.GE.AND P0, PT, R6, c[0x0][0x3c8], PT ;  /* 0x0000f20006007a0c */ /* 0x000fc40003f06270 */
[----:B------:R-:W-:Y:S01]  /*14b40*/  ISETP.GE.AND P1, PT, R12, c[0x0][0x3c8], PT ;  /* 0x0000f2000c007a0c */ /* 0x000fe20003f26270 */
[----:B-1----:R1:W4:-:S12]  /*14b50*/  LDS.128 R8, [R0+0x4080] ;  /* 0x0040800000087984 */ /* 0x0023180000000c00 */
[----:B------:R-:W-:Y:S01]  /*14b60*/  @!P1 IMAD.WIDE R4, R12, 0x2, R2 ;  /* 0x000000020c049825 */ /* 0x000fe200078e0202 */
[----:B-1----:R-:W-:-:S04]  /*14b70*/  @!P0 SHF.R.S32.HI R0, RZ, 0x1f, R6 ;  /* 0x0000001fff008819 */ /* 0x002fc80000011406 */
[----:B------:R-:W-:-:S04]  /*14b80*/  @!P0 LEA.HI R0, R0, R6, RZ, 0x3 ;  /* 0x0000000600008211 */ /* 0x000fc800078f18ff */
[----:B------:R-:W-:-:S05]  /*14b90*/  @!P0 LOP3.LUT R0, R0, 0xfffffff8, RZ, 0xc0, !PT ;  /* 0xfffffff800008812 */ /* 0x000fca00078ec0ff */
[----:B------:R-:W-:Y:S01]  /*14ba0*/  @!P0 IMAD.WIDE R2, R0, 0x2, R2 ;  /* 0x0000000200028825 */ /* 0x000fe200078e0202 */
[----:B-----5:R1:W-:Y:S04]  /*14bb0*/  @!P1 ST.E.128 [R4.64], R16 ;  /* 0x0000001004009985 */ /* 0x0203e8000c101d04 */
[----:B----4-:R1:W-:Y:S02]  /*14bc0*/  @!P0 ST.E.128 [R2.64], R8 ;  /* 0x0000000802008985 */ /* 0x0103e4000c101d04 */
.L_x_138:
[----:B------:R-:W-:Y:S05]  /*14bd0*/  BSYNC B0 ;  /* 0x0000000000007941 */ /* 0x000fea0003800000 */
.L_x_137:
[----:B-1----:R-:W-:Y:S01]  /*14be0*/  IADD3 R0, R7, 0x20, RZ ;  /* 0x0000002007007810 */ /* 0x002fe20007ffe0ff */
[----:B------:R1:W4:Y:S01]  /*14bf0*/  SHFL.IDX PT, R3, R13, 0x1, 0x181f ;  /* 0x00381f000d037f89 */ /* 0x00032200000e0000 */
        /* <DEDUP_REMOVED lines=13> */
.L_x_140:
[----:B------:R-:W-:Y:S05]  /*14cd0*/  BSYNC B0 ;  /* 0x0000000000007941 */ /* 0x000fea0003800000 */
.L_x_139:
        /* <DEDUP_REMOVED lines=15> */
.L_x_142:
[----:B------:R-:W-:Y:S05]  /*14dd0*/  BSYNC B0 ;  /* 0x0000000000007941 */ /* 0x000fea0003800000 */
.L_x_141:
        /* <DEDUP_REMOVED lines=16> */
.L_x_135:
        /* <DEDUP_REMOVED lines=15> */
[----:B------:R1:W2:Y:S04]  /*14fd0*/  LDG.E R0, [R6.64] ;  /* 0x0000000406007981 */ /* 0x0002a8000c1e1900 */
[----:B-1----:R-:W2:Y:S02]  /*14fe0*/  LDG.E R6, [R6.64+0x4] ;  /* 0x0000040406067981 */ /* 0x002ea4000c1e1900 */
[----:B--2--5:R-:W-:-:S02]  /*14ff0*/  IADD3 R13, -R0, R6, RZ ;  /* 0x00000006000d7210 */ /* 0x024fc40007ffe1ff */
.L_x_143:
        /* <DEDUP_REMOVED lines=12> */
[----:B------:R-:W-:Y:S01]  /*150c0*/  MOV R0, c[0x0][0x4e8] ;  /* 0x00013a0000007a02 */ /* 0x000fe20000000f00 */
[----:B------:R-:W-:Y:S01]  /*150d0*/  IMAD R6, R34, c[0x0][0x490], RZ ;  /* 0x0001240022067a24 */ /* 0x000fe200078e02ff */
[----:B------:R-:W-:Y:S01]  /*150e0*/  MOV R2, R4 ;  /* 0x0000000400027202 */ /* 0x000fe20000000f00 */
[----:B------:R-:W-:Y:S01]  /*150f0*/  IMAD.MOV.U32 R3, RZ, RZ, R5 ;  /* 0x000000ffff037224 */ /* 0x000fe200078e0005 */
[----:B------:R-:W-:Y:S01]  /*15100*/  ISETP.NE.AND P0, PT, R0, 0x1, PT ;  /* 0x000000010000780c */ /* 0x000fe20003f05270 */
[C---:B------:R-:W-:Y:S01]  /*15110*/  IMAD R6, R44.reuse, c[0x0][0x494], R6 ;  /* 0x000125002c067a24 */ /* 0x040fe200078e0206 */
[----:B------:R-:W-:Y:S01]  /*15120*/  MOV R0, R8 ;  /* 0x0000000800007202 */ /* 0x000fe20000000f00 */
[----:B------:R-:W-:-:S05]  /*15130*/  IMAD.WIDE.U32 R2, R44, c[0x0][0x490], R2 ;  /* 0x000124002c027a25 */ /* 0x000fca00078e0002 */
[----:B------:R-:W-:-:S05]  /*15140*/  IADD3 R3, R6, R3, RZ ;  /* 0x0000000306037210 */ /* 0x000fca0007ffe0ff */
[----:B------:R-:W-:-:S04]  /*15150*/  @P0 IMAD.HI.U32 R7, R8, c[0x0][0x4ec], RZ ;  /* 0x00013b0008070a27 */ /* 0x000fc800078e00ff */
[----:B------:R-:W-:Y:S01]  /*15160*/  IMAD.WIDE.U32 R2, R9, c[0x0][0x498], R2 ;  /* 0x0001260009027a25 */ /* 0x000fe200078e0002 */
[----:B------:R-:W-:-:S03]  /*15170*/  @P0 SHF.R.U32.HI R0, RZ, c[0x0][0x4f0], R7 ;  /* 0x00013c00ff000a19 */ /* 0x000fc60000011607 */
[----:B------:R-:W-:Y:S01]  /*15180*/  IMAD R7, R10, c[0x0][0x498], RZ ;  /* 0x000126000a077a24 */ /* 0x000fe200078e02ff */
[----:B------:R-:W-:Y:S01]  /*15190*/  IADD3 R2, P0, R0, R2, RZ ;  /* 0x0000000200027210 */ /* 0x000fe20007f1e0ff */
[----:B------:R-:W-:Y:S02]  /*151a0*/  IMAD.MOV R6, RZ, RZ, -R0 ;  /* 0x000000ffff067224 */ /* 0x000fe400078e0a00 */
[----:B------:R-:W-:Y:S02]  /*151b0*/  IMAD R7, R9, c[0x0][0x49c], R7 ;  /* 0x0001270009077a24 */ /* 0x000fe400078e0207 */
[----:B------:R-:W-:Y:S01]  /*151c0*/  IMAD R6, R6, c[0x0][0x4e8], R8 ;  /* 0x00013a0006067a24 */ /* 0x000fe200078e0208 */
[----:B------:R-:W-:-:S04]  /*151d0*/  SHF.R.S32.HI R8, RZ, 0x1f, R0 ;  /* 0x0000001fff087819 */ /* 0x000fc80000011400 */
[----:B------:R-:W-:Y:S02]  /*151e0*/  SHF.R.S32.HI R0, RZ, 0x1f, R6 ;  /* 0x0000001fff007819 */ /* 0x000fe40000011406 */
[----:B------:R-:W-:-:S03]  /*151f0*/  IADD3.X R3, R8, R3, R7, P0, !PT ;  /* 0x0000000308037210 */ /* 0x000fc600007fe407 */
[----:B------:R-:W-:Y:S02]  /*15200*/  IMAD R0, R0, c[0x0][0x488], RZ ;  /* 0x0001220000007a24 */ /* 0x000fe400078e02ff */
[----:B------:R-:W-:-:S04]  /*15210*/  IMAD.WIDE.U32 R2, R6, c[0x0][0x488], R2 ;  /* 0x0001220006027a25 */ /* 0x000fc800078e0002 */
[----:B------:R-:W-:Y:S01]  /*15220*/  IMAD R0, R6, c[0x0][0x48c], R0 ;  /* 0x0001230006007a24 */ /* 0x000fe200078e0200 */
[----:B------:R-:W-:-:S04]  /*15230*/  LEA R6, P0, R2, c[0x0][0x450], 0x2 ;  /* 0x0001140002067a11 */ /* 0x000fc800078010ff */
[----:B------:R-:W-:-:S04]  /*15240*/  IADD3 R0, R3, R0, RZ ;  /* 0x0000000003007210 */ /* 0x000fc80007ffe0ff */
[----:B------:R-:W-:Y:S02]  /*15250*/  LEA.HI.X R7, R2, c[0x0][0x454], R0, 0x2, P0 ;  /* 0x0001150002077a11 */ /* 0x000fe400000f1400 */
[----:B------:R-:W-:-:S05]  /*15260*/  MOV R0, 0xff800000 ;  /* 0xff80000000007802 */ /* 0x000fca0000000f00 */
[----:B------:R1:W-:Y:S02]  /*15270*/  STG.E [R6.64], R0 ;  /* 0x0000000006007986 */ /* 0x0003e4000c101904 */
.L_x_145:
[----:B------:R-:W-:Y:S05]  /*15280*/  BSYNC B0 ;  /* 0x0000000000007941 */ /* 0x000fea0003800000 */
.L_x_144:
[----:B------:R-:W2:Y:S01]  /*15290*/  S2R R14, SR_CTAID.X ;  /* 0x00000000000e7919 */ /* 0x000ea20000002500 */
[----:B-1----:R-:W-:Y:S01]  /*152a0*/  IMAD R0, R5, c[0x0][0x3a0], RZ ;  /* 0x0000e80005007a24 */ /* 0x002fe200078e02ff */
[----:B------:R-:W-:Y:S01]  /*152b0*/  SHF.R.S32.HI R5, RZ, 0x1f, R12 ;  /* 0x0000001fff057819 */ /* 0x000fe2000001140c */
[C---:B------:R-:W-:Y:S01]  /*152c0*/  IMAD.WIDE.U32 R2, R4.reuse, c[0x0][0x3a0], RZ ;  /* 0x0000e80004027a25 */ /* 0x040fe200078e00ff */
[----:B------:R-:W-:Y:S01]  /*152d0*/  MOV R6, c[0x0][0x4e8] ;  /* 0x00013a0000067a02 */ /* 0x000fe20000000f00 */
[----:B------:R-:W-:Y:S01]  /*152e0*/  BSSY B0, `(.L_x_146) ;  /* 0x0000034000007945 */ /* 0x000fe20003800000 */
[-C--:B------:R-:W-:Y:S01]  /*152f0*/  LEA.HI R5, R5, R12.reuse, RZ, 0x3 ;  /* 0x0000000c05057211 */ /* 0x080fe200078f18ff */
[----:B------:R-:W-:Y:S01]  /*15300*/  IMAD R0, R4, c[0x0][0x3a4], R0 ;  /* 0x0000e90004007a24 */ /* 0x000fe200078e0200 */
[----:B------:R-:W-:Y:S01]  /*15310*/  ISETP.NE.AND P0, PT, R6, 0x1, PT ;  /* 0x000000010600780c */ /* 0x000fe20003f05270 */
[----:B------:R-:W-:Y:S01]  /*15320*/  IMAD R6, R10, c[0x0][0x3f0], RZ ;  /* 0x0000fc000a067a24 */ /* 0x000fe200078e02ff */
[----:B------:R-:W-:Y:S01]  /*15330*/  LOP3.LUT R4, R5, 0xfffffff8, RZ, 0xc0, !PT ;  /* 0xfffffff805047812 */ /* 0x000fe200078ec0ff */
[----:B-----5:R-:W-:Y:S01]  /*15340*/  IMAD R10, R13, c[0x0][0x4e8], RZ ;  /* 0x00013a000d0a7a24 */ /* 0x020fe200078e02ff */
[----:B------:R-:W-:Y:S01]  /*15350*/  SHF.R.S32.HI R8, RZ, 0x3, R5 ;  /* 0x00000003ff087819 */ /* 0x000fe20000011405 */
[----:B------:R-:W-:Y:S01]  /*15360*/  IMAD R7, R9, c[0x0][0x3f4], R6 ;  /* 0x0000fd0009077a24 */ /* 0x000fe200078e0206 */
[----:B------:R-:W-:-:S02]  /*15370*/  IADD3 R12, -R4, R12, RZ ;  /* 0x0000000c040c7210 */ /* 0x000fc40007ffe1ff */
[----:B------:R-:W-:Y:S01]  /*15380*/  IADD3 R3, R3, R0, RZ ;  /* 0x0000000003037210 */ /* 0x000fe20007ffe0ff */
[----:B------:R-:W-:Y:S02]  /*15390*/  IMAD R0, R34, c[0x0][0x3e8], RZ ;  /* 0x0000fa0022007a24 */ /* 0x000fe400078e02ff */
[----:B------:R-:W-:Y:S02]  /*153a0*/  IMAD R4, R12, 0x20, R8 ;  /* 0x000000200c047824 */ /* 0x000fe400078e0208 */
[C---:B------:R-:W-:Y:S02]  /*153b0*/  IMAD R0, R44.reuse, c[0x0][0x3ec], R0 ;  /* 0x0000fb002c007a24 */ /* 0x040fe400078e0200 */
[----:B------:R-:W-:Y:S01]  /*153c0*/  IMAD.WIDE.U32 R2, R44, c[0x0][0x3e8], R2 ;  /* 0x0000fa002c027a25 */ /* 0x000fe200078e0002 */
[C---:B--2---:R-:W-:Y:S02]  /*153d0*/  LEA R4, R14.reuse, R4, 0x7 ;  /* 0x000000040e047211 */ /* 0x044fe400078e38ff */
[----:B------:R-:W-:-:S02]  /*153e0*/  LEA R8, R14, R8, 0x7 ;  /* 0x000000080e087211 */ /* 0x000fc400078e38ff */
[----:B------:R-:W-:Y:S01]  /*153f0*/  IADD3 R3, R0, R3, RZ ;  /* 0x0000000300037210 */ /* 0x000fe20007ffe0ff */
[----:B------:R-:W-:-:S04]  /*15400*/  @P0 IMAD.HI.U32 R5, R4, c[0x0][0x4ec], RZ ;  /* 0x00013b0004050a27 */ /* 0x000fc800078e00ff */
[----:B------:R-:W-:Y:S01]  /*15410*/  IMAD.MOV.U32 R0, RZ, RZ, R4 ;  /* 0x000000ffff007224 */ /* 0x000fe200078e0004 */
[----:B------:R-:W-:Y:S01]  /*15420*/  @P0 SHF.R.U32.HI R0, RZ, c[0x0][0x4f0], R5 ;  /* 0x00013c00ff000a19 */ /* 0x000fe20000011605 */
[----:B------:R-:W-:-:S03]  /*15430*/  IMAD.WIDE.U32 R2, R9, c[0x0][0x3f0], R2 ;  /* 0x0000fc0009027a25 */ /* 0x000fc600078e0002 */
[----:B------:R-:W-:Y:S02]  /*15440*/  IADD3 R5, -R0, RZ, RZ ;  /* 0x000000ff00057210 */ /* 0x000fe40007ffe1ff */
[----:B------:R-:W-:Y:S02]  /*15450*/  SHF.R.S32.HI R6, RZ, 0x1f, R0 ;  /* 0x0000001fff067819 */ /* 0x000fe40000011400 */
[----:B------:R-:W-:Y:S01]  /*15460*/  IADD3 R3, R3, R7, RZ ;  /* 0x0000000703037210 */ /* 0x000fe20007ffe0ff */
[----:B------:R-:W-:Y:S02]  /*15470*/  IMAD R5, R5, c[0x0][0x4e8], R4 ;  /* 0x00013a0005057a24 */ /* 0x000fe400078e0204 */
[----:B------:R-:W-:Y:S02]  /*15480*/  IMAD R6, R6, c[0x0][0x3e0], RZ ;  /* 0x0000f80006067a24 */ /* 0x000fe400078e02ff */
[----:B------:R-:W-:Y:S01]  /*15490*/  IMAD.WIDE.U32 R2, R0, c[0x0][0x3e0], R2 ;  /* 0x0000f80000027a25 */ /* 0x000fe200078e0002 */
[----:B------:R-:W-:-:S03]  /*154a0*/  SHF.R.S32.HI R4, RZ, 0x1f, R5 ;  /* 0x0000001fff047819 */ /* 0x000fc60000011405 */
[----:B------:R-:W-:-:S04]  /*154b0*/  IMAD R0, R0, c[0x0][0x3e4], R6 ;  /* 0x0000f90000007a24 */ /* 0x000fc800078e0206 */
[----:B------:R-:W-:Y:S02]  /*154c0*/  IMAD.IADD R3, R3, 0x1, R0 ;  /* 0x0000000103037824 */ /* 0x000fe400078e0200 */
[----:B------:R-:W-:Y:S02]  /*154d0*/  IMAD R0, R4, c[0x0][0x3d8], RZ ;  /* 0x0000f60004007a24 */ /* 0x000fe400078e02ff */
[----:B------:R-:W-:-:S04]  /*154e0*/  IMAD.WIDE.U32 R2, R5, c[0x0][0x3d8], R2 ;  /* 0x0000f60005027a25 */ /* 0x000fc800078e0002 */
[----:B------:R-:W-:Y:S01]  /*154f0*/  IMAD R0, R5, c[0x0][0x3dc], R0 ;  /* 0x0000f70005007a24 */ /* 0x000fe200078e0200 */
[----:B------:R-:W-:-:S04]  /*15500*/  LEA R11, P0, R2, c[0x0][0x380], 0x1 ;  /* 0x0000e000020b7a11 */ /* 0x000fc800078008ff */
[----:B------:R-:W-:-:S04]  /*15510*/  IADD3 R0, R3, R0, RZ ;  /* 0x0000000003007210 */ /* 0x000fc80007ffe0ff */
[----:B------:R-:W-:Y:S02]  /*15520*/  LEA.HI.X R9, R2, c[0x0][0x384], R0, 0x1, P0 ;  /* 0x0000e10002097a11 */ /* 0x000fe400000f0c00 */
[----:B------:R-:W-:Y:S01]  /*15530*/  ISETP.GE.AND P0, PT, R8, R10, PT ;  /* 0x0000000a0800720c */ /* 0x000fe20003f06270 */
[----:B------:R1:W2:Y:S01]  /*15540*/  SHFL.IDX PT, R2, R11, RZ, 0x181f ;  /* 0x00181fff0b027589 */ /* 0x0002a200000e0000 */
[----:B------:R-:W-:-:S03]  /*15550*/  SHF.L.U32 R0, R12, 0x3, RZ ;  /* 0x000000030c007819 */ /* 0x000fc600000006ff */
[----:B------:R1:W3:Y:S01]  /*15560*/  SHFL.IDX PT, R3, R9, RZ, 0x181f ;  /* 0x00181fff09037589 */ /* 0x0002e200000e0000 */
[----:B------:R-:W-:-:S07]  /*15570*/  IADD3 R7, R0, 0x40, RZ ;  /* 0x0000004000077810 */ /* 0x000fce0007ffe0ff */
[----:B------:R-:W-:Y:S05]  /*15580*/  @P0 BRA `(.L_x_147) ;  /* 0x0000009000000947 */ /* 0x000fea0003800000 */
[----:B------:R-:W-:Y:S02]  /*15590*/  ISETP.GE.AND P0, PT, R7, c[0x0][0x3c8], PT ;  /* 0x0000f20007007a0c */ /* 0x000fe40003f06270 */
[----:B------:R-:W-:-:S11]  /*155a0*/  ISETP.GE.AND P1, PT, R0, c[0x0][0x3c8], PT ;  /* 0x0000f20000007a0c */ /* 0x000fd60003f26270 */
[----:B------:R-:W-:-:S04]  /*155b0*/  @!P0 SHF.R.S32.HI R4, RZ, 0x1f, R7 ;  /* 0x0000001fff048819 */ /* 0x000fc80000011407 */
[----:B------:R-:W-:-:S04]  /*155c0*/  @!P0 LEA.HI R4, R4, R7, RZ, 0x3 ;  /* 0x0000000704048211 */ /* 0x000fc800078f18ff */
[----:B------:R-:W-:Y:S01]  /*155d0*/  @!P0 LOP3.LUT R6, R4, 0xfffffff8, RZ, 0xc0, !PT ;  /* 0xfffffff804068812 */ /* 0x000fe200078ec0ff */
[----:B--23--:R-:W-:-:S04]  /*155e0*/  @!P1 IMAD.WIDE R4, R0, 0x2, R2 ;  /* 0x0000000200049825 */ /* 0x00cfc800078e0202 */
[----:B------:R-:W-:Y:S01]  /*155f0*/  @!P0 IMAD.WIDE R2, R6, 0x2, R2 ;  /* 0x0000000206028825 */ /* 0x000fe200078e0202 */
[----:B------:R2:W-:Y:S04]  /*15600*/  @!P1 ST.E.128 [R4.64], RZ ;  /* 0x000000ff04009985 */ /* 0x0005e8000c101d04 */
[----:B------:R2:W-:Y:S02]  /*15610*/  @!P0 ST.E.128 [R2.64], RZ ;  /* 0x000000ff02008985 */ /* 0x0005e4000c101d04 */
.L_x_147:
[----:B------:R-:W-:Y:S05]  /*15620*/  BSYNC B0 ;  /* 0x0000000000007941 */ /* 0x000fea0003800000 */
.L_x_146:
[----:B--2---:R-:W-:Y:S01]  /*15630*/  IADD3 R4, R8, 0x20, RZ ;  /* 0x0000002008047810 */ /* 0x004fe20007ffe0ff */
[----:B---3--:R2:W3:Y:S01]  /*15640*/  SHFL.IDX PT, R3, R9, 0x1, 0x181f ;  /* 0x00381f0009037f89 */ /* 0x0084e200000e0000 */
[----:B------:R-:W-:Y:S02]  /*15650*/  BSSY B0, `(.L_x_148) ;  /* 0x000000d000007945 */ /* 0x000fe40003800000 */
[----:B------:R-:W-:Y:S01]  /*15660*/  ISETP.GE.AND P0, PT, R4, R10, PT ;  /* 0x0000000a0400720c */ /* 0x000fe20003f06270 */
[----:B------:R2:W4:-:S12]  /*15670*/  SHFL.IDX PT, R2, R11, 0x1, 0x181f ;  /* 0x00381f000b027f89 */ /* 0x00051800000e0000 */
[----:B------:R-:W-:Y:S05]  /*15680*/  @P0 BRA `(.L_x_149) ;  /* 0x0000009000000947 */ /* 0x000fea0003800000 */
[----:B------:R-:W-:Y:S02]  /*15690*/  ISETP.GE.AND P0, PT, R7, c[0x0][0x3c8], PT ;  /* 0x0000f20007007a0c */ /* 0x000fe40003f06270 */
[----:B------:R-:W-:-:S11]  /*156a0*/  ISETP.GE.AND P1, PT, R0, c[0x0][0x3c8], PT ;  /* 0x0000f20000007a0c */ /* 0x000fd60003f26270 */
[----:B------:R-:W-:-:S04]  /*156b0*/  @!P0 SHF.R.S32.HI R4, RZ, 0x1f, R7 ;  /* 0x0000001fff048819 */ /* 0x000fc80000011407 */
[----:B------:R-:W-:-:S04]  /*156c0*/  @!P0 LEA.HI R4, R4, R7, RZ, 0x3 ;  /* 0x0000000704048211 */ /* 0x000fc800078f18ff */
[----:B------:R-:W-:Y:S01]  /*156d0*/  @!P0 LOP3.LUT R6, R4, 0xfffffff8, RZ, 0xc0, !PT ;  /* 0xfffffff804068812 */ /* 0x000fe200078ec0ff */
[----:B---34-:R-:W-:-:S04]  /*156e0*/  @!P1 IMAD.WIDE R4, R0, 0x2, R2 ;  /* 0x0000000200049825 */ /* 0x018fc800078e0202 */
[----:B------:R-:W-:Y:S01]  /*156f0*/  @!P0 IMAD.WIDE R2, R6, 0x2, R2 ;  /* 0x0000000206028825 */ /* 0x000fe200078e0202 */
[----:B------:R3:W-:Y:S04]  /*15700*/  @!P1 ST.E.128 [R4.64], RZ ;  /* 0x000000ff04009985 */ /* 0x0007e8000c101d04 */
[----:B------:R3:W-:Y:S02]  /*15710*/  @!P0 ST.E.128 [R2.64], RZ ;  /* 0x000000ff02008985 */ /* 0x0007e4000c101d04 */
.L_x_149:
[----:B------:R-:W-:Y:S05]  /*15720*/  BSYNC B0 ;  /* 0x0000000000007941 */ /* 0x000fea0003800000 */
.L_x_148:
        /* <DEDUP_REMOVED lines=8> */
[----:B------:R-:W-:-:S04]  /*157b0*/  @!P0 SHF.R.S32.HI R4, RZ, 0x1f, R7 ;  /* 0x0000001fff048819 */ /* 0x000fc80000011407 */
[----:B------:R-:W-:-:S04]  /*157c0*/  @!P0 LEA.HI R4, R4, R7, RZ, 0x3 ;  /* 0x0000000704048211 */ /* 0x000fc800078f18ff */
[----:B------:R-:W-:Y:S01]  /*157d0*/  @!P0 LOP3.LUT R6, R4, 0xfffffff8, RZ, 0xc0, !PT ;  /* 0xfffffff804068812 */ /* 0x000fe200078ec0ff */
[----:B-1--4-:R-:W-:-:S04]  /*157e0*/  @!P1 IMAD.WIDE R4, R0, 0x2, R2 ;  /* 0x0000000200049825 */ /* 0x012fc800078e0202 */
[----:B------:R-:W-:Y:S01]  /*157f0*/  @!P0 IMAD.WIDE R2, R6, 0x2, R2 ;  /* 0x0000000206028825 */ /* 0x000fe200078e0202 */
[----:B------:R1:W-:Y:S04]  /*15800*/  @!P1 ST.E.128 [R4.64], RZ ;  /* 0x000000ff04009985 */ /* 0x0003e8000c101d04 */
[----:B------:R1:W-:Y:S02]  /*15810*/  @!P0 ST.E.128 [R2.64], RZ ;  /* 0x000000ff02008985 */ /* 0x0003e4000c101d04 */
.L_x_151:
[----:B------:R-:W-:Y:S05]  /*15820*/  BSYNC B0 ;  /* 0x0000000000007941 */ /* 0x000fea0003800000 */
.L_x_150:
[----:B-1----:R-:W-:Y:S01]  /*15830*/  IADD3 R4, R8, 0x60, RZ ;  /* 0x0000006008047810 */ /* 0x002fe20007ffe0ff */
[----:B------:R1:W2:Y:S03]  /*15840*/  SHFL.IDX PT, R3, R9, 0x3, 0x181f ;  /* 0x00781f0009037f89 */ /* 0x0002a600000e0000 */
[----:B------:R-:W-:Y:S01]  /*15850*/  ISETP.GE.AND P0, PT, R4, R10, PT ;  /* 0x0000000a0400720c */ /* 0x000fe20003f06270 */
[----:B----4-:R1:W4:-:S12]  /*15860*/  SHFL.IDX PT, R2, R11, 0x3, 0x181f ;  /* 0x00781f000b027f89 */ /* 0x01031800000e0000 */
[----:B------:R-:W-:Y:S05]  /*15870*/  @P0 EXIT ;  /* 0x000000000000094d */ /* 0x000fea0003800000 */
[----:B------:R-:W-:-:S13]  /*15880*/  ISETP.GE.AND P0, PT, R0, c[0x0][0x3c8], PT ;  /* 0x0000f20000007a0c */ /* 0x000fda0003f06270 */
[----:B--2-4-:R-:W-:-:S05]  /*15890*/  @!P0 IMAD.WIDE R4, R0, 0x2, R2 ;  /* 0x0000000200048825 */ /* 0x014fca00078e0202 */
[----:B------:R2:W-:Y:S01]  /*158a0*/  @!P0 ST.E.128 [R4.64], RZ ;  /* 0x000000ff04008985 */ /* 0x0005e2000c101d04 */
[----:B------:R-:W-:-:S13]  /*158b0*/  ISETP.GE.AND P0, PT, R7, c[0x0][0x3c8], PT ;  /* 0x0000f20007007a0c */ /* 0x000fda0003f06270 */
[----:B------:R-:W-:Y:S05]  /*158c0*/  @P0 EXIT ;  /* 0x000000000000094d */ /* 0x000fea0003800000 */
[----:B------:R-:W-:-:S04]  /*158d0*/  SHF.R.S32.HI R0, RZ, 0x1f, R7 ;  /* 0x0000001fff007819 */ /* 0x000fc80000011407 */
[----:B------:R-:W-:-:S04]  /*158e0*/  LEA.HI R0, R0, R7, RZ, 0x3 ;  /* 0x0000000700007211 */ /* 0x000fc800078f18ff */
[----:B------:R-:W-:-:S05]  /*158f0*/  LOP3.LUT R0, R0, 0xfffffff8, RZ, 0xc0, !PT ;  /* 0xfffffff800007812 */ /* 0x000fca00078ec0ff */
[----:B------:R-:W-:-:S05]  /*15900*/  IMAD.WIDE R2, R0, 0x2, R2 ;  /* 0x0000000200027825 */ /* 0x000fca00078e0202 */
[----:B------:R-:W-:Y:S01]  /*15910*/  ST.E.128 [R2.64], RZ ;  /* 0x000000ff02007985 */ /* 0x000fe2000c101d04 */
[----:B------:R-:W-:Y:S05]  /*15920*/  EXIT ;  /* 0x000000000000794d */ /* 0x000fea0003800000 */
.L_x_152:
        /* <DEDUP_REMOVED lines=13> */
.L_x_1714:


//--------------------- .text._ZN7cutlass13device_kernelIN5flash19enable_sm80_to_sm89INS1_16FlashAttnFwdSm80INS1_25CollectiveMainloopFwdSm80ILi8ELi1ELb1EN4cute5tupleIJNS5_1CILi128EEENS7_ILi96EEES8_EEELi128ENS_6half_tEfNS_4arch4Sm80ELb0ELb1ELb0ELb0ELb0ELb0ELb1ELb0EEENS1_21CollectiveEpilogueFwdINS6_IJS8_S8_S9_EEENS6_IJNS7_ILi1EEESH_SH_EEESB_SD_Li256ELb0ELb1ELb0ELb0EEENS1_19SingleTileSchedulerILb0ELb0ELb1ELi128EEEEEEEEEvNT_6ParamsE --------------------------
	.section	.text._ZN7cutlass13device_kernelIN5flash19enable_sm80_to_sm89INS1_16FlashAttnFwdSm80INS1_25CollectiveMainloopFwdSm80ILi8ELi1ELb1EN4cute5tupleIJNS5_1CILi128EEENS7_ILi96EEES8_EEELi128ENS_6half_tEfNS_4arch4Sm80ELb0ELb1ELb0ELb0ELb0ELb0ELb1ELb0EEENS1_21CollectiveEpilogueFwdINS6_IJS8_S8_S9_EEENS6_IJNS7_ILi1EEESH_SH_EEESB_SD_Li256ELb0ELb1ELb0ELb0EEENS1_19SingleTileSchedulerILb0ELb0ELb1ELi128EEEEEEEEEvNT_6ParamsE,"ax",@progbits
	.sectioninfo	@"SHI_REGISTERS=248"
	.align	128
.text._ZN7cutlass13device_kernelIN5flash19enable_sm80_to_sm89INS1_16FlashAttnFwdSm80INS1_25CollectiveMainloopFwdSm80ILi8ELi1ELb1EN4cute5tupleIJNS5_1CILi128EEENS7_ILi96EEES8_EEELi128ENS_6half_tEfNS_4arch4Sm80ELb0ELb1ELb0ELb0ELb0ELb0ELb1ELb0EEENS1_21CollectiveEpilogueFwdINS6_IJS8_S8_S9_EEENS6_IJNS7_ILi1EEESH_SH_EEESB_SD_Li256ELb0ELb1ELb0ELb0EEENS1_19SingleTileSchedulerILb0ELb0ELb1ELi128EEEEEEEEEvNT_6ParamsE:
        .type           _ZN7cutlass13device_kernelIN5flash19enable_sm80_to_sm89INS1_16FlashAttnFwdSm80INS1_25CollectiveMainloopFwdSm80ILi8ELi1ELb1EN4cute5tupleIJNS5_1CILi128EEENS7_ILi96EEES8_EEELi128ENS_6half_tEfNS_4arch4Sm80ELb0ELb1ELb0ELb0ELb0ELb0ELb1ELb0EEENS1_21CollectiveEpilogueFwdINS6_IJS8_S8_S9_EEENS6_IJNS7_ILi1EEESH_SH_EEESB_SD_Li256ELb0ELb1ELb0ELb0EEENS1_19SingleTileSchedulerILb0ELb0ELb1ELi128EEEEEEEEEvNT_6ParamsE,@function
        .size           _ZN7cutlass13device_kernelIN5flash19enable_sm80_to_sm89INS1_16FlashAttnFwdSm80INS1_25CollectiveMainloopFwdSm80ILi8ELi1ELb1EN4cute5tupleIJNS5_1CILi128EEENS7_ILi96EEES8_EEELi128ENS_6half_tEfNS_4arch4Sm80ELb0ELb1ELb0ELb0ELb0ELb0ELb1ELb0EEENS1_21CollectiveEpilogueFwdINS6_IJS8_S8_S9_EEENS6_IJNS7_ILi1EEESH_SH_EEESB_SD_Li256ELb0ELb1ELb0ELb0EEENS1_19SingleTileSchedulerILb0ELb0ELb1ELi128EEEEEEEEEvNT_6ParamsE,(.L_x_1715 - _ZN7cutlass13device_kernelIN5flash19enable_sm80_to_sm89INS1_16FlashAttnFwdSm80INS1_25CollectiveMainloopFwdSm80ILi8ELi1ELb1EN4cute5tupleIJNS5_1CILi128EEENS7_ILi96EEES8_EEELi128ENS_6half_tEfNS_4arch4Sm80ELb0ELb1ELb0ELb0ELb0ELb0ELb1ELb0EEENS1_21CollectiveEpilogueFwdINS6_IJS8_S8_S9_EEENS6_IJNS7_ILi1EEESH_SH_EEESB_SD_Li256ELb0ELb1ELb0ELb0EEENS1_19SingleTileSchedulerILb0ELb0ELb1ELi128EEEEEEEEEvNT_6ParamsE)
        .other          _ZN7cutlass13device_kernelIN5flash19enable_sm80_to_sm89INS1_16FlashAttnFwdSm80INS1_25CollectiveMainloopFwdSm80ILi8ELi1ELb1EN4cute5tupleIJNS5_1CILi128EEENS7_ILi96EEES8_EEELi128ENS_6half_tEfNS_4arch4Sm80ELb0ELb1ELb0ELb0ELb0ELb0ELb1ELb0EEENS1_21CollectiveEpilogueFwdINS6_IJS8_S8_S9_EEENS6_IJNS7_ILi1EEESH_SH_EEESB_SD_Li256ELb0ELb1ELb0ELb0EEENS1_19SingleTileSchedulerILb0ELb0ELb1ELi128EEEEEEEEEvNT_6ParamsE,@"STO_CUDA_ENTRY STV_DEFAULT"
_ZN7cutlass13device_kernelIN5flash19enable_sm80_to_sm89INS1_16FlashAttnFwdSm80INS1_25CollectiveMainloopFwdSm80ILi8ELi1ELb1EN4cute5tupleIJNS5_1CILi128EEENS7_ILi96EEES8_EEELi128ENS_6half_tEfNS_4arch4Sm80ELb0ELb1ELb0ELb0ELb0ELb0ELb1ELb0EEENS1_21CollectiveEpilogueFwdINS6_IJS8_S8_S9_EEENS6_IJNS7_ILi1EEESH_SH_EEESB_SD_Li256ELb0ELb1ELb0ELb0EEENS1_19SingleTileSchedulerILb0ELb0ELb1ELi128EEEEEEEEEvNT_6ParamsE:
[----:B------:R-:W-:Y:S02]  /*0000*/  MOV R1, c[0x0][0x28] ;  /* 0x00000a0000017a02 */ /* 0x000fe40000000f00 */
[----:B------:R-:W1:Y:S02]  /*0010*/  S2R R0, SR_CTAID.Z ;  /* 0x0000000000007919 */ /* 0x000e640000002700 */
[----:B-1----:R-:W-:-:S13]  /*0020*/  ISETP.GE.AND P0, PT, R0, RZ, PT ;  /* 0x000000ff0000720c */ /* 0x002fda0003f06270 */
[----:B------:R-:W-:Y:S05]  /*0030*/  @!P0 EXIT ;  /* 0x000000000000894d */ /* 0x000fea0003800000 */
[----:B------:R-:W1:Y:S01]  /*0040*/  S2UR UR4, SR_CTAID.X ;  /* 0x00000000000479c3 */ /* 0x000e620000002500 */
[----:B------:R-:W-:Y:S01]  /*0050*/  IMAD.MOV.U32 R2, RZ, RZ, c[0x0][0x2c4] ;  /* 0x0000b100ff027624 */ /* 0x000fe200078e00ff */
[----:B------:R-:W2:Y:S01]  /*0060*/  S2R R104, SR_TID.X ;  /* 0x0000000000687919 */ /* 0x000ea20000002100 */
[----:B------:R-:W-:-:S03]  /*0070*/  IMAD.MOV.U32 R4, RZ, RZ, 0x1 ;  /* 0x00000001ff047424 */ /* 0x000fc600078e00ff */
[----:B------:R-:W-:Y:S02]  /*0080*/  ISETP.NE.AND P4, PT, R2, 0x1, PT ;  /* 0x000000010200780c */ /* 0x000fe40003f85270 */
[C---:B------:R-:W-:Y:S02]  /*0090*/  ISETP.LE.AND P3, PT, R4.reuse, c[0x0][0x32c], PT ;  /* 0x0000cb0004007a0c */ /* 0x040fe40003f63270 */
[----:B------:R-:W-:Y:S01]  /*00a0*/  IADD3 R3, R4, -c[0x0][0x168], RZ ;  /* 0x80005a0004037a10 */ /* 0x000fe20007ffe0ff */
[----:B-1----:R-:W-:-:S06]  /*00b0*/  USHF.L.U32 UR4, UR4, 0x7, URZ ;  /* 0x0000000704047899 */ /* 0x002fcc000800063f */
[----:B------:R-:W-:Y:S01]  /*00c0*/  IMAD.U32 R13, RZ, RZ, UR4 ;  /* 0x00000004ff0d7e24 */ /* 0x000fe2000f8e00ff */
[----:B------:R-:W-:-:S04]  /*00d0*/  UIADD3 UR4, UR4, 0x7f, URZ ;  /* 0x0000007f04047890 */ /* 0x000fc8000fffe03f */
[----:B------:R-:W-:Y:S02]  /*00e0*/  @P4 IADD3 R5, R13, 0x7f, RZ ;  /* 0x0000007f0d054810 */ /* 0x000fe40007ffe0ff */
[----:B------:R-:W-:-:S03]  /*00f0*/  IMAD.U32 R6, RZ, RZ, UR4 ;  /* 0x00000004ff067e24 */ /* 0x000fc6000f8e00ff */
[----:B------:R-:W-:-:S05]  /*0100*/  @P4 IMAD.HI.U32 R5, R5, c[0x0][0x2c8], RZ ;  /* 0x0000b20005054a27 */ /* 0x000fca00078e00ff */
[----:B------:R-:W-:-:S04]  /*0110*/  @P4 SHF.R.U32.HI R6, RZ, c[0x0][0x2cc], R5 ;  /* 0x0000b300ff064a19 */ /* 0x000fc80000011605 */
[----:B------:R-:W-:-:S04]  /*0120*/  IADD3 R3, R6, c[0x0][0x1d0], R3 ;  /* 0x0000740006037a10 */ /* 0x000fc80007ffe003 */
[----:B------:R-:W-:Y:S01]  /*0130*/  IADD3 R6, R3, c[0x0][0x328], RZ ;  /* 0x0000ca0003067a10 */ /* 0x000fe20007ffe0ff */
[----:B------:R-:W-:Y:S05]  /*0140*/  @!P3 BRA `(.L_x_153) ;  /* 0x000000f00000b947 */ /* 0x000fea0003800000 */
[C---:B--2---:R-:W-:Y:S02]  /*0150*/  ISETP.GT.AND P0, PT, R3.reuse, RZ, PT ;  /* 0x000000ff0300720c */ /* 0x044fe40003f04270 */
[----:B------:R-:W-:-:S11]  /*0160*/  IADD3 R5, R3, -0x1, RZ ;  /* 0xffffffff03057810 */ /* 0x000fd60007ffe0ff */
[----:B------:R-:W-:Y:S05]  /*0170*/  @P0 BRA `(.L_x_154) ;  /* 0x0000006000000947 */ /* 0x000fea0003800000 */
[----:B------:R-:W-:Y:S01]  /*0180*/  ISETP.NE.AND P0, PT, R4, c[0x0][0x32c], PT ;  /* 0x0000cb0004007a0c */ /* 0x000fe20003f05270 */
[----:B------:R-:W-:-:S12]  /*0190*/  IMAD.MOV R5, RZ, RZ, -R3 ;  /* 0x000000ffff057224 */ /* 0x000fd800078e0a03 */
[----:B------:R-:W-:-:S05]  /*01a0*/  @P0 IMAD.HI.U32 R3, R5, c[0x0][0x330], RZ ;  /* 0x0000cc0005030a27 */ /* 0x000fca00078e00ff */
[----:B------:R-:W-:-:S04]  /*01b0*/  @P0 SHF.R.U32.HI R5, RZ, c[0x0][0x334], R3 ;  /* 0x0000cd00ff050a19 */ /* 0x000fc80000011603 */
[----:B------:R-:W-:Y:S01]  /*01c0*/  LOP3.LUT R5, RZ, R5, RZ, 0x33, !PT ;  /* 0x00000005ff057212 */ /* 0x000fe200078e33ff */
[----:B------:R-:W-:Y:S05]  /*01d0*/  BRA `(.L_x_155) ;  /* 0x0000003000007947 */ /* 0x000fea0003800000 */
.L_x_154:
[----:B------:R-:W-:-:S13]  /*01e0*/  ISETP.NE.AND P0, PT, R4, c[0x0][0x32c], PT ;  /* 0x0000cb0004007a0c */ /* 0x000fda0003f05270 */
[----:B------:R-:W-:-:S05]  /*01f0*/  @P0 IMAD.HI.U32 R3, R5, c[0x0][0x330], RZ ;  /* 0x0000cc0005030a27 */ /* 0x000fca00078e00ff */
[----:B------:R-:W-:Y:S02]  /*0200*/  @P0 SHF.R.U32.HI R5, RZ, c[0x0][0x334], R3 ;  /* 0x0000cd00ff050a19 */ /* 0x000fe40000011603 */
.L_x_155:
[----:B------:R-:W-:-:S05]  /*0210*/  MOV R4, c[0x0][0x32c] ;  /* 0x0000cb0000047a02 */ /* 0x000fca0000000f00 */
[----:B------:R-:W-:-:S05]  /*0220*/  IMAD R5, R5, R4, c[0x0][0x32c] ;  /* 0x0000cb0005057624 */ /* 0x000fca00078e0204 */
[----:B------:R-:W-:-:S03]  /*0230*/  IMNMX R6, R6, R5, PT ;  /* 0x0000000506067217 */ /* 0x000fc60003800200 */
.L_x_153:
[----:B--2---:R-:W-:Y:S01]  /*0240*/  UMOV UR4, 0x5f ;  /* 0x0000005f00047882 */ /* 0x004fe20000000000 */
[----:B------:R-:W-:Y:S01]  /*0250*/  IADD3 R4, R6, 0x5f, RZ ;  /* 0x0000005f06047810 */ /* 0x000fe20007ffe0ff */
[----:B------:R-:W-:Y:S01]  /*0260*/  ULDC UR6, c[0x0][0x1d0] ;  /* 0x0000740000067ab9 */ /* 0x000fe20000000800 */
[----:B------:R-:W-:Y:S01]  /*0270*/  @P4 IMAD.HI.U32 R3, R13, c[0x0][0x2c8], RZ ;  /* 0x0000b2000d034a27 */ /* 0x000fe200078e00ff */
[----:B------:R-:W-:Y:S02]  /*0280*/  UIADD3 UR4, UR4, UR6, URZ ;  /* 0x0000000604047290 */ /* 0x000fe4000fffe03f */
[----:B------:R-:W-:Y:S01]  /*0290*/  ULDC UR13, c[0x0][0x168] ;  /* 0x00005a00000d7ab9 */ /* 0x000fe20000000800 */
[----:B------:R-:W-:Y:S01]  /*02a0*/  IMAD.HI R4, R4, 0x2aaaaaab, RZ ;  /* 0x2aaaaaab04047827 */ /* 0x000fe200078e02ff */
[----:B------:R-:W-:Y:S02]  /*02b0*/  UIMAD.WIDE UR4, UR4, 0x2aaaaaab, URZ ;  /* 0x2aaaaaab040478a5 */ /* 0x000fe4000f8e023f */
[----:B------:R-:W-:Y:S01]  /*02c0*/  UIADD3 UR13, UR6, -UR13, URZ ;  /* 0x8000000d060d7290 */ /* 0x000fe2000fffe03f */
[----:B------:R-:W-:Y:S01]  /*02d0*/  IMAD.MOV.U32 R5, RZ, RZ, R13 ;  /* 0x000000ffff057224 */ /* 0x000fe200078e000d */
[----:B------:R-:W-:Y:S01]  /*02e0*/  USHF.R.U32.HI UR4, URZ, 0x1f, UR5 ;  /* 0x0000001f3f047899 */ /* 0x000fe20008011605 */
[----:B------:R-:W-:-:S02]  /*02f0*/  @P4 SHF.R.U32.HI R5, RZ, c[0x0][0x2cc], R3 ;  /* 0x0000b300ff054a19 */ /* 0x000fc40000011603 */
[----:B------:R-:W-:Y:S01]  /*0300*/  SHF.R.U32.HI R3, RZ, 0x1f, R4 ;  /* 0x0000001fff037819 */ /* 0x000fe20000011604 */
[----:B------:R-:W-:Y:S01]  /*0310*/  ULEA.HI.SX32 UR4, UR5, UR4, 0x1c ;  /* 0x0000000405047291 */ /* 0x000fe2000f8fe23f */
[----:B------:R-:W-:Y:S02]  /*0320*/  IADD3 R5, R5, UR13, RZ ;  /* 0x0000000d05057c10 */ /* 0x000fe4000fffe0ff */
[----:B------:R-:W-:Y:S02]  /*0330*/  LEA.HI.SX32 R3, R4, R3, 0x1c ;  /* 0x0000000304037211 */ /* 0x000fe400078fe2ff */
[----:B------:R-:W-:Y:S02]  /*0340*/  IADD3 R4, R5, -c[0x0][0x324], RZ ;  /* 0x8000c90005047a10 */ /* 0x000fe40007ffe0ff */
[----:B------:R-:W-:Y:S01]  /*0350*/  IMNMX R14, R3, UR4, PT ;  /* 0x00000004030e7c17 */ /* 0x000fe2000b800200 */
[----:B------:R-:W-:Y:S05]  /*0360*/  @!P3 BRA `(.L_x_156) ;  /* 0x000000f00000b947 */ /* 0x000fea0003800000 */
[----:B------:R-:W-:-:S13]  /*0370*/  ISETP.GT.AND P0, PT, R5, -0x1, PT ;  /* 0xffffffff0500780c */ /* 0x000fda0003f04270 */
[----:B------:R-:W-:Y:S05]  /*0380*/  @P0 BRA `(.L_x_157) ;  /* 0x0000007000000947 */ /* 0x000fea0003800000 */
[----:B------:R-:W-:Y:S01]  /*0390*/  IMAD.MOV.U32 R3, RZ, RZ, c[0x0][0x32c] ;  /* 0x0000cb00ff037624 */ /* 0x000fe200078e00ff */
[----:B------:R-:W-:-:S04]  /*03a0*/  LOP3.LUT R5, RZ, R5, RZ, 0x33, !PT ;  /* 0x00000005ff057212 */ /* 0x000fc800078e33ff */
[----:B------:R-:W-:-:S13]  /*03b0*/  ISETP.NE.AND P0, PT, R3, 0x1, PT ;  /* 0x000000010300780c */ /* 0x000fda0003f05270 */
[----:B------:R-:W-:-:S05]  /*03c0*/  @P0 IMAD.HI.U32 R3, R5, c[0x0][0x330], RZ ;  /* 0x0000cc0005030a27 */ /* 0x000fca00078e00ff */
[----:B------:R-:W-:-:S04]  /*03d0*/  @P0 SHF.R.U32.HI R5, RZ, c[0x0][0x334], R3 ;  /* 0x0000cd00ff050a19 */ /* 0x000fc80000011603 */
[----:B------:R-:W-:Y:S01]  /*03e0*/  LOP3.LUT R5, RZ, R5, RZ, 0x33, !PT ;  /* 0x00000005ff057212 */ /* 0x000fe200078e33ff */
[----:B------:R-:W-:Y:S05]  /*03f0*/  BRA `(.L_x_158) ;  /* 0x0000004000007947 */ /* 0x000fea0003800000 */
.L_x_157:
[----:B------:R-:W-:-:S04]  /*0400*/  MOV R3, c[0x0][0x32c] ;  /* 0x0000cb0000037a02 */ /* 0x000fc80000000f00 */
[----:B------:R-:W-:-:S13]  /*0410*/  ISETP.NE.AND P0, PT, R3, 0x1, PT ;  /* 0x000000010300780c */ /* 0x000fda0003f05270 */
[----:B------:R-:W-:-:S05]  /*0420*/  @P0 IMAD.HI.U32 R3, R5, c[0x0][0x330], RZ ;  /* 0x0000cc0005030a27 */ /* 0x000fca00078e00ff */
[----:B------:R-:W-:-:S05]  /*0430*/  @P0 SHF.R.U32.HI R5, RZ, c[0x0][0x334], R3 ;  /* 0x0000cd00ff050a19 */ /* 0x000fca0000011603 */
.L_x_158:
[----:B------:R-:W-:-:S05]  /*0440*/  IMAD R5, R5, c[0x0][0x32c], RZ ;  /* 0x0000cb0005057a24 */ /* 0x000fca00078e02ff */
[----:B------:R-:W-:-:S05]  /*0450*/  IMNMX R4, R4, R5, !PT ;  /* 0x0000000504047217 */ /* 0x000fca0007800200 */
.L_x_156:
[----:B------:R-:W-:Y:S01]  /*0460*/  IMAD.HI R4, R4, 0x2aaaaaab, RZ ;  /* 0x2aaaaaab04047827 */ /* 0x000fe200078e02ff */
[----:B------:R-:W-:Y:S01]  /*0470*/  ULDC.64 UR10, c[0x0][0x118] ;  /* 0x00004600000a7ab9 */ /* 0x000fe20000000a00 */
[----:B------:R-:W-:Y:S01]  /*0480*/  PLOP3.LUT P1, PT, PT, PT, PT, 0x80, 0x0 ;  /* 0x000000000000781c */ /* 0x000fe20003f2f070 */
[----:B------:R-:W-:Y:S01]  /*0490*/  CS2R R66, SRZ ;  /* 0x0000000000427805 */ /* 0x000fe2000001ff00 */
[----:B------:R-:W-:Y:S01]  /*04a0*/  IMAD.MOV.U32 R5, RZ, RZ, RZ ;  /* 0x000000ffff057224 */ /* 0x000fe200078e00ff */
[----:B------:R-:W-:Y:S01]  /*04b0*/  SHF.R.U32.HI R207, RZ, 0x1f, R4 ;  /* 0x0000001fffcf7819 */ /* 0x000fe20000011604 */
[----:B------:R-:W-:Y:S01]  /*04c0*/  IMAD.MOV.U32 R64, RZ, RZ, RZ ;  /* 0x000000ffff407224 */ /* 0x000fe200078e00ff */
[----:B------:R-:W-:Y:S01]  /*04d0*/  CS2R R62, SRZ ;  /* 0x00000000003e7805 */ /* 0x000fe2000001ff00 */
[----:B------:R-:W-:Y:S01]  /*04e0*/  CS2R R60, SRZ ;  /* 0x00000000003c7805 */ /* 0x000fe2000001ff00 */
[----:B------:R-:W-:Y:S01]  /*04f0*/  LEA.HI.SX32 R207, R4, R207, 0x1c ;  /* 0x000000cf04cf7211 */ /* 0x000fe200078fe2ff */
[----:B------:R-:W-:Y:S01]  /*0500*/  CS2R R58, SRZ ;  /* 0x00000000003a7805 */ /* 0x000fe2000001ff00 */
[----:B------:R-:W-:Y:S01]  /*0510*/  CS2R R56, SRZ ;  /* 0x0000000000387805 */ /* 0x000fe2000001ff00 */
[----:B------:R-:W-:Y:S01]  /*0520*/  CS2R R54, SRZ ;  /* 0x0000000000367805 */ /* 0x000fe2000001ff00 */
[----:B------:R-:W-:Y:S01]  /*0530*/  IMNMX R207, RZ, R207, !PT ;  /* 0x000000cfffcf7217 */ /* 0x000fe20007800200 */
[----:B------:R-:W-:Y:S01]  /*0540*/  CS2R R52, SRZ ;  /* 0x0000000000347805 */ /* 0x000fe2000001ff00 */
[----:B------:R-:W-:Y:S01]  /*0550*/  CS2R R106, SRZ ;  /* 0x00000000006a7805 */ /* 0x000fe2000001ff00 */
[----:B------:R-:W-:Y:S01]  /*0560*/  IMAD.MOV.U32 R105, RZ, RZ, RZ ;  /* 0x000000ffff697224 */ /* 0x000fe200078e00ff */
[----:B------:R-:W-:Y:S01]  /*0570*/  ISETP.GT.AND P0, PT, R14, R207, PT ;  /* 0x000000cf0e00720c */ /* 0x000fe20003f04270 */
        /* <DEDUP_REMOVED lines=24> */
[----:B------:R-:W-:Y:S05]  /*0700*/  @!P0 BRA `(.L_x_159) ;  /* 0x0000f3b000008947 */ /* 0x000fea0003800000 */
[----:B------:R-:W-:Y:S01]  /*0710*/  ISETP.NE.U32.AND P2, PT, RZ, c[0x0][0x340], PT ;  /* 0x0000d000ff007a0c */ /* 0x000fe20003f45070 */
[----:B------:R-:W1:Y:S01]  /*0720*/  S2R R30, SR_CTAID.Y ;  /* 0x00000000001e7919 */ /* 0x000e620000002600 */
[----:B------:R-:W-:-:S02]  /*0730*/  SHF.R.S32.HI R107, RZ, 0x1f, R104 ;  /* 0x0000001fff6b7819 */ /* 0x000fc40000011468 */
[----:B------:R-:W-:Y:S01]  /*0740*/  SHF.R.S32.HI R7, RZ, 0x1f, R0 ;  /* 0x0000001fff077819 */ /* 0x000fe20000011400 */
[----:B------:R-:W-:Y:S01]  /*0750*/  IMAD.MOV.U32 R15, RZ, RZ, 0x60 ;  /* 0x00000060ff0f7424 */ /* 0x000fe200078e00ff */
[----:B------:R-:W-:Y:S01]  /*0760*/  ISETP.NE.AND.EX P2, PT, RZ, c[0x0][0x344], PT, P2 ;  /* 0x0000d100ff007a0c */ /* 0x000fe20003f45320 */
[----:B------:R-:W-:Y:S01]  /*0770*/  ULDC.64 UR6, c[0x0][0x1e0] ;  /* 0x0000780000067ab9 */ /* 0x000fe20000000a00 */
[----:B------:R-:W-:Y:S01]  /*0780*/  IADD3 R111, R14, -0x1, RZ ;  /* 0xffffffff0e6f7810 */ /* 0x000fe20007ffe0ff */
[----:B------:R-:W-:-:S10]  /*0790*/  ULDC.64 UR4, c[0x0][0x208] ;  /* 0x0000820000047ab9 */ /* 0x000fd40000000a00 */
[----:B------:R-:W-:-:S04]  /*07a0*/  @P2 IMAD.MOV.U32 R3, RZ, RZ, 0x4 ;  /* 0x00000004ff032424 */ /* 0x000fc800078e00ff */
[----:B------:R-:W-:-:S06]  /*07b0*/  @P2 IMAD.WIDE R218, R0, R3, c[0x0][0x340] ;  /* 0x0000d00000da2625 */ /* 0x000fcc00078e0203 */
[----:B------:R-:W2:Y:S01]  /*07c0*/  @P2 LDG.E R218, [R218.64] ;  /* 0x0000000adada2981 */ /* 0x000ea2000c1e1900 */
[-C--:B------:R-:W-:Y:S01]  /*07d0*/  LEA.HI R34, R107, R104.reuse, RZ, 0x3 ;  /* 0x000000686b227211 */ /* 0x080fe200078f18ff */
[----:B-1----:R-:W-:Y:S01]  /*07e0*/  IMAD.WIDE.U32 R10, R30, c[0x0][0x1b8], RZ ;  /* 0x00006e001e0a7a25 */ /* 0x002fe200078e00ff */
[----:B------:R-:W-:Y:S01]  /*07f0*/  SHF.R.S32.HI R32, RZ, 0x1f, R30 ;  /* 0x0000001fff207819 */ /* 0x000fe2000001141e */
[----:B------:R-:W-:Y:S01]  /*0800*/  UIMAD.WIDE.U32 UR14, UR6, 0x40, URZ ;  /* 0x00000040060e78a5 */ /* 0x000fe2000f8e003f */
[----:B------:R-:W-:Y:S01]  /*0810*/  LOP3.LUT R29, R34, 0xfffffff8, RZ, 0xc0, !PT ;  /* 0xfffffff8221d7812 */ /* 0x000fe200078ec0ff */
[----:B------:R-:W-:Y:S01]  /*0820*/  IMAD.WIDE.U32 R108, R15, c[0x0][0x1e0], RZ ;  /* 0x000078000f6c7a25 */ /* 0x000fe200078e00ff */
[----:B------:R-:W-:Y:S01]  /*0830*/  SHF.R.S32.HI R34, RZ, 0x3, R34 ;  /* 0x00000003ff227819 */ /* 0x000fe20000011422 */
[----:B------:R-:W-:Y:S01]  /*0840*/  USHF.L.U32 UR8, UR7, 0x6, URZ ;  /* 0x0000000607087899 */ /* 0x000fe2000800063f */
[----:B------:R-:W-:Y:S01]  /*0850*/  SHF.R.S32.HI R31, RZ, 0x1f, R111 ;  /* 0x0000001fff1f7819 */ /* 0x000fe2000001146f */
[----:B------:R-:W-:Y:S01]  /*0860*/  IMAD.IADD R29, R104, 0x1, -R29 ;  /* 0x00000001681d7824 */ /* 0x000fe200078e0a1d */
[--C-:B------:R-:W-:Y:S01]  /*0870*/  SHF.R.S32.HI R33, RZ, 0x1f, R34.reuse ;  /* 0x0000001fff217819 */ /* 0x100fe20000011422 */
[----:B------:R-:W-:Y:S01]  /*0880*/  IMAD R5, R32, c[0x0][0x1b8], RZ ;  /* 0x00006e0020057a24 */ /* 0x000fe200078e02ff */
[-C--:B------:R-:W-:Y:S01]  /*0890*/  LEA.HI R206, R107, R104.reuse, RZ, 0x4 ;  /* 0x000000686bce7211 */ /* 0x080fe200078f20ff */
[----:B------:R-:W-:Y:S01]  /*08a0*/  IMAD R4, R29, 0x20, R34 ;  /* 0x000000201d047824 */ /* 0x000fe200078e0222 */
[----:B------:R-:W-:Y:S01]  /*08b0*/  UIADD3 UR8, UR15, UR8, URZ ;  /* 0x000000080f087290 */ /* 0x000fe2000fffe03f */
[----:B------:R-:W-:Y:S01]  /*08c0*/  IMAD R5, R30, c[0x0][0x1bc], R5 ;  /* 0x00006f001e057a24 */ /* 0x000fe200078e0205 */
[----:B------:R-:W-:Y:S01]  /*08d0*/  LEA.HI R106, R107, R104, RZ, 0x5 ;  /* 0x000000686b6a7211 */ /* 0x000fe200078f28ff */
[----:B------:R-:W-:Y:S01]  /*08e0*/  IMAD.IADD R3, R13, 0x1, R4 ;  /* 0x000000010d037824 */ /* 0x000fe200078e0204 */
[----:B------:R-:W-:Y:S01]  /*08f0*/  USHF.L.U32 UR9, UR4, 0x6, URZ ;  /* 0x0000000604097899 */ /* 0x000fe2000800063f */
[----:B------:R-:W-:Y:S01]  /*0900*/  IMAD.IADD R11, R11, 0x1, R5 ;  /* 0x000000010b0b7824 */ /* 0x000fe200078e0205 */
[----:B------:R-:W-:Y:S01]  /*0910*/  SHF.R.S32.HI R105, RZ, 0x5, R106 ;  /* 0x00000005ff697819 */ /* 0x000fe2000001146a */
[----:B------:R-:W-:Y:S01]  /*0920*/  @P4 IMAD.HI.U32 R4, R3, c[0x0][0x2c8], RZ ;  /* 0x0000b20003044a27 */ /* 0x000fe200078e00ff */
[----:B------:R-:W-:-:S02]  /*0930*/  UMOV UR12, 0x6 ;  /* 0x00000006000c7882 */ /* 0x000fc40000000000 */
[----:B------:R-:W-:Y:S01]  /*0940*/  USHF.L.U64.HI UR12, UR4, UR12, UR5 ;  /* 0x0000000c040c7299 */ /* 0x000fe20008010205 */
[----:B------:R-:W-:Y:S01]  /*0950*/  IMAD.MOV.U32 R8, RZ, RZ, R3 ;  /* 0x000000ffff087224 */ /* 0x000fe200078e0003 */
[----:B------:R-:W-:Y:S01]  /*0960*/  @P4 SHF.R.U32.HI R8, RZ, c[0x0][0x2cc], R4 ;  /* 0x0000b300ff084a19 */ /* 0x000fe20000011604 */
[----:B------:R-:W-:Y:S02]  /*0970*/  IMAD R5, R7, c[0x0][0x1c0], RZ ;  /* 0x0000700007057a24 */ /* 0x000fe400078e02ff */
[----:B------:R-:W-:Y:S01]  /*0980*/  IMAD.WIDE.U32 R10, R0, c[0x0][0x1c0], R10 ;  /* 0x00007000000a7a25 */ /* 0x000fe200078e000a */
[----:B------:R-:W-:-:S03]  /*0990*/  SHF.R.S32.HI R6, RZ, 0x1f, R8 ;  /* 0x0000001fff067819 */ /* 0x000fc60000011408 */
[----:B------:R-:W-:Y:S02]  /*09a0*/  IMAD R5, R0, c[0x0][0x1c4], R5 ;  /* 0x0000710000057a24 */ /* 0x000fe400078e0205 */
[----:B------:R-:W-:Y:S02]  /*09b0*/  IMAD.MOV R4, RZ, RZ, -R8 ;  /* 0x000000ffff047224 */ /* 0x000fe400078e0a08 */
[----:B------:R-:W-:Y:S02]  /*09c0*/  IMAD.IADD R11, R11, 0x1, R5 ;  /* 0x000000010b0b7824 */ /* 0x000fe400078e0205 */
[----:B------:R-:W-:Y:S02]  /*09d0*/  IMAD R5, R6, c[0x0][0x1b0], RZ ;  /* 0x00006c0006057a24 */ /* 0x000fe400078e02ff */
[----:B------:R-:W-:Y:S02]  /*09e0*/  IMAD R4, R4, c[0x0][0x2c4], R3 ;  /* 0x0000b10004047a24 */ /* 0x000fe400078e0203 */
[----:B------:R-:W-:-:S02]  /*09f0*/  IMAD R3, R8, c[0x0][0x1b4], R5 ;  /* 0x00006d0008037a24 */ /* 0x000fc400078e0205 */
[----:B------:R-:W-:Y:S01]  /*0a00*/  IMAD.WIDE.U32 R10, R8, c[0x0][0x1b0], R10 ;  /* 0x00006c00080a7a25 */ /* 0x000fe200078e000a */
[----:B------:R-:W-:-:S03]  /*0a10*/  SHF.R.S32.HI R5, RZ, 0x1f, R4 ;  /* 0x0000001fff057819 */ /* 0x000fc60000011404 */
[----:B------:R-:W-:Y:S02]  /*0a20*/  IMAD.IADD R11, R11, 0x1, R3 ;  /* 0x000000010b0b7824 */ /* 0x000fe400078e0203 */
[----:B------:R-:W-:Y:S02]  /*0a30*/  IMAD R5, R5, c[0x0][0x1a8], RZ ;  /* 0x00006a0005057a24 */ /* 0x000fe400078e02ff */
[----:B------:R-:W-:-:S04]  /*0a40*/  IMAD.WIDE.U32 R8, R4, c[0x0][0x1a8], R10 ;  /* 0x00006a0004087a25 */ /* 0x000fc800078e000a */
[----:B------:R-:W-:Y:S01]  /*0a50*/  IMAD R5, R4, c[0x0][0x1ac], R5 ;  /* 0x00006b0004057a24 */ /* 0x000fe200078e0205 */
[----:B------:R-:W-:Y:S01]  /*0a60*/  BAR.SYNC.DEFER_BLOCKING 0x0 ;  /* 0x0000000000007b1d */ /* 0x000fe20000010000 */
[----:B------:R-:W-:Y:S01]  /*0a70*/  IMAD.SHL.U32 R3, R34, 0x40, RZ ;  /* 0x0000004022037824 */ /* 0x000fe200078e00ff */
[----:B------:R-:W-:Y:S01]  /*0a80*/  LEA R6, P0, R8, c[0x0][0x160], 0x1 ;  /* 0x0000580008067a11 */ /* 0x000fe200078008ff */
[----:B------:R-:W-:Y:S02]  /*0a90*/  IMAD.IADD R4, R9, 0x1, R5 ;  /* 0x0000000109047824 */ /* 0x000fe400078e0205 */
[----:B------:R-:W-:Y:S01]  /*0aa0*/  IMAD.SHL.U32 R36, R29, 0x8, RZ ;  /* 0x000000081d247824 */ /* 0x000fe200078e00ff */
[----:B------:R-:W-:Y:S01]  /*0ab0*/  LOP3.LUT R3, R3, 0x1c0, RZ, 0xc0, !PT ;  /* 0x000001c003037812 */ /* 0x000fe200078ec0ff */
[----:B------:R-:W-:Y:S01]  /*0ac0*/  IMAD R5, R2, c[0x0][0x168], RZ ;  /* 0x00005a0002057a24 */ /* 0x000fe200078e02ff */
[----:B------:R-:W-:Y:S01]  /*0ad0*/  LEA.HI.X R4, R8, c[0x0][0x164], R4, 0x1, P0 ;  /* 0x0000590008047a11 */ /* 0x000fe200000f0c04 */
[----:B------:R-:W1:Y:S01]  /*0ae0*/  SHFL.IDX PT, R16, R6, RZ, 0x181f ;  /* 0x00181fff06107589 */ /* 0x000e6200000e0000 */
[----:B------:R-:W-:Y:S01]  /*0af0*/  IMAD.IADD R2, R13, 0x1, R34 ;  /* 0x000000010d027824 */ /* 0x000fe200078e0222 */
[----:B------:R-:W-:-:S02]  /*0b00*/  LOP3.LUT R9, R3, 0x38, R36, 0xf8, !PT ;  /* 0x0000003803097812 */ /* 0x000fc400078ef824 */
[----:B------:R-:W-:Y:S01]  /*0b10*/  SHF.R.U32.HI R208, RZ, 0x3, R3 ;  /* 0x00000003ffd07819 */ /* 0x000fe20000011603 */
[----:B------:R-:W3:Y:S01]  /*0b20*/  SHFL.IDX PT, R17, R4, RZ, 0x181f ;  /* 0x00181fff04117589 */ /* 0x000ee200000e0000 */
[----:B------:R-:W-:Y:S02]  /*0b30*/  LEA.HI R3, R107, R104, RZ, 0x6 ;  /* 0x000000686b037211 */ /* 0x000fe400078f30ff */
[C---:B------:R-:W-:Y:S01]  /*0b40*/  ISETP.GE.AND P1, PT, R2.reuse, R5, PT ;  /* 0x000000050200720c */ /* 0x040fe20003f26270 */
[----:B------:R-:W4:Y:S01]  /*0b50*/  SHFL.IDX PT, R10, R6, 0x1, 0x181f ;  /* 0x00381f00060a7f89 */ /* 0x000f2200000e0000 */
[----:B------:R-:W-:Y:S01]  /*0b60*/  LOP3.LUT R208, R9, R208, RZ, 0x3c, !PT ;  /* 0x000000d009d07212 */ /* 0x000fe200078e3cff */
[----:B------:R-:W-:Y:S01]  /*0b70*/  IMAD.SHL.U32 R3, R3, 0x8, RZ ;  /* 0x0000000803037824 */ /* 0x000fe200078e00ff */
[----:B------:R-:W-:Y:S01]  /*0b80*/  IADD3 R8, R2, 0x20, RZ ;  /* 0x0000002002087810 */ /* 0x000fe20007ffe0ff */
[----:B------:R-:W5:Y:S01]  /*0b90*/  SHFL.IDX PT, R11, R4, 0x1, 0x181f ;  /* 0x00381f00040b7f89 */ /* 0x000f6200000e0000 */
[----:B------:R-:W-:-:S02]  /*0ba0*/  SHF.R.S32.HI R37, RZ, 0x1f, R36 ;  /* 0x0000001fff257819 */ /* 0x000fc40000011424 */
[----:B------:R-:W-:Y:S01]  /*0bb0*/  LOP3.LUT R208, R208, 0xfffffe00, R3, 0xf8, !PT ;  /* 0xfffffe00d0d07812 */ /* 0x000fe200078ef803 */
[----:B------:R-:W-:Y:S01]  /*0bc0*/  SHFL.IDX PT, R9, R4, 0x2, 0x181f ;  /* 0x00581f0004097f89 */ /* 0x000fe200000e0000 */
[----:B------:R-:W-:Y:S02]  /*0bd0*/  IADD3 R3, R36, 0x40, RZ ;  /* 0x0000004024037810 */ /* 0x000fe40007ffe0ff */
[----:B------:R-:W-:Y:S01]  /*0be0*/  ISETP.GE.AND P0, PT, R8, R5, PT ;  /* 0x000000050800720c */ /* 0x000fe20003f06270 */
[----:B------:R-:W-:Y:S01]  /*0bf0*/  IMAD.SHL.U32 R208, R208, 0x2, RZ ;  /* 0x00000002d0d07824 */ /* 0x000fe200078e00ff */
[----:B------:R-:W-:Y:S02]  /*0c00*/  IADD3 R8, R2, 0x40, RZ ;  /* 0x0000004002087810 */ /* 0x000fe40007ffe0ff */
[C---:B-1----:R-:W-:Y:S02]  /*0c10*/  @!P1 LEA R20, P5, R36.reuse, R16, 0x1 ;  /* 0x0000001024149211 */ /* 0x042fe400078a08ff */
[----:B------:R-:W-:-:S02]  /*0c20*/  ISETP.GE.AND P6, PT, R36, c[0x0][0x198], PT ;  /* 0x0000660024007a0c */ /* 0x000fc40003fc6270 */
[----:B------:R-:W-:Y:S02]  /*0c30*/  IADD3 R2, R2, 0x60, RZ ;  /* 0x0000006002027810 */ /* 0x000fe40007ffe0ff */
[----:B---3--:R-:W-:Y:S02]  /*0c40*/  @!P1 LEA.HI.X R21, R36, R17, R37, 0x1, P5 ;  /* 0x0000001124159211 */ /* 0x008fe400028f0c25 */
[----:B------:R-:W-:Y:S02]  /*0c50*/  ISETP.GE.AND P5, PT, R8, R5, PT ;  /* 0x000000050800720c */ /* 0x000fe40003fa6270 */
[----:B------:R-:W1:Y:S05]  /*0c60*/  SHFL.IDX PT, R8, R6, 0x2, 0x181f ;  /* 0x00581f0006087f89 */ /* 0x000e6a00000e0000 */
[----:B------:R1:W-:Y:S01]  /*0c70*/  @!P1 LDGSTS.E.BYPASS.LTC128B.128 [R208+0x100], [R20.64], !P6 ;  /* 0x0010000014d09fae */ /* 0x0003e2000f101d4a */
[----:B--2---:R-:W-:Y:S01]  /*0c80*/  @P2 SHF.R.S32.HI R219, RZ, 0x1f, R218 ;  /* 0x0000001fffdb2819 */ /* 0x004fe200000114da */
[----:B------:R-:W-:Y:S01]  /*0c90*/  @!P2 IMAD.MOV.U32 R218, RZ, RZ, R0 ;  /* 0x000000ffffdaa224 */ /* 0x000fe200078e0000 */
[----:B------:R-:W-:Y:S01]  /*0ca0*/  @!P1 SHF.R.S32.HI R0, RZ, 0x1f, R3 ;  /* 0x0000001fff009819 */ /* 0x000fe20000011403 */
[----:B------:R-:W-:Y:S01]  /*0cb0*/  @!P2 IMAD.MOV.U32 R219, RZ, RZ, R7 ;  /* 0x000000ffffdba224 */ /* 0x000fe200078e0007 */
[----:B------:R-:W-:Y:S01]  /*0cc0*/  ISETP.GE.AND P2, PT, R3, c[0x0][0x198], PT ;  /* 0x0000660003007a0c */ /* 0x000fe20003f46270 */
[----:B------:R-:W-:Y:S01]  /*0cd0*/  IMAD R7, R33, c[0x0][0x1e0], RZ ;  /* 0x0000780021077a24 */ /* 0x000fe200078e02ff */
[----:B------:R-:W-:Y:S01]  /*0ce0*/  @!P1 LEA.HI R0, R0, R3, RZ, 0x3 ;  /* 0x0000000300009211 */ /* 0x000fe200078f18ff */
[----:B------:R-:W-:-:S02]  /*0cf0*/  IMAD R213, R219, c[0x0][0x1f0], RZ ;  /* 0x00007c00dbd57a24 */ /* 0x000fc400078e02ff */
[----:B------:R-:W-:Y:S01]  /*0d00*/  IMAD R7, R34, c[0x0][0x1e4], R7 ;  /* 0x0000790022077a24 */ /* 0x000fe200078e0207 */
[----:B------:R-:W-:Y:S01]  /*0d10*/  @!P1 LOP3.LUT R0, R0, 0xfffffff8, RZ, 0xc0, !PT ;  /* 0xfffffff800009812 */ /* 0x000fe200078ec0ff */
[----:B------:R-:W-:Y:S02]  /*0d20*/  IMAD R213, R218, c[0x0][0x1f4], R213 ;  /* 0x00007d00dad57a24 */ /* 0x000fe400078e02d5 */
[----:B------:R-:W-:Y:S02]  /*0d30*/  IMAD R33, R33, c[0x0][0x208], RZ ;  /* 0x0000820021217a24 */ /* 0x000fe400078e02ff */
[----:B------:R-:W-:Y:S01]  /*0d40*/  @!P1 IMAD.WIDE R22, R0, 0x2, R16 ;  /* 0x0000000200169825 */ /* 0x000fe200078e0210 */
[----:B------:R-:W-:-:S03]  /*0d50*/  @!P0 SHF.R.S32.HI R0, RZ, 0x1f, R3 ;  /* 0x0000001fff008819 */ /* 0x000fc60000011403 */
[----:B------:R-:W-:Y:S01]  /*0d60*/  IMAD.WIDE.U32 R16, R34, c[0x0][0x1e0], R36 ;  /* 0x0000780022107a25 */ /* 0x000fe200078e0024 */
[----:B------:R-:W-:Y:S01]  /*0d70*/  @!P0 LEA.HI R0, R0, R3, RZ, 0x3 ;  /* 0x0000000300008211 */ /* 0x000fe200078f18ff */
[----:B------:R2:W-:Y:S01]  /*0d80*/  @!P1 LDGSTS.E.BYPASS.LTC128B.128 [R208+0x4100], [R22.64], !P2 ;  /* 0x0410000016d09fae */ /* 0x0005e2000d101d4a */
[----:B----4-:R-:W-:Y:S01]  /*0d90*/  @!P0 LEA R18, P1, R36, R10, 0x1 ;  /* 0x0000000a24128211 */ /* 0x010fe200078208ff */
[----:B------:R-:W-:Y:S01]  /*0da0*/  IMAD.IADD R17, R17, 0x1, R7 ;  /* 0x0000000111117824 */ /* 0x000fe200078e0207 */
[----:B------:R-:W-:Y:S01]  /*0db0*/  @!P0 LOP3.LUT R0, R0, 0xfffffff8, RZ, 0xc0, !PT ;  /* 0xfffffff800008812 */ /* 0x000fe200078ec0ff */
[----:B------:R-:W-:Y:S01]  /*0dc0*/  IMAD R221, R219, c[0x0][0x218], RZ ;  /* 0x00008600dbdd7a24 */ /* 0x000fe200078e02ff */
[----:B-----5:R-:W-:Y:S02]  /*0dd0*/  @!P0 LEA.HI.X R19, R36, R11, R37, 0x1, P1 ;  /* 0x0000000b24138211 */ /* 0x020fe400008f0c25 */
[----:B------:R-:W-:Y:S01]  /*0de0*/  ISETP.GE.AND P1, PT, R2, R5, PT ;  /* 0x000000050200720c */ /* 0x000fe20003f26270 */
[----:B------:R-:W-:Y:S01]  /*0df0*/  @!P0 IMAD.WIDE R10, R0, 0x2, R10 ;  /* 0x00000002000a8825 */ /* 0x000fe200078e020a */
[----:B------:R-:W-:Y:S01]  /*0e00*/  @!P5 SHF.R.S32.HI R0, RZ, 0x1f, R3 ;  /* 0x0000001fff00d819 */ /* 0x000fe20000011403 */
[----:B------:R3:W-:Y:S01]  /*0e10*/  @!P0 LDGSTS.E.BYPASS.LTC128B.128 [R208+0x1100], [R18.64], !P6 ;  /* 0x0110000012d08fae */ /* 0x0007e2000f101d4a */
[----:B------:R-:W-:Y:S01]  /*0e20*/  LOP3.LUT R7, R206, 0xfffffff0, RZ, 0xc0, !PT ;  /* 0xfffffff0ce077812 */ /* 0x000fe200078ec0ff */
[----:B------:R-:W-:Y:S01]  /*0e30*/  IMAD R5, R32, c[0x0][0x1e8], RZ ;  /* 0x00007a0020057a24 */ /* 0x000fe200078e02ff */
[----:B------:R-:W-:Y:S01]  /*0e40*/  @!P5 LEA.HI R0, R0, R3, RZ, 0x3 ;  /* 0x000000030000d211 */ /* 0x000fe200078f18ff */
[----:B------:R4:W-:Y:S01]  /*0e50*/  @!P0 LDGSTS.E.BYPASS.LTC128B.128 [R208+0x5100], [R10.64], !P2 ;  /* 0x051000000ad08fae */ /* 0x0009e2000d101d4a */
[----:B-1----:R-:W-:Y:S01]  /*0e60*/  @!P5 LEA R20, P0, R36, R8, 0x1 ;  /* 0x000000082414d211 */ /* 0x002fe200078008ff */
[----:B------:R-:W-:Y:S01]  /*0e70*/  IMAD R210, R30, c[0x0][0x1ec], R5 ;  /* 0x00007b001ed27a24 */ /* 0x000fe200078e0205 */
[----:B------:R-:W-:Y:S01]  /*0e80*/  @!P5 LOP3.LUT R5, R0, 0xfffffff8, RZ, 0xc0, !PT ;  /* 0xfffffff80005d812 */ /* 0x000fe200078ec0ff */
[----:B------:R-:W-:Y:S01]  /*0e90*/  IMAD R221, R218, c[0x0][0x21c], R221 ;  /* 0x00008700dadd7a24 */ /* 0x000fe200078e02dd */
[----:B------:R-:W-:-:S02]  /*0ea0*/  @!P5 LEA.HI.X R21, R36, R9, R37, 0x1, P0 ;  /* 0x000000092415d211 */ /* 0x000fc400000f0c25 */
[----:B------:R-:W-:Y:S01]  /*0eb0*/  @!P1 SHF.R.S32.HI R0, RZ, 0x1f, R3 ;  /* 0x0000001fff009819 */ /* 0x000fe20000011403 */
[----:B------:R-:W-:Y:S02]  /*0ec0*/  @!P5 IMAD.WIDE R8, R5, 0x2, R8 ;  /* 0x000000020508d825 */ /* 0x000fe400078e0208 */
[----:B------:R1:W-:Y:S01]  /*0ed0*/  @!P5 LDGSTS.E.BYPASS.LTC128B.128 [R208+0x2100], [R20.64], !P6 ;  /* 0x0210000014d0dfae */ /* 0x0003e2000f101d4a */
[----:B------:R-:W-:Y:S01]  /*0ee0*/  @!P1 LEA.HI R0, R0, R3, RZ, 0x3 ;  /* 0x0000000300009211 */ /* 0x000fe200078f18ff */
[----:B------:R-:W-:Y:S02]  /*0ef0*/  IMAD R5, R15, c[0x0][0x1e4], RZ ;  /* 0x000079000f057a24 */ /* 0x000fe400078e02ff */
[----:B--2---:R-:W-:Y:S01]  /*0f00*/  IMAD.WIDE.U32 R22, R30, c[0x0][0x1e8], R16 ;  /* 0x00007a001e167a25 */ /* 0x004fe200078e0010 */
[----:B------:R2:W-:Y:S01]  /*0f10*/  @!P5 LDGSTS.E.BYPASS.LTC128B.128 [R208+0x6100], [R8.64], !P2 ;  /* 0x0610000008d0dfae */ /* 0x0005e2000d101d4a */
[----:B------:R-:W-:Y:S02]  /*0f20*/  @!P1 LOP3.LUT R0, R0, 0xfffffff8, RZ, 0xc0, !PT ;  /* 0xfffffff800009812 */ /* 0x000fe400078ec0ff */
[----:B------:R-:W-:Y:S01]  /*0f30*/  IMAD R15, R14, -0x60, R15 ;  /* 0xffffffa00e0f7824 */ /* 0x000fe200078e020f */
[----:B------:R-:W3:Y:S01]  /*0f40*/  SHFL.IDX PT, R16, R6, 0x3, 0x181f ;  /* 0x00781f0006107f89 */ /* 0x000ee200000e0000 */
[----:B------:R-:W-:-:S02]  /*0f50*/  IMAD.IADD R211, R23, 0x1, R210 ;  /* 0x0000000117d37824 */ /* 0x000fc400078e02d2 */
[----:B------:R-:W-:Y:S01]  /*0f60*/  IMAD.MOV.U32 R210, RZ, RZ, R22 ;  /* 0x000000ffffd27224 */ /* 0x000fe200078e0016 */
[----:B------:R5:W1:Y:S01]  /*0f70*/  SHFL.IDX PT, R17, R4, 0x3, 0x181f ;  /* 0x00781f0004117f89 */ /* 0x000a6200000e0000 */
[----:B------:R-:W-:Y:S01]  /*0f80*/  IADD3 R28, R15, c[0x0][0x1d0], -R34 ;  /* 0x000074000f1c7a10 */ /* 0x000fe20007ffe822 */
[----:B------:R-:W-:Y:S02]  /*0f90*/  IMAD.IADD R12, R109, 0x1, R5 ;  /* 0x000000016d0c7824 */ /* 0x000fe400078e0205 */
[----:B------:R-:W-:Y:S01]  /*0fa0*/  IMAD.WIDE.U32 R210, R218, c[0x0][0x1f0], R210 ;  /* 0x00007c00dad27a25 */ /* 0x000fe200078e00d2 */
[----:B------:R-:W-:-:S03]  /*0fb0*/  ISETP.GE.AND P0, PT, R28, 0x1, PT ;  /* 0x000000011c00780c */ /* 0x000fc60003f06270 */
[----:B------:R-:W-:Y:S02]  /*0fc0*/  IMAD R5, R12, R111, RZ ;  /* 0x0000006f0c057224 */ /* 0x000fe400078e02ff */
[----:B------:R-:W-:Y:S02]  /*0fd0*/  IMAD.IADD R213, R211, 0x1, R213 ;  /* 0x00000001d3d57824 */ /* 0x000fe400078e02d5 */
[----:B------:R-:W-:Y:S02]  /*0fe0*/  IMAD.MOV.U32 R212, RZ, RZ, R210 ;  /* 0x000000ffffd47224 */ /* 0x000fe400078e00d2 */
[-C--:B------:R-:W-:Y:S02]  /*0ff0*/  IMAD R5, R31, R108.reuse, R5 ;  /* 0x0000006c1f057224 */ /* 0x080fe400078e0205 */
[----:B--2---:R-:W-:Y:S01]  /*1000*/  IMAD.WIDE.U32 R8, R111, R108, R212 ;  /* 0x0000006c6f087225 */ /* 0x004fe200078e00d4 */
[----:B---3--:R-:W-:-:S03]  /*1010*/  @!P1 LEA R18, P5, R36, R16, 0x1 ;  /* 0x0000001024129211 */ /* 0x008fc600078a08ff */
[----:B-----5:R-:W-:Y:S01]  /*1020*/  IMAD.IADD R4, R104, 0x1, -R7 ;  /* 0x0000000168047824 */ /* 0x020fe200078e0a07 */
[----:B-1----:R-:W-:Y:S01]  /*1030*/  @!P1 LEA.HI.X R19, R36, R17, R37, 0x1, P5 ;  /* 0x0000001124139211 */ /* 0x002fe200028f0c25 */
[----:B------:R-:W-:Y:S01]  /*1040*/  IMAD.IADD R5, R9, 0x1, R5 ;  /* 0x0000000109057824 */ /* 0x000fe200078e0205 */
[----:B----4-:R-:W-:Y:S01]  /*1050*/  @P0 LEA R10, P5, R8, c[0x0][0x1c8], 0x1 ;  /* 0x00007200080a0a11 */ /* 0x010fe200078a08ff */
[----:B------:R-:W-:Y:S01]  /*1060*/  @!P1 IMAD.WIDE R16, R0, 0x2, R16 ;  /* 0x0000000200109825 */ /* 0x000fe200078e0210 */
[----:B------:R-:W-:Y:S01]  /*1070*/  SHF.R.S32.HI R7, RZ, 0x1f, R4 ;  /* 0x0000001fff077819 */ /* 0x000fe20000011404 */
[----:B------:R1:W-:Y:S01]  /*1080*/  @!P1 LDGSTS.E.BYPASS.LTC128B.128 [R208+0x3100], [R18.64], !P6 ;  /* 0x0310000012d09fae */ /* 0x0003e2000f101d4a */
[----:B------:R-:W-:Y:S01]  /*1090*/  ISETP.GE.AND P6, PT, R36, c[0x0][0x1d4], PT ;  /* 0x0000750024007a0c */ /* 0x000fe20003fc6270 */
[----:B------:R-:W-:Y:S01]  /*10a0*/  IMAD.U32 R6, RZ, RZ, UR6 ;  /* 0x00000006ff067e24 */ /* 0x000fe2000f8e00ff */
[----:B------:R-:W-:Y:S01]  /*10b0*/  @P0 LEA.HI.X R11, R8, c[0x0][0x1cc], R5, 0x1, P5 ;  /* 0x00007300080b0a11 */ /* 0x000fe200028f0c05 */
[----:B------:R2:W-:Y:S01]  /*10c0*/  @!P1 LDGSTS.E.BYPASS.LTC128B.128 [R208+0x7100], [R16.64], !P2 ;  /* 0x0710000010d09fae */ /* 0x0005e2000d101d4a */
[----:B------:R-:W-:-:S02]  /*10d0*/  ISETP.GE.AND P5, PT, R3, c[0x0][0x1d4], PT ;  /* 0x0000750003007a0c */ /* 0x000fc40003fa6270 */
[C---:B------:R-:W-:Y:S01]  /*10e0*/  ISETP.GE.AND P2, PT, R28.reuse, 0x21, PT ;  /* 0x000000211c00780c */ /* 0x040fe20003f46270 */
[----:B------:R-:W0:Y:S01]  /*10f0*/  LDGDEPBAR ;  /* 0x00000000000079af */ /* 0x000e220000000000 */
[----:B------:R-:W-:Y:S02]  /*1100*/  LEA.HI R2, R7, R4, RZ, 0x3 ;  /* 0x0000000407027211 */ /* 0x000fe400078f18ff */
[----:B------:R-:W-:Y:S02]  /*1110*/  ISETP.GE.AND P1, PT, R28, 0x41, PT ;  /* 0x000000411c00780c */ /* 0x000fe40003f26270 */
[----:B------:R-:W-:Y:S01]  /*1120*/  LOP3.LUT R3, R2, 0xfffffff8, RZ, 0xc0, !PT ;  /* 0xfffffff802037812 */ /* 0x000fe200078ec0ff */
[----:B------:R3:W-:Y:S01]  /*1130*/  @P0 LDGSTS.E.BYPASS.LTC128B.128 [R208+0x8100], [R10.64], !P6 ;  /* 0x081000000ad00fae */ /* 0x0007e2000f101d4a */
[----:B------:R-:W-:-:S03]  /*1140*/  SHF.R.S32.HI R7, RZ, 0x4, R206 ;  /* 0x00000004ff077819 */ /* 0x000fc600000114ce */
[----:B------:R-:W-:Y:S01]  /*1150*/  IMAD.IADD R0, R4, 0x1, -R3 ;  /* 0x0000000104007824 */ /* 0x000fe200078e0a03 */
[----:B------:R3:W-:Y:S01]  /*1160*/  @P0 LDGSTS.E.BYPASS.LTC128B.128 [R208+0xb100], [R10.64+0x80], !P5 ;  /* 0x0b1000800ad00fae */ /* 0x0007e2000e901d4a */
[----:B------:R-:W-:Y:S01]  /*1170*/  IMAD.U32 R4, RZ, RZ, UR6 ;  /* 0x00000006ff047e24 */ /* 0x000fe2000f8e00ff */
[----:B------:R-:W-:Y:S01]  /*1180*/  @P2 LEA R6, P0, R6, R8, 0x5 ;  /* 0x0000000806062211 */ /* 0x000fe200078028ff */
[----:B------:R-:W-:Y:S01]  /*1190*/  IMAD.U32 R3, RZ, RZ, UR7 ;  /* 0x00000007ff037e24 */ /* 0x000fe2000f8e00ff */
[----:B------:R-:W-:-:S04]  /*11a0*/  LEA.HI R206, R206, R7, RZ, 0x1 ;  /* 0x00000007cece7211 */ /* 0x000fc800078f08ff */
[----:B------:R-:W-:Y:S02]  /*11b0*/  @P2 LEA.HI.X R3, R4, R5, R3, 0x5, P0 ;  /* 0x0000000504032211 */ /* 0x000fe400000f2c03 */
[----:B------:R-:W-:-:S05]  /*11c0*/  LOP3.LUT R206, R206, 0xfffffffe, RZ, 0xc0, !PT ;  /* 0xfffffffecece7812 */ /* 0x000fca00078ec0ff */
[----:B------:R-:W-:Y:S02]  /*11d0*/  IMAD.IADD R206, R7, 0x1, -R206 ;  /* 0x0000000107ce7824 */ /* 0x000fe400078e0ace */
[----:B------:R-:W-:Y:S02]  /*11e0*/  IMAD.SHL.U32 R7, R0, 0x40, RZ ;  /* 0x0000004000077824 */ /* 0x000fe400078e00ff */
[----:B------:R-:W-:-:S03]  /*11f0*/  IMAD.SHL.U32 R4, R206, 0x8, RZ ;  /* 0x00000008ce047824 */ /* 0x000fc600078e00ff */
[----:B------:R-:W-:-:S04]  /*1200*/  LOP3.LUT R7, R7, 0x1c0, RZ, 0xc0, !PT ;  /* 0x000001c007077812 */ /* 0x000fc800078ec0ff */
[----:B------:R-:W-:Y:S02]  /*1210*/  LOP3.LUT R4, R7, 0x8, R4, 0xf8, !PT ;  /* 0x0000000807047812 */ /* 0x000fe400078ef804 */
[C---:B---3--:R-:W-:Y:S02]  /*1220*/  @P2 LEA R10, P0, R6.reuse, c[0x0][0x1c8], 0x1 ;  /* 0x00007200060a2a11 */ /* 0x048fe400078008ff */
[----:B------:R-:W-:Y:S02]  /*1230*/  SHF.R.U32.HI R7, RZ, 0x3, R7 ;  /* 0x00000003ff077819 */ /* 0x000fe40000011607 */
[----:B------:R-:W-:Y:S01]  /*1240*/  @P2 LEA.HI.X R11, R6, c[0x0][0x1cc], R3, 0x1, P0 ;  /* 0x00007300060b2a11 */ /* 0x000fe200000f0c03 */
[----:B------:R-:W-:Y:S01]  /*1250*/  IMAD.SHL.U32 R6, R29, 0x40, RZ ;  /* 0x000000401d067824 */ /* 0x000fe200078e00ff */
[----:B------:R-:W-:Y:S01]  /*1260*/  @P1 IADD3 R8, P0, R8, UR14, RZ ;  /* 0x0000000e08081c10 */ /* 0x000fe2000ff1e0ff */
[----:B------:R-:W-:Y:S01]  /*1270*/  IMAD.SHL.U32 R3, R34, 0x8, RZ ;  /* 0x0000000822037824 */ /* 0x000fe200078e00ff */
[----:B------:R-:W-:Y:S01]  /*1280*/  LOP3.LUT R4, R4, R7, RZ, 0x3c, !PT ;  /* 0x0000000704047212 */ /* 0x000fe200078e3cff */
[----:B------:R3:W-:Y:S01]  /*1290*/  @P2 LDGSTS.E.BYPASS.LTC128B.128 [R208+0x9100], [R10.64], !P6 ;  /* 0x091000000ad02fae */ /* 0x0007e2000f101d4a */
[----:B------:R-:W-:-:S02]  /*12a0*/  @P1 IADD3.X R5, R5, UR8, RZ, P0, !PT ;  /* 0x0000000805051c10 */ /* 0x000fc400087fe4ff */
[----:B--2---:R-:W-:Y:S01]  /*12b0*/  @P1 LEA R16, P0, R8, c[0x0][0x1c8], 0x1 ;  /* 0x0000720008101a11 */ /* 0x004fe200078008ff */
[----:B------:R3:W-:Y:S01]  /*12c0*/  @P2 LDGSTS.E.BYPASS.LTC128B.128 [R208+0xc100], [R10.64+0x80], !P5 ;  /* 0x0c1000800ad02fae */ /* 0x0007e2000e901d4a */
[----:B------:R-:W-:Y:S02]  /*12d0*/  LOP3.LUT R6, R6, 0x1c0, RZ, 0xc0, !PT ;  /* 0x000001c006067812 */ /* 0x000fe400078ec0ff */
[----:B------:R-:W-:Y:S01]  /*12e0*/  @P1 LEA.HI.X R17, R8, c[0x0][0x1cc], R5, 0x1, P0 ;  /* 0x0000730008111a11 */ /* 0x000fe200000f0c05 */
[----:B------:R-:W-:Y:S01]  /*12f0*/  IMAD.SHL.U32 R5, R2, 0x40, RZ ;  /* 0x0000004002057824 */ /* 0x000fe200078e00ff */
[----:B------:R-:W-:-:S03]  /*1300*/  SHF.R.U32.HI R9, RZ, 0x3, R6 ;  /* 0x00000003ff097819 */ /* 0x000fc60000011606 */
[----:B------:R1:W-:Y:S01]  /*1310*/  @P1 LDGSTS.E.BYPASS.LTC128B.128 [R208+0xa100], [R16.64], !P6 ;  /* 0x0a10000010d01fae */ /* 0x0003e2000f101d4a */
[----:B------:R-:W-:Y:S01]  /*1320*/  LOP3.LUT R2, R4, 0xfffffe00, R5, 0xf8, !PT ;  /* 0xfffffe0004027812 */ /* 0x000fe200078ef805 */
[----:B------:R-:W-:Y:S01]  /*1330*/  IMAD.MOV.U32 R5, RZ, RZ, 0x10 ;  /* 0x00000010ff057424 */ /* 0x000fe200078e00ff */
[----:B------:R-:W-:Y:S01]  /*1340*/  LOP3.LUT R4, R6, 0x8, R3, 0xf8, !PT ;  /* 0x0000000806047812 */ /* 0x000fe200078ef803 */
[----:B------:R1:W-:Y:S01]  /*1350*/  @P1 LDGSTS.E.BYPASS.LTC128B.128 [R208+0xd100], [R16.64+0x80], !P5 ;  /* 0x0d10008010d01fae */ /* 0x0003e2000e901d4a */
[----:B------:R-:W-:Y:S01]  /*1360*/  R2P PR, R0, 0x6 ;  /* 0x0000000600007804 */ /* 0x000fe20000000000 */
[----:B------:R-:W-:Y:S01]  /*1370*/  IMAD R7, R105, 0x400, R2 ;  /* 0x0000040069077824 */ /* 0x000fe200078e0202 */
[----:B------:R-:W-:Y:S01]  /*1380*/  LOP3.LUT R9, R4, R9, RZ, 0x3c, !PT ;  /* 0x0000000904097212 */ /* 0x000fe200078e3cff */
[----:B------:R-:W0:Y:S01]  /*1390*/  LDGDEPBAR ;  /* 0x00000000000079af */ /* 0x000e220000000000 */
[----:B------:R-:W-:Y:S01]  /*13a0*/  IMAD.MOV.U32 R3, RZ, RZ, 0x20 ;  /* 0x00000020ff037424 */ /* 0x000fe200078e00ff */
[----:B------:R-:W-:-:S02]  /*13b0*/  SEL R5, R5, 0xfffffff0, !P1 ;  /* 0xfffffff005057807 */ /* 0x000fc40004800000 */
[C---:B------:R-:W-:Y:S01]  /*13c0*/  LEA R4, R7.reuse, 0x100, 0x1 ;  /* 0x0000010007047811 */ /* 0x040fe200078e08ff */
[----:B------:R-:W-:Y:S01]  /*13d0*/  IMAD.SHL.U32 R7, R7, 0x2, RZ ;  /* 0x0000000207077824 */ /* 0x000fe200078e00ff */
[----:B------:R-:W-:Y:S01]  /*13e0*/  SEL R3, R3, 0xffffffe0, !P2 ;  /* 0xffffffe003037807 */ /* 0x000fe20005000000 */
[----:B------:R-:W-:Y:S01]  /*13f0*/  IMAD R206, R206, 0x200, R9 ;  /* 0x00000200cece7824 */ /* 0x000fe200078e0209 */
[----:B------:R-:W-:Y:S01]  /*1400*/  LOP3.LUT P0, RZ, R29, 0x2, RZ, 0xc0, !PT ;  /* 0x000000021dff7812 */ /* 0x000fe2000780c0ff */
[--C-:B------:R-:W-:Y:S01]  /*1410*/  IMAD R6, R5, 0x2, R4.reuse ;  /* 0x0000000205067824 */ /* 0x100fe200078e0204 */
[----:B------:R-:W-:Y:S01]  /*1420*/  ISETP.LT.OR P2, PT, R28, 0x1, P6 ;  /* 0x000000011c00780c */ /* 0x000fe20003741670 */
[C---:B------:R-:W-:Y:S02]  /*1430*/  IMAD R4, R3.reuse, 0x2, R4 ;  /* 0x0000000203047824 */ /* 0x040fe400078e0204 */
[----:B------:R-:W-:Y:S02]  /*1440*/  IMAD R0, R3, 0x2, R6 ;  /* 0x0000000203007824 */ /* 0x000fe400078e0206 */
[----:B------:R-:W-:-:S05]  /*1450*/  IMAD.SHL.U32 R206, R206, 0x2, RZ ;  /* 0x00000002cece7824 */ /* 0x000fca00078e00ff */
[----:B------:R-:W-:Y:S01]  /*1460*/  IADD3 R205, R206, 0x8120, RZ ;  /* 0x00008120cecd7810 */ /* 0x000fe20007ffe0ff */
[----:B------:R-:W-:-:S04]  /*1470*/  DEPBAR.LE SB0, 0x1 ;  /* 0x000080400000791a */ /* 0x000fc80000000000 */
[----:B------:R-:W-:Y:S06]  /*1480*/  BAR.SYNC.DEFER_BLOCKING 0x0 ;  /* 0x0000000000007b1d */ /* 0x000fec0000010000 */
[----:B------:R-:W-:Y:S04]  /*1490*/  LDSM.16.M88.4 R124, [R7+0x100] ;  /* 0x00010000077c783b */ /* 0x000fe80000000200 */
[----:B------:R2:W-:Y:S04]  /*14a0*/  LDSM.16.M88.4 R160, [R7+0x4100] ;  /* 0x0041000007a0783b */ /* 0x0005e80000000200 */
[----:B------:R-:W-:Y:S04]  /*14b0*/  LDSM.16.M88.4 R140, [R6] ;  /* 0x00000000068c783b */ /* 0x000fe80000000200 */
[----:B------:R-:W-:Y:S04]  /*14c0*/  LDSM.16.M88.4 R168, [R6+0x4000] ;  /* 0x0040000006a8783b */ /* 0x000fe80000000200 */
[----:B------:R-:W-:Y:S04]  /*14d0*/  LDSM.16.M88.4 R148, [R4] ;  /* 0x000000000494783b */ /* 0x000fe80000000200 */
[----:B------:R-:W-:Y:S04]  /*14e0*/  LDSM.16.M88.4 R172, [R4+0x4000] ;  /* 0x0040000004ac783b */ /* 0x000fe80000000200 */
[----:B------:R-:W-:Y:S01]  /*14f0*/  LDSM.16.M88.4 R156, [R0] ;  /* 0x00000000009c783b */ /* 0x000fe20000000200 */
[----:B--2---:R-:W-:-:S03]  /*1500*/  IADD3 R7, R206, 0x8100, RZ ;  /* 0x00008100ce077810 */ /* 0x004fc60007ffe0ff */
[----:B------:R2:W-:Y:S01]  /*1510*/  LDSM.16.M88.4 R176, [R0+0x4000] ;  /* 0x0040000000b0783b */ /* 0x0005e20000000200 */
[----:B------:R-:W-:-:S03]  /*1520*/  @P0 IADD3 R205, R7, -0x20, RZ ;  /* 0xffffffe007cd0810 */ /* 0x000fc60007ffe0ff */
[----:B------:R-:W-:Y:S01]  /*1530*/  BAR.SYNC.DEFER_BLOCKING 0x0 ;  /* 0x0000000000007b1d */ /* 0x000fe20000010000 */
[----:B------:R-:W-:Y:S01]  /*1540*/  IMAD R7, R32, c[0x0][0x210], RZ ;  /* 0x0000840020077a24 */ /* 0x000fe200078e02ff */
[C---:B------:R-:W-:Y:S02]  /*1550*/  IADD3 R199, R205.reuse, 0x800, RZ ;  /* 0x00000800cdc77810 */ /* 0x040fe40007ffe0ff */
[C---:B------:R-:W-:Y:S02]  /*1560*/  IADD3 R198, R205.reuse, 0x1000, RZ ;  /* 0x00001000cdc67810 */ /* 0x040fe40007ffe0ff */
[C---:B------:R-:W-:Y:S02]  /*1570*/  IADD3 R197, R205.reuse, 0x1800, RZ ;  /* 0x00001800cdc57810 */ /* 0x040fe40007ffe0ff */
[C---:B------:R-:W-:Y:S02]  /*1580*/  IADD3 R196, R205.reuse, 0x2000, RZ ;  /* 0x00002000cdc47810 */ /* 0x040fe40007ffe0ff */
[----:B------:R-:W-:-:S02]  /*1590*/  IADD3 R195, R205, 0x2800, RZ ;  /* 0x00002800cdc37810 */ /* 0x000fc40007ffe0ff */
[C---:B------:R-:W-:Y:S02]  /*15a0*/  IADD3 R193, R205.reuse, 0x3000, RZ ;  /* 0x00003000cdc17810 */ /* 0x040fe40007ffe0ff */
[C---:B------:R-:W-:Y:S02]  /*15b0*/  IADD3 R192, R205.reuse, 0x3800, RZ ;  /* 0x00003800cdc07810 */ /* 0x040fe40007ffe0ff */
[C---:B------:R-:W-:Y:S01]  /*15c0*/  IADD3 R191, R205.reuse, 0x4000, RZ ;  /* 0x00004000cdbf7810 */ /* 0x040fe20007ffe0ff */
[C---:B--2---:R-:W-:Y:S01]  /*15d0*/  IMAD R0, R34.reuse, c[0x0][0x20c], R33 ;  /* 0x0000830022007a24 */ /* 0x044fe200078e0221 */
[C---:B------:R-:W-:Y:S01]  /*15e0*/  IADD3 R190, R205.reuse, 0x4800, RZ ;  /* 0x00004800cdbe7810 */ /* 0x040fe20007ffe0ff */
[----:B------:R-:W-:Y:S01]  /*15f0*/  IMAD.WIDE.U32 R34, R34, c[0x0][0x208], R36 ;  /* 0x0000820022227a25 */ /* 0x000fe200078e0024 */
[----:B------:R-:W-:Y:S01]  /*1600*/  IADD3 R189, R205, 0x5000, RZ ;  /* 0x00005000cdbd7810 */ /* 0x000fe20007ffe0ff */
[----:B------:R-:W-:-:S04]  /*1610*/  DEPBAR.LE SB0, 0x0 ;  /* 0x000080000000791a */ /* 0x000fc80000000000 */
[----:B------:R-:W-:Y:S01]  /*1620*/  BAR.SYNC.DEFER_BLOCKING 0x0 ;  /* 0x0000000000007b1d */ /* 0x000fe20000010000 */
[----:B------:R-:W-:Y:S01]  /*1630*/  IMAD.IADD R35, R35, 0x1, R0 ;  /* 0x0000000123237824 */ /* 0x000fe200078e0200 */
[----:B------:R-:W-:Y:S01]  /*1640*/  IADD3 R188, R205, 0x5800, RZ ;  /* 0x00005800cdbc7810 */ /* 0x000fe20007ffe0ff */
[----:B------:R-:W-:Y:S02]  /*1650*/  IMAD R0, R31, c[0x0][0x208], RZ ;  /* 0x000082001f007a24 */ /* 0x000fe400078e02ff */
[----:B------:R-:W-:Y:S01]  /*1660*/  IMAD.U32 R31, RZ, RZ, UR9 ;  /* 0x00000009ff1f7e24 */ /* 0x000fe2000f8e00ff */
[----:B---3--:R-:W1:Y:S04]  /*1670*/  LDSM.16.M88.4 R8, [R206+0x8100] ;  /* 0x00810000ce08783b */ /* 0x008e680000000200 */
[----:B------:R-:W-:Y:S04]  /*1680*/  LDSM.16.M88.4 R20, [R205] ;  /* 0x00000000cd14783b */ /* 0x000fe80000000200 */
[----:B------:R-:W2:Y:S04]  /*1690*/  LDSM.16.M88.4 R76, [R206+0x8900] ;  /* 0x00890000ce4c783b */ /* 0x000ea80000000200 */
[----:B------:R-:W3:Y:S04]  /*16a0*/  LDSM.16.M88.4 R68, [R206+0x9100] ;  /* 0x00910000ce44783b */ /* 0x000ee80000000200 */
[----:B------:R-:W4:Y:S04]  /*16b0*/  LDSM.16.M88.4 R24, [R205+0x800] ;  /* 0x00080000cd18783b */ /* 0x000f280000000200 */
[----:B------:R-:W5:Y:S04]  /*16c0*/  LDSM.16.M88.4 R60, [R206+0x9900] ;  /* 0x00990000ce3c783b */ /* 0x000f680000000200 */
[----:B------:R-:W-:Y:S04]  /*16d0*/  LDSM.16.M88.4 R52, [R206+0xa100] ;  /* 0x00a10000ce34783b */ /* 0x000fe80000000200 */
[----:B------:R-:W-:Y:S04]  /*16e0*/  LDSM.16.M88.4 R44, [R206+0xa900] ;  /* 0x00a90000ce2c783b */ /* 0x000fe80000000200 */
[----:B------:R-:W-:Y:S01]  /*16f0*/  LDSM.16.M88.4 R40, [R205+0x2800] ;  /* 0x00280000cd28783b */ /* 0x000fe20000000200 */
[C---:B-1----:R-:W-:Y:S08]  /*1700*/  HMMA.16816.F32 R16, R124.reuse, R8, RZ ;  /* 0x000000087c10723c */ /* 0x042ff000000018ff */
[C---:B------:R-:W-:Y:S08]  /*1710*/  HMMA.16816.F32 R8, R124.reuse, R10, RZ ;  /* 0x0000000a7c08723c */ /* 0x040ff000000018ff */
[----:B--2---:R-:W-:Y:S08]  /*1720*/  HMMA.16816.F32 R80, R124, R76, RZ ;  /* 0x0000004c7c50723c */ /* 0x004ff000000018ff */
[C---:B------:R-:W-:Y:S08]  /*1730*/  HMMA.16816.F32 R16, R140.reuse, R20, R16 ;  /* 0x000000148c10723c */ /* 0x040ff00000001810 */
[----:B------:R-:W-:Y:S01]  /*1740*/  HMMA.16816.F32 R8, R140, R22, R8 ;  /* 0x000000168c08723c */ /* 0x000fe20000001808 */
[----:B------:R-:W1:Y:S07]  /*1750*/  LDSM.16.M88.4 R20, [R205+0x1000] ;  /* 0x00100000cd14783b */ /* 0x000e6e0000000200 */
[----:B---3--:R-:W-:Y:S08]  /*1760*/  HMMA.16816.F32 R72, R124, R68, RZ ;  /* 0x000000447c48723c */ /* 0x008ff000000018ff */
[----:B----4-:R-:W-:Y:S07]  /*1770*/  HMMA.16816.F32 R80, R140, R24, R80 ;  /* 0x000000188c50723c */ /* 0x010fee0000001850 */
[C---:B------:R-:W-:Y:S01]  /*1780*/  IMAD R25, R30.reuse, c[0x0][0x214], R7 ;  /* 0x000085001e197a24 */ /* 0x040fe200078e0207 */
[----:B------:R-:W-:Y:S01]  /*1790*/  HMMA.16816.F32 R76, R124, R78, RZ ;  /* 0x0000004e7c4c723c */ /* 0x000fe200000018ff */
[----:B------:R-:W-:-:S04]  /*17a0*/  IMAD.WIDE.U32 R6, R30, c[0x0][0x210], R34 ;  /* 0x000084001e067a25 */ /* 0x000fc800078e0022 */
[----:B------:R-:W-:-:S03]  /*17b0*/  IMAD.IADD R7, R7, 0x1, R25 ;  /* 0x0000000107077824 */ /* 0x000fc600078e0219 */
[----:B------:R-:W-:Y:S01]  /*17c0*/  HMMA.16816.F32 R68, R124, R70, RZ ;  /* 0x000000467c44723c */ /* 0x000fe200000018ff */
[----:B------:R-:W-:-:S04]  /*17d0*/  IMAD.WIDE.U32 R218, R218, c[0x0][0x218], R6 ;  /* 0x00008600dada7a25 */ /* 0x000fc800078e0006 */
[----:B------:R-:W-:Y:S02]  /*17e0*/  IMAD R7, R111, c[0x0][0x20c], R0 ;  /* 0x000083006f077a24 */ /* 0x000fe400078e0200 */
[----:B------:R-:W-:Y:S01]  /*17f0*/  IMAD.IADD R221, R219, 0x1, R221 ;  /* 0x00000001dbdd7824 */ /* 0x000fe200078e02dd */
[----:B-----5:R-:W-:Y:S01]  /*1800*/  HMMA.16816.F32 R64, R124, R60, RZ ;  /* 0x0000003c7c40723c */ /* 0x020fe200000018ff */
[----:B------:R-:W-:-:S07]  /*1810*/  IMAD.MOV.U32 R220, RZ, RZ, R218 ;  /* 0x000000ffffdc7224 */ /* 0x000fce00078e00da */
[C---:B-1----:R-:W-:Y:S07]  /*1820*/  HMMA.16816.F32 R72, R140.reuse, R20, R72 ;  /* 0x000000148c48723c */ /* 0x042fee0000001848 */
[----:B------:R-:W-:Y:S01]  /*1830*/  IMAD.WIDE.U32 R20, R111, c[0x0][0x208], RZ ;  /* 0x000082006f147a25 */ /* 0x000fe200078e00ff */
[----:B------:R-:W-:Y:S01]  /*1840*/  HMMA.16816.F32 R76, R140, R26, R76 ;  /* 0x0000001a8c4c723c */ /* 0x000fe2000000184c */
[----:B------:R-:W1:Y:S02]  /*1850*/  LDSM.16.M88.4 R24, [R205+0x1800] ;  /* 0x00180000cd18783b */ /* 0x000e640000000200 */
[----:B------:R-:W-:-:S02]  /*1860*/  IMAD.IADD R0, R21, 0x1, R7 ;  /* 0x0000000115007824 */ /* 0x000fc400078e0207 */
[----:B------:R-:W-:-:S03]  /*1870*/  IMAD.WIDE.U32 R20, R20, 0x60, R220 ;  /* 0x0000006014147825 */ /* 0x000fc600078e00dc */
[----:B------:R-:W-:Y:S01]  /*1880*/  HMMA.16816.F32 R68, R140, R22, R68 ;  /* 0x000000168c44723c */ /* 0x000fe20000001844 */
[----:B------:R-:W-:Y:S01]  /*1890*/  IMAD R0, R0, 0x60, RZ ;  /* 0x0000006000007824 */ /* 0x000fe200078e02ff */
[----:B------:R-:W-:-:S03]  /*18a0*/  LEA R6, P0, R20, c[0x0][0x1f8], 0x1 ;  /* 0x00007e0014067a11 */ /* 0x000fc600078008ff */
[----:B------:R-:W-:-:S03]  /*18b0*/  IMAD.IADD R0, R21, 0x1, R0 ;  /* 0x0000000115007824 */ /* 0x000fc600078e0200 */
[C---:B------:R-:W-:Y:S02]  /*18c0*/  HMMA.16816.F32 R60, R124.reuse, R62, RZ ;  /* 0x0000003e7c3c723c */ /* 0x040fe400000018ff */
[----:B------:R-:W-:Y:S01]  /*18d0*/  LEA.HI.X R7, R20, c[0x0][0x1fc], R0, 0x1, P0 ;  /* 0x00007f0014077a11 */ /* 0x000fe200000f0c00 */
[----:B------:R-:W-:Y:S01]  /*18e0*/  IMAD.MOV.U32 R0, RZ, RZ, 0x40 ;  /* 0x00000040ff007424 */ /* 0x000fe200078e00ff */
[----:B------:R-:W-:Y:S01]  /*18f0*/  IADD3 R30, P1, P0, R31, 0x80, R6 ;  /* 0x000000801f1e7810 */ /* 0x000fe2000783e006 */
[----:B------:R-:W2:Y:S03]  /*1900*/  LDSM.16.M88.4 R20, [R205+0x2000] ;  /* 0x00200000cd14783b */ /* 0x000ea60000000200 */
[----:B------:R-:W-:Y:S01]  /*1910*/  IADD3.X R31, RZ, UR12, R7, P1, P0 ;  /* 0x0000000cff1f7c10 */ /* 0x000fe20008fe0407 */
[----:B------:R-:W-:Y:S01]  /*1920*/  @!PT LDS RZ, [RZ] ;  /* 0x00000000fffff984 */ /* 0x000fe20000000800 */
[----:B------:R-:W-:Y:S01]  /*1930*/  @!PT LDS RZ, [RZ] ;  /* 0x00000000fffff984 */ /* 0x000fe20000000800 */
[----:B------:R-:W-:Y:S01]  /*1940*/  @!PT LDS RZ, [RZ] ;  /* 0x00000000fffff984 */ /* 0x000fe20000000800 */
[----:B------:R3:W-:Y:S01]  /*1950*/  LDGSTS.E.BYPASS.LTC128B.128 [R208+0x100], [R6.64], !P2 ;  /* 0x0010000006d07fae */ /* 0x0007e2000d101d4a */
[----:B------:R-:W-:Y:S01]  /*1960*/  IADD3 R32, P0, R6, UR9, RZ ;  /* 0x0000000906207c10 */ /* 0x000fe2000ff1e0ff */
[----:B------:R-:W-:Y:S01]  /*1970*/  HMMA.16816.F32 R56, R124, R52, RZ ;  /* 0x000000347c38723c */ /* 0x000fe200000018ff */
[----:B------:R-:W-:-:S02]  /*1980*/  ISETP.LT.OR P1, PT, R28, 0x1, P5 ;  /* 0x000000011c00780c */ /* 0x000fc40002f21670 */
[----:B------:R-:W-:Y:S02]  /*1990*/  IADD3.X R33, R7, UR12, RZ, P0, !PT ;  /* 0x0000000c07217c10 */ /* 0x000fe400087fe4ff */
[C---:B------:R-:W-:Y:S02]  /*19a0*/  ISETP.LT.OR P0, PT, R28.reuse, 0x21, P6 ;  /* 0x000000211c00780c */ /* 0x040fe40003701670 */
[----:B------:R-:W-:Y:S01]  /*19b0*/  ISETP.LT.OR P2, PT, R28, 0x21, P5 ;  /* 0x000000211c00780c */ /* 0x000fe20002f41670 */
[C---:B------:R-:W-:Y:S06]  /*19c0*/  HMMA.16816.F32 R52, R124.reuse, R54, RZ ;  /* 0x000000367c34723c */ /* 0x040fec00000018ff */
[----:B------:R3:W-:Y:S01]  /*19d0*/  LDGSTS.E.BYPASS.LTC128B.128 [R208+0x3100], [R6.64+0x80], !P1 ;  /* 0x0310008006d07fae */ /* 0x0007e2000c901d4a */
[----:B------:R-:W-:Y:S01]  /*19e0*/  LOP3.LUT P1, RZ, R29, 0x4, RZ, 0xc0, !PT ;  /* 0x000000041dff7812 */ /* 0x000fe2000782c0ff */
[----:B------:R-:W-:Y:S02]  /*19f0*/  HMMA.16816.F32 R48, R124, R44, RZ ;  /* 0x0000002c7c30723c */ /* 0x000fe400000018ff */
[----:B------:R4:W-:Y:S01]  /*1a00*/  LDGSTS.E.BYPASS.LTC128B.128 [R208+0x1100], [R32.64], !P0 ;  /* 0x0110000020d07fae */ /* 0x0009e2000c101d4a */
[----:B------:R-:W-:-:S02]  /*1a10*/  IADD3 R84, P0, R32, UR9, RZ ;  /* 0x0000000920547c10 */ /* 0x000fc4000ff1e0ff */
[----:B------:R-:W-:Y:S01]  /*1a20*/  SEL R0, R0, 0xffffffc0, !P1 ;  /* 0xffffffc000007807 */ /* 0x000fe20004800000 */
[----:B------:R5:W-:Y:S01]  /*1a30*/  LDGSTS.E.BYPASS.LTC128B.128 [R208+0x4100], [R30.64], !P2 ;  /* 0x041000001ed07fae */ /* 0x000be2000d101d4a */
[----:B------:R-:W-:Y:S01]  /*1a40*/  IADD3.X R85, R33, UR12, RZ, P0, !PT ;  /* 0x0000000c21557c10 */ /* 0x000fe200087fe4ff */
[----:B-1----:R-:W-:Y:S01]  /*1a50*/  HMMA.16816.F32 R64, R140, R24, R64 ;  /* 0x000000188c40723c */ /* 0x002fe20000001840 */
[----:B------:R-:W-:Y:S01]  /*1a60*/  ISETP.LT.OR P2, PT, R28, 0x41, P6 ;  /* 0x000000411c00780c */ /* 0x000fe20003741670 */
[----:B------:R-:W-:Y:S01]  /*1a70*/  IMAD.IADD R203, R206, 0x1, R0 ;  /* 0x00000001cecb7824 */ /* 0x000fe200078e0200 */
[----:B------:R-:W-:Y:S01]  /*1a80*/  ISETP.LT.OR P0, PT, R28, 0x41, P5 ;  /* 0x000000411c00780c */ /* 0x000fe20002f01670 */
[----:B------:R-:W-:-:S04]  /*1a90*/  IMAD.IADD R194, R0, 0x1, R205 ;  /* 0x0000000100c27824 */ /* 0x000fc800078e02cd */
[----:B------:R-:W-:Y:S06]  /*1aa0*/  HMMA.16816.F32 R60, R140, R26, R60 ;  /* 0x0000001a8c3c723c */ /* 0x000fec000000183c */
[----:B------:R1:W-:Y:S02]  /*1ab0*/  LDGSTS.E.BYPASS.LTC128B.128 [R208+0x2100], [R84.64], !P2 ;  /* 0x0210000054d07fae */ /* 0x0003e4000d101d4a */
[----:B------:R-:W-:Y:S02]  /*1ac0*/  HMMA.16816.F32 R44, R124, R46, RZ ;  /* 0x0000002e7c2c723c */ /* 0x000fe400000018ff */
[----:B------:R1:W-:Y:S01]  /*1ad0*/  LDGSTS.E.BYPASS.LTC128B.128 [R208+0x5100], [R84.64+0x80], !P0 ;  /* 0x0510008054d07fae */ /* 0x0003e2000c101d4a */
[----:B------:R-:W-:-:S03]  /*1ae0*/  ISETP.GT.AND P0, PT, R111, R207, PT ;  /* 0x000000cf6f00720c */ /* 0x000fc60003f04270 */
[----:B------:R-:W3:Y:S02]  /*1af0*/  LDSM.16.M88.4 R36, [R203+0x8100] ;  /* 0x00810000cb24783b */ /* 0x000ee40000000200 */
[C---:B--2---:R-:W-:Y:S02]  /*1b00*/  HMMA.16816.F32 R56, R140.reuse, R20, R56 ;  /* 0x000000148c38723c */ /* 0x044fe40000001838 */
[----:B------:R-:W2:Y:S04]  /*1b10*/  LDSM.16.M88.4 R96, [R203+0x8900] ;  /* 0x00890000cb60783b */ /* 0x000ea80000000200 */
[----:B----4-:R-:W4:Y:S02]  /*1b20*/  LDSM.16.M88.4 R32, [R203+0x9100] ;  /* 0x00910000cb20783b */ /* 0x010f240000000200 */
[C---:B------:R-:W-:Y:S02]  /*1b30*/  HMMA.16816.F32 R52, R140.reuse, R22, R52 ;  /* 0x000000168c34723c */ /* 0x040fe40000001834 */
[----:B-----5:R-:W5:Y:S04]  /*1b40*/  LDSM.16.M88.4 R28, [R203+0x9900] ;  /* 0x00990000cb1c783b */ /* 0x020f680000000200 */
[----:B------:R-:W2:Y:S02]  /*1b50*/  LDSM.16.M88.4 R24, [R203+0xa100] ;  /* 0x00a10000cb18783b */ /* 0x000ea40000000200 */
[C---:B------:R-:W-:Y:S02]  /*1b60*/  HMMA.16816.F32 R48, R140.reuse, R40, R48 ;  /* 0x000000288c30723c */ /* 0x040fe40000001830 */
[----:B------:R-:W4:Y:S04]  /*1b70*/  LDSM.16.M88.4 R20, [R203+0xa900] ;  /* 0x00a90000cb14783b */ /* 0x000f280000000200 */
[----:B------:R-:W4:Y:S02]  /*1b80*/  LDSM.16.M88.4 R92, [R194] ;  /* 0x00000000c25c783b */ /* 0x000f240000000200 */
[----:B------:R-:W-:Y:S02]  /*1b90*/  HMMA.16816.F32 R44, R140, R42, R44 ;  /* 0x0000002a8c2c723c */ /* 0x000fe4000000182c */
[----:B------:R-:W4:Y:S04]  /*1ba0*/  LDSM.16.M88.4 R88, [R194+0x800] ;  /* 0x00080000c258783b */ /* 0x000f280000000200 */
[----:B-1----:R-:W1:Y:S04]  /*1bb0*/  LDSM.16.M88.4 R84, [R194+0x1000] ;  /* 0x00100000c254783b */ /* 0x002e680000000200 */
[----:B------:R-:W1:Y:S01]  /*1bc0*/  LDSM.16.M88.4 R40, [R194+0x1800] ;  /* 0x00180000c228783b */ /* 0x000e620000000200 */
[C---:B---3--:R-:W-:Y:S03]  /*1bd0*/  HMMA.16816.F32 R16, R148.reuse, R36, R16 ;  /* 0x000000249410723c */ /* 0x048fe60000001810 */
[----:B------:R-:W-:Y:S04]  /*1be0*/  LDSM.16.M88.4 R100, [R203+0xb900] ;  /* 0x00b90000cb64783b */ /* 0x000fe80000000200 */
[----:B------:R-:W0:Y:S01]  /*1bf0*/  LDGDEPBAR ;  /* 0x00000000000079af */ /* 0x000e220000000000 */
[C---:B------:R-:W-:Y:S03]  /*1c00*/  HMMA.16816.F32 R8, R148.reuse, R38, R8 ;  /* 0x000000269408723c */ /* 0x040fe60000001808 */
[----:B------:R-:W3:Y:S05]  /*1c10*/  LDSM.16.M88.4 R36, [R194+0x2000] ;  /* 0x00200000c224783b */ /* 0x000eea0000000200 */
[C---:B--2---:R-:W-:Y:S08]  /*1c20*/  HMMA.16816.F32 R80, R148.reuse, R96, R80 ;  /* 0x000000609450723c */ /* 0x044ff00000001850 */
[C---:B------:R-:W-:Y:S01]  /*1c30*/  HMMA.16816.F32 R76, R148.reuse, R98, R76 ;  /* 0x00000062944c723c */ /* 0x040fe2000000184c */
[----:B------:R-:W2:Y:S07]  /*1c40*/  LDSM.16.M88.4 R96, [R194+0x2800] ;  /* 0x00280000c260783b */ /* 0x000eae0000000200 */
[C---:B----4-:R-:W-:Y:S08]  /*1c50*/  HMMA.16816.F32 R72, R148.reuse, R32, R72 ;  /* 0x000000209448723c */ /* 0x050ff00000001848 */
[C---:B------:R-:W-:Y:S01]  /*1c60*/  HMMA.16816.F32 R68, R148.reuse, R34, R68 ;  /* 0x000000229444723c */ /* 0x040fe20000001844 */
[----:B------:R-:W4:Y:S07]  /*1c70*/  LDSM.16.M88.4 R32, [R206+0xb100] ;  /* 0x00b10000ce20783b */ /* 0x000f2e0000000200 */
[C---:B-----5:R-:W-:Y:S08]  /*1c80*/  HMMA.16816.F32 R64, R148.reuse, R28, R64 ;  /* 0x0000001c9440723c */ /* 0x060ff00000001840 */
[C---:B------:R-:W-:Y:S01]  /*1c90*/  HMMA.16816.F32 R60, R148.reuse, R30, R60 ;  /* 0x0000001e943c723c */ /* 0x040fe2000000183c */
[----:B------:R-:W5:Y:S07]  /*1ca0*/  LDSM.16.M88.4 R28, [R206+0xb900] ;  /* 0x00b90000ce1c783b */ /* 0x000f6e0000000200 */
[C---:B------:R-:W-:Y:S08]  /*1cb0*/  HMMA.16816.F32 R56, R148.reuse, R24, R56 ;  /* 0x000000189438723c */ /* 0x040ff00000001838 */
[C---:B------:R-:W-:Y:S01]  /*1cc0*/  HMMA.16816.F32 R52, R148.reuse, R26, R52 ;  /* 0x0000001a9434723c */ /* 0x040fe20000001834 */
[----:B------:R-:W1:Y:S07]  /*1cd0*/  LDSM.16.M88.4 R24, [R206+0xc100] ;  /* 0x00c10000ce18783b */ /* 0x000e6e0000000200 */
[C---:B------:R-:W-:Y:S08]  /*1ce0*/  HMMA.16816.F32 R48, R148.reuse, R20, R48 ;  /* 0x000000149430723c */ /* 0x040ff00000001830 */
[----:B------:R-:W-:Y:S01]  /*1cf0*/  HMMA.16816.F32 R44, R148, R22, R44 ;  /* 0x00000016942c723c */ /* 0x000fe2000000182c */
[----:B------:R-:W2:Y:S07]  /*1d00*/  LDSM.16.M88.4 R20, [R206+0xc900] ;  /* 0x00c90000ce14783b */ /* 0x000eae0000000200 */
[C---:B------:R-:W-:Y:S08]  /*1d10*/  HMMA.16816.F32 R16, R156.reuse, R92, R16 ;  /* 0x0000005c9c10723c */ /* 0x040ff00000001810 */
[C---:B------:R-:W-:Y:S01]  /*1d20*/  HMMA.16816.F32 R8, R156.reuse, R94, R8 ;  /* 0x0000005e9c08723c */ /* 0x040fe20000001808 */
[----:B------:R-:W2:Y:S07]  /*1d30*/  LDSM.16.M88.4 R92, [R206+0xd100] ;  /* 0x00d10000ce5c783b */ /* 0x000eae0000000200 */
[C---:B------:R-:W-:Y:S08]  /*1d40*/  HMMA.16816.F32 R80, R156.reuse, R88, R80 ;  /* 0x000000589c50723c */ /* 0x040ff00000001850 */
[C---:B------:R-:W-:Y:S01]  /*1d50*/  HMMA.16816.F32 R76, R156.reuse, R90, R76 ;  /* 0x0000005a9c4c723c */ /* 0x040fe2000000184c */
[----:B------:R-:W2:Y:S07]  /*1d60*/  LDSM.16.M88.4 R88, [R206+0xd900] ;  /* 0x00d90000ce58783b */ /* 0x000eae0000000200 */
[C---:B-1----:R-:W-:Y:S08]  /*1d70*/  HMMA.16816.F32 R72, R156.reuse, R84, R72 ;  /* 0x000000549c48723c */ /* 0x042ff00000001848 */
[C---:B------:R-:W-:Y:S01]  /*1d80*/  HMMA.16816.F32 R68, R156.reuse, R86, R68 ;  /* 0x000000569c44723c */ /* 0x040fe20000001844 */
[----:B------:R-:W1:Y:S07]  /*1d90*/  LDSM.16.M88.4 R84, [R205+0x3000] ;  /* 0x00300000cd54783b */ /* 0x000e6e0000000200 */
[C---:B------:R-:W-:Y:S08]  /*1da0*/  HMMA.16816.F32 R64, R156.reuse, R40, R64 ;  /* 0x000000289c40723c */ /* 0x040ff00000001840 */
[C---:B------:R-:W-:Y:S01]  /*1db0*/  HMMA.16816.F32 R60, R156.reuse, R42, R60 ;  /* 0x0000002a9c3c723c */ /* 0x040fe2000000183c */
[----:B------:R-:W1:Y:S07]  /*1dc0*/  LDSM.16.M88.4 R40, [R205+0x3800] ;  /* 0x00380000cd28783b */ /* 0x000e6e0000000200 */
[C---:B---3--:R-:W-:Y:S08]  /*1dd0*/  HMMA.16816.F32 R56, R156.reuse, R36, R56 ;  /* 0x000000249c38723c */ /* 0x048ff00000001838 */
[C---:B------:R-:W-:Y:S01]  /*1de0*/  HMMA.16816.F32 R52, R156.reuse, R38, R52 ;  /* 0x000000269c34723c */ /* 0x040fe20000001834 */
[----:B------:R-:W3:Y:S07]  /*1df0*/  LDSM.16.M88.4 R36, [R205+0x4000] ;  /* 0x00400000cd24783b */ /* 0x000eee0000000200 */
[C---:B--2---:R-:W-:Y:S08]  /*1e00*/  HMMA.16816.F32 R48, R156.reuse, R96, R48 ;  /* 0x000000609c30723c */ /* 0x044ff00000001830 */
[----:B------:R-:W-:Y:S01]  /*1e10*/  HMMA.16816.F32 R44, R156, R98, R44 ;  /* 0x000000629c2c723c */ /* 0x000fe2000000182c */
[----:B------:R-:W-:Y:S07]  /*1e20*/  LDSM.16.M88.4 R96, [R203+0xc100] ;  /* 0x00c10000cb60783b */ /* 0x000fee0000000200 */
[C---:B----4-:R-:W-:Y:S08]  /*1e30*/  HMMA.16816.F32 R16, R160.reuse, R32, R16 ;  /* 0x00000020a010723c */ /* 0x050ff00000001810 */
[C---:B------:R-:W-:Y:S01]  /*1e40*/  HMMA.16816.F32 R8, R160.reuse, R34, R8 ;  /* 0x00000022a008723c */ /* 0x040fe20000001808 */
[----:B------:R-:W2:Y:S07]  /*1e50*/  LDSM.16.M88.4 R32, [R205+0x4800] ;  /* 0x00480000cd20783b */ /* 0x000eae0000000200 */
[C---:B-----5:R-:W-:Y:S08]  /*1e60*/  HMMA.16816.F32 R80, R160.reuse, R28, R80 ;  /* 0x0000001ca050723c */ /* 0x060ff00000001850 */
[C---:B------:R-:W-:Y:S01]  /*1e70*/  HMMA.16816.F32 R76, R160.reuse, R30, R76 ;  /* 0x0000001ea04c723c */ /* 0x040fe2000000184c */
[----:B------:R-:W4:Y:S07]  /*1e80*/  LDSM.16.M88.4 R28, [R205+0x5000] ;  /* 0x00500000cd1c783b */ /* 0x000f2e0000000200 */
[C---:B------:R-:W-:Y:S08]  /*1e90*/  HMMA.16816.F32 R72, R160.reuse, R24, R72 ;  /* 0x00000018a048723c */ /* 0x040ff00000001848 */
[C---:B------:R-:W-:Y:S01]  /*1ea0*/  HMMA.16816.F32 R68, R160.reuse, R26, R68 ;  /* 0x0000001aa044723c */ /* 0x040fe20000001844 */
[----:B------:R-:W5:Y:S07]  /*1eb0*/  LDSM.16.M88.4 R24, [R205+0x5800] ;  /* 0x00580000cd18783b */ /* 0x000f6e0000000200 */
[C---:B------:R-:W-:Y:S08]  /*1ec0*/  HMMA.16816.F32 R64, R160.reuse, R20, R64 ;  /* 0x00000014a040723c */ /* 0x040ff00000001840 */
[C---:B------:R-:W-:Y:S01]  /*1ed0*/  HMMA.16816.F32 R60, R160.reuse, R22, R60 ;  /* 0x00000016a03c723c */ /* 0x040fe2000000183c */
[----:B------:R-:W2:Y:S07]  /*1ee0*/  LDSM.16.M88.4 R20, [R203+0xb100] ;  /* 0x00b10000cb14783b */ /* 0x000eae0000000200 */
[C---:B------:R-:W-:Y:S08]  /*1ef0*/  HMMA.16816.F32 R56, R160.reuse, R92, R56 ;  /* 0x0000005ca038723c */ /* 0x040ff00000001838 */
[C---:B------:R-:W-:Y:S01]  /*1f00*/  HMMA.16816.F32 R52, R160.reuse, R94, R52 ;  /* 0x0000005ea034723c */ /* 0x040fe20000001834 */
[----:B------:R-:W2:Y:S07]  /*1f10*/  LDSM.16.M88.4 R92, [R203+0xc900] ;  /* 0x00c90000cb5c783b */ /* 0x000eae0000000200 */
[C---:B------:R-:W-:Y:S08]  /*1f20*/  HMMA.16816.F32 R48, R160.reuse, R88, R48 ;  /* 0x00000058a030723c */ /* 0x040ff00000001830 */
[----:B------:R-:W-:Y:S01]  /*1f30*/  HMMA.16816.F32 R44, R160, R90, R44 ;  /* 0x0000005aa02c723c */ /* 0x000fe2000000182c */
        /* <DEDUP_REMOVED lines=11> */
[C---:B------:R-:W-:Y:S01]  /*1ff0*/  HMMA.16816.F32 R60, R168.reuse, R34, R60 ;  /* 0x00000022a83c723c */ /* 0x040fe2000000183c */
[----:B------:R-:W2:Y:S07]  /*2000*/  LDSM.16.M88.4 R32, [R194+0x4000] ;  /* 0x00400000c220783b */ /* 0x000eae0000000200 */
[C---:B----4-:R-:W-:Y:S08]  /*2010*/  HMMA.16816.F32 R56, R168.reuse, R28, R56 ;  /* 0x0000001ca838723c */ /* 0x050ff00000001838 */
[C---:B------:R-:W-:Y:S01]  /*2020*/  HMMA.16816.F32 R52, R168.reuse, R30, R52 ;  /* 0x0000001ea834723c */ /* 0x040fe20000001834 */
[----:B------:R-:W4:Y:S07]  /*2030*/  LDSM.16.M88.4 R28, [R194+0x4800] ;  /* 0x00480000c21c783b */ /* 0x000f2e0000000200 */
[C---:B-----5:R-:W-:Y:S08]  /*2040*/  HMMA.16816.F32 R48, R168.reuse, R24, R48 ;  /* 0x00000018a830723c */ /* 0x060ff00000001830 */
[----:B------:R-:W-:Y:S01]  /*2050*/  HMMA.16816.F32 R44, R168, R26, R44 ;  /* 0x0000001aa82c723c */ /* 0x000fe2000000182c */
[----:B------:R-:W5:Y:S07]  /*2060*/  LDSM.16.M88.4 R24, [R194+0x5000] ;  /* 0x00500000c218783b */ /* 0x000f6e0000000200 */
[C---:B------:R-:W-:Y:S08]  /*2070*/  HMMA.16816.F32 R16, R172.reuse, R20, R16 ;  /* 0x00000014ac10723c */ /* 0x040ff00000001810 */
[----:B------:R-:W-:Y:S01]  /*2080*/  HMMA.16816.F32 R8, R172, R22, R8 ;  /* 0x00000016ac08723c */ /* 0x000fe20000001808 */
[----:B------:R-:W1:Y:S01]  /*2090*/  LDSM.16.M88.4 R20, [R194+0x5800] ;  /* 0x00580000c214783b */ /* 0x000e620000000200 */
[----:B------:R-:W-:-:S06]  /*20a0*/  DEPBAR.LE SB0, 0x0 ;  /* 0x000080000000791a */ /* 0x000fcc0000000000 */
        /* <DEDUP_REMOVED lines=8> */
[C---:B-1----:R-:W-:Y:S08]  /*2130*/  HMMA.16816.F32 R48, R172.reuse, R84, R48 ;  /* 0x00000054ac30723c */ /* 0x042ff00000001830 */
[----:B------:R-:W-:Y:S08]  /*2140*/  HMMA.16816.F32 R44, R172, R86, R44 ;  /* 0x00000056ac2c723c */ /* 0x000ff0000000182c */
[C---:B------:R-:W-:Y:S08]  /*2150*/  HMMA.16816.F32 R16, R176.reuse, R40, R16 ;  /* 0x00000028b010723c */ /* 0x040ff00000001810 */
[C---:B------:R-:W-:Y:S08]  /*2160*/  HMMA.16816.F32 R8, R176.reuse, R42, R8 ;  /* 0x0000002ab008723c */ /* 0x040ff00000001808 */
[C---:B---3--:R-:W-:Y:S08]  /*2170*/  HMMA.16816.F32 R80, R176.reuse, R36, R80 ;  /* 0x00000024b050723c */ /* 0x048ff00000001850 */
[C---:B------:R-:W-:Y:S08]  /*2180*/  HMMA.16816.F32 R76, R176.reuse, R38, R76 ;  /* 0x00000026b04c723c */ /* 0x040ff0000000184c */
[C---:B--2---:R-:W-:Y:S08]  /*2190*/  HMMA.16816.F32 R72, R176.reuse, R32, R72 ;  /* 0x00000020b048723c */ /* 0x044ff00000001848 */
[C---:B------:R-:W-:Y:S08]  /*21a0*/  HMMA.16816.F32 R68, R176.reuse, R34, R68 ;  /* 0x00000022b044723c */ /* 0x040ff00000001844 */
[C---:B----4-:R-:W-:Y:S08]  /*21b0*/  HMMA.16816.F32 R64, R176.reuse, R28, R64 ;  /* 0x0000001cb040723c */ /* 0x050ff00000001840 */
[C---:B------:R-:W-:Y:S08]  /*21c0*/  HMMA.16816.F32 R60, R176.reuse, R30, R60 ;  /* 0x0000001eb03c723c */ /* 0x040ff0000000183c */
[C---:B-----5:R-:W-:Y:S08]  /*21d0*/  HMMA.16816.F32 R56, R176.reuse, R24, R56 ;  /* 0x00000018b038723c */ /* 0x060ff00000001838 */
[C---:B------:R-:W-:Y:S08]  /*21e0*/  HMMA.16816.F32 R52, R176.reuse, R26, R52 ;  /* 0x0000001ab034723c */ /* 0x040ff00000001834 */
[C---:B------:R-:W-:Y:S08]  /*21f0*/  HMMA.16816.F32 R48, R176.reuse, R20, R48 ;  /* 0x00000014b030723c */ /* 0x040ff00000001830 */
[----:B------:R-:W-:Y:S01]  /*2200*/  HMMA.16816.F32 R44, R176, R22, R44 ;  /* 0x00000016b02c723c */ /* 0x000fe2000000182c */
[----:B------:R-:W-:Y:S06]  /*2210*/  BAR.SYNC.DEFER_BLOCKING 0x0 ;  /* 0x0000000000007b1d */ /* 0x000fec0000010000 */
[----:B------:R-:W-:Y:S05]  /*2220*/  @!P0 BRA `(.L_x_160) ;  /* 0x000001a000008947 */ /* 0x000fea0003800000 */
[----:B------:R-:W-:Y:S01]  /*2230*/  IADD3 R21, R14, -0x2, RZ ;  /* 0xfffffffe0e157810 */ /* 0x000fe20007ffe0ff */
[----:B------:R-:W-:-:S02]  /*2240*/  USHF.L.U32 UR4, UR6, 0x6, URZ ;  /* 0x0000000606047899 */ /* 0x000fc4000800063f */
[----:B------:R-:W-:Y:S01]  /*2250*/  USHF.L.U64.HI UR6, UR6, 0x6, UR7 ;  /* 0x0000000606067899 */ /* 0x000fe20008010207 */
[----:B------:R-:W-:Y:S01]  /*2260*/  SHF.R.S32.HI R7, RZ, 0x1f, R21 ;  /* 0x0000001fff077819 */ /* 0x000fe20000011415 */
[----:B------:R-:W-:Y:S02]  /*2270*/  IMAD R12, R12, R21, RZ ;  /* 0x000000150c0c7224 */ /* 0x000fe400078e02ff */
[----:B------:R-:W-:-:S04]  /*2280*/  IMAD.WIDE.U32 R20, R21, R108, R212 ;  /* 0x0000006c15147225 */ /* 0x000fc800078e00d4 */
[----:B------:R-:W-:Y:S01]  /*2290*/  IMAD R4, R7, R108, R12 ;  /* 0x0000006c07047224 */ /* 0x000fe200078e020c */
[----:B------:R-:W-:Y:S01]  /*22a0*/  LEA R6, P0, R20, c[0x0][0x1c8], 0x1 ;  /* 0x0000720014067a11 */ /* 0x000fe200078008ff */
[----:B------:R-:W-:Y:S02]  /*22b0*/  IMAD.U32 R0, RZ, RZ, UR4 ;  /* 0x00000004ff007e24 */ /* 0x000fe4000f8e00ff */
[----:B------:R-:W-:-:S03]  /*22c0*/  IMAD.IADD R4, R21, 0x1, R4 ;  /* 0x0000000115047824 */ /* 0x000fc600078e0204 */
[----:B------:R-:W-:Y:S02]  /*22d0*/  IADD3 R22, P2, P1, R0, 0x80, R6 ;  /* 0x0000008000167810 */ /* 0x000fe4000795e006 */
[----:B------:R-:W-:Y:S02]  /*22e0*/  LEA.HI.X R7, R20, c[0x0][0x1cc], R4, 0x1, P0 ;  /* 0x0000730014077a11 */ /* 0x000fe400000f0c04 */
[----:B------:R-:W-:Y:S02]  /*22f0*/  IADD3 R20, P0, R6, UR4, RZ ;  /* 0x0000000406147c10 */ /* 0x000fe4000ff1e0ff */
[----:B------:R-:W-:Y:S01]  /*2300*/  IADD3.X R23, RZ, UR6, R7, P2, P1 ;  /* 0x00000006ff177c10 */ /* 0x000fe200097e2407 */
[----:B------:R-:W-:Y:S01]  /*2310*/  @!PT LDS RZ, [RZ] ;  /* 0x00000000fffff984 */ /* 0x000fe20000000800 */
[----:B------:R-:W-:Y:S01]  /*2320*/  @!PT LDS RZ, [RZ] ;  /* 0x00000000fffff984 */ /* 0x000fe20000000800 */
[----:B------:R-:W-:Y:S01]  /*2330*/  @!PT LDS RZ, [RZ] ;  /* 0x00000000fffff984 */ /* 0x000fe20000000800 */
[----:B------:R1:W-:Y:S01]  /*2340*/  LDGSTS.E.BYPASS.LTC128B.128 [R208+0x8100], [R6.64], !P6 ;  /* 0x0810000006d07fae */ /* 0x0003e2000f101d4a */
[----:B------:R-:W-:Y:S02]  /*2350*/  IADD3.X R21, R7, UR6, RZ, P0, !PT ;  /* 0x0000000607157c10 */ /* 0x000fe400087fe4ff */
[----:B------:R-:W-:Y:S01]  /*2360*/  IADD3 R24, P0, R20, UR4, RZ ;  /* 0x0000000414187c10 */ /* 0x000fe2000ff1e0ff */
[----:B------:R1:W-:Y:S03]  /*2370*/  LDGSTS.E.BYPASS.LTC128B.128 [R208+0xb100], [R6.64+0x80], !P5 ;  /* 0x0b10008006d07fae */ /* 0x0003e6000e901d4a */
[----:B------:R-:W-:Y:S01]  /*2380*/  IADD3.X R25, R21, UR6, RZ, P0, !PT ;  /* 0x0000000615197c10 */ /* 0x000fe200087fe4ff */
[----:B------:R1:W-:Y:S04]  /*2390*/  LDGSTS.E.BYPASS.LTC128B.128 [R208+0x9100], [R20.64], !P6 ;  /* 0x0910000014d07fae */ /* 0x0003e8000f101d4a */
[----:B------:R1:W-:Y:S04]  /*23a0*/  LDGSTS.E.BYPASS.LTC128B.128 [R208+0xc100], [R22.64], !P5 ;  /* 0x0c10000016d07fae */ /* 0x0003e8000e901d4a */
[----:B------:R1:W-:Y:S04]  /*23b0*/  LDGSTS.E.BYPASS.LTC128B.128 [R208+0xa100], [R24.64], !P6 ;  /* 0x0a10000018d07fae */ /* 0x0003e8000f101d4a */
[----:B------:R1:W-:Y:S02]  /*23c0*/  LDGSTS.E.BYPASS.LTC128B.128 [R208+0xd100], [R24.64+0x80], !P5 ;  /* 0x0d10008018d07fae */ /* 0x0003e4000e901d4a */
.L_x_160:
[----:B-1----:R-:W-:Y:S01]  /*23d0*/  LOP3.LUT R7, R106, 0xffffffe0, RZ, 0xc0, !PT ;  /* 0xffffffe06a077812 */ /* 0x002fe200078ec0ff */
[----:B------:R-:W-:Y:S01]  /*23e0*/  ULDC UR7, c[0x0][0x324] ;  /* 0x0000c90000077ab9 */ /* 0x000fe20000000800 */
[----:B------:R-:W-:Y:S01]  /*23f0*/  LEA.HI R21, R107, R104, RZ, 0x2 ;  /* 0x000000686b157211 */ /* 0x000fe200078f10ff */
[----:B------:R-:W-:Y:S01]  /*2400*/  ULOP3.LUT UR7, URZ, UR7, URZ, 0x33, !UPT ;  /* 0x000000073f077292 */ /* 0x000fe2000f8e333f */
[----:B------:R-:W-:Y:S01]  /*2410*/  SHF.R.S32.HI R12, RZ, 0x1f, R105 ;  /* 0x0000001fff0c7819 */ /* 0x000fe20000011469 */
[----:B------:R-:W-:Y:S01]  /*2420*/  IMAD.IADD R0, R104, 0x1, -R7 ;  /* 0x0000000168007824 */ /* 0x000fe200078e0a07 */
[----:B------:R-:W-:Y:S01]  /*2430*/  LOP3.LUT R21, R21, 0xfffffffc, RZ, 0xc0, !PT ;  /* 0xfffffffc15157812 */ /* 0x000fe200078ec0ff */
[----:B------:R-:W0:Y:S01]  /*2440*/  LDGDEPBAR ;  /* 0x00000000000079af */ /* 0x000e220000000000 */
[----:B------:R-:W-:-:S02]  /*2450*/  LEA.HI R12, R12, R105, RZ, 0x3 ;  /* 0x000000690c0c7211 */ /* 0x000fc400078f18ff */
[----:B------:R-:W-:Y:S01]  /*2460*/  SHF.R.S32.HI R7, RZ, 0x1f, R0 ;  /* 0x0000001fff077819 */ /* 0x000fe20000011400 */
[----:B------:R-:W-:Y:S01]  /*2470*/  IMAD.IADD R104, R104, 0x1, -R21 ;  /* 0x0000000168687824 */ /* 0x000fe200078e0a15 */
[----:B------:R-:W-:Y:S02]  /*2480*/  LOP3.LUT R12, R12, 0xffffff8, RZ, 0xc0, !PT ;  /* 0x0ffffff80c0c7812 */ /* 0x000fe400078ec0ff */
[----:B------:R-:W-:Y:S02]  /*2490*/  LEA.HI R4, R7, R0, RZ, 0x2 ;  /* 0x0000000007047211 */ /* 0x000fe400078f10ff */
[----:B------:R-:W-:Y:S01]  /*24a0*/  LEA.HI R6, R104, R104, RZ, 0x1 ;  /* 0x0000006868067211 */ /* 0x000fe200078f08ff */
[----:B------:R-:W-:Y:S01]  /*24b0*/  IMAD.IADD R12, R105, 0x1, -R12 ;  /* 0x00000001690c7824 */ /* 0x000fe200078e0a0c */
[----:B------:R-:W-:Y:S02]  /*24c0*/  LEA.HI.SX32 R7, R4, R13, 0x1e ;  /* 0x0000000d04077211 */ /* 0x000fe400078ff2ff */
[----:B------:R-:W-:-:S03]  /*24d0*/  LOP3.LUT R21, R6, 0x1ffffffe, RZ, 0xc0, !PT ;  /* 0x1ffffffe06157812 */ /* 0x000fc600078ec0ff */
[----:B------:R-:W-:Y:S02]  /*24e0*/  IMAD R7, R12, 0x10, R7 ;  /* 0x000000100c077824 */ /* 0x000fe400078e0207 */
[----:B------:R-:W-:Y:S01]  /*24f0*/  IMAD.IADD R104, R104, 0x1, -R21 ;  /* 0x0000000168687824 */ /* 0x000fe200078e0a15 */
[----:B------:R-:W-:-:S03]  /*2500*/  LOP3.LUT R21, R4, 0x7ffffffc, RZ, 0xc0, !PT ;  /* 0x7ffffffc04157812 */ /* 0x000fc600078ec0ff */
[----:B------:R-:W-:Y:S02]  /*2510*/  IMAD R209, R104, 0x8, R7 ;  /* 0x0000000868d17824 */ /* 0x000fe400078e0207 */
[----:B------:R-:W-:Y:S01]  /*2520*/  IMAD.IADD R214, R0, 0x1, -R21 ;  /* 0x0000000100d67824 */ /* 0x000fe200078e0a15 */
[----:B------:R-:W-:Y:S01]  /*2530*/  IADD3.X R21, R15, c[0x0][0x1d0], RZ, PT, !PT ;  /* 0x000074000f157a10 */ /* 0x000fe20003ffe4ff */
[----:B------:R-:W-:-:S04]  /*2540*/  @P4 IMAD.HI.U32 R6, R209, c[0x0][0x2c8], RZ ;  /* 0x0000b200d1064a27 */ /* 0x000fc800078e00ff */
[----:B------:R-:W-:Y:S01]  /*2550*/  IMAD.MOV.U32 R24, RZ, RZ, R209 ;  /* 0x000000ffff187224 */ /* 0x000fe200078e00d1 */
[----:B------:R-:W-:Y:S01]  /*2560*/  @P4 SHF.R.U32.HI R24, RZ, c[0x0][0x2cc], R6 ;  /* 0x0000b300ff184a19 */ /* 0x000fe20000011606 */
[----:B------:R-:W-:-:S04]  /*2570*/  IMAD.SHL.U32 R214, R214, 0x2, RZ ;  /* 0x00000002d6d67824 */ /* 0x000fc800078e00ff */
[----:B------:R-:W1:Y:S01]  /*2580*/  SHFL.IDX PT, R7, R24, RZ, 0x1c1f ;  /* 0x001c1fff18077589 */ /* 0x000e6200000e0000 */
[--C-:B------:R-:W-:Y:S01]  /*2590*/  IADD3 R20, R21, -c[0x0][0x168], -R214.reuse ;  /* 0x80005a0015147a10 */ /* 0x100fe20007ffe8d6 */
[----:B------:R-:W-:Y:S01]  /*25a0*/  IMAD.IADD R4, R15, 0x1, -R214 ;  /* 0x000000010f047824 */ /* 0x000fe200078e0ad6 */
[----:B------:R-:W-:Y:S02]  /*25b0*/  IADD3 R6, -R214, c[0x0][0x1d0], R15 ;  /* 0x00007400d6067a10 */ /* 0x000fe40007ffe10f */
[C---:B------:R-:W-:Y:S02]  /*25c0*/  IADD3 R22, R20.reuse, c[0x0][0x328], RZ ;  /* 0x0000ca0014167a10 */ /* 0x040fe40007ffe0ff */
[----:B------:R-:W-:-:S03]  /*25d0*/  IADD3 R20, R20, UR7, RZ ;  /* 0x0000000714147c10 */ /* 0x000fc6000fffe0ff */
[--C-:B-1----:R-:W-:Y:S02]  /*25e0*/  IMAD.IADD R21, R22, 0x1, R7.reuse ;  /* 0x0000000116157824 */ /* 0x102fe400078e0207 */
[----:B------:R-:W-:-:S03]  /*25f0*/  IMAD.IADD R26, R20, 0x1, R7 ;  /* 0x00000001141a7824 */ /* 0x000fc600078e0207 */
[----:B------:R-:W-:Y:S01]  /*2600*/  IMNMX R28, R21, R6, PT ;  /* 0x00000006151c7217 */ /* 0x000fe20003800200 */
[----:B------:R-:W-:Y:S05]  /*2610*/  @!P3 BRA `(.L_x_161) ;  /* 0x000001500000b947 */ /* 0x000fea0003800000 */
[----:B------:R-:W-:Y:S01]  /*2620*/  IADD3 R7, R7, c[0x0][0x1d0], RZ ;  /* 0x0000740007077a10 */ /* 0x000fe20007ffe0ff */
[----:B------:R-:W-:Y:S03]  /*2630*/  BSSY B0, `(.L_x_162) ;  /* 0x000000f000007945 */ /* 0x000fe60003800000 */
[----:B------:R-:W-:-:S04]  /*2640*/  IADD3 R7, R7, -c[0x0][0x168], RZ ;  /* 0x80005a0007077a10 */ /* 0x000fc80007ffe0ff */
        /* <DEDUP_REMOVED lines=9> */
.L_x_163:
[----:B------:R-:W-:-:S04]  /*26e0*/  MOV R0, c[0x0][0x32c] ;  /* 0x0000cb0000007a02 */ /* 0x000fc80000000f00 */
[----:B------:R-:W-:-:S13]  /*26f0*/  ISETP.NE.AND P0, PT, R0, 0x1, PT ;  /* 0x000000010000780c */ /* 0x000fda0003f05270 */
[----:B------:R-:W-:-:S05]  /*2700*/  @P0 IMAD.HI.U32 R0, R7, c[0x0][0x330], RZ ;  /* 0x0000cc0007000a27 */ /* 0x000fca00078e00ff */
[----:B------:R-:W-:Y:S02]  /*2710*/  @P0 SHF.R.U32.HI R7, RZ, c[0x0][0x334], R0 ;  /* 0x0000cd00ff070a19 */ /* 0x000fe40000011600 */
.L_x_164:
[----:B------:R-:W-:Y:S05]  /*2720*/  BSYNC B0 ;  /* 0x0000000000007941 */ /* 0x000fea0003800000 */
.L_x_162:
[----:B------:R-:W-:-:S05]  /*2730*/  IMAD R21, R7, c[0x0][0x32c], R4 ;  /* 0x0000cb0007157a24 */ /* 0x000fca00078e0204 */
[----:B------:R-:W-:Y:S02]  /*2740*/  IADD3 R7, R21, c[0x0][0x32c], RZ ;  /* 0x0000cb0015077a10 */ /* 0x000fe40007ffe0ff */
[----:B------:R-:W-:Y:S02]  /*2750*/  IMNMX R26, R26, R21, !PT ;  /* 0x000000151a1a7217 */ /* 0x000fe40007800200 */
[----:B------:R-:W-:Y:S02]  /*2760*/  IMNMX R28, R28, R7, PT ;  /* 0x000000071c1c7217 */ /* 0x000fe40003800200 */
.L_x_161:
[C---:B------:R-:W-:Y:S02]  /*2770*/  ISETP.GE.AND P0, PT, R15.reuse, 0x2, PT ;  /* 0x000000020f00780c */ /* 0x040fe40003f06270 */
[----:B------:R-:W-:Y:S02]  /*2780*/  ISETP.GE.AND P1, PT, R15, 0x9, PT ;  /* 0x000000090f00780c */ /* 0x000fe40003f26270 */
[----:B------:R-:W-:Y:S02]  /*2790*/  P2R R0, PR, RZ, 0x1 ;  /* 0x00000001ff007803 */ /* 0x000fe40000000000 */
[----:B------:R-:W-:-:S02]  /*27a0*/  ISETP.GT.AND P0, PT, R26, 0x1, !P0 ;  /* 0x000000011a00780c */ /* 0x000fc40004704270 */
[----:B------:R-:W-:Y:S02]  /*27b0*/  P2R R87, PR, RZ, 0x2 ;  /* 0x00000002ff577803 */ /* 0x000fe40000000000 */
[----:B------:R-:W-:Y:S02]  /*27c0*/  ISETP.LT.OR P0, PT, R28, 0x2, P0 ;  /* 0x000000021c00780c */ /* 0x000fe40000701670 */
[----:B------:R-:W-:Y:S02]  /*27d0*/  ISETP.GE.AND P2, PT, R15, 0x59, PT ;  /* 0x000000590f00780c */ /* 0x000fe40003f46270 */
[----:B------:R-:W-:Y:S02]  /*27e0*/  FSEL R27, R17, -INF , !P0 ;  /* 0xff800000111b7808 */ /* 0x000fe40004000000 */
[----:B------:R-:W-:Y:S02]  /*27f0*/  ISETP.GT.AND P0, PT, R26, 0x8, !P1 ;  /* 0x000000081a00780c */ /* 0x000fe40004f04270 */
[----:B------:R-:W-:-:S02]  /*2800*/  ISETP.GE.AND P1, PT, R15, 0xa, PT ;  /* 0x0000000a0f00780c */ /* 0x000fc40003f26270 */
[----:B------:R-:W-:Y:S02]  /*2810*/  ISETP.LT.OR P0, PT, R28, 0x9, P0 ;  /* 0x000000091c00780c */ /* 0x000fe40000701670 */
[----:B------:R-:W-:Y:S02]  /*2820*/  P2R R86, PR, RZ, 0x2 ;  /* 0x00000002ff567803 */ /* 0x000fe40000000000 */
[----:B------:R-:W-:Y:S02]  /*2830*/  FSEL R25, R8, -INF , !P0 ;  /* 0xff80000008197808 */ /* 0x000fe40004000000 */
[----:B------:R-:W-:Y:S02]  /*2840*/  ISETP.GT.AND P0, PT, R26, 0x9, !P1 ;  /* 0x000000091a00780c */ /* 0x000fe40004f04270 */
[----:B------:R-:W-:Y:S02]  /*2850*/  ISETP.GE.AND P1, PT, R15, 0x11, PT ;  /* 0x000000110f00780c */ /* 0x000fe40003f26270 */
[----:B------:R-:W-:-:S02]  /*2860*/  ISETP.LT.OR P0, PT, R28, 0xa, P0 ;  /* 0x0000000a1c00780c */ /* 0x000fc40000701670 */
[----:B------:R-:W-:Y:S02]  /*2870*/  P2R R85, PR, RZ, 0x2 ;  /* 0x00000002ff557803 */ /* 0x000fe40000000000 */
[----:B------:R-:W-:Y:S02]  /*2880*/  FSEL R23, R9, -INF , !P0 ;  /* 0xff80000009177808 */ /* 0x000fe40004000000 */
[----:B------:R-:W-:Y:S02]  /*2890*/  ISETP.GT.AND P0, PT, R26, 0x10, !P1 ;  /* 0x000000101a00780c */ /* 0x000fe40004f04270 */
[----:B------:R-:W-:Y:S02]  /*28a0*/  ISETP.GE.AND P1, PT, R15, 0x12, PT ;  /* 0x000000120f00780c */ /* 0x000fe40003f26270 */
[----:B------:R-:W-:Y:S02]  /*28b0*/  ISETP.LT.OR P0, PT, R28, 0x11, P0 ;  /* 0x000000111c00780c */ /* 0x000fe40000701670 */
[----:B------:R-:W-:-:S02]  /*28c0*/  P2R R84, PR, RZ, 0x2 ;  /* 0x00000002ff547803 */ /* 0x000fc40000000000 */
[----:B------:R-:W-:Y:S02]  /*28d0*/  FSEL R21, R80, -INF , !P0 ;  /* 0xff80000050157808 */ /* 0x000fe40004000000 */
[----:B------:R-:W-:Y:S02]  /*28e0*/  ISETP.GT.AND P0, PT, R26, 0x11, !P1 ;  /* 0x000000111a00780c */ /* 0x000fe40004f04270 */
[----:B------:R-:W-:Y:S02]  /*28f0*/  ISETP.GE.AND P1, PT, R15, 0x19, PT ;  /* 0x000000190f00780c */ /* 0x000fe40003f26270 */
[----:B------:R-:W-:Y:S02]  /*2900*/  ISETP.LT.OR P0, PT, R28, 0x12, P0 ;  /* 0x000000121c00780c */ /* 0x000fe40000701670 */
[----:B------:R-:W-:Y:S02]  /*2910*/  P2R R80, PR, RZ, 0x2 ;  /* 0x00000002ff507803 */ /* 0x000fe40000000000 */
[----:B------:R-:W-:-:S02]  /*2920*/  FSEL R17, R81, -INF , !P0 ;  /* 0xff80000051117808 */ /* 0x000fc40004000000 */
[----:B------:R-:W-:Y:S02]  /*2930*/  ISETP.GT.AND P0, PT, R26, 0x18, !P1 ;  /* 0x000000181a00780c */ /* 0x000fe40004f04270 */
[----:B------:R-:W-:Y:S02]  /*2940*/  ISETP.GE.AND P1, PT, R15, 0x1a, PT ;  /* 0x0000001a0f00780c */ /* 0x000fe40003f26270 */
[----:B------:R-:W-:Y:S02]  /*2950*/  ISETP.LT.OR P0, PT, R28, 0x19, P0 ;  /* 0x000000191c00780c */ /* 0x000fe40000701670 */
[----:B------:R-:W-:Y:S02]  /*2960*/  P2R R8, PR, RZ, 0x2 ;  /* 0x00000002ff087803 */ /* 0x000fe40000000000 */
[----:B------:R-:W-:Y:S02]  /*2970*/  FSEL R7, R76, -INF , !P0 ;  /* 0xff8000004c077808 */ /* 0x000fe40004000000 */
[----:B------:R-:W-:-:S02]  /*2980*/  ISETP.GT.AND P0, PT, R26, 0x19, !P1 ;  /* 0x000000191a00780c */ /* 0x000fc40004f04270 */
[----:B------:R-:W-:Y:S02]  /*2990*/  ISETP.GE.AND P1, PT, R15, 0x21, PT ;  /* 0x000000210f00780c */ /* 0x000fe40003f26270 */
[----:B------:R-:W-:Y:S02]  /*29a0*/  ISETP.LT.OR P0, PT, R28, 0x1a, P0 ;  /* 0x0000001a1c00780c */ /* 0x000fe40000701670 */
[----:B------:R-:W-:Y:S02]  /*29b0*/  P2R R76, PR, RZ, 0x2 ;  /* 0x00000002ff4c7803 */ /* 0x000fe40000000000 */
[----:B------:R-:W-:Y:S02]  /*29c0*/  FSEL R9, R77, -INF , !P0 ;  /* 0xff8000004d097808 */ /* 0x000fe40004000000 */
[----:B------:R-:W-:Y:S02]  /*29d0*/  ISETP.GT.AND P0, PT, R26, 0x20, !P1 ;  /* 0x000000201a00780c */ /* 0x000fe40004f04270 */
[----:B------:R-:W-:-:S02]  /*29e0*/  ISETP.GE.AND P1, PT, R15, 0x22, PT ;  /* 0x000000220f00780c */ /* 0x000fc40003f26270 */
[----:B------:R-:W-:-:S04]  /*29f0*/  ISETP.LT.OR P0, PT, R28, 0x21, P0 ;  /* 0x000000211c00780c */ /* 0x000fc80000701670 */
[----:B------:R-:W-:Y:S02]  /*2a00*/  FSEL R37, R72, -INF , !P0 ;  /* 0xff80000048257808 */ /* 0x000fe40004000000 */
[----:B------:R-:W-:Y:S02]  /*2a10*/  ISETP.GT.AND P0, PT, R26, 0x21, !P1 ;  /* 0x000000211a00780c */ /* 0x000fe40004f04270 */
[----:B------:R-:W-:Y:S02]  /*2a20*/  P2R R72, PR, RZ, 0x2 ;  /* 0x00000002ff487803 */ /* 0x000fe40000000000 */
[----:B------:R-:W-:Y:S02]  /*2a30*/  ISETP.LT.OR P0, PT, R28, 0x22, P0 ;  /* 0x000000221c00780c */ /* 0x000fe40000701670 */
[----:B------:R-:W-:Y:S02]  /*2a40*/  ISETP.GE.AND P1, PT, R15, 0x29, PT ;  /* 0x000000290f00780c */ /* 0x000fe40003f26270 */
[----:B------:R-:W-:-:S02]  /*2a50*/  FSEL R35, R73, -INF , !P0 ;  /* 0xff80000049237808 */ /* 0x000fc40004000000 */
[----:B------:R-:W-:Y:S02]  /*2a60*/  ISETP.GT.AND P0, PT, R26, 0x28, !P1 ;  /* 0x000000281a00780c */ /* 0x000fe40004f04270 */
[----:B------:R-:W-:Y:S02]  /*2a70*/  P2R R43, PR, RZ, 0x2 ;  /* 0x00000002ff2b7803 */ /* 0x000fe40000000000 */
[----:B------:R-:W-:Y:S02]  /*2a80*/  ISETP.LT.OR P0, PT, R28, 0x29, P0 ;  /* 0x000000291c00780c */ /* 0x000fe40000701670 */
[----:B------:R-:W-:Y:S02]  /*2a90*/  ISETP.GE.AND P1, PT, R15, 0x2a, PT ;  /* 0x0000002a0f00780c */ /* 0x000fe40003f26270 */
[----:B------:R-:W-:Y:S02]  /*2aa0*/  FSEL R33, R68, -INF , !P0 ;  /* 0xff80000044217808 */ /* 0x000fe40004000000 */
[----:B------:R-:W-:-:S02]  /*2ab0*/  ISETP.GT.AND P0, PT, R26, 0x29, !P1 ;  /* 0x000000291a00780c */ /* 0x000fc40004f04270 */
[----:B------:R-:W-:Y:S02]  /*2ac0*/  P2R R42, PR, RZ, 0x2 ;  /* 0x00000002ff2a7803 */ /* 0x000fe40000000000 */
[----:B------:R-:W-:Y:S02]  /*2ad0*/  ISETP.LT.OR P0, PT, R28, 0x2a, P0 ;  /* 0x0000002a1c00780c */ /* 0x000fe40000701670 */
[----:B------:R-:W-:Y:S02]  /*2ae0*/  ISETP.GE.AND P1, PT, R15, 0x31, PT ;  /* 0x000000310f00780c */ /* 0x000fe40003f26270 */
[----:B------:R-:W-:Y:S02]  /*2af0*/  FSEL R119, R69, -INF , !P0 ;  /* 0xff80000045777808 */ /* 0x000fe40004000000 */
[----:B------:R-:W-:Y:S02]  /*2b00*/  ISETP.GT.AND P0, PT, R26, 0x30, !P1 ;  /* 0x000000301a00780c */ /* 0x000fe40004f04270 */
[----:B------:R-:W-:-:S02]  /*2b10*/  P2R R41, PR, RZ, 0x2 ;  /* 0x00000002ff297803 */ /* 0x000fc40000000000 */
[----:B------:R-:W-:Y:S02]  /*2b20*/  ISETP.LT.OR P0, PT, R28, 0x31, P0 ;  /* 0x000000311c00780c */ /* 0x000fe40000701670 */
[----:B------:R-:W-:Y:S02]  /*2b30*/  ISETP.GE.AND P1, PT, R15, 0x32, PT ;  /* 0x000000320f00780c */ /* 0x000fe40003f26270 */
[----:B------:R-:W-:Y:S02]  /*2b40*/  FSEL R139, R64, -INF , !P0 ;  /* 0xff800000408b7808 */ /* 0x000fe40004000000 */
[----:B------:R-:W-:Y:S02]  /*2b50*/  ISETP.GT.AND P0, PT, R26, 0x31, !P1 ;  /* 0x000000311a00780c */ /* 0x000fe40004f04270 */
[----:B------:R-:W-:Y:S02]  /*2b60*/  P2R R40, PR, RZ, 0x2 ;  /* 0x00000002ff287803 */ /* 0x000fe40000000000 */
[----:B------:R-:W-:-:S02]  /*2b70*/  ISETP.LT.OR P0, PT, R28, 0x32, P0 ;  /* 0x000000321c00780c */ /* 0x000fc40000701670 */
[----:B------:R-:W-:Y:S02]  /*2b80*/  ISETP.GE.AND P1, PT, R15, 0x39, PT ;  /* 0x000000390f00780c */ /* 0x000fe40003f26270 */
[----:B------:R-:W-:Y:S02]  /*2b90*/  FSEL R155, R65, -INF , !P0 ;  /* 0xff800000419b7808 */ /* 0x000fe40004000000 */
[----:B------:R-:W-:Y:S02]  /*2ba0*/  ISETP.GT.AND P0, PT, R26, 0x38, !P1 ;  /* 0x000000381a00780c */ /* 0x000fe40004f04270 */
[----:B------:R-:W-:Y:S02]  /*2bb0*/  P2R R39, PR, RZ, 0x2 ;  /* 0x00000002ff277803 */ /* 0x000fe40000000000 */
[----:B------:R-:W-:Y:S02]  /*2bc0*/  ISETP.LT.OR P0, PT, R28, 0x39, P0 ;  /* 0x000000391c00780c */ /* 0x000fe40000701670 */
[----:B------:R-:W-:-:S02]  /*2bd0*/  ISETP.GE.AND P1, PT, R15, 0x3a, PT ;  /* 0x0000003a0f00780c */ /* 0x000fc40003f26270 */
        /* <DEDUP_REMOVED lines=36> */
[----:B------:R-:W-:-:S04]  /*2e20*/  ISETP.GT.AND P0, PT, R26, 0x58, !P2 ;  /* 0x000000581a00780c */ /* 0x000fc80005704270 */
[----:B------:R-:W-:-:S04]  /*2e30*/  ISETP.LT.OR P0, PT, R28, 0x59, P0 ;  /* 0x000000591c00780c */ /* 0x000fc80000701670 */
[----:B------:R-:W-:Y:S02]  /*2e40*/  FSEL R133, R44, -INF , !P0 ;  /* 0xff8000002c857808 */ /* 0x000fe40004000000 */
[----:B------:R-:W-:Y:S02]  /*2e50*/  ISETP.GT.AND P0, PT, R26, RZ, !P1 ;  /* 0x000000ff1a00720c */ /* 0x000fe40004f04270 */
[----:B------:R-:W-:Y:S02]  /*2e60*/  P2R R44, PR, RZ, 0x2 ;  /* 0x00000002ff2c7803 */ /* 0x000fe40000000000 */
[----:B------:R-:W-:Y:S02]  /*2e70*/  ISETP.LT.OR P0, PT, R28, 0x1, P0 ;  /* 0x000000011c00780c */ /* 0x000fe40000701670 */
[----:B------:R-:W-:Y:S02]  /*2e80*/  ISETP.GE.AND P1, PT, R15, 0x5a, PT ;  /* 0x0000005a0f00780c */ /* 0x000fe40003f26270 */
[----:B------:R-:W-:-:S02]  /*2e90*/  FSEL R12, R16, -INF , !P0 ;  /* 0xff800000100c7808 */ /* 0x000fc40004000000 */
[----:B------:R-:W-:-:S04]  /*2ea0*/  ISETP.GT.AND P0, PT, R26, 0x59, !P1 ;  /* 0x000000591a00780c */ /* 0x000fc80004f04270 */
[----:B------:R-:W-:-:S04]  /*2eb0*/  ISETP.LT.OR P0, PT, R28, 0x5a, P0 ;  /* 0x0000005a1c00780c */ /* 0x000fc80000701670 */
[----:B------:R-:W-:Y:S02]  /*2ec0*/  FSEL R131, R45, -INF , !P0 ;  /* 0xff8000002d837808 */ /* 0x000fe40004000000 */
[----:B------:R-:W1:Y:S02]  /*2ed0*/  SHFL.IDX PT, R45, R24, 0x1, 0x1c1f ;  /* 0x003c1f00182d7f89 */ /* 0x000e6400000e0000 */
        /* <DEDUP_REMOVED lines=16> */
.L_x_167:
[----:B------:R-:W-:-:S04]  /*2fe0*/  MOV R6, c[0x0][0x32c] ;  /* 0x0000cb0000067a02 */ /* 0x000fc80000000f00 */
[----:B------:R-:W-:-:S13]  /*2ff0*/  ISETP.NE.AND P0, PT, R6, 0x1, PT ;  /* 0x000000010600780c */ /* 0x000fda0003f05270 */
[----:B------:R-:W-:-:S05]  /*3000*/  @P0 IMAD.HI.U32 R6, R45, c[0x0][0x330], RZ ;  /* 0x0000cc002d060a27 */ /* 0x000fca00078e00ff */
[----:B------:R-:W-:Y:S02]  /*3010*/  @P0 SHF.R.U32.HI R45, RZ, c[0x0][0x334], R6 ;  /* 0x0000cd00ff2d0a19 */ /* 0x000fe40000011606 */
.L_x_168:
[----:B------:R-:W-:Y:S05]  /*3020*/  BSYNC B0 ;  /* 0x0000000000007941 */ /* 0x000fea0003800000 */
.L_x_166:
[----:B------:R-:W-:-:S05]  /*3030*/  IMAD R45, R45, c[0x0][0x32c], R4 ;  /* 0x0000cb002d2d7a24 */ /* 0x000fca00078e0204 */
[----:B------:R-:W-:Y:S02]  /*3040*/  IADD3 R4, R45, c[0x0][0x32c], RZ ;  /* 0x0000cb002d047a10 */ /* 0x000fe40007ffe0ff */
[----:B------:R-:W-:Y:S02]  /*3050*/  IMNMX R22, R22, R45, !PT ;  /* 0x0000002d16167217 */ /* 0x000fe40007800200 */
[----:B------:R-:W-:Y:S02]  /*3060*/  IMNMX R15, R15, R4, PT ;  /* 0x000000040f0f7217 */ /* 0x000fe40003800200 */
.L_x_165:
[----:B------:R-:W-:Y:S01]  /*3070*/  ISETP.NE.AND P0, PT, R87, RZ, PT ;  /* 0x000000ff5700720c */ /* 0x000fe20003f05270 */
[----:B------:R-:W-:Y:S01]  /*3080*/  IMAD.SHL.U32 R204, R2, 0x2, RZ ;  /* 0x0000000202cc7824 */ /* 0x000fe200078e00ff */
[C---:B------:R-:W-:Y:S02]  /*3090*/  ISETP.GT.AND P2, PT, R22.reuse, 0x58, !P2 ;  /* 0x000000581600780c */ /* 0x040fe40005744270 */
[C---:B------:R-:W-:Y:S01]  /*30a0*/  ISETP.GT.AND P0, PT, R22.reuse, 0x8, !P0 ;  /* 0x000000081600780c */ /* 0x040fe20004704270 */
[----:B------:R-:W-:Y:S01]  /*30b0*/  IMAD R202, R5, 0x2, R204 ;  /* 0x0000000205ca7824 */ /* 0x000fe200078e02cc */
[----:B------:R-:W-:Y:S01]  /*30c0*/  ISETP.GT.AND P1, PT, R22, 0x59, !P1 ;  /* 0x000000591600780c */ /* 0x000fe20004f24270 */
[----:B------:R-:W-:Y:S01]  /*30d0*/  LDSM.16.MT88.4 R96, [R204+0x3100] ;  /* 0x00310000cc60783b */ /* 0x000fe20000004200 */
[----:B------:R-:W-:Y:S01]  /*30e0*/  ISETP.LT.OR P0, PT, R15, 0x9, P0 ;  /* 0x000000090f00780c */ /* 0x000fe20000701670 */
[----:B------:R-:W-:Y:S01]  /*30f0*/  IMAD R200, R3, 0x2, R202 ;  /* 0x0000000203c87824 */ /* 0x000fe200078e02ca */
[----:B------:R-:W-:Y:S01]  /*3100*/  ISETP.LT.OR P2, PT, R15, 0x59, P2 ;  /* 0x000000590f00780c */ /* 0x000fe20001741670 */
[----:B------:R-:W-:Y:S01]  /*3110*/  IMAD R201, R3, 0x2, R204 ;  /* 0x0000000203c97824 */ /* 0x000fe200078e02cc */
[----:B------:R-:W-:Y:S01]  /*3120*/  FSEL R6, R10, -INF , !P0 ;  /* 0xff8000000a067808 */ /* 0x000fe20004000000 */
[----:B------:R-:W-:Y:S01]  /*3130*/  LDSM.16.MT88.4 R108, [R204+0x100] ;  /* 0x00010000cc6c783b */ /* 0x000fe20000004200 */
[----:B------:R-:W-:-:S02]  /*3140*/  ISETP.NE.AND P0, PT, R86, RZ, PT ;  /* 0x000000ff5600720c */ /* 0x000fc40003f05270 */
[C---:B------:R-:W-:Y:S01]  /*3150*/  ISETP.LT.OR P1, PT, R15.reuse, 0x5a, P1 ;  /* 0x0000005a0f00780c */ /* 0x040fe20000f21670 */
[----:B------:R-:W-:Y:S01]  /*3160*/  LDSM.16.MT88.4 R88, [R200+0x100] ;  /* 0x00010000c858783b */ /* 0x000fe20000004200 */
[----:B------:R-:W-:Y:S02]  /*3170*/  ISETP.GT.AND P0, PT, R22, 0x9, !P0 ;  /* 0x000000091600780c */ /* 0x000fe40004704270 */
[----:B------:R-:W-:Y:S01]  /*3180*/  FSEL R130, R46, -INF , !P2 ;  /* 0xff8000002e827808 */ /* 0x000fe20005000000 */
[----:B------:R-:W-:Y:S01]  /*3190*/  LDSM.16.MT88.4 R104, [R202+0x3100] ;  /* 0x00310000ca68783b */ /* 0x000fe20000004200 */
[----:B------:R-:W-:Y:S02]  /*31a0*/  ISETP.LT.OR P0, PT, R15, 0xa, P0 ;  /* 0x0000000a0f00780c */ /* 0x000fe40000701670 */
[----:B------:R-:W-:Y:S02]  /*31b0*/  FSEL R128, R47, -INF , !P1 ;  /* 0xff8000002f807808 */ /* 0x000fe40004800000 */
[----:B------:R-:W-:-:S02]  /*31c0*/  FSEL R4, R11, -INF , !P0 ;  /* 0xff8000000b047808 */ /* 0x000fc40004000000 */
[----:B------:R-:W-:-:S04]  /*31d0*/  ISETP.NE.AND P0, PT, R85, RZ, PT ;  /* 0x000000ff5500720c */ /* 0x000fc80003f05270 */
[----:B------:R-:W-:-:S04]  /*31e0*/  ISETP.GT.AND P0, PT, R22, 0x10, !P0 ;  /* 0x000000101600780c */ /* 0x000fc80004704270 */
[----:B------:R-:W-:-:S04]  /*31f0*/  ISETP.LT.OR P0, PT, R15, 0x11, P0 ;  /* 0x000000110f00780c */ /* 0x000fc80000701670 */
[----:B------:R-:W-:Y:S02]  /*3200*/  FSEL R20, R82, -INF , !P0 ;  /* 0xff80000052147808 */ /* 0x000fe40004000000 */
[----:B------:R-:W-:-:S04]  /*3210*/  ISETP.NE.AND P0, PT, R84, RZ, PT ;  /* 0x000000ff5400720c */ /* 0x000fc80003f05270 */
[----:B------:R-:W-:-:S04]  /*3220*/  ISETP.GT.AND P0, PT, R22, 0x11, !P0 ;  /* 0x000000111600780c */ /* 0x000fc80004704270 */
[----:B------:R-:W-:-:S04]  /*3230*/  ISETP.LT.OR P0, PT, R15, 0x12, P0 ;  /* 0x000000120f00780c */ /* 0x000fc80000701670 */
[----:B------:R-:W-:Y:S02]  /*3240*/  FSEL R16, R83, -INF , !P0 ;  /* 0xff80000053107808 */ /* 0x000fe40004000000 */
[----:B------:R-:W-:Y:S02]  /*3250*/  ISETP.NE.AND P0, PT, R80, RZ, PT ;  /* 0x000000ff5000720c */ /* 0x000fe40003f05270 */
[----:B------:R-:W-:Y:S02]  /*3260*/  LDSM.16.MT88.4 R80, [R201+0x100] ;  /* 0x00010000c950783b */ /* 0x000fe40000004200 */
[----:B------:R-:W-:-:S04]  /*3270*/  ISETP.GT.AND P0, PT, R22, 0x18, !P0 ;  /* 0x000000181600780c */ /* 0x000fc80004704270 */
[----:B------:R-:W-:-:S04]  /*3280*/  ISETP.LT.OR P0, PT, R15, 0x19, P0 ;  /* 0x000000190f00780c */ /* 0x000fc80000701670 */
[----:B------:R-:W-:Y:S02]  /*3290*/  FSEL R10, R78, -INF , !P0 ;  /* 0xff8000004e0a7808 */ /* 0x000fe40004000000 */
        /* <DEDUP_REMOVED lines=12> */
[----:B------:R-:W-:Y:S01]  /*3360*/  ISETP.NE.AND P0, PT, R43, RZ, PT ;  /* 0x000000ff2b00720c */ /* 0x000fe20003f05270 */
[----:B------:R-:W-:Y:S03]  /*3370*/  LDSM.16.MT88.4 R72, [R202+0x100] ;  /* 0x00010000ca48783b */ /* 0x000fe60000004200 */
        /* <DEDUP_REMOVED lines=41> */
[----:B------:R-:W-:Y:S02]  /*3610*/  FMNMX.FTZ R0, R12, R27, !PT ;  /* 0x0000001b0c007209 */ /* 0x000fe40007810000 */
[----:B------:R-:W-:Y:S02]  /*3620*/  ISETP.GT.AND P0, PT, R22, 0x1, !P0 ;  /* 0x000000011600780c */ /* 0x000fe40004704270 */
[----:B------:R-:W-:Y:S02]  /*3630*/  FMNMX.FTZ R0, R25, R0, !PT ;  /* 0x0000000019007209 */ /* 0x000fe40007810000 */
[----:B------:R-:W-:-:S02]  /*3640*/  ISETP.LT.OR P0, PT, R15, 0x2, P0 ;  /* 0x000000020f00780c */ /* 0x000fc40000701670 */
[----:B------:R-:W-:Y:S02]  /*3650*/  FMNMX.FTZ R0, R23, R0, !PT ;  /* 0x0000000017007209 */ /* 0x000fe40007810000 */
[----:B------:R-:W-:Y:S02]  /*3660*/  FSEL R24, R19, -INF , !P0 ;  /* 0xff80000013187808 */ /* 0x000fe40004000000 */
[----:B------:R-:W-:Y:S02]  /*3670*/  ISETP.NE.AND P0, PT, R44, RZ, PT ;  /* 0x000000ff2c00720c */ /* 0x000fe40003f05270 */
[----:B------:R-:W-:Y:S02]  /*3680*/  FMNMX.FTZ R0, R21, R0, !PT ;  /* 0x0000000015007209 */ /* 0x000fe40007810000 */
[----:B------:R-:W-:Y:S02]  /*3690*/  ISETP.GT.AND P0, PT, R22, RZ, !P0 ;  /* 0x000000ff1600720c */ /* 0x000fe40004704270 */
[----:B------:R-:W-:-:S02]  /*36a0*/  FMNMX.FTZ R0, R17, R0, !PT ;  /* 0x0000000011007209 */ /* 0x000fc40007810000 */
[----:B------:R-:W-:Y:S02]  /*36b0*/  ISETP.LT.OR P0, PT, R15, 0x1, P0 ;  /* 0x000000010f00780c */ /* 0x000fe40000701670 */
[----:B------:R-:W-:Y:S02]  /*36c0*/  FMNMX.FTZ R0, R7, R0, !PT ;  /* 0x0000000007007209 */ /* 0x000fe40007810000 */
[----:B------:R-:W-:Y:S02]  /*36d0*/  FSEL R18, R18, -INF , !P0 ;  /* 0xff80000012127808 */ /* 0x000fe40004000000 */
[----:B------:R-:W-:Y:S02]  /*36e0*/  FMNMX.FTZ R0, R9, R0, !PT ;  /* 0x0000000009007209 */ /* 0x000fe40007810000 */
[----:B------:R-:W-:Y:S02]  /*36f0*/  FMNMX.FTZ R19, R18, R24, !PT ;  /* 0x0000001812137209 */ /* 0x000fe40007810000 */
[----:B------:R-:W-:-:S02]  /*3700*/  FMNMX.FTZ R0, R37, R0, !PT ;  /* 0x0000000025007209 */ /* 0x000fc40007810000 */
[----:B------:R-:W-:Y:S02]  /*3710*/  FMNMX.FTZ R19, R6, R19, !PT ;  /* 0x0000001306137209 */ /* 0x000fe40007810000 */
[----:B------:R-:W-:Y:S02]  /*3720*/  FMNMX.FTZ R0, R35, R0, !PT ;  /* 0x0000000023007209 */ /* 0x000fe40007810000 */
[----:B------:R-:W-:Y:S02]  /*3730*/  FMNMX.FTZ R19, R4, R19, !PT ;  /* 0x0000001304137209 */ /* 0x000fe40007810000 */
        /* <DEDUP_REMOVED lines=16> */
[----:B------:R-:W-:Y:S02]  /*3840*/  ISETP.NE.AND P0, PT, R30, RZ, PT ;  /* 0x000000ff1e00720c */ /* 0x000fe40003f05270 */
[----:B------:R-:W-:Y:S02]  /*3850*/  FMNMX.FTZ R19, R186, R19, !PT ;  /* 0x00000013ba137209 */ /* 0x000fe40007810000 */
[----:B------:R-:W-:Y:S02]  /*3860*/  FMNMX.FTZ R0, R167, R0, !PT ;  /* 0x00000000a7007209 */ /* 0x000fe40007810000 */
[----:B------:R-:W-:Y:S02]  /*3870*/  FMNMX.FTZ R19, R164, R19, !PT ;  /* 0x00000013a4137209 */ /* 0x000fe40007810000 */
[----:B------:R-:W-:-:S02]  /*3880*/  ISETP.GT.AND P0, PT, R22, 0x50, !P0 ;  /* 0x000000501600780c */ /* 0x000fc40004704270 */
[----:B------:R-:W-:Y:S02]  /*3890*/  FMNMX.FTZ R19, R184, R19, !PT ;  /* 0x00000013b8137209 */ /* 0x000fe40007810000 */
[----:B------:R-:W-:Y:S02]  /*38a0*/  FMNMX.FTZ R0, R153, R0, !PT ;  /* 0x0000000099007209 */ /* 0x000fe40007810000 */
[----:B------:R-:W-:Y:S02]  /*38b0*/  FMNMX.FTZ R19, R166, R19, !PT ;  /* 0x00000013a6137209 */ /* 0x000fe40007810000 */
[----:B------:R-:W-:Y:S02]  /*38c0*/  ISETP.LT.OR P0, PT, R15, 0x51, P0 ;  /* 0x000000510f00780c */ /* 0x000fe40000701670 */
[----:B------:R-:W-:Y:S02]  /*38d0*/  FMNMX.FTZ R0, R137, R0, !PT ;  /* 0x0000000089007209 */ /* 0x000fe40007810000 */
[----:B------:R-:W-:-:S02]  /*38e0*/  FMNMX.FTZ R19, R180, R19, !PT ;  /* 0x00000013b4137209 */ /* 0x000fc40007810000 */
[----:B------:R-:W-:Y:S02]  /*38f0*/  FSEL R136, R50, -INF , !P0 ;  /* 0xff80000032887808 */ /* 0x000fe40004000000 */
[----:B------:R-:W-:Y:S02]  /*3900*/  ISETP.NE.AND P0, PT, R29, RZ, PT ;  /* 0x000000ff1d00720c */ /* 0x000fe40003f05270 */
[----:B------:R-:W-:Y:S01]  /*3910*/  FMNMX.FTZ R0, R135, R0, !PT ;  /* 0x0000000087007209 */ /* 0x000fe20007810000 */
[----:B------:R-:W-:Y:S01]  /*3920*/  LDSM.16.MT88.4 R28, [R204+0x900] ;  /* 0x00090000cc1c783b */ /* 0x000fe20000004200 */
[----:B------:R-:W-:Y:S02]  /*3930*/  FMNMX.FTZ R19, R182, R19, !PT ;  /* 0x00000013b6137209 */ /* 0x000fe40007810000 */
[----:B------:R-:W-:Y:S02]  /*3940*/  FMNMX.FTZ R0, R133, R0, !PT ;  /* 0x0000000085007209 */ /* 0x000fe40007810000 */
[----:B------:R-:W-:-:S02]  /*3950*/  ISETP.GT.AND P0, PT, R22, 0x51, !P0 ;  /* 0x000000511600780c */ /* 0x000fc40004704270 */
[----:B------:R-:W-:Y:S02]  /*3960*/  FMNMX.FTZ R19, R154, R19, !PT ;  /* 0x000000139a137209 */ /* 0x000fe40007810000 */
[----:B------:R-:W-:Y:S02]  /*3970*/  FMNMX.FTZ R11, R131, R0, !PT ;  /* 0x00000000830b7209 */ /* 0x000fe40007810000 */
[----:B------:R-:W-:Y:S02]  /*3980*/  ISETP.LT.OR P0, PT, R15, 0x52, P0 ;  /* 0x000000520f00780c */ /* 0x000fe40000701670 */
[----:B------:R-:W-:Y:S01]  /*3990*/  FMNMX.FTZ R19, R152, R19, !PT ;  /* 0x0000001398137209 */ /* 0x000fe20007810000 */
[----:B------:R-:W1:Y:S01]  /*39a0*/  SHFL.BFLY PT, R0, R11, 0x2, 0x1f ;  /* 0x0c401f000b007f89 */ /* 0x000e6200000e0000 */
[----:B------:R-:W-:Y:S02]  /*39b0*/  FSEL R134, R51, -INF , !P0 ;  /* 0xff80000033867808 */ /* 0x000fe40004000000 */
[----:B------:R-:W-:-:S04]  /*39c0*/  FMNMX.FTZ R19, R136, R19, !PT ;  /* 0x0000001388137209 */ /* 0x000fc80007810000 */
[----:B------:R-:W-:-:S04]  /*39d0*/  FMNMX.FTZ R19, R134, R19, !PT ;  /* 0x0000001386137209 */ /* 0x000fc80007810000 */
[----:B------:R-:W-:-:S04]  /*39e0*/  FMNMX.FTZ R15, R130, R19, !PT ;  /* 0x00000013820f7209 */ /* 0x000fc80007810000 */
[----:B------:R-:W-:-:S05]  /*39f0*/  FMNMX.FTZ R15, R128, R15, !PT ;  /* 0x0000000f800f7209 */ /* 0x000fca0007810000 */
[----:B------:R-:W2:Y:S01]  /*3a00*/  SHFL.BFLY PT, R22, R15, 0x2, 0x1f ;  /* 0x0c401f000f167f89 */ /* 0x000ea200000e0000 */
[----:B-1----:R-:W-:-:S05]  /*3a10*/  FMNMX.FTZ R19, R11, R0, !PT ;  /* 0x000000000b137209 */ /* 0x002fca0007810000 */
[----:B------:R-:W1:Y:S01]  /*3a20*/  SHFL.BFLY PT, R0, R19, 0x1, 0x1f ;  /* 0x0c201f0013007f89 */ /* 0x000e6200000e0000 */
[----:B--2---:R-:W-:-:S05]  /*3a30*/  FMNMX.FTZ R22, R15, R22, !PT ;  /* 0x000000160f167209 */ /* 0x004fca0007810000 */
[----:B------:R-:W2:Y:S01]  /*3a40*/  SHFL.BFLY PT, R11, R22, 0x1, 0x1f ;  /* 0x0c201f00160b7f89 */ /* 0x000ea200000e0000 */
[----:B-1----:R-:W-:-:S04]  /*3a50*/  FMNMX.FTZ R0, R19, R0, !PT ;  /* 0x0000000013007209 */ /* 0x002fc80007810000 */
[C---:B------:R-:W-:Y:S01]  /*3a60*/  FSETP.NEU.FTZ.AND P0, PT, R0.reuse, -INF , PT ;  /* 0xff8000000000780b */ /* 0x040fe20003f1d000 */
[----:B------:R-:W-:-:S05]  /*3a70*/  FMUL.FTZ R138, R0, c[0x0][0x2d0] ;  /* 0x0000b400008a7a20 */ /* 0x000fca0000410000 */
[----:B------:R-:W-:-:S05]  /*3a80*/  FSEL R138, R138, RZ, P0 ;  /* 0x000000ff8a8a7208 */ /* 0x000fca0000000000 */
[--C-:B------:R-:W-:Y:S02]  /*3a90*/  FFMA.FTZ R50, R12, c[0x0][0x2d0], -R138.reuse ;  /* 0x0000b4000c327a23 */ /* 0x100fe4000001088a */
[--C-:B------:R-:W-:Y:S02]  /*3aa0*/  FFMA.FTZ R49, R27, c[0x0][0x2d0], -R138.reuse ;  /* 0x0000b4001b317a23 */ /* 0x100fe4000001088a */
[--C-:B------:R-:W-:Y:S01]  /*3ab0*/  FFMA.FTZ R46, R25, c[0x0][0x2d0], -R138.reuse ;  /* 0x0000b400192e7a23 */ /* 0x100fe2000001088a */
[----:B--2---:R-:W-:Y:S01]  /*3ac0*/  FMNMX.FTZ R12, R22, R11, !PT ;  /* 0x0000000b160c7209 */ /* 0x004fe20007810000 */
[--C-:B------:R-:W-:Y:S01]  /*3ad0*/  FFMA.FTZ R45, R23, c[0x0][0x2d0], -R138.reuse ;  /* 0x0000b400172d7a23 */ /* 0x100fe2000001088a */
[----:B------:R-:W-:Y:S01]  /*3ae0*/  MUFU.EX2 R50, R50 ;  /* 0x0000003200327308 */ /* 0x000fe20000000800 */
[----:B------:R-:W-:Y:S01]  /*3af0*/  FFMA.FTZ R40, R7, c[0x0][0x2d0], -R138 ;  /* 0x0000b40007287a23 */ /* 0x000fe2000001088a */
[C---:B------:R-:W-:Y:S01]  /*3b00*/  FSETP.NEU.FTZ.AND P0, PT, R12.reuse, -INF , PT ;  /* 0xff8000000c00780b */ /* 0x040fe20003f1d000 */
[----:B------:R-:W-:-:S02]  /*3b10*/  FMUL.FTZ R123, R12, c[0x0][0x2d0] ;  /* 0x0000b4000c7b7a20 */ /* 0x000fc40000410000 */
[--C-:B------:R-:W-:Y:S02]  /*3b20*/  FFMA.FTZ R43, R17, c[0x0][0x2d0], -R138.reuse ;  /* 0x0000b400112b7a23 */ /* 0x100fe4000001088a */
[--C-:B------:R-:W-:Y:S01]  /*3b30*/  FFMA.FTZ R15, R9, c[0x0][0x2d0], -R138.reuse ;  /* 0x0000b400090f7a23 */ /* 0x100fe2000001088a */
[----:B------:R-:W-:Y:S01]  /*3b40*/  FSEL R123, R123, RZ, P0 ;  /* 0x000000ff7b7b7208 */ /* 0x000fe20000000000 */
[----:B------:R-:W1:Y:S01]  /*3b50*/  MUFU.EX2 R49, R49 ;  /* 0x0000003100317308 */ /* 0x000e620000000800 */
[--C-:B------:R-:W-:Y:S02]  /*3b60*/  FFMA.FTZ R44, R21, c[0x0][0x2d0], -R138.reuse ;  /* 0x0000b400152c7a23 */ /* 0x100fe4000001088a */
[----:B------:R-:W-:Y:S02]  /*3b70*/  FFMA.FTZ R117, R37, c[0x0][0x2d0], -R138 ;  /* 0x0000b40025757a23 */ /* 0x000fe4000001088a */
[--C-:B------:R-:W-:Y:S01]  /*3b80*/  FFMA.FTZ R51, R18, c[0x0][0x2d0], -R123.reuse ;  /* 0x0000b40012337a23 */ /* 0x100fe2000001087b */
[----:B------:R-:W-:Y:S01]  /*3b90*/  LDSM.16.MT88.4 R36, [R202+0x3900] ;  /* 0x00390000ca24783b */ /* 0x000fe20000004200 */
[--C-:B------:R-:W-:Y:S01]  /*3ba0*/  FFMA.FTZ R116, R24, c[0x0][0x2d0], -R123.reuse ;  /* 0x0000b40018747a23 */ /* 0x100fe2000001087b */
[----:B------:R-:W-:Y:S01]  /*3bb0*/  MUFU.EX2 R46, R46 ;  /* 0x0000002e002e7308 */ /* 0x000fe20000000800 */
[--C-:B------:R-:W-:Y:S01]  /*3bc0*/  FFMA.FTZ R48, R6, c[0x0][0x2d0], -R123.reuse ;  /* 0x0000b40006307a23 */ /* 0x100fe2000001087b */
[----:B------:R-:W-:Y:S01]  /*3bd0*/  LDSM.16.MT88.4 R24, [R202+0x900] ;  /* 0x00090000ca18783b */ /* 0x000fe20000004200 */
[----:B------:R-:W-:-:S02]  /*3be0*/  FFMA.FTZ R47, R4, c[0x0][0x2d0], -R123 ;  /* 0x0000b400042f7a23 */ /* 0x000fc4000001087b */
[--C-:B------:R-:W-:Y:S01]  /*3bf0*/  FFMA.FTZ R41, R16, c[0x0][0x2d0], -R123.reuse ;  /* 0x0000b40010297a23 */ /* 0x100fe2000001087b */
[----:B------:R-:W2:Y:S01]  /*3c00*/  LDSM.16.MT88.4 R4, [R200+0x3100] ;  /* 0x00310000c804783b */ /* 0x000ea20000004200 */
[--C-:B------:R-:W-:Y:S01]  /*3c10*/  FFMA.FTZ R3, R10, c[0x0][0x2d0], -R123.reuse ;  /* 0x0000b4000a037a23 */ /* 0x100fe2000001087b */
[----:B------:R-:W3:Y:S01]  /*3c20*/  MUFU.EX2 R45, R45 ;  /* 0x0000002d002d7308 */ /* 0x000ee20000000800 */
[--C-:B------:R-:W-:Y:S01]  /*3c30*/  FFMA.FTZ R2, R8, c[0x0][0x2d0], -R123.reuse ;  /* 0x0000b40008027a23 */ /* 0x100fe2000001087b */
[----:B------:R-:W4:Y:S01]  /*3c40*/  LDSM.16.MT88.4 R16, [R200+0x900] ;  /* 0x00090000c810783b */ /* 0x000f220000004200 */
[----:B-1----:R-:W-:Y:S01]  /*3c50*/  F2FP.PACK_AB R64, R49, R50 ;  /* 0x000000323140723e */ /* 0x002fe200000000ff */
[----:B------:R-:W-:Y:S02]  /*3c60*/  FFMA.FTZ R42, R20, c[0x0][0x2d0], -R123 ;  /* 0x0000b400142a7a23 */ /* 0x000fe4000001087b */
[----:B------:R-:W1:Y:S01]  /*3c70*/  LDSM.16.MT88.4 R8, [R204+0x3900] ;  /* 0x00390000cc08783b */ /* 0x000e620000004200 */
[--C-:B------:R-:W-:Y:S01]  /*3c80*/  FFMA.FTZ R118, R35, c[0x0][0x2d0], -R138.reuse ;  /* 0x0000b40023767a23 */ /* 0x100fe2000001088a */
[----:B------:R-:W-:Y:S01]  /*3c90*/  MUFU.EX2 R51, R51 ;  /* 0x0000003300337308 */ /* 0x000fe20000000800 */
[--C-:B------:R-:W-:Y:S01]  /*3ca0*/  FFMA.FTZ R120, R33, c[0x0][0x2d0], -R138.reuse ;  /* 0x0000b40021787a23 */ /* 0x100fe2000001088a */
[----:B------:R-:W5:Y:S01]  /*3cb0*/  LDSM.16.MT88.4 R20, [R201+0x900] ;  /* 0x00090000c914783b */ /* 0x000f620000004200 */
[----:B------:R-:W-:-:S02]  /*3cc0*/  FFMA.FTZ R119, R119, c[0x0][0x2d0], -R138 ;  /* 0x0000b40077777a23 */ /* 0x000fc4000001088a */
[--C-:B------:R-:W-:Y:S01]  /*3cd0*/  FFMA.FTZ R121, R146, c[0x0][0x2d0], -R123.reuse ;  /* 0x0000b40092797a23 */ /* 0x100fe2000001087b */
[----:B------:R-:W1:Y:S01]  /*3ce0*/  LDSM.16.MT88.4 R32, [R201+0x3900] ;  /* 0x00390000c920783b */ /* 0x000e620000004200 */
[--C-:B------:R-:W-:Y:S01]  /*3cf0*/  FFMA.FTZ R122, R122, c[0x0][0x2d0], -R123.reuse ;  /* 0x0000b4007a7a7a23 */ /* 0x100fe2000001087b */
[----:B------:R-:W2:Y:S01]  /*3d00*/  MUFU.EX2 R116, R116 ;  /* 0x0000007400747308 */ /* 0x000ea20000000800 */
[----:B---3--:R-:W-:Y:S01]  /*3d10*/  F2FP.PACK_AB R66, R45, R46 ;  /* 0x0000002e2d42723e */ /* 0x008fe200000000ff */
[--C-:B------:R-:W-:Y:S02]  /*3d20*/  FFMA.FTZ R129, R144, c[0x0][0x2d0], -R123.reuse ;  /* 0x0000b40090817a23 */ /* 0x100fe4000001087b */
[----:B------:R-:W-:Y:S02]  /*3d30*/  FFMA.FTZ R132, R132, c[0x0][0x2d0], -R123 ;  /* 0x0000b40084847a23 */ /* 0x000fe4000001087b */
[--C-:B------:R-:W-:Y:S02]  /*3d40*/  FFMA.FTZ R144, R155, c[0x0][0x2d0], -R138.reuse ;  /* 0x0000b4009b907a23 */ /* 0x100fe4000001088a */
[----:B------:R-:W-:Y:S01]  /*3d50*/  MUFU.EX2 R48, R48 ;  /* 0x0000003000307308 */ /* 0x000fe20000000800 */
[----:B------:R-:W-:-:S02]  /*3d60*/  FFMA.FTZ R146, R147, c[0x0][0x2d0], -R138 ;  /* 0x0000b40093927a23 */ /* 0x000fc4000001088a */
[--C-:B------:R-:W-:Y:S02]  /*3d70*/  FFMA.FTZ R139, R139, c[0x0][0x2d0], -R138.reuse ;  /* 0x0000b4008b8b7a23 */ /* 0x100fe4000001088a */
[----:B------:R-:W-:Y:S02]  /*3d80*/  FFMA.FTZ R145, R145, c[0x0][0x2d0], -R138 ;  /* 0x0000b40091917a23 */ /* 0x000fe4000001088a */
[--C-:B------:R-:W-:Y:S01]  /*3d90*/  FFMA.FTZ R147, R186, c[0x0][0x2d0], -R123.reuse ;  /* 0x0000b400ba937a23 */ /* 0x100fe2000001087b */
[----:B------:R-:W3:Y:S01]  /*3da0*/  MUFU.EX2 R47, R47 ;  /* 0x0000002f002f7308 */ /* 0x000ee20000000800 */
[----:B--2---:R-:W-:Y:S01]  /*3db0*/  F2FP.PACK_AB R65, R116, R51 ;  /* 0x000000337441723e */ /* 0x004fe200000000ff */
[--C-:B------:R-:W-:Y:S02]  /*3dc0*/  FFMA.FTZ R164, R164, c[0x0][0x2d0], -R123.reuse ;  /* 0x0000b400a4a47a23 */ /* 0x100fe4000001087b */
[--C-:B------:R-:W-:Y:S02]  /*3dd0*/  FFMA.FTZ R155, R184, c[0x0][0x2d0], -R123.reuse ;  /* 0x0000b400b89b7a23 */ /* 0x100fe4000001087b */
[----:B------:R-:W-:-:S02]  /*3de0*/  FFMA.FTZ R166, R166, c[0x0][0x2d0], -R123 ;  /* 0x0000b400a6a67a23 */ /* 0x000fc4000001087b */
[----:B------:R-:W-:Y:S01]  /*3df0*/  MUFU.EX2 R44, R44 ;  /* 0x0000002c002c7308 */ /* 0x000fe20000000800 */
[--C-:B------:R-:W-:Y:S02]  /*3e00*/  FFMA.FTZ R184, R165, c[0x0][0x2d0], -R138.reuse ;  /* 0x0000b400a5b87a23 */ /* 0x100fe4000001088a */
[--C-:B------:R-:W-:Y:S02]  /*3e10*/  FFMA.FTZ R186, R153, c[0x0][0x2d0], -R138.reuse ;  /* 0x0000b40099ba7a23 */ /* 0x100fe4000001088a */
[--C-:B------:R-:W-:Y:S02]  /*3e20*/  FFMA.FTZ R165, R167, c[0x0][0x2d0], -R138.reuse ;  /* 0x0000b400a7a57a23 */ /* 0x100fe4000001088a */
[----:B------:R-:W-:Y:S01]  /*3e30*/  FFMA.FTZ R153, R180, c[0x0][0x2d0], -R123 ;  /* 0x0000b400b4997a23 */ /* 0x000fe2000001087b */
[----:B---3--:R-:W-:Y:S01]  /*3e40*/  F2FP.PACK_AB R67, R47, R48 ;  /* 0x000000302f43723e */ /* 0x008fe200000000ff */
[----:B------:R-:W2:Y:S01]  /*3e50*/  MUFU.EX2 R43, R43 ;  /* 0x0000002b002b7308 */ /* 0x000ea20000000800 */
[----:B------:R-:W-:-:S02]  /*3e60*/  FFMA.FTZ R181, R181, c[0x0][0x2d0], -R138 ;  /* 0x0000b400b5b57a23 */ /* 0x000fc4000001088a */
[--C-:B------:R-:W-:Y:S02]  /*3e70*/  FFMA.FTZ R180, R182, c[0x0][0x2d0], -R123.reuse ;  /* 0x0000b400b6b47a23 */ /* 0x100fe4000001087b */
[--C-:B------:R-:W-:Y:S01]  /*3e80*/  FFMA.FTZ R154, R154, c[0x0][0x2d0], -R123.reuse ;  /* 0x0000b4009a9a7a23 */ /* 0x100fe2000001087b */
[C---:B------:R-:W-:Y:S01]  /*3e90*/  HMMA.16816.F32 R84, R64.reuse, R88, RZ ;  /* 0x000000584054723c */ /* 0x040fe200000018ff */
[--C-:B------:R-:W-:Y:S01]  /*3ea0*/  FFMA.FTZ R167, R152, c[0x0][0x2d0], -R123.reuse ;  /* 0x0000b40098a77a23 */ /* 0x100fe2000001087b */
[----:B------:R-:W-:Y:S01]  /*3eb0*/  MUFU.EX2 R40, R40 ;  /* 0x0000002800287308 */ /* 0x000fe20000000800 */
[--C-:B------:R-:W-:Y:S02]  /*3ec0*/  FFMA.FTZ R216, R131, c[0x0][0x2d0], -R138.reuse ;  /* 0x0000b40083d87a23 */ /* 0x100fe4000001088a */
[--C-:B------:R-:W-:Y:S02]  /*3ed0*/  FFMA.FTZ R137, R137, c[0x0][0x2d0], -R138.reuse ;  /* 0x0000b40089897a23 */ /* 0x100fe4000001088a */
[--C-:B------:R-:W-:Y:S01]  /*3ee0*/  FFMA.FTZ R152, R135, c[0x0][0x2d0], -R138.reuse ;  /* 0x0000b40087987a23 */ /* 0x100fe2000001088a */
[----:B------:R-:W-:Y:S01]  /*3ef0*/  HMMA.16816.F32 R88, R64, R90, RZ ;  /* 0x0000005a4058723c */ /* 0x000fe200000018ff */
[----:B------:R-:W-:Y:S01]  /*3f00*/  FFMA.FTZ R133, R133, c[0x0][0x2d0], -R138 ;  /* 0x0000b40085857a23 */ /* 0x000fe2000001088a */
[----:B------:R-:W-:Y:S01]  /*3f10*/  MUFU.EX2 R15, R15 ;  /* 0x0000000f000f7308 */ /* 0x000fe20000000800 */
[----:B------:R-:W-:-:S02]  /*3f20*/  FFMA.FTZ R131, R136, c[0x0][0x2d0], -R123 ;  /* 0x0000b40088837a23 */ /* 0x000fc4000001087b */
[--C-:B------:R-:W-:Y:S02]  /*3f30*/  FFMA.FTZ R134, R134, c[0x0][0x2d0], -R123.reuse ;  /* 0x0000b40086867a23 */ /* 0x100fe4000001087b */
[----:B------:R-:W-:Y:S01]  /*3f40*/  FFMA.FTZ R217, R128, c[0x0][0x2d0], -R123 ;  /* 0x0000b40080d97a23 */ /* 0x000fe2000001087b */
[C---:B------:R-:W-:Y:S01]  /*3f50*/  HMMA.16816.F32 R92, R64.reuse, R96, RZ ;  /* 0x00000060405c723c */ /* 0x040fe200000018ff */
[----:B------:R-:W-:Y:S01]  /*3f60*/  FADD.FTZ R51, R51, R116 ;  /* 0x0000007433337221 */ /* 0x000fe20000010000 */
[----:B------:R-:W-:Y:S01]  /*3f70*/  MUFU.EX2 R42, R42 ;  /* 0x0000002a002a7308 */ /* 0x000fe20000000800 */
[----:B------:R-:W-:Y:S02]  /*3f80*/  FADD.FTZ R49, R50, R49 ;  /* 0x0000003132317221 */ /* 0x000fe40000010000 */
[----:B------:R-:W-:Y:S02]  /*3f90*/  FADD.FTZ R48, R48, R51 ;  /* 0x0000003330307221 */ /* 0x000fe40000010000 */
[----:B------:R-:W-:Y:S01]  /*3fa0*/  FADD.FTZ R46, R46, R49 ;  /* 0x000000312e2e7221 */ /* 0x000fe20000010000 */
[----:B------:R-:W-:Y:S01]  /*3fb0*/  HMMA.16816.F32 R96, R64, R98, RZ ;  /* 0x000000624060723c */ /* 0x000fe200000018ff */
[----:B------:R-:W-:Y:S01]  /*3fc0*/  FADD.FTZ R47, R47, R48 ;  /* 0x000000302f2f7221 */ /* 0x000fe20000010000 */
[----:B------:R-:W3:Y:S01]  /*3fd0*/  MUFU.EX2 R41, R41 ;  /* 0x0000002900297308 */ /* 0x000ee20000000800 */
[----:B------:R-:W-:-:S05]  /*3fe0*/  FADD.FTZ R45, R45, R46 ;  /* 0x0000002e2d2d7221 */ /* 0x000fca0000010000 */
        /* <DEDUP_REMOVED lines=21> */
[----:B------:R-:W-:Y:S05]  /*4140*/  MUFU.EX2 R139, R139 ;  /* 0x0000008b008b7308 */ /* 0x000fea0000000800 */
[----:B--2---:R-:W-:Y:S01]  /*4150*/  F2FP.PACK_AB R4, R43, R44 ;  /* 0x0000002c2b04723e */ /* 0x004fe200000000ff */
[----:B------:R-:W-:Y:S01]  /*4160*/  HMMA.16816.F32 R64, R64, R6, RZ ;  /* 0x000000064040723c */ /* 0x000fe200000018ff */
[----:B---3--:R-:W-:Y:S01]  /*4170*/  F2FP.PACK_AB R5, R41, R42 ;  /* 0x0000002a2905723e */ /* 0x008fe200000000ff */
[----:B------:R-:W2:Y:S01]  /*4180*/  MUFU.EX2 R144, R144 ;  /* 0x0000009000907308 */ /* 0x000ea20000000800 */
[----:B------:R-:W-:-:S04]  /*4190*/  FADD.FTZ R44, R44, R45 ;  /* 0x0000002d2c2c7221 */ /* 0x000fc80000010000 */
[----:B------:R-:W-:Y:S01]  /*41a0*/  F2FP.PACK_AB R6, R15, R40 ;  /* 0x000000280f06723e */ /* 0x000fe200000000ff */
[----:B------:R-:W-:Y:S01]  /*41b0*/  FADD.FTZ R43, R43, R44 ;  /* 0x0000002c2b2b7221 */ /* 0x000fe20000010000 */
[----:B-1----:R-:W-:Y:S01]  /*41c0*/  F2FP.PACK_AB R7, R2, R3 ;  /* 0x000000030207723e */ /* 0x002fe200000000ff */
[----:B------:R-:W-:Y:S02]  /*41d0*/  MUFU.EX2 R146, R146 ;  /* 0x0000009200927308 */ /* 0x000fe40000000800 */
[----:B------:R-:W-:-:S04]  /*41e0*/  FADD.FTZ R40, R40, R43 ;  /* 0x0000002b28287221 */ /* 0x000fc80000010000 */
[C---:B----4-:R-:W-:Y:S02]  /*41f0*/  HMMA.16816.F32 R84, R4.reuse, R16, R84 ;  /* 0x000000100454723c */ /* 0x050fe40000001854 */
[----:B------:R-:W1:Y:S06]  /*4200*/  MUFU.EX2 R145, R145 ;  /* 0x0000009100917308 */ /* 0x000e6c0000000800 */
[C---:B------:R-:W-:Y:S01]  /*4210*/  HMMA.16816.F32 R88, R4.reuse, R18, R88 ;  /* 0x000000120458723c */ /* 0x040fe20000001858 */
[----:B------:R-:W3:Y:S01]  /*4220*/  LDSM.16.MT88.4 R16, [R200+0x3900] ;  /* 0x00390000c810783b */ /* 0x000ee20000004200 */
[----:B------:R-:W-:Y:S06]  /*4230*/  MUFU.EX2 R147, R147 ;  /* 0x0000009300937308 */ /* 0x000fec0000000800 */
[C---:B------:R-:W-:Y:S02]  /*4240*/  HMMA.16816.F32 R92, R4.reuse, R8, R92 ;  /* 0x00000008045c723c */ /* 0x040fe4000000185c */
[----:B------:R-:W4:Y:S06]  /*4250*/  MUFU.EX2 R164, R164 ;  /* 0x000000a400a47308 */ /* 0x000f2c0000000800 */
[C---:B------:R-:W-:Y:S01]  /*4260*/  HMMA.16816.F32 R96, R4.reuse, R10, R96 ;  /* 0x0000000a0460723c */ /* 0x040fe20000001860 */
[----:B------:R-:W1:Y:S01]  /*4270*/  LDSM.16.MT88.4 R8, [R200+0x1100] ;  /* 0x00110000c808783b */ /* 0x000e620000004200 */
[----:B------:R-:W-:Y:S06]  /*4280*/  MUFU.EX2 R155, R155 ;  /* 0x0000009b009b7308 */ /* 0x000fec0000000800 */
[C---:B------:R-:W-:Y:S02]  /*4290*/  HMMA.16816.F32 R112, R4.reuse, R28, R112 ;  /* 0x0000001c0470723c */ /* 0x040fe40000001870 */
[----:B------:R-:W1:Y:S06]  /*42a0*/  MUFU.EX2 R166, R166 ;  /* 0x000000a600a67308 */ /* 0x000e6c0000000800 */
[C---:B------:R-:W-:Y:S01]  /*42b0*/  HMMA.16816.F32 R108, R4.reuse, R30, R108 ;  /* 0x0000001e046c723c */ /* 0x040fe2000000186c */
[----:B------:R-:W-:Y:S01]  /*42c0*/  LDSM.16.MT88.4 R28, [R204+0x1100] ;  /* 0x00110000cc1c783b */ /* 0x000fe20000004200 */
[----:B------:R-:W-:Y:S06]  /*42d0*/  MUFU.EX2 R181, R181 ;  /* 0x000000b500b57308 */ /* 0x000fec0000000800 */
[C---:B------:R-:W-:Y:S02]  /*42e0*/  HMMA.16816.F32 R68, R4.reuse, R24, R68 ;  /* 0x000000180444723c */ /* 0x040fe40000001844 */
[----:B------:R-:W1:Y:S06]  /*42f0*/  MUFU.EX2 R184, R184 ;  /* 0x000000b800b87308 */ /* 0x000e6c0000000800 */
[C---:B------:R-:W-:Y:S01]  /*4300*/  HMMA.16816.F32 R72, R4.reuse, R26, R72 ;  /* 0x0000001a0448723c */ /* 0x040fe20000001848 */
[----:B------:R-:W1:Y:S01]  /*4310*/  LDSM.16.MT88.4 R24, [R202+0x1100] ;  /* 0x00110000ca18783b */ /* 0x000e620000004200 */
[----:B------:R-:W-:Y:S06]  /*4320*/  MUFU.EX2 R165, R165 ;  /* 0x000000a500a57308 */ /* 0x000fec0000000800 */
[C---:B-----5:R-:W-:Y:S02]  /*4330*/  HMMA.16816.F32 R76, R4.reuse, R20, R76 ;  /* 0x00000014044c723c */ /* 0x060fe4000000184c */
[----:B------:R-:W5:Y:S06]  /*4340*/  MUFU.EX2 R186, R186 ;  /* 0x000000ba00ba7308 */ /* 0x000f6c0000000800 */
[C---:B------:R-:W-:Y:S01]  /*4350*/  HMMA.16816.F32 R80, R4.reuse, R22, R80 ;  /* 0x000000160450723c */ /* 0x040fe20000001850 */
[----:B------:R-:W-:Y:S01]  /*4360*/  LDSM.16.MT88.4 R20, [R201+0x1100] ;  /* 0x00110000c914783b */ /* 0x000fe20000004200 */
        /* <DEDUP_REMOVED lines=11> */
[C---:B---3--:R-:W-:Y:S02]  /*4420*/  HMMA.16816.F32 R60, R4.reuse, R16, R60 ;  /* 0x00000010043c723c */ /* 0x048fe4000000183c */
[----:B------:R-:W3:Y:S06]  /*4430*/  MUFU.EX2 R152, R152 ;  /* 0x0000009800987308 */ /* 0x000eec0000000800 */
[----:B------:R-:W-:Y:S01]  /*4440*/  HMMA.16816.F32 R64, R4, R18, R64 ;  /* 0x000000120440723c */ /* 0x000fe20000001840 */
[----:B------:R-:W2:Y:S01]  /*4450*/  LDSM.16.MT88.4 R16, [R204+0x4100] ;  /* 0x00410000cc10783b */ /* 0x000ea20000004200 */
[----:B------:R-:W-:Y:S05]  /*4460*/  MUFU.EX2 R133, R133 ;  /* 0x0000008500857308 */ /* 0x000fea0000000800 */
[----:B------:R-:W-:-:S02]  /*4470*/  F2FP.PACK_AB R4, R118, R117 ;  /* 0x000000757604723e */ /* 0x000fc400000000ff */
[----:B------:R-:W-:Y:S01]  /*4480*/  F2FP.PACK_AB R6, R119, R120 ;  /* 0x000000787706723e */ /* 0x000fe200000000ff */
[----:B------:R-:W2:Y:S01]  /*4490*/  MUFU.EX2 R216, R216 ;  /* 0x000000d800d87308 */ /* 0x000ea20000000800 */
[----:B------:R-:W-:Y:S02]  /*44a0*/  F2FP.PACK_AB R5, R122, R121 ;  /* 0x000000797a05723e */ /* 0x000fe400000000ff */
[----:B------:R-:W-:-:S05]  /*44b0*/  F2FP.PACK_AB R7, R132, R129 ;  /* 0x000000818407723e */ /* 0x000fca00000000ff */
[----:B------:R-:W-:Y:S02]  /*44c0*/  MUFU.EX2 R131, R131 ;  /* 0x0000008300837308 */ /* 0x000fe40000000800 */
[C---:B-1----:R-:W-:Y:S06]  /*44d0*/  HMMA.16816.F32 R84, R4.reuse, R8, R84 ;  /* 0x000000080454723c */ /* 0x042fec0000001854 */
[----:B------:R-:W1:Y:S02]  /*44e0*/  MUFU.EX2 R134, R134 ;  /* 0x0000008600867308 */ /* 0x000e640000000800 */
[C---:B------:R-:W-:Y:S01]  /*44f0*/  HMMA.16816.F32 R88, R4.reuse, R10, R88 ;  /* 0x0000000a0458723c */ /* 0x040fe20000001858 */
[----:B------:R-:W1:Y:S05]  /*4500*/  LDSM.16.MT88.4 R8, [R200+0x4100] ;  /* 0x00410000c808783b */ /* 0x000e6a0000004200 */
[----:B------:R-:W-:Y:S02]  /*4510*/  MUFU.EX2 R217, R217 ;  /* 0x000000d900d97308 */ /* 0x000fe40000000800 */
[C---:B------:R-:W-:Y:S08]  /*4520*/  HMMA.16816.F32 R68, R4.reuse, R24, R68 ;  /* 0x000000180444723c */ /* 0x040ff00000001844 */
[C---:B--2---:R-:W-:Y:S08]  /*4530*/  HMMA.16816.F32 R92, R4.reuse, R16, R92 ;  /* 0x00000010045c723c */ /* 0x044ff0000000185c */
[C---:B------:R-:W-:Y:S01]  /*4540*/  HMMA.16816.F32 R96, R4.reuse, R18, R96 ;  /* 0x000000120460723c */ /* 0x040fe20000001860 */
[----:B------:R-:W2:Y:S07]  /*4550*/  LDSM.16.MT88.4 R16, [R200+0x1900] ;  /* 0x00190000c810783b */ /* 0x000eae0000004200 */
[C---:B------:R-:W-:Y:S01]  /*4560*/  HMMA.16816.F32 R72, R4.reuse, R26, R72 ;  /* 0x0000001a0448723c */ /* 0x040fe20000001848 */
[----:B------:R-:W-:Y:S07]  /*4570*/  LDSM.16.MT88.4 R24, [R202+0x1900] ;  /* 0x00190000ca18783b */ /* 0x000fee0000004200 */
[C---:B------:R-:W-:Y:S08]  /*4580*/  HMMA.16816.F32 R100, R4.reuse, R36, R100 ;  /* 0x000000240464723c */ /* 0x040ff00000001864 */
[C---:B-1----:R-:W-:Y:S08]  /*4590*/  HMMA.16816.F32 R60, R4.reuse, R8, R60 ;  /* 0x00000008043c723c */ /* 0x042ff0000000183c */
[C---:B------:R-:W-:Y:S01]  /*45a0*/  HMMA.16816.F32 R64, R4.reuse, R10, R64 ;  /* 0x0000000a0440723c */ /* 0x040fe20000001840 */
[----:B------:R-:W1:Y:S07]  /*45b0*/  LDSM.16.MT88.4 R8, [R204+0x4900] ;  /* 0x00490000cc08783b */ /* 0x000e6e0000004200 */
[C---:B------:R-:W-:Y:S01]  /*45c0*/  HMMA.16816.F32 R104, R4.reuse, R38, R104 ;  /* 0x000000260468723c */ /* 0x040fe20000001868 */
[----:B------:R-:W1:Y:S07]  /*45d0*/  LDSM.16.MT88.4 R36, [R202+0x4900] ;  /* 0x00490000ca24783b */ /* 0x000e6e0000004200 */
[C---:B------:R-:W-:Y:S08]  /*45e0*/  HMMA.16816.F32 R112, R4.reuse, R28, R112 ;  /* 0x0000001c0470723c */ /* 0x040ff00000001870 */
[C---:B------:R-:W-:Y:S01]  /*45f0*/  HMMA.16816.F32 R108, R4.reuse, R30, R108 ;  /* 0x0000001e046c723c */ /* 0x040fe2000000186c */
[----:B------:R-:W1:Y:S07]  /*4600*/  LDSM.16.MT88.4 R28, [R204+0x1900] ;  /* 0x00190000cc1c783b */ /* 0x000e6e0000004200 */
[C---:B------:R-:W-:Y:S08]  /*4610*/  HMMA.16816.F32 R76, R4.reuse, R20, R76 ;  /* 0x00000014044c723c */ /* 0x040ff0000000184c */
[C---:B------:R-:W-:Y:S01]  /*4620*/  HMMA.16816.F32 R80, R4.reuse, R22, R80 ;  /* 0x000000160450723c */ /* 0x040fe20000001850 */
[----:B------:R-:W1:Y:S07]  /*4630*/  LDSM.16.MT88.4 R20, [R201+0x1900] ;  /* 0x00190000c914783b */ /* 0x000e6e0000004200 */
[C---:B------:R-:W-:Y:S08]  /*4640*/  HMMA.16816.F32 R52, R4.reuse, R32, R52 ;  /* 0x000000200434723c */ /* 0x040ff00000001834 */
[----:B------:R-:W-:Y:S01]  /*4650*/  HMMA.16816.F32 R56, R4, R34, R56 ;  /* 0x000000220438723c */ /* 0x000fe20000001838 */
[----:B------:R-:W3:Y:S06]  /*4660*/  LDSM.16.MT88.4 R32, [R201+0x4900] ;  /* 0x00490000c920783b */ /* 0x000eec0000004200 */
[----:B------:R-:W-:-:S02]  /*4670*/  F2FP.PACK_AB R4, R144, R139 ;  /* 0x0000008b9004723e */ /* 0x000fc400000000ff */
[----:B------:R-:W-:Y:S02]  /*4680*/  F2FP.PACK_AB R6, R145, R146 ;  /* 0x000000929106723e */ /* 0x000fe400000000ff */
[----:B----4-:R-:W-:Y:S02]  /*4690*/  F2FP.PACK_AB R5, R164, R147 ;  /* 0x00000093a405723e */ /* 0x010fe400000000ff */
[----:B------:R-:W-:-:S07]  /*46a0*/  F2FP.PACK_AB R7, R166, R155 ;  /* 0x0000009ba607723e */ /* 0x000fce00000000ff */
[C---:B--2---:R-:W-:Y:S08]  /*46b0*/  HMMA.16816.F32 R84, R4.reuse, R16, R84 ;  /* 0x000000100454723c */ /* 0x044ff00000001854 */
[C---:B------:R-:W-:Y:S01]  /*46c0*/  HMMA.16816.F32 R88, R4.reuse, R18, R88 ;  /* 0x000000120458723c */ /* 0x040fe20000001858 */
[----:B------:R-:W2:Y:S07]  /*46d0*/  LDSM.16.MT88.4 R16, [R200+0x4900] ;  /* 0x00490000c810783b */ /* 0x000eae0000004200 */
[C---:B-1----:R-:W-:Y:S08]  /*46e0*/  HMMA.16816.F32 R92, R4.reuse, R8, R92 ;  /* 0x00000008045c723c */ /* 0x042ff0000000185c */
[C---:B------:R-:W-:Y:S01]  /*46f0*/  HMMA.16816.F32 R96, R4.reuse, R10, R96 ;  /* 0x0000000a0460723c */ /* 0x040fe20000001860 */
[----:B------:R-:W1:Y:S07]  /*4700*/  LDSM.16.MT88.4 R8, [R200+0x2100] ;  /* 0x00210000c808783b */ /* 0x000e6e0000004200 */
[C---:B------:R-:W-:Y:S08]  /*4710*/  HMMA.16816.F32 R68, R4.reuse, R24, R68 ;  /* 0x000000180444723c */ /* 0x040ff00000001844 */
[C---:B------:R-:W-:Y:S01]  /*4720*/  HMMA.16816.F32 R72, R4.reuse, R26, R72 ;  /* 0x0000001a0448723c */ /* 0x040fe20000001848 */
[----:B------:R-:W4:Y:S07]  /*4730*/  LDSM.16.MT88.4 R24, [R202+0x2100] ;  /* 0x00210000ca18783b */ /* 0x000f2e0000004200 */
[C---:B------:R-:W-:Y:S08]  /*4740*/  HMMA.16816.F32 R100, R4.reuse, R36, R100 ;  /* 0x000000240464723c */ /* 0x040ff00000001864 */
        /* <DEDUP_REMOVED lines=8> */
[C---:B---3--:R-:W-:Y:S08]  /*47d0*/  HMMA.16816.F32 R52, R4.reuse, R32, R52 ;  /* 0x000000200434723c */ /* 0x048ff00000001834 */
[C---:B------:R-:W-:Y:S01]  /*47e0*/  HMMA.16816.F32 R56, R4.reuse, R34, R56 ;  /* 0x000000220438723c */ /* 0x040fe20000001838 */
[----:B------:R-:W-:Y:S07]  /*47f0*/  LDSM.16.MT88.4 R32, [R201+0x5100] ;  /* 0x00510000c920783b */ /* 0x000fee0000004200 */
[C---:B--2---:R-:W-:Y:S08]  /*4800*/  HMMA.16816.F32 R60, R4.reuse, R16, R60 ;  /* 0x00000010043c723c */ /* 0x044ff0000000183c */
[----:B------:R-:W-:Y:S01]  /*4810*/  HMMA.16816.F32 R64, R4, R18, R64 ;  /* 0x000000120440723c */ /* 0x000fe20000001840 */
[----:B------:R-:W2:Y:S06]  /*4820*/  LDSM.16.MT88.4 R16, [R204+0x5100] ;  /* 0x00510000cc10783b */ /* 0x000eac0000004200 */
[----:B------:R-:W-:-:S02]  /*4830*/  F2FP.PACK_AB R4, R184, R181 ;  /* 0x000000b5b804723e */ /* 0x000fc400000000ff */
[----:B-----5:R-:W-:Y:S02]  /*4840*/  F2FP.PACK_AB R6, R186, R165 ;  /* 0x000000a5ba06723e */ /* 0x020fe400000000ff */
[----:B------:R-:W-:Y:S02]  /*4850*/  F2FP.PACK_AB R5, R180, R153 ;  /* 0x00000099b405723e */ /* 0x000fe400000000ff */
[----:B------:R-:W-:-:S07]  /*4860*/  F2FP.PACK_AB R7, R167, R154 ;  /* 0x0000009aa707723e */ /* 0x000fce00000000ff */
[C---:B-1----:R-:W-:Y:S08]  /*4870*/  HMMA.16816.F32 R84, R4.reuse, R8, R84 ;  /* 0x000000080454723c */ /* 0x042ff00000001854 */
[C---:B------:R-:W-:Y:S01]  /*4880*/  HMMA.16816.F32 R88, R4.reuse, R10, R88 ;  /* 0x0000000a0458723c */ /* 0x040fe20000001858 */
[----:B------:R-:W1:Y:S07]  /*4890*/  LDSM.16.MT88.4 R8, [R200+0x5100] ;  /* 0x00510000c808783b */ /* 0x000e6e0000004200 */
[C---:B----4-:R-:W-:Y:S08]  /*48a0*/  HMMA.16816.F32 R68, R4.reuse, R24, R68 ;  /* 0x000000180444723c */ /* 0x050ff00000001844 */
[C---:B------:R-:W-:Y:S01]  /*48b0*/  HMMA.16816.F32 R72, R4.reuse, R26, R72 ;  /* 0x0000001a0448723c */ /* 0x040fe20000001848 */
[----:B------:R-:W3:Y:S07]  /*48c0*/  LDSM.16.MT88.4 R24, [R202+0x2900] ;  /* 0x00290000ca18783b */ /* 0x000eee0000004200 */
[C---:B------:R-:W-:Y:S07]  /*48d0*/  HMMA.16816.F32 R100, R4.reuse, R36, R100 ;  /* 0x000000240464723c */ /* 0x040fee0000001864 */
[----:B------:R-:W-:Y:S01]  /*48e0*/  FFMA.FTZ R36, R130, c[0x0][0x2d0], -R123 ;  /* 0x0000b40082247a23 */ /* 0x000fe2000001087b */
[C---:B------:R-:W-:Y:S05]  /*48f0*/  HMMA.16816.F32 R112, R4.reuse, R28, R112 ;  /* 0x0000001c0470723c */ /* 0x040fea0000001870 */
[----:B------:R-:W4:Y:S03]  /*4900*/  MUFU.EX2 R36, R36 ;  /* 0x0000002400247308 */ /* 0x000f260000000800 */
[C---:B------:R-:W-:Y:S01]  /*4910*/  HMMA.16816.F32 R108, R4.reuse, R30, R108 ;  /* 0x0000001e046c723c */ /* 0x040fe2000000186c */
[----:B------:R-:W-:Y:S07]  /*4920*/  LDSM.16.MT88.4 R28, [R204+0x2900] ;  /* 0x00290000cc1c783b */ /* 0x000fee0000004200 */
[C---:B------:R-:W-:Y:S08]  /*4930*/  HMMA.16816.F32 R76, R4.reuse, R20, R76 ;  /* 0x00000014044c723c */ /* 0x040ff0000000184c */
[C---:B------:R-:W-:Y:S01]  /*4940*/  HMMA.16816.F32 R80, R4.reuse, R22, R80 ;  /* 0x000000160450723c */ /* 0x040fe20000001850 */
[----:B------:R-:W5:Y:S07]  /*4950*/  LDSM.16.MT88.4 R20, [R201+0x2900] ;  /* 0x00290000c914783b */ /* 0x000f6e0000004200 */
[C---:B--2---:R-:W-:Y:S08]  /*4960*/  HMMA.16816.F32 R92, R4.reuse, R16, R92 ;  /* 0x00000010045c723c */ /* 0x044ff0000000185c */
[C---:B------:R-:W-:Y:S01]  /*4970*/  HMMA.16816.F32 R96, R4.reuse, R18, R96 ;  /* 0x000000120460723c */ /* 0x040fe20000001860 */
[----:B------:R-:W2:Y:S07]  /*4980*/  LDSM.16.MT88.4 R16, [R200+0x2900] ;  /* 0x00290000c810783b */ /* 0x000eae0000004200 */
[C---:B------:R-:W-:Y:S08]  /*4990*/  HMMA.16816.F32 R104, R4.reuse, R38, R104 ;  /* 0x000000260468723c */ /* 0x040ff00000001868 */
[C---:B------:R-:W-:Y:S08]  /*49a0*/  HMMA.16816.F32 R52, R4.reuse, R32, R52 ;  /* 0x000000200434723c */ /* 0x040ff00000001834 */
[C---:B------:R-:W-:Y:S08]  /*49b0*/  HMMA.16816.F32 R56, R4.reuse, R34, R56 ;  /* 0x000000220438723c */ /* 0x040ff00000001838 */
[C---:B-1----:R-:W-:Y:S08]  /*49c0*/  HMMA.16816.F32 R60, R4.reuse, R8, R60 ;  /* 0x00000008043c723c */ /* 0x042ff0000000183c */
[----:B------:R-:W-:Y:S01]  /*49d0*/  HMMA.16816.F32 R64, R4, R10, R64 ;  /* 0x0000000a0440723c */ /* 0x000fe20000001840 */
[----:B------:R-:W1:Y:S06]  /*49e0*/  LDSM.16.MT88.4 R8, [R204+0x5900] ;  /* 0x00590000cc08783b */ /* 0x000e6c0000004200 */
[----:B------:R-:W-:-:S02]  /*49f0*/  F2FP.PACK_AB R4, R152, R137 ;  /* 0x000000899804723e */ /* 0x000fc400000000ff */
[----:B------:R-:W-:Y:S02]  /*4a00*/  F2FP.PACK_AB R6, R216, R133 ;  /* 0x00000085d806723e */ /* 0x000fe400000000ff */
[----:B------:R-:W-:Y:S02]  /*4a10*/  F2FP.PACK_AB R5, R134, R131 ;  /* 0x000000838605723e */ /* 0x000fe400000000ff */
[----:B----4-:R-:W-:-:S07]  /*4a20*/  F2FP.PACK_AB R7, R217, R36 ;  /* 0x00000024d907723e */ /* 0x010fce00000000ff */
[C---:B---3--:R-:W-:Y:S07]  /*4a30*/  HMMA.16816.F32 R68, R4.reuse, R24, R68 ;  /* 0x000000180444723c */ /* 0x048fee0000001844 */
[----:B------:R-:W-:Y:S01]  /*4a40*/  FADD.FTZ R24, R42, R47 ;  /* 0x0000002f2a187221 */ /* 0x000fe20000010000 */
[----:B-----5:R-:W-:Y:S03]  /*4a50*/  HMMA.16816.F32 R76, R4, R20, R76 ;  /* 0x00000014044c723c */ /* 0x020fe6000000184c */
[----:B------:R-:W-:-:S04]  /*4a60*/  FADD.FTZ R24, R41, R24 ;  /* 0x0000001829187221 */ /* 0x000fc80000010000 */
[----:B------:R-:W-:Y:S01]  /*4a70*/  FADD.FTZ R3, R3, R24 ;  /* 0x0000001803037221 */ /* 0x000fe20000010000 */
[C---:B------:R-:W-:Y:S01]  /*4a80*/  HMMA.16816.F32 R80, R4.reuse, R22, R80 ;  /* 0x000000160450723c */ /* 0x040fe20000001850 */
[----:B------:R-:W-:Y:S01]  /*4a90*/  FADD.FTZ R24, R15, R40 ;  /* 0x000000280f187221 */ /* 0x000fe20000010000 */
[----:B------:R-:W3:Y:S01]  /*4aa0*/  LDSM.16.MT88.4 R20, [R202+0x5900] ;  /* 0x00590000ca14783b */ /* 0x000ee20000004200 */
[----:B------:R-:W-:Y:S02]  /*4ab0*/  FADD.FTZ R2, R2, R3 ;  /* 0x0000000302027221 */ /* 0x000fe40000010000 */
[----:B------:R-:W-:Y:S02]  /*4ac0*/  FADD.FTZ R3, R117, R24 ;  /* 0x0000001875037221 */ /* 0x000fe40000010000 */
[----:B------:R-:W-:Y:S01]  /*4ad0*/  FADD.FTZ R121, R121, R2 ;  /* 0x0000000279797221 */ /* 0x000fe20000010000 */
[----:B--2---:R-:W-:Y:S01]  /*4ae0*/  HMMA.16816.F32 R84, R4, R16, R84 ;  /* 0x000000100454723c */ /* 0x004fe20000001854 */
[----:B------:R-:W-:-:S02]  /*4af0*/  FADD.FTZ R3, R118, R3 ;  /* 0x0000000376037221 */ /* 0x000fc40000010000 */
[----:B------:R-:W-:Y:S02]  /*4b00*/  FADD.FTZ R122, R122, R121 ;  /* 0x000000797a7a7221 */ /* 0x000fe40000010000 */
[----:B------:R-:W-:Y:S02]  /*4b10*/  FADD.FTZ R2, R120, R3 ;  /* 0x0000000378027221 */ /* 0x000fe40000010000 */
[----:B------:R-:W-:Y:S01]  /*4b20*/  FADD.FTZ R129, R129, R122 ;  /* 0x0000007a81817221 */ /* 0x000fe20000010000 */
[----:B------:R-:W-:Y:S01]  /*4b30*/  HMMA.16816.F32 R88, R4, R18, R88 ;  /* 0x000000120458723c */ /* 0x000fe20000001858 */
[----:B------:R-:W-:Y:S01]  /*4b40*/  FADD.FTZ R2, R119, R2 ;  /* 0x0000000277027221 */ /* 0x000fe20000010000 */
[----:B------:R-:W2:Y:S01]  /*4b50*/  LDSM.16.MT88.4 R16, [R201+0x5900] ;  /* 0x00590000c910783b */ /* 0x000ea20000004200 */
[----:B------:R-:W-:Y:S02]  /*4b60*/  FADD.FTZ R132, R132, R129 ;  /* 0x0000008184847221 */ /* 0x000fe40000010000 */
[----:B------:R-:W-:-:S02]  /*4b70*/  FADD.FTZ R3, R139, R2 ;  /* 0x000000028b037221 */ /* 0x000fc40000010000 */
[----:B------:R-:W-:Y:S01]  /*4b80*/  FADD.FTZ R147, R147, R132 ;  /* 0x0000008493937221 */ /* 0x000fe20000010000 */
[C---:B-1----:R-:W-:Y:S01]  /*4b90*/  HMMA.16816.F32 R92, R4.reuse, R8, R92 ;  /* 0x00000008045c723c */ /* 0x042fe2000000185c */
[----:B------:R-:W-:Y:S02]  /*4ba0*/  FADD.FTZ R3, R144, R3 ;  /* 0x0000000390037221 */ /* 0x000fe40000010000 */
[----:B------:R-:W-:Y:S02]  /*4bb0*/  FADD.FTZ R164, R164, R147 ;  /* 0x00000093a4a47221 */ /* 0x000fe40000010000 */
[----:B------:R-:W-:Y:S02]  /*4bc0*/  FADD.FTZ R2, R146, R3 ;  /* 0x0000000392027221 */ /* 0x000fe40000010000 */
[----:B------:R-:W-:Y:S01]  /*4bd0*/  FADD.FTZ R155, R155, R164 ;  /* 0x000000a49b9b7221 */ /* 0x000fe20000010000 */
[----:B------:R-:W-:Y:S01]  /*4be0*/  HMMA.16816.F32 R96, R4, R10, R96 ;  /* 0x0000000a0460723c */ /* 0x000fe20000001860 */
[----:B------:R-:W1:Y:S01]  /*4bf0*/  LDSM.16.MT88.4 R8, [R200+0x5900] ;  /* 0x00590000c808783b */ /* 0x000e620000004200 */
[----:B------:R-:W-:-:S02]  /*4c00*/  FADD.FTZ R2, R145, R2 ;  /* 0x0000000291027221 */ /* 0x000fc40000010000 */
[----:B------:R-:W-:Y:S02]  /*4c10*/  FADD.FTZ R166, R166, R155 ;  /* 0x0000009ba6a67221 */ /* 0x000fe40000010000 */
[----:B------:R-:W-:Y:S02]  /*4c20*/  FADD.FTZ R181, R181, R2 ;  /* 0x00000002b5b57221 */ /* 0x000fe40000010000 */
[----:B------:R-:W-:Y:S01]  /*4c30*/  FADD.FTZ R3, R153, R166 ;  /* 0x000000a699037221 */ /* 0x000fe20000010000 */
[C---:B------:R-:W-:Y:S01]  /*4c40*/  HMMA.16816.F32 R112, R4.reuse, R28, R112 ;  /* 0x0000001c0470723c */ /* 0x040fe20000001870 */
[----:B------:R-:W-:Y:S02]  /*4c50*/  FADD.FTZ R184, R184, R181 ;  /* 0x000000b5b8b87221 */ /* 0x000fe40000010000 */
[----:B------:R-:W-:Y:S02]  /*4c60*/  FADD.FTZ R3, R180, R3 ;  /* 0x00000003b4037221 */ /* 0x000fe40000010000 */
[----:B------:R-:W-:Y:S01]  /*4c70*/  FADD.FTZ R165, R165, R184 ;  /* 0x000000b8a5a57221 */ /* 0x000fe20000010000 */
[----:B------:R-:W-:Y:S01]  /*4c80*/  IADD3 R184, R14, -0x2, RZ ;  /* 0xfffffffe0eb87810 */ /* 0x000fe20007ffe0ff */
[----:B------:R-:W-:Y:S01]  /*4c90*/  FADD.FTZ R2, R154, R3 ;  /* 0x000000039a027221 */ /* 0x000fe20000010000 */
[----:B------:R-:W-:Y:S01]  /*4ca0*/  HMMA.16816.F32 R108, R4, R30, R108 ;  /* 0x0000001e046c723c */ /* 0x000fe2000000186c */
[----:B------:R-:W-:-:S02]  /*4cb0*/  FADD.FTZ R186, R186, R165 ;  /* 0x000000a5baba7221 */ /* 0x000fc40000010000 */
[----:B------:R-:W-:Y:S02]  /*4cc0*/  FADD.FTZ R2, R167, R2 ;  /* 0x00000002a7027221 */ /* 0x000fe40000010000 */
[----:B------:R-:W-:Y:S02]  /*4cd0*/  FADD.FTZ R137, R137, R186 ;  /* 0x000000ba89897221 */ /* 0x000fe40000010000 */
[----:B------:R-:W-:Y:S01]  /*4ce0*/  FADD.FTZ R131, R131, R2 ;  /* 0x0000000283837221 */ /* 0x000fe20000010000 */
[----:B------:R-:W-:Y:S01]  /*4cf0*/  HMMA.16816.F32 R72, R4, R26, R72 ;  /* 0x0000001a0448723c */ /* 0x000fe20000001848 */
[----:B------:R-:W-:-:S04]  /*4d00*/  @P4 IMAD.HI.U32 R2, R13, c[0x0][0x2c8], RZ ;  /* 0x0000b2000d024a27 */ /* 0x000fc800078e00ff */
[----:B------:R-:W-:Y:S01]  /*4d10*/  FADD.FTZ R152, R152, R137 ;  /* 0x0000008998987221 */ /* 0x000fe20000010000 */
[----:B------:R-:W-:Y:S01]  /*4d20*/  @P4 SHF.R.U32.HI R13, RZ, c[0x0][0x2cc], R2 ;  /* 0x0000b300ff0d4a19 */ /* 0x000fe20000011602 */
[----:B------:R-:W-:Y:S01]  /*4d30*/  FADD.FTZ R131, R134, R131 ;  /* 0x0000008386837221 */ /* 0x000fe20000010000 */
[C---:B---3--:R-:W-:Y:S01]  /*4d40*/  HMMA.16816.F32 R100, R4.reuse, R20, R100 ;  /* 0x000000140464723c */ /* 0x048fe20000001864 */
[----:B------:R-:W-:Y:S01]  /*4d50*/  FADD.FTZ R133, R133, R152 ;  /* 0x0000009885857221 */ /* 0x000fe20000010000 */
[----:B------:R-:W-:Y:S01]  /*4d60*/  IADD3 R13, R13, UR13, RZ ;  /* 0x0000000d0d0d7c10 */ /* 0x000fe2000fffe0ff */
[----:B------:R-:W-:Y:S02]  /*4d70*/  FADD.FTZ R36, R36, R131 ;  /* 0x0000008324247221 */ /* 0x000fe40000010000 */
[----:B------:R-:W-:Y:S01]  /*4d80*/  FADD.FTZ R216, R216, R133 ;  /* 0x00000085d8d87221 */ /* 0x000fe20000010000 */
[----:B------:R-:W-:Y:S01]  /*4d90*/  IADD3 R3, R13, c[0x0][0x328], RZ ;  /* 0x0000ca000d037a10 */ /* 0x000fe20007ffe0ff */
[----:B------:R-:W-:Y:S01]  /*4da0*/  FADD.FTZ R217, R217, R36 ;  /* 0x00000024d9d97221 */ /* 0x000fe20000010000 */
[C---:B------:R-:W-:Y:S08]  /*4db0*/  HMMA.16816.F32 R104, R4.reuse, R22, R104 ;  /* 0x000000160468723c */ /* 0x040ff00000001868 */
[C---:B--2---:R-:W-:Y:S08]  /*4dc0*/  HMMA.16816.F32 R52, R4.reuse, R16, R52 ;  /* 0x000000100434723c */ /* 0x044ff00000001834 */
[C---:B------:R-:W-:Y:S08]  /*4dd0*/  HMMA.16816.F32 R56, R4.reuse, R18, R56 ;  /* 0x000000120438723c */ /* 0x040ff00000001838 */
[C---:B-1----:R-:W-:Y:S08]  /*4de0*/  HMMA.16816.F32 R60, R4.reuse, R8, R60 ;  /* 0x00000008043c723c */ /* 0x042ff0000000183c */
[----:B------:R-:W-:Y:S01]  /*4df0*/  HMMA.16816.F32 R64, R4, R10, R64 ;  /* 0x0000000a0440723c */ /* 0x000fe20000001840 */
[----:B------:R-:W-:Y:S07]  /*4e00*/  @!P3 BRA `(.L_x_169) ;  /* 0x000000f00000b947 */ /* 0x000fee0003800000 */
[C---:B------:R-:W-:Y:S01]  /*4e10*/  ISETP.GT.AND P0, PT, R13.reuse, RZ, PT ;  /* 0x000000ff0d00720c */ /* 0x040fe20003f04270 */
[----:B------:R-:W-:Y:S01]  /*4e20*/  IMAD.MOV.U32 R2, RZ, RZ, c[0x0][0x32c] ;  /* 0x0000cb00ff027624 */ /* 0x000fe200078e00ff */
[----:B------:R-:W-:-:S11]  /*4e30*/  IADD3 R5, R13, -0x1, RZ ;  /* 0xffffffff0d057810 */ /* 0x000fd60007ffe0ff */
[----:B------:R-:W-:Y:S05]  /*4e40*/  @P0 BRA `(.L_x_170) ;  /* 0x0000006000000947 */ /* 0x000fea0003800000 */
[----:B------:R-:W-:Y:S01]  /*4e50*/  ISETP.NE.AND P0, PT, R2, 0x1, PT ;  /* 0x000000010200780c */ /* 0x000fe20003f05270 */
[----:B------:R-:W-:-:S12]  /*4e60*/  IMAD.MOV R13, RZ, RZ, -R13 ;  /* 0x000000ffff0d7224 */ /* 0x000fd800078e0a0d */
[----:B------:R-:W-:-:S05]  /*4e70*/  @P0 IMAD.HI.U32 R4, R13, c[0x0][0x330], RZ ;  /* 0x0000cc000d040a27 */ /* 0x000fca00078e00ff */
[----:B------:R-:W-:-:S04]  /*4e80*/  @P0 SHF.R.U32.HI R13, RZ, c[0x0][0x334], R4 ;  /* 0x0000cd00ff0d0a19 */ /* 0x000fc80000011604 */
[----:B------:R-:W-:Y:S01]  /*4e90*/  LOP3.LUT R5, RZ, R13, RZ, 0x33, !PT ;  /* 0x0000000dff057212 */ /* 0x000fe200078e33ff */
[----:B------:R-:W-:Y:S05]  /*4ea0*/  BRA `(.L_x_171) ;  /* 0x0000003000007947 */ /* 0x000fea0003800000 */
.L_x_170:
[----:B------:R-:W-:-:S13]  /*4eb0*/  ISETP.NE.AND P0, PT, R2, 0x1, PT ;  /* 0x000000010200780c */ /* 0x000fda0003f05270 */
[----:B------:R-:W-:-:S05]  /*4ec0*/  @P0 IMAD.HI.U32 R4, R5, c[0x0][0x330], RZ ;  /* 0x0000cc0005040a27 */ /* 0x000fca00078e00ff */
[----:B------:R-:W-:-:S05]  /*4ed0*/  @P0 SHF.R.U32.HI R5, RZ, c[0x0][0x334], R4 ;  /* 0x0000cd00ff050a19 */ /* 0x000fca0000011604 */
.L_x_171:
[----:B------:R-:W-:-:S05]  /*4ee0*/  IMAD R2, R5, R2, c[0x0][0x32c] ;  /* 0x0000cb0005027624 */ /* 0x000fca00078e0202 */
[----:B------:R-:W-:-:S05]  /*4ef0*/  IMNMX R3, R3, R2, PT ;  /* 0x0000000203037217 */ /* 0x000fca0003800200 */
.L_x_169:
[----:B------:R-:W-:-:S05]  /*4f00*/  IMAD.HI R3, R3, 0x2aaaaaab, RZ ;  /* 0x2aaaaaab03037827 */ /* 0x000fca00078e02ff */
[----:B------:R-:W-:-:S04]  /*4f10*/  SHF.R.U32.HI R2, RZ, 0x1f, R3 ;  /* 0x0000001fff027819 */ /* 0x000fc80000011603 */
[----:B------:R-:W-:-:S04]  /*4f20*/  LEA.HI.SX32 R2, R3, R2, 0x1c ;  /* 0x0000000203027211 */ /* 0x000fc800078fe2ff */
[----:B------:R-:W-:-:S04]  /*4f30*/  IMNMX R183, R207, R2, !PT ;  /* 0x00000002cfb77217 */ /* 0x000fc80007800200 */
[----:B------:R-:W-:-:S13]  /*4f40*/  ISETP.GE.AND P0, PT, R184, R183, PT ;  /* 0x000000b7b800720c */ /* 0x000fda0003f06270 */
[----:B------:R-:W-:Y:S05]  /*4f50*/  @!P0 BRA `(.L_x_172) ;  /* 0x00003d0000008947 */ /* 0x000fea0003800000 */
[----:B------:R-:W-:Y:S01]  /*4f60*/  @P4 IMAD.HI.U32 R180, R209, c[0x0][0x2c8], RZ ;  /* 0x0000b200d1b44a27 */ /* 0x000fe200078e00ff */
[----:B------:R-:W-:Y:S02]  /*4f70*/  MOV R2, R12 ;  /* 0x0000000c00027202 */ /* 0x000fe40000000f00 */
[----:B------:R-:W-:Y:S01]  /*4f80*/  MOV R3, R0 ;  /* 0x0000000000037202 */ /* 0x000fe20000000f00 */
[----:B------:R-:W-:Y:S01]  /*4f90*/  IMAD.MOV.U32 R186, RZ, RZ, R184 ;  /* 0x000000ffffba7224 */ /* 0x000fe200078e00b8 */
[----:B------:R-:W-:Y:S01]  /*4fa0*/  @P4 SHF.R.U32.HI R180, RZ, c[0x0][0x2cc], R180 ;  /* 0x0000b300ffb44a19 */ /* 0x000fe200000116b4 */
[----:B------:R-:W-:Y:S01]  /*4fb0*/  IMAD.MOV.U32 R181, RZ, RZ, c[0x0][0x1e4] ;  /* 0x00007900ffb57624 */ /* 0x000fe200078e00ff */
[----:B------:R-:W-:Y:S02]  /*4fc0*/  MOV R182, c[0x0][0x1e0] ;  /* 0x0000780000b67a02 */ /* 0x000fe40000000f00 */
.L_x_181:
[----:B------:R-:W-:Y:S04]  /*4fd0*/  DEPBAR.LE SB0, 0x0 ;  /* 0x000080000000791a */ /* 0x000fe80000000000 */
[----:B------:R-:W-:Y:S01]  /*4fe0*/  BAR.SYNC.DEFER_BLOCKING 0x0 ;  /* 0x0000000000007b1d */ /* 0x000fe20000010000 */
[----:B------:R-:W-:Y:S11]  /*4ff0*/  ISETP.GT.AND P2, PT, R207, R186, PT ;  /* 0x000000bacf00720c */ /* 0x000ff60003f44270 */
[----:B------:R-:W-:Y:S02]  /*5000*/  @!UPT UIADD3 URZ, URZ, URZ, URZ ;  /* 0x0000003f3f3ff290 */ /* 0x000fe4000fffe03f */
[----:B------:R-:W-:Y:S01]  /*5010*/  @!P2 SHF.R.S32.HI R165, RZ, 0x1f, R186 ;  /* 0x0000001fffa5a819 */ /* 0x000fe200000114ba */
[C---:B------:R-:W-:Y:S04]  /*5020*/  @!P2 IMAD.WIDE.U32 R166, R186.reuse, c[0x0][0x208], RZ ;  /* 0x00008200baa6aa25 */ /* 0x040fe800078e00ff */
[----:B------:R-:W-:Y:S02]  /*5030*/  @!P2 IMAD R165, R165, c[0x0][0x208], RZ ;  /* 0x00008200a5a5aa24 */ /* 0x000fe400078e02ff */
[----:B------:R-:W-:Y:S02]  /*5040*/  @!P2 IMAD.MOV.U32 R184, RZ, RZ, R218 ;  /* 0x000000ffffb8a224 */ /* 0x000fe400078e00da */
[----:B------:R-:W-:Y:S01]  /*5050*/  @!P2 IMAD R165, R186, c[0x0][0x20c], R165 ;  /* 0x00008300baa5aa24 */ /* 0x000fe200078e02a5 */
[----:B------:R-:W1:Y:S01]  /*5060*/  LDSM.16.M88.4 R116, [R206+0x8100] ;  /* 0x00810000ce74783b */ /* 0x000e620000000200 */
[----:B------:R-:W-:Y:S02]  /*5070*/  @!P2 IMAD.MOV.U32 R185, RZ, RZ, R221 ;  /* 0x000000ffffb9a224 */ /* 0x000fe400078e00dd */
[----:B------:R-:W-:Y:S02]  /*5080*/  @!P2 IMAD.IADD R0, R167, 0x1, R165 ;  /* 0x00000001a700a824 */ /* 0x000fe400078e02a5 */
[----:B------:R-:W2:Y:S01]  /*5090*/  LDSM.16.M88.4 R120, [R206+0x8900] ;  /* 0x00890000ce78783b */ /* 0x000ea20000000200 */
[----:B------:R-:W-:Y:S04]  /*50a0*/  @!P2 IMAD.WIDE.U32 R184, R166, 0x60, R184 ;  /* 0x00000060a6b8a825 */ /* 0x000fe800078e00b8 */
[----:B------:R-:W3:Y:S01]  /*50b0*/  LDSM.16.M88.4 R128, [R206+0x9100] ;  /* 0x00910000ce80783b */ /* 0x000ee20000000200 */
[----:B------:R-:W-:Y:S02]  /*50c0*/  @!P2 IMAD R0, R0, 0x60, RZ ;  /* 0x000000600000a824 */ /* 0x000fe400078e02ff */
[----:B------:R-:W-:Y:S02]  /*50d0*/  @!P2 IMAD.SHL.U32 R166, R184, 0x2, RZ ;  /* 0x00000002b8a6a824 */ /* 0x000fe400078e00ff */
[----:B------:R-:W4:Y:S01]  /*50e0*/  LDSM.16.M88.4 R132, [R206+0x9900] ;  /* 0x00990000ce84783b */ /* 0x000f220000000200 */
[----:B------:R-:W-:Y:S02]  /*50f0*/  @!P2 IMAD.IADD R0, R185, 0x1, R0 ;  /* 0x00000001b900a824 */ /* 0x000fe400078e0200 */
[----:B------:R-:W-:Y:S02]  /*5100*/  @!P2 IADD3 R164, P1, R166, 0x80, RZ ;  /* 0x00000080a6a4a810 */ /* 0x000fe40007f3e0ff */
[----:B------:R-:W5:Y:S01]  /*5110*/  LDSM.16.M88.4 R136, [R206+0xa100] ;  /* 0x00a10000ce88783b */ /* 0x000f620000000200 */
[----:B------:R-:W-:Y:S02]  /*5120*/  @!P2 SHF.L.U64.HI R0, R184, 0x1, R0 ;  /* 0x00000001b800a819 */ /* 0x000fe40000010200 */
[----:B------:R-:W-:Y:S02]  /*5130*/  @!P2 IADD3 R164, P0, R164, c[0x0][0x1f8], RZ ;  /* 0x00007e00a4a4aa10 */ /* 0x000fe40007f1e0ff */
[----:B------:R-:W-:Y:S02]  /*5140*/  LDSM.16.M88.4 R144, [R195] ;  /* 0x00000000c390783b */ /* 0x000fe40000000200 */
[----:B------:R-:W-:Y:S02]  /*5150*/  @!P2 IADD3.X R165, RZ, c[0x0][0x1fc], R0, P0, P1 ;  /* 0x00007f00ffa5aa10 */ /* 0x000fe400007e2400 */
[----:B------:R-:W-:Y:S04]  /*5160*/  @!P2 IADD3 R166, P0, R166, c[0x0][0x1f8], RZ ;  /* 0x00007e00a6a6aa10 */ /* 0x000fe80007f1e0ff */
[----:B------:R-:W-:Y:S02]  /*5170*/  @!P2 IADD3.X R167, R0, c[0x0][0x1fc], RZ, P0, !PT ;  /* 0x00007f0000a7aa10 */ /* 0x000fe400007fe4ff */
[----:B------:R-:W-:Y:S04]  /*5180*/  @!P2 IADD3 R184, P1, R166, UR9, RZ ;  /* 0x00000009a6b8ac10 */ /* 0x000fe8000ff3e0ff */
[----:B------:R-:W-:Y:S01]  /*5190*/  @!P2 IADD3.X R185, R167, UR12, RZ, P1, !PT ;  /* 0x0000000ca7b9ac10 */ /* 0x000fe20008ffe4ff */
[C---:B-1----:R-:W-:Y:S03]  /*51a0*/  HMMA.16816.F32 R4, R124.reuse, R116, RZ ;  /* 0x000000747c04723c */ /* 0x042fe600000018ff */
[----:B------:R-:W-:Y:S04]  /*51b0*/  @!P2 IADD3 R222, P0, R184, UR9, RZ ;  /* 0x00000009b8deac10 */ /* 0x000fe8000ff1e0ff */
[----:B------:R-:W-:Y:S01]  /*51c0*/  @!P2 IADD3.X R223, R185, UR12, RZ, P0, !PT ;  /* 0x0000000cb9dfac10 */ /* 0x000fe200087fe4ff */
[C---:B------:R-:W-:Y:S01]  /*51d0*/  HMMA.16816.F32 R8, R124.reuse, R118, RZ ;  /* 0x000000767c08723c */ /* 0x040fe200000018ff */
[----:B------:R-:W1:Y:S07]  /*51e0*/  LDSM.16.M88.4 R116, [R206+0xa900] ;  /* 0x00a90000ce74783b */ /* 0x000e6e0000000200 */
[C---:B--2---:R-:W-:Y:S08]  /*51f0*/  HMMA.16816.F32 R12, R124.reuse, R120, RZ ;  /* 0x000000787c0c723c */ /* 0x044ff000000018ff */
[C---:B------:R-:W-:Y:S01]  /*5200*/  HMMA.16816.F32 R16, R124.reuse, R122, RZ ;  /* 0x0000007a7c10723c */ /* 0x040fe200000018ff */
[----:B------:R-:W2:Y:S07]  /*5210*/  LDSM.16.M88.4 R120, [R205] ;  /* 0x00000000cd78783b */ /* 0x000eae0000000200 */
[C---:B---3--:R-:W-:Y:S08]  /*5220*/  HMMA.16816.F32 R20, R124.reuse, R128, RZ ;  /* 0x000000807c14723c */ /* 0x048ff000000018ff */
[C---:B------:R-:W-:Y:S01]  /*5230*/  HMMA.16816.F32 R24, R124.reuse, R130, RZ ;  /* 0x000000827c18723c */ /* 0x040fe200000018ff */
[----:B------:R-:W3:Y:S07]  /*5240*/  LDSM.16.M88.4 R128, [R199] ;  /* 0x00000000c780783b */ /* 0x000eee0000000200 */
[C---:B----4-:R-:W-:Y:S08]  /*5250*/  HMMA.16816.F32 R28, R124.reuse, R132, RZ ;  /* 0x000000847c1c723c */ /* 0x050ff000000018ff */
[C---:B------:R-:W-:Y:S01]  /*5260*/  HMMA.16816.F32 R32, R124.reuse, R134, RZ ;  /* 0x000000867c20723c */ /* 0x040fe200000018ff */
[----:B------:R-:W-:Y:S07]  /*5270*/  LDSM.16.M88.4 R132, [R197] ;  /* 0x00000000c584783b */ /* 0x000fee0000000200 */
[C---:B-----5:R-:W-:Y:S08]  /*5280*/  HMMA.16816.F32 R36, R124.reuse, R136, RZ ;  /* 0x000000887c24723c */ /* 0x060ff000000018ff */
[C---:B------:R-:W-:Y:S01]  /*5290*/  HMMA.16816.F32 R40, R124.reuse, R138, RZ ;  /* 0x0000008a7c28723c */ /* 0x040fe200000018ff */
[----:B------:R-:W-:Y:S07]  /*52a0*/  LDSM.16.M88.4 R136, [R196] ;  /* 0x00000000c488783b */ /* 0x000fee0000000200 */
[C---:B-1----:R-:W-:Y:S08]  /*52b0*/  HMMA.16816.F32 R44, R124.reuse, R116, RZ ;  /* 0x000000747c2c723c */ /* 0x042ff000000018ff */
[----:B------:R-:W-:Y:S01]  /*52c0*/  HMMA.16816.F32 R48, R124, R118, RZ ;  /* 0x000000767c30723c */ /* 0x000fe200000018ff */
[----:B------:R-:W1:Y:S05]  /*52d0*/  LDSM.16.M88.4 R116, [R198] ;  /* 0x00000000c674783b */ /* 0x000e6a0000000200 */
[----:B------:R-:W-:Y:S01]  /*52e0*/  @!PT LDS RZ, [RZ] ;  /* 0x00000000fffff984 */ /* 0x000fe20000000800 */
[----:B------:R-:W-:Y:S01]  /*52f0*/  @!PT LDS RZ, [RZ] ;  /* 0x00000000fffff984 */ /* 0x000fe20000000800 */
[----:B------:R-:W-:Y:S01]  /*5300*/  @!PT LDS RZ, [RZ] ;  /* 0x00000000fffff984 */ /* 0x000fe20000000800 */
[----:B------:R4:W-:Y:S02]  /*5310*/  @!P2 LDGSTS.E.BYPASS.LTC128B.128 [R208+0x100], [R166.64], !P6 ;  /* 0x00100000a6d0afae */ /* 0x0009e4000f101d4a */
[C---:B--2---:R-:W-:Y:S03]  /*5320*/  HMMA.16816.F32 R4, R140.reuse, R120, R4 ;  /* 0x000000788c04723c */ /* 0x044fe60000001804 */
[----:B------:R4:W-:Y:S05]  /*5330*/  @!P2 LDGSTS.E.BYPASS.LTC128B.128 [R208+0x3100], [R164.64], !P5 ;  /* 0x03100000a4d0afae */ /* 0x0009ea000e901d4a */
[C---:B------:R-:W-:Y:S01]  /*5340*/  HMMA.16816.F32 R8, R140.reuse, R122, R8 ;  /* 0x0000007a8c08723c */ /* 0x040fe20000001808 */
[----:B------:R2:W-:Y:S05]  /*5350*/  @!P2 LDGSTS.E.BYPASS.LTC128B.128 [R208+0x1100], [R184.64], !P6 ;  /* 0x01100000b8d0afae */ /* 0x0005ea000f101d4a */
[----:B------:R2:W-:Y:S02]  /*5360*/  @!P2 LDGSTS.E.BYPASS.LTC128B.128 [R208+0x4100], [R184.64+0x80], !P5 ;  /* 0x04100080b8d0afae */ /* 0x0005e4000e901d4a */
[C---:B---3--:R-:W-:Y:S03]  /*5370*/  HMMA.16816.F32 R12, R140.reuse, R128, R12 ;  /* 0x000000808c0c723c */ /* 0x048fe6000000180c */
[----:B------:R3:W-:Y:S05]  /*5380*/  @!P2 LDGSTS.E.BYPASS.LTC128B.128 [R208+0x2100], [R222.64], !P6 ;  /* 0x02100000ded0afae */ /* 0x0007ea000f101d4a */
[C---:B------:R-:W-:Y:S01]  /*5390*/  HMMA.16816.F32 R16, R140.reuse, R130, R16 ;  /* 0x000000828c10723c */ /* 0x040fe20000001810 */
[----:B------:R3:W-:Y:S02]  /*53a0*/  @!P2 LDGSTS.E.BYPASS.LTC128B.128 [R208+0x5100], [R222.64+0x80], !P5 ;  /* 0x05100080ded0afae */ /* 0x0007e4000e901d4a */
[C---:B------:R-:W-:Y:S03]  /*53b0*/  ISETP.GT.AND P2, PT, R186.reuse, R207, PT ;  /* 0x000000cfba00720c */ /* 0x040fe60003f44270 */
[----:B------:R-:W5:Y:S02]  /*53c0*/  LDSM.16.M88.4 R120, [R203+0x8100] ;  /* 0x00810000cb78783b */ /* 0x000f640000000200 */
[C---:B-1----:R-:W-:Y:S03]  /*53d0*/  HMMA.16816.F32 R20, R140.reuse, R116, R20 ;  /* 0x000000748c14723c */ /* 0x042fe60000001814 */
[----:B------:R-:W0:Y:S05]  /*53e0*/  LDGDEPBAR ;  /* 0x00000000000079af */ /* 0x000e2a0000000000 */
[----:B------:R-:W1:Y:S01]  /*53f0*/  LDSM.16.M88.4 R152, [R203+0x8900] ;  /* 0x00890000cb98783b */ /* 0x000e620000000200 */
[C---:B------:R-:W-:Y:S04]  /*5400*/  HMMA.16816.F32 R24, R140.reuse, R118, R24 ;  /* 0x000000768c18723c */ /* 0x040fe80000001818 */
[----:B------:R-:W1:Y:S01]  /*5410*/  LDSM.16.M88.4 R128, [R203+0x9100] ;  /* 0x00910000cb80783b */ /* 0x000e620000000200 */
[----:B------:R-:W-:Y:S03]  /*5420*/  @P2 IADD3 R0, R186, -0x1, RZ ;  /* 0xffffffffba002810 */ /* 0x000fe60007ffe0ff */
[C---:B------:R-:W-:Y:S01]  /*5430*/  HMMA.16816.F32 R28, R140.reuse, R132, R28 ;  /* 0x000000848c1c723c */ /* 0x040fe2000000181c */
[----:B------:R-:W1:Y:S05]  /*5440*/  LDSM.16.M88.4 R116, [R203+0x9900] ;  /* 0x00990000cb74783b */ /* 0x000e6a0000000200 */
[----:B----4-:R-:W-:Y:S02]  /*5450*/  LDSM.16.M88.4 R164, [R206+0xb900] ;  /* 0x00b90000cea4783b */ /* 0x010fe40000000200 */
[C---:B------:R-:W-:Y:S03]  /*5460*/  HMMA.16816.F32 R32, R140.reuse, R134, R32 ;  /* 0x000000868c20723c */ /* 0x040fe60000001820 */
[----:B------:R-:W4:Y:S05]  /*5470*/  LDSM.16.M88.4 R132, [R203+0xa100] ;  /* 0x00a10000cb84783b */ /* 0x000f2a0000000200 */
[C---:B------:R-:W-:Y:S08]  /*5480*/  HMMA.16816.F32 R36, R140.reuse, R136, R36 ;  /* 0x000000888c24723c */ /* 0x040ff00000001824 */
[C---:B------:R-:W-:Y:S01]  /*5490*/  HMMA.16816.F32 R40, R140.reuse, R138, R40 ;  /* 0x0000008a8c28723c */ /* 0x040fe20000001828 */
[----:B------:R-:W-:Y:S07]  /*54a0*/  LDSM.16.M88.4 R136, [R194] ;  /* 0x00000000c288783b */ /* 0x000fee0000000200 */
[C---:B------:R-:W-:Y:S08]  /*54b0*/  HMMA.16816.F32 R44, R140.reuse, R144, R44 ;  /* 0x000000908c2c723c */ /* 0x040ff0000000182c */
[----:B------:R-:W-:Y:S01]  /*54c0*/  HMMA.16816.F32 R48, R140, R146, R48 ;  /* 0x000000928c30723c */ /* 0x000fe20000001830 */
[----:B------:R-:W-:Y:S07]  /*54d0*/  LDSM.16.M88.4 R144, [R194+0x1800] ;  /* 0x00180000c290783b */ /* 0x000fee0000000200 */
[C---:B-----5:R-:W-:Y:S08]  /*54e0*/  HMMA.16816.F32 R4, R148.reuse, R120, R4 ;  /* 0x000000789404723c */ /* 0x060ff00000001804 */
[C---:B------:R-:W-:Y:S01]  /*54f0*/  HMMA.16816.F32 R8, R148.reuse, R122, R8 ;  /* 0x0000007a9408723c */ /* 0x040fe20000001808 */
[----:B------:R-:W5:Y:S07]  /*5500*/  LDSM.16.M88.4 R120, [R203+0xa900] ;  /* 0x00a90000cb78783b */ /* 0x000f6e0000000200 */
[C---:B-1----:R-:W-:Y:S08]  /*5510*/  HMMA.16816.F32 R12, R148.reuse, R152, R12 ;  /* 0x00000098940c723c */ /* 0x042ff0000000180c */
[C---:B------:R-:W-:Y:S01]  /*5520*/  HMMA.16816.F32 R16, R148.reuse, R154, R16 ;  /* 0x0000009a9410723c */ /* 0x040fe20000001810 */
[----:B------:R-:W-:Y:S07]  /*5530*/  LDSM.16.M88.4 R152, [R206+0xb100] ;  /* 0x00b10000ce98783b */ /* 0x000fee0000000200 */
[C---:B------:R-:W-:Y:S08]  /*5540*/  HMMA.16816.F32 R20, R148.reuse, R128, R20 ;  /* 0x000000809414723c */ /* 0x040ff00000001814 */
[C---:B------:R-:W-:Y:S01]  /*5550*/  HMMA.16816.F32 R24, R148.reuse, R130, R24 ;  /* 0x000000829418723c */ /* 0x040fe20000001818 */
[----:B------:R-:W1:Y:S07]  /*5560*/  LDSM.16.M88.4 R128, [R194+0x800] ;  /* 0x00080000c280783b */ /* 0x000e6e0000000200 */
[C---:B------:R-:W-:Y:S08]  /*5570*/  HMMA.16816.F32 R28, R148.reuse, R116, R28 ;  /* 0x00000074941c723c */ /* 0x040ff0000000181c */
[C---:B------:R-:W-:Y:S01]  /*5580*/  HMMA.16816.F32 R32, R148.reuse, R118, R32 ;  /* 0x000000769420723c */ /* 0x040fe20000001820 */
[----:B------:R-:W1:Y:S07]  /*5590*/  LDSM.16.M88.4 R116, [R194+0x1000] ;  /* 0x00100000c274783b */ /* 0x000e6e0000000200 */
[C---:B----4-:R-:W-:Y:S08]  /*55a0*/  HMMA.16816.F32 R36, R148.reuse, R132, R36 ;  /* 0x000000849424723c */ /* 0x050ff00000001824 */
[C---:B------:R-:W-:Y:S01]  /*55b0*/  HMMA.16816.F32 R40, R148.reuse, R134, R40 ;  /* 0x000000869428723c */ /* 0x040fe20000001828 */
[----:B------:R-:W4:Y:S07]  /*55c0*/  LDSM.16.M88.4 R132, [R194+0x2000] ;  /* 0x00200000c284783b */ /* 0x000f2e0000000200 */
[C---:B-----5:R-:W-:Y:S08]  /*55d0*/  HMMA.16816.F32 R44, R148.reuse, R120, R44 ;  /* 0x00000078942c723c */ /* 0x060ff0000000182c */
[----:B------:R-:W-:Y:S01]  /*55e0*/  HMMA.16816.F32 R48, R148, R122, R48 ;  /* 0x0000007a9430723c */ /* 0x000fe20000001830 */
[----:B------:R-:W5:Y:S07]  /*55f0*/  LDSM.16.M88.4 R120, [R194+0x2800] ;  /* 0x00280000c278783b */ /* 0x000f6e0000000200 */
[C---:B------:R-:W-:Y:S08]  /*5600*/  HMMA.16816.F32 R4, R156.reuse, R136, R4 ;  /* 0x000000889c04723c */ /* 0x040ff00000001804 */
[C---:B------:R-:W-:Y:S01]  /*5610*/  HMMA.16816.F32 R8, R156.reuse, R138, R8 ;  /* 0x0000008a9c08723c */ /* 0x040fe20000001808 */
[----:B------:R-:W2:Y:S07]  /*5620*/  LDSM.16.M88.4 R136, [R206+0xc100] ;  /* 0x00c10000ce88783b */ /* 0x000eae0000000200 */
        /* <DEDUP_REMOVED lines=11> */
[----:B------:R-:W-:Y:S07]  /*56e0*/  LDSM.16.M88.4 R132, [R192] ;  /* 0x00000000c084783b */ /* 0x000fee0000000200 */
[C---:B-----5:R-:W-:Y:S08]  /*56f0*/  HMMA.16816.F32 R44, R156.reuse, R120, R44 ;  /* 0x000000789c2c723c */ /* 0x060ff0000000182c */
[----:B------:R-:W-:Y:S01]  /*5700*/  HMMA.16816.F32 R48, R156, R122, R48 ;  /* 0x0000007a9c30723c */ /* 0x000fe20000001830 */
[----:B------:R-:W4:Y:S07]  /*5710*/  LDSM.16.M88.4 R120, [R193] ;  /* 0x00000000c178783b */ /* 0x000f2e0000000200 */
[C---:B------:R-:W-:Y:S08]  /*5720*/  HMMA.16816.F32 R4, R160.reuse, R152, R4 ;  /* 0x00000098a004723c */ /* 0x040ff00000001804 */
[C---:B------:R-:W-:Y:S01]  /*5730*/  HMMA.16816.F32 R8, R160.reuse, R154, R8 ;  /* 0x0000009aa008723c */ /* 0x040fe20000001808 */
[----:B------:R-:W5:Y:S07]  /*5740*/  LDSM.16.M88.4 R152, [R191] ;  /* 0x00000000bf98783b */ /* 0x000f6e0000000200 */
[C---:B------:R-:W-:Y:S08]  /*5750*/  HMMA.16816.F32 R12, R160.reuse, R164, R12 ;  /* 0x000000a4a00c723c */ /* 0x040ff0000000180c */
[C---:B------:R-:W-:Y:S01]  /*5760*/  HMMA.16816.F32 R16, R160.reuse, R166, R16 ;  /* 0x000000a6a010723c */ /* 0x040fe20000001810 */
[----:B------:R-:W-:Y:S07]  /*5770*/  LDSM.16.M88.4 R164, [R194+0x3000] ;  /* 0x00300000c2a4783b */ /* 0x000fee0000000200 */
[C---:B--2---:R-:W-:Y:S08]  /*5780*/  HMMA.16816.F32 R20, R160.reuse, R136, R20 ;  /* 0x00000088a014723c */ /* 0x044ff00000001814 */
[C---:B------:R-:W-:Y:S01]  /*5790*/  HMMA.16816.F32 R24, R160.reuse, R138, R24 ;  /* 0x0000008aa018723c */ /* 0x040fe20000001818 */
[----:B------:R-:W2:Y:S07]  /*57a0*/  LDSM.16.M88.4 R136, [R190] ;  /* 0x00000000be88783b */ /* 0x000eae0000000200 */
[C---:B-1----:R-:W-:Y:S08]  /*57b0*/  HMMA.16816.F32 R28, R160.reuse, R116, R28 ;  /* 0x00000074a01c723c */ /* 0x042ff0000000181c */
[C---:B------:R-:W-:Y:S01]  /*57c0*/  HMMA.16816.F32 R32, R160.reuse, R118, R32 ;  /* 0x00000076a020723c */ /* 0x040fe20000001820 */
[----:B------:R-:W1:Y:S07]  /*57d0*/  LDSM.16.M88.4 R116, [R189] ;  /* 0x00000000bd74783b */ /* 0x000e6e0000000200 */
[C---:B------:R-:W-:Y:S08]  /*57e0*/  HMMA.16816.F32 R36, R160.reuse, R128, R36 ;  /* 0x00000080a024723c */ /* 0x040ff00000001824 */
[C---:B------:R-:W-:Y:S01]  /*57f0*/  HMMA.16816.F32 R40, R160.reuse, R130, R40 ;  /* 0x00000082a028723c */ /* 0x040fe20000001828 */
[----:B------:R-:W1:Y:S07]  /*5800*/  LDSM.16.M88.4 R128, [R188] ;  /* 0x00000000bc80783b */ /* 0x000e6e0000000200 */
[C---:B------:R-:W-:Y:S08]  /*5810*/  HMMA.16816.F32 R44, R160.reuse, R144, R44 ;  /* 0x00000090a02c723c */ /* 0x040ff0000000182c */
[----:B------:R-:W-:Y:S01]  /*5820*/  HMMA.16816.F32 R48, R160, R146, R48 ;  /* 0x00000092a030723c */ /* 0x000fe20000001830 */
[----:B------:R-:W-:Y:S07]  /*5830*/  LDSM.16.M88.4 R144, [R203+0xc100] ;  /* 0x00c10000cb90783b */ /* 0x000fee0000000200 */
[C---:B----4-:R-:W-:Y:S08]  /*5840*/  HMMA.16816.F32 R4, R168.reuse, R120, R4 ;  /* 0x00000078a804723c */ /* 0x050ff00000001804 */
[C---:B------:R-:W-:Y:S01]  /*5850*/  HMMA.16816.F32 R8, R168.reuse, R122, R8 ;  /* 0x0000007aa808723c */ /* 0x040fe20000001808 */
[----:B------:R-:W4:Y:S07]  /*5860*/  LDSM.16.M88.4 R120, [R203+0xb100] ;  /* 0x00b10000cb78783b */ /* 0x000f2e0000000200 */
[C---:B------:R-:W-:Y:S08]  /*5870*/  HMMA.16816.F32 R12, R168.reuse, R132, R12 ;  /* 0x00000084a80c723c */ /* 0x040ff0000000180c */
[C---:B------:R-:W-:Y:S01]  /*5880*/  HMMA.16816.F32 R16, R168.reuse, R134, R16 ;  /* 0x00000086a810723c */ /* 0x040fe20000001810 */
[----:B------:R-:W3:Y:S07]  /*5890*/  LDSM.16.M88.4 R132, [R203+0xb900] ;  /* 0x00b90000cb84783b */ /* 0x000eee0000000200 */
[C---:B-----5:R-:W-:Y:S08]  /*58a0*/  HMMA.16816.F32 R20, R168.reuse, R152, R20 ;  /* 0x00000098a814723c */ /* 0x060ff00000001814 */
        /* <DEDUP_REMOVED lines=8> */
[C---:B------:R-:W-:Y:S08]  /*5930*/  HMMA.16816.F32 R44, R168.reuse, R128, R44 ;  /* 0x00000080a82c723c */ /* 0x040ff0000000182c */
[----:B------:R-:W-:Y:S01]  /*5940*/  HMMA.16816.F32 R48, R168, R130, R48 ;  /* 0x00000082a830723c */ /* 0x000fe20000001830 */
[----:B------:R-:W5:Y:S07]  /*5950*/  LDSM.16.M88.4 R128, [R194+0x3800] ;  /* 0x00380000c280783b */ /* 0x000f6e0000000200 */
[C---:B----4-:R-:W-:Y:S08]  /*5960*/  HMMA.16816.F32 R4, R172.reuse, R120, R4 ;  /* 0x00000078ac04723c */ /* 0x050ff00000001804 */
[C---:B------:R-:W-:Y:S01]  /*5970*/  HMMA.16816.F32 R8, R172.reuse, R122, R8 ;  /* 0x0000007aac08723c */ /* 0x040fe20000001808 */
[----:B------:R-:W4:Y:S07]  /*5980*/  LDSM.16.M88.4 R120, [R194+0x4000] ;  /* 0x00400000c278783b */ /* 0x000f2e0000000200 */
[C---:B---3--:R-:W-:Y:S08]  /*5990*/  HMMA.16816.F32 R12, R172.reuse, R132, R12 ;  /* 0x00000084ac0c723c */ /* 0x048ff0000000180c */
[C---:B------:R-:W-:Y:S08]  /*59a0*/  HMMA.16816.F32 R16, R172.reuse, R134, R16 ;  /* 0x00000086ac10723c */ /* 0x040ff00000001810 */
[C---:B------:R-:W-:Y:S08]  /*59b0*/  HMMA.16816.F32 R20, R172.reuse, R144, R20 ;  /* 0x00000090ac14723c */ /* 0x040ff00000001814 */
[C---:B------:R-:W-:Y:S08]  /*59c0*/  HMMA.16816.F32 R24, R172.reuse, R146, R24 ;  /* 0x00000092ac18723c */ /* 0x040ff00000001818 */
[C---:B--2---:R-:W-:Y:S08]  /*59d0*/  HMMA.16816.F32 R28, R172.reuse, R136, R28 ;  /* 0x00000088ac1c723c */ /* 0x044ff0000000181c */
[C---:B------:R-:W-:Y:S08]  /*59e0*/  HMMA.16816.F32 R32, R172.reuse, R138, R32 ;  /* 0x0000008aac20723c */ /* 0x040ff00000001820 */
[C---:B-1----:R-:W-:Y:S08]  /*59f0*/  HMMA.16816.F32 R36, R172.reuse, R116, R36 ;  /* 0x00000074ac24723c */ /* 0x042ff00000001824 */
[C---:B------:R-:W-:Y:S01]  /*5a00*/  HMMA.16816.F32 R40, R172.reuse, R118, R40 ;  /* 0x00000076ac28723c */ /* 0x040fe20000001828 */
[----:B------:R-:W1:Y:S07]  /*5a10*/  LDSM.16.M88.4 R116, [R194+0x4800] ;  /* 0x00480000c274783b */ /* 0x000e6e0000000200 */
[C---:B------:R-:W-:Y:S08]  /*5a20*/  HMMA.16816.F32 R44, R172.reuse, R152, R44 ;  /* 0x00000098ac2c723c */ /* 0x040ff0000000182c */
[----:B------:R-:W-:Y:S08]  /*5a30*/  HMMA.16816.F32 R48, R172, R154, R48 ;  /* 0x0000009aac30723c */ /* 0x000ff00000001830 */
[C---:B------:R-:W-:Y:S07]  /*5a40*/  HMMA.16816.F32 R4, R176.reuse, R164, R4 ;  /* 0x000000a4b004723c */ /* 0x040fee0000001804 */
[----:B------:R-:W-:Y:S01]  /*5a50*/  @P2 IMAD.MOV.U32 R164, RZ, RZ, R210 ;  /* 0x000000ffffa42224 */ /* 0x000fe200078e00d2 */
[C---:B------:R-:W-:Y:S04]  /*5a60*/  HMMA.16816.F32 R8, R176.reuse, R166, R8 ;  /* 0x000000a6b008723c */ /* 0x040fe80000001808 */
[----:B------:R-:W-:Y:S03]  /*5a70*/  @P2 SHF.R.S32.HI R165, RZ, 0x1f, R0 ;  /* 0x0000001fffa52819 */ /* 0x000fe60000011400 */
[C---:B------:R-:W-:Y:S01]  /*5a80*/  @P2 IMAD.WIDE.U32 R166, R0.reuse, c[0x0][0x1e0], RZ ;  /* 0x0000780000a62a25 */ /* 0x040fe200078e00ff */
[C---:B-----5:R-:W-:Y:S04]  /*5a90*/  HMMA.16816.F32 R12, R176.reuse, R128, R12 ;  /* 0x00000080b00c723c */ /* 0x060fe8000000180c */
[----:B------:R-:W-:Y:S04]  /*5aa0*/  @P2 IMAD R165, R165, c[0x0][0x1e0], RZ ;  /* 0x00007800a5a52a24 */ /* 0x000fe800078e02ff */
[C---:B------:R-:W-:Y:S01]  /*5ab0*/  HMMA.16816.F32 R16, R176.reuse, R130, R16 ;  /* 0x00000082b010723c */ /* 0x040fe20000001810 */
[----:B------:R-:W2:Y:S03]  /*5ac0*/  LDSM.16.M88.4 R128, [R194+0x5000] ;  /* 0x00500000c280783b */ /* 0x000ea60000000200 */
[----:B------:R-:W-:Y:S04]  /*5ad0*/  @P2 IMAD R165, R0, c[0x0][0x1e4], R165 ;  /* 0x0000790000a52a24 */ /* 0x000fe800078e02a5 */
[C---:B----4-:R-:W-:Y:S04]  /*5ae0*/  HMMA.16816.F32 R20, R176.reuse, R120, R20 ;  /* 0x00000078b014723c */ /* 0x050fe80000001814 */
[----:B------:R-:W-:Y:S02]  /*5af0*/  @P2 IMAD.IADD R0, R167, 0x1, R165 ;  /* 0x00000001a7002824 */ /* 0x000fe400078e02a5 */
[----:B------:R-:W-:Y:S02]  /*5b00*/  @P2 IMAD.MOV.U32 R165, RZ, RZ, R213 ;  /* 0x000000ffffa52224 */ /* 0x000fe400078e00d5 */
[C---:B------:R-:W-:Y:S01]  /*5b10*/  HMMA.16816.F32 R24, R176.reuse, R122, R24 ;  /* 0x0000007ab018723c */ /* 0x040fe20000001818 */
[----:B------:R-:W3:Y:S01]  /*5b20*/  LDSM.16.M88.4 R120, [R194+0x5800] ;  /* 0x00580000c278783b */ /* 0x000ee20000000200 */
[----:B------:R-:W-:Y:S04]  /*5b30*/  DEPBAR.LE SB0, 0x0 ;  /* 0x000080000000791a */ /* 0x000fe80000000000 */
[----:B------:R-:W-:Y:S01]  /*5b40*/  BAR.SYNC.DEFER_BLOCKING 0x0 ;  /* 0x0000000000007b1d */ /* 0x000fe20000010000 */
[----:B------:R-:W-:Y:S01]  /*5b50*/  @P2 IMAD.WIDE.U32 R164, R166, 0x60, R164 ;  /* 0x00000060a6a42825 */ /* 0x000fe200078e00a4 */
[C---:B-1----:R-:W-:Y:S05]  /*5b60*/  HMMA.16816.F32 R28, R176.reuse, R116, R28 ;  /* 0x00000074b01c723c */ /* 0x042fea000000181c */
[----:B------:R-:W-:Y:S01]  /*5b70*/  @P2 IMAD R0, R0, 0x60, RZ ;  /* 0x0000006000002824 */ /* 0x000fe200078e02ff */
[----:B------:R-:W-:Y:S02]  /*5b80*/  @P2 SHF.L.U64.HI R166, R182, 0x6, R181 ;  /* 0x00000006b6a62819 */ /* 0x000fe400000102b5 */
[C---:B------:R-:W-:Y:S04]  /*5b90*/  HMMA.16816.F32 R32, R176.reuse, R118, R32 ;  /* 0x00000076b020723c */ /* 0x040fe80000001820 */
[----:B------:R-:W-:Y:S02]  /*5ba0*/  @P2 IMAD.IADD R165, R165, 0x1, R0 ;  /* 0x00000001a5a52824 */ /* 0x000fe400078e0200 */
[C---:B------:R-:W-:Y:S03]  /*5bb0*/  @P2 IMAD.SHL.U32 R0, R164.reuse, 0x2, RZ ;  /* 0x00000002a4002824 */ /* 0x040fe600078e00ff */
[----:B------:R-:W-:Y:S01]  /*5bc0*/  @P2 SHF.L.U64.HI R164, R164, 0x1, R165 ;  /* 0x00000001a4a42819 */ /* 0x000fe200000102a5 */
[C---:B--2---:R-:W-:Y:S03]  /*5bd0*/  HMMA.16816.F32 R36, R176.reuse, R128, R36 ;  /* 0x00000080b024723c */ /* 0x044fe60000001824 */
[----:B------:R-:W-:Y:S01]  /*5be0*/  @P2 IADD3 R184, P0, R0, c[0x0][0x1c8], RZ ;  /* 0x0000720000b82a10 */ /* 0x000fe20007f1e0ff */
[----:B------:R-:W-:Y:S01]  /*5bf0*/  @P2 IMAD.SHL.U32 R165, R182, 0x40, RZ ;  /* 0x00000040b6a52824 */ /* 0x000fe200078e00ff */
[----:B------:R-:W-:Y:S02]  /*5c00*/  @P2 IADD3 R0, P1, R0, 0x80, RZ ;  /* 0x0000008000002810 */ /* 0x000fe40007f3e0ff */
[----:B------:R-:W-:Y:S01]  /*5c10*/  @P2 IADD3.X R185, R164, c[0x0][0x1cc], RZ, P0, !PT ;  /* 0x00007300a4b92a10 */ /* 0x000fe200007fe4ff */
[C---:B------:R-:W-:Y:S04]  /*5c20*/  HMMA.16816.F32 R40, R176.reuse, R130, R40 ;  /* 0x00000082b028723c */ /* 0x040fe80000001828 */
[----:B------:R-:W-:Y:S01]  /*5c30*/  @!PT LDS RZ, [RZ] ;  /* 0x00000000fffff984 */ /* 0x000fe20000000800 */
[----:B------:R-:W-:Y:S01]  /*5c40*/  @!PT LDS RZ, [RZ] ;  /* 0x00000000fffff984 */ /* 0x000fe20000000800 */
[----:B------:R-:W-:Y:S01]  /*5c50*/  @!PT LDS RZ, [RZ] ;  /* 0x00000000fffff984 */ /* 0x000fe20000000800 */
[----:B------:R1:W-:Y:S01]  /*5c60*/  @P2 LDGSTS.E.BYPASS.LTC128B.128 [R208+0x8100], [R184.64], !P6 ;  /* 0x08100000b8d02fae */ /* 0x0003e2000f101d4a */
[----:B------:R-:W-:Y:S01]  /*5c70*/  @P2 IADD3 R222, P0, R0, c[0x0][0x1c8], RZ ;  /* 0x0000720000de2a10 */ /* 0x000fe20007f1e0ff */
[----:B------:R-:W-:Y:S02]  /*5c80*/  IMAD.MOV.U32 R0, RZ, RZ, R209 ;  /* 0x000000ffff007224 */ /* 0x000fe400078e00d1 */
[----:B------:R-:W-:Y:S01]  /*5c90*/  @P4 IMAD.MOV.U32 R0, RZ, RZ, R180 ;  /* 0x000000ffff004224 */ /* 0x000fe200078e00b4 */
[----:B------:R-:W-:Y:S01]  /*5ca0*/  @P2 IADD3.X R223, RZ, c[0x0][0x1cc], R164, P0, P1 ;  /* 0x00007300ffdf2a10 */ /* 0x000fe200007e24a4 */
[C---:B---3--:R-:W-:Y:S03]  /*5cb0*/  HMMA.16816.F32 R44, R176.reuse, R120, R44 ;  /* 0x00000078b02c723c */ /* 0x048fe6000000182c */
[----:B------:R-:W2:Y:S01]  /*5cc0*/  SHFL.IDX PT, R164, R0, RZ, 0x1c1f ;  /* 0x001c1fff00a47589 */ /* 0x000ea200000e0000 */
[-C--:B------:R-:W-:Y:S04]  /*5cd0*/  @P2 IADD3 R224, P1, R184, R165.reuse, RZ ;  /* 0x000000a5b8e02210 */ /* 0x080fe80007f3e0ff */
[----:B------:R2:W-:Y:S01]  /*5ce0*/  @P2 LDGSTS.E.BYPASS.LTC128B.128 [R208+0xb100], [R222.64], !P5 ;  /* 0x0b100000ded02fae */ /* 0x0005e2000e901d4a */
[--C-:B------:R-:W-:Y:S01]  /*5cf0*/  @P2 IMAD.X R225, R185, 0x1, R166.reuse, P1 ;  /* 0x00000001b9e12824 */ /* 0x100fe200008e06a6 */
[----:B------:R-:W-:Y:S03]  /*5d00*/  HMMA.16816.F32 R48, R176, R122, R48 ;  /* 0x0000007ab030723c */ /* 0x000fe60000001830 */
[----:B------:R-:W-:Y:S01]  /*5d10*/  @P2 IADD3 R226, P0, R224, R165, RZ ;  /* 0x000000a5e0e22210 */ /* 0x000fe20007f1e0ff */
[----:B------:R3:W-:Y:S01]  /*5d20*/  @P2 LDGSTS.E.BYPASS.LTC128B.128 [R208+0x9100], [R224.64], !P6 ;  /* 0x09100000e0d02fae */ /* 0x0007e2000f101d4a */
[----:B------:R-:W-:Y:S03]  /*5d30*/  IMAD R165, R186, -0x60, RZ ;  /* 0xffffffa0baa57824 */ /* 0x000fe600078e02ff */
[----:B------:R-:W-:Y:S01]  /*5d40*/  @P2 IMAD.X R227, R225, 0x1, R166, P0 ;  /* 0x00000001e1e32824 */ /* 0x000fe200000e06a6 */
[----:B------:R3:W-:Y:S03]  /*5d50*/  @P2 LDGSTS.E.BYPASS.LTC128B.128 [R208+0xc100], [R224.64+0x80], !P5 ;  /* 0x0c100080e0d02fae */ /* 0x0007e6000e901d4a */
[----:B------:R-:W-:Y:S02]  /*5d60*/  IADD3 R167, -R214, 0x1, R165 ;  /* 0x00000001d6a77810 */ /* 0x000fe40007ffe1a5 */
[----:B------:R3:W-:Y:S02]  /*5d70*/  @P2 LDGSTS.E.BYPASS.LTC128B.128 [R208+0xa100], [R226.64], !P6 ;  /* 0x0a100000e2d02fae */ /* 0x0007e4000f101d4a */
[----:B------:R-:W-:Y:S03]  /*5d80*/  IADD3 R167, R167, c[0x0][0x1d0], RZ ;  /* 0x00007400a7a77a10 */ /* 0x000fe60007ffe0ff */
[----:B------:R3:W-:Y:S01]  /*5d90*/  @P2 LDGSTS.E.BYPASS.LTC128B.128 [R208+0xd100], [R226.64+0x80], !P5 ;  /* 0x0d100080e2d02fae */ /* 0x0007e2000e901d4a */
[----:B------:R-:W-:Y:S04]  /*5da0*/  IADD3 R167, R167, -c[0x0][0x168], RZ ;  /* 0x80005a00a7a77a10 */ /* 0x000fe80007ffe0ff */
[----:B------:R-:W0:Y:S01]  /*5db0*/  LDGDEPBAR ;  /* 0x00000000000079af */ /* 0x000e220000000000 */
[C---:B-1----:R-:W-:Y:S02]  /*5dc0*/  IADD3 R185, R167.reuse, c[0x0][0x328], RZ ;  /* 0x0000ca00a7b97a10 */ /* 0x042fe40007ffe0ff */
[----:B------:R-:W-:Y:S03]  /*5dd0*/  IADD3 R167, R167, UR7, RZ ;  /* 0x00000007a7a77c10 */ /* 0x000fe6000fffe0ff */
[----:B--2---:R-:W-:Y:S02]  /*5de0*/  IMAD.IADD R223, R185, 0x1, R164 ;  /* 0x00000001b9df7824 */ /* 0x004fe400078e02a4 */
[----:B------:R-:W-:Y:S01]  /*5df0*/  IMAD.IADD R187, R164, 0x1, R167 ;  /* 0x00000001a4bb7824 */ /* 0x000fe200078e02a7 */
[----:B------:R-:W-:-:S05]  /*5e00*/  @!P3 BRA `(.L_x_173) ;  /* 0x000001900000b947 */ /* 0x000fca0003800000 */
[----:B------:R-:W-:Y:S01]  /*5e10*/  IADD3 R117, R164, c[0x0][0x1d0], RZ ;  /* 0x00007400a4757a10 */ /* 0x000fe20007ffe0ff */
[----:B------:R-:W-:Y:S03]  /*5e20*/  BSSY B0, `(.L_x_174) ;  /* 0x0000012000007945 */ /* 0x000fe60003800000 */
[----:B------:R-:W-:Y:S04]  /*5e30*/  IADD3 R117, R117, -c[0x0][0x168], RZ ;  /* 0x80005a0075757a10 */ /* 0x000fe80007ffe0ff */
[----:B------:R-:W-:Y:S11]  /*5e40*/  ISETP.GT.AND P0, PT, R117, -0x1, PT ;  /* 0xffffffff7500780c */ /* 0x000ff60003f04270 */
[----:B------:R-:W-:Y:S02]  /*5e50*/  @!UPT UIADD3 URZ, URZ, URZ, URZ ;  /* 0x0000003f3f3ff290 */ /* 0x000fe4000fffe03f */
[----:B------:R-:W-:-:S05]  /*5e60*/  @P0 BRA `(.L_x_175) ;  /* 0x0000008000000947 */ /* 0x000fca0003800000 */
[----:B------:R-:W-:Y:S01]  /*5e70*/  LOP3.LUT R117, RZ, R117, RZ, 0x33, !PT ;  /* 0x00000075ff757212 */ /* 0x000fe200078e33ff */
[----:B------:R-:W-:Y:S05]  /*5e80*/  IMAD.MOV.U32 R116, RZ, RZ, c[0x0][0x32c] ;  /* 0x0000cb00ff747624 */ /* 0x000fea00078e00ff */
[----:B------:R-:W-:Y:S11]  /*5e90*/  ISETP.NE.AND P0, PT, R116, 0x1, PT ;  /* 0x000000017400780c */ /* 0x000ff60003f05270 */
[----:B------:R-:W-:Y:S02]  /*5ea0*/  @!UPT UIADD3 URZ, URZ, URZ, URZ ;  /* 0x0000003f3f3ff290 */ /* 0x000fe4000fffe03f */
[----:B------:R-:W-:Y:S05]  /*5eb0*/  @P0 IMAD.HI.U32 R116, R117, c[0x0][0x330], RZ ;  /* 0x0000cc0075740a27 */ /* 0x000fea00078e00ff */
[----:B------:R-:W-:Y:S04]  /*5ec0*/  @P0 SHF.R.U32.HI R117, RZ, c[0x0][0x334], R116 ;  /* 0x0000cd00ff750a19 */ /* 0x000fe80000011674 */
[----:B------:R-:W-:Y:S01]  /*5ed0*/  LOP3.LUT R117, RZ, R117, RZ, 0x33, !PT ;  /* 0x00000075ff757212 */ /* 0x000fe200078e33ff */
[----:B------:R-:W-:-:S05]  /*5ee0*/  BRA `(.L_x_176) ;  /* 0x0000005000007947 */ /* 0x000fca0003800000 */
.L_x_175:
[----:B------:R-:W-:Y:S04]  /*5ef0*/  MOV R116, c[0x0][0x32c] ;  /* 0x0000cb0000747a02 */ /* 0x000fe80000000f00 */
[----:B------:R-:W-:Y:S11]  /*5f00*/  ISETP.NE.AND P0, PT, R116, 0x1, PT ;  /* 0x000000017400780c */ /* 0x000ff60003f05270 */
[----:B------:R-:W-:Y:S02]  /*5f10*/  @!UPT UIADD3 URZ, URZ, URZ, URZ ;  /* 0x0000003f3f3ff290 */ /* 0x000fe4000fffe03f */
[----:B------:R-:W-:Y:S05]  /*5f20*/  @P0 IMAD.HI.U32 R116, R117, c[0x0][0x330], RZ ;  /* 0x0000cc0075740a27 */ /* 0x000fea00078e00ff */
[----:B------:R-:W-:Y:S02]  /*5f30*/  @P0 SHF.R.U32.HI R117, RZ, c[0x0][0x334], R116 ;  /* 0x0000cd00ff750a19 */ /* 0x000fe40000011674 */
.L_x_176:
[----:B------:R-:W-:Y:S05]  /*5f40*/  BSYNC B0 ;  /* 0x0000000000007941 */ /* 0x000fea0003800000 */
.L_x_174:
[----:B------:R-:W-:Y:S04]  /*5f50*/  IMAD.IADD R118, R165, 0x1, -R214 ;  /* 0x00000001a5767824 */ /* 0x000fe800078e0ad6 */
[----:B------:R-:W-:Y:S05]  /*5f60*/  IMAD R118, R117, c[0x0][0x32c], R118 ;  /* 0x0000cb0075767a24 */ /* 0x000fea00078e0276 */
[----:B------:R-:W-:Y:S02]  /*5f70*/  IADD3 R116, R118, c[0x0][0x32c], RZ ;  /* 0x0000cb0076747a10 */ /* 0x000fe40007ffe0ff */
[----:B------:R-:W-:Y:S02]  /*5f80*/  IMNMX R187, R187, R118, !PT ;  /* 0x00000076bbbb7217 */ /* 0x000fe40007800200 */
[----:B------:R-:W-:Y:S02]  /*5f90*/  IMNMX R223, R223, R116, PT ;  /* 0x00000074dfdf7217 */ /* 0x000fe40003800200 */
.L_x_173:
[C---:B------:R-:W-:Y:S01]  /*5fa0*/  ISETP.GE.AND P0, PT, R165.reuse, 0x1, PT ;  /* 0x00000001a500780c */ /* 0x040fe20003f06270 */
[----:B------:R-:W1:Y:S01]  /*5fb0*/  SHFL.IDX PT, R0, R0, 0x1, 0x1c1f ;  /* 0x003c1f0000007f89 */ /* 0x000e6200000e0000 */
[----:B------:R-:W-:Y:S02]  /*5fc0*/  ISETP.GE.AND P1, PT, R165, 0x2, PT ;  /* 0x00000002a500780c */ /* 0x000fe40003f26270 */
[----:B------:R-:W-:Y:S02]  /*5fd0*/  LOP3.LUT R215, R215, 0xffdfffff, RZ, 0xc0, !PT ;  /* 0xffdfffffd7d77812 */ /* 0x000fe400078ec0ff */
[----:B------:R-:W-:Y:S07]  /*5fe0*/  ISETP.GE.AND P2, PT, R165, 0x59, PT ;  /* 0x00000059a500780c */ /* 0x000fee0003f46270 */
[----:B------:R-:W-:Y:S02]  /*5ff0*/  @P0 LOP3.LUT R215, R215, 0x200000, RZ, 0xfc, !PT ;  /* 0x00200000d7d70812 */ /* 0x000fe400078efcff */
[----:B------:R-:W-:Y:S02]  /*6000*/  ISETP.GT.AND P0, PT, R187, RZ, !P0 ;  /* 0x000000ffbb00720c */ /* 0x000fe40004704270 */
[----:B------:R-:W-:Y:S02]  /*6010*/  LOP3.LUT R215, R215, 0xffefffff, RZ, 0xc0, !PT ;  /* 0xffefffffd7d77812 */ /* 0x000fe400078ec0ff */
[----:B------:R-:W-:Y:S02]  /*6020*/  ISETP.LT.OR P0, PT, R223, 0x1, P0 ;  /* 0x00000001df00780c */ /* 0x000fe40000701670 */
[----:B------:R-:W-:Y:S02]  /*6030*/  @P1 LOP3.LUT R215, R215, 0x100000, RZ, 0xfc, !PT ;  /* 0x00100000d7d71812 */ /* 0x000fe400078efcff */
[----:B------:R-:W-:Y:S02]  /*6040*/  FSEL R120, R4, -INF , !P0 ;  /* 0xff80000004787808 */ /* 0x000fe40004000000 */
[----:B------:R-:W-:Y:S01]  /*6050*/  ISETP.GT.AND P0, PT, R187, 0x1, !P1 ;  /* 0x00000001bb00780c */ /* 0x000fe20004f04270 */
[--C-:B-1----:R-:W-:Y:S01]  /*6060*/  IMAD.IADD R4, R185, 0x1, R0.reuse ;  /* 0x00000001b9047824 */ /* 0x102fe200078e0200 */
[----:B------:R-:W-:Y:S02]  /*6070*/  ISETP.GE.AND P1, PT, R165, 0x9, PT ;  /* 0x00000009a500780c */ /* 0x000fe40003f26270 */
[----:B------:R-:W-:Y:S02]  /*6080*/  ISETP.LT.OR P0, PT, R223, 0x2, P0 ;  /* 0x00000002df00780c */ /* 0x000fe40000701670 */
[----:B------:R-:W-:Y:S02]  /*6090*/  LOP3.LUT R215, R215, 0xfff7ffff, RZ, 0xc0, !PT ;  /* 0xfff7ffffd7d77812 */ /* 0x000fe400078ec0ff */
[----:B------:R-:W-:Y:S01]  /*60a0*/  FSEL R118, R5, -INF , !P0 ;  /* 0xff80000005767808 */ /* 0x000fe20004000000 */
[----:B------:R-:W-:Y:S01]  /*60b0*/  IMAD.IADD R5, R167, 0x1, R0 ;  /* 0x00000001a7057824 */ /* 0x000fe200078e0200 */
[----:B------:R-:W-:Y:S04]  /*60c0*/  ISETP.GT.AND P0, PT, R187, 0x8, !P1 ;  /* 0x00000008bb00780c */ /* 0x000fe80004f04270 */
[----:B------:R-:W-:Y:S02]  /*60d0*/  ISETP.LT.OR P0, PT, R223, 0x9, P0 ;  /* 0x00000009df00780c */ /* 0x000fe40000701670 */
[----:B------:R-:W-:Y:S02]  /*60e0*/  @P1 LOP3.LUT R215, R215, 0x80000, RZ, 0xfc, !PT ;  /* 0x00080000d7d71812 */ /* 0x000fe400078efcff */
[----:B------:R-:W-:Y:S02]  /*60f0*/  ISETP.GE.AND P1, PT, R165, 0xa, PT ;  /* 0x0000000aa500780c */ /* 0x000fe40003f26270 */
[----:B------:R-:W-:Y:S02]  /*6100*/  LOP3.LUT R215, R215, 0xfffbffff, RZ, 0xc0, !PT ;  /* 0xfffbffffd7d77812 */ /* 0x000fe400078ec0ff */
[----:B------:R-:W-:Y:S02]  /*6110*/  FSEL R116, R8, -INF , !P0 ;  /* 0xff80000008747808 */ /* 0x000fe40004000000 */
[----:B------:R-:W-:Y:S04]  /*6120*/  ISETP.GT.AND P0, PT, R187, 0x9, !P1 ;  /* 0x00000009bb00780c */ /* 0x000fe80004f04270 */
[----:B------:R-:W-:Y:S03]  /*6130*/  ISETP.LT.OR P0, PT, R223, 0xa, P0 ;  /* 0x0000000adf00780c */ /* 0x000fe60000701670 */
        /* <DEDUP_REMOVED lines=45> */
[----:B---3--:R-:W-:Y:S02]  /*6410*/  FSEL R226, R24, -INF , !P0 ;  /* 0xff80000018e27808 */ /* 0x008fe40004000000 */
        /* <DEDUP_REMOVED lines=52> */
[----:B------:R-:W-:Y:S02]  /*6760*/  FSEL R166, R41, -INF , !P0 ;  /* 0xff80000029a67808 */ /* 0x000fe40004000000 */
[----:B------:R-:W-:Y:S02]  /*6770*/  LOP3.LUT R215, R215, 0xfffffffd, RZ, 0xc0, !PT ;  /* 0xfffffffdd7d77812 */ /* 0x000fe400078ec0ff */
[----:B------:R-:W-:Y:S04]  /*6780*/  ISETP.GT.AND P0, PT, R187, 0x50, !P1 ;  /* 0x00000050bb00780c */ /* 0x000fe80004f04270 */
[----:B------:R-:W-:Y:S03]  /*6790*/  ISETP.LT.OR P0, PT, R223, 0x51, P0 ;  /* 0x00000051df00780c */ /* 0x000fe60000701670 */
[----:B------:R-:W-:Y:S02]  /*67a0*/  @P1 LOP3.LUT R215, R215, 0x2, RZ, 0xfc, !PT ;  /* 0x00000002d7d71812 */ /* 0x000fe400078efcff */
[----:B------:R-:W-:Y:S02]  /*67b0*/  ISETP.GE.AND P1, PT, R165, 0x52, PT ;  /* 0x00000052a500780c */ /* 0x000fe40003f26270 */
[----:B------:R-:W-:Y:S02]  /*67c0*/  FSEL R146, R44, -INF , !P0 ;  /* 0xff8000002c927808 */ /* 0x000fe40004000000 */
[----:B------:R-:W-:Y:S02]  /*67d0*/  ISETP.GT.AND P0, PT, R187, 0x51, !P1 ;  /* 0x00000051bb00780c */ /* 0x000fe40004f04270 */
[----:B------:R-:W-:Y:S02]  /*67e0*/  LOP3.LUT R215, R215, 0xfffffffe, RZ, 0xc0, !PT ;  /* 0xfffffffed7d77812 */ /* 0x000fe400078ec0ff */
[----:B------:R-:W-:Y:S04]  /*67f0*/  ISETP.LT.OR P0, PT, R223, 0x52, P0 ;  /* 0x00000052df00780c */ /* 0x000fe80000701670 */
[----:B------:R-:W-:Y:S02]  /*6800*/  FSEL R145, R45, -INF , !P0 ;  /* 0xff8000002d917808 */ /* 0x000fe40004000000 */
[----:B------:R-:W-:Y:S02]  /*6810*/  ISETP.GT.AND P0, PT, R187, 0x58, !P2 ;  /* 0x00000058bb00780c */ /* 0x000fe40005704270 */
[----:B------:R-:W-:Y:S02]  /*6820*/  @P1 LOP3.LUT R215, R215, 0x1, RZ, 0xfc, !PT ;  /* 0x00000001d7d71812 */ /* 0x000fe400078efcff */
[----:B------:R-:W-:Y:S02]  /*6830*/  ISETP.LT.OR P0, PT, R223, 0x59, P0 ;  /* 0x00000059df00780c */ /* 0x000fe40000701670 */
[----:B------:R-:W-:Y:S02]  /*6840*/  ISETP.GE.AND P1, PT, R165, 0x5a, PT ;  /* 0x0000005aa500780c */ /* 0x000fe40003f26270 */
[----:B------:R-:W-:Y:S02]  /*6850*/  FSEL R138, R48, -INF , !P0 ;  /* 0xff800000308a7808 */ /* 0x000fe40004000000 */
[----:B------:R-:W-:Y:S04]  /*6860*/  ISETP.GT.AND P0, PT, R187, 0x59, !P1 ;  /* 0x00000059bb00780c */ /* 0x000fe80004f04270 */
[----:B------:R-:W-:Y:S04]  /*6870*/  ISETP.LT.OR P0, PT, R223, 0x5a, P0 ;  /* 0x0000005adf00780c */ /* 0x000fe80000701670 */
[----:B------:R-:W-:Y:S01]  /*6880*/  FSEL R136, R49, -INF , !P0 ;  /* 0xff80000031887808 */ /* 0x000fe20004000000 */
        /* <DEDUP_REMOVED lines=15> */
.L_x_179:
[----:B------:R-:W-:Y:S04]  /*6980*/  MOV R0, c[0x0][0x32c] ;  /* 0x0000cb0000007a02 */ /* 0x000fe80000000f00 */
[----:B------:R-:W-:Y:S11]  /*6990*/  ISETP.NE.AND P0, PT, R0, 0x1, PT ;  /* 0x000000010000780c */ /* 0x000ff60003f05270 */
[----:B------:R-:W-:Y:S02]  /*69a0*/  @!UPT UIADD3 URZ, URZ, URZ, URZ ;  /* 0x0000003f3f3ff290 */ /* 0x000fe4000fffe03f */
[----:B------:R-:W-:Y:S05]  /*69b0*/  @P0 IMAD.HI.U32 R0, R9, c[0x0][0x330], RZ ;  /* 0x0000cc0009000a27 */ /* 0x000fea00078e00ff */
[----:B------:R-:W-:Y:S02]  /*69c0*/  @P0 SHF.R.U32.HI R9, RZ, c[0x0][0x334], R0 ;  /* 0x0000cd00ff090a19 */ /* 0x000fe40000011600 */
.L_x_180:
[----:B------:R-:W-:Y:S05]  /*69d0*/  BSYNC B0 ;  /* 0x0000000000007941 */ /* 0x000fea0003800000 */
.L_x_178:
[----:B------:R-:W-:Y:S04]  /*69e0*/  IMAD.IADD R0, R165, 0x1, -R214 ;  /* 0x00000001a5007824 */ /* 0x000fe800078e0ad6 */
[----:B------:R-:W-:Y:S05]  /*69f0*/  IMAD R0, R9, c[0x0][0x32c], R0 ;  /* 0x0000cb0009007a24 */ /* 0x000fea00078e0200 */
[----:B------:R-:W-:Y:S02]  /*6a00*/  IADD3 R9, R0, c[0x0][0x32c], RZ ;  /* 0x0000cb0000097a10 */ /* 0x000fe40007ffe0ff */
[----:B------:R-:W-:Y:S02]  /*6a10*/  IMNMX R5, R5, R0, !PT ;  /* 0x0000000005057217 */ /* 0x000fe40007800200 */
[----:B------:R-:W-:Y:S02]  /*6a20*/  IMNMX R4, R4, R9, PT ;  /* 0x0000000904047217 */ /* 0x000fe40003800200 */
.L_x_177:
[----:B------:R-:W-:Y:S02]  /*6a30*/  LOP3.LUT P0, RZ, R215, 0x200000, RZ, 0xc0, !PT ;  /* 0x00200000d7ff7812 */ /* 0x000fe4000780c0ff */
[C---:B------:R-:W-:Y:S02]  /*6a40*/  ISETP.GT.AND P2, PT, R5.reuse, 0x58, !P2 ;  /* 0x000000580500780c */ /* 0x040fe40005744270 */
[C---:B------:R-:W-:Y:S02]  /*6a50*/  ISETP.GT.AND P0, PT, R5.reuse, RZ, !P0 ;  /* 0x000000ff0500720c */ /* 0x040fe40004704270 */
[C---:B------:R-:W-:Y:S02]  /*6a60*/  ISETP.LT.OR P2, PT, R4.reuse, 0x59, P2 ;  /* 0x000000590400780c */ /* 0x040fe40001741670 */
[----:B------:R-:W-:Y:S02]  /*6a70*/  ISETP.LT.OR P0, PT, R4, 0x1, P0 ;  /* 0x000000010400780c */ /* 0x000fe40000701670 */
[----:B------:R-:W-:Y:S02]  /*6a80*/  ISETP.GT.AND P1, PT, R5, 0x59, !P1 ;  /* 0x000000590500780c */ /* 0x000fe40004f24270 */
[----:B------:R-:W-:Y:S02]  /*6a90*/  FSEL R17, R6, -INF , !P0 ;  /* 0xff80000006117808 */ /* 0x000fe40004000000 */
[----:B------:R-:W-:Y:S02]  /*6aa0*/  LOP3.LUT P0, RZ, R215, 0x100000, RZ, 0xc0, !PT ;  /* 0x00100000d7ff7812 */ /* 0x000fe4000780c0ff */
[----:B------:R-:W-:Y:S02]  /*6ab0*/  FMNMX.FTZ R0, R17, R2, !PT ;  /* 0x0000000211007209 */ /* 0x000fe40007810000 */
[----:B------:R-:W-:Y:S02]  /*6ac0*/  ISETP.GT.AND P0, PT, R5, 0x1, !P0 ;  /* 0x000000010500780c */ /* 0x000fe40004704270 */
[----:B------:R-:W-:Y:S02]  /*6ad0*/  FSEL R135, R50, -INF , !P2 ;  /* 0xff80000032877808 */ /* 0x000fe40005000000 */
[C---:B------:R-:W-:Y:S02]  /*6ae0*/  ISETP.LT.OR P0, PT, R4.reuse, 0x2, P0 ;  /* 0x000000020400780c */ /* 0x040fe40000701670 */
[C---:B------:R-:W-:Y:S02]  /*6af0*/  ISETP.LT.OR P1, PT, R4.reuse, 0x5a, P1 ;  /* 0x0000005a0400780c */ /* 0x040fe40000f21670 */
[----:B------:R-:W-:Y:S02]  /*6b00*/  FSEL R13, R7, -INF , !P0 ;  /* 0xff800000070d7808 */ /* 0x000fe40004000000 */
[----:B------:R-:W-:Y:S02]  /*6b10*/  LOP3.LUT P0, RZ, R215, 0x80000, RZ, 0xc0, !PT ;  /* 0x00080000d7ff7812 */ /* 0x000fe4000780c0ff */
[----:B------:R-:W-:Y:S02]  /*6b20*/  FMNMX.FTZ R0, R13, R0, !PT ;  /* 0x000000000d007209 */ /* 0x000fe40007810000 */
[----:B------:R-:W-:Y:S02]  /*6b30*/  ISETP.GT.AND P0, PT, R5, 0x8, !P0 ;  /* 0x000000080500780c */ /* 0x000fe40004704270 */
[----:B------:R-:W-:Y:S02]  /*6b40*/  FSEL R117, R51, -INF , !P1 ;  /* 0xff80000033757808 */ /* 0x000fe40004800000 */
[----:B------:R-:W-:Y:S04]  /*6b50*/  ISETP.LT.OR P0, PT, R4, 0x9, P0 ;  /* 0x000000090400780c */ /* 0x000fe80000701670 */
[----:B------:R-:W-:Y:S02]  /*6b60*/  FSEL R9, R10, -INF , !P0 ;  /* 0xff8000000a097808 */ /* 0x000fe40004000000 */
[----:B------:R-:W-:Y:S02]  /*6b70*/  LOP3.LUT P0, RZ, R215, 0x40000, RZ, 0xc0, !PT ;  /* 0x00040000d7ff7812 */ /* 0x000fe4000780c0ff */
[----:B------:R-:W-:Y:S02]  /*6b80*/  FMNMX.FTZ R0, R9, R0, !PT ;  /* 0x0000000009007209 */ /* 0x000fe40007810000 */
[----:B------:R-:W-:Y:S04]  /*6b90*/  ISETP.GT.AND P0, PT, R5, 0x9, !P0 ;  /* 0x000000090500780c */ /* 0x000fe80004704270 */
[C---:B------:R-:W-:Y:S04]  /*6ba0*/  ISETP.LT.OR P0, PT, R4.reuse, 0xa, P0 ;  /* 0x0000000a0400780c */ /* 0x040fe80000701670 */
[----:B------:R-:W-:Y:S02]  /*6bb0*/  FSEL R11, R11, -INF , !P0 ;  /* 0xff8000000b0b7808 */ /* 0x000fe40004000000 */
[----:B------:R-:W-:Y:S02]  /*6bc0*/  LOP3.LUT P0, RZ, R215, 0x20000, RZ, 0xc0, !PT ;  /* 0x00020000d7ff7812 */ /* 0x000fe4000780c0ff */
[----:B------:R-:W-:Y:S02]  /*6bd0*/  FMNMX.FTZ R0, R11, R0, !PT ;  /* 0x000000000b007209 */ /* 0x000fe40007810000 */
[----:B------:R-:W-:Y:S04]  /*6be0*/  ISETP.GT.AND P0, PT, R5, 0x10, !P0 ;  /* 0x000000100500780c */ /* 0x000fe80004704270 */
[----:B------:R-:W-:Y:S04]  /*6bf0*/  ISETP.LT.OR P0, PT, R4, 0x11, P0 ;  /* 0x000000110400780c */ /* 0x000fe80000701670 */
        /* <DEDUP_REMOVED lines=8> */
[----:B------:R-:W-:Y:S02]  /*6c80*/  ISETP.GT.AND P0, PT, R5, 0x18, !P0 ;  /* 0x000000180500780c */ /* 0x000fe40004704270 */
[----:B------:R-:W-:Y:S02]  /*6c90*/  FMNMX.FTZ R15, R118, R15, !PT ;  /* 0x0000000f760f7209 */ /* 0x000fe40007810000 */
[----:B------:R-:W-:Y:S02]  /*6ca0*/  ISETP.LT.OR P0, PT, R4, 0x19, P0 ;  /* 0x000000190400780c */ /* 0x000fe40000701670 */
[----:B------:R-:W-:Y:S02]  /*6cb0*/  FMNMX.FTZ R15, R116, R15, !PT ;  /* 0x0000000f740f7209 */ /* 0x000fe40007810000 */
        /* <DEDUP_REMOVED lines=22> */
[----:B------:R-:W-:Y:S01]  /*6e20*/  LOP3.LUT P0, RZ, R215, 0x800, RZ, 0xc0, !PT ;  /* 0x00000800d7ff7812 */ /* 0x000fe2000780c0ff */
[----:B------:R-:W-:Y:S01]  /*6e30*/  LDSM.16.MT88.4 R20, [R202+0x100] ;  /* 0x00010000ca14783b */ /* 0x000fe20000004200 */
        /* <DEDUP_REMOVED lines=39> */
[C---:B------:R-:W-:Y:S02]  /*70b0*/  ISETP.LT.OR P0, PT, R4.reuse, 0x3a, P0 ;  /* 0x0000003a0400780c */ /* 0x040fe40000701670 */
        /* <DEDUP_REMOVED lines=14> */
[----:B------:R-:W-:Y:S01]  /*71a0*/  FMNMX.FTZ R0, R229, R0, !PT ;  /* 0x00000000e5007209 */ /* 0x000fe20007810000 */
[----:B------:R-:W1:Y:S01]  /*71b0*/  SHFL.BFLY PT, R6, R7, 0x2, 0x1f ;  /* 0x0c401f0007067f89 */ /* 0x000e6200000e0000 */
[----:B------:R-:W-:Y:S02]  /*71c0*/  FSEL R223, R39, -INF , !P0 ;  /* 0xff80000027df7808 */ /* 0x000fe40004000000 */
[----:B------:R-:W-:Y:S02]  /*71d0*/  LOP3.LUT P0, RZ, R215, 0x8, RZ, 0xc0, !PT ;  /* 0x00000008d7ff7812 */ /* 0x000fe4000780c0ff */
[----:B------:R-:W-:Y:S02]  /*71e0*/  FMNMX.FTZ R0, R223, R0, !PT ;  /* 0x00000000df007209 */ /* 0x000fe40007810000 */
[----:B------:R-:W-:Y:S01]  /*71f0*/  ISETP.GT.AND P0, PT, R5, 0x48, !P0 ;  /* 0x000000480500780c */ /* 0x000fe20004704270 */
[----:B------:R-:W-:Y:S03]  /*7200*/  LDSM.16.MT88.4 R36, [R200+0x100] ;  /* 0x00010000c824783b */ /* 0x000fe60000004200 */
        /* <DEDUP_REMOVED lines=15> */
[----:B-1----:R-:W-:Y:S02]  /*7300*/  FMNMX.FTZ R6, R7, R6, !PT ;  /* 0x0000000607067209 */ /* 0x002fe40007810000 */
[----:B------:R-:W-:Y:S03]  /*7310*/  ISETP.LT.OR P0, PT, R4, 0x52, P0 ;  /* 0x000000520400780c */ /* 0x000fe60000701670 */
[----:B------:R-:W1:Y:S01]  /*7320*/  SHFL.BFLY PT, R15, R6, 0x1, 0x1f ;  /* 0x0c201f00060f7f89 */ /* 0x000e6200000e0000 */
[----:B------:R-:W-:Y:S04]  /*7330*/  FSEL R139, R47, -INF , !P0 ;  /* 0xff8000002f8b7808 */ /* 0x000fe80004000000 */
[----:B------:R-:W-:Y:S03]  /*7340*/  FMNMX.FTZ R0, R139, R0, !PT ;  /* 0x000000008b007209 */ /* 0x000fe60007810000 */
[----:B------:R-:W-:Y:S01]  /*7350*/  LDSM.16.MT88.4 R44, [R204+0x3100] ;  /* 0x00310000cc2c783b */ /* 0x000fe20000004200 */
[----:B------:R-:W-:Y:S04]  /*7360*/  FMNMX.FTZ R0, R135, R0, !PT ;  /* 0x0000000087007209 */ /* 0x000fe80007810000 */
[----:B------:R-:W-:Y:S05]  /*7370*/  FMNMX.FTZ R7, R117, R0, !PT ;  /* 0x0000000075077209 */ /* 0x000fea0007810000 */
[----:B------:R-:W2:Y:S01]  /*7380*/  SHFL.BFLY PT, R4, R7, 0x2, 0x1f ;  /* 0x0c401f0007047f89 */ /* 0x000ea200000e0000 */
[----:B-1----:R-:W-:Y:S04]  /*7390*/  FMNMX.FTZ R0, R6, R15, !PT ;  /* 0x0000000f06007209 */ /* 0x002fe80007810000 */
[C---:B------:R-:W-:Y:S01]  /*73a0*/  FSETP.NEU.FTZ.AND P0, PT, R0.reuse, -INF , PT ;  /* 0xff8000000000780b */ /* 0x040fe20003f1d000 */
[C---:B------:R-:W-:Y:S03]  /*73b0*/  FMUL.FTZ R155, R0.reuse, c[0x0][0x2d0] ;  /* 0x0000b400009b7a20 */ /* 0x040fe60000410000 */
[----:B------:R-:W-:Y:S02]  /*73c0*/  FSEL R6, R0, RZ, P0 ;  /* 0x000000ff00067208 */ /* 0x000fe40000000000 */
[----:B------:R-:W-:Y:S03]  /*73d0*/  FSEL R155, R155, RZ, P0 ;  /* 0x000000ff9b9b7208 */ /* 0x000fe60000000000 */
[----:B------:R-:W-:Y:S02]  /*73e0*/  FADD.FTZ R3, -R6, R3 ;  /* 0x0000000306037221 */ /* 0x000fe40000010100 */
[--C-:B------:R-:W-:Y:S02]  /*73f0*/  FFMA.FTZ R119, R118, c[0x0][0x2d0], -R155.reuse ;  /* 0x0000b40076777a23 */ /* 0x100fe4000001089b */
[--C-:B------:R-:W-:Y:S01]  /*7400*/  FFMA.FTZ R118, R116, c[0x0][0x2d0], -R155.reuse ;  /* 0x0000b40074767a23 */ /* 0x100fe2000001089b */
[----:B--2---:R-:W-:Y:S01]  /*7410*/  FMNMX.FTZ R5, R7, R4, !PT ;  /* 0x0000000407057209 */ /* 0x004fe20007810000 */
[--C-:B------:R-:W-:Y:S02]  /*7420*/  FFMA.FTZ R129, R8, c[0x0][0x2d0], -R155.reuse ;  /* 0x0000b40008817a23 */ /* 0x100fe4000001089b */
[--C-:B------:R-:W-:Y:S01]  /*7430*/  FFMA.FTZ R128, R120, c[0x0][0x2d0], -R155.reuse ;  /* 0x0000b40078807a23 */ /* 0x100fe2000001089b */
[----:B------:R-:W-:Y:S01]  /*7440*/  MUFU.EX2 R119, R119 ;  /* 0x0000007700777308 */ /* 0x000fe20000000800 */
[----:B------:R-:W1:Y:S01]  /*7450*/  SHFL.BFLY PT, R4, R5, 0x1, 0x1f ;  /* 0x0c201f0005047f89 */ /* 0x000e6200000e0000 */
[--C-:B------:R-:W-:Y:S02]  /*7460*/  FFMA.FTZ R137, R164, c[0x0][0x2d0], -R155.reuse ;  /* 0x0000b400a4897a23 */ /* 0x100fe4000001089b */
[--C-:B------:R-:W-:Y:S02]  /*7470*/  FFMA.FTZ R144, R144, c[0x0][0x2d0], -R155.reuse ;  /* 0x0000b40090907a23 */ /* 0x100fe4000001089b */
[--C-:B------:R-:W-:Y:S02]  /*7480*/  FFMA.FTZ R147, R154, c[0x0][0x2d0], -R155.reuse ;  /* 0x0000b4009a937a23 */ /* 0x100fe4000001089b */
[--C-:B------:R-:W-:Y:S02]  /*7490*/  FFMA.FTZ R152, R152, c[0x0][0x2d0], -R155.reuse ;  /* 0x0000b40098987a23 */ /* 0x100fe4000001089b */
[----:B------:R-:W2:Y:S01]  /*74a0*/  MUFU.EX2 R128, R128 ;  /* 0x0000008000807308 */ /* 0x000ea20000000800 */
[--C-:B------:R-:W-:Y:S02]  /*74b0*/  FFMA.FTZ R222, R222, c[0x0][0x2d0], -R155.reuse ;  /* 0x0000b400dede7a23 */ /* 0x100fe4000001089b */
[--C-:B------:R-:W-:Y:S02]  /*74c0*/  FFMA.FTZ R226, R226, c[0x0][0x2d0], -R155.reuse ;  /* 0x0000b400e2e27a23 */ /* 0x100fe4000001089b */
[--C-:B------:R-:W-:Y:S02]  /*74d0*/  FFMA.FTZ R234, R234, c[0x0][0x2d0], -R155.reuse ;  /* 0x0000b400eaea7a23 */ /* 0x100fe4000001089b */
[--C-:B------:R-:W-:Y:S02]  /*74e0*/  FFMA.FTZ R236, R236, c[0x0][0x2d0], -R155.reuse ;  /* 0x0000b400ecec7a23 */ /* 0x100fe4000001089b */
[--C-:B------:R-:W-:Y:S01]  /*74f0*/  FFMA.FTZ R228, R228, c[0x0][0x2d0], -R155.reuse ;  /* 0x0000b400e4e47a23 */ /* 0x100fe2000001089b */
[----:B------:R-:W-:Y:S01]  /*7500*/  MUFU.EX2 R118, R118 ;  /* 0x0000007600767308 */ /* 0x000fe20000000800 */
[--C-:B------:R-:W-:Y:S02]  /*7510*/  FFMA.FTZ R184, R184, c[0x0][0x2d0], -R155.reuse ;  /* 0x0000b400b8b87a23 */ /* 0x100fe4000001089b */
[--C-:B------:R-:W-:Y:S01]  /*7520*/  FFMA.FTZ R146, R146, c[0x0][0x2d0], -R155.reuse ;  /* 0x0000b40092927a23 */ /* 0x100fe2000001089b */
[----:B-1----:R-:W-:Y:S01]  /*7530*/  FMNMX.FTZ R116, R5, R4, !PT ;  /* 0x0000000405747209 */ /* 0x002fe20007810000 */
[----:B------:R-:W-:Y:S02]  /*7540*/  FMUL.FTZ R4, R3, c[0x0][0x2d0] ;  /* 0x0000b40003047a20 */ /* 0x000fe40000410000 */
[--C-:B------:R-:W-:Y:S01]  /*7550*/  FFMA.FTZ R145, R145, c[0x0][0x2d0], -R155.reuse ;  /* 0x0000b40091917a23 */ /* 0x100fe2000001089b */
[C---:B------:R-:W-:Y:S01]  /*7560*/  FSETP.NEU.FTZ.AND P0, PT, R116.reuse, -INF , PT ;  /* 0xff8000007400780b */ /* 0x040fe20003f1d000 */
[----:B------:R-:W-:Y:S01]  /*7570*/  FMUL.FTZ R134, R116, c[0x0][0x2d0] ;  /* 0x0000b40074867a20 */ /* 0x000fe20000410000 */
[----:B------:R-:W1:Y:S01]  /*7580*/  MUFU.EX2 R3, R4 ;  /* 0x0000000400037308 */ /* 0x000e620000000800 */
[--C-:B------:R-:W-:Y:S01]  /*7590*/  FFMA.FTZ R138, R138, c[0x0][0x2d0], -R155.reuse ;  /* 0x0000b4008a8a7a23 */ /* 0x100fe2000001089b */
[----:B------:R-:W-:Y:S02]  /*75a0*/  FSEL R5, R116, RZ, P0 ;  /* 0x000000ff74057208 */ /* 0x000fe40000000000 */
[----:B------:R-:W-:Y:S02]  /*75b0*/  FSEL R134, R134, RZ, P0 ;  /* 0x000000ff86867208 */ /* 0x000fe40000000000 */
[----:B--2---:R-:W-:Y:S01]  /*75c0*/  F2FP.PACK_AB R120, R119, R128 ;  /* 0x000000807778723e */ /* 0x004fe200000000ff */
[----:B------:R-:W-:Y:S01]  /*75d0*/  FADD.FTZ R5, -R5, R2 ;  /* 0x0000000205057221 */ /* 0x000fe20000010100 */
[----:B------:R-:W-:Y:S01]  /*75e0*/  ISETP.GT.AND P0, PT, R186, R183, PT ;  /* 0x000000b7ba00720c */ /* 0x000fe20003f04270 */
[--C-:B------:R-:W-:Y:S01]  /*75f0*/  FFMA.FTZ R132, R13, c[0x0][0x2d0], -R134.reuse ;  /* 0x0000b4000d847a23 */ /* 0x100fe20000010886 */
[----:B------:R-:W2:Y:S01]  /*7600*/  MUFU.EX2 R129, R129 ;  /* 0x0000008100817308 */ /* 0x000ea20000000800 */
[----:B------:R-:W3:Y:S01]  /*7610*/  LDSM.16.MT88.4 R12, [R204+0x100] ;  /* 0x00010000cc0c783b */ /* 0x000ee20000004200 */
[--C-:B------:R-:W-:Y:S02]  /*7620*/  FFMA.FTZ R133, R17, c[0x0][0x2d0], -R134.reuse ;  /* 0x0000b40011857a23 */ /* 0x100fe40000010886 */
[--C-:B------:R-:W-:Y:S02]  /*7630*/  FFMA.FTZ R131, R9, c[0x0][0x2d0], -R134.reuse ;  /* 0x0000b40009837a23 */ /* 0x100fe40000010886 */
[--C-:B------:R-:W-:Y:S02]  /*7640*/  FFMA.FTZ R130, R11, c[0x0][0x2d0], -R134.reuse ;  /* 0x0000b4000b827a23 */ /* 0x100fe40000010886 */
[----:B------:R-:W-:Y:S02]  /*7650*/  FMUL.FTZ R2, R5, c[0x0][0x2d0] ;  /* 0x0000b40005027a20 */ /* 0x000fe40000410000 */
[----:B------:R-:W-:Y:S01]  /*7660*/  MUFU.EX2 R133, R133 ;  /* 0x0000008500857308 */ /* 0x000fe20000000800 */
[--C-:B------:R-:W-:Y:S02]  /*7670*/  FFMA.FTZ R154, R227, c[0x0][0x2d0], -R134.reuse ;  /* 0x0000b400e39a7a23 */ /* 0x100fe40000010886 */
[--C-:B------:R-:W-:Y:S02]  /*7680*/  FFMA.FTZ R165, R165, c[0x0][0x2d0], -R134.reuse ;  /* 0x0000b400a5a57a23 */ /* 0x100fe40000010886 */
[C---:B-1----:R-:W-:Y:S02]  /*7690*/  FMUL.FTZ R4, R3.reuse, R112 ;  /* 0x0000007003047220 */ /* 0x042fe40000410000 */
[C---:B------:R-:W-:Y:S02]  /*76a0*/  FMUL.FTZ R5, R3.reuse, R113 ;  /* 0x0000007103057220 */ /* 0x040fe40000410000 */
[C---:B------:R-:W-:Y:S01]  /*76b0*/  FMUL.FTZ R8, R3.reuse, R108 ;  /* 0x0000006c03087220 */ /* 0x040fe20000410000 */
[----:B------:R-:W1:Y:S01]  /*76c0*/  MUFU.EX2 R2, R2 ;  /* 0x0000000200027308 */ /* 0x000e620000000800 */
[C---:B------:R-:W-:Y:S02]  /*76d0*/  FMUL.FTZ R9, R3.reuse, R109 ;  /* 0x0000006d03097220 */ /* 0x040fe40000410000 */
[----:B------:R-:W-:Y:S01]  /*76e0*/  FMUL.FTZ R16, R3, R72 ;  /* 0x0000004803107220 */ /* 0x000fe20000410000 */
[----:B--2---:R-:W-:Y:S01]  /*76f0*/  F2FP.PACK_AB R122, R129, R118 ;  /* 0x00000076817a723e */ /* 0x004fe200000000ff */
[C---:B------:R-:W-:Y:S02]  /*7700*/  FMUL.FTZ R17, R3.reuse, R73 ;  /* 0x0000004903117220 */ /* 0x040fe40000410000 */
[C---:B------:R-:W-:Y:S02]  /*7710*/  FMUL.FTZ R24, R3.reuse, R80 ;  /* 0x0000005003187220 */ /* 0x040fe40000410000 */
[C---:B------:R-:W-:Y:S01]  /*7720*/  FMUL.FTZ R25, R3.reuse, R81 ;  /* 0x0000005103197220 */ /* 0x040fe20000410000 */
[----:B------:R-:W2:Y:S01]  /*7730*/  MUFU.EX2 R132, R132 ;  /* 0x0000008400847308 */ /* 0x000ea20000000800 */
[C---:B------:R-:W-:Y:S02]  /*7740*/  FMUL.FTZ R32, R3.reuse, R88 ;  /* 0x0000005803207220 */ /* 0x040fe40000410000 */
[C---:B------:R-:W-:Y:S02]  /*7750*/  FMUL.FTZ R33, R3.reuse, R89 ;  /* 0x0000005903217220 */ /* 0x040fe40000410000 */
[C---:B------:R-:W-:Y:S02]  /*7760*/  FMUL.FTZ R40, R3.reuse, R96 ;  /* 0x0000006003287220 */ /* 0x040fe40000410000 */
[C---:B------:R-:W-:Y:S02]  /*7770*/  FMUL.FTZ R41, R3.reuse, R97 ;  /* 0x0000006103297220 */ /* 0x040fe40000410000 */
[C---:B------:R-:W-:Y:S01]  /*7780*/  FMUL.FTZ R48, R3.reuse, R104 ;  /* 0x0000006803307220 */ /* 0x040fe20000410000 */
[----:B------:R-:W-:Y:S01]  /*7790*/  MUFU.EX2 R131, R131 ;  /* 0x0000008300837308 */ /* 0x000fe20000000800 */
[C---:B------:R-:W-:Y:S02]  /*77a0*/  FMUL.FTZ R49, R3.reuse, R105 ;  /* 0x0000006903317220 */ /* 0x040fe40000410000 */
[C---:B------:R-:W-:Y:S02]  /*77b0*/  FMUL.FTZ R52, R3.reuse, R52 ;  /* 0x0000003403347220 */ /* 0x040fe40000410000 */
[C---:B-1----:R-:W-:Y:S02]  /*77c0*/  FMUL.FTZ R6, R2.reuse, R114 ;  /* 0x0000007202067220 */ /* 0x042fe40000410000 */
[C---:B------:R-:W-:Y:S02]  /*77d0*/  FMUL.FTZ R7, R2.reuse, R115 ;  /* 0x0000007302077220 */ /* 0x040fe40000410000 */
[C---:B------:R-:W-:Y:S01]  /*77e0*/  FMUL.FTZ R10, R2.reuse, R110 ;  /* 0x0000006e020a7220 */ /* 0x040fe20000410000 */
[----:B------:R-:W1:Y:S01]  /*77f0*/  MUFU.EX2 R130, R130 ;  /* 0x0000008200827308 */ /* 0x000e620000000800 */
[C---:B------:R-:W-:Y:S02]  /*7800*/  FMUL.FTZ R11, R2.reuse, R111 ;  /* 0x0000006f020b7220 */ /* 0x040fe40000410000 */
[----:B------:R-:W-:Y:S01]  /*7810*/  FMUL.FTZ R18, R2, R74 ;  /* 0x0000004a02127220 */ /* 0x000fe20000410000 */
[----:B--2---:R-:W-:Y:S01]  /*7820*/  F2FP.PACK_AB R121, R132, R133 ;  /* 0x000000858479723e */ /* 0x004fe200000000ff */
[C---:B------:R-:W-:Y:S01]  /*7830*/  FMUL.FTZ R19, R2.reuse, R75 ;  /* 0x0000004b02137220 */ /* 0x040fe20000410000 */
[----:B------:R-:W-:Y:S01]  /*7840*/  LDSM.16.MT88.4 R108, [R204+0x2900] ;  /* 0x00290000cc6c783b */ /* 0x000fe20000004200 */
[C---:B------:R-:W-:Y:S02]  /*7850*/  FMUL.FTZ R26, R2.reuse, R82 ;  /* 0x00000052021a7220 */ /* 0x040fe40000410000 */
[C---:B------:R-:W-:Y:S01]  /*7860*/  FMUL.FTZ R27, R2.reuse, R83 ;  /* 0x00000053021b7220 */ /* 0x040fe20000410000 */
[----:B------:R-:W-:Y:S01]  /*7870*/  MUFU.EX2 R137, R137 ;  /* 0x0000008900897308 */ /* 0x000fe20000000800 */
[C---:B------:R-:W-:Y:S02]  /*7880*/  FMUL.FTZ R34, R2.reuse, R90 ;  /* 0x0000005a02227220 */ /* 0x040fe40000410000 */
[C---:B------:R-:W-:Y:S01]  /*7890*/  FMUL.FTZ R35, R2.reuse, R91 ;  /* 0x0000005b02237220 */ /* 0x040fe20000410000 */
[----:B------:R-:W-:Y:S01]  /*78a0*/  LDSM.16.MT88.4 R72, [R201+0x3100] ;  /* 0x00310000c948783b */ /* 0x000fe20000004200 */
[C---:B------:R-:W-:Y:S02]  /*78b0*/  FMUL.FTZ R42, R2.reuse, R98 ;  /* 0x00000062022a7220 */ /* 0x040fe40000410000 */
[C---:B------:R-:W-:Y:S02]  /*78c0*/  FMUL.FTZ R43, R2.reuse, R99 ;  /* 0x00000063022b7220 */ /* 0x040fe40000410000 */
[C---:B------:R-:W-:Y:S01]  /*78d0*/  FMUL.FTZ R50, R2.reuse, R106 ;  /* 0x0000006a02327220 */ /* 0x040fe20000410000 */
[----:B------:R-:W2:Y:S01]  /*78e0*/  MUFU.EX2 R144, R144 ;  /* 0x0000009000907308 */ /* 0x000ea20000000800 */
[----:B------:R-:W-:Y:S01]  /*78f0*/  FMUL.FTZ R51, R2, R107 ;  /* 0x0000006b02337220 */ /* 0x000fe20000410000 */
[----:B------:R-:W-:Y:S01]  /*7900*/  LDSM.16.MT88.4 R80, [R204+0x900] ;  /* 0x00090000cc50783b */ /* 0x000fe20000004200 */
[C---:B------:R-:W-:Y:S01]  /*7910*/  FMUL.FTZ R53, R3.reuse, R53 ;  /* 0x0000003503357220 */ /* 0x040fe20000410000 */
[----:B-1----:R-:W-:Y:S01]  /*7920*/  F2FP.PACK_AB R123, R130, R131 ;  /* 0x00000083827b723e */ /* 0x002fe200000000ff */
[C---:B------:R-:W-:Y:S02]  /*7930*/  FMUL.FTZ R54, R2.reuse, R54 ;  /* 0x0000003602367220 */ /* 0x040fe40000410000 */
[C---:B------:R-:W-:Y:S02]  /*7940*/  FMUL.FTZ R55, R2.reuse, R55 ;  /* 0x0000003702377220 */ /* 0x040fe40000410000 */
[C---:B------:R-:W-:Y:S01]  /*7950*/  FMUL.FTZ R56, R3.reuse, R56 ;  /* 0x0000003803387220 */ /* 0x040fe20000410000 */
[----:B------:R-:W-:Y:S01]  /*7960*/  LDSM.16.MT88.4 R88, [R200+0x900] ;  /* 0x00090000c858783b */ /* 0x000fe20000004200 */
[C---:B---3--:R-:W-:Y:S01]  /*7970*/  HMMA.16816.F32 R4, R120.reuse, R12, R4 ;  /* 0x0000000c7804723c */ /* 0x048fe20000001804 */
[----:B------:R-:W-:Y:S04]  /*7980*/  MUFU.EX2 R147, R147 ;  /* 0x0000009300937308 */ /* 0x000fe80000000800 */
[C---:B------:R-:W-:Y:S02]  /*7990*/  FMUL.FTZ R57, R3.reuse, R57 ;  /* 0x0000003903397220 */ /* 0x040fe40000410000 */
[----:B------:R-:W-:Y:S01]  /*79a0*/  LDSM.16.MT88.4 R96, [R200+0x2900] ;  /* 0x00290000c860783b */ /* 0x000fe20000004200 */
[C---:B------:R-:W-:Y:S03]  /*79b0*/  HMMA.16816.F32 R8, R120.reuse, R14, R8 ;  /* 0x0000000e7808723c */ /* 0x040fe60000001808 */
[----:B------:R-:W-:Y:S01]  /*79c0*/  MUFU.EX2 R152, R152 ;  /* 0x0000009800987308 */ /* 0x000fe20000000800 */
[C---:B------:R-:W-:Y:S02]  /*79d0*/  FMUL.FTZ R12, R3.reuse, R68 ;  /* 0x00000044030c7220 */ /* 0x040fe40000410000 */
[C---:B------:R-:W-:Y:S01]  /*79e0*/  FMUL.FTZ R13, R3.reuse, R69 ;  /* 0x00000045030d7220 */ /* 0x040fe20000410000 */
[----:B------:R-:W-:Y:S01]  /*79f0*/  LDSM.16.MT88.4 R104, [R202+0x5900] ;  /* 0x00590000ca68783b */ /* 0x000fe20000004200 */
[C---:B------:R-:W-:Y:S04]  /*7a00*/  FMUL.FTZ R14, R2.reuse, R70 ;  /* 0x00000046020e7220 */ /* 0x040fe80000410000 */
[C---:B------:R-:W-:Y:S01]  /*7a10*/  FMUL.FTZ R15, R2.reuse, R71 ;  /* 0x00000047020f7220 */ /* 0x040fe20000410000 */
[----:B------:R-:W-:Y:S01]  /*7a20*/  MUFU.EX2 R154, R154 ;  /* 0x0000009a009a7308 */ /* 0x000fe20000000800 */
[C---:B------:R-:W-:Y:S01]  /*7a30*/  FMUL.FTZ R58, R2.reuse, R58 ;  /* 0x0000003a023a7220 */ /* 0x040fe20000410000 */
[----:B------:R-:W1:Y:S01]  /*7a40*/  LDSM.16.MT88.4 R68, [R202+0x3100] ;  /* 0x00310000ca44783b */ /* 0x000e620000004200 */
[C---:B------:R-:W-:Y:S02]  /*7a50*/  FMUL.FTZ R59, R2.reuse, R59 ;  /* 0x0000003b023b7220 */ /* 0x040fe40000410000 */
[C---:B------:R-:W-:Y:S01]  /*7a60*/  FMUL.FTZ R60, R3.reuse, R60 ;  /* 0x0000003c033c7220 */ /* 0x040fe20000410000 */
[C---:B------:R-:W-:Y:S03]  /*7a70*/  HMMA.16816.F32 R12, R120.reuse, R20, R12 ;  /* 0x00000014780c723c */ /* 0x040fe6000000180c */
[C---:B------:R-:W-:Y:S01]  /*7a80*/  FMUL.FTZ R61, R3.reuse, R61 ;  /* 0x0000003d033d7220 */ /* 0x040fe20000410000 */
[----:B------:R-:W3:Y:S01]  /*7a90*/  MUFU.EX2 R165, R165 ;  /* 0x000000a500a57308 */ /* 0x000ee20000000800 */
[C---:B------:R-:W-:Y:S02]  /*7aa0*/  FMUL.FTZ R62, R2.reuse, R62 ;  /* 0x0000003e023e7220 */ /* 0x040fe40000410000 */
[C---:B------:R-:W-:Y:S01]  /*7ab0*/  FMUL.FTZ R20, R3.reuse, R76 ;  /* 0x0000004c03147220 */ /* 0x040fe20000410000 */
[C---:B------:R-:W-:Y:S04]  /*7ac0*/  HMMA.16816.F32 R16, R120.reuse, R22, R16 ;  /* 0x000000167810723c */ /* 0x040fe80000001810 */
[C---:B------:R-:W-:Y:S02]  /*7ad0*/  FMUL.FTZ R21, R3.reuse, R77 ;  /* 0x0000004d03157220 */ /* 0x040fe40000410000 */
[C---:B------:R-:W-:Y:S01]  /*7ae0*/  FMUL.FTZ R63, R2.reuse, R63 ;  /* 0x0000003f023f7220 */ /* 0x040fe20000410000 */
[----:B------:R-:W-:Y:S01]  /*7af0*/  MUFU.EX2 R222, R222 ;  /* 0x000000de00de7308 */ /* 0x000fe20000000800 */
[C---:B------:R-:W-:Y:S04]  /*7b00*/  FMUL.FTZ R22, R2.reuse, R78 ;  /* 0x0000004e02167220 */ /* 0x040fe80000410000 */
[C---:B------:R-:W-:Y:S02]  /*7b10*/  FMUL.FTZ R23, R2.reuse, R79 ;  /* 0x0000004f02177220 */ /* 0x040fe40000410000 */
[----:B------:R-:W4:Y:S01]  /*7b20*/  LDSM.16.MT88.4 R76, [R200+0x3100] ;  /* 0x00310000c84c783b */ /* 0x000f220000004200 */
[C---:B------:R-:W-:Y:S02]  /*7b30*/  FMUL.FTZ R64, R3.reuse, R64 ;  /* 0x0000004003407220 */ /* 0x040fe40000410000 */
[C---:B------:R-:W-:Y:S01]  /*7b40*/  FMUL.FTZ R65, R3.reuse, R65 ;  /* 0x0000004103417220 */ /* 0x040fe20000410000 */
[----:B------:R-:W-:Y:S01]  /*7b50*/  MUFU.EX2 R226, R226 ;  /* 0x000000e200e27308 */ /* 0x000fe20000000800 */
[C---:B------:R-:W-:Y:S03]  /*7b60*/  HMMA.16816.F32 R20, R120.reuse, R28, R20 ;  /* 0x0000001c7814723c */ /* 0x040fe60000001814 */
[C---:B------:R-:W-:Y:S02]  /*7b70*/  FMUL.FTZ R66, R2.reuse, R66 ;  /* 0x0000004202427220 */ /* 0x040fe40000410000 */
[C---:B------:R-:W-:Y:S02]  /*7b80*/  FMUL.FTZ R67, R2.reuse, R67 ;  /* 0x0000004302437220 */ /* 0x040fe40000410000 */
[C---:B------:R-:W-:Y:S01]  /*7b90*/  FMUL.FTZ R28, R3.reuse, R84 ;  /* 0x00000054031c7220 */ /* 0x040fe20000410000 */
[C---:B------:R-:W-:Y:S01]  /*7ba0*/  HMMA.16816.F32 R24, R120.reuse, R30, R24 ;  /* 0x0000001e7818723c */ /* 0x040fe20000001818 */
[----:B------:R-:W-:Y:S03]  /*7bb0*/  MUFU.EX2 R234, R234 ;  /* 0x000000ea00ea7308 */ /* 0x000fe60000000800 */
[----:B------:R-:W-:Y:S02]  /*7bc0*/  FMUL.FTZ R29, R3, R85 ;  /* 0x00000055031d7220 */ /* 0x000fe40000410000 */
[--C-:B------:R-:W-:Y:S02]  /*7bd0*/  FFMA.FTZ R164, R225, c[0x0][0x2d0], -R134.reuse ;  /* 0x0000b400e1a47a23 */ /* 0x100fe40000010886 */
[C---:B------:R-:W-:Y:S03]  /*7be0*/  FMUL.FTZ R30, R2.reuse, R86 ;  /* 0x00000056021e7220 */ /* 0x040fe60000410000 */
[----:B------:R-:W-:Y:S01]  /*7bf0*/  MUFU.EX2 R236, R236 ;  /* 0x000000ec00ec7308 */ /* 0x000fe20000000800 */
[----:B------:R-:W-:Y:S02]  /*7c00*/  FMUL.FTZ R31, R2, R87 ;  /* 0x00000057021f7220 */ /* 0x000fe40000410000 */
[----:B------:R-:W-:Y:S01]  /*7c10*/  LDSM.16.MT88.4 R84, [R201+0x900] ;  /* 0x00090000c954783b */ /* 0x000fe20000004200 */
[--C-:B------:R-:W-:Y:S02]  /*7c20*/  FFMA.FTZ R167, R167, c[0x0][0x2d0], -R134.reuse ;  /* 0x0000b400a7a77a23 */ /* 0x100fe40000010886 */
[--C-:B------:R-:W-:Y:S02]  /*7c30*/  FFMA.FTZ R225, R232, c[0x0][0x2d0], -R155.reuse ;  /* 0x0000b400e8e17a23 */ /* 0x100fe4000001089b */
[C---:B------:R-:W-:Y:S02]  /*7c40*/  HMMA.16816.F32 R28, R120.reuse, R36, R28 ;  /* 0x00000024781c723c */ /* 0x040fe4000000181c */
[----:B------:R-:W-:Y:S01]  /*7c50*/  MUFU.EX2 R164, R164 ;  /* 0x000000a400a47308 */ /* 0x000fe20000000800 */
[--C-:B------:R-:W-:Y:S02]  /*7c60*/  FFMA.FTZ R227, R230, c[0x0][0x2d0], -R155.reuse ;  /* 0x0000b400e6e37a23 */ /* 0x100fe4000001089b */
[--C-:B------:R-:W-:Y:S02]  /*7c70*/  FFMA.FTZ R230, R239, c[0x0][0x2d0], -R134.reuse ;  /* 0x0000b400efe67a23 */ /* 0x100fe40000010886 */
[C---:B------:R-:W-:Y:S01]  /*7c80*/  FMUL.FTZ R36, R3.reuse, R92 ;  /* 0x0000005c03247220 */ /* 0x040fe20000410000 */
[C---:B------:R-:W-:Y:S04]  /*7c90*/  HMMA.16816.F32 R32, R120.reuse, R38, R32 ;  /* 0x000000267820723c */ /* 0x040fe80000001820 */
[----:B------:R-:W-:Y:S01]  /*7ca0*/  FMUL.FTZ R37, R3, R93 ;  /* 0x0000005d03257220 */ /* 0x000fe20000410000 */
[----:B------:R-:W5:Y:S01]  /*7cb0*/  MUFU.EX2 R167, R167 ;  /* 0x000000a700a77308 */ /* 0x000f620000000800 */
[--C-:B------:R-:W-:Y:S02]  /*7cc0*/  FFMA.FTZ R231, R231, c[0x0][0x2d0], -R134.reuse ;  /* 0x0000b400e7e77a23 */ /* 0x100fe40000010886 */
[C---:B------:R-:W-:Y:S04]  /*7cd0*/  FMUL.FTZ R38, R2.reuse, R94 ;  /* 0x0000005e02267220 */ /* 0x040fe80000410000 */
[----:B------:R-:W-:Y:S02]  /*7ce0*/  FMUL.FTZ R39, R2, R95 ;  /* 0x0000005f02277220 */ /* 0x000fe40000410000 */
[----:B------:R-:W-:Y:S01]  /*7cf0*/  LDSM.16.MT88.4 R92, [R200+0x4900] ;  /* 0x00490000c85c783b */ /* 0x000fe20000004200 */
[----:B------:R-:W1:Y:S01]  /*7d00*/  MUFU.EX2 R225, R225 ;  /* 0x000000e100e17308 */ /* 0x000e620000000800 */
[--C-:B------:R-:W-:Y:S02]  /*7d10*/  FFMA.FTZ R232, R235, c[0x0][0x2d0], -R134.reuse ;  /* 0x0000b400ebe87a23 */ /* 0x100fe40000010886 */
[--C-:B------:R-:W-:Y:S01]  /*7d20*/  FFMA.FTZ R233, R233, c[0x0][0x2d0], -R134.reuse ;  /* 0x0000b400e9e97a23 */ /* 0x100fe20000010886 */
[C---:B------:R-:W-:Y:S03]  /*7d30*/  HMMA.16816.F32 R36, R120.reuse, R44, R36 ;  /* 0x0000002c7824723c */ /* 0x040fe60000001824 */
[--C-:B------:R-:W-:Y:S02]  /*7d40*/  FFMA.FTZ R235, R240, c[0x0][0x2d0], -R155.reuse ;  /* 0x0000b400f0eb7a23 */ /* 0x100fe4000001089b */
[--C-:B------:R-:W-:Y:S01]  /*7d50*/  FFMA.FTZ R239, R238, c[0x0][0x2d0], -R155.reuse ;  /* 0x0000b400eeef7a23 */ /* 0x100fe2000001089b */
[----:B------:R-:W2:Y:S01]  /*7d60*/  MUFU.EX2 R227, R227 ;  /* 0x000000e300e37308 */ /* 0x000ea20000000800 */
[C---:B------:R-:W-:Y:S01]  /*7d70*/  FMUL.FTZ R44, R3.reuse, R100 ;  /* 0x00000064032c7220 */ /* 0x040fe20000410000 */
[C---:B------:R-:W-:Y:S04]  /*7d80*/  HMMA.16816.F32 R40, R120.reuse, R46, R40 ;  /* 0x0000002e7828723c */ /* 0x040fe80000001828 */
[----:B------:R-:W-:Y:S02]  /*7d90*/  FMUL.FTZ R45, R3, R101 ;  /* 0x00000065032d7220 */ /* 0x000fe40000410000 */
[--C-:B------:R-:W-:Y:S02]  /*7da0*/  FFMA.FTZ R238, R245, c[0x0][0x2d0], -R134.reuse ;  /* 0x0000b400f5ee7a23 */ /* 0x100fe40000010886 */
[C---:B------:R-:W-:Y:S01]  /*7db0*/  FMUL.FTZ R46, R2.reuse, R102 ;  /* 0x00000066022e7220 */ /* 0x040fe20000410000 */
[----:B------:R-:W-:Y:S03]  /*7dc0*/  MUFU.EX2 R230, R230 ;  /* 0x000000e600e67308 */ /* 0x000fe60000000800 */
[----:B------:R-:W-:Y:S02]  /*7dd0*/  FMUL.FTZ R47, R2, R103 ;  /* 0x00000067022f7220 */ /* 0x000fe40000410000 */
[----:B------:R-:W-:Y:S01]  /*7de0*/  LDSM.16.MT88.4 R100, [R204+0x5900] ;  /* 0x00590000cc64783b */ /* 0x000fe20000004200 */
[--C-:B------:R-:W-:Y:S02]  /*7df0*/  FFMA.FTZ R243, R243, c[0x0][0x2d0], -R134.reuse ;  /* 0x0000b400f3f37a23 */ /* 0x100fe40000010886 */
[--C-:B------:R-:W-:Y:S02]  /*7e00*/  FFMA.FTZ R240, R241, c[0x0][0x2d0], -R134.reuse ;  /* 0x0000b400f1f07a23 */ /* 0x100fe40000010886 */
[C---:B-1----:R-:W-:Y:S01]  /*7e10*/  HMMA.16816.F32 R44, R120.reuse, R68, R44 ;  /* 0x00000044782c723c */ /* 0x042fe2000000182c */
[----:B------:R-:W1:Y:S02]  /*7e20*/  MUFU.EX2 R231, R231 ;  /* 0x000000e700e77308 */ /* 0x000e640000000800 */
[--C-:B------:R-:W-:Y:S02]  /*7e30*/  FFMA.FTZ R237, R237, c[0x0][0x2d0], -R134.reuse ;  /* 0x0000b400eded7a23 */ /* 0x100fe40000010886 */
[--C-:B------:R-:W-:Y:S02]  /*7e40*/  FFMA.FTZ R241, R224, c[0x0][0x2d0], -R155.reuse ;  /* 0x0000b400e0f17a23 */ /* 0x100fe4000001089b */
[----:B--2---:R-:W-:Y:S01]  /*7e50*/  F2FP.PACK_AB R68, R144, R137 ;  /* 0x000000899044723e */ /* 0x004fe200000000ff */
[C---:B------:R-:W-:Y:S03]  /*7e60*/  HMMA.16816.F32 R48, R120.reuse, R70, R48 ;  /* 0x000000467830723c */ /* 0x040fe60000001830 */
[----:B------:R-:W-:Y:S01]  /*7e70*/  MUFU.EX2 R232, R232 ;  /* 0x000000e800e87308 */ /* 0x000fe20000000800 */
[----:B---3--:R-:W-:Y:S01]  /*7e80*/  F2FP.PACK_AB R69, R165, R154 ;  /* 0x0000009aa545723e */ /* 0x008fe200000000ff */
[--C-:B------:R-:W-:Y:S02]  /*7e90*/  FFMA.FTZ R245, R166, c[0x0][0x2d0], -R155.reuse ;  /* 0x0000b400a6f57a23 */ /* 0x100fe4000001089b */
[----:B------:R-:W-:Y:S01]  /*7ea0*/  F2FP.PACK_AB R70, R152, R147 ;  /* 0x000000939846723e */ /* 0x000fe200000000ff */
[C---:B------:R-:W-:Y:S04]  /*7eb0*/  HMMA.16816.F32 R52, R120.reuse, R72, R52 ;  /* 0x000000487834723c */ /* 0x040fe80000001834 */
[----:B-----5:R-:W-:Y:S01]  /*7ec0*/  F2FP.PACK_AB R71, R167, R164 ;  /* 0x000000a4a747723e */ /* 0x020fe200000000ff */
[----:B------:R-:W2:Y:S01]  /*7ed0*/  MUFU.EX2 R233, R233 ;  /* 0x000000e900e97308 */ /* 0x000ea20000000800 */
[--C-:B------:R-:W-:Y:S02]  /*7ee0*/  FFMA.FTZ R166, R229, c[0x0][0x2d0], -R134.reuse ;  /* 0x0000b400e5a67a23 */ /* 0x100fe40000010886 */
[C---:B------:R-:W-:Y:S01]  /*7ef0*/  HMMA.16816.F32 R56, R120.reuse, R74, R56 ;  /* 0x0000004a7838723c */ /* 0x040fe20000001838 */
[----:B------:R-:W3:Y:S03]  /*7f00*/  LDSM.16.MT88.4 R72, [R202+0x900] ;  /* 0x00090000ca48783b */ /* 0x000ee60000004200 */
[--C-:B------:R-:W-:Y:S02]  /*7f10*/  FFMA.FTZ R223, R223, c[0x0][0x2d0], -R134.reuse ;  /* 0x0000b400dfdf7a23 */ /* 0x100fe40000010886 */
[--C-:B------:R-:W-:Y:S01]  /*7f20*/  FFMA.FTZ R187, R187, c[0x0][0x2d0], -R134.reuse ;  /* 0x0000b400bbbb7a23 */ /* 0x100fe20000010886 */
[----:B------:R-:W-:Y:S01]  /*7f30*/  MUFU.EX2 R235, R235 ;  /* 0x000000eb00eb7308 */ /* 0x000fe20000000800 */
[C---:B----4-:R-:W-:Y:S04]  /*7f40*/  HMMA.16816.F32 R60, R120.reuse, R76, R60 ;  /* 0x0000004c783c723c */ /* 0x050fe8000000183c */
[--C-:B------:R-:W-:Y:S02]  /*7f50*/  FFMA.FTZ R224, R185, c[0x0][0x2d0], -R134.reuse ;  /* 0x0000b400b9e07a23 */ /* 0x100fe40000010886 */
[----:B------:R-:W-:Y:S02]  /*7f60*/  FFMA.FTZ R155, R136, c[0x0][0x2d0], -R155 ;  /* 0x0000b400889b7a23 */ /* 0x000fe4000001089b */
[----:B------:R-:W-:Y:S01]  /*7f70*/  HMMA.16816.F32 R64, R120, R78, R64 ;  /* 0x0000004e7840723c */ /* 0x000fe20000001840 */
[----:B------:R-:W4:Y:S01]  /*7f80*/  LDSM.16.MT88.4 R76, [R204+0x3900] ;  /* 0x00390000cc4c783b */ /* 0x000f220000004200 */
[----:B------:R-:W-:Y:S02]  /*7f90*/  MUFU.EX2 R239, R239 ;  /* 0x000000ef00ef7308 */ /* 0x000fe40000000800 */
[--C-:B------:R-:W-:Y:S02]  /*7fa0*/  FFMA.FTZ R136, R153, c[0x0][0x2d0], -R134.reuse ;  /* 0x0000b40099887a23 */ /* 0x100fe40000010886 */
[--C-:B------:R-:W-:Y:S02]  /*7fb0*/  FFMA.FTZ R139, R139, c[0x0][0x2d0], -R134.reuse ;  /* 0x0000b4008b8b7a23 */ /* 0x100fe40000010886 */
[C---:B------:R-:W-:Y:S04]  /*7fc0*/  HMMA.16816.F32 R4, R68.reuse, R80, R4 ;  /* 0x000000504404723c */ /* 0x040fe80000001804 */
[----:B------:R-:W-:Y:S01]  /*7fd0*/  MUFU.EX2 R238, R238 ;  /* 0x000000ee00ee7308 */ /* 0x000fe20000000800 */
[--C-:B------:R-:W-:Y:S02]  /*7fe0*/  FFMA.FTZ R135, R135, c[0x0][0x2d0], -R134.reuse ;  /* 0x0000b40087877a23 */ /* 0x100fe40000010886 */
[----:B------:R-:W-:Y:S01]  /*7ff0*/  FFMA.FTZ R134, R117, c[0x0][0x2d0], -R134 ;  /* 0x0000b40075867a23 */ /* 0x000fe20000010886 */
[C---:B------:R-:W-:Y:S01]  /*8000*/  HMMA.16816.F32 R8, R68.reuse, R82, R8 ;  /* 0x000000524408723c */ /* 0x040fe20000001808 */
[----:B------:R-:W-:Y:S03]  /*8010*/  LDSM.16.MT88.4 R80, [R201+0x3900] ;  /* 0x00390000c950783b */ /* 0x000fe60000004200 */
[----:B------:R-:W-:Y:S02]  /*8020*/  FFMA.FTZ R128, R3, R216, R128 ;  /* 0x000000d803807223 */ /* 0x000fe40000010080 */
[----:B------:R-:W-:Y:S01]  /*8030*/  MUFU.EX2 R243, R243 ;  /* 0x000000f300f37308 */ /* 0x000fe20000000800 */
[----:B------:R-:W-:Y:S01]  /*8040*/  FFMA.FTZ R133, R2, R217, R133 ;  /* 0x000000d902857223 */ /* 0x000fe20000010085 */
[C---:B---3--:R-:W-:Y:S04]  /*8050*/  HMMA.16816.F32 R12, R68.reuse, R72, R12 ;  /* 0x00000048440c723c */ /* 0x048fe8000000180c */
[----:B------:R-:W-:Y:S02]  /*8060*/  FADD.FTZ R119, R119, R128 ;  /* 0x0000008077777221 */ /* 0x000fe40000010000 */
[----:B------:R-:W-:Y:S02]  /*8070*/  FADD.FTZ R132, R132, R133 ;  /* 0x0000008584847221 */ /* 0x000fe40000010000 */
[----:B------:R-:W-:Y:S01]  /*8080*/  MUFU.EX2 R240, R240 ;  /* 0x000000f000f07308 */ /* 0x000fe20000000800 */
[C---:B------:R-:W-:Y:S01]  /*8090*/  HMMA.16816.F32 R16, R68.reuse, R74, R16 ;  /* 0x0000004a4410723c */ /* 0x040fe20000001810 */
[----:B------:R-:W3:Y:S02]  /*80a0*/  LDSM.16.MT88.4 R72, [R202+0x3900] ;  /* 0x00390000ca48783b */ /* 0x000ee40000004200 */
[----:B------:R-:W-:Y:S02]  /*80b0*/  FADD.FTZ R118, R118, R119 ;  /* 0x0000007776767221 */ /* 0x000fe40000010000 */
[----:B------:R-:W-:Y:S03]  /*80c0*/  FADD.FTZ R3, R131, R132 ;  /* 0x0000008483037221 */ /* 0x000fe60000010000 */
[C---:B------:R-:W-:Y:S01]  /*80d0*/  HMMA.16816.F32 R20, R68.reuse, R84, R20 ;  /* 0x000000544414723c */ /* 0x040fe20000001814 */
[----:B------:R-:W-:Y:S03]  /*80e0*/  MUFU.EX2 R237, R237 ;  /* 0x000000ed00ed7308 */ /* 0x000fe60000000800 */
[----:B------:R-:W-:Y:S02]  /*80f0*/  FADD.FTZ R118, R129, R118 ;  /* 0x0000007681767221 */ /* 0x000fe40000010000 */
[----:B------:R-:W-:Y:S02]  /*8100*/  FADD.FTZ R3, R130, R3 ;  /* 0x0000000382037221 */ /* 0x000fe40000010000 */
[C---:B------:R-:W-:Y:S01]  /*8110*/  HMMA.16816.F32 R24, R68.reuse, R86, R24 ;  /* 0x000000564418723c */ /* 0x040fe20000001818 */
[----:B------:R-:W5:Y:S02]  /*8120*/  LDSM.16.MT88.4 R84, [R200+0x3900] ;  /* 0x00390000c854783b */ /* 0x000f640000004200 */
        /* <DEDUP_REMOVED lines=12> */
[C---:B----4-:R-:W-:Y:S04]  /*81f0*/  HMMA.16816.F32 R36, R68.reuse, R76, R36 ;  /* 0x0000004c4424723c */ /* 0x050fe80000001824 */
[----:B------:R-:W-:Y:S02]  /*8200*/  FADD.FTZ R152, R152, R147 ;  /* 0x0000009398987221 */ /* 0x000fe40000010000 */
[----:B------:R-:W-:Y:S02]  /*8210*/  FADD.FTZ R167, R167, R164 ;  /* 0x000000a4a7a77221 */ /* 0x000fe40000010000 */
[C---:B------:R-:W-:Y:S01]  /*8220*/  HMMA.16816.F32 R40, R68.reuse, R78, R40 ;  /* 0x0000004e4428723c */ /* 0x040fe20000001828 */
[----:B------:R-:W-:Y:S01]  /*8230*/  LDSM.16.MT88.4 R76, [R202+0x1100] ;  /* 0x00110000ca4c783b */ /* 0x000fe20000004200 */
[----:B------:R-:W-:Y:S06]  /*8240*/  MUFU.EX2 R245, R245 ;  /* 0x000000f500f57308 */ /* 0x000fec0000000800 */
[C---:B---3--:R-:W-:Y:S04]  /*8250*/  HMMA.16816.F32 R44, R68.reuse, R72, R44 ;  /* 0x00000048442c723c */ /* 0x048fe8000000182c */
[----:B------:R-:W-:Y:S04]  /*8260*/  MUFU.EX2 R166, R166 ;  /* 0x000000a600a67308 */ /* 0x000fe80000000800 */
[C---:B------:R-:W-:Y:S01]  /*8270*/  HMMA.16816.F32 R48, R68.reuse, R74, R48 ;  /* 0x0000004a4430723c */ /* 0x040fe20000001830 */
[----:B------:R-:W3:Y:S05]  /*8280*/  LDSM.16.MT88.4 R72, [R204+0x1100] ;  /* 0x00110000cc48783b */ /* 0x000eea0000004200 */
[----:B------:R-:W-:Y:S02]  /*8290*/  MUFU.EX2 R223, R223 ;  /* 0x000000df00df7308 */ /* 0x000fe40000000800 */
[C---:B------:R-:W-:Y:S08]  /*82a0*/  HMMA.16816.F32 R52, R68.reuse, R80, R52 ;  /* 0x000000504434723c */ /* 0x040ff00000001834 */
[C---:B------:R-:W-:Y:S01]  /*82b0*/  HMMA.16816.F32 R56, R68.reuse, R82, R56 ;  /* 0x000000524438723c */ /* 0x040fe20000001838 */
[----:B------:R-:W4:Y:S01]  /*82c0*/  LDSM.16.MT88.4 R80, [R201+0x1100] ;  /* 0x00110000c950783b */ /* 0x000f220000004200 */
[----:B------:R-:W-:Y:S06]  /*82d0*/  MUFU.EX2 R187, R187 ;  /* 0x000000bb00bb7308 */ /* 0x000fec0000000800 */
[C---:B-----5:R-:W-:Y:S04]  /*82e0*/  HMMA.16816.F32 R60, R68.reuse, R84, R60 ;  /* 0x00000054443c723c */ /* 0x060fe8000000183c */
[----:B------:R-:W-:Y:S04]  /*82f0*/  MUFU.EX2 R224, R224 ;  /* 0x000000e000e07308 */ /* 0x000fe80000000800 */
[----:B------:R-:W-:Y:S01]  /*8300*/  HMMA.16816.F32 R64, R68, R86, R64 ;  /* 0x000000564440723c */ /* 0x000fe20000001840 */
[----:B------:R-:W5:Y:S05]  /*8310*/  LDSM.16.MT88.4 R84, [R200+0x1100] ;  /* 0x00110000c854783b */ /* 0x000f6a0000004200 */
[----:B------:R-:W-:Y:S01]  /*8320*/  MUFU.EX2 R146, R146 ;  /* 0x0000009200927308 */ /* 0x000fe20000000800 */
[----:B------:R-:W-:Y:S01]  /*8330*/  F2FP.PACK_AB R68, R222, R225 ;  /* 0x000000e1de44723e */ /* 0x000fe200000000ff */
[----:B------:R-:W-:Y:S01]  /*8340*/  FADD.FTZ R225, R225, R152 ;  /* 0x00000098e1e17221 */ /* 0x000fe20000010000 */
[----:B------:R-:W-:Y:S03]  /*8350*/  F2FP.PACK_AB R70, R227, R226 ;  /* 0x000000e2e346723e */ /* 0x000fe600000000ff */
[----:B-1----:R-:W-:Y:S01]  /*8360*/  F2FP.PACK_AB R69, R231, R230 ;  /* 0x000000e6e745723e */ /* 0x002fe200000000ff */
[----:B------:R-:W-:Y:S01]  /*8370*/  FADD.FTZ R230, R230, R167 ;  /* 0x000000a7e6e67221 */ /* 0x000fe20000010000 */
[----:B--2---:R-:W-:Y:S01]  /*8380*/  F2FP.PACK_AB R71, R233, R232 ;  /* 0x000000e8e947723e */ /* 0x004fe200000000ff */
[----:B------:R-:W-:Y:S01]  /*8390*/  FADD.FTZ R225, R222, R225 ;  /* 0x000000e1dee17221 */ /* 0x000fe20000010000 */
[----:B------:R-:W1:Y:S01]  /*83a0*/  MUFU.EX2 R145, R145 ;  /* 0x0000009100917308 */ /* 0x000e620000000800 */
[----:B------:R-:W-:Y:S02]  /*83b0*/  FADD.FTZ R231, R231, R230 ;  /* 0x000000e6e7e77221 */ /* 0x000fe40000010000 */
[----:B------:R-:W-:Y:S02]  /*83c0*/  FADD.FTZ R226, R226, R225 ;  /* 0x000000e1e2e27221 */ /* 0x000fe40000010000 */
[C---:B---3--:R-:W-:Y:S03]  /*83d0*/  HMMA.16816.F32 R4, R68.reuse, R72, R4 ;  /* 0x000000484404723c */ /* 0x048fe60000001804 */
[----:B------:R-:W-:Y:S02]  /*83e0*/  FADD.FTZ R232, R232, R231 ;  /* 0x000000e7e8e87221 */ /* 0x000fe40000010000 */
[----:B------:R-:W-:Y:S01]  /*83f0*/  MUFU.EX2 R138, R138 ;  /* 0x0000008a008a7308 */ /* 0x000fe20000000800 */
[----:B------:R-:W-:Y:S02]  /*8400*/  FADD.FTZ R227, R227, R226 ;  /* 0x000000e2e3e37221 */ /* 0x000fe40000010000 */
[C---:B------:R-:W-:Y:S01]  /*8410*/  HMMA.16816.F32 R8, R68.reuse, R74, R8 ;  /* 0x0000004a4408723c */ /* 0x040fe20000001808 */
[----:B------:R-:W2:Y:S03]  /*8420*/  LDSM.16.MT88.4 R72, [R204+0x4100] ;  /* 0x00410000cc48783b */ /* 0x000ea60000004200 */
[----:B------:R-:W-:Y:S03]  /*8430*/  FADD.FTZ R233, R233, R232 ;  /* 0x000000e8e9e97221 */ /* 0x000fe60000010000 */
[----:B------:R-:W3:Y:S01]  /*8440*/  MUFU.EX2 R155, R155 ;  /* 0x0000009b009b7308 */ /* 0x000ee20000000800 */
[C---:B------:R-:W-:Y:S04]  /*8450*/  HMMA.16816.F32 R12, R68.reuse, R76, R12 ;  /* 0x0000004c440c723c */ /* 0x040fe8000000180c */
[----:B-1----:R-:W-:Y:S04]  /*8460*/  F2FP.PACK_AB R120, R145, R146 ;  /* 0x000000929178723e */ /* 0x002fe800000000ff */
[C---:B------:R-:W-:Y:S01]  /*8470*/  HMMA.16816.F32 R16, R68.reuse, R78, R16 ;  /* 0x0000004e4410723c */ /* 0x040fe20000001810 */
[----:B------:R-:W1:Y:S01]  /*8480*/  LDSM.16.MT88.4 R76, [R202+0x4100] ;  /* 0x00410000ca4c783b */ /* 0x000e620000004200 */
[----:B------:R-:W-:Y:S06]  /*8490*/  MUFU.EX2 R136, R136 ;  /* 0x0000008800887308 */ /* 0x000fec0000000800 */
[C---:B----4-:R-:W-:Y:S04]  /*84a0*/  HMMA.16816.F32 R20, R68.reuse, R80, R20 ;  /* 0x000000504414723c */ /* 0x050fe80000001814 */
[----:B------:R-:W4:Y:S01]  /*84b0*/  MUFU.EX2 R139, R139 ;  /* 0x0000008b008b7308 */ /* 0x000f220000000800 */
[----:B---3--:R-:W-:Y:S03]  /*84c0*/  F2FP.PACK_AB R122, R155, R138 ;  /* 0x0000008a9b7a723e */ /* 0x008fe600000000ff */
[C---:B------:R-:W-:Y:S01]  /*84d0*/  HMMA.16816.F32 R24, R68.reuse, R82, R24 ;  /* 0x000000524418723c */ /* 0x040fe20000001818 */
[----:B------:R-:W3:Y:S05]  /*84e0*/  LDSM.16.MT88.4 R80, [R201+0x4100] ;  /* 0x00410000c950783b */ /* 0x000eea0000004200 */
[----:B------:R-:W-:Y:S02]  /*84f0*/  MUFU.EX2 R135, R135 ;  /* 0x0000008700877308 */ /* 0x000fe40000000800 */
[C---:B-----5:R-:W-:Y:S08]  /*8500*/  HMMA.16816.F32 R28, R68.reuse, R84, R28 ;  /* 0x00000054441c723c */ /* 0x060ff0000000181c */
[C---:B------:R-:W-:Y:S01]  /*8510*/  HMMA.16816.F32 R32, R68.reuse, R86, R32 ;  /* 0x000000564420723c */ /* 0x040fe20000001820 */
[----:B------:R-:W5:Y:S01]  /*8520*/  LDSM.16.MT88.4 R84, [R204+0x1900] ;  /* 0x00190000cc54783b */ /* 0x000f620000004200 */
[----:B------:R-:W3:Y:S02]  /*8530*/  MUFU.EX2 R134, R134 ;  /* 0x0000008600867308 */ /* 0x000ee40000000800 */
[----:B----4-:R-:W-:Y:S04]  /*8540*/  F2FP.PACK_AB R121, R139, R136 ;  /* 0x000000888b79723e */ /* 0x010fe800000000ff */
[C---:B--2---:R-:W-:Y:S08]  /*8550*/  HMMA.16816.F32 R36, R68.reuse, R72, R36 ;  /* 0x000000484424723c */ /* 0x044ff00000001824 */
[C---:B------:R-:W-:Y:S01]  /*8560*/  HMMA.16816.F32 R40, R68.reuse, R74, R40 ;  /* 0x0000004a4428723c */ /* 0x040fe20000001828 */
[----:B------:R-:W2:Y:S07]  /*8570*/  LDSM.16.MT88.4 R72, [R202+0x1900] ;  /* 0x00190000ca48783b */ /* 0x000eae0000004200 */
[C---:B-1----:R-:W-:Y:S04]  /*8580*/  HMMA.16816.F32 R44, R68.reuse, R76, R44 ;  /* 0x0000004c442c723c */ /* 0x042fe8000000182c */
[----:B---3--:R-:W-:Y:S04]  /*8590*/  F2FP.PACK_AB R123, R134, R135 ;  /* 0x00000087867b723e */ /* 0x008fe800000000ff */
[C---:B------:R-:W-:Y:S01]  /*85a0*/  HMMA.16816.F32 R48, R68.reuse, R78, R48 ;  /* 0x0000004e4430723c */ /* 0x040fe20000001830 */
[----:B------:R-:W1:Y:S07]  /*85b0*/  LDSM.16.MT88.4 R76, [R201+0x1900] ;  /* 0x00190000c94c783b */ /* 0x000e6e0000004200 */
[C---:B------:R-:W-:Y:S08]  /*85c0*/  HMMA.16816.F32 R52, R68.reuse, R80, R52 ;  /* 0x000000504434723c */ /* 0x040ff00000001834 */
[C---:B------:R-:W-:Y:S01]  /*85d0*/  HMMA.16816.F32 R56, R68.reuse, R82, R56 ;  /* 0x000000524438723c */ /* 0x040fe20000001838 */
[----:B------:R-:W3:Y:S07]  /*85e0*/  LDSM.16.MT88.4 R80, [R200+0x1900] ;  /* 0x00190000c850783b */ /* 0x000eee0000004200 */
[C---:B------:R-:W-:Y:S08]  /*85f0*/  HMMA.16816.F32 R60, R68.reuse, R88, R60 ;  /* 0x00000058443c723c */ /* 0x040ff0000000183c */
[----:B------:R-:W-:Y:S01]  /*8600*/  HMMA.16816.F32 R64, R68, R90, R64 ;  /* 0x0000005a4440723c */ /* 0x000fe20000001840 */
[----:B------:R-:W-:Y:S06]  /*8610*/  LDSM.16.MT88.4 R88, [R201+0x4900] ;  /* 0x00490000c958783b */ /* 0x000fec0000004200 */
[----:B------:R-:W-:Y:S01]  /*8620*/  F2FP.PACK_AB R68, R235, R234 ;  /* 0x000000eaeb44723e */ /* 0x000fe200000000ff */
[----:B------:R-:W-:Y:S01]  /*8630*/  FADD.FTZ R234, R234, R227 ;  /* 0x000000e3eaea7221 */ /* 0x000fe20000010000 */
[----:B------:R-:W-:Y:S03]  /*8640*/  F2FP.PACK_AB R70, R239, R236 ;  /* 0x000000ecef46723e */ /* 0x000fe600000000ff */
[----:B------:R-:W-:Y:S01]  /*8650*/  F2FP.PACK_AB R69, R243, R238 ;  /* 0x000000eef345723e */ /* 0x000fe200000000ff */
[----:B------:R-:W-:Y:S01]  /*8660*/  FADD.FTZ R238, R238, R233 ;  /* 0x000000e9eeee7221 */ /* 0x000fe20000010000 */
[----:B------:R-:W-:Y:S01]  /*8670*/  F2FP.PACK_AB R71, R237, R240 ;  /* 0x000000f0ed47723e */ /* 0x000fe200000000ff */
[----:B------:R-:W-:Y:S02]  /*8680*/  FADD.FTZ R235, R235, R234 ;  /* 0x000000eaebeb7221 */ /* 0x000fe40000010000 */
[----:B------:R-:W-:Y:S02]  /*8690*/  FADD.FTZ R243, R243, R238 ;  /* 0x000000eef3f37221 */ /* 0x000fe40000010000 */
[----:B------:R-:W-:Y:S02]  /*86a0*/  FADD.FTZ R236, R236, R235 ;  /* 0x000000ebecec7221 */ /* 0x000fe40000010000 */
[C---:B-----5:R-:W-:Y:S03]  /*86b0*/  HMMA.16816.F32 R4, R68.reuse, R84, R4 ;  /* 0x000000544404723c */ /* 0x060fe60000001804 */
[----:B------:R-:W-:Y:S02]  /*86c0*/  FADD.FTZ R240, R240, R243 ;  /* 0x000000f3f0f07221 */ /* 0x000fe40000010000 */
[----:B------:R-:W-:Y:S02]  /*86d0*/  FADD.FTZ R239, R239, R236 ;  /* 0x000000ecefef7221 */ /* 0x000fe40000010000 */
[----:B------:R-:W-:Y:S01]  /*86e0*/  FADD.FTZ R237, R237, R240 ;  /* 0x000000f0eded7221 */ /* 0x000fe20000010000 */
[C---:B------:R-:W-:Y:S01]  /*86f0*/  HMMA.16816.F32 R8, R68.reuse, R86, R8 ;  /* 0x000000564408723c */ /* 0x040fe20000001808 */
[----:B------:R-:W4:Y:S03]  /*8700*/  LDSM.16.MT88.4 R84, [R204+0x4900] ;  /* 0x00490000cc54783b */ /* 0x000f260000004200 */
[----:B------:R-:W-:Y:S04]  /*8710*/  FADD.FTZ R2, R166, R237 ;  /* 0x000000eda6027221 */ /* 0x000fe80000010000 */
[C---:B--2---:R-:W-:Y:S04]  /*8720*/  HMMA.16816.F32 R12, R68.reuse, R72, R12 ;  /* 0x00000048440c723c */ /* 0x044fe8000000180c */
[----:B------:R-:W-:Y:S04]  /*8730*/  FADD.FTZ R2, R223, R2 ;  /* 0x00000002df027221 */ /* 0x000fe80000010000 */
[C---:B------:R-:W-:Y:S01]  /*8740*/  HMMA.16816.F32 R16, R68.reuse, R74, R16 ;  /* 0x0000004a4410723c */ /* 0x040fe20000001810 */
[----:B------:R-:W2:Y:S03]  /*8750*/  LDSM.16.MT88.4 R72, [R202+0x4900] ;  /* 0x00490000ca48783b */ /* 0x000ea60000004200 */
[----:B------:R-:W-:Y:S02]  /*8760*/  FADD.FTZ R3, R187, R2 ;  /* 0x00000002bb037221 */ /* 0x000fe40000010000 */
[----:B------:R-:W-:Y:S02]  /*8770*/  IMAD.MOV.U32 R2, RZ, RZ, R116 ;  /* 0x000000ffff027224 */ /* 0x000fe400078e0074 */
[C---:B-1----:R-:W-:Y:S04]  /*8780*/  HMMA.16816.F32 R20, R68.reuse, R76, R20 ;  /* 0x0000004c4414723c */ /* 0x042fe80000001814 */
[----:B------:R-:W-:Y:S04]  /*8790*/  FADD.FTZ R3, R224, R3 ;  /* 0x00000003e0037221 */ /* 0x000fe80000010000 */
[C---:B------:R-:W-:Y:S01]  /*87a0*/  HMMA.16816.F32 R24, R68.reuse, R78, R24 ;  /* 0x0000004e4418723c */ /* 0x040fe20000001818 */
[----:B------:R-:W1:Y:S03]  /*87b0*/  LDSM.16.MT88.4 R76, [R204+0x2100] ;  /* 0x00210000cc4c783b */ /* 0x000e660000004200 */
[----:B------:R-:W-:Y:S02]  /*87c0*/  FADD.FTZ R136, R136, R3 ;  /* 0x0000000388887221 */ /* 0x000fe40000010000 */
[----:B------:R-:W-:Y:S02]  /*87d0*/  IMAD.MOV.U32 R3, RZ, RZ, R0 ;  /* 0x000000ffff037224 */ /* 0x000fe400078e0000 */
[C---:B---3--:R-:W-:Y:S04]  /*87e0*/  HMMA.16816.F32 R28, R68.reuse, R80, R28 ;  /* 0x00000050441c723c */ /* 0x048fe8000000181c */
[----:B------:R-:W-:Y:S04]  /*87f0*/  FADD.FTZ R136, R139, R136 ;  /* 0x000000888b887221 */ /* 0x000fe80000010000 */
[C---:B------:R-:W-:Y:S01]  /*8800*/  HMMA.16816.F32 R32, R68.reuse, R82, R32 ;  /* 0x000000524420723c */ /* 0x040fe20000001820 */
[----:B------:R-:W3:Y:S03]  /*8810*/  LDSM.16.MT88.4 R80, [R202+0x2100] ;  /* 0x00210000ca50783b */ /* 0x000ee60000004200 */
[----:B------:R-:W-:Y:S04]  /*8820*/  FADD.FTZ R135, R135, R136 ;  /* 0x0000008887877221 */ /* 0x000fe80000010000 */
[C---:B----4-:R-:W-:Y:S04]  /*8830*/  HMMA.16816.F32 R36, R68.reuse, R84, R36 ;  /* 0x000000544424723c */ /* 0x050fe80000001824 */
[----:B------:R-:W-:Y:S04]  /*8840*/  FADD.FTZ R217, R134, R135 ;  /* 0x0000008786d97221 */ /* 0x000fe80000010000 */
[C---:B------:R-:W-:Y:S01]  /*8850*/  HMMA.16816.F32 R40, R68.reuse, R86, R40 ;  /* 0x000000564428723c */ /* 0x040fe20000001828 */
[----:B------:R-:W-:Y:S07]  /*8860*/  LDSM.16.MT88.4 R84, [R200+0x2100] ;  /* 0x00210000c854783b */ /* 0x000fee0000004200 */
[C---:B--2---:R-:W-:Y:S08]  /*8870*/  HMMA.16816.F32 R44, R68.reuse, R72, R44 ;  /* 0x00000048442c723c */ /* 0x044ff0000000182c */
[C---:B------:R-:W-:Y:S01]  /*8880*/  HMMA.16816.F32 R48, R68.reuse, R74, R48 ;  /* 0x0000004a4430723c */ /* 0x040fe20000001830 */
[----:B------:R-:W2:Y:S07]  /*8890*/  LDSM.16.MT88.4 R72, [R201+0x2100] ;  /* 0x00210000c948783b */ /* 0x000eae0000004200 */
[C---:B------:R-:W-:Y:S08]  /*88a0*/  HMMA.16816.F32 R52, R68.reuse, R88, R52 ;  /* 0x000000584434723c */ /* 0x040ff00000001834 */
[C---:B------:R-:W-:Y:S01]  /*88b0*/  HMMA.16816.F32 R56, R68.reuse, R90, R56 ;  /* 0x0000005a4438723c */ /* 0x040fe20000001838 */
[----:B------:R-:W-:Y:S07]  /*88c0*/  LDSM.16.MT88.4 R88, [R201+0x5100] ;  /* 0x00510000c958783b */ /* 0x000fee0000004200 */
        /* <DEDUP_REMOVED lines=8> */
[----:B------:R-:W-:Y:S03]  /*8950*/  F2FP.PACK_AB R71, R224, R187 ;  /* 0x000000bbe047723e */ /* 0x000fe600000000ff */
[----:B------:R-:W-:Y:S04]  /*8960*/  FADD.FTZ R184, R184, R241 ;  /* 0x000000f1b8b87221 */ /* 0x000fe80000010000 */
[C---:B-1----:R-:W-:Y:S03]  /*8970*/  HMMA.16816.F32 R4, R68.reuse, R76, R4 ;  /* 0x0000004c4404723c */ /* 0x042fe60000001804 */
[----:B------:R-:W-:Y:S01]  /*8980*/  FADD.FTZ R245, R245, R184 ;  /* 0x000000b8f5f57221 */ /* 0x000fe20000010000 */
[----:B------:R-:W-:Y:S03]  /*8990*/  IADD3 R184, R186, -0x1, RZ ;  /* 0xffffffffbab87810 */ /* 0x000fe60007ffe0ff */
[----:B------:R-:W-:Y:S01]  /*89a0*/  FADD.FTZ R146, R146, R245 ;  /* 0x000000f592927221 */ /* 0x000fe20000010000 */
        /* <DEDUP_REMOVED lines=9> */
[C---:B--2---:R-:W-:Y:S08]  /*8a40*/  HMMA.16816.F32 R20, R68.reuse, R72, R20 ;  /* 0x000000484414723c */ /* 0x044ff00000001814 */
[C---:B------:R-:W-:Y:S01]  /*8a50*/  HMMA.16816.F32 R24, R68.reuse, R74, R24 ;  /* 0x0000004a4418723c */ /* 0x040fe20000001818 */
[----:B------:R-:W2:Y:S07]  /*8a60*/  LDSM.16.MT88.4 R72, [R200+0x5100] ;  /* 0x00510000c848783b */ /* 0x000eae0000004200 */
[C---:B------:R-:W-:Y:S08]  /*8a70*/  HMMA.16816.F32 R28, R68.reuse, R84, R28 ;  /* 0x00000054441c723c */ /* 0x040ff0000000181c */
[C---:B------:R-:W-:Y:S01]  /*8a80*/  HMMA.16816.F32 R32, R68.reuse, R86, R32 ;  /* 0x000000564420723c */ /* 0x040fe20000001820 */
[----:B------:R-:W4:Y:S07]  /*8a90*/  LDSM.16.MT88.4 R84, [R202+0x2900] ;  /* 0x00290000ca54783b */ /* 0x000f2e0000004200 */
[C---:B-1----:R-:W-:Y:S08]  /*8aa0*/  HMMA.16816.F32 R36, R68.reuse, R76, R36 ;  /* 0x0000004c4424723c */ /* 0x042ff00000001824 */
[C---:B------:R-:W-:Y:S08]  /*8ab0*/  HMMA.16816.F32 R40, R68.reuse, R78, R40 ;  /* 0x0000004e4428723c */ /* 0x040ff00000001828 */
[C---:B---3--:R-:W-:Y:S08]  /*8ac0*/  HMMA.16816.F32 R44, R68.reuse, R80, R44 ;  /* 0x00000050442c723c */ /* 0x048ff0000000182c */
[C---:B------:R-:W-:Y:S08]  /*8ad0*/  HMMA.16816.F32 R48, R68.reuse, R82, R48 ;  /* 0x000000524430723c */ /* 0x040ff00000001830 */
[C---:B------:R-:W-:Y:S08]  /*8ae0*/  HMMA.16816.F32 R52, R68.reuse, R88, R52 ;  /* 0x000000584434723c */ /* 0x040ff00000001834 */
[C---:B------:R-:W-:Y:S08]  /*8af0*/  HMMA.16816.F32 R56, R68.reuse, R90, R56 ;  /* 0x0000005a4438723c */ /* 0x040ff00000001838 */
[C---:B--2---:R-:W-:Y:S08]  /*8b00*/  HMMA.16816.F32 R60, R68.reuse, R72, R60 ;  /* 0x00000048443c723c */ /* 0x044ff0000000183c */
[----:B------:R-:W-:Y:S08]  /*8b10*/  HMMA.16816.F32 R64, R68, R74, R64 ;  /* 0x0000004a4440723c */ /* 0x000ff00000001840 */
[C---:B------:R-:W-:Y:S01]  /*8b20*/  HMMA.16816.F32 R112, R120.reuse, R108, R4 ;  /* 0x0000006c7870723c */ /* 0x040fe20000001804 */
[----:B------:R-:W1:Y:S07]  /*8b30*/  LDSM.16.MT88.4 R4, [R201+0x5900] ;  /* 0x00590000c904783b */ /* 0x000e6e0000004200 */
[C---:B------:R-:W-:Y:S01]  /*8b40*/  HMMA.16816.F32 R108, R120.reuse, R110, R8 ;  /* 0x0000006e786c723c */ /* 0x040fe20000001808 */
[----:B------:R-:W2:Y:S07]  /*8b50*/  LDSM.16.MT88.4 R8, [R200+0x5900] ;  /* 0x00590000c808783b */ /* 0x000eae0000004200 */
[C---:B----4-:R-:W-:Y:S07]  /*8b60*/  HMMA.16816.F32 R68, R120.reuse, R84, R12 ;  /* 0x000000547844723c */ /* 0x050fee000000180c */
[----:B------:R-:W-:Y:S01]  /*8b70*/  IMAD.MOV.U32 R12, RZ, RZ, R116 ;  /* 0x000000ffff0c7224 */ /* 0x000fe200078e0074 */
        /* <DEDUP_REMOVED lines=11> */
[C---:B--2---:R-:W-:Y:S08]  /*8c30*/  HMMA.16816.F32 R60, R120.reuse, R8, R60 ;  /* 0x00000008783c723c */ /* 0x044ff0000000183c */
[----:B------:R-:W-:Y:S01]  /*8c40*/  HMMA.16816.F32 R64, R120, R10, R64 ;  /* 0x0000000a7840723c */ /* 0x000fe20000001840 */
[----:B------:R-:W-:-:S07]  /*8c50*/  @P0 BRA `(.L_x_181) ;  /* 0xffffc37000000947 */ /* 0x000fce000383ffff */
.L_x_172:
[----:B------:R-:W1:Y:S01]  /*8c60*/  S2R R2, SR_CTAID.X ;  /* 0x0000000000027919 */ /* 0x000e620000002500 */
[----:B------:R-:W-:-:S05]  /*8c70*/  IMAD.MOV.U32 R3, RZ, RZ, c[0x0][0x168] ;  /* 0x00005a00ff037624 */ /* 0x000fca00078e00ff */
[----:B------:R-:W-:Y:S02]  /*8c80*/  IADD3 R3, -R3, 0x1, RZ ;  /* 0x0000000103037810 */ /* 0x000fe40007ffe1ff */
[----:B-1----:R-:W-:-:S05]  /*8c90*/  LEA R2, R2, 0x7f, 0x7 ;  /* 0x0000007f02027811 */ /* 0x002fca00078e38ff */
[----:B------:R-:W-:-:S05]  /*8ca0*/  @P4 IMAD.HI.U32 R4, R2, c[0x0][0x2c8], RZ ;  /* 0x0000b20002044a27 */ /* 0x000fca00078e00ff */
[----:B------:R-:W-:-:S04]  /*8cb0*/  @P4 SHF.R.U32.HI R2, RZ, c[0x0][0x2cc], R4 ;  /* 0x0000b300ff024a19 */ /* 0x000fc80000011604 */
[----:B------:R-:W-:-:S04]  /*8cc0*/  IADD3 R4, R2, c[0x0][0x1d0], R3 ;  /* 0x0000740002047a10 */ /* 0x000fc80007ffe003 */
[----:B------:R-:W-:Y:S01]  /*8cd0*/  IADD3 R3, R4, -c[0x0][0x324], RZ ;  /* 0x8000c90004037a10 */ /* 0x000fe20007ffe0ff */
        /* <DEDUP_REMOVED lines=10> */
.L_x_183:
[----:B------:R-:W-:-:S04]  /*8d80*/  MOV R2, c[0x0][0x32c] ;  /* 0x0000cb0000027a02 */ /* 0x000fc80000000f00 */
[----:B------:R-:W-:-:S13]  /*8d90*/  ISETP.NE.AND P0, PT, R2, 0x1, PT ;  /* 0x000000010200780c */ /* 0x000fda0003f05270 */
[----:B------:R-:W-:-:S05]  /*8da0*/  @P0 IMAD.HI.U32 R2, R4, c[0x0][0x330], RZ ;  /* 0x0000cc0004020a27 */ /* 0x000fca00078e00ff */
[----:B------:R-:W-:-:S05]  /*8db0*/  @P0 SHF.R.U32.HI R4, RZ, c[0x0][0x334], R2 ;  /* 0x0000cd00ff040a19 */ /* 0x000fca0000011602 */
.L_x_184:
[----:B------:R-:W-:-:S05]  /*8dc0*/  IMAD R4, R4, c[0x0][0x32c], RZ ;  /* 0x0000cb0004047a24 */ /* 0x000fca00078e02ff */
[----:B------:R-:W-:-:S04]  /*8dd0*/  IMNMX R3, R3, R4, !PT ;  /* 0x0000000403037217 */ /* 0x000fc80007800200 */
.L_x_182:
[----:B------:R-:W-:-:S05]  /*8de0*/  IADD3 R3, R3, 0x5f, RZ ;  /* 0x0000005f03037810 */ /* 0x000fca0007ffe0ff */
[----:B------:R-:W-:-:S05]  /*8df0*/  IMAD.HI R3, R3, 0x2aaaaaab, RZ ;  /* 0x2aaaaaab03037827 */ /* 0x000fca00078e02ff */
[----:B------:R-:W-:-:S04]  /*8e00*/  SHF.R.U32.HI R2, RZ, 0x1f, R3 ;  /* 0x0000001fff027819 */ /* 0x000fc80000011603 */
[----:B------:R-:W-:-:S04]  /*8e10*/  LEA.HI.SX32 R2, R3, R2, 0x1c ;  /* 0x0000000203027211 */ /* 0x000fc800078fe2ff */
[----:B------:R-:W-:-:S04]  /*8e20*/  IMNMX R225, R207, R2, !PT ;  /* 0x00000002cfe17217 */ /* 0x000fc80007800200 */
[----:B------:R-:W-:-:S13]  /*8e30*/  ISETP.GE.AND P0, PT, R184, R225, PT ;  /* 0x000000e1b800720c */ /* 0x000fda0003f06270 */
[----:B------:R-:W-:Y:S05]  /*8e40*/  @!P0 BRA `(.L_x_185) ;  /* 0x0000298000008947 */ /* 0x000fea0003800000 */
[----:B------:R-:W-:Y:S01]  /*8e50*/  MOV R117, R12 ;  /* 0x0000000c00757202 */ /* 0x000fe20000000f00 */
[----:B------:R-:W-:Y:S01]  /*8e60*/  IMAD.MOV.U32 R222, RZ, RZ, R184 ;  /* 0x000000ffffde7224 */ /* 0x000fe200078e00b8 */
[----:B------:R-:W-:Y:S01]  /*8e70*/  MOV R3, R0 ;  /* 0x0000000000037202 */ /* 0x000fe20000000f00 */
[----:B------:R-:W-:Y:S01]  /*8e80*/  IMAD.MOV.U32 R118, RZ, RZ, c[0x0][0x1e4] ;  /* 0x00007900ff767624 */ /* 0x000fe200078e00ff */
[----:B------:R-:W-:Y:S02]  /*8e90*/  MOV R223, c[0x0][0x1e0] ;  /* 0x0000780000df7a02 */ /* 0x000fe40000000f00 */
.L_x_186:
[----:B------:R-:W-:Y:S04]  /*8ea0*/  DEPBAR.LE SB0, 0x0 ;  /* 0x000080000000791a */ /* 0x000fe80000000000 */
[----:B------:R-:W-:Y:S01]  /*8eb0*/  BAR.SYNC.DEFER_BLOCKING 0x0 ;  /* 0x0000000000007b1d */ /* 0x000fe20000010000 */
[----:B------:R-:W-:Y:S11]  /*8ec0*/  ISETP.GT.AND P2, PT, R207, R222, PT ;  /* 0x000000decf00720c */ /* 0x000ff60003f44270 */
[----:B------:R-:W-:Y:S02]  /*8ed0*/  @!UPT UIADD3 URZ, URZ, URZ, URZ ;  /* 0x0000003f3f3ff290 */ /* 0x000fe4000fffe03f */
[----:B------:R-:W-:Y:S01]  /*8ee0*/  @!P2 SHF.R.S32.HI R0, RZ, 0x1f, R222 ;  /* 0x0000001fff00a819 */ /* 0x000fe200000114de */
[----:B------:R-:W-:Y:S01]  /*8ef0*/  @!P2 IMAD.WIDE.U32 R28, R222, c[0x0][0x208], RZ ;  /* 0x00008200de1caa25 */ /* 0x000fe200078e00ff */
[----:B------:R-:W-:Y:S02]  /*8f00*/  @!P2 MOV R36, R218 ;  /* 0x000000da0024a202 */ /* 0x000fe40000000f00 */
[----:B------:R-:W-:Y:S01]  /*8f10*/  @!P2 MOV R37, R221 ;  /* 0x000000dd0025a202 */ /* 0x000fe20000000f00 */
[----:B------:R-:W-:Y:S04]  /*8f20*/  @!P2 IMAD R0, R0, c[0x0][0x208], RZ ;  /* 0x000082000000aa24 */ /* 0x000fe800078e02ff */
[----:B------:R-:W-:Y:S01]  /*8f30*/  @!P2 IMAD R0, R222, c[0x0][0x20c], R0 ;  /* 0x00008300de00aa24 */ /* 0x000fe200078e0200 */
[----:B------:R-:W1:Y:S01]  /*8f40*/  LDSM.16.M88.4 R8, [R206+0x8100] ;  /* 0x00810000ce08783b */ /* 0x000e620000000200 */
[----:B------:R-:W-:Y:S03]  /*8f50*/  @!P2 IMAD.WIDE.U32 R36, R28, 0x60, R36 ;  /* 0x000000601c24a825 */ /* 0x000fe600078e0024 */
[----:B------:R-:W-:Y:S02]  /*8f60*/  @!P2 IADD3 R0, R29, R0, RZ ;  /* 0x000000001d00a210 */ /* 0x000fe40007ffe0ff */
[----:B------:R-:W-:Y:S02]  /*8f70*/  @!P2 SHF.L.U32 R186, R36, 0x1, RZ ;  /* 0x0000000124baa819 */ /* 0x000fe400000006ff */
[----:B------:R-:W2:Y:S02]  /*8f80*/  LDSM.16.M88.4 R16, [R206+0x8900] ;  /* 0x00890000ce10783b */ /* 0x000ea40000000200 */
[----:B------:R-:W-:Y:S04]  /*8f90*/  @!P2 IADD3 R180, P1, R186, 0x80, RZ ;  /* 0x00000080bab4a810 */ /* 0x000fe80007f3e0ff */
[----:B------:R-:W-:Y:S02]  /*8fa0*/  @!P2 IADD3 R180, P0, R180, c[0x0][0x1f8], RZ ;  /* 0x00007e00b4b4aa10 */ /* 0x000fe40007f1e0ff */
[----:B------:R-:W3:Y:S08]  /*8fb0*/  LDSM.16.M88.4 R24, [R206+0x9100] ;  /* 0x00910000ce18783b */ /* 0x000ef00000000200 */
[----:B------:R-:W4:Y:S08]  /*8fc0*/  LDSM.16.M88.4 R32, [R206+0x9900] ;  /* 0x00990000ce20783b */ /* 0x000f300000000200 */
[----:B------:R-:W5:Y:S01]  /*8fd0*/  LDSM.16.M88.4 R40, [R206+0xa100] ;  /* 0x00a10000ce28783b */ /* 0x000f620000000200 */
[C---:B-1----:R-:W-:Y:S07]  /*8fe0*/  HMMA.16816.F32 R4, R124.reuse, R8, RZ ;  /* 0x000000087c04723c */ /* 0x042fee00000018ff */
[----:B------:R-:W1:Y:S01]  /*8ff0*/  LDSM.16.M88.4 R48, [R206+0xa900] ;  /* 0x00a90000ce30783b */ /* 0x000e620000000200 */
[C---:B------:R-:W-:Y:S07]  /*9000*/  HMMA.16816.F32 R8, R124.reuse, R10, RZ ;  /* 0x0000000a7c08723c */ /* 0x040fee00000018ff */
[----:B------:R-:W1:Y:S01]  /*9010*/  LDSM.16.M88.4 R120, [R205] ;  /* 0x00000000cd78783b */ /* 0x000e620000000200 */
[C---:B--2---:R-:W-:Y:S07]  /*9020*/  HMMA.16816.F32 R12, R124.reuse, R16, RZ ;  /* 0x000000107c0c723c */ /* 0x044fee00000018ff */
[----:B------:R-:W2:Y:S01]  /*9030*/  LDSM.16.M88.4 R128, [R199] ;  /* 0x00000000c780783b */ /* 0x000ea20000000200 */
[C---:B------:R-:W-:Y:S07]  /*9040*/  HMMA.16816.F32 R16, R124.reuse, R18, RZ ;  /* 0x000000127c10723c */ /* 0x040fee00000018ff */
[----:B------:R-:W1:Y:S01]  /*9050*/  LDSM.16.M88.4 R132, [R198] ;  /* 0x00000000c684783b */ /* 0x000e620000000200 */
[C---:B---3--:R-:W-:Y:S07]  /*9060*/  HMMA.16816.F32 R20, R124.reuse, R24, RZ ;  /* 0x000000187c14723c */ /* 0x048fee00000018ff */
[----:B------:R-:W3:Y:S01]  /*9070*/  LDSM.16.M88.4 R136, [R197] ;  /* 0x00000000c588783b */ /* 0x000ee20000000200 */
[C---:B------:R-:W-:Y:S07]  /*9080*/  HMMA.16816.F32 R24, R124.reuse, R26, RZ ;  /* 0x0000001a7c18723c */ /* 0x040fee00000018ff */
[----:B------:R-:W1:Y:S01]  /*9090*/  LDSM.16.M88.4 R144, [R196] ;  /* 0x00000000c490783b */ /* 0x000e620000000200 */
[C---:B----4-:R-:W-:Y:S07]  /*90a0*/  HMMA.16816.F32 R28, R124.reuse, R32, RZ ;  /* 0x000000207c1c723c */ /* 0x050fee00000018ff */
[----:B------:R-:W4:Y:S01]  /*90b0*/  LDSM.16.M88.4 R152, [R195] ;  /* 0x00000000c398783b */ /* 0x000f220000000200 */
[----:B------:R-:W-:Y:S05]  /*90c0*/  @!P2 IMAD R33, R0, 0x60, RZ ;  /* 0x000000600021a824 */ /* 0x000fea00078e02ff */
[----:B------:R-:W-:Y:S02]  /*90d0*/  @!P2 IADD3 R0, R37, R33, RZ ;  /* 0x000000212500a210 */ /* 0x000fe40007ffe0ff */
[C---:B------:R-:W-:Y:S02]  /*90e0*/  HMMA.16816.F32 R32, R124.reuse, R34, RZ ;  /* 0x000000227c20723c */ /* 0x040fe400000018ff */
[----:B------:R-:W-:Y:S04]  /*90f0*/  @!P2 SHF.L.U64.HI R0, R36, 0x1, R0 ;  /* 0x000000012400a819 */ /* 0x000fe80000010200 */
[----:B------:R-:W-:Y:S02]  /*9100*/  @!P2 IADD3.X R181, RZ, c[0x0][0x1fc], R0, P0, P1 ;  /* 0x00007f00ffb5aa10 */ /* 0x000fe400007e2400 */
[C---:B-----5:R-:W-:Y:S01]  /*9110*/  HMMA.16816.F32 R36, R124.reuse, R40, RZ ;  /* 0x000000287c24723c */ /* 0x060fe200000018ff */
[----:B------:R-:W-:Y:S04]  /*9120*/  @!P2 IADD3 R186, P0, R186, c[0x0][0x1f8], RZ ;  /* 0x00007e00babaaa10 */ /* 0x000fe80007f1e0ff */
[----:B------:R-:W-:Y:S02]  /*9130*/  @!P2 IADD3.X R187, R0, c[0x0][0x1fc], RZ, P0, !PT ;  /* 0x00007f0000bbaa10 */ /* 0x000fe400007fe4ff */
[----:B------:R-:W-:Y:S01]  /*9140*/  @!P2 IADD3 R184, P1, R186, UR9, RZ ;  /* 0x00000009bab8ac10 */ /* 0x000fe2000ff3e0ff */
[C---:B------:R-:W-:Y:S02]  /*9150*/  HMMA.16816.F32 R40, R124.reuse, R42, RZ ;  /* 0x0000002a7c28723c */ /* 0x040fe400000018ff */
[----:B------:R-:W-:Y:S01]  /*9160*/  @!PT LDS RZ, [RZ] ;  /* 0x00000000fffff984 */ /* 0x000fe20000000800 */
[----:B------:R-:W-:Y:S01]  /*9170*/  @!PT LDS RZ, [RZ] ;  /* 0x00000000fffff984 */ /* 0x000fe20000000800 */
[----:B------:R-:W-:Y:S01]  /*9180*/  @!PT LDS RZ, [RZ] ;  /* 0x00000000fffff984 */ /* 0x000fe20000000800 */
[----:B------:R5:W-:Y:S02]  /*9190*/  @!P2 LDGSTS.E.BYPASS.LTC128B.128 [R208+0x100], [R186.64], !P6 ;  /* 0x00100000bad0afae */ /* 0x000be4000f101d4a */
[----:B------:R-:W-:Y:S02]  /*91a0*/  @!P2 IADD3.X R185, R187, UR12, RZ, P1, !PT ;  /* 0x0000000cbbb9ac10 */ /* 0x000fe40008ffe4ff */
[----:B------:R-:W-:Y:S02]  /*91b0*/  @!P2 IADD3 R182, P0, R184, UR9, RZ ;  /* 0x00000009b8b6ac10 */ /* 0x000fe4000ff1e0ff */
[C---:B-1----:R-:W-:Y:S02]  /*91c0*/  HMMA.16816.F32 R44, R124.reuse, R48, RZ ;  /* 0x000000307c2c723c */ /* 0x042fe400000018ff */
[----:B------:R1:W-:Y:S02]  /*91d0*/  @!P2 LDGSTS.E.BYPASS.LTC128B.128 [R208+0x3100], [R180.64], !P5 ;  /* 0x03100000b4d0afae */ /* 0x0003e4000e901d4a */
[----:B------:R-:W-:Y:S04]  /*91e0*/  @!P2 IADD3.X R183, R185, UR12, RZ, P0, !PT ;  /* 0x0000000cb9b7ac10 */ /* 0x000fe800087fe4ff */
[----:B------:R-:W-:Y:S02]  /*91f0*/  HMMA.16816.F32 R48, R124, R50, RZ ;  /* 0x000000327c30723c */ /* 0x000fe400000018ff */
[----:B------:R5:W-:Y:S06]  /*9200*/  @!P2 LDGSTS.E.BYPASS.LTC128B.128 [R208+0x1100], [R184.64], !P6 ;  /* 0x01100000b8d0afae */ /* 0x000bec000f101d4a */
[C---:B------:R-:W-:Y:S02]  /*9210*/  HMMA.16816.F32 R4, R140.reuse, R120, R4 ;  /* 0x000000788c04723c */ /* 0x040fe40000001804 */
[----:B------:R5:W-:Y:S06]  /*9220*/  @!P2 LDGSTS.E.BYPASS.LTC128B.128 [R208+0x4100], [R184.64+0x80], !P5 ;  /* 0x04100080b8d0afae */ /* 0x000bec000e901d4a */
[C---:B------:R-:W-:Y:S02]  /*9230*/  HMMA.16816.F32 R8, R140.reuse, R122, R8 ;  /* 0x0000007a8c08723c */ /* 0x040fe40000001808 */
[----:B------:R1:W-:Y:S06]  /*9240*/  @!P2 LDGSTS.E.BYPASS.LTC128B.128 [R208+0x2100], [R182.64], !P6 ;  /* 0x02100000b6d0afae */ /* 0x0003ec000f101d4a */
[C---:B--2---:R-:W-:Y:S02]  /*9250*/  HMMA.16816.F32 R12, R140.reuse, R128, R12 ;  /* 0x000000808c0c723c */ /* 0x044fe4000000180c */
[----:B------:R1:W-:Y:S01]  /*9260*/  @!P2 LDGSTS.E.BYPASS.LTC128B.128 [R208+0x5100], [R182.64+0x80], !P5 ;  /* 0x05100080b6d0afae */ /* 0x0003e2000e901d4a */
[C---:B------:R-:W-:Y:S05]  /*9270*/  ISETP.GT.AND P2, PT, R222.reuse, R207, PT ;  /* 0x000000cfde00720c */ /* 0x040fea0003f44270 */
[C---:B------:R-:W-:Y:S02]  /*9280*/  HMMA.16816.F32 R16, R140.reuse, R130, R16 ;  /* 0x000000828c10723c */ /* 0x040fe40000001810 */
[----:B------:R-:W2:Y:S06]  /*9290*/  LDSM.16.M88.4 R164, [R203+0x8100] ;  /* 0x00810000cba4783b */ /* 0x000eac0000000200 */
[C---:B------:R-:W-:Y:S02]  /*92a0*/  HMMA.16816.F32 R20, R140.reuse, R132, R20 ;  /* 0x000000848c14723c */ /* 0x040fe40000001814 */
[----:B------:R-:W0:Y:S06]  /*92b0*/  LDGDEPBAR ;  /* 0x00000000000079af */ /* 0x000e2c0000000000 */
[C---:B------:R-:W-:Y:S02]  /*92c0*/  HMMA.16816.F32 R24, R140.reuse, R134, R24 ;  /* 0x000000868c18723c */ /* 0x040fe40000001818 */
[----:B------:R-:W1:Y:S06]  /*92d0*/  LDSM.16.M88.4 R120, [R203+0x8900] ;  /* 0x00890000cb78783b */ /* 0x000e6c0000000200 */
[C---:B---3--:R-:W-:Y:S02]  /*92e0*/  HMMA.16816.F32 R28, R140.reuse, R136, R28 ;  /* 0x000000888c1c723c */ /* 0x048fe4000000181c */
[----:B------:R-:W3:Y:S06]  /*92f0*/  LDSM.16.M88.4 R128, [R203+0x9100] ;  /* 0x00910000cb80783b */ /* 0x000eec0000000200 */
[C---:B------:R-:W-:Y:S02]  /*9300*/  HMMA.16816.F32 R32, R140.reuse, R138, R32 ;  /* 0x0000008a8c20723c */ /* 0x040fe40000001820 */
[----:B------:R-:W3:Y:S06]  /*9310*/  LDSM.16.M88.4 R132, [R203+0x9900] ;  /* 0x00990000cb84783b */ /* 0x000eec0000000200 */
[C---:B------:R-:W-:Y:S02]  /*9320*/  HMMA.16816.F32 R36, R140.reuse, R144, R36 ;  /* 0x000000908c24723c */ /* 0x040fe40000001824 */
[----:B------:R-:W3:Y:S06]  /*9330*/  LDSM.16.M88.4 R136, [R203+0xa100] ;  /* 0x00a10000cb88783b */ /* 0x000eec0000000200 */
[C---:B------:R-:W-:Y:S02]  /*9340*/  HMMA.16816.F32 R40, R140.reuse, R146, R40 ;  /* 0x000000928c28723c */ /* 0x040fe40000001828 */
[----:B------:R-:W3:Y:S06]  /*9350*/  LDSM.16.M88.4 R144, [R203+0xa900] ;  /* 0x00a90000cb90783b */ /* 0x000eec0000000200 */
[C---:B----4-:R-:W-:Y:S02]  /*9360*/  HMMA.16816.F32 R44, R140.reuse, R152, R44 ;  /* 0x000000988c2c723c */ /* 0x050fe4000000182c */
[----:B-1----:R-:W-:Y:S06]  /*9370*/  LDSM.16.M88.4 R180, [R194+0x2800] ;  /* 0x00280000c2b4783b */ /* 0x002fec0000000200 */
[----:B------:R-:W-:Y:S02]  /*9380*/  HMMA.16816.F32 R48, R140, R154, R48 ;  /* 0x0000009a8c30723c */ /* 0x000fe40000001830 */
[----:B------:R-:W-:Y:S06]  /*9390*/  LDSM.16.M88.4 R152, [R194+0x800] ;  /* 0x00080000c298783b */ /* 0x000fec0000000200 */
[C---:B--2---:R-:W-:Y:S02]  /*93a0*/  HMMA.16816.F32 R4, R148.reuse, R164, R4 ;  /* 0x000000a49404723c */ /* 0x044fe40000001804 */
[----:B-----5:R-:W-:Y:S06]  /*93b0*/  LDSM.16.M88.4 R184, [R194+0x3000] ;  /* 0x00300000c2b8783b */ /* 0x020fec0000000200 */
[C---:B------:R-:W-:Y:S02]  /*93c0*/  HMMA.16816.F32 R8, R148.reuse, R166, R8 ;  /* 0x000000a69408723c */ /* 0x040fe40000001808 */
[----:B------:R-:W-:Y:S06]  /*93d0*/  LDSM.16.M88.4 R164, [R194+0x2000] ;  /* 0x00200000c2a4783b */ /* 0x000fec0000000200 */
[C---:B------:R-:W-:Y:S08]  /*93e0*/  HMMA.16816.F32 R12, R148.reuse, R120, R12 ;  /* 0x00000078940c723c */ /* 0x040ff0000000180c */
[C---:B------:R-:W-:Y:S01]  /*93f0*/  HMMA.16816.F32 R16, R148.reuse, R122, R16 ;  /* 0x0000007a9410723c */ /* 0x040fe20000001810 */
[----:B------:R-:W1:Y:S07]  /*9400*/  LDSM.16.M88.4 R120, [R194] ;  /* 0x00000000c278783b */ /* 0x000e6e0000000200 */
[C---:B---3--:R-:W-:Y:S08]  /*9410*/  HMMA.16816.F32 R20, R148.reuse, R128, R20 ;  /* 0x000000809414723c */ /* 0x048ff00000001814 */
[C---:B------:R-:W-:Y:S01]  /*9420*/  HMMA.16816.F32 R24, R148.reuse, R130, R24 ;  /* 0x000000829418723c */ /* 0x040fe20000001818 */
[----:B------:R-:W2:Y:S07]  /*9430*/  LDSM.16.M88.4 R128, [R194+0x1000] ;  /* 0x00100000c280783b */ /* 0x000eae0000000200 */
[C---:B------:R-:W-:Y:S08]  /*9440*/  HMMA.16816.F32 R28, R148.reuse, R132, R28 ;  /* 0x00000084941c723c */ /* 0x040ff0000000181c */
[C---:B------:R-:W-:Y:S01]  /*9450*/  HMMA.16816.F32 R32, R148.reuse, R134, R32 ;  /* 0x000000869420723c */ /* 0x040fe20000001820 */
[----:B------:R-:W3:Y:S07]  /*9460*/  LDSM.16.M88.4 R132, [R194+0x1800] ;  /* 0x00180000c284783b */ /* 0x000eee0000000200 */
[C---:B------:R-:W-:Y:S08]  /*9470*/  HMMA.16816.F32 R36, R148.reuse, R136, R36 ;  /* 0x000000889424723c */ /* 0x040ff00000001824 */
[C---:B------:R-:W-:Y:S01]  /*9480*/  HMMA.16816.F32 R40, R148.reuse, R138, R40 ;  /* 0x0000008a9428723c */ /* 0x040fe20000001828 */
[----:B------:R-:W4:Y:S07]  /*9490*/  LDSM.16.M88.4 R136, [R206+0xb100] ;  /* 0x00b10000ce88783b */ /* 0x000f2e0000000200 */
[C---:B------:R-:W-:Y:S08]  /*94a0*/  HMMA.16816.F32 R44, R148.reuse, R144, R44 ;  /* 0x00000090942c723c */ /* 0x040ff0000000182c */
[----:B------:R-:W-:Y:S01]  /*94b0*/  HMMA.16816.F32 R48, R148, R146, R48 ;  /* 0x000000929430723c */ /* 0x000fe20000001830 */
[----:B------:R-:W-:Y:S07]  /*94c0*/  LDSM.16.M88.4 R144, [R206+0xc100] ;  /* 0x00c10000ce90783b */ /* 0x000fee0000000200 */
        /* <DEDUP_REMOVED lines=8> */
[----:B------:R-:W2:Y:S07]  /*9550*/  LDSM.16.M88.4 R128, [R206+0xd100] ;  /* 0x00d10000ce80783b */ /* 0x000eae0000000200 */
[C---:B---3--:R-:W-:Y:S08]  /*9560*/  HMMA.16816.F32 R28, R156.reuse, R132, R28 ;  /* 0x000000849c1c723c */ /* 0x048ff0000000181c */
[C---:B------:R-:W-:Y:S01]  /*9570*/  HMMA.16816.F32 R32, R156.reuse, R134, R32 ;  /* 0x000000869c20723c */ /* 0x040fe20000001820 */
[----:B------:R-:W3:Y:S07]  /*9580*/  LDSM.16.M88.4 R132, [R206+0xd900] ;  /* 0x00d90000ce84783b */ /* 0x000eee0000000200 */
[C---:B------:R-:W-:Y:S08]  /*9590*/  HMMA.16816.F32 R36, R156.reuse, R164, R36 ;  /* 0x000000a49c24723c */ /* 0x040ff00000001824 */
[C---:B------:R-:W-:Y:S01]  /*95a0*/  HMMA.16816.F32 R40, R156.reuse, R166, R40 ;  /* 0x000000a69c28723c */ /* 0x040fe20000001828 */
[----:B------:R-:W2:Y:S07]  /*95b0*/  LDSM.16.M88.4 R164, [R193] ;  /* 0x00000000c1a4783b */ /* 0x000eae0000000200 */
[C---:B------:R-:W-:Y:S08]  /*95c0*/  HMMA.16816.F32 R44, R156.reuse, R180, R44 ;  /* 0x000000b49c2c723c */ /* 0x040ff0000000182c */
[----:B------:R-:W-:Y:S01]  /*95d0*/  HMMA.16816.F32 R48, R156, R182, R48 ;  /* 0x000000b69c30723c */ /* 0x000fe20000001830 */
[----:B------:R-:W-:Y:S07]  /*95e0*/  LDSM.16.M88.4 R180, [R203+0xd100] ;  /* 0x00d10000cbb4783b */ /* 0x000fee0000000200 */
[C---:B----4-:R-:W-:Y:S08]  /*95f0*/  HMMA.16816.F32 R4, R160.reuse, R136, R4 ;  /* 0x00000088a004723c */ /* 0x050ff00000001804 */
[C---:B------:R-:W-:Y:S01]  /*9600*/  HMMA.16816.F32 R8, R160.reuse, R138, R8 ;  /* 0x0000008aa008723c */ /* 0x040fe20000001808 */
[----:B------:R-:W4:Y:S07]  /*9610*/  LDSM.16.M88.4 R136, [R192] ;  /* 0x00000000c088783b */ /* 0x000f2e0000000200 */
[C---:B-1----:R-:W-:Y:S08]  /*9620*/  HMMA.16816.F32 R12, R160.reuse, R120, R12 ;  /* 0x00000078a00c723c */ /* 0x042ff0000000180c */
[C---:B------:R-:W-:Y:S01]  /*9630*/  HMMA.16816.F32 R16, R160.reuse, R122, R16 ;  /* 0x0000007aa010723c */ /* 0x040fe20000001810 */
[----:B------:R-:W1:Y:S07]  /*9640*/  LDSM.16.M88.4 R120, [R191] ;  /* 0x00000000bf78783b */ /* 0x000e6e0000000200 */
[C---:B------:R-:W-:Y:S08]  /*9650*/  HMMA.16816.F32 R20, R160.reuse, R144, R20 ;  /* 0x00000090a014723c */ /* 0x040ff00000001814 */
[C---:B------:R-:W-:Y:S01]  /*9660*/  HMMA.16816.F32 R24, R160.reuse, R146, R24 ;  /* 0x00000092a018723c */ /* 0x040fe20000001818 */
[----:B------:R-:W1:Y:S07]  /*9670*/  LDSM.16.M88.4 R144, [R190] ;  /* 0x00000000be90783b */ /* 0x000e6e0000000200 */
[C---:B-----5:R-:W-:Y:S08]  /*9680*/  HMMA.16816.F32 R28, R160.reuse, R152, R28 ;  /* 0x00000098a01c723c */ /* 0x060ff0000000181c */
[C---:B------:R-:W-:Y:S01]  /*9690*/  HMMA.16816.F32 R32, R160.reuse, R154, R32 ;  /* 0x0000009aa020723c */ /* 0x040fe20000001820 */
[----:B------:R-:W-:Y:S07]  /*96a0*/  LDSM.16.M88.4 R152, [R203+0xb100] ;  /* 0x00b10000cb98783b */ /* 0x000fee0000000200 */
[C---:B--2---:R-:W-:Y:S08]  /*96b0*/  HMMA.16816.F32 R36, R160.reuse, R128, R36 ;  /* 0x00000080a024723c */ /* 0x044ff00000001824 */
[C---:B------:R-:W-:Y:S01]  /*96c0*/  HMMA.16816.F32 R40, R160.reuse, R130, R40 ;  /* 0x00000082a028723c */ /* 0x040fe20000001828 */
[----:B------:R-:W2:Y:S07]  /*96d0*/  LDSM.16.M88.4 R128, [R189] ;  /* 0x00000000bd80783b */ /* 0x000eae0000000200 */
[C---:B---3--:R-:W-:Y:S08]  /*96e0*/  HMMA.16816.F32 R44, R160.reuse, R132, R44 ;  /* 0x00000084a02c723c */ /* 0x048ff0000000182c */
[----:B------:R-:W-:Y:S01]  /*96f0*/  HMMA.16816.F32 R48, R160, R134, R48 ;  /* 0x00000086a030723c */ /* 0x000fe20000001830 */
[----:B------:R-:W3:Y:S07]  /*9700*/  LDSM.16.M88.4 R132, [R188] ;  /* 0x00000000bc84783b */ /* 0x000eee0000000200 */
[C---:B------:R-:W-:Y:S08]  /*9710*/  HMMA.16816.F32 R4, R168.reuse, R164, R4 ;  /* 0x000000a4a804723c */ /* 0x040ff00000001804 */
[C---:B------:R-:W-:Y:S01]  /*9720*/  HMMA.16816.F32 R8, R168.reuse, R166, R8 ;  /* 0x000000a6a808723c */ /* 0x040fe20000001808 */
[----:B------:R-:W-:Y:S07]  /*9730*/  LDSM.16.M88.4 R164, [R203+0xc900] ;  /* 0x00c90000cba4783b */ /* 0x000fee0000000200 */
        /* <DEDUP_REMOVED lines=13> */
[----:B------:R-:W-:Y:S01]  /*9810*/  HMMA.16816.F32 R48, R168, R134, R48 ;  /* 0x00000086a830723c */ /* 0x000fe20000001830 */
[----:B------:R-:W-:Y:S07]  /*9820*/  LDSM.16.M88.4 R132, [R194+0x4800] ;  /* 0x00480000c284783b */ /* 0x000fee0000000200 */
        /* <DEDUP_REMOVED lines=12> */
[----:B------:R-:W-:Y:S08]  /*98f0*/  HMMA.16816.F32 R48, R172, R146, R48 ;  /* 0x00000092ac30723c */ /* 0x000ff00000001830 */
[C---:B------:R-:W-:Y:S07]  /*9900*/  HMMA.16816.F32 R4, R176.reuse, R184, R4 ;  /* 0x000000b8b004723c */ /* 0x040fee0000001804 */
[----:B------:R-:W-:Y:S01]  /*9910*/  IADD3 R184, R222, -0x1, RZ ;  /* 0xffffffffdeb87810 */ /* 0x000fe20007ffe0ff */
[C---:B------:R-:W-:Y:S08]  /*9920*/  HMMA.16816.F32 R8, R176.reuse, R186, R8 ;  /* 0x000000bab008723c */ /* 0x040ff00000001808 */
[C---:B--2---:R-:W-:Y:S08]  /*9930*/  HMMA.16816.F32 R12, R176.reuse, R128, R12 ;  /* 0x00000080b00c723c */ /* 0x044ff0000000180c */
        /* <DEDUP_REMOVED lines=11> */
[C---:B------:R-:W-:Y:S01]  /*99f0*/  HMMA.16816.F32 R28, R176.reuse, R132, R28 ;  /* 0x00000084b01c723c */ /* 0x040fe2000000181c */
        /* <DEDUP_REMOVED lines=51> */
[----:B-1----:R-:W-:Y:S01]  /*9d30*/  FMNMX.FTZ R129, R120, R123, !PT ;  /* 0x0000007b78817209 */ /* 0x002fe20007810000 */
[----:B------:R-:W-:Y:S01]  /*9d40*/  @P2 IMAD.WIDE.U32 R122, R184, c[0x0][0x1e0], RZ ;  /* 0x00007800b87a2a25 */ /* 0x000fe200078e00ff */
[----:B------:R-:W-:Y:S05]  /*9d50*/  @P2 SHF.R.S32.HI R120, RZ, 0x1f, R184 ;  /* 0x0000001fff782819 */ /* 0x000fea00000114b8 */
[----:B------:R-:W1:Y:S01]  /*9d60*/  SHFL.BFLY PT, R2, R129, 0x1, 0x1f ;  /* 0x0c201f0081027f89 */ /* 0x000e6200000e0000 */
[----:B--2---:R-:W-:Y:S02]  /*9d70*/  FMNMX.FTZ R119, R121, R0, !PT ;  /* 0x0000000079777209 */ /* 0x004fe40007810000 */
[----:B------:R-:W-:Y:S05]  /*9d80*/  @P2 MOV R121, R213 ;  /* 0x000000d500792202 */ /* 0x000fea0000000f00 */
[----:B------:R-:W2:Y:S01]  /*9d90*/  SHFL.BFLY PT, R116, R119, 0x1, 0x1f ;  /* 0x0c201f0077747f89 */ /* 0x000ea200000e0000 */
[----:B-1----:R-:W-:Y:S05]  /*9da0*/  FMNMX.FTZ R0, R129, R2, !PT ;  /* 0x0000000281007209 */ /* 0x002fea0007810000 */
[C---:B------:R-:W-:Y:S02]  /*9db0*/  FADD.FTZ R2, -R0.reuse, R3 ;  /* 0x0000000300027221 */ /* 0x040fe40000010100 */
[----:B------:R-:W-:Y:S01]  /*9dc0*/  FMUL.FTZ R147, R0, c[0x0][0x2d0] ;  /* 0x0000b40000937a20 */ /* 0x000fe20000410000 */
[----:B--2---:R-:W-:Y:S01]  /*9dd0*/  FMNMX.FTZ R116, R119, R116, !PT ;  /* 0x0000007477747209 */ /* 0x004fe20007810000 */
[----:B------:R-:W-:Y:S02]  /*9de0*/  FMUL.FTZ R3, R2, c[0x0][0x2d0] ;  /* 0x0000b40002037a20 */ /* 0x000fe40000410000 */
[----:B------:R-:W-:Y:S02]  /*9df0*/  FFMA.FTZ R138, R4, c[0x0][0x2d0], -R147 ;  /* 0x0000b400048a7a23 */ /* 0x000fe40000010893 */
[----:B------:R-:W-:Y:S02]  /*9e00*/  FADD.FTZ R2, -R116, R117 ;  /* 0x0000007574027221 */ /* 0x000fe40000010100 */
[----:B------:R-:W-:Y:S01]  /*9e10*/  @P2 IMAD R4, R120, c[0x0][0x1e0], RZ ;  /* 0x0000780078042a24 */ /* 0x000fe200078e02ff */
[----:B------:R-:W-:Y:S01]  /*9e20*/  @P2 MOV R120, R210 ;  /* 0x000000d200782202 */ /* 0x000fe20000000f00 */
[----:B------:R-:W-:Y:S01]  /*9e30*/  FMUL.FTZ R117, R2, c[0x0][0x2d0] ;  /* 0x0000b40002757a20 */ /* 0x000fe20000410000 */
[----:B------:R-:W1:Y:S01]  /*9e40*/  MUFU.EX2 R3, R3 ;  /* 0x0000000300037308 */ /* 0x000e620000000800 */
[----:B------:R-:W-:Y:S02]  /*9e50*/  @P2 IMAD R4, R184, c[0x0][0x1e4], R4 ;  /* 0x00007900b8042a24 */ /* 0x000fe400078e0204 */
[----:B------:R-:W-:Y:S03]  /*9e60*/  @P2 IMAD.WIDE.U32 R120, R122, 0x60, R120 ;  /* 0x000000607a782825 */ /* 0x000fe600078e0078 */
[----:B------:R-:W-:Y:S01]  /*9e70*/  @P2 IADD3 R4, R123, R4, RZ ;  /* 0x000000047b042210 */ /* 0x000fe20007ffe0ff */
[----:B------:R-:W-:Y:S01]  /*9e80*/  FMUL.FTZ R145, R116, c[0x0][0x2d0] ;  /* 0x0000b40074917a20 */ /* 0x000fe20000410000 */
[----:B------:R-:W-:Y:S01]  /*9e90*/  @P2 SHF.L.U32 R128, R120, 0x1, RZ ;  /* 0x0000000178802819 */ /* 0x000fe200000006ff */
[----:B------:R-:W-:Y:S01]  /*9ea0*/  FFMA.FTZ R119, R5, c[0x0][0x2d0], -R147 ;  /* 0x0000b40005777a23 */ /* 0x000fe20000010893 */
[----:B------:R2:W3:Y:S01]  /*9eb0*/  MUFU.EX2 R2, R117 ;  /* 0x0000007500027308 */ /* 0x0004e20000000800 */
[----:B------:R-:W-:Y:S01]  /*9ec0*/  @P2 IMAD R4, R4, 0x60, RZ ;  /* 0x0000006004042824 */ /* 0x000fe200078e02ff */
[----:B------:R-:W-:Y:S01]  /*9ed0*/  @P2 SHF.L.U32 R5, R223, 0x6, RZ ;  /* 0x00000006df052819 */ /* 0x000fe200000006ff */
[--C-:B------:R-:W-:Y:S02]  /*9ee0*/  FFMA.FTZ R146, R6, c[0x0][0x2d0], -R145.reuse ;  /* 0x0000b40006927a23 */ /* 0x100fe40000010891 */
[----:B------:R-:W-:Y:S01]  /*9ef0*/  FFMA.FTZ R137, R7, c[0x0][0x2d0], -R145 ;  /* 0x0000b40007897a23 */ /* 0x000fe20000010891 */
[----:B------:R-:W-:Y:S01]  /*9f00*/  @P2 IADD3 R4, R121, R4, RZ ;  /* 0x0000000479042210 */ /* 0x000fe20007ffe0ff */
[----:B------:R-:W-:Y:S02]  /*9f10*/  FFMA.FTZ R136, R9, c[0x0][0x2d0], -R147 ;  /* 0x0000b40009887a23 */ /* 0x000fe40000010893 */
[--C-:B------:R-:W-:Y:S01]  /*9f20*/  FFMA.FTZ R139, R10, c[0x0][0x2d0], -R145.reuse ;  /* 0x0000b4000a8b7a23 */ /* 0x100fe20000010891 */
[----:B------:R-:W-:Y:S01]  /*9f30*/  MUFU.EX2 R138, R138 ;  /* 0x0000008a008a7308 */ /* 0x000fe20000000800 */
[--C-:B------:R-:W-:Y:S02]  /*9f40*/  FFMA.FTZ R144, R11, c[0x0][0x2d0], -R145.reuse ;  /* 0x0000b4000b907a23 */ /* 0x100fe40000010891 */
[----:B------:R-:W-:Y:S02]  /*9f50*/  FFMA.FTZ R152, R14, c[0x0][0x2d0], -R145 ;  /* 0x0000b4000e987a23 */ /* 0x000fe40000010891 */
[C---:B-1----:R-:W-:Y:S02]  /*9f60*/  FMUL.FTZ R68, R3.reuse, R68 ;  /* 0x0000004403447220 */ /* 0x042fe40000410000 */
[C---:B------:R-:W-:Y:S02]  /*9f70*/  FMUL.FTZ R69, R3.reuse, R69 ;  /* 0x0000004503457220 */ /* 0x040fe40000410000 */
[C---:B------:R-:W-:Y:S01]  /*9f80*/  FMUL.FTZ R72, R3.reuse, R72 ;  /* 0x0000004803487220 */ /* 0x040fe20000410000 */
[----:B------:R-:W1:Y:S01]  /*9f90*/  MUFU.EX2 R119, R119 ;  /* 0x0000007700777308 */ /* 0x000e620000000800 */
[C---:B------:R-:W-:Y:S02]  /*9fa0*/  FMUL.FTZ R73, R3.reuse, R73 ;  /* 0x0000004903497220 */ /* 0x040fe40000410000 */
[----:B------:R-:W-:Y:S02]  /*9fb0*/  FMUL.FTZ R76, R3, R76 ;  /* 0x0000004c034c7220 */ /* 0x000fe40000410000 */
[----:B--2---:R-:W-:Y:S01]  /*9fc0*/  FFMA.FTZ R117, R8, c[0x0][0x2d0], -R147 ;  /* 0x0000b40008757a23 */ /* 0x004fe20000010893 */
[----:B------:R-:W-:Y:S01]  /*9fd0*/  @P2 SHF.L.U64.HI R8, R120, 0x1, R4 ;  /* 0x0000000178082819 */ /* 0x000fe20000010204 */
[----:B---3--:R-:W-:Y:S01]  /*9fe0*/  FMUL.FTZ R10, R2, R110 ;  /* 0x0000006e020a7220 */ /* 0x008fe20000410000 */
[----:B------:R-:W-:Y:S01]  /*9ff0*/  @P2 IADD3 R120, P0, R128, c[0x0][0x1c8], RZ ;  /* 0x0000720080782a10 */ /* 0x000fe20007f1e0ff */
[----:B------:R-:W-:Y:S01]  /*a000*/  FMUL.FTZ R11, R2, R111 ;  /* 0x0000006f020b7220 */ /* 0x000fe20000410000 */
[----:B------:R-:W-:Y:S01]  /*a010*/  @P2 IADD3 R128, P1, R128, 0x80, RZ ;  /* 0x0000008080802810 */ /* 0x000fe20007f3e0ff */
[----:B------:R-:W-:Y:S01]  /*a020*/  MUFU.EX2 R117, R117 ;  /* 0x0000007500757308 */ /* 0x000fe20000000800 */
[----:B------:R-:W-:Y:S01]  /*a030*/  @P2 IADD3.X R121, R8, c[0x0][0x1cc], RZ, P0, !PT ;  /* 0x0000730008792a10 */ /* 0x000fe200007fe4ff */
[----:B------:R-:W-:Y:S01]  /*a040*/  FMUL.FTZ R70, R2, R70 ;  /* 0x0000004602467220 */ /* 0x000fe20000410000 */
[----:B------:R-:W-:Y:S01]  /*a050*/  @P2 IADD3 R128, P0, R128, c[0x0][0x1c8], RZ ;  /* 0x0000720080802a10 */ /* 0x000fe20007f1e0ff */
[C---:B------:R-:W-:Y:S01]  /*a060*/  FMUL.FTZ R71, R2.reuse, R71 ;  /* 0x0000004702477220 */ /* 0x040fe20000410000 */
[----:B------:R-:W-:Y:S01]  /*a070*/  @P2 SHF.L.U64.HI R4, R223, 0x6, R118 ;  /* 0x00000006df042819 */ /* 0x000fe20000010276 */
[----:B------:R2:W-:Y:S01]  /*a080*/  @P2 LDGSTS.E.BYPASS.LTC128B.128 [R208+0x8100], [R120.64], !P6 ;  /* 0x0810000078d02fae */ /* 0x0005e2000f101d4a */
[----:B------:R-:W-:Y:S01]  /*a090*/  @P2 IADD3.X R129, RZ, c[0x0][0x1cc], R8, P0, P1 ;  /* 0x00007300ff812a10 */ /* 0x000fe200007e2408 */
[----:B------:R-:W-:Y:S01]  /*a0a0*/  FMUL.FTZ R74, R2, R74 ;  /* 0x0000004a024a7220 */ /* 0x000fe20000410000 */
[----:B------:R-:W-:Y:S01]  /*a0b0*/  @P2 IADD3 R6, P1, R120, R5, RZ ;  /* 0x0000000578062210 */ /* 0x000fe20007f3e0ff */
[----:B------:R-:W-:Y:S01]  /*a0c0*/  MUFU.EX2 R136, R136 ;  /* 0x0000008800887308 */ /* 0x000fe20000000800 */
[----:B------:R-:W-:Y:S02]  /*a0d0*/  FMUL.FTZ R75, R2, R75 ;  /* 0x0000004b024b7220 */ /* 0x000fe40000410000 */
[-C--:B------:R-:W-:Y:S01]  /*a0e0*/  @P2 IADD3.X R7, R121, R4.reuse, RZ, P1, !PT ;  /* 0x0000000479072210 */ /* 0x080fe20000ffe4ff */
[----:B------:R3:W-:Y:S01]  /*a0f0*/  @P2 LDGSTS.E.BYPASS.LTC128B.128 [R208+0xb100], [R128.64], !P5 ;  /* 0x0b10000080d02fae */ /* 0x0007e2000e901d4a */
[----:B------:R-:W-:Y:S01]  /*a100*/  @P2 IADD3 R8, P0, R6, R5, RZ ;  /* 0x0000000506082210 */ /* 0x000fe20007f1e0ff */
[C---:B------:R-:W-:Y:S02]  /*a110*/  FMUL.FTZ R5, R3.reuse, R113 ;  /* 0x0000007103057220 */ /* 0x040fe40000410000 */
[----:B------:R-:W-:Y:S01]  /*a120*/  FMUL.FTZ R77, R3, R77 ;  /* 0x0000004d034d7220 */ /* 0x000fe20000410000 */
[----:B------:R-:W-:Y:S01]  /*a130*/  @P2 IADD3.X R9, R7, R4, RZ, P0, !PT ;  /* 0x0000000407092210 */ /* 0x000fe200007fe4ff */
[----:B------:R-:W-:Y:S01]  /*a140*/  MUFU.EX2 R146, R146 ;  /* 0x0000009200927308 */ /* 0x000fe20000000800 */
[----:B------:R-:W-:Y:S01]  /*a150*/  FMUL.FTZ R4, R3, R112 ;  /* 0x0000007003047220 */ /* 0x000fe20000410000 */
[----:B------:R4:W-:Y:S01]  /*a160*/  @P2 LDGSTS.E.BYPASS.LTC128B.128 [R208+0x9100], [R6.64], !P6 ;  /* 0x0910000006d02fae */ /* 0x0009e2000f101d4a */
[----:B-1----:R-:W-:Y:S01]  /*a170*/  F2FP.PACK_AB R112, R119, R138 ;  /* 0x0000008a7770723e */ /* 0x002fe200000000ff */
[----:B------:R-:W-:Y:S01]  /*a180*/  FMUL.FTZ R78, R2, R78 ;  /* 0x0000004e024e7220 */ /* 0x000fe20000410000 */
[----:B------:R-:W-:Y:S01]  /*a190*/  ISETP.GT.AND P0, PT, R222, R225, PT ;  /* 0x000000e1de00720c */ /* 0x000fe20003f04270 */
[C---:B------:R-:W-:Y:S01]  /*a1a0*/  FMUL.FTZ R79, R2.reuse, R79 ;  /* 0x0000004f024f7220 */ /* 0x040fe20000410000 */
[----:B------:R-:W-:Y:S01]  /*a1b0*/  MOV R222, R184 ;  /* 0x000000b800de7202 */ /* 0x000fe20000000f00 */
[C---:B------:R-:W-:Y:S02]  /*a1c0*/  FMUL.FTZ R80, R3.reuse, R80 ;  /* 0x0000005003507220 */ /* 0x040fe40000410000 */
[----:B------:R4:W-:Y:S01]  /*a1d0*/  @P2 LDGSTS.E.BYPASS.LTC128B.128 [R208+0xc100], [R6.64+0x80], !P5 ;  /* 0x0c10008006d02fae */ /* 0x0009e2000e901d4a */
[----:B------:R-:W1:Y:S01]  /*a1e0*/  MUFU.EX2 R137, R137 ;  /* 0x0000008900897308 */ /* 0x000e620000000800 */
[C---:B------:R-:W-:Y:S02]  /*a1f0*/  FMUL.FTZ R81, R3.reuse, R81 ;  /* 0x0000005103517220 */ /* 0x040fe40000410000 */
[C---:B------:R-:W-:Y:S02]  /*a200*/  FMUL.FTZ R82, R2.reuse, R82 ;  /* 0x0000005202527220 */ /* 0x040fe40000410000 */
[C---:B------:R-:W-:Y:S02]  /*a210*/  FMUL.FTZ R83, R2.reuse, R83 ;  /* 0x0000005302537220 */ /* 0x040fe40000410000 */
[----:B------:R5:W-:Y:S01]  /*a220*/  @P2 LDGSTS.E.BYPASS.LTC128B.128 [R208+0xa100], [R8.64], !P6 ;  /* 0x0a10000008d02fae */ /* 0x000be2000f101d4a */
[C---:B------:R-:W-:Y:S02]  /*a230*/  FMUL.FTZ R84, R3.reuse, R84 ;  /* 0x0000005403547220 */ /* 0x040fe40000410000 */
[----:B------:R-:W-:Y:S01]  /*a240*/  MUFU.EX2 R139, R139 ;  /* 0x0000008b008b7308 */ /* 0x000fe20000000800 */
[----:B------:R-:W-:Y:S02]  /*a250*/  FMUL.FTZ R85, R3, R85 ;  /* 0x0000005503557220 */ /* 0x000fe40000410000 */
[C---:B------:R-:W-:Y:S02]  /*a260*/  FMUL.FTZ R86, R2.reuse, R86 ;  /* 0x0000005602567220 */ /* 0x040fe40000410000 */
[----:B------:R5:W-:Y:S01]  /*a270*/  @P2 LDGSTS.E.BYPASS.LTC128B.128 [R208+0xd100], [R8.64+0x80], !P5 ;  /* 0x0d10008008d02fae */ /* 0x000be2000e901d4a */
[----:B------:R-:W-:Y:S02]  /*a280*/  FMUL.FTZ R87, R2, R87 ;  /* 0x0000005702577220 */ /* 0x000fe40000410000 */
[--C-:B------:R-:W-:Y:S02]  /*a290*/  FFMA.FTZ R153, R15, c[0x0][0x2d0], -R145.reuse ;  /* 0x0000b4000f997a23 */ /* 0x100fe40000010891 */
[----:B------:R-:W5:Y:S01]  /*a2a0*/  MUFU.EX2 R144, R144 ;  /* 0x0000009000907308 */ /* 0x000f620000000800 */
[--C-:B------:R-:W-:Y:S02]  /*a2b0*/  FFMA.FTZ R154, R18, c[0x0][0x2d0], -R145.reuse ;  /* 0x0000b400129a7a23 */ /* 0x100fe40000010891 */
[----:B--2---:R-:W2:Y:S01]  /*a2c0*/  LDSM.16.MT88.4 R120, [R204+0x100] ;  /* 0x00010000cc78783b */ /* 0x004ea20000004200 */
[----:B-1----:R-:W-:Y:S01]  /*a2d0*/  F2FP.PACK_AB R113, R137, R146 ;  /* 0x000000928971723e */ /* 0x002fe200000000ff */
[----:B------:R-:W-:Y:S02]  /*a2e0*/  FFMA.FTZ R155, R19, c[0x0][0x2d0], -R145 ;  /* 0x0000b400139b7a23 */ /* 0x000fe40000010891 */
[----:B----4-:R-:W-:Y:S01]  /*a2f0*/  FMUL.FTZ R6, R2, R114 ;  /* 0x0000007202067220 */ /* 0x010fe20000410000 */
[----:B------:R-:W-:Y:S01]  /*a300*/  F2FP.PACK_AB R114, R136, R117 ;  /* 0x000000758872723e */ /* 0x000fe200000000ff */
[----:B------:R-:W-:Y:S01]  /*a310*/  FMUL.FTZ R7, R2, R115 ;  /* 0x0000007302077220 */ /* 0x000fe20000410000 */
[----:B------:R-:W-:Y:S01]  /*a320*/  MUFU.EX2 R152, R152 ;  /* 0x0000009800987308 */ /* 0x000fe20000000800 */
[----:B---3--:R-:W1:Y:S01]  /*a330*/  LDSM.16.MT88.4 R128, [R202+0x100] ;  /* 0x00010000ca80783b */ /* 0x008e620000004200 */
[--C-:B------:R-:W-:Y:S02]  /*a340*/  FFMA.FTZ R165, R20, c[0x0][0x2d0], -R147.reuse ;  /* 0x0000b40014a57a23 */ /* 0x100fe40000010893 */
[--C-:B------:R-:W-:Y:S02]  /*a350*/  FFMA.FTZ R164, R21, c[0x0][0x2d0], -R147.reuse ;  /* 0x0000b40015a47a23 */ /* 0x100fe40000010893 */
[--C-:B------:R-:W-:Y:S02]  /*a360*/  FFMA.FTZ R166, R24, c[0x0][0x2d0], -R147.reuse ;  /* 0x0000b40018a67a23 */ /* 0x100fe40000010893 */
[----:B------:R-:W-:Y:S01]  /*a370*/  FFMA.FTZ R167, R25, c[0x0][0x2d0], -R147 ;  /* 0x0000b40019a77a23 */ /* 0x000fe20000010893 */
[----:B------:R-:W3:Y:S01]  /*a380*/  LDSM.16.MT88.4 R132, [R201+0x100] ;  /* 0x00010000c984783b */ /* 0x000ee20000004200 */
[--C-:B------:R-:W-:Y:S01]  /*a390*/  FFMA.FTZ R181, R22, c[0x0][0x2d0], -R145.reuse ;  /* 0x0000b40016b57a23 */ /* 0x100fe20000010891 */
[----:B------:R-:W-:Y:S01]  /*a3a0*/  MUFU.EX2 R153, R153 ;  /* 0x0000009900997308 */ /* 0x000fe20000000800 */
[C---:B-----5:R-:W-:Y:S01]  /*a3b0*/  FMUL.FTZ R8, R3.reuse, R108 ;  /* 0x0000006c03087220 */ /* 0x060fe20000410000 */
[----:B------:R-:W-:Y:S01]  /*a3c0*/  F2FP.PACK_AB R115, R144, R139 ;  /* 0x0000008b9073723e */ /* 0x000fe200000000ff */
[----:B------:R-:W-:Y:S03]  /*a3d0*/  FMUL.FTZ R9, R3, R109 ;  /* 0x0000006d03097220 */ /* 0x000fe60000410000 */
[----:B------:R-:W4:Y:S01]  /*a3e0*/  LDSM.16.MT88.4 R108, [R200+0x100] ;  /* 0x00010000c86c783b */ /* 0x000f220000004200 */
[--C-:B------:R-:W-:Y:S02]  /*a3f0*/  FFMA.FTZ R180, R23, c[0x0][0x2d0], -R145.reuse ;  /* 0x0000b40017b47a23 */ /* 0x100fe40000010891 */
[--C-:B------:R-:W-:Y:S01]  /*a400*/  FFMA.FTZ R182, R26, c[0x0][0x2d0], -R145.reuse ;  /* 0x0000b4001ab67a23 */ /* 0x100fe20000010891 */
[----:B------:R-:W-:Y:S01]  /*a410*/  MUFU.EX2 R154, R154 ;  /* 0x0000009a009a7308 */ /* 0x000fe20000000800 */
[----:B------:R-:W-:Y:S02]  /*a420*/  FFMA.FTZ R183, R27, c[0x0][0x2d0], -R145 ;  /* 0x0000b4001bb77a23 */ /* 0x000fe40000010891 */
[--C-:B------:R-:W-:Y:S01]  /*a430*/  FFMA.FTZ R185, R28, c[0x0][0x2d0], -R147.reuse ;  /* 0x0000b4001cb97a23 */ /* 0x100fe20000010893 */
[----:B------:R-:W-:Y:S01]  /*a440*/  LDSM.16.MT88.4 R20, [R202+0x1100] ;  /* 0x00110000ca14783b */ /* 0x000fe20000004200 */
[--C-:B------:R-:W-:Y:S02]  /*a450*/  FFMA.FTZ R186, R29, c[0x0][0x2d0], -R147.reuse ;  /* 0x0000b4001dba7a23 */ /* 0x100fe40000010893 */
[--C-:B------:R-:W-:Y:S02]  /*a460*/  FFMA.FTZ R187, R32, c[0x0][0x2d0], -R147.reuse ;  /* 0x0000b40020bb7a23 */ /* 0x100fe40000010893 */
[----:B------:R-:W-:Y:S01]  /*a470*/  FFMA.FTZ R224, R33, c[0x0][0x2d0], -R147 ;  /* 0x0000b40021e07a23 */ /* 0x000fe20000010893 */
[----:B------:R-:W-:Y:S01]  /*a480*/  MUFU.EX2 R155, R155 ;  /* 0x0000009b009b7308 */ /* 0x000fe20000000800 */
[--C-:B------:R-:W-:Y:S01]  /*a490*/  FFMA.FTZ R226, R30, c[0x0][0x2d0], -R145.reuse ;  /* 0x0000b4001ee27a23 */ /* 0x100fe20000010891 */
[C---:B--2---:R-:W-:Y:S01]  /*a4a0*/  HMMA.16816.F32 R4, R112.reuse, R120, R4 ;  /* 0x000000787004723c */ /* 0x044fe20000001804 */
[----:B------:R-:W-:Y:S04]  /*a4b0*/  LDSM.16.MT88.4 R24, [R201+0x1100] ;  /* 0x00110000c918783b */ /* 0x000fe80000004200 */
[--C-:B------:R-:W-:Y:S02]  /*a4c0*/  FFMA.FTZ R227, R31, c[0x0][0x2d0], -R145.reuse ;  /* 0x0000b4001fe37a23 */ /* 0x100fe40000010891 */
[--C-:B------:R-:W-:Y:S01]  /*a4d0*/  FFMA.FTZ R228, R34, c[0x0][0x2d0], -R145.reuse ;  /* 0x0000b40022e47a23 */ /* 0x100fe20000010891 */
[C---:B------:R-:W-:Y:S01]  /*a4e0*/  HMMA.16816.F32 R8, R112.reuse, R122, R8 ;  /* 0x0000007a7008723c */ /* 0x040fe20000001808 */
[----:B------:R-:W2:Y:S01]  /*a4f0*/  LDSM.16.MT88.4 R120, [R204+0x3100] ;  /* 0x00310000cc78783b */ /* 0x000ea20000004200 */
[----:B------:R-:W-:Y:S02]  /*a500*/  MUFU.EX2 R165, R165 ;  /* 0x000000a500a57308 */ /* 0x000fe40000000800 */
[----:B------:R-:W-:Y:S02]  /*a510*/  FFMA.FTZ R229, R35, c[0x0][0x2d0], -R145 ;  /* 0x0000b40023e57a23 */ /* 0x000fe40000010891 */
[C---:B------:R-:W-:Y:S02]  /*a520*/  FMUL.FTZ R88, R3.reuse, R88 ;  /* 0x0000005803587220 */ /* 0x040fe40000410000 */
[C---:B-1----:R-:W-:Y:S01]  /*a530*/  HMMA.16816.F32 R68, R112.reuse, R128, R68 ;  /* 0x000000807044723c */ /* 0x042fe20000001844 */
[----:B------:R-:W-:Y:S03]  /*a540*/  LDSM.16.MT88.4 R28, [R202+0x1900] ;  /* 0x00190000ca1c783b */ /* 0x000fe60000004200 */
[C---:B------:R-:W-:Y:S01]  /*a550*/  FMUL.FTZ R89, R3.reuse, R89 ;  /* 0x0000005903597220 */ /* 0x040fe20000410000 */
[----:B------:R-:W-:Y:S01]  /*a560*/  MUFU.EX2 R164, R164 ;  /* 0x000000a400a47308 */ /* 0x000fe20000000800 */
[C---:B------:R-:W-:Y:S02]  /*a570*/  FMUL.FTZ R90, R2.reuse, R90 ;  /* 0x0000005a025a7220 */ /* 0x040fe40000410000 */
[C---:B------:R-:W-:Y:S01]  /*a580*/  HMMA.16816.F32 R72, R112.reuse, R130, R72 ;  /* 0x000000827048723c */ /* 0x040fe20000001848 */
[----:B------:R-:W1:Y:S03]  /*a590*/  LDSM.16.MT88.4 R128, [R202+0x3100] ;  /* 0x00310000ca80783b */ /* 0x000e660000004200 */
[C---:B------:R-:W-:Y:S02]  /*a5a0*/  FMUL.FTZ R91, R2.reuse, R91 ;  /* 0x0000005b025b7220 */ /* 0x040fe40000410000 */
[C---:B------:R-:W-:Y:S01]  /*a5b0*/  FMUL.FTZ R92, R3.reuse, R92 ;  /* 0x0000005c035c7220 */ /* 0x040fe20000410000 */
[----:B------:R-:W-:Y:S01]  /*a5c0*/  MUFU.EX2 R166, R166 ;  /* 0x000000a600a67308 */ /* 0x000fe20000000800 */
[C---:B---3--:R-:W-:Y:S01]  /*a5d0*/  HMMA.16816.F32 R76, R112.reuse, R132, R76 ;  /* 0x00000084704c723c */ /* 0x048fe2000000184c */
[----:B------:R-:W-:Y:S03]  /*a5e0*/  LDSM.16.MT88.4 R32, [R200+0x5100] ;  /* 0x00510000c820783b */ /* 0x000fe60000004200 */
[----:B------:R-:W-:Y:S02]  /*a5f0*/  FMUL.FTZ R93, R3, R93 ;  /* 0x0000005d035d7220 */ /* 0x000fe40000410000 */
[----:B------:R-:W-:Y:S02]  /*a600*/  FMUL.FTZ R94, R2, R94 ;  /* 0x0000005e025e7220 */ /* 0x000fe40000410000 */
[C---:B------:R-:W-:Y:S01]  /*a610*/  HMMA.16816.F32 R80, R112.reuse, R134, R80 ;  /* 0x000000867050723c */ /* 0x040fe20000001850 */
[----:B------:R-:W0:Y:S01]  /*a620*/  LDGDEPBAR ;  /* 0x00000000000079af */ /* 0x000e220000000000 */
[----:B------:R-:W-:Y:S02]  /*a630*/  MUFU.EX2 R167, R167 ;  /* 0x000000a700a77308 */ /* 0x000fe40000000800 */
[--C-:B------:R-:W-:Y:S02]  /*a640*/  FFMA.FTZ R132, R12, c[0x0][0x2d0], -R147.reuse ;  /* 0x0000b4000c847a23 */ /* 0x100fe40000010893 */
[--C-:B------:R-:W-:Y:S02]  /*a650*/  FFMA.FTZ R133, R13, c[0x0][0x2d0], -R147.reuse ;  /* 0x0000b4000d857a23 */ /* 0x100fe40000010893 */
[C---:B----4-:R-:W-:Y:S01]  /*a660*/  HMMA.16816.F32 R84, R112.reuse, R108, R84 ;  /* 0x0000006c7054723c */ /* 0x050fe20000001854 */
[----:B------:R-:W-:Y:S03]  /*a670*/  LDSM.16.MT88.4 R12, [R200+0x3100] ;  /* 0x00310000c80c783b */ /* 0x000fe60000004200 */
[--C-:B------:R-:W-:Y:S01]  /*a680*/  FFMA.FTZ R134, R16, c[0x0][0x2d0], -R147.reuse ;  /* 0x0000b40010867a23 */ /* 0x100fe20000010893 */
[----:B------:R-:W-:Y:S01]  /*a690*/  MUFU.EX2 R132, R132 ;  /* 0x0000008400847308 */ /* 0x000fe20000000800 */
[--C-:B------:R-:W-:Y:S02]  /*a6a0*/  FFMA.FTZ R135, R17, c[0x0][0x2d0], -R147.reuse ;  /* 0x0000b40011877a23 */ /* 0x100fe40000010893 */
[C---:B------:R-:W-:Y:S01]  /*a6b0*/  HMMA.16816.F32 R88, R112.reuse, R110, R88 ;  /* 0x0000006e7058723c */ /* 0x040fe20000001858 */
[----:B------:R-:W3:Y:S03]  /*a6c0*/  LDSM.16.MT88.4 R108, [R201+0x3100] ;  /* 0x00310000c96c783b */ /* 0x000ee60000004200 */
[C---:B------:R-:W-:Y:S02]  /*a6d0*/  FMUL.FTZ R95, R2.reuse, R95 ;  /* 0x0000005f025f7220 */ /* 0x040fe40000410000 */
[C---:B------:R-:W-:Y:S01]  /*a6e0*/  FMUL.FTZ R96, R3.reuse, R96 ;  /* 0x0000006003607220 */ /* 0x040fe20000410000 */
[----:B------:R-:W4:Y:S01]  /*a6f0*/  MUFU.EX2 R133, R133 ;  /* 0x0000008500857308 */ /* 0x000f220000000800 */
[C---:B------:R-:W-:Y:S01]  /*a700*/  FMUL.FTZ R97, R3.reuse, R97 ;  /* 0x0000006103617220 */ /* 0x040fe20000410000 */
[----:B------:R-:W-:Y:S02]  /*a710*/  LDSM.16.MT88.4 R16, [R202+0x900] ;  /* 0x00090000ca10783b */ /* 0x000fe40000004200 */
[C---:B--2---:R-:W-:Y:S03]  /*a720*/  HMMA.16816.F32 R92, R112.reuse, R120, R92 ;  /* 0x00000078705c723c */ /* 0x044fe6000000185c */
[C---:B------:R-:W-:Y:S02]  /*a730*/  FMUL.FTZ R98, R2.reuse, R98 ;  /* 0x0000006202627220 */ /* 0x040fe40000410000 */
[C---:B------:R-:W-:Y:S01]  /*a740*/  FMUL.FTZ R99, R2.reuse, R99 ;  /* 0x0000006302637220 */ /* 0x040fe20000410000 */
[----:B------:R-:W-:Y:S01]  /*a750*/  MUFU.EX2 R134, R134 ;  /* 0x0000008600867308 */ /* 0x000fe20000000800 */
[C---:B------:R-:W-:Y:S02]  /*a760*/  FMUL.FTZ R100, R3.reuse, R100 ;  /* 0x0000006403647220 */ /* 0x040fe40000410000 */
[C---:B------:R-:W-:Y:S03]  /*a770*/  FMUL.FTZ R101, R3.reuse, R101 ;  /* 0x0000006503657220 */ /* 0x040fe60000410000 */
[C---:B------:R-:W-:Y:S01]  /*a780*/  HMMA.16816.F32 R96, R112.reuse, R122, R96 ;  /* 0x0000007a7060723c */ /* 0x040fe20000001860 */
[----:B------:R-:W2:Y:S02]  /*a790*/  LDSM.16.MT88.4 R120, [R204+0x900] ;  /* 0x00090000cc78783b */ /* 0x000ea40000004200 */
[C---:B------:R-:W-:Y:S01]  /*a7a0*/  FMUL.FTZ R102, R2.reuse, R102 ;  /* 0x0000006602667220 */ /* 0x040fe20000410000 */
[----:B------:R-:W5:Y:S01]  /*a7b0*/  MUFU.EX2 R135, R135 ;  /* 0x0000008700877308 */ /* 0x000f620000000800 */
[C---:B------:R-:W-:Y:S02]  /*a7c0*/  FMUL.FTZ R103, R2.reuse, R103 ;  /* 0x0000006702677220 */ /* 0x040fe40000410000 */
[C---:B------:R-:W-:Y:S02]  /*a7d0*/  FMUL.FTZ R104, R3.reuse, R104 ;  /* 0x0000006803687220 */ /* 0x040fe40000410000 */
[C---:B------:R-:W-:Y:S03]  /*a7e0*/  FMUL.FTZ R105, R3.reuse, R105 ;  /* 0x0000006903697220 */ /* 0x040fe60000410000 */
[C---:B-1----:R-:W-:Y:S02]  /*a7f0*/  HMMA.16816.F32 R100, R112.reuse, R128, R100 ;  /* 0x000000807064723c */ /* 0x042fe40000001864 */
[----:B------:R-:W-:Y:S01]  /*a800*/  MUFU.EX2 R181, R181 ;  /* 0x000000b500b57308 */ /* 0x000fe20000000800 */
[C---:B------:R-:W-:Y:S02]  /*a810*/  FMUL.FTZ R106, R2.reuse, R106 ;  /* 0x0000006a026a7220 */ /* 0x040fe40000410000 */
[C---:B------:R-:W-:Y:S02]  /*a820*/  FMUL.FTZ R107, R2.reuse, R107 ;  /* 0x0000006b026b7220 */ /* 0x040fe40000410000 */
[C---:B------:R-:W-:Y:S02]  /*a830*/  FMUL.FTZ R52, R3.reuse, R52 ;  /* 0x0000003403347220 */ /* 0x040fe40000410000 */
[C---:B------:R-:W-:Y:S03]  /*a840*/  FMUL.FTZ R53, R3.reuse, R53 ;  /* 0x0000003503357220 */ /* 0x040fe60000410000 */
[C---:B------:R-:W-:Y:S01]  /*a850*/  HMMA.16816.F32 R104, R112.reuse, R130, R104 ;  /* 0x000000827068723c */ /* 0x040fe20000001868 */
[----:B------:R-:W-:Y:S01]  /*a860*/  LDSM.16.MT88.4 R128, [R200+0x900] ;  /* 0x00090000c880783b */ /* 0x000fe20000004200 */
[----:B------:R-:W1:Y:S01]  /*a870*/  MUFU.EX2 R180, R180 ;  /* 0x000000b400b47308 */ /* 0x000e620000000800 */
[C---:B------:R-:W-:Y:S02]  /*a880*/  FMUL.FTZ R54, R2.reuse, R54 ;  /* 0x0000003602367220 */ /* 0x040fe40000410000 */
[C---:B------:R-:W-:Y:S02]  /*a890*/  FMUL.FTZ R55, R2.reuse, R55 ;  /* 0x0000003702377220 */ /* 0x040fe40000410000 */
[C---:B------:R-:W-:Y:S02]  /*a8a0*/  FMUL.FTZ R56, R3.reuse, R56 ;  /* 0x0000003803387220 */ /* 0x040fe40000410000 */
[C---:B------:R-:W-:Y:S03]  /*a8b0*/  FMUL.FTZ R57, R3.reuse, R57 ;  /* 0x0000003903397220 */ /* 0x040fe60000410000 */
[C---:B---3--:R-:W-:Y:S01]  /*a8c0*/  HMMA.16816.F32 R52, R112.reuse, R108, R52 ;  /* 0x0000006c7034723c */ /* 0x048fe20000001834 */
[----:B------:R-:W-:Y:S02]  /*a8d0*/  MUFU.EX2 R182, R182 ;  /* 0x000000b600b67308 */ /* 0x000fe40000000800 */
[C---:B------:R-:W-:Y:S02]  /*a8e0*/  FMUL.FTZ R58, R2.reuse, R58 ;  /* 0x0000003a023a7220 */ /* 0x040fe40000410000 */
[C---:B------:R-:W-:Y:S02]  /*a8f0*/  FMUL.FTZ R59, R2.reuse, R59 ;  /* 0x0000003b023b7220 */ /* 0x040fe40000410000 */
[C---:B------:R-:W-:Y:S02]  /*a900*/  FMUL.FTZ R60, R3.reuse, R60 ;  /* 0x0000003c033c7220 */ /* 0x040fe40000410000 */
[C---:B------:R-:W-:Y:S02]  /*a910*/  FMUL.FTZ R61, R3.reuse, R61 ;  /* 0x0000003d033d7220 */ /* 0x040fe40000410000 */
[----:B------:R-:W3:Y:S01]  /*a920*/  MUFU.EX2 R183, R183 ;  /* 0x000000b700b77308 */ /* 0x000ee20000000800 */
[C---:B------:R-:W-:Y:S01]  /*a930*/  HMMA.16816.F32 R56, R112.reuse, R110, R56 ;  /* 0x0000006e7038723c */ /* 0x040fe20000001838 */
[----:B------:R-:W1:Y:S02]  /*a940*/  LDSM.16.MT88.4 R108, [R201+0x900] ;  /* 0x00090000c96c783b */ /* 0x000e640000004200 */
[C---:B------:R-:W-:Y:S02]  /*a950*/  FMUL.FTZ R62, R2.reuse, R62 ;  /* 0x0000003e023e7220 */ /* 0x040fe40000410000 */
[C---:B------:R-:W-:Y:S02]  /*a960*/  FMUL.FTZ R63, R2.reuse, R63 ;  /* 0x0000003f023f7220 */ /* 0x040fe40000410000 */
[C---:B------:R-:W-:Y:S02]  /*a970*/  FMUL.FTZ R64, R3.reuse, R64 ;  /* 0x0000004003407220 */ /* 0x040fe40000410000 */
[----:B------:R-:W-:Y:S01]  /*a980*/  FMUL.FTZ R65, R3, R65 ;  /* 0x0000004103417220 */ /* 0x000fe20000410000 */
[----:B------:R-:W-:Y:S02]  /*a990*/  MUFU.EX2 R185, R185 ;  /* 0x000000b900b97308 */ /* 0x000fe40000000800 */
[C---:B------:R-:W-:Y:S03]  /*a9a0*/  HMMA.16816.F32 R60, R112.reuse, R12, R60 ;  /* 0x0000000c703c723c */ /* 0x040fe6000000183c */
[C---:B------:R-:W-:Y:S02]  /*a9b0*/  FMUL.FTZ R66, R2.reuse, R66 ;  /* 0x0000004202427220 */ /* 0x040fe40000410000 */
[----:B------:R-:W-:Y:S02]  /*a9c0*/  FMUL.FTZ R67, R2, R67 ;  /* 0x0000004302437220 */ /* 0x000fe40000410000 */
[----:B----4-:R-:W-:Y:S01]  /*a9d0*/  F2FP.PACK_AB R12, R133, R132 ;  /* 0x00000084850c723e */ /* 0x010fe200000000ff */
[----:B------:R-:W4:Y:S01]  /*a9e0*/  MUFU.EX2 R186, R186 ;  /* 0x000000ba00ba7308 */ /* 0x000f220000000800 */
[----:B------:R-:W-:Y:S03]  /*a9f0*/  F2FP.PACK_AB R13, R153, R152 ;  /* 0x00000098990d723e */ /* 0x000fe600000000ff */
[----:B------:R-:W-:Y:S01]  /*aa00*/  HMMA.16816.F32 R64, R112, R14, R64 ;  /* 0x0000000e7040723c */ /* 0x000fe20000001840 */
[----:B------:R-:W1:Y:S02]  /*aa10*/  LDSM.16.MT88.4 R112, [R204+0x3900] ;  /* 0x00390000cc70783b */ /* 0x000e640000004200 */
[--C-:B------:R-:W-:Y:S02]  /*aa20*/  FFMA.FTZ R40, R40, c[0x0][0x2d0], -R147.reuse ;  /* 0x0000b40028287a23 */ /* 0x100fe40000010893 */
[----:B------:R-:W-:Y:S01]  /*aa30*/  FFMA.FTZ R41, R41, c[0x0][0x2d0], -R147 ;  /* 0x0000b40029297a23 */ /* 0x000fe20000010893 */
[----:B------:R-:W-:Y:S01]  /*aa40*/  MUFU.EX2 R187, R187 ;  /* 0x000000bb00bb7308 */ /* 0x000fe20000000800 */
[----:B-----5:R-:W-:Y:S01]  /*aa50*/  F2FP.PACK_AB R14, R135, R134 ;  /* 0x00000086870e723e */ /* 0x020fe200000000ff */
[--C-:B------:R-:W-:Y:S01]  /*aa60*/  FFMA.FTZ R42, R42, c[0x0][0x2d0], -R145.reuse ;  /* 0x0000b4002a2a7a23 */ /* 0x100fe20000010891 */
[----:B------:R-:W-:Y:S03]  /*aa70*/  F2FP.PACK_AB R15, R155, R154 ;  /* 0x0000009a9b0f723e */ /* 0x000fe600000000ff */
[----:B------:R-:W-:Y:S02]  /*aa80*/  FFMA.FTZ R43, R43, c[0x0][0x2d0], -R145 ;  /* 0x0000b4002b2b7a23 */ /* 0x000fe40000010891 */
[--C-:B------:R-:W-:Y:S02]  /*aa90*/  FFMA.FTZ R44, R44, c[0x0][0x2d0], -R147.reuse ;  /* 0x0000b4002c2c7a23 */ /* 0x100fe40000010893 */
[C---:B--2---:R-:W-:Y:S01]  /*aaa0*/  HMMA.16816.F32 R4, R12.reuse, R120, R4 ;  /* 0x000000780c04723c */ /* 0x044fe20000001804 */
[----:B------:R-:W2:Y:S04]  /*aab0*/  MUFU.EX2 R224, R224 ;  /* 0x000000e000e07308 */ /* 0x000ea80000000800 */
[--C-:B------:R-:W-:Y:S02]  /*aac0*/  FFMA.FTZ R45, R45, c[0x0][0x2d0], -R147.reuse ;  /* 0x0000b4002d2d7a23 */ /* 0x100fe40000010893 */
[----:B------:R-:W-:Y:S01]  /*aad0*/  FFMA.FTZ R48, R48, c[0x0][0x2d0], -R147 ;  /* 0x0000b40030307a23 */ /* 0x000fe20000010893 */
[C---:B------:R-:W-:Y:S01]  /*aae0*/  HMMA.16816.F32 R8, R12.reuse, R122, R8 ;  /* 0x0000007a0c08723c */ /* 0x040fe20000001808 */
[----:B------:R-:W-:Y:S02]  /*aaf0*/  LDSM.16.MT88.4 R120, [R200+0x3900] ;  /* 0x00390000c878783b */ /* 0x000fe40000004200 */
[----:B------:R-:W-:Y:S01]  /*ab00*/  MUFU.EX2 R226, R226 ;  /* 0x000000e200e27308 */ /* 0x000fe20000000800 */
[--C-:B------:R-:W-:Y:S02]  /*ab10*/  FFMA.FTZ R46, R46, c[0x0][0x2d0], -R145.reuse ;  /* 0x0000b4002e2e7a23 */ /* 0x100fe40000010891 */
[----:B------:R-:W-:Y:S02]  /*ab20*/  FFMA.FTZ R47, R47, c[0x0][0x2d0], -R145 ;  /* 0x0000b4002f2f7a23 */ /* 0x000fe40000010891 */
[C---:B------:R-:W-:Y:S04]  /*ab30*/  HMMA.16816.F32 R68, R12.reuse, R16, R68 ;  /* 0x000000100c44723c */ /* 0x040fe80000001844 */
[----:B------:R-:W-:Y:S01]  /*ab40*/  FFMA.FTZ R138, R3, R216, R138 ;  /* 0x000000d8038a7223 */ /* 0x000fe2000001008a */
[----:B------:R-:W5:Y:S01]  /*ab50*/  MUFU.EX2 R227, R227 ;  /* 0x000000e300e37308 */ /* 0x000f620000000800 */
[----:B------:R-:W-:Y:S01]  /*ab60*/  MOV R3, R0 ;  /* 0x0000000000037202 */ /* 0x000fe20000000f00 */
[----:B------:R-:W-:Y:S01]  /*ab70*/  FFMA.FTZ R146, R2, R217, R146 ;  /* 0x000000d902927223 */ /* 0x000fe20000010092 */
        /* <DEDUP_REMOVED lines=10> */
[----:B------:R-:W1:Y:S02]  /*ac20*/  MUFU.EX2 R229, R229 ;  /* 0x000000e500e57308 */ /* 0x000e640000000800 */
[----:B------:R-:W-:Y:S02]  /*ac30*/  FADD.FTZ R117, R136, R117 ;  /* 0x0000007588757221 */ /* 0x000fe40000010000 */
[----:B------:R-:W-:Y:S02]  /*ac40*/  FADD.FTZ R139, R144, R139 ;  /* 0x0000008b908b7221 */ /* 0x000fe40000010000 */
[C---:B------:R-:W-:Y:S04]  /*ac50*/  HMMA.16816.F32 R84, R12.reuse, R128, R84 ;  /* 0x000000800c54723c */ /* 0x040fe80000001854 */
[----:B------:R-:W-:Y:S01]  /*ac60*/  MUFU.EX2 R40, R40 ;  /* 0x0000002800287308 */ /* 0x000fe20000000800 */
[----:B------:R-:W-:Y:S01]  /*ac70*/  FADD.FTZ R132, R132, R117 ;  /* 0x0000007584847221 */ /* 0x000fe20000010000 */
[----:B------:R-:W-:Y:S01]  /*ac80*/  MOV R117, R116 ;  /* 0x0000007400757202 */ /* 0x000fe20000000f00 */
        /* <DEDUP_REMOVED lines=15> */
[----:B------:R-:W-:Y:S04]  /*ad80*/  MUFU.EX2 R43, R43 ;  /* 0x0000002b002b7308 */ /* 0x000fe80000000800 */
[C---:B------:R-:W-:Y:S01]  /*ad90*/  HMMA.16816.F32 R104, R12.reuse, R18, R104 ;  /* 0x000000120c68723c */ /* 0x040fe20000001868 */
[----:B------:R-:W2:Y:S05]  /*ada0*/  LDSM.16.MT88.4 R16, [R204+0x1100] ;  /* 0x00110000cc10783b */ /* 0x000eaa0000004200 */
[----:B------:R-:W-:Y:S02]  /*adb0*/  MUFU.EX2 R44, R44 ;  /* 0x0000002c002c7308 */ /* 0x000fe40000000800 */
[C---:B-1----:R-:W-:Y:S08]  /*adc0*/  HMMA.16816.F32 R52, R12.reuse, R108, R52 ;  /* 0x0000006c0c34723c */ /* 0x042ff00000001834 */
[C---:B------:R-:W-:Y:S01]  /*add0*/  HMMA.16816.F32 R56, R12.reuse, R110, R56 ;  /* 0x0000006e0c38723c */ /* 0x040fe20000001838 */
[----:B------:R-:W1:Y:S01]  /*ade0*/  LDSM.16.MT88.4 R108, [R200+0x1100] ;  /* 0x00110000c86c783b */ /* 0x000e620000004200 */
[----:B------:R-:W-:Y:S06]  /*adf0*/  MUFU.EX2 R45, R45 ;  /* 0x0000002d002d7308 */ /* 0x000fec0000000800 */
[C---:B------:R-:W-:Y:S04]  /*ae00*/  HMMA.16816.F32 R60, R12.reuse, R120, R60 ;  /* 0x000000780c3c723c */ /* 0x040fe8000000183c */
[----:B------:R-:W-:Y:S04]  /*ae10*/  MUFU.EX2 R48, R48 ;  /* 0x0000003000307308 */ /* 0x000fe80000000800 */
[----:B------:R-:W-:Y:S01]  /*ae20*/  HMMA.16816.F32 R64, R12, R122, R64 ;  /* 0x0000007a0c40723c */ /* 0x000fe20000001840 */
[----:B------:R-:W-:Y:S05]  /*ae30*/  LDSM.16.MT88.4 R120, [R201+0x4100] ;  /* 0x00410000c978783b */ /* 0x000fea0000004200 */
[----:B------:R-:W-:Y:S01]  /*ae40*/  MUFU.EX2 R46, R46 ;  /* 0x0000002e002e7308 */ /* 0x000fe20000000800 */
[----:B------:R-:W-:Y:S01]  /*ae50*/  F2FP.PACK_AB R12, R164, R165 ;  /* 0x000000a5a40c723e */ /* 0x000fe200000000ff */
[----:B------:R-:W-:Y:S01]  /*ae60*/  FADD.FTZ R165, R165, R134 ;  /* 0x00000086a5a57221 */ /* 0x000fe20000010000 */
[----:B------:R-:W-:Y:S03]  /*ae70*/  F2FP.PACK_AB R14, R167, R166 ;  /* 0x000000a6a70e723e */ /* 0x000fe600000000ff */
[----:B------:R-:W-:Y:S01]  /*ae80*/  F2FP.PACK_AB R13, R180, R181 ;  /* 0x000000b5b40d723e */ /* 0x000fe200000000ff */
[----:B------:R-:W-:Y:S01]  /*ae90*/  FADD.FTZ R181, R181, R154 ;  /* 0x0000009ab5b57221 */ /* 0x000fe20000010000 */
[----:B---3--:R-:W-:Y:S01]  /*aea0*/  F2FP.PACK_AB R15, R183, R182 ;  /* 0x000000b6b70f723e */ /* 0x008fe200000000ff */
[----:B------:R-:W-:Y:S01]  /*aeb0*/  FADD.FTZ R165, R164, R165 ;  /* 0x000000a5a4a57221 */ /* 0x000fe20000010000 */
[----:B------:R-:W-:Y:S01]  /*aec0*/  MUFU.EX2 R47, R47 ;  /* 0x0000002f002f7308 */ /* 0x000fe20000000800 */
[----:B------:R-:W-:Y:S02]  /*aed0*/  FADD.FTZ R181, R180, R181 ;  /* 0x000000b5b4b57221 */ /* 0x000fe40000010000 */
[----:B------:R-:W-:Y:S02]  /*aee0*/  FADD.FTZ R166, R166, R165 ;  /* 0x000000a5a6a67221 */ /* 0x000fe40000010000 */
[C---:B--2---:R-:W-:Y:S03]  /*aef0*/  HMMA.16816.F32 R4, R12.reuse, R16, R4 ;  /* 0x000000100c04723c */ /* 0x044fe60000001804 */
[----:B------:R-:W-:Y:S02]  /*af00*/  FADD.FTZ R182, R182, R181 ;  /* 0x000000b5b6b67221 */ /* 0x000fe40000010000 */
[----:B------:R-:W-:Y:S02]  /*af10*/  FADD.FTZ R166, R167, R166 ;  /* 0x000000a6a7a67221 */ /* 0x000fe40000010000 */
[----:B------:R-:W-:Y:S01]  /*af20*/  FADD.FTZ R183, R183, R182 ;  /* 0x000000b6b7b77221 */ /* 0x000fe20000010000 */
[C---:B------:R-:W-:Y:S01]  /*af30*/  HMMA.16816.F32 R8, R12.reuse, R18, R8 ;  /* 0x000000120c08723c */ /* 0x040fe20000001808 */
[----:B------:R-:W2:Y:S07]  /*af40*/  LDSM.16.MT88.4 R16, [R204+0x4100] ;  /* 0x00410000cc10783b */ /* 0x000eae0000004200 */
[C---:B------:R-:W-:Y:S08]  /*af50*/  HMMA.16816.F32 R68, R12.reuse, R20, R68 ;  /* 0x000000140c44723c */ /* 0x040ff00000001844 */
[C---:B------:R-:W-:Y:S01]  /*af60*/  HMMA.16816.F32 R72, R12.reuse, R22, R72 ;  /* 0x000000160c48723c */ /* 0x040fe20000001848 */
[----:B------:R-:W3:Y:S07]  /*af70*/  LDSM.16.MT88.4 R20, [R204+0x1900] ;  /* 0x00190000cc14783b */ /* 0x000eee0000004200 */
[C---:B------:R-:W-:Y:S08]  /*af80*/  HMMA.16816.F32 R76, R12.reuse, R24, R76 ;  /* 0x000000180c4c723c */ /* 0x040ff0000000184c */
[C---:B------:R-:W-:Y:S01]  /*af90*/  HMMA.16816.F32 R80, R12.reuse, R26, R80 ;  /* 0x0000001a0c50723c */ /* 0x040fe20000001850 */
[----:B------:R-:W3:Y:S07]  /*afa0*/  LDSM.16.MT88.4 R24, [R201+0x1900] ;  /* 0x00190000c918783b */ /* 0x000eee0000004200 */
[C---:B-1----:R-:W-:Y:S08]  /*afb0*/  HMMA.16816.F32 R84, R12.reuse, R108, R84 ;  /* 0x0000006c0c54723c */ /* 0x042ff00000001854 */
[C---:B------:R-:W-:Y:S01]  /*afc0*/  HMMA.16816.F32 R88, R12.reuse, R110, R88 ;  /* 0x0000006e0c58723c */ /* 0x040fe20000001858 */
[----:B------:R-:W-:Y:S07]  /*afd0*/  LDSM.16.MT88.4 R108, [R204+0x2900] ;  /* 0x00290000cc6c783b */ /* 0x000fee0000004200 */
[C---:B--2---:R-:W-:Y:S08]  /*afe0*/  HMMA.16816.F32 R92, R12.reuse, R16, R92 ;  /* 0x000000100c5c723c */ /* 0x044ff0000000185c */
[C---:B------:R-:W-:Y:S01]  /*aff0*/  HMMA.16816.F32 R96, R12.reuse, R18, R96 ;  /* 0x000000120c60723c */ /* 0x040fe20000001860 */
[----:B------:R-:W1:Y:S07]  /*b000*/  LDSM.16.MT88.4 R16, [R200+0x1900] ;  /* 0x00190000c810783b */ /* 0x000e6e0000004200 */
[C---:B------:R-:W-:Y:S08]  /*b010*/  HMMA.16816.F32 R100, R12.reuse, R112, R100 ;  /* 0x000000700c64723c */ /* 0x040ff00000001864 */
[C---:B------:R-:W-:Y:S08]  /*b020*/  HMMA.16816.F32 R104, R12.reuse, R114, R104 ;  /* 0x000000720c68723c */ /* 0x040ff00000001868 */
[C---:B------:R-:W-:Y:S07]  /*b030*/  HMMA.16816.F32 R52, R12.reuse, R120, R52 ;  /* 0x000000780c34723c */ /* 0x040fee0000001834 */
[--C-:B------:R-:W-:Y:S01]  /*b040*/  FFMA.FTZ R120, R36, c[0x0][0x2d0], -R147.reuse ;  /* 0x0000b40024787a23 */ /* 0x100fe20000010893 */
[C---:B------:R-:W-:Y:S04]  /*b050*/  HMMA.16816.F32 R56, R12.reuse, R122, R56 ;  /* 0x0000007a0c38723c */ /* 0x040fe80000001838 */
[--C-:B------:R-:W-:Y:S01]  /*b060*/  FFMA.FTZ R121, R37, c[0x0][0x2d0], -R147.reuse ;  /* 0x0000b40025797a23 */ /* 0x100fe20000010893 */
[----:B------:R-:W-:Y:S01]  /*b070*/  MUFU.EX2 R120, R120 ;  /* 0x0000007800787308 */ /* 0x000fe20000000800 */
[----:B------:R-:W-:Y:S02]  /*b080*/  FFMA.FTZ R147, R49, c[0x0][0x2d0], -R147 ;  /* 0x0000b40031937a23 */ /* 0x000fe40000010893 */
[C---:B------:R-:W-:Y:S04]  /*b090*/  HMMA.16816.F32 R60, R12.reuse, R128, R60 ;  /* 0x000000800c3c723c */ /* 0x040fe8000000183c */
[--C-:B------:R-:W-:Y:S02]  /*b0a0*/  FFMA.FTZ R122, R38, c[0x0][0x2d0], -R145.reuse ;  /* 0x0000b400267a7a23 */ /* 0x100fe40000010891 */
[--C-:B------:R-:W-:Y:S01]  /*b0b0*/  FFMA.FTZ R123, R39, c[0x0][0x2d0], -R145.reuse ;  /* 0x0000b400277b7a23 */ /* 0x100fe20000010891 */
[----:B------:R-:W2:Y:S01]  /*b0c0*/  MUFU.EX2 R121, R121 ;  /* 0x0000007900797308 */ /* 0x000ea20000000800 */
[----:B------:R-:W-:Y:S01]  /*b0d0*/  HMMA.16816.F32 R64, R12, R130, R64 ;  /* 0x000000820c40723c */ /* 0x000fe20000001840 */
[----:B------:R-:W-:Y:S03]  /*b0e0*/  LDSM.16.MT88.4 R36, [R201+0x2900] ;  /* 0x00290000c924783b */ /* 0x000fe60000004200 */
[--C-:B------:R-:W-:Y:S02]  /*b0f0*/  FFMA.FTZ R49, R50, c[0x0][0x2d0], -R145.reuse ;  /* 0x0000b40032317a23 */ /* 0x100fe40000010891 */
[----:B------:R-:W-:Y:S01]  /*b100*/  FFMA.FTZ R145, R51, c[0x0][0x2d0], -R145 ;  /* 0x0000b40033917a23 */ /* 0x000fe20000010891 */
[----:B----4-:R-:W-:Y:S01]  /*b110*/  F2FP.PACK_AB R12, R186, R185 ;  /* 0x000000b9ba0c723e */ /* 0x010fe200000000ff */
[----:B------:R-:W-:Y:S01]  /*b120*/  FADD.FTZ R185, R185, R166 ;  /* 0x000000a6b9b97221 */ /* 0x000fe20000010000 */
[----:B------:R-:W-:Y:S01]  /*b130*/  F2FP.PACK_AB R14, R224, R187 ;  /* 0x000000bbe00e723e */ /* 0x000fe200000000ff */
[----:B------:R-:W-:Y:S02]  /*b140*/  MUFU.EX2 R122, R122 ;  /* 0x0000007a007a7308 */ /* 0x000fe40000000800 */
[----:B-----5:R-:W-:Y:S01]  /*b150*/  F2FP.PACK_AB R13, R227, R226 ;  /* 0x000000e2e30d723e */ /* 0x020fe200000000ff */
[----:B------:R-:W-:Y:S01]  /*b160*/  FADD.FTZ R226, R226, R183 ;  /* 0x000000b7e2e27221 */ /* 0x000fe20000010000 */
[----:B------:R-:W-:Y:S01]  /*b170*/  F2FP.PACK_AB R15, R229, R228 ;  /* 0x000000e4e50f723e */ /* 0x000fe200000000ff */
[----:B------:R-:W-:Y:S02]  /*b180*/  FADD.FTZ R186, R186, R185 ;  /* 0x000000b9baba7221 */ /* 0x000fe40000010000 */
[----:B------:R-:W-:Y:S02]  /*b190*/  FADD.FTZ R227, R227, R226 ;  /* 0x000000e2e3e37221 */ /* 0x000fe40000010000 */
[----:B------:R-:W-:Y:S01]  /*b1a0*/  FADD.FTZ R187, R187, R186 ;  /* 0x000000babbbb7221 */ /* 0x000fe20000010000 */
[----:B------:R-:W4:Y:S01]  /*b1b0*/  MUFU.EX2 R123, R123 ;  /* 0x0000007b007b7308 */ /* 0x000f220000000800 */
[C---:B---3--:R-:W-:Y:S03]  /*b1c0*/  HMMA.16816.F32 R4, R12.reuse, R20, R4 ;  /* 0x000000140c04723c */ /* 0x048fe60000001804 */
[----:B------:R-:W-:Y:S02]  /*b1d0*/  FADD.FTZ R228, R228, R227 ;  /* 0x000000e3e4e47221 */ /* 0x000fe40000010000 */
[----:B------:R-:W-:Y:S02]  /*b1e0*/  FADD.FTZ R187, R224, R187 ;  /* 0x000000bbe0bb7221 */ /* 0x000fe40000010000 */
[----:B------:R-:W-:Y:S01]  /*b1f0*/  FADD.FTZ R229, R229, R228 ;  /* 0x000000e4e5e57221 */ /* 0x000fe20000010000 */
[C---:B------:R-:W-:Y:S01]  /*b200*/  HMMA.16816.F32 R8, R12.reuse, R22, R8 ;  /* 0x000000160c08723c */ /* 0x040fe20000001808 */
[----:B------:R-:W3:Y:S01]  /*b210*/  LDSM.16.MT88.4 R20, [R204+0x4900] ;  /* 0x00490000cc14783b */ /* 0x000ee20000004200 */
[----:B------:R-:W5:Y:S06]  /*b220*/  MUFU.EX2 R147, R147 ;  /* 0x0000009300937308 */ /* 0x000f6c0000000800 */
[C---:B------:R-:W-:Y:S04]  /*b230*/  HMMA.16816.F32 R68, R12.reuse, R28, R68 ;  /* 0x0000001c0c44723c */ /* 0x040fe80000001844 */
[----:B------:R-:W-:Y:S04]  /*b240*/  MUFU.EX2 R49, R49 ;  /* 0x0000003100317308 */ /* 0x000fe80000000800 */
[C---:B------:R-:W-:Y:S01]  /*b250*/  HMMA.16816.F32 R72, R12.reuse, R30, R72 ;  /* 0x0000001e0c48723c */ /* 0x040fe20000001848 */
[----:B------:R-:W2:Y:S05]  /*b260*/  LDSM.16.MT88.4 R28, [R202+0x4900] ;  /* 0x00490000ca1c783b */ /* 0x000eaa0000004200 */
[----:B------:R-:W2:Y:S02]  /*b270*/  MUFU.EX2 R50, R145 ;  /* 0x0000009100327308 */ /* 0x000ea40000000800 */
[C---:B------:R-:W-:Y:S08]  /*b280*/  HMMA.16816.F32 R76, R12.reuse, R24, R76 ;  /* 0x000000180c4c723c */ /* 0x040ff0000000184c */
[C---:B------:R-:W-:Y:S01]  /*b290*/  HMMA.16816.F32 R80, R12.reuse, R26, R80 ;  /* 0x0000001a0c50723c */ /* 0x040fe20000001850 */
[----:B------:R-:W4:Y:S07]  /*b2a0*/  LDSM.16.MT88.4 R24, [R201+0x4900] ;  /* 0x00490000c918783b */ /* 0x000f2e0000004200 */
[C---:B-1----:R-:W-:Y:S08]  /*b2b0*/  HMMA.16816.F32 R84, R12.reuse, R16, R84 ;  /* 0x000000100c54723c */ /* 0x042ff00000001854 */
[C---:B------:R-:W-:Y:S01]  /*b2c0*/  HMMA.16816.F32 R88, R12.reuse, R18, R88 ;  /* 0x000000120c58723c */ /* 0x040fe20000001858 */
[----:B------:R-:W1:Y:S07]  /*b2d0*/  LDSM.16.MT88.4 R16, [R200+0x4900] ;  /* 0x00490000c810783b */ /* 0x000e6e0000004200 */
[C---:B---3--:R-:W-:Y:S08]  /*b2e0*/  HMMA.16816.F32 R92, R12.reuse, R20, R92 ;  /* 0x000000140c5c723c */ /* 0x048ff0000000185c */
[C---:B------:R-:W-:Y:S01]  /*b2f0*/  HMMA.16816.F32 R96, R12.reuse, R22, R96 ;  /* 0x000000160c60723c */ /* 0x040fe20000001860 */
[----:B------:R-:W3:Y:S07]  /*b300*/  LDSM.16.MT88.4 R20, [R204+0x2100] ;  /* 0x00210000cc14783b */ /* 0x000eee0000004200 */
[C---:B--2---:R-:W-:Y:S08]  /*b310*/  HMMA.16816.F32 R100, R12.reuse, R28, R100 ;  /* 0x0000001c0c64723c */ /* 0x044ff00000001864 */
[C---:B------:R-:W-:Y:S01]  /*b320*/  HMMA.16816.F32 R104, R12.reuse, R30, R104 ;  /* 0x0000001e0c68723c */ /* 0x040fe20000001868 */
[----:B------:R-:W2:Y:S07]  /*b330*/  LDSM.16.MT88.4 R28, [R202+0x2100] ;  /* 0x00210000ca1c783b */ /* 0x000eae0000004200 */
[C---:B----4-:R-:W-:Y:S08]  /*b340*/  HMMA.16816.F32 R52, R12.reuse, R24, R52 ;  /* 0x000000180c34723c */ /* 0x050ff00000001834 */
[C---:B------:R-:W-:Y:S01]  /*b350*/  HMMA.16816.F32 R56, R12.reuse, R26, R56 ;  /* 0x0000001a0c38723c */ /* 0x040fe20000001838 */
[----:B------:R-:W4:Y:S07]  /*b360*/  LDSM.16.MT88.4 R24, [R201+0x2100] ;  /* 0x00210000c918783b */ /* 0x000f2e0000004200 */
[C---:B-1----:R-:W-:Y:S08]  /*b370*/  HMMA.16816.F32 R60, R12.reuse, R16, R60 ;  /* 0x000000100c3c723c */ /* 0x042ff0000000183c */
[----:B------:R-:W-:Y:S01]  /*b380*/  HMMA.16816.F32 R64, R12, R18, R64 ;  /* 0x000000120c40723c */ /* 0x000fe20000001840 */
[----:B------:R-:W1:Y:S06]  /*b390*/  LDSM.16.MT88.4 R16, [R200+0x2100] ;  /* 0x00210000c810783b */ /* 0x000e6c0000004200 */
        /* <DEDUP_REMOVED lines=9> */
[C---:B---3--:R-:W-:Y:S03]  /*b430*/  HMMA.16816.F32 R4, R12.reuse, R20, R4 ;  /* 0x000000140c04723c */ /* 0x048fe60000001804 */
[----:B------:R-:W-:Y:S02]  /*b440*/  FADD.FTZ R42, R42, R123 ;  /* 0x0000007b2a2a7221 */ /* 0x000fe40000010000 */
[----:B------:R-:W-:Y:S02]  /*b450*/  FADD.FTZ R41, R41, R40 ;  /* 0x0000002829297221 */ /* 0x000fe40000010000 */
[----:B------:R-:W-:Y:S01]  /*b460*/  FADD.FTZ R43, R43, R42 ;  /* 0x0000002a2b2b7221 */ /* 0x000fe20000010000 */
        /* <DEDUP_REMOVED lines=15> */
[C---:B------:R-:W-:Y:S08]  /*b560*/  HMMA.16816.F32 R104, R12.reuse, R30, R104 ;  /* 0x0000001e0c68723c */ /* 0x040ff00000001868 */
[C---:B----4-:R-:W-:Y:S08]  /*b570*/  HMMA.16816.F32 R52, R12.reuse, R24, R52 ;  /* 0x000000180c34723c */ /* 0x050ff00000001834 */
[C---:B------:R-:W-:Y:S01]  /*b580*/  HMMA.16816.F32 R56, R12.reuse, R26, R56 ;  /* 0x0000001a0c38723c */ /* 0x040fe20000001838 */
[----:B------:R-:W2:Y:S07]  /*b590*/  LDSM.16.MT88.4 R24, [R204+0x5900] ;  /* 0x00590000cc18783b */ /* 0x000eae0000004200 */
[C---:B------:R-:W-:Y:S08]  /*b5a0*/  HMMA.16816.F32 R60, R12.reuse, R32, R60 ;  /* 0x000000200c3c723c */ /* 0x040ff0000000183c */
[----:B------:R-:W-:Y:S07]  /*b5b0*/  HMMA.16816.F32 R64, R12, R34, R64 ;  /* 0x000000220c40723c */ /* 0x000fee0000001840 */
[----:B------:R-:W-:Y:S01]  /*b5c0*/  F2FP.PACK_AB R12, R45, R44 ;  /* 0x0000002c2d0c723e */ /* 0x000fe200000000ff */
[----:B------:R-:W-:Y:S01]  /*b5d0*/  FADD.FTZ R44, R44, R41 ;  /* 0x000000292c2c7221 */ /* 0x000fe20000010000 */
[----:B-----5:R-:W-:Y:S03]  /*b5e0*/  F2FP.PACK_AB R14, R147, R48 ;  /* 0x00000030930e723e */ /* 0x020fe600000000ff */
[----:B------:R-:W-:Y:S01]  /*b5f0*/  F2FP.PACK_AB R13, R47, R46 ;  /* 0x0000002e2f0d723e */ /* 0x000fe200000000ff */
[----:B------:R-:W-:Y:S01]  /*b600*/  FADD.FTZ R46, R46, R43 ;  /* 0x0000002b2e2e7221 */ /* 0x000fe20000010000 */
[----:B------:R-:W-:Y:S01]  /*b610*/  F2FP.PACK_AB R15, R50, R49 ;  /* 0x00000031320f723e */ /* 0x000fe200000000ff */
[----:B------:R-:W-:Y:S02]  /*b620*/  FADD.FTZ R45, R45, R44 ;  /* 0x0000002c2d2d7221 */ /* 0x000fe40000010000 */
[----:B------:R-:W-:Y:S02]  /*b630*/  FADD.FTZ R46, R47, R46 ;  /* 0x0000002e2f2e7221 */ /* 0x000fe40000010000 */
[----:B------:R-:W-:Y:S02]  /*b640*/  FADD.FTZ R48, R48, R45 ;  /* 0x0000002d30307221 */ /* 0x000fe40000010000 */
[C---:B------:R-:W-:Y:S01]  /*b650*/  HMMA.16816.F32 R112, R12.reuse, R108, R4 ;  /* 0x0000006c0c70723c */ /* 0x040fe20000001804 */
[----:B------:R-:W4:Y:S02]  /*b660*/  LDSM.16.MT88.4 R4, [R202+0x5900] ;  /* 0x00590000ca04783b */ /* 0x000f240000004200 */
[----:B------:R-:W-:Y:S02]  /*b670*/  FADD.FTZ R49, R49, R46 ;  /* 0x0000002e31317221 */ /* 0x000fe40000010000 */
[----:B------:R-:W-:Y:S02]  /*b680*/  FADD.FTZ R216, R147, R48 ;  /* 0x0000003093d87221 */ /* 0x000fe40000010000 */
[----:B------:R-:W-:Y:S01]  /*b690*/  FADD.FTZ R217, R50, R49 ;  /* 0x0000003132d97221 */ /* 0x000fe20000010000 */
[C---:B------:R-:W-:Y:S01]  /*b6a0*/  HMMA.16816.F32 R108, R12.reuse, R110, R8 ;  /* 0x0000006e0c6c723c */ /* 0x040fe20000001808 */
[----:B------:R-:W5:Y:S07]  /*b6b0*/  LDSM.16.MT88.4 R8, [R201+0x5900] ;  /* 0x00590000c908783b */ /* 0x000f6e0000004200 */
[C---:B-1----:R-:W-:Y:S08]  /*b6c0*/  HMMA.16816.F32 R68, R12.reuse, R16, R68 ;  /* 0x000000100c44723c */ /* 0x042ff00000001844 */
[C---:B------:R-:W-:Y:S01]  /*b6d0*/  HMMA.16816.F32 R72, R12.reuse, R18, R72 ;  /* 0x000000120c48723c */ /* 0x040fe20000001848 */
[----:B------:R-:W1:Y:S07]  /*b6e0*/  LDSM.16.MT88.4 R16, [R200+0x5900] ;  /* 0x00590000c810783b */ /* 0x000e6e0000004200 */
        /* <DEDUP_REMOVED lines=10> */
[C---:B-1----:R-:W-:Y:S08]  /*b790*/  HMMA.16816.F32 R60, R12.reuse, R16, R60 ;  /* 0x000000100c3c723c */ /* 0x042ff0000000183c */
[----:B------:R-:W-:Y:S07]  /*b7a0*/  HMMA.16816.F32 R64, R12, R18, R64 ;  /* 0x000000120c40723c */ /* 0x000fee0000001840 */
[----:B------:R-:W-:Y:S01]  /*b7b0*/  MOV R12, R116 ;  /* 0x00000074000c7202 */ /* 0x000fe20000000f00 */
[----:B------:R-:W-:-:S05]  /*b7c0*/  @P0 BRA `(.L_x_186) ;  /* 0xffffd6d000000947 */ /* 0x000fca000383ffff */
.L_x_185:
[----:B------:R-:W-:-:S13]  /*b7d0*/  ISETP.GE.AND P0, PT, R184, R207, PT ;  /* 0x000000cfb800720c */ /* 0x000fda0003f06270 */
[----:B------:R-:W-:Y:S05]  /*b7e0*/  @!P0 BRA `(.L_x_187) ;  /* 0x00003d3000008947 */ /* 0x000fea0003800000 */
[----:B------:R-:W-:Y:S01]  /*b7f0*/  ULDC.64 UR4, c[0x0][0x1e0] ;  /* 0x0000780000047ab9 */ /* 0x000fe20000000a00 */
[----:B------:R-:W-:Y:S01]  /*b800*/  IADD3 R186, P0, R218, 0x40, RZ ;  /* 0x00000040daba7810 */ /* 0x000fe20007f1e0ff */
[----:B------:R-:W-:Y:S01]  /*b810*/  UIADD3 UR6, UP1, UR14, 0x80, URZ ;  /* 0x000000800e067890 */ /* 0x000fe2000ff3e03f */
[----:B------:R-:W-:Y:S01]  /*b820*/  IMAD.MOV.U32 R2, RZ, RZ, R12 ;  /* 0x000000ffff027224 */ /* 0x000fe200078e000c */
[----:B------:R-:W-:Y:S01]  /*b830*/  USHF.L.U64.HI UR13, UR4, 0x6, UR5 ;  /* 0x00000006040d7899 */ /* 0x000fe20008010205 */
[----:B------:R-:W-:Y:S01]  /*b840*/  IMAD.MOV.U32 R3, RZ, RZ, R0 ;  /* 0x000000ffff037224 */ /* 0x000fe200078e0000 */
[----:B------:R-:W-:Y:S01]  /*b850*/  USHF.L.U32 UR15, UR4, 0x6, URZ ;  /* 0x00000006040f7899 */ /* 0x000fe2000800063f */
[-C--:B------:R-:W-:Y:S01]  /*b860*/  IADD3.X R187, RZ, R221.reuse, RZ, P0, !PT ;  /* 0x000000ddffbb7210 */ /* 0x080fe200007fe4ff */
[----:B------:R-:W-:Y:S01]  /*b870*/  UMOV UR14, 0x60 ;  /* 0x00000060000e7882 */ /* 0x000fe20000000000 */
[----:B------:R-:W-:Y:S01]  /*b880*/  @P4 IMAD.HI.U32 R185, R209, c[0x0][0x2c8], RZ ;  /* 0x0000b200d1b94a27 */ /* 0x000fe200078e00ff */
[----:B------:R-:W-:Y:S01]  /*b890*/  ULDC.64 UR4, c[0x0][0x208] ;  /* 0x0000820000047ab9 */ /* 0x000fe20000000a00 */
[----:B------:R-:W-:Y:S01]  /*b8a0*/  MOV R219, R221 ;  /* 0x000000dd00db7202 */ /* 0x000fe20000000f00 */
[----:B------:R-:W-:-:S02]  /*b8b0*/  UIADD3 UR16, UP0, UR9, 0x80, URZ ;  /* 0x0000008009107890 */ /* 0x000fc4000ff1e03f */
[----:B------:R-:W-:Y:S02]  /*b8c0*/  UIMAD.WIDE.U32 UR18, UR14, UR4, URZ ;  /* 0x000000040e1272a5 */ /* 0x000fe4000f8e003f */
[----:B------:R-:W-:Y:S02]  /*b8d0*/  UIMAD UR5, UR14, UR5, URZ ;  /* 0x000000050e0572a4 */ /* 0x000fe4000f8e023f */
[----:B------:R-:W-:Y:S02]  /*b8e0*/  UIADD3.X UR8, URZ, UR8, URZ, UP1, !UPT ;  /* 0x000000083f087290 */ /* 0x000fe40008ffe43f */
[----:B------:R-:W-:Y:S02]  /*b8f0*/  UIADD3.X UR4, URZ, UR12, URZ, UP0, !UPT ;  /* 0x0000000c3f047290 */ /* 0x000fe400087fe43f */
[----:B------:R-:W-:Y:S02]  /*b900*/  UIADD3 UR5, UR19, UR5, URZ ;  /* 0x0000000513057290 */ /* 0x000fe4000fffe03f */
.L_x_196:
[----:B------:R-:W-:Y:S04]  /*b910*/  DEPBAR.LE SB0, 0x0 ;  /* 0x000080000000791a */ /* 0x000fe80000000000 */
[----:B------:R-:W-:Y:S01]  /*b920*/  BAR.SYNC.DEFER_BLOCKING 0x0 ;  /* 0x0000000000007b1d */ /* 0x000fe20000010000 */
[C---:B------:R-:W-:Y:S04]  /*b930*/  IMAD.WIDE.U32 R136, R184.reuse, UR18, R218 ;  /* 0x00000012b8887c25 */ /* 0x040fe8000f8e00da */
[----:B------:R-:W-:Y:S01]  /*b940*/  IMAD.WIDE.U32 R134, R184, UR18, R186 ;  /* 0x00000012b8867c25 */ /* 0x000fe2000f8e00ba */
[----:B------:R-:W-:Y:S03]  /*b950*/  LEA R180, P1, R136, c[0x0][0x1f8], 0x1 ;  /* 0x00007e0088b47a11 */ /* 0x000fe600078208ff */
[----:B------:R-:W-:Y:S01]  /*b960*/  IMAD R132, R184, UR5, RZ ;  /* 0x00000005b8847c24 */ /* 0x000fe2000f8e02ff */
[----:B------:R-:W-:Y:S02]  /*b970*/  LEA R166, P0, R134, c[0x0][0x1f8], 0x1 ;  /* 0x00007e0086a67a11 */ /* 0x000fe400078008ff */
[----:B------:R-:W-:Y:S01]  /*b980*/  IADD3 R152, P2, R180, UR9, RZ ;  /* 0x00000009b4987c10 */ /* 0x000fe2000ff5e0ff */
[----:B------:R-:W1:Y:S05]  /*b990*/  LDSM.16.M88.4 R8, [R206+0x8100] ;  /* 0x00810000ce08783b */ /* 0x000e6a0000000200 */
[----:B------:R-:W2:Y:S05]  /*b9a0*/  LDSM.16.M88.4 R16, [R206+0x8900] ;  /* 0x00890000ce10783b */ /* 0x000eaa0000000200 */
[----:B------:R-:W3:Y:S05]  /*b9b0*/  LDSM.16.M88.4 R24, [R206+0x9100] ;  /* 0x00910000ce18783b */ /* 0x000eea0000000200 */
[----:B------:R-:W4:Y:S05]  /*b9c0*/  LDSM.16.M88.4 R32, [R206+0x9900] ;  /* 0x00990000ce20783b */ /* 0x000f2a0000000200 */
[----:B------:R-:W5:Y:S05]  /*b9d0*/  LDSM.16.M88.4 R40, [R206+0xa100] ;  /* 0x00a10000ce28783b */ /* 0x000f6a0000000200 */
[----:B------:R-:W3:Y:S05]  /*b9e0*/  LDSM.16.M88.4 R48, [R206+0xa900] ;  /* 0x00a90000ce30783b */ /* 0x000eea0000000200 */
[----:B------:R-:W3:Y:S05]  /*b9f0*/  LDSM.16.M88.4 R116, [R205] ;  /* 0x00000000cd74783b */ /* 0x000eea0000000200 */
[----:B------:R-:W4:Y:S01]  /*ba00*/  LDSM.16.M88.4 R120, [R199] ;  /* 0x00000000c778783b */ /* 0x000f220000000200 */
[C---:B-1----:R-:W-:Y:S04]  /*ba10*/  HMMA.16816.F32 R4, R124.reuse, R8, RZ ;  /* 0x000000087c04723c */ /* 0x042fe800000018ff */
[----:B------:R-:W1:Y:S05]  /*ba20*/  LDSM.16.M88.4 R128, [R198] ;  /* 0x00000000c680783b */ /* 0x000e6a0000000200 */
[----:B------:R-:W-:Y:S01]  /*ba30*/  LDSM.16.M88.4 R144, [R195] ;  /* 0x00000000c390783b */ /* 0x000fe20000000200 */
[C---:B------:R-:W-:Y:S08]  /*ba40*/  HMMA.16816.F32 R8, R124.reuse, R10, RZ ;  /* 0x0000000a7c08723c */ /* 0x040ff000000018ff */
[C---:B--2---:R-:W-:Y:S08]  /*ba50*/  HMMA.16816.F32 R12, R124.reuse, R16, RZ ;  /* 0x000000107c0c723c */ /* 0x044ff000000018ff */
[C---:B------:R-:W-:Y:S08]  /*ba60*/  HMMA.16816.F32 R16, R124.reuse, R18, RZ ;  /* 0x000000127c10723c */ /* 0x040ff000000018ff */
[C---:B---3--:R-:W-:Y:S08]  /*ba70*/  HMMA.16816.F32 R20, R124.reuse, R24, RZ ;  /* 0x000000187c14723c */ /* 0x048ff000000018ff */
[C---:B------:R-:W-:Y:S08]  /*ba80*/  HMMA.16816.F32 R24, R124.reuse, R26, RZ ;  /* 0x0000001a7c18723c */ /* 0x040ff000000018ff */
[C---:B----4-:R-:W-:Y:S08]  /*ba90*/  HMMA.16816.F32 R28, R124.reuse, R32, RZ ;  /* 0x000000207c1c723c */ /* 0x050ff000000018ff */
[C---:B------:R-:W-:Y:S08]  /*baa0*/  HMMA.16816.F32 R32, R124.reuse, R34, RZ ;  /* 0x000000227c20723c */ /* 0x040ff000000018ff */
[C---:B-----5:R-:W-:Y:S07]  /*bab0*/  HMMA.16816.F32 R36, R124.reuse, R40, RZ ;  /* 0x000000287c24723c */ /* 0x060fee00000018ff */
[----:B------:R-:W-:Y:S05]  /*bac0*/  SHF.R.S32.HI R41, RZ, 0x1f, R184 ;  /* 0x0000001fff297819 */ /* 0x000fea00000114b8 */
[----:B------:R-:W-:Y:S02]  /*bad0*/  IMAD R132, R41, UR18, R132 ;  /* 0x0000001229847c24 */ /* 0x000fe4000f8e0284 */
[C---:B------:R-:W-:Y:S02]  /*bae0*/  HMMA.16816.F32 R40, R124.reuse, R42, RZ ;  /* 0x0000002a7c28723c */ /* 0x040fe400000018ff */
[----:B------:R-:W-:Y:S02]  /*baf0*/  IMAD.IADD R0, R137, 0x1, R132 ;  /* 0x0000000189007824 */ /* 0x000fe400078e0284 */
[----:B------:R-:W-:Y:S03]  /*bb00*/  IMAD.IADD R132, R132, 0x1, R135 ;  /* 0x0000000184847824 */ /* 0x000fe600078e0287 */
[----:B------:R-:W-:Y:S01]  /*bb10*/  LEA.HI.X R181, R136, c[0x0][0x1fc], R0, 0x1, P1 ;  /* 0x00007f0088b57a11 */ /* 0x000fe200008f0c00 */
[C---:B------:R-:W-:Y:S01]  /*bb20*/  HMMA.16816.F32 R44, R124.reuse, R48, RZ ;  /* 0x000000307c2c723c */ /* 0x040fe200000018ff */
[----:B------:R-:W-:Y:S03]  /*bb30*/  LDSM.16.M88.4 R136, [R196] ;  /* 0x00000000c488783b */ /* 0x000fe60000000200 */
[----:B------:R-:W-:Y:S02]  /*bb40*/  LEA.HI.X R167, R134, c[0x0][0x1fc], R132, 0x1, P0 ;  /* 0x00007f0086a77a11 */ /* 0x000fe400000f0c84 */
[----:B------:R-:W2:Y:S01]  /*bb50*/  LDSM.16.M88.4 R132, [R197] ;  /* 0x00000000c584783b */ /* 0x000ea20000000200 */
[----:B------:R-:W-:Y:S01]  /*bb60*/  IADD3.X R153, R181, UR12, RZ, P2, !PT ;  /* 0x0000000cb5997c10 */ /* 0x000fe200097fe4ff */
[----:B------:R-:W-:Y:S01]  /*bb70*/  HMMA.16816.F32 R48, R124, R50, RZ ;  /* 0x000000327c30723c */ /* 0x000fe200000018ff */
[C---:B------:R-:W-:Y:S02]  /*bb80*/  IADD3 R164, P1, R152.reuse, UR9, RZ ;  /* 0x0000000998a47c10 */ /* 0x040fe4000ff3e0ff */
[----:B------:R-:W-:Y:S01]  /*bb90*/  @!PT LDS RZ, [RZ] ;  /* 0x00000000fffff984 */ /* 0x000fe20000000800 */
[----:B------:R-:W-:Y:S01]  /*bba0*/  @!PT LDS RZ, [RZ] ;  /* 0x00000000fffff984 */ /* 0x000fe20000000800 */
[----:B------:R-:W-:Y:S01]  /*bbb0*/  @!PT LDS RZ, [RZ] ;  /* 0x00000000fffff984 */ /* 0x000fe20000000800 */
[----:B------:R3:W-:Y:S01]  /*bbc0*/  LDGSTS.E.BYPASS.LTC128B.128 [R208+0x100], [R180.64], !P6 ;  /* 0x00100000b4d07fae */ /* 0x0007e2000f101d4a */
[----:B------:R-:W-:Y:S02]  /*bbd0*/  IADD3 R154, P0, R152, UR16, RZ ;  /* 0x00000010989a7c10 */ /* 0x000fe4000ff1e0ff */
[C---:B------:R-:W-:Y:S02]  /*bbe0*/  IADD3.X R165, R153.reuse, UR12, RZ, P1, !PT ;  /* 0x0000000c99a57c10 */ /* 0x040fe40008ffe4ff */
[C---:B------:R-:W-:Y:S01]  /*bbf0*/  HMMA.16816.F32 R4, R140.reuse, R116, R4 ;  /* 0x000000748c04723c */ /* 0x040fe20000001804 */
[----:B------:R4:W-:Y:S04]  /*bc00*/  LDGSTS.E.BYPASS.LTC128B.128 [R208+0x3100], [R166.64], !P5 ;  /* 0x03100000a6d07fae */ /* 0x0009e8000e901d4a */
[----:B------:R-:W-:Y:S01]  /*bc10*/  IADD3.X R155, R153, UR4, RZ, P0, !PT ;  /* 0x00000004999b7c10 */ /* 0x000fe200087fe4ff */
[----:B------:R5:W-:Y:S01]  /*bc20*/  LDGSTS.E.BYPASS.LTC128B.128 [R208+0x1100], [R152.64], !P6 ;  /* 0x0110000098d07fae */ /* 0x000be2000f101d4a */
[C---:B------:R-:W-:Y:S01]  /*bc30*/  ISETP.GT.AND P2, PT, R184.reuse, R207, PT ;  /* 0x000000cfb800720c */ /* 0x040fe20003f44270 */
[C---:B------:R-:W-:Y:S03]  /*bc40*/  HMMA.16816.F32 R8, R140.reuse, R118, R8 ;  /* 0x000000768c08723c */ /* 0x040fe60000001808 */
[----:B------:R5:W-:Y:S05]  /*bc50*/  LDGSTS.E.BYPASS.LTC128B.128 [R208+0x4100], [R152.64+0x80], !P5 ;  /* 0x0410008098d07fae */ /* 0x000bea000e901d4a */
[C---:B------:R-:W-:Y:S01]  /*bc60*/  HMMA.16816.F32 R12, R140.reuse, R120, R12 ;  /* 0x000000788c0c723c */ /* 0x040fe2000000180c */
[----:B------:R4:W-:Y:S03]  /*bc70*/  LDGSTS.E.BYPASS.LTC128B.128 [R208+0x2100], [R164.64], !P6 ;  /* 0x02100000a4d07fae */ /* 0x0009e6000f101d4a */
[----:B------:R-:W-:Y:S02]  /*bc80*/  @P2 IADD3 R0, R184, -0x1, RZ ;  /* 0xffffffffb8002810 */ /* 0x000fe40007ffe0ff */
[----:B------:R5:W-:Y:S02]  /*bc90*/  LDGSTS.E.BYPASS.LTC128B.128 [R208+0x5100], [R154.64], !P5 ;  /* 0x051000009ad07fae */ /* 0x000be4000e901d4a */
[C---:B------:R-:W-:Y:S03]  /*bca0*/  HMMA.16816.F32 R16, R140.reuse, R122, R16 ;  /* 0x0000007a8c10723c */ /* 0x040fe60000001810 */
[----:B------:R-:W3:Y:S05]  /*bcb0*/  LDSM.16.M88.4 R116, [R203+0x8100] ;  /* 0x00810000cb74783b */ /* 0x000eea0000000200 */
[C---:B-1----:R-:W-:Y:S01]  /*bcc0*/  HMMA.16816.F32 R20, R140.reuse, R128, R20 ;  /* 0x000000808c14723c */ /* 0x042fe20000001814 */
[----:B------:R-:W0:Y:S05]  /*bcd0*/  LDGDEPBAR ;  /* 0x00000000000079af */ /* 0x000e2a0000000000 */
[----:B------:R-:W1:Y:S02]  /*bce0*/  LDSM.16.M88.4 R120, [R203+0x8900] ;  /* 0x00890000cb78783b */ /* 0x000e640000000200 */
[C---:B------:R-:W-:Y:S03]  /*bcf0*/  HMMA.16816.F32 R24, R140.reuse, R130, R24 ;  /* 0x000000828c18723c */ /* 0x040fe60000001818 */
[----:B------:R-:W1:Y:S05]  /*bd00*/  LDSM.16.M88.4 R128, [R203+0x9100] ;  /* 0x00910000cb80783b */ /* 0x000e6a0000000200 */
[C---:B--2---:R-:W-:Y:S01]  /*bd10*/  HMMA.16816.F32 R28, R140.reuse, R132, R28 ;  /* 0x000000848c1c723c */ /* 0x044fe2000000181c */
[----:B-----5:R-:W-:Y:S05]  /*bd20*/  LDSM.16.M88.4 R152, [R194+0x1000] ;  /* 0x00100000c298783b */ /* 0x020fea0000000200 */
[----:B----4-:R-:W-:Y:S02]  /*bd30*/  LDSM.16.M88.4 R164, [R194+0x1800] ;  /* 0x00180000c2a4783b */ /* 0x010fe40000000200 */
[C---:B------:R-:W-:Y:S03]  /*bd40*/  HMMA.16816.F32 R32, R140.reuse, R134, R32 ;  /* 0x000000868c20723c */ /* 0x040fe60000001820 */
[----:B------:R-:W2:Y:S05]  /*bd50*/  LDSM.16.M88.4 R132, [R203+0x9900] ;  /* 0x00990000cb84783b */ /* 0x000eaa0000000200 */
[C---:B------:R-:W-:Y:S01]  /*bd60*/  HMMA.16816.F32 R36, R140.reuse, R136, R36 ;  /* 0x000000888c24723c */ /* 0x040fe20000001824 */
[----:B---3--:R-:W-:Y:S07]  /*bd70*/  LDSM.16.M88.4 R180, [R192] ;  /* 0x00000000c0b4783b */ /* 0x008fee0000000200 */
[C---:B------:R-:W-:Y:S01]  /*bd80*/  HMMA.16816.F32 R40, R140.reuse, R138, R40 ;  /* 0x0000008a8c28723c */ /* 0x040fe20000001828 */
[----:B------:R-:W3:Y:S07]  /*bd90*/  LDSM.16.M88.4 R136, [R203+0xa100] ;  /* 0x00a10000cb88783b */ /* 0x000eee0000000200 */
[C---:B------:R-:W-:Y:S08]  /*bda0*/  HMMA.16816.F32 R44, R140.reuse, R144, R44 ;  /* 0x000000908c2c723c */ /* 0x040ff0000000182c */
[----:B------:R-:W-:Y:S01]  /*bdb0*/  HMMA.16816.F32 R48, R140, R146, R48 ;  /* 0x000000928c30723c */ /* 0x000fe20000001830 */
[----:B------:R-:W-:Y:S07]  /*bdc0*/  LDSM.16.M88.4 R144, [R194+0x800] ;  /* 0x00080000c290783b */ /* 0x000fee0000000200 */
[C---:B------:R-:W-:Y:S08]  /*bdd0*/  HMMA.16816.F32 R4, R148.reuse, R116, R4 ;  /* 0x000000749404723c */ /* 0x040ff00000001804 */
[C---:B------:R-:W-:Y:S01]  /*bde0*/  HMMA.16816.F32 R8, R148.reuse, R118, R8 ;  /* 0x000000769408723c */ /* 0x040fe20000001808 */
[----:B------:R-:W4:Y:S07]  /*bdf0*/  LDSM.16.M88.4 R116, [R203+0xa900] ;  /* 0x00a90000cb74783b */ /* 0x000f2e0000000200 */
[C---:B-1----:R-:W-:Y:S08]  /*be00*/  HMMA.16816.F32 R12, R148.reuse, R120, R12 ;  /* 0x00000078940c723c */ /* 0x042ff0000000180c */
[C---:B------:R-:W-:Y:S01]  /*be10*/  HMMA.16816.F32 R16, R148.reuse, R122, R16 ;  /* 0x0000007a9410723c */ /* 0x040fe20000001810 */
[----:B------:R-:W1:Y:S07]  /*be20*/  LDSM.16.M88.4 R120, [R194] ;  /* 0x00000000c278783b */ /* 0x000e6e0000000200 */
        /* <DEDUP_REMOVED lines=8> */
[----:B------:R-:W-:Y:S07]  /*beb0*/  LDSM.16.M88.4 R136, [R206+0xc100] ;  /* 0x00c10000ce88783b */ /* 0x000fee0000000200 */
[C---:B----4-:R-:W-:Y:S08]  /*bec0*/  HMMA.16816.F32 R44, R148.reuse, R116, R44 ;  /* 0x00000074942c723c */ /* 0x050ff0000000182c */
[----:B------:R-:W-:Y:S01]  /*bed0*/  HMMA.16816.F32 R48, R148, R118, R48 ;  /* 0x000000769430723c */ /* 0x000fe20000001830 */
[----:B------:R-:W3:Y:S07]  /*bee0*/  LDSM.16.M88.4 R116, [R206+0xb100] ;  /* 0x00b10000ce74783b */ /* 0x000eee0000000200 */
[C---:B-1----:R-:W-:Y:S08]  /*bef0*/  HMMA.16816.F32 R4, R156.reuse, R120, R4 ;  /* 0x000000789c04723c */ /* 0x042ff00000001804 */
[C---:B------:R-:W-:Y:S01]  /*bf00*/  HMMA.16816.F32 R8, R156.reuse, R122, R8 ;  /* 0x0000007a9c08723c */ /* 0x040fe20000001808 */
[----:B------:R-:W1:Y:S07]  /*bf10*/  LDSM.16.M88.4 R120, [R206+0xb900] ;  /* 0x00b90000ce78783b */ /* 0x000e6e0000000200 */
[C---:B------:R-:W-:Y:S08]  /*bf20*/  HMMA.16816.F32 R12, R156.reuse, R144, R12 ;  /* 0x000000909c0c723c */ /* 0x040ff0000000180c */
[C---:B------:R-:W-:Y:S01]  /*bf30*/  HMMA.16816.F32 R16, R156.reuse, R146, R16 ;  /* 0x000000929c10723c */ /* 0x040fe20000001810 */
[----:B------:R-:W4:Y:S07]  /*bf40*/  LDSM.16.M88.4 R144, [R206+0xc900] ;  /* 0x00c90000ce90783b */ /* 0x000f2e0000000200 */
[C---:B------:R-:W-:Y:S08]  /*bf50*/  HMMA.16816.F32 R20, R156.reuse, R152, R20 ;  /* 0x000000989c14723c */ /* 0x040ff00000001814 */
[C---:B------:R-:W-:Y:S01]  /*bf60*/  HMMA.16816.F32 R24, R156.reuse, R154, R24 ;  /* 0x0000009a9c18723c */ /* 0x040fe20000001818 */
[----:B------:R-:W-:Y:S07]  /*bf70*/  LDSM.16.M88.4 R152, [R206+0xd900] ;  /* 0x00d90000ce98783b */ /* 0x000fee0000000200 */
[C---:B------:R-:W-:Y:S08]  /*bf80*/  HMMA.16816.F32 R28, R156.reuse, R164, R28 ;  /* 0x000000a49c1c723c */ /* 0x040ff0000000181c */
[C---:B------:R-:W-:Y:S01]  /*bf90*/  HMMA.16816.F32 R32, R156.reuse, R166, R32 ;  /* 0x000000a69c20723c */ /* 0x040fe20000001820 */
[----:B------:R-:W-:Y:S07]  /*bfa0*/  LDSM.16.M88.4 R164, [R193] ;  /* 0x00000000c1a4783b */ /* 0x000fee0000000200 */
[C---:B-----5:R-:W-:Y:S08]  /*bfb0*/  HMMA.16816.F32 R36, R156.reuse, R128, R36 ;  /* 0x000000809c24723c */ /* 0x060ff00000001824 */
[C---:B------:R-:W-:Y:S01]  /*bfc0*/  HMMA.16816.F32 R40, R156.reuse, R130, R40 ;  /* 0x000000829c28723c */ /* 0x040fe20000001828 */
[----:B------:R-:W5:Y:S07]  /*bfd0*/  LDSM.16.M88.4 R128, [R206+0xd100] ;  /* 0x00d10000ce80783b */ /* 0x000f6e0000000200 */
[C---:B--2---:R-:W-:Y:S08]  /*bfe0*/  HMMA.16816.F32 R44, R156.reuse, R132, R44 ;  /* 0x000000849c2c723c */ /* 0x044ff0000000182c */
[----:B------:R-:W-:Y:S01]  /*bff0*/  HMMA.16816.F32 R48, R156, R134, R48 ;  /* 0x000000869c30723c */ /* 0x000fe20000001830 */
[----:B------:R-:W2:Y:S07]  /*c000*/  LDSM.16.M88.4 R132, [R191] ;  /* 0x00000000bf84783b */ /* 0x000eae0000000200 */
[C---:B---3--:R-:W-:Y:S08]  /*c010*/  HMMA.16816.F32 R4, R160.reuse, R116, R4 ;  /* 0x00000074a004723c */ /* 0x048ff00000001804 */
[C---:B------:R-:W-:Y:S01]  /*c020*/  HMMA.16816.F32 R8, R160.reuse, R118, R8 ;  /* 0x00000076a008723c */ /* 0x040fe20000001808 */
[----:B------:R-:W3:Y:S07]  /*c030*/  LDSM.16.M88.4 R116, [R190] ;  /* 0x00000000be74783b */ /* 0x000eee0000000200 */
[C---:B-1----:R-:W-:Y:S08]  /*c040*/  HMMA.16816.F32 R12, R160.reuse, R120, R12 ;  /* 0x00000078a00c723c */ /* 0x042ff0000000180c */
[C---:B------:R-:W-:Y:S01]  /*c050*/  HMMA.16816.F32 R16, R160.reuse, R122, R16 ;  /* 0x0000007aa010723c */ /* 0x040fe20000001810 */
[----:B------:R-:W1:Y:S07]  /*c060*/  LDSM.16.M88.4 R120, [R189] ;  /* 0x00000000bd78783b */ /* 0x000e6e0000000200 */
[C---:B------:R-:W-:Y:S08]  /*c070*/  HMMA.16816.F32 R20, R160.reuse, R136, R20 ;  /* 0x00000088a014723c */ /* 0x040ff00000001814 */
[C---:B------:R-:W-:Y:S01]  /*c080*/  HMMA.16816.F32 R24, R160.reuse, R138, R24 ;  /* 0x0000008aa018723c */ /* 0x040fe20000001818 */
[----:B------:R-:W-:Y:S07]  /*c090*/  LDSM.16.M88.4 R136, [R203+0xb900] ;  /* 0x00b90000cb88783b */ /* 0x000fee0000000200 */
[C---:B----4-:R-:W-:Y:S08]  /*c0a0*/  HMMA.16816.F32 R28, R160.reuse, R144, R28 ;  /* 0x00000090a01c723c */ /* 0x050ff0000000181c */
[C---:B------:R-:W-:Y:S01]  /*c0b0*/  HMMA.16816.F32 R32, R160.reuse, R146, R32 ;  /* 0x00000092a020723c */ /* 0x040fe20000001820 */
[----:B------:R-:W-:Y:S07]  /*c0c0*/  LDSM.16.M88.4 R144, [R203+0xc100] ;  /* 0x00c10000cb90783b */ /* 0x000fee0000000200 */
[C---:B-----5:R-:W-:Y:S08]  /*c0d0*/  HMMA.16816.F32 R36, R160.reuse, R128, R36 ;  /* 0x00000080a024723c */ /* 0x060ff00000001824 */
[C---:B------:R-:W-:Y:S01]  /*c0e0*/  HMMA.16816.F32 R40, R160.reuse, R130, R40 ;  /* 0x00000082a028723c */ /* 0x040fe20000001828 */
[----:B------:R-:W4:Y:S07]  /*c0f0*/  LDSM.16.M88.4 R128, [R188] ;  /* 0x00000000bc80783b */ /* 0x000f2e0000000200 */
[C---:B------:R-:W-:Y:S08]  /*c100*/  HMMA.16816.F32 R44, R160.reuse, R152, R44 ;  /* 0x00000098a02c723c */ /* 0x040ff0000000182c */
[----:B------:R-:W-:Y:S01]  /*c110*/  HMMA.16816.F32 R48, R160, R154, R48 ;  /* 0x0000009aa030723c */ /* 0x000fe20000001830 */
[----:B------:R-:W-:Y:S07]  /*c120*/  LDSM.16.M88.4 R152, [R203+0xd100] ;  /* 0x00d10000cb98783b */ /* 0x000fee0000000200 */
[C---:B------:R-:W-:Y:S08]  /*c130*/  HMMA.16816.F32 R4, R168.reuse, R164, R4 ;  /* 0x000000a4a804723c */ /* 0x040ff00000001804 */
[C---:B------:R-:W-:Y:S01]  /*c140*/  HMMA.16816.F32 R8, R168.reuse, R166, R8 ;  /* 0x000000a6a808723c */ /* 0x040fe20000001808 */
[----:B------:R-:W-:Y:S07]  /*c150*/  LDSM.16.M88.4 R164, [R203+0xd900] ;  /* 0x00d90000cba4783b */ /* 0x000fee0000000200 */
[C---:B------:R-:W-:Y:S08]  /*c160*/  HMMA.16816.F32 R12, R168.reuse, R180, R12 ;  /* 0x000000b4a80c723c */ /* 0x040ff0000000180c */
[C---:B------:R-:W-:Y:S08]  /*c170*/  HMMA.16816.F32 R16, R168.reuse, R182, R16 ;  /* 0x000000b6a810723c */ /* 0x040ff00000001810 */
[C---:B--2---:R-:W-:Y:S08]  /*c180*/  HMMA.16816.F32 R20, R168.reuse, R132, R20 ;  /* 0x00000084a814723c */ /* 0x044ff00000001814 */
[C---:B------:R-:W-:Y:S01]  /*c190*/  HMMA.16816.F32 R24, R168.reuse, R134, R24 ;  /* 0x00000086a818723c */ /* 0x040fe20000001818 */
[----:B------:R-:W2:Y:S07]  /*c1a0*/  LDSM.16.M88.4 R132, [R203+0xb100] ;  /* 0x00b10000cb84783b */ /* 0x000eae0000000200 */
[C---:B---3--:R-:W-:Y:S08]  /*c1b0*/  HMMA.16816.F32 R28, R168.reuse, R116, R28 ;  /* 0x00000074a81c723c */ /* 0x048ff0000000181c */
[C---:B------:R-:W-:Y:S01]  /*c1c0*/  HMMA.16816.F32 R32, R168.reuse, R118, R32 ;  /* 0x00000076a820723c */ /* 0x040fe20000001820 */
[----:B------:R-:W3:Y:S07]  /*c1d0*/  LDSM.16.M88.4 R116, [R203+0xc900] ;  /* 0x00c90000cb74783b */ /* 0x000eee0000000200 */
[C---:B-1----:R-:W-:Y:S08]  /*c1e0*/  HMMA.16816.F32 R36, R168.reuse, R120, R36 ;  /* 0x00000078a824723c */ /* 0x042ff00000001824 */
[C---:B------:R-:W-:Y:S01]  /*c1f0*/  HMMA.16816.F32 R40, R168.reuse, R122, R40 ;  /* 0x0000007aa828723c */ /* 0x040fe20000001828 */
[----:B------:R-:W1:Y:S07]  /*c200*/  LDSM.16.M88.4 R120, [R194+0x3000] ;  /* 0x00300000c278783b */ /* 0x000e6e0000000200 */
[C---:B----4-:R-:W-:Y:S08]  /*c210*/  HMMA.16816.F32 R44, R168.reuse, R128, R44 ;  /* 0x00000080a82c723c */ /* 0x050ff0000000182c */
[----:B------:R-:W-:Y:S01]  /*c220*/  HMMA.16816.F32 R48, R168, R130, R48 ;  /* 0x00000082a830723c */ /* 0x000fe20000001830 */
[----:B------:R-:W4:Y:S07]  /*c230*/  LDSM.16.M88.4 R128, [R194+0x3800] ;  /* 0x00380000c280783b */ /* 0x000f2e0000000200 */
[C---:B--2---:R-:W-:Y:S08]  /*c240*/  HMMA.16816.F32 R4, R172.reuse, R132, R4 ;  /* 0x00000084ac04723c */ /* 0x044ff00000001804 */
[C---:B------:R-:W-:Y:S01]  /*c250*/  HMMA.16816.F32 R8, R172.reuse, R134, R8 ;  /* 0x00000086ac08723c */ /* 0x040fe20000001808 */
[----:B------:R-:W2:Y:S07]  /*c260*/  LDSM.16.M88.4 R132, [R194+0x4000] ;  /* 0x00400000c284783b */ /* 0x000eae0000000200 */
[C---:B------:R-:W-:Y:S08]  /*c270*/  HMMA.16816.F32 R12, R172.reuse, R136, R12 ;  /* 0x00000088ac0c723c */ /* 0x040ff0000000180c */
[C---:B------:R-:W-:Y:S08]  /*c280*/  HMMA.16816.F32 R16, R172.reuse, R138, R16 ;  /* 0x0000008aac10723c */ /* 0x040ff00000001810 */
[C---:B------:R-:W-:Y:S08]  /*c290*/  HMMA.16816.F32 R20, R172.reuse, R144, R20 ;  /* 0x00000090ac14723c */ /* 0x040ff00000001814 */
[C---:B------:R-:W-:Y:S08]  /*c2a0*/  HMMA.16816.F32 R24, R172.reuse, R146, R24 ;  /* 0x00000092ac18723c */ /* 0x040ff00000001818 */
[C---:B---3--:R-:W-:Y:S08]  /*c2b0*/  HMMA.16816.F32 R28, R172.reuse, R116, R28 ;  /* 0x00000074ac1c723c */ /* 0x048ff0000000181c */
[C---:B------:R-:W-:Y:S01]  /*c2c0*/  HMMA.16816.F32 R32, R172.reuse, R118, R32 ;  /* 0x00000076ac20723c */ /* 0x040fe20000001820 */
[----:B------:R-:W3:Y:S07]  /*c2d0*/  LDSM.16.M88.4 R116, [R194+0x4800] ;  /* 0x00480000c274783b */ /* 0x000eee0000000200 */
[C---:B------:R-:W-:Y:S08]  /*c2e0*/  HMMA.16816.F32 R36, R172.reuse, R152, R36 ;  /* 0x00000098ac24723c */ /* 0x040ff00000001824 */
[C---:B------:R-:W-:Y:S08]  /*c2f0*/  HMMA.16816.F32 R40, R172.reuse, R154, R40 ;  /* 0x0000009aac28723c */ /* 0x040ff00000001828 */
[C---:B------:R-:W-:Y:S08]  /*c300*/  HMMA.16816.F32 R44, R172.reuse, R164, R44 ;  /* 0x000000a4ac2c723c */ /* 0x040ff0000000182c */
[----:B------:R-:W-:Y:S08]  /*c310*/  HMMA.16816.F32 R48, R172, R166, R48 ;  /* 0x000000a6ac30723c */ /* 0x000ff00000001830 */
[C---:B-1----:R-:W-:Y:S08]  /*c320*/  HMMA.16816.F32 R4, R176.reuse, R120, R4 ;  /* 0x00000078b004723c */ /* 0x042ff00000001804 */
[C---:B------:R-:W-:Y:S01]  /*c330*/  HMMA.16816.F32 R8, R176.reuse, R122, R8 ;  /* 0x0000007ab008723c */ /* 0x040fe20000001808 */
[----:B------:R-:W1:Y:S07]  /*c340*/  LDSM.16.M88.4 R120, [R194+0x5000] ;  /* 0x00500000c278783b */ /* 0x000e6e0000000200 */
[C---:B----4-:R-:W-:Y:S07]  /*c350*/  HMMA.16816.F32 R12, R176.reuse, R128, R12 ;  /* 0x00000080b00c723c */ /* 0x050fee000000180c */
[----:B------:R-:W-:Y:S01]  /*c360*/  @P2 SHF.R.S32.HI R129, RZ, 0x1f, R0 ;  /* 0x0000001fff812819 */ /* 0x000fe20000011400 */
[C---:B------:R-:W-:Y:S04]  /*c370*/  HMMA.16816.F32 R16, R176.reuse, R130, R16 ;  /* 0x00000082b010723c */ /* 0x040fe80000001810 */
[----:B------:R-:W-:Y:S03]  /*c380*/  @P2 IMAD R129, R129, c[0x0][0x1e0], RZ ;  /* 0x0000780081812a24 */ /* 0x000fe600078e02ff */
[C---:B------:R-:W-:Y:S01]  /*c390*/  @P2 IMAD.WIDE.U32 R130, R0.reuse, c[0x0][0x1e0], RZ ;  /* 0x0000780000822a25 */ /* 0x040fe200078e00ff */
[C---:B--2---:R-:W-:Y:S04]  /*c3a0*/  HMMA.16816.F32 R20, R176.reuse, R132, R20 ;  /* 0x00000084b014723c */ /* 0x044fe80000001814 */
[----:B------:R-:W-:Y:S03]  /*c3b0*/  @P2 IMAD R129, R0, c[0x0][0x1e4], R129 ;  /* 0x0000790000812a24 */ /* 0x000fe600078e0281 */
[----:B------:R-:W-:Y:S01]  /*c3c0*/  @P2 IMAD.MOV.U32 R132, RZ, RZ, R210 ;  /* 0x000000ffff842224 */ /* 0x000fe200078e00d2 */
[C---:B------:R-:W-:Y:S04]  /*c3d0*/  HMMA.16816.F32 R24, R176.reuse, R134, R24 ;  /* 0x00000086b018723c */ /* 0x040fe80000001818 */
[----:B------:R-:W-:Y:S02]  /*c3e0*/  @P2 IMAD.MOV.U32 R133, RZ, RZ, R213 ;  /* 0x000000ffff852224 */ /* 0x000fe400078e00d5 */
[----:B------:R-:W-:Y:S02]  /*c3f0*/  @P2 IMAD.IADD R0, R131, 0x1, R129 ;  /* 0x0000000183002824 */ /* 0x000fe400078e0281 */
[----:B------:R-:W-:Y:S01]  /*c400*/  @P2 IMAD.WIDE.U32 R132, R130, 0x60, R132 ;  /* 0x0000006082842825 */ /* 0x000fe200078e0084 */
[C---:B---3--:R-:W-:Y:S01]  /*c410*/  HMMA.16816.F32 R28, R176.reuse, R116, R28 ;  /* 0x00000074b01c723c */ /* 0x048fe2000000181c */
[----:B------:R-:W2:Y:S01]  /*c420*/  LDSM.16.M88.4 R128, [R194+0x5800] ;  /* 0x00580000c280783b */ /* 0x000ea20000000200 */
[----:B------:R-:W-:Y:S04]  /*c430*/  DEPBAR.LE SB0, 0x0 ;  /* 0x000080000000791a */ /* 0x000fe80000000000 */
[----:B------:R-:W-:Y:S01]  /*c440*/  BAR.SYNC.DEFER_BLOCKING 0x0 ;  /* 0x0000000000007b1d */ /* 0x000fe20000010000 */
[----:B------:R-:W-:Y:S01]  /*c450*/  @P2 IMAD R0, R0, 0x60, RZ ;  /* 0x0000006000002824 */ /* 0x000fe200078e02ff */
[C---:B------:R-:W-:Y:S05]  /*c460*/  HMMA.16816.F32 R32, R176.reuse, R118, R32 ;  /* 0x00000076b020723c */ /* 0x040fea0000001820 */
[----:B------:R-:W-:Y:S02]  /*c470*/  @P2 IMAD.IADD R117, R133, 0x1, R0 ;  /* 0x0000000185752824 */ /* 0x000fe400078e0200 */
[----:B------:R-:W-:Y:S01]  /*c480*/  @P2 IMAD.SHL.U32 R116, R132, 0x2, RZ ;  /* 0x0000000284742824 */ /* 0x000fe200078e00ff */
[C---:B-1----:R-:W-:Y:S04]  /*c490*/  HMMA.16816.F32 R36, R176.reuse, R120, R36 ;  /* 0x00000078b024723c */ /* 0x042fe80000001824 */
[----:B------:R-:W-:Y:S02]  /*c4a0*/  @P2 IADD3 R118, P0, R116, c[0x0][0x1c8], RZ ;  /* 0x0000720074762a10 */ /* 0x000fe40007f1e0ff */
[----:B------:R-:W-:Y:S02]  /*c4b0*/  @P2 SHF.L.U64.HI R0, R132, 0x1, R117 ;  /* 0x0000000184002819 */ /* 0x000fe40000010275 */
[----:B------:R-:W-:Y:S01]  /*c4c0*/  @P2 IADD3 R132, P1, R116, 0x80, RZ ;  /* 0x0000008074842810 */ /* 0x000fe20007f3e0ff */
[C---:B------:R-:W-:Y:S03]  /*c4d0*/  HMMA.16816.F32 R40, R176.reuse, R122, R40 ;  /* 0x0000007ab028723c */ /* 0x040fe60000001828 */
[----:B------:R-:W-:Y:S02]  /*c4e0*/  @P2 IADD3.X R119, R0, c[0x0][0x1cc], RZ, P0, !PT ;  /* 0x0000730000772a10 */ /* 0x000fe400007fe4ff */
[----:B------:R-:W-:Y:S03]  /*c4f0*/  @P2 IADD3 R116, P0, R132, c[0x0][0x1c8], RZ ;  /* 0x0000720084742a10 */ /* 0x000fe60007f1e0ff */
[----:B------:R-:W-:Y:S01]  /*c500*/  @!PT LDS RZ, [RZ] ;  /* 0x00000000fffff984 */ /* 0x000fe20000000800 */
[----:B------:R-:W-:Y:S01]  /*c510*/  @!PT LDS RZ, [RZ] ;  /* 0x00000000fffff984 */ /* 0x000fe20000000800 */
[----:B------:R-:W-:Y:S01]  /*c520*/  @!PT LDS RZ, [RZ] ;  /* 0x00000000fffff984 */ /* 0x000fe20000000800 */
[----:B------:R1:W-:Y:S01]  /*c530*/  @P2 LDGSTS.E.BYPASS.LTC128B.128 [R208+0x8100], [R118.64], !P6 ;  /* 0x0810000076d02fae */ /* 0x0003e2000f101d4a */
[----:B------:R-:W-:Y:S03]  /*c540*/  @P2 IADD3.X R117, RZ, c[0x0][0x1cc], R0, P0, P1 ;  /* 0x00007300ff752a10 */ /* 0x000fe600007e2400 */
[----:B------:R-:W-:Y:S01]  /*c550*/  @P2 IADD3 R120, P0, R118, UR15, RZ ;  /* 0x0000000f76782c10 */ /* 0x000fe2000ff1e0ff */
[----:B------:R-:W-:Y:S01]  /*c560*/  IMAD.MOV.U32 R0, RZ, RZ, R209 ;  /* 0x000000ffff007224 */ /* 0x000fe200078e00d1 */
[----:B------:R3:W-:Y:S01]  /*c570*/  @P2 LDGSTS.E.BYPASS.LTC128B.128 [R208+0xb100], [R116.64], !P5 ;  /* 0x0b10000074d02fae */ /* 0x0007e2000e901d4a */
[----:B------:R-:W-:Y:S01]  /*c580*/  @P4 SHF.R.U32.HI R0, RZ, c[0x0][0x2cc], R185 ;  /* 0x0000b300ff004a19 */ /* 0x000fe200000116b9 */
[C---:B--2---:R-:W-:Y:S03]  /*c590*/  HMMA.16816.F32 R44, R176.reuse, R128, R44 ;  /* 0x00000080b02c723c */ /* 0x044fe6000000182c */
[----:B------:R-:W-:Y:S02]  /*c5a0*/  @P2 IADD3.X R121, R119, UR13, RZ, P0, !PT ;  /* 0x0000000d77792c10 */ /* 0x000fe400087fe4ff */
[C---:B------:R-:W-:Y:S02]  /*c5b0*/  @P2 IADD3 R134, P1, R120.reuse, UR15, RZ ;  /* 0x0000000f78862c10 */ /* 0x040fe4000ff3e0ff */
[----:B------:R-:W-:Y:S01]  /*c5c0*/  @P2 IADD3 R132, P0, R120, UR6, RZ ;  /* 0x0000000678842c10 */ /* 0x000fe2000ff1e0ff */
[----:B------:R2:W-:Y:S01]  /*c5d0*/  @P2 LDGSTS.E.BYPASS.LTC128B.128 [R208+0x9100], [R120.64], !P6 ;  /* 0x0910000078d02fae */ /* 0x0005e2000f101d4a */
[C---:B------:R-:W-:Y:S01]  /*c5e0*/  @P2 IADD3.X R135, R121.reuse, UR13, RZ, P1, !PT ;  /* 0x0000000d79872c10 */ /* 0x040fe20008ffe4ff */
[----:B------:R-:W-:Y:S03]  /*c5f0*/  HMMA.16816.F32 R48, R176, R130, R48 ;  /* 0x00000082b030723c */ /* 0x000fe60000001830 */
[----:B------:R2:W-:Y:S01]  /*c600*/  @P2 LDGSTS.E.BYPASS.LTC128B.128 [R208+0xc100], [R120.64+0x80], !P5 ;  /* 0x0c10008078d02fae */ /* 0x0005e2000e901d4a */
[----:B------:R-:W-:Y:S04]  /*c610*/  @P2 IADD3.X R133, R121, UR8, RZ, P0, !PT ;  /* 0x0000000879852c10 */ /* 0x000fe800087fe4ff */
[----:B------:R2:W-:Y:S05]  /*c620*/  @P2 LDGSTS.E.BYPASS.LTC128B.128 [R208+0xa100], [R134.64], !P6 ;  /* 0x0a10000086d02fae */ /* 0x0005ea000f101d4a */
[----:B------:R2:W-:Y:S01]  /*c630*/  @P2 LDGSTS.E.BYPASS.LTC128B.128 [R208+0xd100], [R132.64], !P5 ;  /* 0x0d10000084d02fae */ /* 0x0005e2000e901d4a */
[----:B---3--:R-:W-:Y:S04]  /*c640*/  IMAD R117, R184, -0x60, RZ ;  /* 0xffffffa0b8757824 */ /* 0x008fe800078e02ff */
[----:B-1----:R-:W1:Y:S01]  /*c650*/  SHFL.IDX PT, R118, R0, RZ, 0x1c1f ;  /* 0x001c1fff00767589 */ /* 0x002e6200000e0000 */
[----:B------:R-:W-:Y:S01]  /*c660*/  IMAD.IADD R119, R117, 0x1, -R214 ;  /* 0x0000000175777824 */ /* 0x000fe200078e0ad6 */
[----:B------:R-:W-:Y:S03]  /*c670*/  IADD3 R123, -R214, 0x1, R117 ;  /* 0x00000001d67b7810 */ /* 0x000fe60007ffe175 */
[----:B------:R-:W0:Y:S01]  /*c680*/  LDGDEPBAR ;  /* 0x00000000000079af */ /* 0x000e220000000000 */
[----:B------:R-:W-:Y:S04]  /*c690*/  IADD3 R123, R123, c[0x0][0x1d0], RZ ;  /* 0x000074007b7b7a10 */ /* 0x000fe80007ffe0ff */
[----:B------:R-:W-:Y:S04]  /*c6a0*/  IADD3 R123, R123, -c[0x0][0x168], RZ ;  /* 0x80005a007b7b7a10 */ /* 0x000fe80007ffe0ff */
[C---:B------:R-:W-:Y:S02]  /*c6b0*/  IADD3 R129, R123.reuse, c[0x0][0x328], RZ ;  /* 0x0000ca007b817a10 */ /* 0x040fe40007ffe0ff */
[----:B------:R-:W-:Y:S03]  /*c6c0*/  IADD3 R123, R123, UR7, RZ ;  /* 0x000000077b7b7c10 */ /* 0x000fe6000fffe0ff */
[--C-:B-1----:R-:W-:Y:S02]  /*c6d0*/  IMAD.IADD R131, R129, 0x1, R118.reuse ;  /* 0x0000000181837824 */ /* 0x102fe400078e0276 */
[----:B------:R-:W-:Y:S01]  /*c6e0*/  IMAD.IADD R116, R123, 0x1, R118 ;  /* 0x000000017b747824 */ /* 0x000fe200078e0276 */
[----:B------:R-:W-:-:S05]  /*c6f0*/  @!P3 BRA `(.L_x_188) ;  /* 0x000001800000b947 */ /* 0x000fca0003800000 */
[----:B--2---:R-:W-:Y:S01]  /*c700*/  IADD3 R118, R118, c[0x0][0x1d0], RZ ;  /* 0x0000740076767a10 */ /* 0x004fe20007ffe0ff */
        /* <DEDUP_REMOVED lines=13> */
.L_x_190:
[----:B------:R-:W-:Y:S04]  /*c7e0*/  MOV R118, c[0x0][0x32c] ;  /* 0x0000cb0000767a02 */ /* 0x000fe80000000f00 */
[----:B------:R-:W-:Y:S11]  /*c7f0*/  ISETP.NE.AND P0, PT, R118, 0x1, PT ;  /* 0x000000017600780c */ /* 0x000ff60003f05270 */
[----:B------:R-:W-:Y:S02]  /*c800*/  @!UPT UIADD3 URZ, URZ, URZ, URZ ;  /* 0x0000003f3f3ff290 */ /* 0x000fe4000fffe03f */
[----:B------:R-:W-:Y:S05]  /*c810*/  @P0 IMAD.HI.U32 R118, R120, c[0x0][0x330], RZ ;  /* 0x0000cc0078760a27 */ /* 0x000fea00078e00ff */
[----:B------:R-:W-:Y:S02]  /*c820*/  @P0 SHF.R.U32.HI R120, RZ, c[0x0][0x334], R118 ;  /* 0x0000cd00ff780a19 */ /* 0x000fe40000011676 */
.L_x_191:
[----:B------:R-:W-:Y:S05]  /*c830*/  BSYNC B0 ;  /* 0x0000000000007941 */ /* 0x000fea0003800000 */
.L_x_189:
[----:B------:R-:W-:Y:S05]  /*c840*/  IMAD R121, R120, c[0x0][0x32c], R119 ;  /* 0x0000cb0078797a24 */ /* 0x000fea00078e0277 */
[----:B------:R-:W-:Y:S02]  /*c850*/  IADD3 R118, R121, c[0x0][0x32c], RZ ;  /* 0x0000cb0079767a10 */ /* 0x000fe40007ffe0ff */
[----:B------:R-:W-:Y:S02]  /*c860*/  IMNMX R116, R116, R121, !PT ;  /* 0x0000007974747217 */ /* 0x000fe40007800200 */
[----:B------:R-:W-:Y:S02]  /*c870*/  IMNMX R131, R131, R118, PT ;  /* 0x0000007683837217 */ /* 0x000fe40003800200 */
.L_x_188:
[C---:B--2---:R-:W-:Y:S01]  /*c880*/  ISETP.GE.AND P0, PT, R117.reuse, 0x2, PT ;  /* 0x000000027500780c */ /* 0x044fe20003f06270 */
[----:B------:R-:W1:Y:S01]  /*c890*/  SHFL.IDX PT, R0, R0, 0x1, 0x1c1f ;  /* 0x003c1f0000007f89 */ /* 0x000e6200000e0000 */
[----:B------:R-:W-:Y:S02]  /*c8a0*/  ISETP.GE.AND P1, PT, R117, 0x9, PT ;  /* 0x000000097500780c */ /* 0x000fe40003f26270 */
[----:B------:R-:W-:Y:S02]  /*c8b0*/  LOP3.LUT R215, R215, 0xffefffff, RZ, 0xc0, !PT ;  /* 0xffefffffd7d77812 */ /* 0x000fe400078ec0ff */
[----:B------:R-:W-:Y:S07]  /*c8c0*/  ISETP.GE.AND P2, PT, R117, 0x59, PT ;  /* 0x000000597500780c */ /* 0x000fee0003f46270 */
[----:B------:R-:W-:Y:S02]  /*c8d0*/  @P0 LOP3.LUT R215, R215, 0x100000, RZ, 0xfc, !PT ;  /* 0x00100000d7d70812 */ /* 0x000fe400078efcff */
[C---:B------:R-:W-:Y:S02]  /*c8e0*/  ISETP.GT.AND P0, PT, R116.reuse, 0x1, !P0 ;  /* 0x000000017400780c */ /* 0x040fe40004704270 */
[----:B------:R-:W-:Y:S02]  /*c8f0*/  LOP3.LUT R215, R215, 0xfff7ffff, RZ, 0xc0, !PT ;  /* 0xfff7ffffd7d77812 */ /* 0x000fe400078ec0ff */
[----:B------:R-:W-:Y:S02]  /*c900*/  ISETP.LT.OR P0, PT, R131, 0x2, P0 ;  /* 0x000000028300780c */ /* 0x000fe40000701670 */
[----:B------:R-:W-:Y:S02]  /*c910*/  @P1 LOP3.LUT R215, R215, 0x80000, RZ, 0xfc, !PT ;  /* 0x00080000d7d71812 */ /* 0x000fe400078efcff */
[----:B------:R-:W-:Y:S02]  /*c920*/  FSEL R222, R5, -INF , !P0 ;  /* 0xff80000005de7808 */ /* 0x000fe40004000000 */
[----:B------:R-:W-:Y:S02]  /*c930*/  ISETP.GT.AND P0, PT, R116, 0x8, !P1 ;  /* 0x000000087400780c */ /* 0x000fe40004f04270 */
[----:B------:R-:W-:Y:S02]  /*c940*/  ISETP.GE.AND P1, PT, R117, 0xa, PT ;  /* 0x0000000a7500780c */ /* 0x000fe40003f26270 */
[----:B------:R-:W-:Y:S02]  /*c950*/  ISETP.LT.OR P0, PT, R131, 0x9, P0 ;  /* 0x000000098300780c */ /* 0x000fe40000701670 */
[----:B------:R-:W-:Y:S02]  /*c960*/  LOP3.LUT R215, R215, 0xfffbffff, RZ, 0xc0, !PT ;  /* 0xfffbffffd7d77812 */ /* 0x000fe400078ec0ff */
[----:B------:R-:W-:Y:S02]  /*c970*/  FSEL R220, R8, -INF , !P0 ;  /* 0xff80000008dc7808 */ /* 0x000fe40004000000 */
[C---:B------:R-:W-:Y:S04]  /*c980*/  ISETP.GT.AND P0, PT, R116.reuse, 0x9, !P1 ;  /* 0x000000097400780c */ /* 0x040fe80004f04270 */
        /* <DEDUP_REMOVED lines=11> */
[C---:B------:R-:W-:Y:S04]  /*ca40*/  ISETP.GT.AND P0, PT, R116.reuse, 0x11, !P1 ;  /* 0x000000117400780c */ /* 0x040fe80004f04270 */
        /* <DEDUP_REMOVED lines=10> */
[----:B------:R-:W-:Y:S01]  /*caf0*/  FSEL R130, R16, -INF , !P0 ;  /* 0xff80000010827808 */ /* 0x000fe20004000000 */
[--C-:B-1----:R-:W-:Y:S01]  /*cb00*/  IMAD.IADD R16, R123, 0x1, R0.reuse ;  /* 0x000000017b107824 */ /* 0x102fe200078e0200 */
        /* <DEDUP_REMOVED lines=83> */
[C---:B------:R-:W-:Y:S02]  /*d040*/  ISETP.GT.AND P0, PT, R116.reuse, 0x51, !P1 ;  /* 0x000000517400780c */ /* 0x040fe40004f04270 */
[----:B------:R-:W-:Y:S02]  /*d050*/  LOP3.LUT R215, R215, 0xfffffffe, RZ, 0xc0, !PT ;  /* 0xfffffffed7d77812 */ /* 0x000fe400078ec0ff */
[----:B------:R-:W-:Y:S04]  /*d060*/  ISETP.LT.OR P0, PT, R131, 0x52, P0 ;  /* 0x000000528300780c */ /* 0x000fe80000701670 */
[----:B------:R-:W-:Y:S02]  /*d070*/  FSEL R121, R45, -INF , !P0 ;  /* 0xff8000002d797808 */ /* 0x000fe40004000000 */
[----:B------:R-:W-:Y:S02]  /*d080*/  @P1 LOP3.LUT R215, R215, 0x1, RZ, 0xfc, !PT ;  /* 0x00000001d7d71812 */ /* 0x000fe400078efcff */
[----:B------:R-:W-:Y:S02]  /*d090*/  ISETP.GE.AND P1, PT, R117, 0x1, PT ;  /* 0x000000017500780c */ /* 0x000fe40003f26270 */
[----:B------:R-:W-:Y:S02]  /*d0a0*/  ISETP.GT.AND P0, PT, R116, 0x58, !P2 ;  /* 0x000000587400780c */ /* 0x000fe40005704270 */
[----:B------:R-:W-:Y:S02]  /*d0b0*/  LOP3.LUT R215, R215, 0xffdfffff, RZ, 0xc0, !PT ;  /* 0xffdfffffd7d77812 */ /* 0x000fe400078ec0ff */
[----:B------:R-:W-:Y:S04]  /*d0c0*/  ISETP.LT.OR P0, PT, R131, 0x59, P0 ;  /* 0x000000598300780c */ /* 0x000fe80000701670 */
[----:B------:R-:W-:Y:S02]  /*d0d0*/  FSEL R118, R48, -INF , !P0 ;  /* 0xff80000030767808 */ /* 0x000fe40004000000 */
[----:B------:R-:W-:Y:S02]  /*d0e0*/  ISETP.GT.AND P0, PT, R116, RZ, !P1 ;  /* 0x000000ff7400720c */ /* 0x000fe40004f04270 */
[----:B------:R-:W-:Y:S02]  /*d0f0*/  @P1 LOP3.LUT R215, R215, 0x200000, RZ, 0xfc, !PT ;  /* 0x00200000d7d71812 */ /* 0x000fe400078efcff */
[----:B------:R-:W-:Y:S02]  /*d100*/  ISETP.LT.OR P0, PT, R131, 0x1, P0 ;  /* 0x000000018300780c */ /* 0x000fe40000701670 */
[----:B------:R-:W-:Y:S02]  /*d110*/  ISETP.GE.AND P1, PT, R117, 0x5a, PT ;  /* 0x0000005a7500780c */ /* 0x000fe40003f26270 */
[----:B------:R-:W-:Y:S01]  /*d120*/  FSEL R12, R4, -INF , !P0 ;  /* 0xff800000040c7808 */ /* 0x000fe20004000000 */
[----:B------:R-:W-:Y:S01]  /*d130*/  IMAD.IADD R4, R129, 0x1, R0 ;  /* 0x0000000181047824 */ /* 0x000fe200078e0200 */
        /* <DEDUP_REMOVED lines=18> */
.L_x_194:
[----:B------:R-:W-:Y:S04]  /*d260*/  MOV R0, c[0x0][0x32c] ;  /* 0x0000cb0000007a02 */ /* 0x000fe80000000f00 */
[----:B------:R-:W-:Y:S11]  /*d270*/  ISETP.NE.AND P0, PT, R0, 0x1, PT ;  /* 0x000000010000780c */ /* 0x000ff60003f05270 */
[----:B------:R-:W-:Y:S02]  /*d280*/  @!UPT UIADD3 URZ, URZ, URZ, URZ ;  /* 0x0000003f3f3ff290 */ /* 0x000fe4000fffe03f */
[----:B------:R-:W-:Y:S05]  /*d290*/  @P0 IMAD.HI.U32 R0, R20, c[0x0][0x330], RZ ;  /* 0x0000cc0014000a27 */ /* 0x000fea00078e00ff */
[----:B------:R-:W-:Y:S02]  /*d2a0*/  @P0 SHF.R.U32.HI R20, RZ, c[0x0][0x334], R0 ;  /* 0x0000cd00ff140a19 */ /* 0x000fe40000011600 */
.L_x_195:
[----:B------:R-:W-:Y:S05]  /*d2b0*/  BSYNC B0 ;  /* 0x0000000000007941 */ /* 0x000fea0003800000 */
.L_x_193:
[----:B------:R-:W-:Y:S05]  /*d2c0*/  IMAD R119, R20, c[0x0][0x32c], R119 ;  /* 0x0000cb0014777a24 */ /* 0x000fea00078e0277 */
[----:B------:R-:W-:Y:S02]  /*d2d0*/  IADD3 R5, R119, c[0x0][0x32c], RZ ;  /* 0x0000cb0077057a10 */ /* 0x000fe40007ffe0ff */
[----:B------:R-:W-:Y:S02]  /*d2e0*/  IMNMX R16, R16, R119, !PT ;  /* 0x0000007710107217 */ /* 0x000fe40007800200 */
[----:B------:R-:W-:Y:S02]  /*d2f0*/  IMNMX R4, R4, R5, PT ;  /* 0x0000000504047217 */ /* 0x000fe40003800200 */
.L_x_192:
[C---:B------:R-:W-:Y:S02]  /*d300*/  LOP3.LUT P0, RZ, R215.reuse, 0x200000, RZ, 0xc0, !PT ;  /* 0x00200000d7ff7812 */ /* 0x040fe4000780c0ff */
[C---:B------:R-:W-:Y:S02]  /*d310*/  ISETP.GT.AND P2, PT, R16.reuse, 0x58, !P2 ;  /* 0x000000581000780c */ /* 0x040fe40005744270 */
[C---:B------:R-:W-:Y:S02]  /*d320*/  ISETP.GT.AND P0, PT, R16.reuse, RZ, !P0 ;  /* 0x000000ff1000720c */ /* 0x040fe40004704270 */
[----:B------:R-:W-:Y:S02]  /*d330*/  ISETP.GT.AND P1, PT, R16, 0x59, !P1 ;  /* 0x000000591000780c */ /* 0x000fe40004f24270 */
[C---:B------:R-:W-:Y:S02]  /*d340*/  ISETP.LT.OR P0, PT, R4.reuse, 0x1, P0 ;  /* 0x000000010400780c */ /* 0x040fe40000701670 */
[----:B------:R-:W-:Y:S02]  /*d350*/  ISETP.LT.OR P2, PT, R4, 0x59, P2 ;  /* 0x000000590400780c */ /* 0x000fe40001741670 */
[----:B------:R-:W-:Y:S02]  /*d360*/  FSEL R21, R6, -INF , !P0 ;  /* 0xff80000006157808 */ /* 0x000fe40004000000 */
[----:B------:R-:W-:Y:S02]  /*d370*/  LOP3.LUT P0, RZ, R215, 0x100000, RZ, 0xc0, !PT ;  /* 0x00100000d7ff7812 */ /* 0x000fe4000780c0ff */
[----:B------:R-:W-:Y:S02]  /*d380*/  FMNMX.FTZ R0, R21, R2, !PT ;  /* 0x0000000215007209 */ /* 0x000fe40007810000 */
[----:B------:R-:W-:Y:S02]  /*d390*/  ISETP.GT.AND P0, PT, R16, 0x1, !P0 ;  /* 0x000000011000780c */ /* 0x000fe40004704270 */
[C---:B------:R-:W-:Y:S02]  /*d3a0*/  ISETP.LT.OR P1, PT, R4.reuse, 0x5a, P1 ;  /* 0x0000005a0400780c */ /* 0x040fe40000f21670 */
[----:B------:R-:W-:Y:S02]  /*d3b0*/  ISETP.LT.OR P0, PT, R4, 0x2, P0 ;  /* 0x000000020400780c */ /* 0x000fe40000701670 */
[----:B------:R-:W-:Y:S02]  /*d3c0*/  FSEL R117, R50, -INF , !P2 ;  /* 0xff80000032757808 */ /* 0x000fe40005000000 */
[----:B------:R-:W-:Y:S02]  /*d3d0*/  FSEL R17, R7, -INF , !P0 ;  /* 0xff80000007117808 */ /* 0x000fe40004000000 */
[C---:B------:R-:W-:Y:S02]  /*d3e0*/  LOP3.LUT P0, RZ, R215.reuse, 0x80000, RZ, 0xc0, !PT ;  /* 0x00080000d7ff7812 */ /* 0x040fe4000780c0ff */
        /* <DEDUP_REMOVED lines=85> */
[----:B------:R-:W1:Y:S01]  /*d940*/  SHFL.BFLY PT, R6, R5, 0x2, 0x1f ;  /* 0x0c401f0005067f89 */ /* 0x000e6200000e0000 */
[----:B------:R-:W-:Y:S02]  /*d950*/  FMNMX.FTZ R0, R223, R0, !PT ;  /* 0x00000000df007209 */ /* 0x000fe40007810000 */
[----:B------:R-:W-:Y:S02]  /*d960*/  ISETP.GT.AND P0, PT, R16, 0x38, !P0 ;  /* 0x000000381000780c */ /* 0x000fe40004704270 */
[----:B------:R-:W-:Y:S02]  /*d970*/  FSEL R13, R51, -INF , !P1 ;  /* 0xff800000330d7808 */ /* 0x000fe40004800000 */
[----:B------:R-:W-:Y:S01]  /*d980*/  ISETP.LT.OR P0, PT, R4, 0x39, P0 ;  /* 0x000000390400780c */ /* 0x000fe20000701670 */
[----:B------:R-:W-:Y:S03]  /*d990*/  LDSM.16.MT88.4 R28, [R201+0x100] ;  /* 0x00010000c91c783b */ /* 0x000fe60000004200 */
        /* <DEDUP_REMOVED lines=14> */
[----:B------:R-:W-:Y:S02]  /*da80*/  ISETP.LT.OR P0, PT, R4, 0x42, P0 ;  /* 0x000000420400780c */ /* 0x000fe40000701670 */
[----:B-1----:R-:W-:Y:S02]  /*da90*/  FMNMX.FTZ R6, R5, R6, !PT ;  /* 0x0000000605067209 */ /* 0x002fe40007810000 */
[----:B------:R-:W-:Y:S02]  /*daa0*/  FSEL R145, R39, -INF , !P0 ;  /* 0xff80000027917808 */ /* 0x000fe40004000000 */
[----:B------:R-:W-:Y:S01]  /*dab0*/  LOP3.LUT P0, RZ, R215, 0x8, RZ, 0xc0, !PT ;  /* 0x00000008d7ff7812 */ /* 0x000fe2000780c0ff */
[----:B------:R-:W1:Y:S01]  /*dac0*/  SHFL.BFLY PT, R15, R6, 0x1, 0x1f ;  /* 0x0c201f00060f7f89 */ /* 0x000e6200000e0000 */
        /* <DEDUP_REMOVED lines=18> */
[----:B------:R-:W-:Y:S04]  /*dbf0*/  FSEL R119, R47, -INF , !P0 ;  /* 0xff8000002f777808 */ /* 0x000fe80004000000 */
[----:B------:R-:W-:Y:S04]  /*dc00*/  FMNMX.FTZ R0, R119, R0, !PT ;  /* 0x0000000077007209 */ /* 0x000fe80007810000 */
[----:B------:R-:W-:Y:S04]  /*dc10*/  FMNMX.FTZ R0, R117, R0, !PT ;  /* 0x0000000075007209 */ /* 0x000fe80007810000 */
[----:B------:R-:W-:Y:S02]  /*dc20*/  FMNMX.FTZ R7, R13, R0, !PT ;  /* 0x000000000d077209 */ /* 0x000fe40007810000 */
[----:B-1----:R-:W-:Y:S03]  /*dc30*/  FMNMX.FTZ R0, R6, R15, !PT ;  /* 0x0000000f06007209 */ /* 0x002fe60007810000 */
[----:B------:R-:W1:Y:S01]  /*dc40*/  SHFL.BFLY PT, R4, R7, 0x2, 0x1f ;  /* 0x0c401f0007047f89 */ /* 0x000e6200000e0000 */
[C---:B------:R-:W-:Y:S01]  /*dc50*/  FSETP.NEU.FTZ.AND P0, PT, R0.reuse, -INF , PT ;  /* 0xff8000000000780b */ /* 0x040fe20003f1d000 */
[C---:B------:R-:W-:Y:S03]  /*dc60*/  FMUL.FTZ R131, R0.reuse, c[0x0][0x2d0] ;  /* 0x0000b40000837a20 */ /* 0x040fe60000410000 */
[----:B------:R-:W-:Y:S02]  /*dc70*/  FSEL R6, R0, RZ, P0 ;  /* 0x000000ff00067208 */ /* 0x000fe40000000000 */
[----:B------:R-:W-:Y:S03]  /*dc80*/  FSEL R131, R131, RZ, P0 ;  /* 0x000000ff83837208 */ /* 0x000fe60000000000 */
[----:B------:R-:W-:Y:S02]  /*dc90*/  FADD.FTZ R3, -R6, R3 ;  /* 0x0000000306037221 */ /* 0x000fe40000010100 */
        /* <DEDUP_REMOVED lines=8> */
[--C-:B------:R-:W-:Y:S02]  /*dd20*/  FFMA.FTZ R120, R120, c[0x0][0x2d0], -R131.reuse ;  /* 0x0000b40078787a23 */ /* 0x100fe40000010883 */
[--C-:B------:R-:W-:Y:S02]  /*dd30*/  FFMA.FTZ R128, R128, c[0x0][0x2d0], -R131.reuse ;  /* 0x0000b40080807a23 */ /* 0x100fe40000010883 */
[----:B------:R-:W1:Y:S01]  /*dd40*/  SHFL.BFLY PT, R4, R5, 0x1, 0x1f ;  /* 0x0c201f0005047f89 */ /* 0x000e6200000e0000 */
        /* <DEDUP_REMOVED lines=8> */
[--C-:B------:R-:W-:Y:S02]  /*ddd0*/  FFMA.FTZ R146, R146, c[0x0][0x2d0], -R131.reuse ;  /* 0x0000b40092927a23 */ /* 0x100fe40000010883 */
[--C-:B------:R-:W-:Y:S02]  /*dde0*/  FFMA.FTZ R134, R134, c[0x0][0x2d0], -R131.reuse ;  /* 0x0000b40086867a23 */ /* 0x100fe40000010883 */
[--C-:B------:R-:W-:Y:S02]  /*ddf0*/  FFMA.FTZ R122, R122, c[0x0][0x2d0], -R131.reuse ;  /* 0x0000b4007a7a7a23 */ /* 0x100fe40000010883 */
[--C-:B------:R-:W-:Y:S01]  /*de00*/  FFMA.FTZ R121, R121, c[0x0][0x2d0], -R131.reuse ;  /* 0x0000b40079797a23 */ /* 0x100fe20000010883 */
[----:B------:R-:W3:Y:S01]  /*de10*/  MUFU.EX2 R45, R45 ;  /* 0x0000002d002d7308 */ /* 0x000ee20000000800 */
[--C-:B------:R-:W-:Y:S01]  /*de20*/  FFMA.FTZ R118, R118, c[0x0][0x2d0], -R131.reuse ;  /* 0x0000b40076767a23 */ /* 0x100fe20000010883 */
[----:B-1----:R-:W-:Y:S01]  /*de30*/  FMNMX.FTZ R12, R5, R4, !PT ;  /* 0x00000004050c7209 */ /* 0x002fe20007810000 */
[----:B------:R-:W-:Y:S01]  /*de40*/  FMUL.FTZ R4, R3, c[0x0][0x2d0] ;  /* 0x0000b40003047a20 */ /* 0x000fe20000410000 */
[----:B--2---:R-:W-:Y:S02]  /*de50*/  F2FP.PACK_AB R16, R15, R44 ;  /* 0x0000002c0f10723e */ /* 0x004fe400000000ff */
[C---:B------:R-:W-:Y:S01]  /*de60*/  FSETP.NEU.FTZ.AND P0, PT, R12.reuse, -INF , PT ;  /* 0xff8000000c00780b */ /* 0x040fe20003f1d000 */
[C---:B------:R-:W-:Y:S03]  /*de70*/  FMUL.FTZ R50, R12.reuse, c[0x0][0x2d0] ;  /* 0x0000b4000c327a20 */ /* 0x040fe60000410000 */
[----:B------:R-:W1:Y:S01]  /*de80*/  MUFU.EX2 R3, R4 ;  /* 0x0000000400037308 */ /* 0x000e620000000800 */
[----:B------:R-:W-:Y:S02]  /*de90*/  FSEL R5, R12, RZ, P0 ;  /* 0x000000ff0c057208 */ /* 0x000fe40000000000 */
[----:B------:R-:W-:Y:S02]  /*dea0*/  FSEL R50, R50, RZ, P0 ;  /* 0x000000ff32327208 */ /* 0x000fe40000000000 */
[----:B------:R-:W-:Y:S01]  /*deb0*/  ISETP.GT.AND P0, PT, R184, R207, PT ;  /* 0x000000cfb800720c */ /* 0x000fe20003f04270 */
[----:B------:R-:W-:Y:S02]  /*dec0*/  FADD.FTZ R5, -R5, R2 ;  /* 0x0000000205057221 */ /* 0x000fe40000010100 */
[--C-:B------:R-:W-:Y:S02]  /*ded0*/  FFMA.FTZ R49, R21, c[0x0][0x2d0], -R50.reuse ;  /* 0x0000b40015317a23 */ /* 0x100fe40000010832 */
[----:B------:R-:W2:Y:S01]  /*dee0*/  LDSM.16.MT88.4 R20, [R204+0x100] ;  /* 0x00010000cc14783b */ /* 0x000ea20000004200 */
[--C-:B------:R-:W-:Y:S01]  /*def0*/  FFMA.FTZ R47, R9, c[0x0][0x2d0], -R50.reuse ;  /* 0x0000b400092f7a23 */ /* 0x100fe20000010832 */
[----:B------:R-:W-:Y:S01]  /*df00*/  MUFU.EX2 R51, R51 ;  /* 0x0000003300337308 */ /* 0x000fe20000000800 */
[--C-:B------:R-:W-:Y:S01]  /*df10*/  FFMA.FTZ R46, R11, c[0x0][0x2d0], -R50.reuse ;  /* 0x0000b4000b2e7a23 */ /* 0x100fe20000010832 */
[----:B---3--:R-:W-:Y:S01]  /*df20*/  F2FP.PACK_AB R18, R45, R14 ;  /* 0x0000000e2d12723e */ /* 0x008fe200000000ff */
[--C-:B------:R-:W-:Y:S02]  /*df30*/  FFMA.FTZ R48, R17, c[0x0][0x2d0], -R50.reuse ;  /* 0x0000b40011307a23 */ /* 0x100fe40000010832 */
[----:B------:R-:W-:Y:S02]  /*df40*/  FMUL.FTZ R2, R5, c[0x0][0x2d0] ;  /* 0x0000b40005027a20 */ /* 0x000fe40000410000 */
[--C-:B------:R-:W-:Y:S02]  /*df50*/  FFMA.FTZ R132, R37, c[0x0][0x2d0], -R50.reuse ;  /* 0x0000b40025847a23 */ /* 0x100fe40000010832 */
[----:B------:R-:W-:Y:S01]  /*df60*/  LDSM.16.MT88.4 R36, [R200+0x900] ;  /* 0x00090000c824783b */ /* 0x000fe20000004200 */
[----:B------:R-:W-:Y:S01]  /*df70*/  MUFU.EX2 R49, R49 ;  /* 0x0000003100317308 */ /* 0x000fe20000000800 */
[--C-:B------:R-:W-:Y:S02]  /*df80*/  FFMA.FTZ R130, R135, c[0x0][0x2d0], -R50.reuse ;  /* 0x0000b40087827a23 */ /* 0x100fe40000010832 */
[C---:B-1----:R-:W-:Y:S02]  /*df90*/  FMUL.FTZ R4, R3.reuse, R112 ;  /* 0x0000007003047220 */ /* 0x042fe40000410000 */
[C---:B------:R-:W-:Y:S02]  /*dfa0*/  FMUL.FTZ R5, R3.reuse, R113 ;  /* 0x0000007103057220 */ /* 0x040fe40000410000 */
[C---:B------:R-:W-:Y:S02]  /*dfb0*/  FMUL.FTZ R8, R3.reuse, R108 ;  /* 0x0000006c03087220 */ /* 0x040fe40000410000 */
[C---:B------:R-:W-:Y:S01]  /*dfc0*/  FMUL.FTZ R9, R3.reuse, R109 ;  /* 0x0000006d03097220 */ /* 0x040fe20000410000 */
[----:B------:R-:W1:Y:S01]  /*dfd0*/  MUFU.EX2 R2, R2 ;  /* 0x0000000200027308 */ /* 0x000e620000000800 */
[C---:B------:R-:W-:Y:S02]  /*dfe0*/  FMUL.FTZ R68, R3.reuse, R68 ;  /* 0x0000004403447220 */ /* 0x040fe40000410000 */
[C---:B------:R-:W-:Y:S02]  /*dff0*/  FMUL.FTZ R69, R3.reuse, R69 ;  /* 0x0000004503457220 */ /* 0x040fe40000410000 */
[C---:B------:R-:W-:Y:S02]  /*e000*/  FMUL.FTZ R72, R3.reuse, R72 ;  /* 0x0000004803487220 */ /* 0x040fe40000410000 */
[C---:B------:R-:W-:Y:S02]  /*e010*/  FMUL.FTZ R73, R3.reuse, R73 ;  /* 0x0000004903497220 */ /* 0x040fe40000410000 */
[C---:B------:R-:W-:Y:S01]  /*e020*/  FMUL.FTZ R76, R3.reuse, R76 ;  /* 0x0000004c034c7220 */ /* 0x040fe20000410000 */
[----:B------:R-:W3:Y:S01]  /*e030*/  MUFU.EX2 R48, R48 ;  /* 0x0000003000307308 */ /* 0x000ee20000000800 */
[C---:B------:R-:W-:Y:S02]  /*e040*/  FMUL.FTZ R77, R3.reuse, R77 ;  /* 0x0000004d034d7220 */ /* 0x040fe40000410000 */
[C---:B------:R-:W-:Y:S02]  /*e050*/  FMUL.FTZ R80, R3.reuse, R80 ;  /* 0x0000005003507220 */ /* 0x040fe40000410000 */
[C---:B------:R-:W-:Y:S02]  /*e060*/  FMUL.FTZ R81, R3.reuse, R81 ;  /* 0x0000005103517220 */ /* 0x040fe40000410000 */
[C---:B------:R-:W-:Y:S02]  /*e070*/  FMUL.FTZ R84, R3.reuse, R84 ;  /* 0x0000005403547220 */ /* 0x040fe40000410000 */
[----:B------:R-:W-:Y:S01]  /*e080*/  FMUL.FTZ R85, R3, R85 ;  /* 0x0000005503557220 */ /* 0x000fe20000410000 */
[----:B------:R-:W-:Y:S01]  /*e090*/  MUFU.EX2 R47, R47 ;  /* 0x0000002f002f7308 */ /* 0x000fe20000000800 */
[--C-:B------:R-:W-:Y:S02]  /*e0a0*/  FFMA.FTZ R135, R33, c[0x0][0x2d0], -R50.reuse ;  /* 0x0000b40021877a23 */ /* 0x100fe40000010832 */
[----:B------:R-:W-:Y:S01]  /*e0b0*/  LDSM.16.MT88.4 R32, [R201+0x900] ;  /* 0x00090000c920783b */ /* 0x000fe20000004200 */
[C---:B-1----:R-:W-:Y:S02]  /*e0c0*/  FMUL.FTZ R6, R2.reuse, R114 ;  /* 0x0000007202067220 */ /* 0x042fe40000410000 */
[C---:B------:R-:W-:Y:S02]  /*e0d0*/  FMUL.FTZ R7, R2.reuse, R115 ;  /* 0x0000007302077220 */ /* 0x040fe40000410000 */
[C---:B------:R-:W-:Y:S02]  /*e0e0*/  FMUL.FTZ R10, R2.reuse, R110 ;  /* 0x0000006e020a7220 */ /* 0x040fe40000410000 */
[----:B------:R-:W1:Y:S01]  /*e0f0*/  MUFU.EX2 R46, R46 ;  /* 0x0000002e002e7308 */ /* 0x000e620000000800 */
[C---:B------:R-:W-:Y:S02]  /*e100*/  FMUL.FTZ R11, R2.reuse, R111 ;  /* 0x0000006f020b7220 */ /* 0x040fe40000410000 */
[----:B------:R-:W-:Y:S01]  /*e110*/  FMUL.FTZ R70, R2, R70 ;  /* 0x0000004602467220 */ /* 0x000fe20000410000 */
[----:B---3--:R-:W-:Y:S01]  /*e120*/  F2FP.PACK_AB R17, R48, R49 ;  /* 0x000000313011723e */ /* 0x008fe200000000ff */
[C---:B------:R-:W-:Y:S01]  /*e130*/  FMUL.FTZ R71, R2.reuse, R71 ;  /* 0x0000004702477220 */ /* 0x040fe20000410000 */
[----:B------:R-:W-:Y:S01]  /*e140*/  LDSM.16.MT88.4 R108, [R204+0x2900] ;  /* 0x00290000cc6c783b */ /* 0x000fe20000004200 */
[C---:B------:R-:W-:Y:S02]  /*e150*/  FMUL.FTZ R74, R2.reuse, R74 ;  /* 0x0000004a024a7220 */ /* 0x040fe40000410000 */
[C---:B------:R-:W-:Y:S01]  /*e160*/  FMUL.FTZ R75, R2.reuse, R75 ;  /* 0x0000004b024b7220 */ /* 0x040fe20000410000 */
[----:B------:R-:W3:Y:S01]  /*e170*/  MUFU.EX2 R120, R120 ;  /* 0x0000007800787308 */ /* 0x000ee20000000800 */
[C---:B------:R-:W-:Y:S02]  /*e180*/  FMUL.FTZ R78, R2.reuse, R78 ;  /* 0x0000004e024e7220 */ /* 0x040fe40000410000 */
[C---:B------:R-:W-:Y:S02]  /*e190*/  FMUL.FTZ R79, R2.reuse, R79 ;  /* 0x0000004f024f7220 */ /* 0x040fe40000410000 */
[C---:B------:R-:W-:Y:S02]  /*e1a0*/  FMUL.FTZ R82, R2.reuse, R82 ;  /* 0x0000005202527220 */ /* 0x040fe40000410000 */
[C---:B------:R-:W-:Y:S02]  /*e1b0*/  FMUL.FTZ R83, R2.reuse, R83 ;  /* 0x0000005302537220 */ /* 0x040fe40000410000 */
[C---:B------:R-:W-:Y:S01]  /*e1c0*/  FMUL.FTZ R86, R2.reuse, R86 ;  /* 0x0000005602567220 */ /* 0x040fe20000410000 */
[----:B------:R-:W-:Y:S01]  /*e1d0*/  MUFU.EX2 R123, R123 ;  /* 0x0000007b007b7308 */ /* 0x000fe20000000800 */
[----:B------:R-:W-:Y:S02]  /*e1e0*/  FMUL.FTZ R87, R2, R87 ;  /* 0x0000005702577220 */ /* 0x000fe40000410000 */
[C---:B------:R-:W-:Y:S01]  /*e1f0*/  FMUL.FTZ R88, R3.reuse, R88 ;  /* 0x0000005803587220 */ /* 0x040fe20000410000 */
[----:B-1----:R-:W-:Y:S01]  /*e200*/  F2FP.PACK_AB R19, R46, R47 ;  /* 0x0000002f2e13723e */ /* 0x002fe200000000ff */
[C---:B------:R-:W-:Y:S02]  /*e210*/  FMUL.FTZ R89, R3.reuse, R89 ;  /* 0x0000005903597220 */ /* 0x040fe40000410000 */
[C---:B------:R-:W-:Y:S02]  /*e220*/  FMUL.FTZ R90, R2.reuse, R90 ;  /* 0x0000005a025a7220 */ /* 0x040fe40000410000 */
[C---:B------:R-:W-:Y:S01]  /*e230*/  FMUL.FTZ R91, R2.reuse, R91 ;  /* 0x0000005b025b7220 */ /* 0x040fe20000410000 */
[----:B------:R-:W1:Y:S01]  /*e240*/  MUFU.EX2 R128, R128 ;  /* 0x0000008000807308 */ /* 0x000e620000000800 */
[C---:B--2---:R-:W-:Y:S05]  /*e250*/  HMMA.16816.F32 R4, R16.reuse, R20, R4 ;  /* 0x000000141004723c */ /* 0x044fea0000001804 */
[C---:B------:R-:W-:Y:S02]  /*e260*/  FMUL.FTZ R92, R3.reuse, R92 ;  /* 0x0000005c035c7220 */ /* 0x040fe40000410000 */
[C---:B------:R-:W-:Y:S01]  /*e270*/  FMUL.FTZ R93, R3.reuse, R93 ;  /* 0x0000005d035d7220 */ /* 0x040fe20000410000 */
[C---:B------:R-:W-:Y:S01]  /*e280*/  HMMA.16816.F32 R8, R16.reuse, R22, R8 ;  /* 0x000000161008723c */ /* 0x040fe20000001808 */
[----:B------:R-:W2:Y:S01]  /*e290*/  LDSM.16.MT88.4 R20, [R200+0x100] ;  /* 0x00010000c814783b */ /* 0x000ea20000004200 */
[----:B------:R-:W-:Y:S02]  /*e2a0*/  MUFU.EX2 R130, R130 ;  /* 0x0000008200827308 */ /* 0x000fe40000000800 */
[C---:B------:R-:W-:Y:S02]  /*e2b0*/  FMUL.FTZ R94, R2.reuse, R94 ;  /* 0x0000005e025e7220 */ /* 0x040fe40000410000 */
[C---:B------:R-:W-:Y:S02]  /*e2c0*/  FMUL.FTZ R95, R2.reuse, R95 ;  /* 0x0000005f025f7220 */ /* 0x040fe40000410000 */
[C---:B------:R-:W-:Y:S04]  /*e2d0*/  HMMA.16816.F32 R68, R16.reuse, R24, R68 ;  /* 0x000000181044723c */ /* 0x040fe80000001844 */
[C---:B------:R-:W-:Y:S01]  /*e2e0*/  FMUL.FTZ R96, R3.reuse, R96 ;  /* 0x0000006003607220 */ /* 0x040fe20000410000 */
[----:B------:R-:W-:Y:S01]  /*e2f0*/  MUFU.EX2 R132, R132 ;  /* 0x0000008400847308 */ /* 0x000fe20000000800 */
[C---:B------:R-:W-:Y:S02]  /*e300*/  FMUL.FTZ R97, R3.reuse, R97 ;  /* 0x0000006103617220 */ /* 0x040fe40000410000 */
[C---:B------:R-:W-:Y:S01]  /*e310*/  HMMA.16816.F32 R72, R16.reuse, R26, R72 ;  /* 0x0000001a1048723c */ /* 0x040fe20000001848 */
[----:B------:R-:W4:Y:S03]  /*e320*/  LDSM.16.MT88.4 R24, [R204+0x3100] ;  /* 0x00310000cc18783b */ /* 0x000f260000004200 */
[C---:B------:R-:W-:Y:S02]  /*e330*/  FMUL.FTZ R98, R2.reuse, R98 ;  /* 0x0000006202627220 */ /* 0x040fe40000410000 */
[C---:B------:R-:W-:Y:S01]  /*e340*/  FMUL.FTZ R99, R2.reuse, R99 ;  /* 0x0000006302637220 */ /* 0x040fe20000410000 */
[----:B------:R-:W-:Y:S01]  /*e350*/  MUFU.EX2 R135, R135 ;  /* 0x0000008700877308 */ /* 0x000fe20000000800 */
[C---:B------:R-:W-:Y:S04]  /*e360*/  HMMA.16816.F32 R76, R16.reuse, R28, R76 ;  /* 0x0000001c104c723c */ /* 0x040fe8000000184c */
[C---:B------:R-:W-:Y:S02]  /*e370*/  FMUL.FTZ R100, R3.reuse, R100 ;  /* 0x0000006403647220 */ /* 0x040fe40000410000 */
[C---:B------:R-:W-:Y:S02]  /*e380*/  FMUL.FTZ R101, R3.reuse, R101 ;  /* 0x0000006503657220 */ /* 0x040fe40000410000 */
[C---:B------:R-:W-:Y:S01]  /*e390*/  HMMA.16816.F32 R80, R16.reuse, R30, R80 ;  /* 0x0000001e1050723c */ /* 0x040fe20000001850 */
[----:B------:R-:W5:Y:S01]  /*e3a0*/  LDSM.16.MT88.4 R28, [R202+0x3100] ;  /* 0x00310000ca1c783b */ /* 0x000f620000004200 */
[----:B------:R-:W-:Y:S02]  /*e3b0*/  MUFU.EX2 R147, R147 ;  /* 0x0000009300937308 */ /* 0x000fe40000000800 */
[C---:B------:R-:W-:Y:S02]  /*e3c0*/  FMUL.FTZ R102, R2.reuse, R102 ;  /* 0x0000006602667220 */ /* 0x040fe40000410000 */
[C---:B------:R-:W-:Y:S02]  /*e3d0*/  FMUL.FTZ R103, R2.reuse, R103 ;  /* 0x0000006702677220 */ /* 0x040fe40000410000 */
[C---:B------:R-:W-:Y:S01]  /*e3e0*/  FMUL.FTZ R104, R3.reuse, R104 ;  /* 0x0000006803687220 */ /* 0x040fe20000410000 */
[C---:B--2---:R-:W-:Y:S03]  /*e3f0*/  HMMA.16816.F32 R84, R16.reuse, R20, R84 ;  /* 0x000000141054723c */ /* 0x044fe60000001854 */
[C---:B------:R-:W-:Y:S01]  /*e400*/  FMUL.FTZ R105, R3.reuse, R105 ;  /* 0x0000006903697220 */ /* 0x040fe20000410000 */
[----:B------:R-:W-:Y:S01]  /*e410*/  MUFU.EX2 R136, R136 ;  /* 0x0000008800887308 */ /* 0x000fe20000000800 */
[C---:B------:R-:W-:Y:S02]  /*e420*/  FMUL.FTZ R106, R2.reuse, R106 ;  /* 0x0000006a026a7220 */ /* 0x040fe40000410000 */
[C---:B------:R-:W-:Y:S01]  /*e430*/  FMUL.FTZ R107, R2.reuse, R107 ;  /* 0x0000006b026b7220 */ /* 0x040fe20000410000 */
[C---:B------:R-:W-:Y:S01]  /*e440*/  HMMA.16816.F32 R88, R16.reuse, R22, R88 ;  /* 0x000000161058723c */ /* 0x040fe20000001858 */
[----:B------:R-:W2:Y:S03]  /*e450*/  LDSM.16.MT88.4 R20, [R201+0x3100] ;  /* 0x00310000c914783b */ /* 0x000ea60000004200 */
[C---:B------:R-:W-:Y:S02]  /*e460*/  FMUL.FTZ R52, R3.reuse, R52 ;  /* 0x0000003403347220 */ /* 0x040fe40000410000 */
[C---:B------:R-:W-:Y:S01]  /*e470*/  FMUL.FTZ R53, R3.reuse, R53 ;  /* 0x0000003503357220 */ /* 0x040fe20000410000 */
[----:B------:R-:W-:Y:S01]  /*e480*/  MUFU.EX2 R144, R144 ;  /* 0x0000009000907308 */ /* 0x000fe20000000800 */
[C---:B----4-:R-:W-:Y:S04]  /*e490*/  HMMA.16816.F32 R92, R16.reuse, R24, R92 ;  /* 0x00000018105c723c */ /* 0x050fe8000000185c */
[C---:B------:R-:W-:Y:S02]  /*e4a0*/  FMUL.FTZ R54, R2.reuse, R54 ;  /* 0x0000003602367220 */ /* 0x040fe40000410000 */
[C---:B------:R-:W-:Y:S02]  /*e4b0*/  FMUL.FTZ R55, R2.reuse, R55 ;  /* 0x0000003702377220 */ /* 0x040fe40000410000 */
[C---:B------:R-:W-:Y:S01]  /*e4c0*/  HMMA.16816.F32 R96, R16.reuse, R26, R96 ;  /* 0x0000001a1060723c */ /* 0x040fe20000001860 */
[----:B------:R-:W4:Y:S01]  /*e4d0*/  LDSM.16.MT88.4 R24, [R200+0x3100] ;  /* 0x00310000c818783b */ /* 0x000f220000004200 */
[----:B------:R-:W-:Y:S02]  /*e4e0*/  MUFU.EX2 R153, R153 ;  /* 0x0000009900997308 */ /* 0x000fe40000000800 */
[C---:B------:R-:W-:Y:S02]  /*e4f0*/  FMUL.FTZ R56, R3.reuse, R56 ;  /* 0x0000003803387220 */ /* 0x040fe40000410000 */
[C---:B------:R-:W-:Y:S02]  /*e500*/  FMUL.FTZ R57, R3.reuse, R57 ;  /* 0x0000003903397220 */ /* 0x040fe40000410000 */
[C---:B-----5:R-:W-:Y:S04]  /*e510*/  HMMA.16816.F32 R100, R16.reuse, R28, R100 ;  /* 0x0000001c1064723c */ /* 0x060fe80000001864 */
[C---:B------:R-:W-:Y:S01]  /*e520*/  FMUL.FTZ R58, R2.reuse, R58 ;  /* 0x0000003a023a7220 */ /* 0x040fe20000410000 */
[----:B------:R-:W-:Y:S01]  /*e530*/  MUFU.EX2 R164, R164 ;  /* 0x000000a400a47308 */ /* 0x000fe20000000800 */
[C---:B------:R-:W-:Y:S02]  /*e540*/  FMUL.FTZ R59, R2.reuse, R59 ;  /* 0x0000003b023b7220 */ /* 0x040fe40000410000 */
[C---:B------:R-:W-:Y:S01]  /*e550*/  HMMA.16816.F32 R104, R16.reuse, R30, R104 ;  /* 0x0000001e1068723c */ /* 0x040fe20000001868 */
[----:B------:R-:W5:Y:S03]  /*e560*/  LDSM.16.MT88.4 R28, [R204+0x900] ;  /* 0x00090000cc1c783b */ /* 0x000f660000004200 */
[C---:B------:R-:W-:Y:S02]  /*e570*/  FMUL.FTZ R60, R3.reuse, R60 ;  /* 0x0000003c033c7220 */ /* 0x040fe40000410000 */
[----:B------:R-:W-:Y:S01]  /*e580*/  FMUL.FTZ R61, R3, R61 ;  /* 0x0000003d033d7220 */ /* 0x000fe20000410000 */
[----:B------:R-:W-:Y:S01]  /*e590*/  MUFU.EX2 R166, R166 ;  /* 0x000000a600a67308 */ /* 0x000fe20000000800 */
[C---:B------:R-:W-:Y:S01]  /*e5a0*/  FMUL.FTZ R62, R2.reuse, R62 ;  /* 0x0000003e023e7220 */ /* 0x040fe20000410000 */
[C---:B--2---:R-:W-:Y:S03]  /*e5b0*/  HMMA.16816.F32 R52, R16.reuse, R20, R52 ;  /* 0x000000141034723c */ /* 0x044fe60000001834 */
[--C-:B------:R-:W-:Y:S02]  /*e5c0*/  FFMA.FTZ R133, R133, c[0x0][0x2d0], -R50.reuse ;  /* 0x0000b40085857a23 */ /* 0x100fe40000010832 */
[C---:B------:R-:W-:Y:S02]  /*e5d0*/  FMUL.FTZ R63, R2.reuse, R63 ;  /* 0x0000003f023f7220 */ /* 0x040fe40000410000 */
[C---:B------:R-:W-:Y:S01]  /*e5e0*/  FMUL.FTZ R64, R3.reuse, R64 ;  /* 0x0000004003407220 */ /* 0x040fe20000410000 */
[C---:B------:R-:W-:Y:S01]  /*e5f0*/  HMMA.16816.F32 R56, R16.reuse, R22, R56 ;  /* 0x000000161038723c */ /* 0x040fe20000001838 */
[----:B------:R-:W2:Y:S01]  /*e600*/  MUFU.EX2 R133, R133 ;  /* 0x0000008500857308 */ /* 0x000ea20000000800 */
[----:B------:R-:W5:Y:S02]  /*e610*/  LDSM.16.MT88.4 R20, [R202+0x900] ;  /* 0x00090000ca14783b */ /* 0x000f640000004200 */
[----:B------:R-:W-:Y:S02]  /*e620*/  FMUL.FTZ R65, R3, R65 ;  /* 0x0000004103417220 */ /* 0x000fe40000410000 */
[C---:B------:R-:W-:Y:S02]  /*e630*/  FMUL.FTZ R66, R2.reuse, R66 ;  /* 0x0000004202427220 */ /* 0x040fe40000410000 */
[C---:B----4-:R-:W-:Y:S03]  /*e640*/  HMMA.16816.F32 R60, R16.reuse, R24, R60 ;  /* 0x00000018103c723c */ /* 0x050fe6000000183c */
[----:B------:R-:W-:Y:S01]  /*e650*/  MUFU.EX2 R146, R146 ;  /* 0x0000009200927308 */ /* 0x000fe20000000800 */
[----:B------:R-:W-:Y:S02]  /*e660*/  FMUL.FTZ R67, R2, R67 ;  /* 0x0000004302437220 */ /* 0x000fe40000410000 */
[--C-:B------:R-:W-:Y:S02]  /*e670*/  FFMA.FTZ R152, R183, c[0x0][0x2d0], -R50.reuse ;  /* 0x0000b400b7987a23 */ /* 0x100fe40000010832 */
[--C-:B------:R-:W-:Y:S03]  /*e680*/  FFMA.FTZ R183, R180, c[0x0][0x2d0], -R131.reuse ;  /* 0x0000b400b4b77a23 */ /* 0x100fe60000010883 */
[----:B------:R-:W-:Y:S01]  /*e690*/  HMMA.16816.F32 R64, R16, R26, R64 ;  /* 0x0000001a1040723c */ /* 0x000fe20000001840 */
[----:B------:R-:W4:Y:S01]  /*e6a0*/  LDSM.16.MT88.4 R24, [R204+0x3900] ;  /* 0x00390000cc18783b */ /* 0x000f220000004200 */
[----:B------:R-:W-:Y:S01]  /*e6b0*/  MUFU.EX2 R152, R152 ;  /* 0x0000009800987308 */ /* 0x000fe20000000800 */
[--C-:B------:R-:W-:Y:S02]  /*e6c0*/  FFMA.FTZ R180, R225, c[0x0][0x2d0], -R50.reuse ;  /* 0x0000b400e1b47a23 */ /* 0x100fe40000010832 */
[--C-:B------:R-:W-:Y:S02]  /*e6d0*/  FFMA.FTZ R225, R40, c[0x0][0x2d0], -R131.reuse ;  /* 0x0000b40028e17a23 */ /* 0x100fe40000010883 */
[----:B---3--:R-:W-:Y:S01]  /*e6e0*/  F2FP.PACK_AB R16, R120, R51 ;  /* 0x000000337810723e */ /* 0x008fe200000000ff */
[--C-:B------:R-:W-:Y:S01]  /*e6f0*/  FFMA.FTZ R155, R155, c[0x0][0x2d0], -R50.reuse ;  /* 0x0000b4009b9b7a23 */ /* 0x100fe20000010832 */
[----:B-1----:R-:W-:Y:S03]  /*e700*/  F2FP.PACK_AB R18, R128, R123 ;  /* 0x0000007b8012723e */ /* 0x002fe600000000ff */
[----:B--2---:R-:W-:Y:S01]  /*e710*/  F2FP.PACK_AB R17, R133, R130 ;  /* 0x000000828511723e */ /* 0x004fe200000000ff */
[----:B------:R-:W-:Y:S01]  /*e720*/  MUFU.EX2 R183, R183 ;  /* 0x000000b700b77308 */ /* 0x000fe20000000800 */
[----:B------:R-:W-:Y:S01]  /*e730*/  F2FP.PACK_AB R19, R135, R132 ;  /* 0x000000848713723e */ /* 0x000fe200000000ff */
[--C-:B------:R-:W-:Y:S02]  /*e740*/  FFMA.FTZ R154, R167, c[0x0][0x2d0], -R50.reuse ;  /* 0x0000b400a79a7a23 */ /* 0x100fe40000010832 */
[--C-:B------:R-:W-:Y:S02]  /*e750*/  FFMA.FTZ R165, R165, c[0x0][0x2d0], -R50.reuse ;  /* 0x0000b400a5a57a23 */ /* 0x100fe40000010832 */
[--C-:B------:R-:W-:Y:S02]  /*e760*/  FFMA.FTZ R167, R182, c[0x0][0x2d0], -R131.reuse ;  /* 0x0000b400b6a77a23 */ /* 0x100fe40000010883 */
[C---:B-----5:R-:W-:Y:S02]  /*e770*/  HMMA.16816.F32 R4, R16.reuse, R28, R4 ;  /* 0x0000001c1004723c */ /* 0x060fe40000001804 */
[----:B------:R-:W1:Y:S01]  /*e780*/  MUFU.EX2 R155, R155 ;  /* 0x0000009b009b7308 */ /* 0x000e620000000800 */
[--C-:B------:R-:W-:Y:S02]  /*e790*/  FFMA.FTZ R182, R221, c[0x0][0x2d0], -R50.reuse ;  /* 0x0000b400ddb67a23 */ /* 0x100fe40000010832 */
[--C-:B------:R-:W-:Y:S02]  /*e7a0*/  FFMA.FTZ R221, R138, c[0x0][0x2d0], -R131.reuse ;  /* 0x0000b4008add7a23 */ /* 0x100fe40000010883 */
[--C-:B------:R-:W-:Y:S01]  /*e7b0*/  FFMA.FTZ R138, R41, c[0x0][0x2d0], -R50.reuse ;  /* 0x0000b400298a7a23 */ /* 0x100fe20000010832 */
[C---:B------:R-:W-:Y:S01]  /*e7c0*/  HMMA.16816.F32 R8, R16.reuse, R30, R8 ;  /* 0x0000001e1008723c */ /* 0x040fe20000001808 */
[----:B------:R-:W-:Y:S03]  /*e7d0*/  LDSM.16.MT88.4 R28, [R201+0x3900] ;  /* 0x00390000c91c783b */ /* 0x000fe60000004200 */
[----:B------:R-:W-:Y:S01]  /*e7e0*/  MUFU.EX2 R154, R154 ;  /* 0x0000009a009a7308 */ /* 0x000fe20000000800 */
[--C-:B------:R-:W-:Y:S02]  /*e7f0*/  FFMA.FTZ R223, R223, c[0x0][0x2d0], -R50.reuse ;  /* 0x0000b400dfdf7a23 */ /* 0x100fe40000010832 */
[--C-:B------:R-:W-:Y:S01]  /*e800*/  FFMA.FTZ R181, R181, c[0x0][0x2d0], -R50.reuse ;  /* 0x0000b400b5b57a23 */ /* 0x100fe20000010832 */
[C---:B------:R-:W-:Y:S01]  /*e810*/  HMMA.16816.F32 R68, R16.reuse, R20, R68 ;  /* 0x000000141044723c */ /* 0x040fe20000001844 */
[----:B------:R-:W-:Y:S03]  /*e820*/  LDSM.16.MT88.4 R40, [R200+0x4900] ;  /* 0x00490000c828783b */ /* 0x000fe60000004200 */
[--C-:B------:R-:W-:Y:S02]  /*e830*/  FFMA.FTZ R145, R145, c[0x0][0x2d0], -R50.reuse ;  /* 0x0000b40091917a23 */ /* 0x100fe40000010832 */
[----:B------:R-:W2:Y:S01]  /*e840*/  MUFU.EX2 R165, R165 ;  /* 0x000000a500a57308 */ /* 0x000ea20000000800 */
[--C-:B------:R-:W-:Y:S01]  /*e850*/  FFMA.FTZ R139, R139, c[0x0][0x2d0], -R50.reuse ;  /* 0x0000b4008b8b7a23 */ /* 0x100fe20000010832 */
[C---:B------:R-:W-:Y:S01]  /*e860*/  HMMA.16816.F32 R72, R16.reuse, R22, R72 ;  /* 0x000000161048723c */ /* 0x040fe20000001848 */
[----:B------:R-:W3:Y:S03]  /*e870*/  LDSM.16.MT88.4 R20, [R202+0x3900] ;  /* 0x00390000ca14783b */ /* 0x000ee60000004200 */
[--C-:B------:R-:W-:Y:S02]  /*e880*/  FFMA.FTZ R220, R137, c[0x0][0x2d0], -R50.reuse ;  /* 0x0000b40089dc7a23 */ /* 0x100fe40000010832 */
[----:B------:R-:W-:Y:S02]  /*e890*/  FFMA.FTZ R131, R116, c[0x0][0x2d0], -R131 ;  /* 0x0000b40074837a23 */ /* 0x000fe40000010883 */
[C---:B------:R-:W-:Y:S01]  /*e8a0*/  HMMA.16816.F32 R76, R16.reuse, R32, R76 ;  /* 0x00000020104c723c */ /* 0x040fe2000000184c */
[----:B------:R-:W5:Y:S03]  /*e8b0*/  MUFU.EX2 R167, R167 ;  /* 0x000000a700a77308 */ /* 0x000f660000000800 */
[--C-:B------:R-:W-:Y:S02]  /*e8c0*/  FFMA.FTZ R116, R129, c[0x0][0x2d0], -R50.reuse ;  /* 0x0000b40081747a23 */ /* 0x100fe40000010832 */
[--C-:B------:R-:W-:Y:S02]  /*e8d0*/  FFMA.FTZ R119, R119, c[0x0][0x2d0], -R50.reuse ;  /* 0x0000b40077777a23 */ /* 0x100fe40000010832 */
[C---:B------:R-:W-:Y:S01]  /*e8e0*/  HMMA.16816.F32 R80, R16.reuse, R34, R80 ;  /* 0x000000221050723c */ /* 0x040fe20000001850 */
[----:B------:R-:W1:Y:S02]  /*e8f0*/  LDSM.16.MT88.4 R32, [R200+0x3900] ;  /* 0x00390000c820783b */ /* 0x000e640000004200 */
[----:B------:R-:W-:Y:S01]  /*e900*/  MUFU.EX2 R180, R180 ;  /* 0x000000b400b47308 */ /* 0x000fe20000000800 */
[--C-:B------:R-:W-:Y:S02]  /*e910*/  FFMA.FTZ R117, R117, c[0x0][0x2d0], -R50.reuse ;  /* 0x0000b40075757a23 */ /* 0x100fe40000010832 */
[----:B------:R-:W-:Y:S02]  /*e920*/  FFMA.FTZ R50, R13, c[0x0][0x2d0], -R50 ;  /* 0x0000b4000d327a23 */ /* 0x000fe40000010832 */
[C---:B------:R-:W-:Y:S04]  /*e930*/  HMMA.16816.F32 R84, R16.reuse, R36, R84 ;  /* 0x000000241054723c */ /* 0x040fe80000001854 */
[----:B------:R-:W-:Y:S01]  /*e940*/  FFMA.FTZ R44, R3, R216, R44 ;  /* 0x000000d8032c7223 */ /* 0x000fe2000001002c */
[----:B------:R-:W1:Y:S01]  /*e950*/  MUFU.EX2 R223, R223 ;  /* 0x000000df00df7308 */ /* 0x000e620000000800 */
[----:B------:R-:W-:Y:S02]  /*e960*/  FFMA.FTZ R49, R2, R217, R49 ;  /* 0x000000d902317223 */ /* 0x000fe40000010031 */
        /* <DEDUP_REMOVED lines=10> */
[----:B------:R-:W4:Y:S02]  /*ea10*/  MUFU.EX2 R181, R181 ;  /* 0x000000b500b57308 */ /* 0x000f240000000800 */
[----:B------:R-:W-:Y:S02]  /*ea20*/  FADD.FTZ R14, R45, R14 ;  /* 0x0000000e2d0e7221 */ /* 0x000fe40000010000 */
[----:B------:R-:W-:Y:S02]  /*ea30*/  FADD.FTZ R3, R46, R3 ;  /* 0x000000032e037221 */ /* 0x000fe40000010000 */
[C---:B---3--:R-:W-:Y:S04]  /*ea40*/  HMMA.16816.F32 R100, R16.reuse, R20, R100 ;  /* 0x000000141064723c */ /* 0x048fe80000001864 */
[----:B------:R-:W-:Y:S01]  /*ea50*/  MUFU.EX2 R221, R221 ;  /* 0x000000dd00dd7308 */ /* 0x000fe20000000800 */
[----:B------:R-:W-:Y:S02]  /*ea60*/  FADD.FTZ R51, R51, R14 ;  /* 0x0000000e33337221 */ /* 0x000fe40000010000 */
[----:B------:R-:W-:Y:S01]  /*ea70*/  FADD.FTZ R130, R130, R3 ;  /* 0x0000000382827221 */ /* 0x000fe20000010000 */
[C---:B------:R-:W-:Y:S01]  /*ea80*/  HMMA.16816.F32 R104, R16.reuse, R22, R104 ;  /* 0x000000161068723c */ /* 0x040fe20000001868 */
[----:B------:R-:W3:Y:S03]  /*ea90*/  LDSM.16.MT88.4 R20, [R204+0x1100] ;  /* 0x00110000cc14783b */ /* 0x000ee60000004200 */
[----:B------:R-:W-:Y:S02]  /*eaa0*/  FADD.FTZ R120, R120, R51 ;  /* 0x0000003378787221 */ /* 0x000fe40000010000 */
[----:B------:R-:W-:Y:S01]  /*eab0*/  MUFU.EX2 R134, R134 ;  /* 0x0000008600867308 */ /* 0x000fe20000000800 */
[----:B------:R-:W-:Y:S01]  /*eac0*/  FADD.FTZ R133, R133, R130 ;  /* 0x0000008285857221 */ /* 0x000fe20000010000 */
[C---:B------:R-:W-:Y:S04]  /*ead0*/  HMMA.16816.F32 R52, R16.reuse, R28, R52 ;  /* 0x0000001c1034723c */ /* 0x040fe80000001834 */
[----:B------:R-:W-:Y:S02]  /*eae0*/  FADD.FTZ R123, R123, R120 ;  /* 0x000000787b7b7221 */ /* 0x000fe40000010000 */
[----:B------:R-:W-:Y:S02]  /*eaf0*/  FADD.FTZ R132, R132, R133 ;  /* 0x0000008584847221 */ /* 0x000fe40000010000 */
[C---:B------:R-:W-:Y:S01]  /*eb00*/  HMMA.16816.F32 R56, R16.reuse, R30, R56 ;  /* 0x0000001e1038723c */ /* 0x040fe20000001838 */
[----:B------:R-:W4:Y:S01]  /*eb10*/  LDSM.16.MT88.4 R28, [R201+0x1100] ;  /* 0x00110000c91c783b */ /* 0x000f220000004200 */
[----:B------:R-:W-:Y:S02]  /*eb20*/  MUFU.EX2 R225, R225 ;  /* 0x000000e100e17308 */ /* 0x000fe40000000800 */
[----:B------:R-:W-:Y:S02]  /*eb30*/  FADD.FTZ R128, R128, R123 ;  /* 0x0000007b80807221 */ /* 0x000fe40000010000 */
[----:B------:R-:W-:Y:S02]  /*eb40*/  FADD.FTZ R135, R135, R132 ;  /* 0x0000008487877221 */ /* 0x000fe40000010000 */
[C---:B-1----:R-:W-:Y:S04]  /*eb50*/  HMMA.16816.F32 R60, R16.reuse, R32, R60 ;  /* 0x00000020103c723c */ /* 0x042fe8000000183c */
[----:B------:R-:W1:Y:S04]  /*eb60*/  MUFU.EX2 R138, R138 ;  /* 0x0000008a008a7308 */ /* 0x000e680000000800 */
[----:B------:R-:W-:Y:S01]  /*eb70*/  HMMA.16816.F32 R64, R16, R34, R64 ;  /* 0x000000221040723c */ /* 0x000fe20000001840 */
[----:B------:R-:W1:Y:S05]  /*eb80*/  LDSM.16.MT88.4 R32, [R200+0x1100] ;  /* 0x00110000c820783b */ /* 0x000e6a0000004200 */
[----:B------:R-:W1:Y:S01]  /*eb90*/  MUFU.EX2 R145, R145 ;  /* 0x0000009100917308 */ /* 0x000e620000000800 */
[----:B------:R-:W-:Y:S01]  /*eba0*/  F2FP.PACK_AB R16, R136, R147 ;  /* 0x000000938810723e */ /* 0x000fe200000000ff */
[----:B------:R-:W-:Y:S01]  /*ebb0*/  FADD.FTZ R147, R147, R128 ;  /* 0x0000008093937221 */ /* 0x000fe20000010000 */
[----:B------:R-:W-:Y:S03]  /*ebc0*/  F2FP.PACK_AB R18, R153, R144 ;  /* 0x000000909912723e */ /* 0x000fe600000000ff */
[----:B------:R-:W-:Y:S01]  /*ebd0*/  F2FP.PACK_AB R17, R155, R152 ;  /* 0x000000989b11723e */ /* 0x000fe200000000ff */
[----:B------:R-:W-:Y:S01]  /*ebe0*/  FADD.FTZ R152, R152, R135 ;  /* 0x0000008798987221 */ /* 0x000fe20000010000 */
[----:B--2---:R-:W-:Y:S01]  /*ebf0*/  F2FP.PACK_AB R19, R165, R154 ;  /* 0x0000009aa513723e */ /* 0x004fe200000000ff */
[----:B------:R-:W-:Y:S01]  /*ec00*/  FADD.FTZ R147, R136, R147 ;  /* 0x0000009388937221 */ /* 0x000fe20000010000 */
[----:B------:R-:W2:Y:S01]  /*ec10*/  MUFU.EX2 R139, R139 ;  /* 0x0000008b008b7308 */ /* 0x000ea20000000800 */
[----:B------:R-:W-:Y:S02]  /*ec20*/  FADD.FTZ R155, R155, R152 ;  /* 0x000000989b9b7221 */ /* 0x000fe40000010000 */
[----:B------:R-:W-:Y:S02]  /*ec30*/  FADD.FTZ R144, R144, R147 ;  /* 0x0000009390907221 */ /* 0x000fe40000010000 */
[C---:B---3--:R-:W-:Y:S03]  /*ec40*/  HMMA.16816.F32 R4, R16.reuse, R20, R4 ;  /* 0x000000141004723c */ /* 0x048fe60000001804 */
[----:B------:R-:W-:Y:S02]  /*ec50*/  FADD.FTZ R154, R154, R155 ;  /* 0x0000009b9a9a7221 */ /* 0x000fe40000010000 */
[----:B------:R-:W3:Y:S01]  /*ec60*/  MUFU.EX2 R220, R220 ;  /* 0x000000dc00dc7308 */ /* 0x000ee20000000800 */
[----:B------:R-:W-:Y:S02]  /*ec70*/  FADD.FTZ R153, R153, R144 ;  /* 0x0000009099997221 */ /* 0x000fe40000010000 */
[C---:B------:R-:W-:Y:S01]  /*ec80*/  HMMA.16816.F32 R8, R16.reuse, R22, R8 ;  /* 0x000000161008723c */ /* 0x040fe20000001808 */
[----:B------:R-:W2:Y:S03]  /*ec90*/  LDSM.16.MT88.4 R20, [R204+0x4100] ;  /* 0x00410000cc14783b */ /* 0x000ea60000004200 */
[----:B------:R-:W-:Y:S03]  /*eca0*/  FADD.FTZ R165, R165, R154 ;  /* 0x0000009aa5a57221 */ /* 0x000fe60000010000 */
[----:B------:R-:W-:Y:S01]  /*ecb0*/  MUFU.EX2 R122, R122 ;  /* 0x0000007a007a7308 */ /* 0x000fe20000000800 */
[C---:B------:R-:W-:Y:S08]  /*ecc0*/  HMMA.16816.F32 R68, R16.reuse, R24, R68 ;  /* 0x000000181044723c */ /* 0x040ff00000001844 */
[C---:B------:R-:W-:Y:S01]  /*ecd0*/  HMMA.16816.F32 R72, R16.reuse, R26, R72 ;  /* 0x0000001a1048723c */ /* 0x040fe20000001848 */
[----:B------:R-:W3:Y:S01]  /*ece0*/  LDSM.16.MT88.4 R24, [R202+0x4100] ;  /* 0x00410000ca18783b */ /* 0x000ee20000004200 */
[----:B------:R-:W2:Y:S06]  /*ecf0*/  MUFU.EX2 R121, R121 ;  /* 0x0000007900797308 */ /* 0x000eac0000000800 */
[C---:B----4-:R-:W-:Y:S04]  /*ed00*/  HMMA.16816.F32 R76, R16.reuse, R28, R76 ;  /* 0x0000001c104c723c */ /* 0x050fe8000000184c */
[----:B------:R-:W-:Y:S04]  /*ed10*/  MUFU.EX2 R118, R118 ;  /* 0x0000007600767308 */ /* 0x000fe80000000800 */
[C---:B------:R-:W-:Y:S01]  /*ed20*/  HMMA.16816.F32 R80, R16.reuse, R30, R80 ;  /* 0x0000001e1050723c */ /* 0x040fe20000001850 */
[----:B------:R-:W4:Y:S05]  /*ed30*/  LDSM.16.MT88.4 R28, [R201+0x4100] ;  /* 0x00410000c91c783b */ /* 0x000f2a0000004200 */
[----:B------:R-:W3:Y:S02]  /*ed40*/  MUFU.EX2 R131, R131 ;  /* 0x0000008300837308 */ /* 0x000ee40000000800 */
[C---:B-1----:R-:W-:Y:S08]  /*ed50*/  HMMA.16816.F32 R84, R16.reuse, R32, R84 ;  /* 0x000000201054723c */ /* 0x042ff00000001854 */
[C---:B------:R-:W-:Y:S01]  /*ed60*/  HMMA.16816.F32 R88, R16.reuse, R34, R88 ;  /* 0x000000221058723c */ /* 0x040fe20000001858 */
[----:B------:R-:W1:Y:S01]  /*ed70*/  LDSM.16.MT88.4 R32, [R204+0x1900] ;  /* 0x00190000cc20783b */ /* 0x000e620000004200 */
[----:B------:R-:W-:Y:S06]  /*ed80*/  MUFU.EX2 R116, R116 ;  /* 0x0000007400747308 */ /* 0x000fec0000000800 */
[C---:B--2---:R-:W-:Y:S04]  /*ed90*/  HMMA.16816.F32 R92, R16.reuse, R20, R92 ;  /* 0x00000014105c723c */ /* 0x044fe8000000185c */
[----:B------:R-:W2:Y:S04]  /*eda0*/  MUFU.EX2 R119, R119 ;  /* 0x0000007700777308 */ /* 0x000ea80000000800 */
[C---:B------:R-:W-:Y:S01]  /*edb0*/  HMMA.16816.F32 R96, R16.reuse, R22, R96 ;  /* 0x000000161060723c */ /* 0x040fe20000001860 */
[----:B------:R-:W1:Y:S05]  /*edc0*/  LDSM.16.MT88.4 R20, [R202+0x1900] ;  /* 0x00190000ca14783b */ /* 0x000e6a0000004200 */
[----:B------:R-:W-:Y:S02]  /*edd0*/  MUFU.EX2 R117, R117 ;  /* 0x0000007500757308 */ /* 0x000fe40000000800 */
[C---:B---3--:R-:W-:Y:S08]  /*ede0*/  HMMA.16816.F32 R100, R16.reuse, R24, R100 ;  /* 0x000000181064723c */ /* 0x048ff00000001864 */
[C---:B------:R-:W-:Y:S01]  /*edf0*/  HMMA.16816.F32 R104, R16.reuse, R26, R104 ;  /* 0x0000001a1068723c */ /* 0x040fe20000001868 */
[----:B------:R-:W3:Y:S01]  /*ee00*/  LDSM.16.MT88.4 R24, [R201+0x1900] ;  /* 0x00190000c918783b */ /* 0x000ee20000004200 */
[----:B------:R-:W1:Y:S06]  /*ee10*/  MUFU.EX2 R50, R50 ;  /* 0x0000003200327308 */ /* 0x000e6c0000000800 */
[C---:B----4-:R-:W-:Y:S08]  /*ee20*/  HMMA.16816.F32 R52, R16.reuse, R28, R52 ;  /* 0x0000001c1034723c */ /* 0x050ff00000001834 */
[C---:B------:R-:W-:Y:S01]  /*ee30*/  HMMA.16816.F32 R56, R16.reuse, R30, R56 ;  /* 0x0000001e1038723c */ /* 0x040fe20000001838 */
[----:B------:R-:W4:Y:S07]  /*ee40*/  LDSM.16.MT88.4 R28, [R200+0x1900] ;  /* 0x00190000c81c783b */ /* 0x000f2e0000004200 */
[C---:B------:R-:W-:Y:S08]  /*ee50*/  HMMA.16816.F32 R60, R16.reuse, R36, R60 ;  /* 0x00000024103c723c */ /* 0x040ff0000000183c */
[----:B------:R-:W-:Y:S01]  /*ee60*/  HMMA.16816.F32 R64, R16, R38, R64 ;  /* 0x000000261040723c */ /* 0x000fe20000001840 */
[----:B------:R-:W-:Y:S06]  /*ee70*/  LDSM.16.MT88.4 R36, [R201+0x4900] ;  /* 0x00490000c924783b */ /* 0x000fec0000004200 */
[----:B-----5:R-:W-:Y:S01]  /*ee80*/  F2FP.PACK_AB R16, R167, R164 ;  /* 0x000000a4a710723e */ /* 0x020fe200000000ff */
        /* <DEDUP_REMOVED lines=8> */
[C---:B-1----:R-:W-:Y:S03]  /*ef10*/  HMMA.16816.F32 R4, R16.reuse, R32, R4 ;  /* 0x000000201004723c */ /* 0x042fe60000001804 */
[----:B------:R-:W-:Y:S02]  /*ef20*/  FADD.FTZ R182, R182, R223 ;  /* 0x000000dfb6b67221 */ /* 0x000fe40000010000 */
[----:B------:R-:W-:Y:S02]  /*ef30*/  FADD.FTZ R183, R183, R166 ;  /* 0x000000a6b7b77221 */ /* 0x000fe40000010000 */
[----:B------:R-:W-:Y:S01]  /*ef40*/  FADD.FTZ R181, R181, R182 ;  /* 0x000000b6b5b57221 */ /* 0x000fe20000010000 */
[C---:B------:R-:W-:Y:S01]  /*ef50*/  HMMA.16816.F32 R8, R16.reuse, R34, R8 ;  /* 0x000000221008723c */ /* 0x040fe20000001808 */
[----:B------:R-:W1:Y:S03]  /*ef60*/  LDSM.16.MT88.4 R32, [R204+0x4900] ;  /* 0x00490000cc20783b */ /* 0x000e660000004200 */
[----:B------:R-:W-:Y:S04]  /*ef70*/  FADD.FTZ R2, R138, R181 ;  /* 0x000000b58a027221 */ /* 0x000fe80000010000 */
[C---:B------:R-:W-:Y:S04]  /*ef80*/  HMMA.16816.F32 R68, R16.reuse, R20, R68 ;  /* 0x000000141044723c */ /* 0x040fe80000001844 */
[----:B------:R-:W-:Y:S04]  /*ef90*/  FADD.FTZ R2, R145, R2 ;  /* 0x0000000291027221 */ /* 0x000fe80000010000 */
[C---:B------:R-:W-:Y:S01]  /*efa0*/  HMMA.16816.F32 R72, R16.reuse, R22, R72 ;  /* 0x000000161048723c */ /* 0x040fe20000001848 */
[----:B------:R-:W5:Y:S03]  /*efb0*/  LDSM.16.MT88.4 R20, [R202+0x4900] ;  /* 0x00490000ca14783b */ /* 0x000f660000004200 */
[----:B------:R-:W-:Y:S01]  /*efc0*/  FADD.FTZ R3, R139, R2 ;  /* 0x000000028b037221 */ /* 0x000fe20000010000 */
[----:B------:R-:W-:Y:S03]  /*efd0*/  IADD3 R2, R184, -0x1, RZ ;  /* 0xffffffffb8027810 */ /* 0x000fe60007ffe0ff */
[C---:B---3--:R-:W-:Y:S04]  /*efe0*/  HMMA.16816.F32 R76, R16.reuse, R24, R76 ;  /* 0x00000018104c723c */ /* 0x048fe8000000184c */
[----:B------:R-:W-:Y:S02]  /*eff0*/  FADD.FTZ R3, R220, R3 ;  /* 0x00000003dc037221 */ /* 0x000fe40000010000 */
[----:B------:R-:W-:Y:S02]  /*f000*/  IMAD.MOV.U32 R184, RZ, RZ, R2 ;  /* 0x000000ffffb87224 */ /* 0x000fe400078e0002 */
[C---:B------:R-:W-:Y:S01]  /*f010*/  HMMA.16816.F32 R80, R16.reuse, R26, R80 ;  /* 0x0000001a1050723c */ /* 0x040fe20000001850 */
[----:B------:R-:W3:Y:S03]  /*f020*/  LDSM.16.MT88.4 R24, [R204+0x2100] ;  /* 0x00210000cc18783b */ /* 0x000ee60000004200 */
[----:B------:R-:W-:Y:S04]  /*f030*/  IMAD.MOV.U32 R2, RZ, RZ, R12 ;  /* 0x000000ffff027224 */ /* 0x000fe800078e000c */
[C---:B----4-:R-:W-:Y:S08]  /*f040*/  HMMA.16816.F32 R84, R16.reuse, R28, R84 ;  /* 0x0000001c1054723c */ /* 0x050ff00000001854 */
[C---:B------:R-:W-:Y:S01]  /*f050*/  HMMA.16816.F32 R88, R16.reuse, R30, R88 ;  /* 0x0000001e1058723c */ /* 0x040fe20000001858 */
[----:B------:R-:W4:Y:S07]  /*f060*/  LDSM.16.MT88.4 R28, [R202+0x2100] ;  /* 0x00210000ca1c783b */ /* 0x000f2e0000004200 */
[C---:B-1----:R-:W-:Y:S08]  /*f070*/  HMMA.16816.F32 R92, R16.reuse, R32, R92 ;  /* 0x00000020105c723c */ /* 0x042ff0000000185c */
[C---:B------:R-:W-:Y:S01]  /*f080*/  HMMA.16816.F32 R96, R16.reuse, R34, R96 ;  /* 0x000000221060723c */ /* 0x040fe20000001860 */
[----:B------:R-:W-:Y:S07]  /*f090*/  LDSM.16.MT88.4 R32, [R200+0x2100] ;  /* 0x00210000c820783b */ /* 0x000fee0000004200 */
[C---:B-----5:R-:W-:Y:S08]  /*f0a0*/  HMMA.16816.F32 R100, R16.reuse, R20, R100 ;  /* 0x000000141064723c */ /* 0x060ff00000001864 */
[C---:B------:R-:W-:Y:S01]  /*f0b0*/  HMMA.16816.F32 R104, R16.reuse, R22, R104 ;  /* 0x000000161068723c */ /* 0x040fe20000001868 */
[----:B------:R-:W1:Y:S07]  /*f0c0*/  LDSM.16.MT88.4 R20, [R201+0x2100] ;  /* 0x00210000c914783b */ /* 0x000e6e0000004200 */
        /* <DEDUP_REMOVED lines=13> */
[C---:B---3--:R-:W-:Y:S03]  /*f1a0*/  HMMA.16816.F32 R4, R16.reuse, R24, R4 ;  /* 0x000000181004723c */ /* 0x048fe60000001804 */
[----:B------:R-:W-:Y:S05]  /*f1b0*/  FADD.FTZ R225, R225, R134 ;  /* 0x00000086e1e17221 */ /* 0x000fea0000010000 */
        /* <DEDUP_REMOVED lines=8> */
[C---:B------:R-:W-:Y:S08]  /*f240*/  HMMA.16816.F32 R84, R16.reuse, R32, R84 ;  /* 0x000000201054723c */ /* 0x040ff00000001854 */
[C---:B------:R-:W-:Y:S01]  /*f250*/  HMMA.16816.F32 R88, R16.reuse, R34, R88 ;  /* 0x000000221058723c */ /* 0x040fe20000001858 */
[----:B------:R-:W5:Y:S07]  /*f260*/  LDSM.16.MT88.4 R32, [R202+0x2900] ;  /* 0x00290000ca20783b */ /* 0x000f6e0000004200 */
[C---:B---3--:R-:W-:Y:S08]  /*f270*/  HMMA.16816.F32 R92, R16.reuse, R24, R92 ;  /* 0x00000018105c723c */ /* 0x048ff0000000185c */
[C---:B------:R-:W-:Y:S01]  /*f280*/  HMMA.16816.F32 R96, R16.reuse, R26, R96 ;  /* 0x0000001a1060723c */ /* 0x040fe20000001860 */
[----:B------:R-:W3:Y:S07]  /*f290*/  LDSM.16.MT88.4 R24, [R200+0x2900] ;  /* 0x00290000c818783b */ /* 0x000eee0000004200 */
[C---:B----4-:R-:W-:Y:S08]  /*f2a0*/  HMMA.16816.F32 R100, R16.reuse, R28, R100 ;  /* 0x0000001c1064723c */ /* 0x050ff00000001864 */
[C---:B------:R-:W-:Y:S08]  /*f2b0*/  HMMA.16816.F32 R104, R16.reuse, R30, R104 ;  /* 0x0000001e1068723c */ /* 0x040ff00000001868 */
[C---:B------:R-:W-:Y:S08]  /*f2c0*/  HMMA.16816.F32 R52, R16.reuse, R36, R52 ;  /* 0x000000241034723c */ /* 0x040ff00000001834 */
[C---:B------:R-:W-:Y:S08]  /*f2d0*/  HMMA.16816.F32 R56, R16.reuse, R38, R56 ;  /* 0x000000261038723c */ /* 0x040ff00000001838 */
[C---:B-1----:R-:W-:Y:S08]  /*f2e0*/  HMMA.16816.F32 R60, R16.reuse, R20, R60 ;  /* 0x00000014103c723c */ /* 0x042ff0000000183c */
[----:B------:R-:W-:Y:S01]  /*f2f0*/  HMMA.16816.F32 R64, R16, R22, R64 ;  /* 0x000000161040723c */ /* 0x000fe20000001840 */
[----:B------:R-:W1:Y:S06]  /*f300*/  LDSM.16.MT88.4 R20, [R204+0x5900] ;  /* 0x00590000cc14783b */ /* 0x000e6c0000004200 */
[----:B------:R-:W-:Y:S01]  /*f310*/  F2FP.PACK_AB R16, R121, R122 ;  /* 0x0000007a7910723e */ /* 0x000fe200000000ff */
[----:B------:R-:W-:Y:S01]  /*f320*/  FADD.FTZ R122, R122, R225 ;  /* 0x000000e17a7a7221 */ /* 0x000fe20000010000 */
[----:B------:R-:W-:Y:S03]  /*f330*/  F2FP.PACK_AB R18, R131, R118 ;  /* 0x000000768312723e */ /* 0x000fe600000000ff */
[----:B--2---:R-:W-:Y:S01]  /*f340*/  F2FP.PACK_AB R17, R119, R116 ;  /* 0x000000747711723e */ /* 0x004fe200000000ff */
[----:B------:R-:W-:Y:S01]  /*f350*/  FADD.FTZ R116, R116, R3 ;  /* 0x0000000374747221 */ /* 0x000fe20000010000 */
[----:B------:R-:W-:Y:S01]  /*f360*/  F2FP.PACK_AB R19, R50, R117 ;  /* 0x000000753213723e */ /* 0x000fe200000000ff */
[----:B------:R-:W-:Y:S02]  /*f370*/  FADD.FTZ R121, R121, R122 ;  /* 0x0000007a79797221 */ /* 0x000fe40000010000 */
[----:B------:R-:W-:Y:S02]  /*f380*/  FADD.FTZ R116, R119, R116 ;  /* 0x0000007477747221 */ /* 0x000fe40000010000 */
[----:B------:R-:W-:Y:S02]  /*f390*/  FADD.FTZ R118, R118, R121 ;  /* 0x0000007976767221 */ /* 0x000fe40000010000 */
[C---:B------:R-:W-:Y:S01]  /*f3a0*/  HMMA.16816.F32 R112, R16.reuse, R108, R4 ;  /* 0x0000006c1070723c */ /* 0x040fe20000001804 */
[----:B------:R-:W2:Y:S02]  /*f3b0*/  LDSM.16.MT88.4 R4, [R202+0x5900] ;  /* 0x00590000ca04783b */ /* 0x000ea40000004200 */
[----:B------:R-:W-:Y:S02]  /*f3c0*/  FADD.FTZ R117, R117, R116 ;  /* 0x0000007475757221 */ /* 0x000fe40000010000 */
[----:B------:R-:W-:Y:S02]  /*f3d0*/  FADD.FTZ R216, R131, R118 ;  /* 0x0000007683d87221 */ /* 0x000fe40000010000 */
[----:B------:R-:W-:Y:S01]  /*f3e0*/  FADD.FTZ R217, R50, R117 ;  /* 0x0000007532d97221 */ /* 0x000fe20000010000 */
[C---:B------:R-:W-:Y:S01]  /*f3f0*/  HMMA.16816.F32 R108, R16.reuse, R110, R8 ;  /* 0x0000006e106c723c */ /* 0x040fe20000001808 */
[----:B------:R-:W4:Y:S03]  /*f400*/  LDSM.16.MT88.4 R8, [R201+0x5900] ;  /* 0x00590000c908783b */ /* 0x000f260000004200 */
[----:B------:R-:W-:Y:S04]  /*f410*/  IMAD.MOV.U32 R3, RZ, RZ, R0 ;  /* 0x000000ffff037224 */ /* 0x000fe800078e0000 */
[C---:B-----5:R-:W-:Y:S08]  /*f420*/  HMMA.16816.F32 R68, R16.reuse, R32, R68 ;  /* 0x000000201044723c */ /* 0x060ff00000001844 */
[C---:B------:R-:W-:Y:S08]  /*f430*/  HMMA.16816.F32 R72, R16.reuse, R34, R72 ;  /* 0x000000221048723c */ /* 0x040ff00000001848 */
[C---:B------:R-:W-:Y:S08]  /*f440*/  HMMA.16816.F32 R76, R16.reuse, R40, R76 ;  /* 0x00000028104c723c */ /* 0x040ff0000000184c */
[C---:B------:R-:W-:Y:S08]  /*f450*/  HMMA.16816.F32 R80, R16.reuse, R42, R80 ;  /* 0x0000002a1050723c */ /* 0x040ff00000001850 */
[C---:B---3--:R-:W-:Y:S08]  /*f460*/  HMMA.16816.F32 R84, R16.reuse, R24, R84 ;  /* 0x000000181054723c */ /* 0x048ff00000001854 */
[C---:B------:R-:W-:Y:S08]  /*f470*/  HMMA.16816.F32 R88, R16.reuse, R26, R88 ;  /* 0x0000001a1058723c */ /* 0x040ff00000001858 */
[C---:B-1----:R-:W-:Y:S08]  /*f480*/  HMMA.16816.F32 R92, R16.reuse, R20, R92 ;  /* 0x00000014105c723c */ /* 0x042ff0000000185c */
[C---:B------:R-:W-:Y:S01]  /*f490*/  HMMA.16816.F32 R96, R16.reuse, R22, R96 ;  /* 0x000000161060723c */ /* 0x040fe20000001860 */
[----:B------:R-:W1:Y:S07]  /*f4a0*/  LDSM.16.MT88.4 R20, [R200+0x5900] ;  /* 0x00590000c814783b */ /* 0x000e6e0000004200 */
[C---:B--2---:R-:W-:Y:S08]  /*f4b0*/  HMMA.16816.F32 R100, R16.reuse, R4, R100 ;  /* 0x000000041064723c */ /* 0x044ff00000001864 */
[C---:B------:R-:W-:Y:S08]  /*f4c0*/  HMMA.16816.F32 R104, R16.reuse, R6, R104 ;  /* 0x000000061068723c */ /* 0x040ff00000001868 */
[C---:B----4-:R-:W-:Y:S08]  /*f4d0*/  HMMA.16816.F32 R52, R16.reuse, R8, R52 ;  /* 0x000000081034723c */ /* 0x050ff00000001834 */
[C---:B------:R-:W-:Y:S08]  /*f4e0*/  HMMA.16816.F32 R56, R16.reuse, R10, R56 ;  /* 0x0000000a1038723c */ /* 0x040ff00000001838 */
[C---:B-1----:R-:W-:Y:S08]  /*f4f0*/  HMMA.16816.F32 R60, R16.reuse, R20, R60 ;  /* 0x00000014103c723c */ /* 0x042ff0000000183c */
[----:B------:R-:W-:Y:S01]  /*f500*/  HMMA.16816.F32 R64, R16, R22, R64 ;  /* 0x000000161040723c */ /* 0x000fe20000001840 */
[----:B------:R-:W-:-:S07]  /*f510*/  @P0 BRA `(.L_x_196) ;  /* 0xffffc3f000000947 */ /* 0x000fce000383ffff */
.L_x_187:
[----:B------:R-:W1:Y:S01]  /*f520*/  SHFL.BFLY PT, R3, R216, 0x2, 0x1f ;  /* 0x0c401f00d8037f89 */ /* 0x000e6200000e0000 */
[----:B------:R-:W-:Y:S01]  /*f530*/  CS2R R4, SRZ ;  /* 0x0000000000047805 */ /* 0x000fe2000001ff00 */
[----:B------:R-:W-:-:S02]  /*f540*/  MOV R8, 0xff800000 ;  /* 0xff80000000087802 */ /* 0x000fc40000000f00 */
        /* <DEDUP_REMOVED lines=26> */
[----:B------:R-:W-:Y:S02]  /*f6f0*/  FMUL.FTZ R73, R5, R73 ;  /* 0x0000004905497220 */ /* 0x000fe40000410000 */
        /* <DEDUP_REMOVED lines=25> */
[----:B------:R-:W-:Y:S02]  /*f890*/  FMUL.FTZ R5, R5, R65 ;  /* 0x0000004105057220 */ /* 0x000fe40000410000 */
        /* <DEDUP_REMOVED lines=34> */
.L_x_159:
[----:B------:R-:W-:Y:S05]  /*fac0*/  @P1 BRA `(.L_x_197) ;  /* 0x000010f000001947 */ /* 0x000fea0003800000 */
[----:B------:R-:W1:Y:S01]  /*fad0*/  S2R R0, SR_CTAID.Y ;  /* 0x0000000000007919 */ /* 0x000e620000002600 */
[----:B------:R-:W-:Y:S01]  /*fae0*/  F2FP.PACK_AB R112, R113, R112 ;  /* 0x000000707170723e */ /* 0x000fe200000000ff */
[----:B------:R-:W-:Y:S01]  /*faf0*/  BSSY B0, `(.L_x_198) ;  /* 0x00000dc000007945 */ /* 0x000fe20003800000 */
[----:B------:R-:W-:Y:S01]  /*fb00*/  F2FP.PACK_AB R114, R115, R114 ;  /* 0x000000727372723e */ /* 0x000fe200000000ff */
[----:B------:R-:W2:Y:S01]  /*fb10*/  S2R R2, SR_TID.X ;  /* 0x0000000000027919 */ /* 0x000ea20000002100 */
[----:B------:R-:W-:Y:S02]  /*fb20*/  F2FP.PACK_AB R108, R109, R108 ;  /* 0x0000006c6d6c723e */ /* 0x000fe400000000ff */
[----:B------:R-:W-:Y:S01]  /*fb30*/  F2FP.PACK_AB R110, R111, R110 ;  /* 0x0000006e6f6e723e */ /* 0x000fe200000000ff */
[----:B------:R-:W3:Y:S01]  /*fb40*/  S2R R22, SR_CTAID.Z ;  /* 0x0000000000167919 */ /* 0x000ee20000002700 */
[----:B------:R-:W-:-:S02]  /*fb50*/  F2FP.PACK_AB R68, R69, R68 ;  /* 0x000000444544723e */ /* 0x000fc400000000ff */
[----:B------:R-:W-:Y:S01]  /*fb60*/  F2FP.PACK_AB R70, R71, R70 ;  /* 0x000000464746723e */ /* 0x000fe200000000ff */
[----:B------:R-:W-:Y:S01]  /*fb70*/  BAR.SYNC.DEFER_BLOCKING 0x1, 0x100 ;  /* 0x0044000000007b1d */ /* 0x000fe20000010000 */
[----:B------:R-:W-:Y:S02]  /*fb80*/  F2FP.PACK_AB R72, R73, R72 ;  /* 0x000000484948723e */ /* 0x000fe400000000ff */
[----:B------:R-:W-:Y:S02]  /*fb90*/  F2FP.PACK_AB R74, R75, R74 ;  /* 0x0000004a4b4a723e */ /* 0x000fe400000000ff */
[----:B------:R-:W-:Y:S02]  /*fba0*/  F2FP.PACK_AB R76, R77, R76 ;  /* 0x0000004c4d4c723e */ /* 0x000fe400000000ff */
[----:B------:R-:W-:Y:S02]  /*fbb0*/  F2FP.PACK_AB R78, R79, R78 ;  /* 0x0000004e4f4e723e */ /* 0x000fe400000000ff */
[----:B------:R-:W-:-:S02]  /*fbc0*/  F2FP.PACK_AB R80, R81, R80 ;  /* 0x000000505150723e */ /* 0x000fc400000000ff */
[----:B------:R-:W-:Y:S01]  /*fbd0*/  F2FP.PACK_AB R82, R83, R82 ;  /* 0x000000525352723e */ /* 0x000fe200000000ff */
[C---:B-1----:R-:W-:Y:S01]  /*fbe0*/  IMAD.WIDE.U32 R24, R0.reuse, c[0x0][0x490], RZ ;  /* 0x0001240000187a25 */ /* 0x042fe200078e00ff */
[----:B------:R-:W-:Y:S02]  /*fbf0*/  SHF.R.S32.HI R3, RZ, 0x1f, R0 ;  /* 0x0000001fff037819 */ /* 0x000fe40000011400 */
[----:B------:R-:W-:Y:S01]  /*fc00*/  F2FP.PACK_AB R84, R85, R84 ;  /* 0x000000545554723e */ /* 0x000fe200000000ff */
[C---:B------:R-:W-:Y:S01]  /*fc10*/  IMAD.WIDE.U32 R14, R0.reuse, c[0x0][0x3e8], RZ ;  /* 0x0000fa00000e7a25 */ /* 0x040fe200078e00ff */
[----:B--2---:R-:W-:Y:S02]  /*fc20*/  SHF.R.S32.HI R9, RZ, 0x1f, R2 ;  /* 0x0000001fff097819 */ /* 0x004fe40000011402 */
[----:B------:R-:W-:Y:S01]  /*fc30*/  F2FP.PACK_AB R86, R87, R86 ;  /* 0x000000565756723e */ /* 0x000fe200000000ff */
[----:B------:R-:W-:Y:S01]  /*fc40*/  IMAD R13, R3, c[0x0][0x490], RZ ;  /* 0x00012400030d7a24 */ /* 0x000fe200078e02ff */
[-C--:B------:R-:W-:Y:S01]  /*fc50*/  LEA.HI R11, R9, R2.reuse, RZ, 0x2 ;  /* 0x00000002090b7211 */ /* 0x080fe200078f10ff */
[----:B------:R-:W-:Y:S01]  /*fc60*/  IMAD R3, R3, c[0x0][0x3e8], RZ ;  /* 0x0000fa0003037a24 */ /* 0x000fe200078e02ff */
[CC--:B------:R-:W-:Y:S01]  /*fc70*/  LEA.HI R10, R9.reuse, R2.reuse, RZ, 0x3 ;  /* 0x00000002090a7211 */ /* 0x0c0fe200078f18ff */
[C---:B------:R-:W-:Y:S01]  /*fc80*/  IMAD R13, R0.reuse, c[0x0][0x494], R13 ;  /* 0x00012500000d7a24 */ /* 0x040fe200078e020d */
[----:B------:R-:W-:Y:S01]  /*fc90*/  SHF.R.S32.HI R20, RZ, 0x2, R11 ;  /* 0x00000002ff147819 */ /* 0x000fe2000001140b */
[----:B------:R-:W-:Y:S01]  /*fca0*/  IMAD R28, R0, c[0x0][0x3ec], R3 ;  /* 0x0000fb00001c7a24 */ /* 0x000fe200078e0203 */
[-C--:B------:R-:W-:Y:S01]  /*fcb0*/  LEA.HI R3, R9, R2.reuse, RZ, 0x5 ;  /* 0x0000000209037211 */ /* 0x080fe200078f28ff */
[----:B------:R-:W-:Y:S01]  /*fcc0*/  IMAD.IADD R25, R25, 0x1, R13 ;  /* 0x0000000119197824 */ /* 0x000fe200078e020d */
[----:B------:R-:W-:Y:S01]  /*fcd0*/  LEA.HI R0, R9, R2, RZ, 0x6 ;  /* 0x0000000209007211 */ /* 0x000fe200078f30ff */
[----:B------:R-:W-:Y:S01]  /*fce0*/  IMAD.IADD R29, R15, 0x1, R28 ;  /* 0x000000010f1d7824 */ /* 0x000fe200078e021c */
[----:B------:R-:W-:Y:S01]  /*fcf0*/  LOP3.LUT R9, R3, 0xffffffe0, RZ, 0xc0, !PT ;  /* 0xffffffe003097812 */ /* 0x000fe200078ec0ff */
[----:B------:R-:W-:Y:S01]  /*fd00*/  IMAD.MOV.U32 R28, RZ, RZ, R14 ;  /* 0x000000ffff1c7224 */ /* 0x000fe200078e000e */
[----:B------:R-:W-:Y:S01]  /*fd10*/  SHF.R.S32.HI R17, RZ, 0x1f, R11 ;  /* 0x0000001fff117819 */ /* 0x000fe2000001140b */
[----:B------:R-:W-:Y:S01]  /*fd20*/  IMAD.MOV.U32 R14, RZ, RZ, c[0x0][0x4e8] ;  /* 0x00013a00ff0e7624 */ /* 0x000fe200078e00ff */
[----:B------:R-:W-:Y:S01]  /*fd30*/  LOP3.LUT R11, R11, 0xfffffffc, RZ, 0xc0, !PT ;  /* 0xfffffffc0b0b7812 */ /* 0x000fe200078ec0ff */
[----:B------:R-:W-:Y:S01]  /*fd40*/  IMAD.IADD R12, R2, 0x1, -R9 ;  /* 0x00000001020c7824 */ /* 0x000fe200078e0a09 */
[----:B------:R-:W-:Y:S01]  /*fd50*/  LEA.HI R4, R17, R20, RZ, 0x3 ;  /* 0x0000001411047211 */ /* 0x000fe200078f18ff */
[----:B------:R-:W-:Y:S01]  /*fd60*/  IMAD.SHL.U32 R0, R0, 0x8, RZ ;  /* 0x0000000800007824 */ /* 0x000fe200078e00ff */
[----:B------:R-:W-:Y:S01]  /*fd70*/  LOP3.LUT R19, R10, 0xfffffff8, RZ, 0xc0, !PT ;  /* 0xfffffff80a137812 */ /* 0x000fe200078ec0ff */
[----:B------:R-:W-:Y:S01]  /*fd80*/  IMAD.IADD R11, R2, 0x1, -R11 ;  /* 0x00000001020b7824 */ /* 0x000fe200078e0a0b */
[----:B------:R-:W-:Y:S01]  /*fd90*/  SHF.R.S32.HI R13, RZ, 0x1f, R12 ;  /* 0x0000001fff0d7819 */ /* 0x000fe2000001140c */
[----:B---3--:R-:W-:Y:S01]  /*fda0*/  IMAD.WIDE.U32 R24, R22, c[0x0][0x498], R24 ;  /* 0x0001260016187a25 */ /* 0x008fe200078e0018 */
[----:B------:R-:W-:-:S02]  /*fdb0*/  LOP3.LUT R9, R4, 0xfffffff8, RZ, 0xc0, !PT ;  /* 0xfffffff804097812 */ /* 0x000fc400078ec0ff */
[----:B------:R-:W-:Y:S01]  /*fdc0*/  SHF.R.S32.HI R15, RZ, 0x1f, R22 ;  /* 0x0000001fff0f7819 */ /* 0x000fe20000011416 */
[----:B------:R-:W-:Y:S01]  /*fdd0*/  IMAD.IADD R19, R2, 0x1, -R19 ;  /* 0x0000000102137824 */ /* 0x000fe200078e0a13 */
[----:B------:R-:W-:Y:S01]  /*fde0*/  LOP3.LUT P4, RZ, R12, 0x3, RZ, 0xc0, !PT ;  /* 0x000000030cff7812 */ /* 0x000fe2000788c0ff */
[----:B------:R-:W-:Y:S01]  /*fdf0*/  IMAD.IADD R20, R20, 0x1, -R9 ;  /* 0x0000000114147824 */ /* 0x000fe200078e0a09 */
[--C-:B------:R-:W-:Y:S01]  /*fe00*/  SHF.R.S32.HI R26, RZ, 0x5, R3.reuse ;  /* 0x00000005ff1a7819 */ /* 0x100fe20000011403 */
[----:B------:R-:W-:Y:S01]  /*fe10*/  IMAD R9, R15, c[0x0][0x498], RZ ;  /* 0x000126000f097a24 */ /* 0x000fe200078e02ff */
[----:B------:R-:W-:Y:S01]  /*fe20*/  LEA.HI R12, R13, R12, RZ, 0x2 ;  /* 0x0000000c0d0c7211 */ /* 0x000fe200078f10ff */
[----:B------:R-:W-:Y:S01]  /*fe30*/  IMAD R15, R15, c[0x0][0x3f0], RZ ;  /* 0x0000fc000f0f7a24 */ /* 0x000fe200078e02ff */
[----:B------:R-:W-:Y:S01]  /*fe40*/  SHF.R.S32.HI R3, RZ, 0x1f, R3 ;  /* 0x0000001fff037819 */ /* 0x000fe20000011403 */
[----:B------:R-:W1:Y:S01]  /*fe50*/  S2R R13, SR_CTAID.X ;  /* 0x00000000000d7919 */ /* 0x000e620000002500 */
[----:B------:R-:W-:Y:S01]  /*fe60*/  SHF.R.S32.HI R10, RZ, 0x3, R10 ;  /* 0x00000003ff0a7819 */ /* 0x000fe2000001140a */
[----:B------:R-:W-:Y:S01]  /*fe70*/  IMAD R16, R22, c[0x0][0x49c], R9 ;  /* 0x0001270016107a24 */ /* 0x000fe200078e0209 */
[----:B------:R-:W-:Y:S01]  /*fe80*/  LEA.HI R3, R3, R26, RZ, 0x3 ;  /* 0x0000001a03037211 */ /* 0x000fe200078f18ff */
[----:B------:R-:W-:Y:S01]  /*fe90*/  IMAD.SHL.U32 R9, R19, 0x8, RZ ;  /* 0x0000000813097824 */ /* 0x000fe200078e00ff */
[----:B------:R-:W-:Y:S01]  /*fea0*/  LEA.HI R4, R11, R11, RZ, 0x1 ;  /* 0x0000000b0b047211 */ /* 0x000fe200078f08ff */
[----:B------:R-:W-:Y:S01]  /*feb0*/  IMAD.SHL.U32 R2, R10, 0x40, RZ ;  /* 0x000000400a027824 */ /* 0x000fe200078e00ff */
[----:B------:R-:W-:Y:S01]  /*fec0*/  LOP3.LUT R3, R3, 0xffffff8, RZ, 0xc0, !PT ;  /* 0x0ffffff803037812 */ /* 0x000fe200078ec0ff */
[----:B------:R-:W-:Y:S01]  /*fed0*/  IMAD R17, R26, 0x200, R11 ;  /* 0x000002001a117824 */ /* 0x000fe200078e020b */
[----:B------:R-:W-:Y:S01]  /*fee0*/  LOP3.LUT R4, R4, 0x1ffffffe, RZ, 0xc0, !PT ;  /* 0x1ffffffe04047812 */ /* 0x000fe200078ec0ff */
[----:B------:R-:W-:Y:S01]  /*fef0*/  IMAD R15, R22, c[0x0][0x3f4], R15 ;  /* 0x0000fd00160f7a24 */ /* 0x000fe200078e020f */
[----:B------:R-:W-:Y:S01]  /*ff00*/  LOP3.LUT R2, R2, 0x1c0, RZ, 0xc0, !PT ;  /* 0x000001c002027812 */ /* 0x000fe200078ec0ff */
[----:B------:R-:W-:Y:S01]  /*ff10*/  IMAD.IADD R18, R26, 0x1, -R3 ;  /* 0x000000011a127824 */ /* 0x000fe200078e0a03 */
[----:B------:R-:W-:Y:S01]  /*ff20*/  ISETP.NE.AND P0, PT, R14, 0x1, PT ;  /* 0x000000010e00780c */ /* 0x000fe20003f05270 */
[----:B------:R-:W-:Y:S01]  /*ff30*/  IMAD.IADD R11, R11, 0x1, -R4 ;  /* 0x000000010b0b7824 */ /* 0x000fe200078e0a04 */
[----:B------:R-:W-:Y:S01]  /*ff40*/  LOP3.LUT R4, R2, 0x38, R9, 0xf8, !PT ;  /* 0x0000003802047812 */ /* 0x000fe200078ef809 */
[----:B------:R-:W-:Y:S01]  /*ff50*/  IMAD.WIDE.U32 R22, R22, c[0x0][0x3f0], R28 ;  /* 0x0000fc0016167a25 */ /* 0x000fe200078e001c */
[----:B------:R-:W-:-:S02]  /*ff60*/  SHF.R.U32.HI R3, RZ, 0x3, R2 ;  /* 0x00000003ff037819 */ /* 0x000fc40000011602 */
[----:B------:R-:W-:Y:S01]  /*ff70*/  SHF.R.S32.HI R21, RZ, 0x2, R12 ;  /* 0x00000002ff157819 */ /* 0x000fe2000001140c */
[----:B------:R-:W-:Y:S01]  /*ff80*/  IMAD R2, R19, 0x20, R10 ;  /* 0x0000002013027824 */ /* 0x000fe200078e020a */
[----:B------:R-:W-:Y:S01]  /*ff90*/  LOP3.LUT R19, R20, 0x1, RZ, 0xc0, !PT ;  /* 0x0000000114137812 */ /* 0x000fe200078ec0ff */
[----:B------:R-:W-:Y:S01]  /*ffa0*/  IMAD.IADD R23, R23, 0x1, R15 ;  /* 0x0000000117177824 */ /* 0x000fe200078e020f */
[----:B------:R-:W-:Y:S01]  /*ffb0*/  LOP3.LUT R3, R4, R3, RZ, 0x3c, !PT ;  /* 0x0000000304037212 */ /* 0x000fe200078e3cff */
[----:B-1----:R-:W-:Y:S01]  /*ffc0*/  IMAD R2, R13, 0x80, R2 ;  /* 0x000000800d027824 */ /* 0x002fe200078e0202 */
[----:B------:R-:W-:Y:S01]  /*ffd0*/  ISETP.NE.U32.AND P3, PT, R19, 0x1, PT ;  /* 0x000000011300780c */ /* 0x000fe20003f65070 */
[----:B------:R-:W-:Y:S01]  /*ffe0*/  IMAD R18, R18, 0x10, R21 ;  /* 0x0000001012127824 */ /* 0x000fe200078e0215 */
[----:B------:R-:W-:Y:S01]  /*fff0*/  LOP3.LUT R0, R3, 0x7ffffe00, R0, 0xf8, !PT ;  /* 0x7ffffe0003007812 */ /* 0x000fe200078ef800 */
[----:B------:R-:W-:Y:S01]  /*10000*/  @P0 IMAD.HI.U32 R4, R2, c[0x0][0x4ec], RZ ;  /* 0x00013b0002040a27 */ /* 0x000fe200078e00ff */
[----:B------:R-:W-:-:S02]  /*10010*/  R2P PR, R20, 0x6 ;  /* 0x0000000614007804 */ /* 0x000fc40000000000 */
[----:B------:R-:W-:Y:S01]  /*10020*/  F2FP.PACK_AB R88, R89, R88 ;  /* 0x000000585958723e */ /* 0x000fe200000000ff */
[----:B------:R-:W-:Y:S01]  /*10030*/  IMAD.SHL.U32 R20, R20, 0x40, RZ ;  /* 0x0000004014147824 */ /* 0x000fe200078e00ff */
[----:B------:R-:W-:Y:S01]  /*10040*/  F2FP.PACK_AB R90, R91, R90 ;  /* 0x0000005a5b5a723e */ /* 0x000fe200000000ff */
[----:B------:R-:W-:Y:S01]  /*10050*/  IMAD.MOV.U32 R12, RZ, RZ, R2 ;  /* 0x000000ffff0c7224 */ /* 0x000fe200078e0002 */
[----:B------:R-:W-:Y:S01]  /*10060*/  @P0 SHF.R.U32.HI R12, RZ, c[0x0][0x4f0], R4 ;  /* 0x00013c00ff0c0a19 */ /* 0x000fe20000011604 */
[----:B------:R-:W-:Y:S01]  /*10070*/  IMAD R3, R14, c[0x0][0x388], RZ ;  /* 0x0000e2000e037a24 */ /* 0x000fe200078e02ff */
[----:B------:R-:W-:Y:S01]  /*10080*/  LOP3.LUT R26, R20, 0x1c0, RZ, 0xc0, !PT ;  /* 0x000001c0141a7812 */ /* 0x000fe200078ec0ff */
[----:B------:R-:W-:Y:S01]  /*10090*/  IMAD R4, R11, 0x8, R18 ;  /* 0x000000080b047824 */ /* 0x000fe200078e0212 */
[--C-:B------:R-:W-:Y:S01]  /*100a0*/  SHF.R.S32.HI R14, RZ, 0x1f, R12.reuse ;  /* 0x0000001fff0e7819 */ /* 0x100fe2000001140c */
[----:B------:R-:W-:Y:S01]  /*100b0*/  IMAD.MOV R11, RZ, RZ, -R12 ;  /* 0x000000ffff0b7224 */ /* 0x000fe200078e0a0c */
[----:B------:R-:W-:Y:S01]  /*100c0*/  LEA.HI R26, R26, R26, RZ, 0x1d ;  /* 0x0000001a1a1a7211 */ /* 0x000fe200078fe8ff */
[----:B------:R-:W-:Y:S01]  /*100d0*/  IMAD R4, R13, 0x80, R4 ;  /* 0x000000800d047824 */ /* 0x000fe200078e0204 */
[----:B------:R-:W-:Y:S01]  /*100e0*/  F2FP.PACK_AB R92, R93, R92 ;  /* 0x0000005c5d5c723e */ /* 0x000fe200000000ff */
[----:B------:R-:W-:Y:S01]  /*100f0*/  IMAD R15, R14, c[0x0][0x3e0], RZ ;  /* 0x0000f8000e0f7a24 */ /* 0x000fe200078e02ff */
[----:B------:R-:W-:Y:S01]  /*10100*/  F2FP.PACK_AB R94, R95, R94 ;  /* 0x0000005e5f5e723e */ /* 0x000fe200000000ff */
[----:B------:R-:W-:Y:S01]  /*10110*/  IMAD.U32 R17, R17, 0x2, R26 ;  /* 0x0000000211117824 */ /* 0x000fe200078e001a */
[----:B------:R-:W-:Y:S01]  /*10120*/  F2FP.PACK_AB R96, R97, R96 ;  /* 0x000000606160723e */ /* 0x000fe200000000ff */
[----:B------:R-:W-:Y:S01]  /*10130*/  IMAD R11, R11, c[0x0][0x4e8], R2 ;  /* 0x00013a000b0b7a24 */ /* 0x000fe200078e0202 */
[----:B------:R-:W-:Y:S01]  /*10140*/  F2FP.PACK_AB R98, R99, R98 ;  /* 0x000000626362723e */ /* 0x000fe200000000ff */
[----:B------:R-:W-:Y:S01]  /*10150*/  IMAD.SHL.U32 R17, R17, 0x2, RZ ;  /* 0x0000000211117824 */ /* 0x000fe200078e00ff */
[----:B------:R-:W-:Y:S01]  /*10160*/  F2FP.PACK_AB R100, R101, R100 ;  /* 0x000000646564723e */ /* 0x000fe200000000ff */
[----:B------:R-:W-:Y:S01]  /*10170*/  @P0 IMAD.HI.U32 R2, R4, c[0x0][0x4ec], RZ ;  /* 0x00013b0004020a27 */ /* 0x000fe200078e00ff */
[----:B------:R-:W-:-:S02]  /*10180*/  F2FP.PACK_AB R102, R103, R102 ;  /* 0x000000666766723e */ /* 0x000fc400000000ff */
[----:B------:R-:W-:Y:S01]  /*10190*/  IADD3 R21, R17, 0x70, RZ ;  /* 0x0000007011157810 */ /* 0x000fe20007ffe0ff */
[C---:B------:R-:W-:Y:S01]  /*101a0*/  IMAD.WIDE.U32 R22, R12.reuse, c[0x0][0x3e0], R22 ;  /* 0x0000f8000c167a25 */ /* 0x040fe200078e0016 */
[----:B------:R-:W-:Y:S01]  /*101b0*/  STS [R17+0x80], R112 ;  /* 0x0000807011007388 */ /* 0x000fe20000000800 */
[----:B------:R-:W-:Y:S02]  /*101c0*/  F2FP.PACK_AB R6, R105, R6 ;  /* 0x000000066906723e */ /* 0x000fe400000000ff */
[----:B------:R-:W-:Y:S01]  /*101d0*/  IMAD R15, R12, c[0x0][0x3e4], R15 ;  /* 0x0000f9000c0f7a24 */ /* 0x000fe200078e020f */
[----:B------:R-:W-:Y:S01]  /*101e0*/  IADD3 R12, R17, 0x80, RZ ;  /* 0x00000080110c7810 */ /* 0x000fe20007ffe0ff */
[----:B------:R-:W-:Y:S01]  /*101f0*/  IMAD.MOV.U32 R19, RZ, RZ, R4 ;  /* 0x000000ffff137224 */ /* 0x000fe200078e0004 */
[----:B------:R-:W-:Y:S01]  /*10200*/  @P0 SHF.R.U32.HI R19, RZ, c[0x0][0x4f0], R2 ;  /* 0x00013c00ff130a19 */ /* 0x000fe20000011602 */
[----:B------:R-:W-:Y:S01]  /*10210*/  IMAD.IADD R23, R23, 0x1, R15 ;  /* 0x0000000117177824 */ /* 0x000fe200078e020f */
[----:B------:R-:W-:Y:S01]  /*10220*/  @P3 IADD3 R21, R12, 0x10, RZ ;  /* 0x000000100c153810 */ /* 0x000fe20007ffe0ff */
[----:B------:R-:W-:Y:S01]  /*10230*/  IMAD.MOV.U32 R2, RZ, RZ, 0x20 ;  /* 0x00000020ff027424 */ /* 0x000fe200078e00ff */
[----:B------:R-:W-:Y:S01]  /*10240*/  SHF.R.S32.HI R12, RZ, 0x1f, R11 ;  /* 0x0000001fff0c7819 */ /* 0x000fe2000001140b */
[----:B------:R-:W-:Y:S01]  /*10250*/  IMAD.WIDE.U32 R22, R11, c[0x0][0x3d8], R22 ;  /* 0x0000f6000b167a25 */ /* 0x000fe200078e0016 */
[--C-:B------:R-:W-:Y:S01]  /*10260*/  SHF.R.S32.HI R15, RZ, 0x1f, R19.reuse ;  /* 0x0000001fff0f7819 */ /* 0x100fe20000011413 */
[----:B------:R-:W-:Y:S01]  /*10270*/  STS [R17+0x480], R114 ;  /* 0x0004807211007388 */ /* 0x000fe20000000800 */
[----:B------:R-:W-:Y:S01]  /*10280*/  IADD3 R14, P0, R19, R24, RZ ;  /* 0x00000018130e7210 */ /* 0x000fe20007f1e0ff */
[----:B------:R-:W-:Y:S01]  /*10290*/  IMAD.MOV R19, RZ, RZ, -R19 ;  /* 0x000000ffff137224 */ /* 0x000fe200078e0a13 */
[----:B------:R-:W-:Y:S01]  /*102a0*/  SEL R2, R2, 0xffffffe0, !P1 ;  /* 0xffffffe002027807 */ /* 0x000fe20004800000 */
[----:B------:R-:W-:Y:S01]  /*102b0*/  IMAD R12, R12, c[0x0][0x3d8], RZ ;  /* 0x0000f6000c0c7a24 */ /* 0x000fe200078e02ff */
[----:B------:R-:W-:Y:S01]  /*102c0*/  IADD3.X R15, R15, R25, R16, P0, !PT ;  /* 0x000000190f0f7210 */ /* 0x000fe200007fe410 */
[----:B------:R-:W-:Y:S01]  /*102d0*/  IMAD R25, R19, c[0x0][0x4e8], R4 ;  /* 0x00013a0013197a24 */ /* 0x000fe200078e0204 */
[----:B------:R-:W-:Y:S01]  /*102e0*/  STS [R21], R108 ;  /* 0x0000006c15007388 */ /* 0x000fe20000000800 */
[----:B------:R-:W-:Y:S01]  /*102f0*/  IMAD R4, R11, c[0x0][0x3dc], R12 ;  /* 0x0000f7000b047a24 */ /* 0x000fe200078e020c */
[----:B------:R-:W-:Y:S01]  /*10300*/  F2FP.PACK_AB R106, R107, R106 ;  /* 0x0000006a6b6a723e */ /* 0x000fe200000000ff */
[----:B------:R-:W-:Y:S01]  /*10310*/  IMAD.IADD R19, R17, 0x1, R2 ;  /* 0x0000000111137824 */ /* 0x000fe200078e0202 */
[----:B------:R-:W-:Y:S01]  /*10320*/  STS [R21+0x400], R110 ;  /* 0x0004006e15007388 */ /* 0x000fe20000000800 */
[----:B------:R-:W-:Y:S01]  /*10330*/  IMAD.IADD R11, R2, 0x1, R21 ;  /* 0x00000001020b7824 */ /* 0x000fe200078e0215 */
[----:B------:R-:W-:Y:S01]  /*10340*/  SHF.R.S32.HI R2, RZ, 0x1f, R25 ;  /* 0x0000001fff027819 */ /* 0x000fe20000011419 */
[----:B------:R-:W-:Y:S01]  /*10350*/  IMAD.MOV.U32 R12, RZ, RZ, 0x40 ;  /* 0x00000040ff0c7424 */ /* 0x000fe200078e00ff */
[----:B------:R-:W-:Y:S01]  /*10360*/  STS [R19+0x80], R68 ;  /* 0x0000804413007388 */ /* 0x000fe20000000800 */
[----:B------:R-:W-:Y:S01]  /*10370*/  IMAD.WIDE.U32 R14, R25, c[0x0][0x488], R14 ;  /* 0x00012200190e7a25 */ /* 0x000fe200078e000e */
[----:B------:R-:W-:-:S02]  /*10380*/  F2FP.PACK_AB R52, R53, R52 ;  /* 0x000000343534723e */ /* 0x000fc400000000ff */
[----:B------:R-:W-:Y:S01]  /*10390*/  SEL R12, R12, 0xffffffc0, !P2 ;  /* 0xffffffc00c0c7807 */ /* 0x000fe20005000000 */
[----:B------:R-:W-:Y:S01]  /*103a0*/  IMAD R2, R2, c[0x0][0x488], RZ ;  /* 0x0001220002027a24 */ /* 0x000fe200078e02ff */
[----:B------:R-:W-:Y:S01]  /*103b0*/  STS [R19+0x480], R70 ;  /* 0x0004804613007388 */ /* 0x000fe20000000800 */
[----:B------:R-:W-:Y:S01]  /*103c0*/  F2FP.PACK_AB R54, R55, R54 ;  /* 0x000000363736723e */ /* 0x000fe200000000ff */
[----:B------:R-:W-:Y:S01]  /*103d0*/  IMAD R20, R13, 0x80, R18 ;  /* 0x000000800d147824 */ /* 0x000fe200078e0212 */
[----:B------:R-:W-:Y:S01]  /*103e0*/  LEA R16, P0, R14, c[0x0][0x450], 0x2 ;  /* 0x000114000e107a11 */ /* 0x000fe200078010ff */
[----:B------:R-:W-:Y:S01]  /*103f0*/  IMAD R2, R25, c[0x0][0x48c], R2 ;  /* 0x0001230019027a24 */ /* 0x000fe200078e0202 */
[----:B------:R-:W-:Y:S01]  /*10400*/  STS [R11], R72 ;  /* 0x000000480b007388 */ /* 0x000fe20000000800 */
[--C-:B------:R-:W-:Y:S01]  /*10410*/  IMAD.IADD R25, R17, 0x1, R12.reuse ;  /* 0x0000000111197824 */ /* 0x100fe200078e020c */
[----:B------:R-:W-:Y:S01]  /*10420*/  F2FP.PACK_AB R56, R57, R56 ;  /* 0x000000383938723e */ /* 0x000fe200000000ff */
[C---:B------:R-:W-:Y:S01]  /*10430*/  IMAD.IADD R27, R12.reuse, 0x1, R21 ;  /* 0x000000010c1b7824 */ /* 0x040fe200078e0215 */
[----:B------:R-:W-:Y:S01]  /*10440*/  STS [R11+0x400], R74 ;  /* 0x0004004a0b007388 */ /* 0x000fe20000000800 */
[----:B------:R-:W-:Y:S01]  /*10450*/  IMAD.IADD R29, R12, 0x1, R19 ;  /* 0x000000010c1d7824 */ /* 0x000fe200078e0213 */
[----:B------:R-:W-:Y:S01]  /*10460*/  F2FP.PACK_AB R58, R59, R58 ;  /* 0x0000003a3b3a723e */ /* 0x000fe200000000ff */
[----:B------:R-:W-:Y:S01]  /*10470*/  IMAD.IADD R31, R11, 0x1, R12 ;  /* 0x000000010b1f7824 */ /* 0x000fe200078e020c */
[----:B------:R-:W-:Y:S01]  /*10480*/  STS [R25+0x80], R76 ;  /* 0x0000804c19007388 */ /* 0x000fe20000000800 */
[----:B------:R-:W-:Y:S01]  /*10490*/  IMAD.IADD R15, R15, 0x1, R2 ;  /* 0x000000010f0f7824 */ /* 0x000fe200078e0202 */
[----:B------:R-:W-:Y:S01]  /*104a0*/  F2FP.PACK_AB R60, R61, R60 ;  /* 0x0000003c3d3c723e */ /* 0x000fe200000000ff */
[----:B------:R-:W-:Y:S01]  /*104b0*/  IMAD.SHL.U32 R0, R0, 0x2, RZ ;  /* 0x0000000200007824 */ /* 0x000fe200078e00ff */
[----:B------:R-:W-:Y:S01]  /*104c0*/  STS [R25+0x480], R78 ;  /* 0x0004804e19007388 */ /* 0x000fe20000000800 */
[----:B------:R-:W-:Y:S01]  /*104d0*/  F2FP.PACK_AB R62, R63, R62 ;  /* 0x0000003e3f3e723e */ /* 0x000fe200000000ff */
[----:B------:R-:W-:Y:S01]  /*104e0*/  IMAD R10, R13, 0x80, R10 ;  /* 0x000000800d0a7824 */ /* 0x000fe200078e020a */
[----:B------:R-:W-:Y:S01]  /*104f0*/  F2FP.PACK_AB R5, R5, R64 ;  /* 0x000000400505723e */ /* 0x000fe200000000ff */
[----:B------:R-:W-:Y:S01]  /*10500*/  STS [R27], R80 ;  /* 0x000000501b007388 */ /* 0x000fe20000000800 */
[----:B------:R-:W-:-:S02]  /*10510*/  F2FP.PACK_AB R66, R67, R66 ;  /* 0x000000424342723e */ /* 0x000fc400000000ff */
[----:B------:R-:W-:Y:S01]  /*10520*/  LEA.HI.X R15, R14, c[0x0][0x454], R15, 0x2, P0 ;  /* 0x000115000e0f7a11 */ /* 0x000fe200000f140f */
[----:B------:R-:W-:Y:S01]  /*10530*/  STS [R27+0x400], R82 ;  /* 0x000400521b007388 */ /* 0x000fe20000000800 */
[C---:B------:R-:W-:Y:S02]  /*10540*/  IADD3 R18, R20.reuse, 0x8, RZ ;  /* 0x0000000814127810 */ /* 0x040fe40007ffe0ff */
[-C--:B------:R-:W-:Y:S01]  /*10550*/  ISETP.GE.OR P5, PT, R20, R3.reuse, P4 ;  /* 0x000000031400720c */ /* 0x080fe200027a6670 */
[----:B------:R-:W-:Y:S01]  /*10560*/  STS [R29+0x80], R84 ;  /* 0x000080541d007388 */ /* 0x000fe20000000800 */
[----:B------:R-:W-:Y:S02]  /*10570*/  ISETP.GE.OR P4, PT, R18, R3, P4 ;  /* 0x000000031200720c */ /* 0x000fe40002786670 */
[----:B------:R-:W-:Y:S01]  /*10580*/  LEA R2, P0, R22, c[0x0][0x380], 0x1 ;  /* 0x0000e00016027a11 */ /* 0x000fe200078008ff */
[----:B------:R-:W-:Y:S04]  /*10590*/  STS [R29+0x480], R86 ;  /* 0x000480561d007388 */ /* 0x000fe80000000800 */
[----:B------:R-:W-:Y:S04]  /*105a0*/  STS [R31], R88 ;  /* 0x000000581f007388 */ /* 0x000fe80000000800 */
        /* <DEDUP_REMOVED lines=15> */
[----:B------:R1:W-:Y:S04]  /*106a0*/  STS [R31+0x4000], R5 ;  /* 0x004000051f007388 */ /* 0x0003e80000000800 */
[----:B------:R-:W-:Y:S04]  /*106b0*/  STS [R31+0x4400], R66 ;  /* 0x004400421f007388 */ /* 0x000fe80000000800 */
[----:B------:R-:W-:Y:S04]  /*106c0*/  SHFL.IDX PT, R32, R16, RZ, 0x1c1f ;  /* 0x001c1fff10207589 */ /* 0x000fe800000e0000 */
[----:B------:R-:W2:Y:S04]  /*106d0*/  SHFL.IDX PT, R33, R15, RZ, 0x1c1f ;  /* 0x001c1fff0f217589 */ /* 0x000ea800000e0000 */
[----:B------:R-:W-:Y:S06]  /*106e0*/  BAR.SYNC.DEFER_BLOCKING 0x1, 0x100 ;  /* 0x0044000000007b1d */ /* 0x000fec0000010000 */
[----:B------:R-:W-:Y:S01]  /*106f0*/  SHFL.IDX PT, R34, R16, 0x1, 0x1c1f ;  /* 0x003c1f0010227f89 */ /* 0x000fe200000e0000 */
[----:B-1----:R-:W-:-:S03]  /*10700*/  IMAD.IADD R5, R23, 0x1, R4 ;  /* 0x0000000117057824 */ /* 0x002fc600078e0204 */
[----:B------:R-:W1:Y:S02]  /*10710*/  SHFL.IDX PT, R35, R15, 0x1, 0x1c1f ;  /* 0x003c1f000f237f89 */ /* 0x000e6400000e0000 */
[----:B------:R-:W-:Y:S02]  /*10720*/  LEA.HI.X R22, R22, c[0x0][0x384], R5, 0x1, P0 ;  /* 0x0000e10016167a11 */ /* 0x000fe400000f0c05 */
[----:B------:R-:W3:Y:S01]  /*10730*/  SHFL.IDX PT, R20, R2, RZ, 0x181f ;  /* 0x00181fff02147589 */ /* 0x000ee200000e0000 */
[----:B------:R-:W-:-:S03]  /*10740*/  ISETP.GE.AND P0, PT, R10, R3, PT ;  /* 0x000000030a00720c */ /* 0x000fc60003f06270 */
[----:B------:R-:W4:Y:S04]  /*10750*/  SHFL.IDX PT, R21, R22, RZ, 0x181f ;  /* 0x00181fff16157589 */ /* 0x000f2800000e0000 */
[----:B--2---:R-:W-:Y:S04]  /*10760*/  @!P5 ST.E [R32.64], R7 ;  /* 0x000000072000d985 */ /* 0x004fe8000c10190a */
[----:B-1----:R1:W-:Y:S04]  /*10770*/  @!P4 ST.E [R34.64], R8 ;  /* 0x000000082200c985 */ /* 0x0023e8000c10190a */
[----:B------:R2:W2:Y:S04]  /*10780*/  LDS.128 R48, [R0+0x1080] ;  /* 0x0010800000307984 */ /* 0x0004a80000000c00 */
[----:B------:R2:W2:Y:S04]  /*10790*/  LDS.128 R44, [R0+0x2080] ;  /* 0x00208000002c7984 */ /* 0x0004a80000000c00 */
[----:B------:R2:W2:Y:S04]  /*107a0*/  LDS.128 R40, [R0+0x3080] ;  /* 0x0030800000287984 */ /* 0x0004a80000000c00 */
[----:B------:R2:W2:Y:S04]  /*107b0*/  LDS.128 R36, [R0+0x5080] ;  /* 0x0050800000247984 */ /* 0x0004a80000000c00 */
[----:B------:R2:W2:Y:S04]  /*107c0*/  LDS.128 R24, [R0+0x6080] ;  /* 0x0060800000187984 */ /* 0x0004a80000000c00 */
[----:B------:R2:W2:Y:S01]  /*107d0*/  LDS.128 R16, [R0+0x7080] ;  /* 0x0070800000107984 */ /* 0x0004a20000000c00 */
[----:B-1----:R-:W-:Y:S01]  /*107e0*/  IADD3 R8, R9, 0x40, RZ ;  /* 0x0000004009087810 */ /* 0x002fe20007ffe0ff */
[----:B------:R-:W-:Y:S05]  /*107f0*/  @P0 BRA `(.L_x_199) ;  /* 0x000000b000000947 */ /* 0x000fea0003800000 */
[----:B---34-:R-:W1:Y:S01]  /*10800*/  LDS.128 R4, [R0+0x80] ;  /* 0x0000800000047984 */ /* 0x018e620000000c00 */
[----:B------:R-:W-:-:S02]  /*10810*/  ISETP.GE.AND P0, PT, R8, c[0x0][0x3c8], PT ;  /* 0x0000f20008007a0c */ /* 0x000fc40003f06270 */
[----:B------:R-:W-:Y:S01]  /*10820*/  ISETP.GE.AND P1, PT, R9, c[0x0][0x3c8], PT ;  /* 0x0000f20009007a0c */ /* 0x000fe20003f26270 */
[----:B------:R-:W3:Y:S10]  /*10830*/  LDS.128 R12, [R0+0x4080] ;  /* 0x00408000000c7984 */ /* 0x000ef40000000c00 */
[----:B------:R-:W-:-:S02]  /*10840*/  @!P0 SHF.R.S32.HI R11, RZ, 0x1f, R8 ;  /* 0x0000001fff0b8819 */ /* 0x000fc40000011408 */
[----:B------:R-:W-:Y:S02]  /*10850*/  @!P1 IMAD.WIDE R28, R9, 0x2, R20 ;  /* 0x00000002091c9825 */ /* 0x000fe400078e0214 */
[----:B------:R-:W-:-:S04]  /*10860*/  @!P0 LEA.HI R11, R11, R8, RZ, 0x3 ;  /* 0x000000080b0b8211 */ /* 0x000fc800078f18ff */
[----:B------:R-:W-:-:S05]  /*10870*/  @!P0 LOP3.LUT R11, R11, 0xfffffff8, RZ, 0xc0, !PT ;  /* 0xfffffff80b0b8812 */ /* 0x000fca00078ec0ff */
[----:B------:R-:W-:Y:S01]  /*10880*/  @!P0 IMAD.WIDE R20, R11, 0x2, R20 ;  /* 0x000000020b148825 */ /* 0x000fe200078e0214 */
[----:B-1----:R1:W-:Y:S04]  /*10890*/  @!P1 ST.E.128 [R28.64], R4 ;  /* 0x000000041c009985 */ /* 0x0023e8000c101d0a */
[----:B---3--:R1:W-:Y:S02]  /*108a0*/  @!P0 ST.E.128 [R20.64], R12 ;  /* 0x0000000c14008985 */ /* 0x0083e4000c101d0a */
.L_x_199:
[----:B---34-:R-:W-:Y:S05]  /*108b0*/  BSYNC B0 ;  /* 0x0000000000007941 */ /* 0x018fea0003800000 */
.L_x_198:
[----:B--2---:R-:W-:Y:S01]  /*108c0*/  IADD3 R0, R10, 0x20, RZ ;  /* 0x000000200a007810 */ /* 0x004fe20007ffe0ff */
[----:B-1----:R1:W2:Y:S01]  /*108d0*/  SHFL.IDX PT, R7, R22, 0x1, 0x181f ;  /* 0x00381f0016077f89 */ /* 0x0022a200000e0000 */
[----:B------:R-:W-:Y:S02]  /*108e0*/  BSSY B0, `(.L_x_200) ;  /* 0x000000d000007945 */ /* 0x000fe40003800000 */
[----:B------:R-:W-:Y:S01]  /*108f0*/  ISETP.GE.AND P0, PT, R0, R3, PT ;  /* 0x000000030000720c */ /* 0x000fe20003f06270 */
[----:B------:R1:W3:-:S12]  /*10900*/  SHFL.IDX PT, R6, R2, 0x1, 0x181f ;  /* 0x00381f0002067f89 */ /* 0x0002d800000e0000 */
[----:B------:R-:W-:Y:S05]  /*10910*/  @P0 BRA `(.L_x_201) ;  /* 0x0000009000000947 */ /* 0x000fea0003800000 */
[----:B------:R-:W-:Y:S02]  /*10920*/  ISETP.GE.AND P0, PT, R8, c[0x0][0x3c8], PT ;  /* 0x0000f20008007a0c */ /* 0x000fe40003f06270 */
[----:B------:R-:W-:-:S11]  /*10930*/  ISETP.GE.AND P1, PT, R9, c[0x0][0x3c8], PT ;  /* 0x0000f20009007a0c */ /* 0x000fd60003f26270 */
[----:B------:R-:W-:-:S04]  /*10940*/  @!P0 SHF.R.S32.HI R5, RZ, 0x1f, R8 ;  /* 0x0000001fff058819 */ /* 0x000fc80000011408 */
[----:B------:R-:W-:Y:S01]  /*10950*/  @!P0 LEA.HI R0, R5, R8, RZ, 0x3 ;  /* 0x0000000805008211 */ /* 0x000fe200078f18ff */
[----:B--23--:R-:W-:-:S03]  /*10960*/  @!P1 IMAD.WIDE R4, R9, 0x2, R6 ;  /* 0x0000000209049825 */ /* 0x00cfc600078e0206 */
[----:B------:R-:W-:Y:S02]  /*10970*/  @!P0 LOP3.LUT R0, R0, 0xfffffff8, RZ, 0xc0, !PT ;  /* 0xfffffff800008812 */ /* 0x000fe400078ec0ff */
[----:B------:R2:W-:Y:S03]  /*10980*/  @!P1 ST.E.128 [R4.64], R48 ;  /* 0x0000003004009985 */ /* 0x0005e6000c101d0a */
[----:B------:R-:W-:-:S05]  /*10990*/  @!P0 IMAD.WIDE R6, R0, 0x2, R6 ;  /* 0x0000000200068825 */ /* 0x000fca00078e0206 */
[----:B------:R2:W-:Y:S02]  /*109a0*/  @!P0 ST.E.128 [R6.64], R36 ;  /* 0x0000002406008985 */ /* 0x0005e4000c101d0a */
.L_x_201:
[----:B------:R-:W-:Y:S05]  /*109b0*/  BSYNC B0 ;  /* 0x0000000000007941 */ /* 0x000fea0003800000 */
.L_x_200:
[----:B------:R-:W-:Y:S01]  /*109c0*/  IADD3 R0, R10, 0x40, RZ ;  /* 0x000000400a007810 */ /* 0x000fe20007ffe0ff */
[----:B--2---:R2:W4:Y:S01]  /*109d0*/  SHFL.IDX PT, R7, R22, 0x2, 0x181f ;  /* 0x00581f0016077f89 */ /* 0x00452200000e0000 */
[----:B------:R-:W-:Y:S02]  /*109e0*/  BSSY B0, `(.L_x_202) ;  /* 0x000000d000007945 */ /* 0x000fe40003800000 */
[----:B------:R-:W-:Y:S01]  /*109f0*/  ISETP.GE.AND P0, PT, R0, R3, PT ;  /* 0x000000030000720c */ /* 0x000fe20003f06270 */
[----:B---3--:R2:W3:-:S12]  /*10a00*/  SHFL.IDX PT, R6, R2, 0x2, 0x181f ;  /* 0x00581f0002067f89 */ /* 0x0084d800000e0000 */
[----:B------:R-:W-:Y:S05]  /*10a10*/  @P0 BRA `(.L_x_203) ;  /* 0x0000009000000947 */ /* 0x000fea0003800000 */
[----:B------:R-:W-:Y:S02]  /*10a20*/  ISETP.GE.AND P0, PT, R8, c[0x0][0x3c8], PT ;  /* 0x0000f20008007a0c */ /* 0x000fe40003f06270 */
[----:B------:R-:W-:-:S11]  /*10a30*/  ISETP.GE.AND P1, PT, R9, c[0x0][0x3c8], PT ;  /* 0x0000f20009007a0c */ /* 0x000fd60003f26270 */
[----:B------:R-:W-:-:S04]  /*10a40*/  @!P0 SHF.R.S32.HI R5, RZ, 0x1f, R8 ;  /* 0x0000001fff058819 */ /* 0x000fc80000011408 */
[----:B------:R-:W-:Y:S01]  /*10a50*/  @!P0 LEA.HI R0, R5, R8, RZ, 0x3 ;  /* 0x0000000805008211 */ /* 0x000fe200078f18ff */
[----:B---34-:R-:W-:-:S03]  /*10a60*/  @!P1 IMAD.WIDE R4, R9, 0x2, R6 ;  /* 0x0000000209049825 */ /* 0x018fc600078e0206 */
[----:B------:R-:W-:Y:S02]  /*10a70*/  @!P0 LOP3.LUT R0, R0, 0xfffffff8, RZ, 0xc0, !PT ;  /* 0xfffffff800008812 */ /* 0x000fe400078ec0ff */
[----:B------:R3:W-:Y:S03]  /*10a80*/  @!P1 ST.E.128 [R4.64], R44 ;  /* 0x0000002c04009985 */ /* 0x0007e6000c101d0a */
[----:B------:R-:W-:-:S05]  /*10a90*/  @!P0 IMAD.WIDE R6, R0, 0x2, R6 ;  /* 0x0000000200068825 */ /* 0x000fca00078e0206 */
[----:B------:R3:W-:Y:S02]  /*10aa0*/  @!P0 ST.E.128 [R6.64], R24 ;  /* 0x0000001806008985 */ /* 0x0007e4000c101d0a */
.L_x_203:
[----:B------:R-:W-:Y:S05]  /*10ab0*/  BSYNC B0 ;  /* 0x0000000000007941 */ /* 0x000fea0003800000 */
.L_x_202:
[----:B------:R-:W-:Y:S01]  /*10ac0*/  IADD3 R10, R10, 0x60, RZ ;  /* 0x000000600a0a7810 */ /* 0x000fe20007ffe0ff */
[----:B---3--:R3:W1:Y:S03]  /*10ad0*/  SHFL.IDX PT, R5, R22, 0x3, 0x181f ;  /* 0x00781f0016057f89 */ /* 0x00866600000e0000 */
[----:B------:R-:W-:Y:S01]  /*10ae0*/  ISETP.GE.AND P0, PT, R10, R3, PT ;  /* 0x000000030a00720c */ /* 0x000fe20003f06270 */
[----:B------:R3:W2:-:S12]  /*10af0*/  SHFL.IDX PT, R4, R2, 0x3, 0x181f ;  /* 0x00781f0002047f89 */ /* 0x00069800000e0000 */
[----:B------:R-:W-:Y:S05]  /*10b00*/  @P0 EXIT ;  /* 0x000000000000094d */ /* 0x000fea0003800000 */
[----:B------:R-:W-:-:S13]  /*10b10*/  ISETP.GE.AND P0, PT, R9, c[0x0][0x3c8], PT ;  /* 0x0000f20009007a0c */ /* 0x000fda0003f06270 */
[----:B-123--:R-:W-:-:S05]  /*10b20*/  @!P0 IMAD.WIDE R2, R9, 0x2, R4 ;  /* 0x0000000209028825 */ /* 0x00efca00078e0204 */
        /* <DEDUP_REMOVED lines=9> */
.L_x_197:
[----:B------:R-:W1:Y:S01]  /*10bc0*/  S2R R5, SR_TID.X ;  /* 0x0000000000057919 */ /* 0x000e620000002100 */
[----:B------:R-:W-:Y:S03]  /*10bd0*/  BSSY B0, `(.L_x_204) ;  /* 0x0000027000007945 */ /* 0x000fe60003800000 */
[----:B------:R-:W2:Y:S01]  /*10be0*/  S2R R8, SR_CTAID.Z ;  /* 0x0000000000087919 */ /* 0x000ea20000002700 */
[----:B-1----:R-:W-:Y:S02]  /*10bf0*/  ISETP.GT.AND P0, PT, R5, 0x7f, PT ;  /* 0x0000007f0500780c */ /* 0x002fe40003f04270 */
[----:B--2---:R-:W-:-:S11]  /*10c00*/  SHF.R.S32.HI R11, RZ, 0x1f, R8 ;  /* 0x0000001fff0b7819 */ /* 0x004fd60000011408 */
[----:B------:R-:W-:Y:S05]  /*10c10*/  @P0 BRA `(.L_x_205) ;  /* 0x0000022000000947 */ /* 0x000fea0003800000 */
[----:B------:R-:W1:Y:S01]  /*10c20*/  S2R R0, SR_CTAID.X ;  /* 0x0000000000007919 */ /* 0x000e620000002500 */
[----:B------:R-:W-:-:S05]  /*10c30*/  MOV R2, c[0x0][0x4e8] ;  /* 0x00013a0000027a02 */ /* 0x000fca0000000f00 */
[----:B------:R-:W-:Y:S01]  /*10c40*/  IMAD R3, R2, c[0x0][0x388], RZ ;  /* 0x0000e20002037a24 */ /* 0x000fe200078e02ff */
[----:B-1----:R-:W-:-:S04]  /*10c50*/  LEA R0, R0, R5, 0x7 ;  /* 0x0000000500007211 */ /* 0x002fc800078e38ff */
[----:B------:R-:W-:-:S13]  /*10c60*/  ISETP.GE.AND P0, PT, R0, R3, PT ;  /* 0x000000030000720c */ /* 0x000fda0003f06270 */
[----:B------:R-:W-:Y:S05]  /*10c70*/  @P0 BRA `(.L_x_205) ;  /* 0x000001c000000947 */ /* 0x000fea0003800000 */
[----:B------:R-:W1:Y:S01]  /*10c80*/  S2R R7, SR_CTAID.Y ;  /* 0x0000000000077919 */ /* 0x000e620000002600 */
[----:B------:R-:W-:Y:S02]  /*10c90*/  ISETP.NE.AND P0, PT, R2, 0x1, PT ;  /* 0x000000010200780c */ /* 0x000fe40003f05270 */
[----:B------:R-:W-:-:S11]  /*10ca0*/  MOV R6, R0 ;  /* 0x0000000000067202 */ /* 0x000fd60000000f00 */
[----:B------:R-:W-:-:S05]  /*10cb0*/  @P0 IMAD.HI.U32 R9, R0, c[0x0][0x4ec], RZ ;  /* 0x00013b0000090a27 */ /* 0x000fca00078e00ff */
[----:B------:R-:W-:Y:S02]  /*10cc0*/  @P0 SHF.R.U32.HI R6, RZ, c[0x0][0x4f0], R9 ;  /* 0x00013c00ff060a19 */ /* 0x000fe40000011609 */
[----:B-1----:R-:W-:Y:S01]  /*10cd0*/  SHF.R.S32.HI R4, RZ, 0x1f, R7 ;  /* 0x0000001fff047819 */ /* 0x002fe20000011407 */
[----:B------:R-:W-:-:S04]  /*10ce0*/  IMAD.WIDE.U32 R2, R7, c[0x0][0x490], RZ ;  /* 0x0001240007027a25 */ /* 0x000fc800078e00ff */
[----:B------:R-:W-:Y:S02]  /*10cf0*/  IMAD R4, R4, c[0x0][0x490], RZ ;  /* 0x0001240004047a24 */ /* 0x000fe400078e02ff */
[----:B------:R-:W-:Y:S02]  /*10d00*/  IMAD.MOV.U32 R12, RZ, RZ, R2 ;  /* 0x000000ffff0c7224 */ /* 0x000fe400078e0002 */
[----:B------:R-:W-:Y:S01]  /*10d10*/  IMAD R13, R7, c[0x0][0x494], R4 ;  /* 0x00012500070d7a24 */ /* 0x000fe200078e0204 */
[----:B------:R-:W-:-:S04]  /*10d20*/  IADD3 R7, -R6, RZ, RZ ;  /* 0x000000ff06077210 */ /* 0x000fc80007ffe1ff */
[----:B------:R-:W-:Y:S01]  /*10d30*/  IADD3 R13, R3, R13, RZ ;  /* 0x0000000d030d7210 */ /* 0x000fe20007ffe0ff */
[----:B------:R-:W-:Y:S02]  /*10d40*/  IMAD R3, R11, c[0x0][0x498], RZ ;  /* 0x000126000b037a24 */ /* 0x000fe400078e02ff */
[----:B------:R-:W-:Y:S02]  /*10d50*/  IMAD R4, R7, c[0x0][0x4e8], R0 ;  /* 0x00013a0007047a24 */ /* 0x000fe400078e0200 */
[----:B------:R-:W-:-:S03]  /*10d60*/  IMAD.WIDE.U32 R12, R8, c[0x0][0x498], R12 ;  /* 0x00012600080c7a25 */ /* 0x000fc600078e000c */
[----:B------:R-:W-:Y:S01]  /*10d70*/  SHF.R.S32.HI R2, RZ, 0x1f, R4 ;  /* 0x0000001fff027819 */ /* 0x000fe20000011404 */
[----:B------:R-:W-:Y:S01]  /*10d80*/  IMAD R0, R8, c[0x0][0x49c], R3 ;  /* 0x0001270008007a24 */ /* 0x000fe200078e0203 */
[----:B------:R-:W-:Y:S02]  /*10d90*/  SHF.R.S32.HI R3, RZ, 0x1f, R6 ;  /* 0x0000001fff037819 */ /* 0x000fe40000011406 */
[----:B------:R-:W-:Y:S01]  /*10da0*/  IADD3 R12, P0, R6, R12, RZ ;  /* 0x0000000c060c7210 */ /* 0x000fe20007f1e0ff */
[----:B------:R-:W-:-:S03]  /*10db0*/  IMAD R7, R2, c[0x0][0x488], RZ ;  /* 0x0001220002077a24 */ /* 0x000fc600078e02ff */
[----:B------:R-:W-:Y:S01]  /*10dc0*/  IADD3.X R13, R3, R13, R0, P0, !PT ;  /* 0x0000000d030d7210 */ /* 0x000fe200007fe400 */
[----:B------:R-:W-:-:S04]  /*10dd0*/  IMAD R7, R4, c[0x0][0x48c], R7 ;  /* 0x0001230004077a24 */ /* 0x000fc800078e0207 */
[----:B------:R-:W-:-:S05]  /*10de0*/  IMAD.WIDE.U32 R12, R4, c[0x0][0x488], R12 ;  /* 0x00012200040c7a25 */ /* 0x000fca00078e000c */
[----:B------:R-:W-:Y:S02]  /*10df0*/  IADD3 R7, R13, R7, RZ ;  /* 0x000000070d077210 */ /* 0x000fe40007ffe0ff */
[----:B------:R-:W-:-:S04]  /*10e00*/  LEA R2, P0, R12, c[0x0][0x450], 0x2 ;  /* 0x000114000c027a11 */ /* 0x000fc800078010ff */
[----:B------:R-:W-:Y:S01]  /*10e10*/  LEA.HI.X R3, R12, c[0x0][0x454], R7, 0x2, P0 ;  /* 0x000115000c037a11 */ /* 0x000fe200000f1407 */
[----:B------:R-:W-:-:S05]  /*10e20*/  IMAD.MOV.U32 R7, RZ, RZ, -0x800000 ;  /* 0xff800000ff077424 */ /* 0x000fca00078e00ff */
[----:B------:R1:W-:Y:S03]  /*10e30*/  STG.E [R2.64], R7 ;  /* 0x0000000702007986 */ /* 0x0003e6000c10190a */
.L_x_205:
[----:B------:R-:W-:Y:S05]  /*10e40*/  BSYNC B0 ;  /* 0x0000000000007941 */ /* 0x000fea0003800000 */
.L_x_204:
[----:B------:R-:W2:Y:S01]  /*10e50*/  S2R R12, SR_CTAID.Y ;  /* 0x00000000000c7919 */ /* 0x000ea20000002600 */
[----:B------:R-:W-:Y:S01]  /*10e60*/  SHF.R.S32.HI R6, RZ, 0x1f, R5 ;  /* 0x0000001fff067819 */ /* 0x000fe20000011405 */
[----:B------:R-:W-:Y:S01]  /*10e70*/  IMAD R11, R11, c[0x0][0x3f0], RZ ;  /* 0x0000fc000b0b7a24 */ /* 0x000fe200078e02ff */
[----:B-1----:R-:W-:Y:S01]  /*10e80*/  MOV R3, c[0x0][0x4e8] ;  /* 0x00013a0000037a02 */ /* 0x002fe20000000f00 */
[----:B------:R-:W1:Y:S01]  /*10e90*/  S2R R7, SR_CTAID.X ;  /* 0x0000000000077919 */ /* 0x000e620000002500 */
[----:B------:R-:W-:Y:S01]  /*10ea0*/  LEA.HI R6, R6, R5, RZ, 0x3 ;  /* 0x0000000506067211 */ /* 0x000fe200078f18ff */
[----:B------:R-:W-:Y:S01]  /*10eb0*/  BSSY B0, `(.L_x_206) ;  /* 0x0000031000007945 */ /* 0x000fe20003800000 */
[C---:B------:R-:W-:Y:S01]  /*10ec0*/  ISETP.NE.AND P0, PT, R3.reuse, 0x1, PT ;  /* 0x000000010300780c */ /* 0x040fe20003f05270 */
[----:B------:R-:W-:Y:S01]  /*10ed0*/  IMAD R3, R3, c[0x0][0x388], RZ ;  /* 0x0000e20003037a24 */ /* 0x000fe200078e02ff */
[----:B------:R-:W-:Y:S02]  /*10ee0*/  LOP3.LUT R2, R6, 0xfffffff8, RZ, 0xc0, !PT ;  /* 0xfffffff806027812 */ /* 0x000fe400078ec0ff */
[----:B------:R-:W-:-:S03]  /*10ef0*/  SHF.R.S32.HI R6, RZ, 0x3, R6 ;  /* 0x00000003ff067819 */ /* 0x000fc60000011406 */
[----:B------:R-:W-:-:S05]  /*10f00*/  IMAD.IADD R5, R5, 0x1, -R2 ;  /* 0x0000000105057824 */ /* 0x000fca00078e0a02 */
[CC--:B------:R-:W-:Y:S02]  /*10f10*/  LEA R4, R5.reuse, R6.reuse, 0x5 ;  /* 0x0000000605047211 */ /* 0x0c0fe400078e28ff */
[----:B------:R-:W-:Y:S02]  /*10f20*/  SHF.L.U32 R5, R5, 0x3, RZ ;  /* 0x0000000305057819 */ /* 0x000fe400000006ff */
[----:B--2---:R-:W-:Y:S01]  /*10f30*/  SHF.R.S32.HI R0, RZ, 0x1f, R12 ;  /* 0x0000001fff007819 */ /* 0x004fe2000001140c */
[C---:B-1----:R-:W-:Y:S01]  /*10f40*/  IMAD R4, R7.reuse, 0x80, R4 ;  /* 0x0000008007047824 */ /* 0x042fe200078e0204 */
[----:B------:R-:W-:-:S03]  /*10f50*/  LEA R6, R7, R6, 0x7 ;  /* 0x0000000607067211 */ /* 0x000fc600078e38ff */
[----:B------:R-:W-:Y:S02]  /*10f60*/  IMAD R9, R0, c[0x0][0x3e8], RZ ;  /* 0x0000fa0000097a24 */ /* 0x000fe400078e02ff */
[----:B------:R-:W-:-:S04]  /*10f70*/  @P0 IMAD.HI.U32 R2, R4, c[0x0][0x4ec], RZ ;  /* 0x00013b0004020a27 */ /* 0x000fc800078e00ff */
[C---:B------:R-:W-:Y:S02]  /*10f80*/  IMAD R9, R12.reuse, c[0x0][0x3ec], R9 ;  /* 0x0000fb000c097a24 */ /* 0x040fe400078e0209 */
[----:B------:R-:W-:-:S04]  /*10f90*/  IMAD.WIDE.U32 R12, R12, c[0x0][0x3e8], RZ ;  /* 0x0000fa000c0c7a25 */ /* 0x000fc800078e00ff */
[----:B------:R-:W-:Y:S01]  /*10fa0*/  IMAD R0, R8, c[0x0][0x3f4], R11 ;  /* 0x0000fd0008007a24 */ /* 0x000fe200078e020b */
[----:B------:R-:W-:Y:S01]  /*10fb0*/  IADD3 R13, R13, R9, RZ ;  /* 0x000000090d0d7210 */ /* 0x000fe20007ffe0ff */
[----:B------:R-:W-:Y:S01]  /*10fc0*/  IMAD.MOV.U32 R9, RZ, RZ, R4 ;  /* 0x000000ffff097224 */ /* 0x000fe200078e0004 */
[----:B------:R-:W-:-:S03]  /*10fd0*/  @P0 SHF.R.U32.HI R9, RZ, c[0x0][0x4f0], R2 ;  /* 0x00013c00ff090a19 */ /* 0x000fc60000011602 */
[----:B------:R-:W-:Y:S01]  /*10fe0*/  IMAD.WIDE.U32 R12, R8, c[0x0][0x3f0], R12 ;  /* 0x0000fc00080c7a25 */ /* 0x000fe200078e000c */
[----:B------:R-:W-:Y:S02]  /*10ff0*/  SHF.R.S32.HI R2, RZ, 0x1f, R9 ;  /* 0x0000001fff027819 */ /* 0x000fe40000011409 */
[----:B------:R-:W-:Y:S01]  /*11000*/  IADD3 R11, -R9, RZ, RZ ;  /* 0x000000ff090b7210 */ /* 0x000fe20007ffe1ff */
[----:B------:R-:W-:Y:S02]  /*11010*/  IMAD.IADD R13, R13, 0x1, R0 ;  /* 0x000000010d0d7824 */ /* 0x000fe400078e0200 */
[----:B------:R-:W-:Y:S02]  /*11020*/  IMAD R2, R2, c[0x0][0x3e0], RZ ;  /* 0x0000f80002027a24 */ /* 0x000fe400078e02ff */
[----:B------:R-:W-:Y:S01]  /*11030*/  IMAD R11, R11, c[0x0][0x4e8], R4 ;  /* 0x00013a000b0b7a24 */ /* 0x000fe200078e0204 */
[----:B------:R-:W-:Y:S01]  /*11040*/  IADD3 R4, R5, 0x40, RZ ;  /* 0x0000004005047810 */ /* 0x000fe20007ffe0ff */
        /* <DEDUP_REMOVED lines=23> */
.L_x_207:
[----:B------:R-:W-:Y:S05]  /*111c0*/  BSYNC B0 ;  /* 0x0000000000007941 */ /* 0x000fea0003800000 */
.L_x_206:
        /* <DEDUP_REMOVED lines=15> */
.L_x_209:
[----:B------:R-:W-:Y:S05]  /*112c0*/  BSYNC B0 ;  /* 0x0000000000007941 */ /* 0x000fea0003800000 */
.L_x_208:
        /* <DEDUP_REMOVED lines=15> */
.L_x_211:
[----:B------:R-:W-:Y:S05]  /*113c0*/  BSYNC B0 ;  /* 0x0000000000007941 */ /* 0x000fea0003800000 */
.L_x_210:
[----:B------:R-:W-:Y:S01]  /*113d0*/  IADD3 R6, R6, 0x60, RZ ;  /* 0x0000006006067810 */ /* 0x000fe20007ffe0ff */
[----:B-1----:R1:W2:Y:S03]  /*113e0*/  SHFL.IDX PT, R9, R0, 0x3, 0x181f ;  /* 0x00781f0000097f89 */ /* 0x0022a600000e0000 */
[----:B------:R-:W-:Y:S01]  /*113f0*/  ISETP.GE.AND P0, PT, R6, R3, PT ;  /* 0x000000030600720c */ /* 0x000fe20003f06270 */
[----:B----4-:R1:W4:-:S12]  /*11400*/  SHFL.IDX PT, R8, R2, 0x3, 0x181f ;  /* 0x00781f0002087f89 */ /* 0x01031800000e0000 */
[----:B------:R-:W-:Y:S05]  /*11410*/  @P0 EXIT ;  /* 0x000000000000094d */ /* 0x000fea0003800000 */
[----:B------:R-:W-:-:S13]  /*11420*/  ISETP.GE.AND P0, PT, R5, c[0x0][0x3c8], PT ;  /* 0x0000f20005007a0c */ /* 0x000fda0003f06270 */
[----:B-1234-:R-:W-:-:S05]  /*11430*/  @!P0 IMAD.WIDE R2, R5, 0x2, R8 ;  /* 0x0000000205028825 */ /* 0x01efca00078e0208 */
        /* <DEDUP_REMOVED lines=9> */
.L_x_212:
        /* <DEDUP_REMOVED lines=11> */
.L_x_1715:


//--------------------- .text._ZN7cutlass13device_kernelIN5flash19enable_sm80_to_sm89INS1_16FlashAttnFwdSm80INS1_25CollectiveMainloopFwdSm80ILi8ELi1ELb1EN4cute5tupleIJNS5_1CILi128EEENS7_ILi96EEES8_EEELi128ENS_6half_tEfNS_4arch4Sm80ELb0ELb1ELb0ELb1ELb0ELb0ELb1ELb0EEENS1_21CollectiveEpilogueFwdINS6_IJS8_S8_S9_EEENS6_IJNS7_ILi1EEESH_SH_EEESB_SD_Li256ELb1ELb1ELb0ELb0EEENS1_19SingleTileSchedulerILb1ELb0ELb1ELi128EEEEEEEEEvNT_6ParamsE --------------------------
	.section	.text._ZN7cutlass13device_kernelIN5flash19enable_sm80_to_sm89INS1_16FlashAttnFwdSm80INS1_25CollectiveMainloopFwdSm80ILi8ELi1ELb1EN4cute5tupleIJNS5_1CILi128EEENS7_ILi96EEES8_EEELi128ENS_6half_tEfNS_4arch4Sm80ELb0ELb1ELb0ELb1ELb0ELb0ELb1ELb0EEENS1_21CollectiveEpilogueFwdINS6_IJS8_S8_S9_EEENS6_IJNS7_ILi1EEESH_SH_EEESB_SD_Li256ELb1ELb1ELb0ELb0EEENS1_19SingleTileSchedulerILb1ELb0ELb1ELi128EEEEEEEEEvNT_6ParamsE,"ax",@progbits
	.sectioninfo	@"SHI_REGISTERS=252"
	.align	128
.text._ZN7cutlass13device_kernelIN5flash19enable_sm80_to_sm89INS1_16FlashAttnFwdSm80INS1_25CollectiveMainloopFwdSm80ILi8ELi1ELb1EN4cute5tupleIJNS5_1CILi128EEENS7_ILi96EEES8_EEELi128ENS_6half_tEfNS_4arch4Sm80ELb0ELb1ELb0ELb1ELb0ELb0ELb1ELb0EEENS1_21CollectiveEpilogueFwdINS6_IJS8_S8_S9_EEENS6_IJNS7_ILi1EEESH_SH_EEESB_SD_Li256ELb1ELb1ELb0ELb0EEENS1_19SingleTileSchedulerILb1ELb0ELb1ELi128EEEEEEEEEvNT_6ParamsE:
        .type           _ZN7cutlass13device_kernelIN5flash19enable_sm80_to_sm89INS1_16FlashAttnFwdSm80INS1_25CollectiveMainloopFwdSm80ILi8ELi1ELb1EN4cute5tupleIJNS5_1CILi128EEENS7_ILi96EEES8_EEELi128ENS_6half_tEfNS_4arch4Sm80ELb0ELb1ELb0ELb1ELb0ELb0ELb1ELb0EEENS1_21CollectiveEpilogueFwdINS6_IJS8_S8_S9_EEENS6_IJNS7_ILi1EEESH_SH_EEESB_SD_Li256ELb1ELb1ELb0ELb0EEENS1_19SingleTileSchedulerILb1ELb0ELb1ELi128EEEEEEEEEvNT_6ParamsE,@function
        .size           _ZN7cutlass13device_kernelIN5flash19enable_sm80_to_sm89INS1_16FlashAttnFwdSm80INS1_25CollectiveMainloopFwdSm80ILi8ELi1ELb1EN4cute5tupleIJNS5_1CILi128EEENS7_ILi96EEES8_EEELi128ENS_6half_tEfNS_4arch4Sm80ELb0ELb1ELb0ELb1ELb0ELb0ELb1ELb0EEENS1_21CollectiveEpilogueFwdINS6_IJS8_S8_S9_EEENS6_IJNS7_ILi1EEESH_SH_EEESB_SD_Li256ELb1ELb1ELb0ELb0EEENS1_19SingleTileSchedulerILb1ELb0ELb1ELi128EEEEEEEEEvNT_6ParamsE,(.L_x_1716 - _ZN7cutlass13device_kernelIN5flash19enable_sm80_to_sm89INS1_16FlashAttnFwdSm80INS1_25CollectiveMainloopFwdSm80ILi8ELi1ELb1EN4cute5tupleIJNS5_1CILi128EEENS7_ILi96EEES8_EEELi128ENS_6half_tEfNS_4arch4Sm80ELb0ELb1ELb0ELb1ELb0ELb0ELb1ELb0EEENS1_21CollectiveEpilogueFwdINS6_IJS8_S8_S9_EEENS6_IJNS7_ILi1EEESH_SH_EEESB_SD_Li256ELb1ELb1ELb0ELb0EEENS1_19SingleTileSchedulerILb1ELb0ELb1ELi128EEEEEEEEEvNT_6ParamsE)
        .other          _ZN7cutlass13device_kernelIN5flash19enable_sm80_to_sm89INS1_16FlashAttnFwdSm80INS1_25CollectiveMainloopFwdSm80ILi8ELi1ELb1EN4cute5tupleIJNS5_1CILi128EEENS7_ILi96EEES8_EEELi128ENS_6half_tEfNS_4arch4Sm80ELb0ELb1ELb0ELb1ELb0ELb0ELb1ELb0EEENS1_21CollectiveEpilogueFwdINS6_IJS8_S8_S9_EEENS6_IJNS7_ILi1EEESH_SH_EEESB_SD_Li256ELb1ELb1ELb0ELb0EEENS1_19SingleTileSchedulerILb1ELb0ELb1ELi128EEEEEEEEEvNT_6ParamsE,@"STO_CUDA_ENTRY STV_DEFAULT"
_ZN7cutlass13device_kernelIN5flash19enable_sm80_to_sm89INS1_16FlashAttnFwdSm80INS1_25CollectiveMainloopFwdSm80ILi8ELi1ELb1EN4cute5tupleIJNS5_1CILi128EEENS7_ILi96EEES8_EEELi128ENS_6half_tEfNS_4arch4Sm80ELb0ELb1ELb0ELb1ELb0ELb0ELb1ELb0EEENS1_21CollectiveEpilogueFwdINS6_IJS8_S8_S9_EEENS6_IJNS7_ILi1EEESH_SH_EEESB_SD_Li256ELb1ELb1ELb0ELb0EEENS1_19SingleTileSchedulerILb1ELb0ELb1ELi128EEEEEEEEEvNT_6ParamsE:
[----:B------:R-:W-:Y:S02]  /*0000*/  MOV R1, c[0x0][0x28] ;  /* 0x00000a0000017a02 */ /* 0x000fe40000000f00 */
[----:B------:R-:W1:Y:S01]  /*0010*/  S2R R42, SR_TID.X ;  /* 0x00000000002a7919 */ /* 0x000e620000002100 */
[----:B------:R-:W-:Y:S01]  /*0020*/  MOV R5, 0x4 ;  /* 0x0000000400057802 */ /* 0x000fe20000000f00 */
[----:B------:R-:W2:Y:S01]  /*0030*/  S2UR UR4, SR_CTAID.X ;  /* 0x00000000000479c3 */ /* 0x000ea20000002500 */
[----:B------:R-:W-:Y:S01]  /*0040*/  ULDC.64 UR10, c[0x0][0x118] ;  /* 0x00004600000a7ab9 */ /* 0x000fe20000000a00 */
[----:B------:R-:W3:Y:S01]  /*0050*/  S2R R210, SR_CTAID.Z ;  /* 0x0000000000d27919 */ /* 0x000ee20000002700 */
[----:B-1----:R-:W-:Y:S01]  /*0060*/  SHF.R.U32.HI R0, RZ, 0x5, R42 ;  /* 0x00000005ff007819 */ /* 0x002fe2000001162a */
[----:B---3--:R-:W-:-:S05]  /*0070*/  IMAD.WIDE R2, R210, R5, c[0x0][0x568] ;  /* 0x00015a00d2027625 */ /* 0x008fca00078e0205 */
[----:B------:R-:W1:Y:S02]  /*0080*/  SHFL.IDX PT, R0, R0, RZ, 0x1f ;  /* 0x00001fff00007589 */ /* 0x000e6400000e0000 */
[----:B-1----:R-:W-:-:S13]  /*0090*/  ISETP.NE.AND P0, PT, R0, RZ, PT ;  /* 0x000000ff0000720c */ /* 0x002fda0003f05270 */
[----:B--2---:R-:W-:Y:S05]  /*00a0*/  @!P0 BRA `(.L_x_213) ;  /* 0x0000014000008947 */ /* 0x004fea0003800000 */
[----:B------:R-:W-:-:S04]  /*00b0*/  ISETP.NE.U32.AND P0, PT, RZ, c[0x0][0x568], PT ;  /* 0x00015a00ff007a0c */ /* 0x000fc80003f05070 */
[----:B------:R-:W-:-:S13]  /*00c0*/  ISETP.NE.AND.EX P0, PT, RZ, c[0x0][0x56c], PT, P0 ;  /* 0x00015b00ff007a0c */ /* 0x000fda0003f05300 */
[----:B------:R-:W-:Y:S05]  /*00d0*/  @!P0 BRA `(.L_x_214) ;  /* 0x0000002000008947 */ /* 0x000fea0003800000 */
[----:B------:R1:W5:Y:S01]  /*00e0*/  LDG.E R3, [R2.64] ;  /* 0x0000000a02037981 */ /* 0x000362000c1e1900 */
[----:B------:R-:W-:Y:S05]  /*00f0*/  BRA `(.L_x_215) ;  /* 0x0000009000007947 */ /* 0x000fea0003800000 */
.L_x_214:
        /* <DEDUP_REMOVED lines=8> */
.L_x_216:
[----:B------:R-:W-:-:S04]  /*0180*/  MOV R3, c[0x0][0x54c] ;  /* 0x0001530000037a02 */ /* 0x000fc80000000f00 */
.L_x_215:
[----:B------:R-:W-:Y:S01]  /*0190*/  USHF.L.U32 UR4, UR4, 0x7, URZ ;  /* 0x0000000704047899 */ /* 0x000fe2000800063f */
[----:B-----5:R-:W-:-:S05]  /*01a0*/  IMAD R3, R3, c[0x0][0x548], RZ ;  /* 0x0001520003037a24 */ /* 0x020fca00078e02ff */
[----:B------:R-:W-:-:S04]  /*01b0*/  MOV R40, UR4 ;  /* 0x0000000400287c02 */ /* 0x000fc80008000f00 */
[----:B------:R-:W-:-:S04]  /*01c0*/  ISETP.GE.AND P0, PT, R40, R3, PT ;  /* 0x000000032800720c */ /* 0x000fc80003f06270 */
[----:B------:R-:W-:Y:S01]  /*01d0*/  SEL R210, R210, 0xffffffff, !P0 ;  /* 0xffffffffd2d27807 */ /* 0x000fe20004000000 */
[----:B------:R-:W-:Y:S05]  /*01e0*/  BRA `(.L_x_217) ;  /* 0x0000013000007947 */ /* 0x000fea0003800000 */
.L_x_213:
[----:B------:R-:W-:-:S04]  /*01f0*/  ISETP.NE.U32.AND P0, PT, RZ, c[0x0][0x568], PT ;  /* 0x00015a00ff007a0c */ /* 0x000fc80003f05070 */
[----:B------:R-:W-:-:S13]  /*0200*/  ISETP.NE.AND.EX P0, PT, RZ, c[0x0][0x56c], PT, P0 ;  /* 0x00015b00ff007a0c */ /* 0x000fda0003f05300 */
[----:B------:R-:W-:Y:S05]  /*0210*/  @!P0 BRA `(.L_x_218) ;  /* 0x0000002000008947 */ /* 0x000fea0003800000 */
[----:B------:R1:W5:Y:S01]  /*0220*/  LDG.E R3, [R2.64] ;  /* 0x0000000a02037981 */ /* 0x000362000c1e1900 */
[----:B------:R-:W-:Y:S05]  /*0230*/  BRA `(.L_x_219) ;  /* 0x0000009000007947 */ /* 0x000fea0003800000 */
.L_x_218:
        /* <DEDUP_REMOVED lines=8> */
.L_x_220:
[----:B------:R-:W-:-:S04]  /*02c0*/  MOV R3, c[0x0][0x54c] ;  /* 0x0001530000037a02 */ /* 0x000fc80000000f00 */
.L_x_219:
[----:B------:R-:W-:Y:S01]  /*02d0*/  USHF.L.U32 UR4, UR4, 0x7, URZ ;  /* 0x0000000704047899 */ /* 0x000fe2000800063f */
[----:B-----5:R-:W-:-:S05]  /*02e0*/  IMAD R3, R3, c[0x0][0x548], RZ ;  /* 0x0001520003037a24 */ /* 0x020fca00078e02ff */
[----:B------:R-:W-:-:S04]  /*02f0*/  MOV R40, UR4 ;  /* 0x0000000400287c02 */ /* 0x000fc80008000f00 */
[----:B------:R-:W-:-:S04]  /*0300*/  ISETP.GE.AND P0, PT, R40, R3, PT ;  /* 0x000000032800720c */ /* 0x000fc80003f06270 */
[----:B------:R-:W-:-:S04]  /*0310*/  SEL R210, R210, 0xffffffff, !P0 ;  /* 0xffffffffd2d27807 */ /* 0x000fc80004000000 */
.L_x_217:
[----:B------:R-:W-:-:S13]  /*0320*/  ISETP.GE.AND P0, PT, R210, RZ, PT ;  /* 0x000000ffd200720c */ /* 0x000fda0003f06270 */
[----:B------:R-:W-:Y:S05]  /*0330*/  @!P0 EXIT ;  /* 0x000000000000894d */ /* 0x000fea0003800000 */
[----:B------:R-:W-:Y:S01]  /*0340*/  ISETP.NE.U32.AND P2, PT, RZ, c[0x0][0x370], PT ;  /* 0x0000dc00ff007a0c */ /* 0x000fe20003f45070 */
[----:B------:R-:W-:Y:S01]  /*0350*/  IMAD.MOV.U32 R9, RZ, RZ, RZ ;  /* 0x000000ffff097224 */ /* 0x000fe200078e00ff */
[----:B------:R-:W-:Y:S01]  /*0360*/  ISETP.NE.U32.AND P1, PT, RZ, c[0x0][0x360], PT ;  /* 0x0000d800ff007a0c */ /* 0x000fe20003f25070 */
[----:B------:R-:W-:Y:S01]  /*0370*/  IMAD.MOV.U32 R211, RZ, RZ, c[0x0][0x168] ;  /* 0x00005a00ffd37624 */ /* 0x000fe200078e00ff */
[----:B------:R-:W-:Y:S01]  /*0380*/  ISETP.NE.AND.EX P2, PT, RZ, c[0x0][0x374], PT, P2 ;  /* 0x0000dd00ff007a0c */ /* 0x000fe20003f45320 */
[----:B------:R-:W-:Y:S01]  /*0390*/  IMAD.MOV.U32 R34, RZ, RZ, RZ ;  /* 0x000000ffff227224 */ /* 0x000fe200078e00ff */
[----:B------:R-:W-:Y:S01]  /*03a0*/  ISETP.NE.AND.EX P1, PT, RZ, c[0x0][0x364], PT, P1 ;  /* 0x0000d900ff007a0c */ /* 0x000fe20003f25310 */
[CC--:B------:R-:W-:Y:S01]  /*03b0*/  IMAD.WIDE R6, R210.reuse, R5.reuse, c[0x0][0x348] ;  /* 0x0000d200d2067625 */ /* 0x0c0fe200078e0205 */
[----:B------:R-:W-:Y:S02]  /*03c0*/  ISETP.NE.U32.AND P0, PT, RZ, c[0x0][0x348], PT ;  /* 0x0000d200ff007a0c */ /* 0x000fe40003f05070 */
[----:B------:R-:W-:Y:S01]  /*03d0*/  ISETP.NE.U32.AND P5, PT, RZ, c[0x0][0x350], PT ;  /* 0x0000d400ff007a0c */ /* 0x000fe20003fa5070 */
[----:B-1----:R-:W-:Y:S01]  /*03e0*/  IMAD.WIDE R2, R210, R5, c[0x0][0x350] ;  /* 0x0000d400d2027625 */ /* 0x002fe200078e0205 */
[----:B------:R-:W-:-:S02]  /*03f0*/  ISETP.NE.AND.EX P0, PT, RZ, c[0x0][0x34c], PT, P0 ;  /* 0x0000d300ff007a0c */ /* 0x000fc40003f05300 */
[----:B------:R-:W-:Y:S02]  /*0400*/  ISETP.NE.AND.EX P5, PT, RZ, c[0x0][0x354], PT, P5 ;  /* 0x0000d500ff007a0c */ /* 0x000fe40003fa5350 */
[----:B------:R-:W-:Y:S01]  /*0410*/  MOV R0, RZ ;  /* 0x000000ff00007202 */ /* 0x000fe20000000f00 */
[----:B------:R-:W-:-:S04]  /*0420*/  @P2 IMAD.WIDE R12, R210, R5, c[0x0][0x370] ;  /* 0x0000dc00d20c2625 */ /* 0x000fc800078e0205 */
[----:B------:R-:W-:Y:S01]  /*0430*/  @P1 IMAD.WIDE R10, R210, R5, c[0x0][0x360] ;  /* 0x0000d800d20a1625 */ /* 0x000fe200078e0205 */
[----:B------:R1:W5:Y:S04]  /*0440*/  @P2 LDG.E R9, [R12.64] ;  /* 0x0000000a0c092981 */ /* 0x000368000c1e1900 */
[----:B------:R1:W5:Y:S04]  /*0450*/  @P1 LDG.E R211, [R10.64] ;  /* 0x0000000a0ad31981 */ /* 0x000368000c1e1900 */
[----:B------:R1:W5:Y:S04]  /*0460*/  @P0 LDG.E R0, [R6.64] ;  /* 0x0000000a06000981 */ /* 0x000368000c1e1900 */
[----:B------:R1:W5:Y:S01]  /*0470*/  @P5 LDG.E R34, [R2.64] ;  /* 0x0000000a02225981 */ /* 0x000362000c1e1900 */
[----:B------:R-:W-:Y:S01]  /*0480*/  MOV R208, c[0x0][0x1d0] ;  /* 0x0000740000d07a02 */ /* 0x000fe20000000f00 */
[----:B------:R-:W-:Y:S05]  /*0490*/  @P1 BRA `(.L_x_221) ;  /* 0x0000004000001947 */ /* 0x000fea0003800000 */
[----:B------:R-:W-:Y:S05]  /*04a0*/  @!P0 BRA `(.L_x_221) ;  /* 0x0000003000008947 */ /* 0x000fea0003800000 */
[----:B-----5:R-:W2:Y:S04]  /*04b0*/  LDG.E R211, [R6.64] ;  /* 0x0000000a06d37981 */ /* 0x020ea8000c1e1900 */
[----:B------:R-:W2:Y:S02]  /*04c0*/  LDG.E R4, [R6.64+0x4] ;  /* 0x0000040a06047981 */ /* 0x000ea4000c1e1900 */
[----:B--2---:R-:W-:-:S02]  /*04d0*/  IADD3 R211, -R211, R4, RZ ;  /* 0x00000004d3d37210 */ /* 0x004fc40007ffe1ff */
.L_x_221:
[----:B------:R-:W-:-:S04]  /*04e0*/  ISETP.NE.U32.AND P1, PT, RZ, c[0x0][0x368], PT ;  /* 0x0000da00ff007a0c */ /* 0x000fc80003f25070 */
[----:B------:R-:W-:-:S13]  /*04f0*/  ISETP.NE.AND.EX P1, PT, RZ, c[0x0][0x36c], PT, P1 ;  /* 0x0000db00ff007a0c */ /* 0x000fda0003f25310 */
[----:B------:R-:W-:Y:S05]  /*0500*/  @!P1 BRA `(.L_x_222) ;  /* 0x0000003000009947 */ /* 0x000fea0003800000 */
[----:B------:R-:W-:-:S06]  /*0510*/  IMAD.WIDE R208, R210, R5, c[0x0][0x368] ;  /* 0x0000da00d2d07625 */ /* 0x000fcc00078e0205 */
[----:B------:R2:W5:Y:S01]  /*0520*/  LDG.E R208, [R208.64] ;  /* 0x0000000ad0d07981 */ /* 0x000562000c1e1900 */
[----:B------:R-:W-:Y:S05]  /*0530*/  BRA `(.L_x_223) ;  /* 0x0000004000007947 */ /* 0x000fea0003800000 */
.L_x_222:
[----:B------:R-:W-:Y:S05]  /*0540*/  @!P5 BRA `(.L_x_223) ;  /* 0x000000300000d947 */ /* 0x000fea0003800000 */
[----:B------:R-:W2:Y:S04]  /*0550*/  LDG.E R208, [R2.64] ;  /* 0x0000000a02d07981 */ /* 0x000ea8000c1e1900 */
[----:B-1----:R-:W2:Y:S02]  /*0560*/  LDG.E R7, [R2.64+0x4] ;  /* 0x0000040a02077981 */ /* 0x002ea4000c1e1900 */
[----:B--2---:R-:W-:Y:S02]  /*0570*/  IADD3 R208, -R208, R7, RZ ;  /* 0x00000007d0d07210 */ /* 0x004fe40007ffe1ff */
.L_x_223:
[----:B-1----:R-:W-:Y:S01]  /*0580*/  IMAD.MOV.U32 R2, RZ, RZ, c[0x0][0x2c4] ;  /* 0x0000b100ff027624 */ /* 0x002fe200078e00ff */
[----:B------:R-:W-:Y:S01]  /*0590*/  IADD3 R7, R40, 0x7f, RZ ;  /* 0x0000007f28077810 */ /* 0x000fe20007ffe0ff */
[----:B------:R-:W-:Y:S02]  /*05a0*/  IMAD.MOV.U32 R13, RZ, RZ, c[0x0][0x32c] ;  /* 0x0000cb00ff0d7624 */ /* 0x000fe400078e00ff */
[--C-:B-----5:R-:W-:Y:S01]  /*05b0*/  IMAD.IADD R208, R208, 0x1, -R9.reuse ;  /* 0x00000001d0d07824 */ /* 0x120fe200078e0a09 */
[----:B------:R-:W-:Y:S01]  /*05c0*/  ISETP.NE.AND P4, PT, R2, 0x1, PT ;  /* 0x000000010200780c */ /* 0x000fe20003f85270 */
[----:B------:R-:W-:Y:S01]  /*05d0*/  IMAD.IADD R34, R34, 0x1, R9 ;  /* 0x0000000122227824 */ /* 0x000fe200078e0209 */
[----:B------:R-:W-:-:S02]  /*05e0*/  ISETP.GE.AND P3, PT, R13, 0x1, PT ;  /* 0x000000010d00780c */ /* 0x000fc40003f66270 */
[----:B------:R-:W-:-:S09]  /*05f0*/  IADD3 R2, R208, 0x1, -R211 ;  /* 0x00000001d0027810 */ /* 0x000fd20007ffe8d3 */
[----:B------:R-:W-:-:S05]  /*0600*/  @P4 IADD3 R3, R40, 0x7f, RZ ;  /* 0x0000007f28034810 */ /* 0x000fca0007ffe0ff */
[----:B------:R-:W-:-:S05]  /*0610*/  @P4 IMAD.HI.U32 R3, R3, c[0x0][0x2c8], RZ ;  /* 0x0000b20003034a27 */ /* 0x000fca00078e00ff */
[----:B------:R-:W-:-:S05]  /*0620*/  @P4 SHF.R.U32.HI R7, RZ, c[0x0][0x2cc], R3 ;  /* 0x0000b300ff074a19 */ /* 0x000fca0000011603 */
[----:B------:R-:W-:-:S05]  /*0630*/  IMAD.IADD R2, R2, 0x1, R7 ;  /* 0x0000000102027824 */ /* 0x000fca00078e0207 */
[----:B------:R-:W-:Y:S01]  /*0640*/  IADD3 R4, R2, c[0x0][0x328], RZ ;  /* 0x0000ca0002047a10 */ /* 0x000fe20007ffe0ff */
[----:B------:R-:W-:Y:S05]  /*0650*/  @!P3 BRA `(.L_x_224) ;  /* 0x000000e00000b947 */ /* 0x000fea0003800000 */
[C---:B------:R-:W-:Y:S02]  /*0660*/  ISETP.GT.AND P1, PT, R2.reuse, RZ, PT ;  /* 0x000000ff0200720c */ /* 0x040fe40003f24270 */
        /* <DEDUP_REMOVED lines=8> */
.L_x_225:
[----:B------:R-:W-:-:S13]  /*06f0*/  ISETP.NE.AND P1, PT, R13, 0x1, PT ;  /* 0x000000010d00780c */ /* 0x000fda0003f25270 */
[----:B------:R-:W-:-:S05]  /*0700*/  @P1 IMAD.HI.U32 R2, R6, c[0x0][0x330], RZ ;  /* 0x0000cc0006021a27 */ /* 0x000fca00078e00ff */
[----:B------:R-:W-:-:S05]  /*0710*/  @P1 SHF.R.U32.HI R6, RZ, c[0x0][0x334], R2 ;  /* 0x0000cd00ff061a19 */ /* 0x000fca0000011602 */
.L_x_226:
[----:B------:R-:W-:-:S05]  /*0720*/  IMAD R3, R6, R13, c[0x0][0x32c] ;  /* 0x0000cb0006037624 */ /* 0x000fca00078e020d */
[----:B------:R-:W-:-:S04]  /*0730*/  IMNMX R4, R4, R3, PT ;  /* 0x0000000304047217 */ /* 0x000fc80003800200 */
.L_x_224:
[----:B------:R-:W-:Y:S01]  /*0740*/  IADD3 R4, R4, 0x5f, RZ ;  /* 0x0000005f04047810 */ /* 0x000fe20007ffe0ff */
[----:B------:R-:W-:Y:S01]  /*0750*/  @P4 IMAD.HI.U32 R3, R40, c[0x0][0x2c8], RZ ;  /* 0x0000b20028034a27 */ /* 0x000fe200078e00ff */
[----:B------:R-:W-:-:S03]  /*0760*/  IADD3 R7, R208, 0x5f, RZ ;  /* 0x0000005fd0077810 */ /* 0x000fc60007ffe0ff */
[----:B------:R-:W-:-:S04]  /*0770*/  IMAD.HI R4, R4, 0x2aaaaaab, RZ ;  /* 0x2aaaaaab04047827 */ /* 0x000fc800078e02ff */
[----:B------:R-:W-:-:S04]  /*0780*/  IMAD.HI R7, R7, 0x2aaaaaab, RZ ;  /* 0x2aaaaaab07077827 */ /* 0x000fc800078e02ff */
[----:B------:R-:W-:Y:S01]  /*0790*/  IMAD.MOV.U32 R2, RZ, RZ, R40 ;  /* 0x000000ffff027224 */ /* 0x000fe200078e0028 */
[----:B------:R-:W-:Y:S01]  /*07a0*/  @P4 SHF.R.U32.HI R2, RZ, c[0x0][0x2cc], R3 ;  /* 0x0000b300ff024a19 */ /* 0x000fe20000011603 */
[----:B------:R-:W-:Y:S01]  /*07b0*/  IMAD.IADD R15, R208, 0x1, -R211 ;  /* 0x00000001d00f7824 */ /* 0x000fe200078e0ad3 */
[----:B------:R-:W-:Y:S02]  /*07c0*/  SHF.R.U32.HI R3, RZ, 0x1f, R4 ;  /* 0x0000001fff037819 */ /* 0x000fe40000011604 */
[----:B------:R-:W-:Y:S01]  /*07d0*/  SHF.R.U32.HI R6, RZ, 0x1f, R7 ;  /* 0x0000001fff067819 */ /* 0x000fe20000011607 */
[----:B------:R-:W-:Y:S01]  /*07e0*/  IMAD.IADD R2, R15, 0x1, R2 ;  /* 0x000000010f027824 */ /* 0x000fe200078e0202 */
[----:B------:R-:W-:Y:S02]  /*07f0*/  LEA.HI.SX32 R3, R4, R3, 0x1c ;  /* 0x0000000304037211 */ /* 0x000fe400078fe2ff */
[----:B------:R-:W-:Y:S02]  /*0800*/  LEA.HI.SX32 R6, R7, R6, 0x1c ;  /* 0x0000000607067211 */ /* 0x000fe400078fe2ff */
[----:B------:R-:W-:-:S02]  /*0810*/  IADD3 R4, R2, -c[0x0][0x324], RZ ;  /* 0x8000c90002047a10 */ /* 0x000fc40007ffe0ff */
[----:B------:R-:W-:Y:S01]  /*0820*/  IMNMX R14, R6, R3, PT ;  /* 0x00000003060e7217 */ /* 0x000fe20003800200 */
[----:B------:R-:W-:Y:S05]  /*0830*/  @!P3 BRA `(.L_x_227) ;  /* 0x000000e00000b947 */ /* 0x000fea0003800000 */
[----:B------:R-:W-:-:S04]  /*0840*/  MOV R3, R2 ;  /* 0x0000000200037202 */ /* 0x000fc80000000f00 */
[----:B------:R-:W-:-:S13]  /*0850*/  ISETP.GT.AND P1, PT, R3, -0x1, PT ;  /* 0xffffffff0300780c */ /* 0x000fda0003f24270 */
[----:B------:R-:W-:Y:S05]  /*0860*/  @P1 BRA `(.L_x_228) ;  /* 0x0000006000001947 */ /* 0x000fea0003800000 */
[----:B------:R-:W-:Y:S02]  /*0870*/  ISETP.NE.AND P1, PT, R13, 0x1, PT ;  /* 0x000000010d00780c */ /* 0x000fe40003f25270 */
[----:B------:R-:W-:-:S11]  /*0880*/  LOP3.LUT R3, RZ, R3, RZ, 0x33, !PT ;  /* 0x00000003ff037212 */ /* 0x000fd600078e33ff */
[----:B------:R-:W-:-:S05]  /*0890*/  @P1 IMAD.HI.U32 R2, R3, c[0x0][0x330], RZ ;  /* 0x0000cc0003021a27 */ /* 0x000fca00078e00ff */
[----:B------:R-:W-:-:S04]  /*08a0*/  @P1 SHF.R.U32.HI R3, RZ, c[0x0][0x334], R2 ;  /* 0x0000cd00ff031a19 */ /* 0x000fc80000011602 */
[----:B------:R-:W-:Y:S01]  /*08b0*/  LOP3.LUT R3, RZ, R3, RZ, 0x33, !PT ;  /* 0x00000003ff037212 */ /* 0x000fe200078e33ff */
[----:B------:R-:W-:Y:S05]  /*08c0*/  BRA `(.L_x_229) ;  /* 0x0000003000007947 */ /* 0x000fea0003800000 */
.L_x_228:
[----:B------:R-:W-:-:S13]  /*08d0*/  ISETP.NE.AND P1, PT, R13, 0x1, PT ;  /* 0x000000010d00780c */ /* 0x000fda0003f25270 */
[----:B------:R-:W-:-:S05]  /*08e0*/  @P1 IMAD.HI.U32 R2, R3, c[0x0][0x330], RZ ;  /* 0x0000cc0003021a27 */ /* 0x000fca00078e00ff */
[----:B------:R-:W-:-:S05]  /*08f0*/  @P1 SHF.R.U32.HI R3, RZ, c[0x0][0x334], R2 ;  /* 0x0000cd00ff031a19 */ /* 0x000fca0000011602 */
.L_x_229:
[----:B------:R-:W-:-:S05]  /*0900*/  IMAD R3, R3, c[0x0][0x32c], RZ ;  /* 0x0000cb0003037a24 */ /* 0x000fca00078e02ff */
[----:B------:R-:W-:-:S05]  /*0910*/  IMNMX R4, R4, R3, !PT ;  /* 0x0000000304047217 */ /* 0x000fca0007800200 */
.L_x_227:
[----:B------:R-:W-:Y:S01]  /*0920*/  IMAD.HI R2, R4, 0x2aaaaaab, RZ ;  /* 0x2aaaaaab04027827 */ /* 0x000fe200078e02ff */
[----:B------:R-:W-:Y:S01]  /*0930*/  PLOP3.LUT P2, PT, PT, PT, PT, 0x80, 0x0 ;  /* 0x000000000000781c */ /* 0x000fe20003f4f070 */
[----:B------:R-:W-:Y:S01]  /*0940*/  CS2R R64, SRZ ;  /* 0x0000000000407805 */ /* 0x000fe2000001ff00 */
[----:B------:R-:W-:Y:S01]  /*0950*/  CS2R R62, SRZ ;  /* 0x00000000003e7805 */ /* 0x000fe2000001ff00 */
[----:B------:R-:W-:Y:S01]  /*0960*/  IMAD.MOV.U32 R66, RZ, RZ, RZ ;  /* 0x000000ffff427224 */ /* 0x000fe200078e00ff */
[----:B------:R-:W-:Y:S01]  /*0970*/  SHF.R.U32.HI R207, RZ, 0x1f, R2 ;  /* 0x0000001fffcf7819 */ /* 0x000fe20000011602 */
[----:B------:R-:W-:Y:S01]  /*0980*/  CS2R R60, SRZ ;  /* 0x00000000003c7805 */ /* 0x000fe2000001ff00 */
        /* <DEDUP_REMOVED lines=9> */
[----:B------:R-:W-:Y:S01]  /*0a20*/  CS2R R100, SRZ ;  /* 0x0000000000647805 */ /* 0x000fe2000001ff00 */
        /* <DEDUP_REMOVED lines=23> */
[----:B------:R-:W-:Y:S05]  /*0ba0*/  @!P1 BRA `(.L_x_230) ;  /* 0x0000f38000009947 */ /* 0x000fea0003800000 */
[----:B------:R-:W-:Y:S01]  /*0bb0*/  ISETP.NE.U32.AND P2, PT, RZ, c[0x0][0x340], PT ;  /* 0x0000d000ff007a0c */ /* 0x000fe20003f45070 */
[----:B------:R-:W1:Y:S01]  /*0bc0*/  S2R R32, SR_CTAID.Y ;  /* 0x0000000000207919 */ /* 0x000e620000002600 */
[----:B------:R-:W-:Y:S01]  /*0bd0*/  SHF.R.S32.HI R109, RZ, 0x1f, R42 ;  /* 0x0000001fff6d7819 */ /* 0x000fe2000001142a */
[----:B------:R-:W-:Y:S01]  /*0be0*/  IMAD.WIDE.U32 R8, R0, c[0x0][0x178], RZ ;  /* 0x00005e0000087a25 */ /* 0x000fe200078e00ff */
[----:B------:R-:W-:Y:S01]  /*0bf0*/  ISETP.NE.AND.EX P2, PT, RZ, c[0x0][0x344], PT, P2 ;  /* 0x0000d100ff007a0c */ /* 0x000fe20003f45320 */
[----:B------:R-:W-:Y:S01]  /*0c00*/  ULDC.64 UR6, c[0x0][0x1e0] ;  /* 0x0000780000067ab9 */ /* 0x000fe20000000a00 */
[----:B------:R-:W-:Y:S01]  /*0c10*/  SEL R10, R210, RZ, !P0 ;  /* 0x000000ffd20a7207 */ /* 0x000fe20004000000 */
[----:B------:R-:W-:Y:S01]  /*0c20*/  IMAD.MOV.U32 R41, RZ, RZ, 0x60 ;  /* 0x00000060ff297424 */ /* 0x000fe200078e00ff */
[----:B------:R-:W-:Y:S01]  /*0c30*/  IADD3 R113, R14, -0x1, RZ ;  /* 0xffffffff0e717810 */ /* 0x000fe20007ffe0ff */
[----:B------:R-:W-:-:S08]  /*0c40*/  ULDC.64 UR4, c[0x0][0x208] ;  /* 0x0000820000047ab9 */ /* 0x000fd00000000a00 */
[----:B------:R-:W-:-:S06]  /*0c50*/  @P2 IMAD.WIDE R30, R210, R5, c[0x0][0x340] ;  /* 0x0000d000d21e2625 */ /* 0x000fcc00078e0205 */
[----:B------:R-:W3:Y:S01]  /*0c60*/  @P2 LDG.E R30, [R30.64] ;  /* 0x0000000a1e1e2981 */ /* 0x000ee2000c1e1900 */
[-C--:B------:R-:W-:Y:S01]  /*0c70*/  LEA.HI R3, R109, R42.reuse, RZ, 0x3 ;  /* 0x0000002a6d037211 */ /* 0x080fe200078f18ff */
[----:B------:R-:W-:Y:S01]  /*0c80*/  IMAD.WIDE.U32 R110, R41, c[0x0][0x1e0], RZ ;  /* 0x00007800296e7a25 */ /* 0x000fe200078e00ff */
[----:B------:R-:W-:Y:S01]  /*0c90*/  SHF.R.S32.HI R5, RZ, 0x1f, R0 ;  /* 0x0000001fff057819 */ /* 0x000fe20000011400 */
[----:B------:R-:W-:Y:S01]  /*0ca0*/  UIMAD.WIDE.U32 UR14, UR6, 0x40, URZ ;  /* 0x00000040060e78a5 */ /* 0x000fe2000f8e003f */
[----:B------:R-:W-:Y:S01]  /*0cb0*/  LOP3.LUT R29, R3, 0xfffffff8, RZ, 0xc0, !PT ;  /* 0xfffffff8031d7812 */ /* 0x000fe200078ec0ff */
[----:B------:R-:W-:Y:S01]  /*0cc0*/  USHF.L.U32 UR8, UR7, 0x6, URZ ;  /* 0x0000000607087899 */ /* 0x000fe2000800063f */
[----:B------:R-:W-:Y:S01]  /*0cd0*/  SHF.R.S32.HI R3, RZ, 0x3, R3 ;  /* 0x00000003ff037819 */ /* 0x000fe20000011403 */
[----:B------:R-:W-:Y:S01]  /*0ce0*/  IMAD R5, R5, c[0x0][0x178], RZ ;  /* 0x00005e0005057a24 */ /* 0x000fe200078e02ff */
[----:B-1----:R-:W-:Y:S01]  /*0cf0*/  SHF.R.S32.HI R33, RZ, 0x1f, R32 ;  /* 0x0000001fff217819 */ /* 0x002fe20000011420 */
[----:B------:R-:W-:Y:S01]  /*0d00*/  IMAD.IADD R29, R42, 0x1, -R29 ;  /* 0x000000012a1d7824 */ /* 0x000fe200078e0a1d */
[----:B------:R-:W-:Y:S01]  /*0d10*/  UIADD3 UR8, UR15, UR8, URZ ;  /* 0x000000080f087290 */ /* 0x000fe2000fffe03f */
[----:B------:R-:W-:Y:S01]  /*0d20*/  IMAD R5, R0, c[0x0][0x17c], R5 ;  /* 0x00005f0000057a24 */ /* 0x000fe200078e0205 */
[----:B------:R-:W-:Y:S01]  /*0d30*/  LEA.HI R108, R109, R42, RZ, 0x5 ;  /* 0x0000002a6d6c7211 */ /* 0x000fe200078f28ff */
[----:B------:R-:W-:Y:S01]  /*0d40*/  IMAD R11, R29, 0x20, R3 ;  /* 0x000000201d0b7824 */ /* 0x000fe200078e0203 */
[----:B------:R-:W-:Y:S01]  /*0d50*/  USHF.L.U32 UR9, UR4, 0x6, URZ ;  /* 0x0000000604097899 */ /* 0x000fe2000800063f */
[----:B------:R-:W-:Y:S01]  /*0d60*/  IMAD.IADD R9, R9, 0x1, R5 ;  /* 0x0000000109097824 */ /* 0x000fe200078e0205 */
[----:B------:R-:W-:Y:S01]  /*0d70*/  SHF.R.S32.HI R5, RZ, 0x1f, R210 ;  /* 0x0000001fff057819 */ /* 0x000fe200000114d2 */
[----:B------:R-:W-:Y:S01]  /*0d80*/  IMAD R7, R33, c[0x0][0x1b8], RZ ;  /* 0x00006e0021077a24 */ /* 0x000fe200078e02ff */
[----:B------:R-:W-:Y:S01]  /*0d90*/  SHF.R.S32.HI R43, RZ, 0x5, R108 ;  /* 0x00000005ff2b7819 */ /* 0x000fe2000001146c */
[----:B------:R-:W-:Y:S01]  /*0da0*/  IMAD.IADD R2, R40, 0x1, R11 ;  /* 0x0000000128027824 */ /* 0x000fe200078e020b */
[----:B------:R-:W-:Y:S01]  /*0db0*/  SEL R0, R5, RZ, !P0 ;  /* 0x000000ff05007207 */ /* 0x000fe20004000000 */
[C---:B------:R-:W-:Y:S01]  /*0dc0*/  IMAD R7, R32.reuse, c[0x0][0x1bc], R7 ;  /* 0x00006f0020077a24 */ /* 0x040fe200078e0207 */
[----:B------:R-:W-:Y:S01]  /*0dd0*/  UMOV UR12, 0x6 ;  /* 0x00000006000c7882 */ /* 0x000fe20000000000 */
[----:B------:R-:W-:Y:S01]  /*0de0*/  IMAD.WIDE.U32 R8, R32, c[0x0][0x1b8], R8 ;  /* 0x00006e0020087a25 */ /* 0x000fe200078e0008 */
[----:B------:R-:W-:-:S03]  /*0df0*/  USHF.L.U64.HI UR12, UR4, UR12, UR5 ;  /* 0x0000000c040c7299 */ /* 0x000fc60008010205 */
[----:B------:R-:W-:-:S04]  /*0e00*/  @P4 IMAD.HI.U32 R4, R2, c[0x0][0x2c8], RZ ;  /* 0x0000b20002044a27 */ /* 0x000fc800078e00ff */
[----:B------:R-:W-:Y:S02]  /*0e10*/  IMAD.IADD R9, R9, 0x1, R7 ;  /* 0x0000000109097824 */ /* 0x000fe400078e0207 */
[----:B------:R-:W-:Y:S01]  /*0e20*/  IMAD.MOV.U32 R7, RZ, RZ, R2 ;  /* 0x000000ffff077224 */ /* 0x000fe200078e0002 */
[----:B------:R-:W-:Y:S01]  /*0e30*/  @P4 SHF.R.U32.HI R7, RZ, c[0x0][0x2cc], R4 ;  /* 0x0000b300ff074a19 */ /* 0x000fe20000011604 */
[----:B------:R-:W-:Y:S02]  /*0e40*/  IMAD R17, R0, c[0x0][0x1c0], RZ ;  /* 0x0000700000117a24 */ /* 0x000fe400078e02ff */
[----:B--2---:R-:W-:Y:S01]  /*0e50*/  IMAD.SHL.U32 R209, R3, 0x40, RZ ;  /* 0x0000004003d17824 */ /* 0x004fe200078e00ff */
[----:B------:R-:W-:Y:S01]  /*0e60*/  SHF.R.S32.HI R0, RZ, 0x1f, R7 ;  /* 0x0000001fff007819 */ /* 0x000fe20000011407 */
[C---:B------:R-:W-:Y:S02]  /*0e70*/  IMAD R17, R10.reuse, c[0x0][0x1c4], R17 ;  /* 0x000071000a117a24 */ /* 0x040fe400078e0211 */
[----:B------:R-:W-:Y:S01]  /*0e80*/  IMAD.WIDE.U32 R10, R10, c[0x0][0x1c0], R8 ;  /* 0x000070000a0a7a25 */ /* 0x000fe200078e0008 */
[----:B------:R-:W-:-:S02]  /*0e90*/  LOP3.LUT R209, R209, 0x1c0, RZ, 0xc0, !PT ;  /* 0x000001c0d1d17812 */ /* 0x000fc400078ec0ff */
[----:B------:R-:W-:Y:S01]  /*0ea0*/  LEA.HI R8, R109, R42, RZ, 0x6 ;  /* 0x0000002a6d087211 */ /* 0x000fe200078f30ff */
[----:B------:R-:W-:Y:S02]  /*0eb0*/  IMAD.MOV R9, RZ, RZ, -R7 ;  /* 0x000000ffff097224 */ /* 0x000fe400078e0a07 */
[----:B------:R-:W-:Y:S02]  /*0ec0*/  IMAD.IADD R11, R11, 0x1, R17 ;  /* 0x000000010b0b7824 */ /* 0x000fe400078e0211 */
[----:B------:R-:W-:Y:S02]  /*0ed0*/  IMAD R6, R9, c[0x0][0x2c4], R2 ;  /* 0x0000b10009067a24 */ /* 0x000fe400078e0202 */
[----:B------:R-:W-:Y:S02]  /*0ee0*/  IMAD R0, R0, c[0x0][0x1b0], RZ ;  /* 0x00006c0000007a24 */ /* 0x000fe400078e02ff */
[----:B------:R-:W-:Y:S01]  /*0ef0*/  IMAD.WIDE.U32 R10, R7, c[0x0][0x1b0], R10 ;  /* 0x00006c00070a7a25 */ /* 0x000fe200078e000a */
[----:B------:R-:W-:-:S03]  /*0f00*/  SHF.R.S32.HI R9, RZ, 0x1f, R6 ;  /* 0x0000001fff097819 */ /* 0x000fc60000011406 */
[----:B------:R-:W-:Y:S02]  /*0f10*/  IMAD R0, R7, c[0x0][0x1b4], R0 ;  /* 0x00006d0007007a24 */ /* 0x000fe400078e0200 */
[----:B------:R-:W-:Y:S02]  /*0f20*/  IMAD R9, R9, c[0x0][0x1a8], RZ ;  /* 0x00006a0009097a24 */ /* 0x000fe400078e02ff */
[----:B------:R-:W-:Y:S02]  /*0f30*/  IMAD.IADD R11, R11, 0x1, R0 ;  /* 0x000000010b0b7824 */ /* 0x000fe400078e0200 */
[C---:B------:R-:W-:Y:S02]  /*0f40*/  IMAD R9, R6.reuse, c[0x0][0x1ac], R9 ;  /* 0x00006b0006097a24 */ /* 0x040fe400078e0209 */
[----:B------:R-:W-:Y:S02]  /*0f50*/  IMAD.SHL.U32 R36, R29, 0x8, RZ ;  /* 0x000000081d247824 */ /* 0x000fe400078e00ff */
[----:B------:R-:W-:-:S03]  /*0f60*/  IMAD.WIDE.U32 R6, R6, c[0x0][0x1a8], R10 ;  /* 0x00006a0006067a25 */ /* 0x000fc600078e000a */
[----:B------:R-:W-:Y:S01]  /*0f70*/  LOP3.LUT R2, R209, 0x38, R36, 0xf8, !PT ;  /* 0x00000038d1027812 */ /* 0x000fe200078ef824 */
[----:B------:R-:W-:Y:S01]  /*0f80*/  IMAD.IADD R0, R7, 0x1, R9 ;  /* 0x0000000107007824 */ /* 0x000fe200078e0209 */
[----:B------:R-:W-:Y:S01]  /*0f90*/  BAR.SYNC.DEFER_BLOCKING 0x0 ;  /* 0x0000000000007b1d */ /* 0x000fe20000010000 */
[----:B------:R-:W-:Y:S01]  /*0fa0*/  LEA R4, P0, R6, c[0x0][0x160], 0x1 ;  /* 0x0000580006047a11 */ /* 0x000fe200078008ff */
[----:B------:R-:W-:Y:S01]  /*0fb0*/  IMAD R7, R211, c[0x0][0x2c4], RZ ;  /* 0x0000b100d3077a24 */ /* 0x000fe200078e02ff */
[----:B------:R-:W-:Y:S01]  /*0fc0*/  SHF.R.U32.HI R209, RZ, 0x3, R209 ;  /* 0x00000003ffd17819 */ /* 0x000fe200000116d1 */
[----:B------:R-:W-:Y:S01]  /*0fd0*/  IMAD.SHL.U32 R8, R8, 0x8, RZ ;  /* 0x0000000808087824 */ /* 0x000fe200078e00ff */
[----:B------:R-:W-:Y:S01]  /*0fe0*/  LEA.HI.X R0, R6, c[0x0][0x164], R0, 0x1, P0 ;  /* 0x0000590006007a11 */ /* 0x000fe200000f0c00 */
[----:B------:R-:W1:Y:S01]  /*0ff0*/  SHFL.IDX PT, R10, R4, RZ, 0x181f ;  /* 0x00181fff040a7589 */ /* 0x000e6200000e0000 */
[----:B------:R-:W-:Y:S01]  /*1000*/  LOP3.LUT R209, R2, R209, RZ, 0x3c, !PT ;  /* 0x000000d102d17212 */ /* 0x000fe200078e3cff */
[----:B------:R-:W-:Y:S01]  /*1010*/  IMAD.IADD R2, R40, 0x1, R3 ;  /* 0x0000000128027824 */ /* 0x000fe200078e0203 */
[----:B------:R-:W-:Y:S01]  /*1020*/  SHF.R.S32.HI R37, RZ, 0x1f, R36 ;  /* 0x0000001fff257819 */ /* 0x000fe20000011424 */
[----:B------:R-:W2:Y:S01]  /*1030*/  SHFL.IDX PT, R11, R0, RZ, 0x181f ;  /* 0x00181fff000b7589 */ /* 0x000ea200000e0000 */
[----:B------:R-:W-:-:S02]  /*1040*/  LOP3.LUT R209, R209, 0xfffffe00, R8, 0xf8, !PT ;  /* 0xfffffe00d1d17812 */ /* 0x000fc400078ef808 */
[CC--:B------:R-:W-:Y:S01]  /*1050*/  ISETP.GE.AND P1, PT, R2.reuse, R7.reuse, PT ;  /* 0x000000070200720c */ /* 0x0c0fe20003f26270 */
[----:B------:R-:W4:Y:S01]  /*1060*/  SHFL.IDX PT, R16, R4, 0x1, 0x181f ;  /* 0x00381f0004107f89 */ /* 0x000f2200000e0000 */
[C---:B------:R-:W-:Y:S01]  /*1070*/  IADD3 R6, R2.reuse, 0x20, RZ ;  /* 0x0000002002067810 */ /* 0x040fe20007ffe0ff */
[----:B------:R-:W-:Y:S01]  /*1080*/  IMAD.SHL.U32 R209, R209, 0x2, RZ ;  /* 0x00000002d1d17824 */ /* 0x000fe200078e00ff */
[----:B------:R-:W-:Y:S01]  /*1090*/  IADD3 R8, R2, 0x40, RZ ;  /* 0x0000004002087810 */ /* 0x000fe20007ffe0ff */
[----:B------:R-:W5:Y:S01]  /*10a0*/  SHFL.IDX PT, R17, R0, 0x1, 0x181f ;  /* 0x00381f0000117f89 */ /* 0x000f6200000e0000 */
[----:B------:R-:W-:Y:S02]  /*10b0*/  ISETP.GE.AND P0, PT, R6, R7, PT ;  /* 0x000000070600720c */ /* 0x000fe40003f06270 */
[----:B------:R-:W-:Y:S02]  /*10c0*/  SHF.R.S32.HI R6, RZ, 0x1f, R34 ;  /* 0x0000001fff067819 */ /* 0x000fe40000011422 */
[----:B------:R-:W-:-:S02]  /*10d0*/  ISETP.GE.AND P6, PT, R36, c[0x0][0x198], PT ;  /* 0x0000660024007a0c */ /* 0x000fc40003fc6270 */
[----:B------:R-:W-:Y:S02]  /*10e0*/  IADD3 R2, R2, 0x60, RZ ;  /* 0x0000006002027810 */ /* 0x000fe40007ffe0ff */
[----:B---3--:R-:W-:Y:S01]  /*10f0*/  @P2 SHF.R.S32.HI R31, RZ, 0x1f, R30 ;  /* 0x0000001fff1f2819 */ /* 0x008fe2000001141e */
[----:B------:R-:W-:Y:S02]  /*1100*/  @!P2 IMAD.MOV.U32 R30, RZ, RZ, R210 ;  /* 0x000000ffff1ea224 */ /* 0x000fe400078e00d2 */
[----:B------:R-:W-:Y:S01]  /*1110*/  @!P2 IMAD.MOV.U32 R31, RZ, RZ, R5 ;  /* 0x000000ffff1fa224 */ /* 0x000fe200078e0005 */
[----:B------:R-:W-:Y:S02]  /*1120*/  IADD3 R34, P2, R34, R3, RZ ;  /* 0x0000000322227210 */ /* 0x000fe40007f5e0ff */
[----:B------:R-:W-:Y:S02]  /*1130*/  IADD3 R5, R36, 0x40, RZ ;  /* 0x0000004024057810 */ /* 0x000fe40007ffe0ff */
[----:B------:R-:W-:Y:S01]  /*1140*/  LEA.HI.X.SX32 R35, R3, R6, 0x1, P2 ;  /* 0x0000000603237211 */ /* 0x000fe200010f0eff */
[----:B------:R-:W-:Y:S01]  /*1150*/  IMAD.WIDE.U32 R18, R34, c[0x0][0x1e0], R36 ;  /* 0x0000780022127a25 */ /* 0x000fe200078e0024 */
[----:B------:R-:W-:-:S02]  /*1160*/  @!P1 SHF.R.S32.HI R6, RZ, 0x1f, R5 ;  /* 0x0000001fff069819 */ /* 0x000fc40000011405 */
[----:B------:R-:W-:Y:S01]  /*1170*/  SEL R222, R30, RZ, !P5 ;  /* 0x000000ff1ede7207 */ /* 0x000fe20006800000 */
[----:B------:R-:W-:Y:S01]  /*1180*/  IMAD R9, R35, c[0x0][0x1e0], RZ ;  /* 0x0000780023097a24 */ /* 0x000fe200078e02ff */
[----:B------:R-:W-:Y:S01]  /*1190*/  SEL R30, R31, RZ, !P5 ;  /* 0x000000ff1f1e7207 */ /* 0x000fe20006800000 */
[----:B------:R-:W-:Y:S01]  /*11a0*/  IMAD R35, R35, c[0x0][0x208], RZ ;  /* 0x0000820023237a24 */ /* 0x000fe200078e02ff */
[----:B------:R-:W-:Y:S02]  /*11b0*/  @!P1 LEA.HI R6, R6, R5, RZ, 0x3 ;  /* 0x0000000506069211 */ /* 0x000fe400078f18ff */
[----:B-1----:R-:W-:Y:S01]  /*11c0*/  @!P1 LEA R22, P5, R36, R10, 0x1 ;  /* 0x0000000a24169211 */ /* 0x002fe200078a08ff */
[C---:B------:R-:W-:Y:S01]  /*11d0*/  IMAD R215, R30.reuse, c[0x0][0x1f0], RZ ;  /* 0x00007c001ed77a24 */ /* 0x040fe200078e02ff */
[----:B------:R-:W-:Y:S01]  /*11e0*/  ISETP.GE.AND P2, PT, R5, c[0x0][0x198], PT ;  /* 0x0000660005007a0c */ /* 0x000fe20003f46270 */
[----:B------:R-:W-:Y:S01]  /*11f0*/  IMAD R225, R30, c[0x0][0x218], RZ ;  /* 0x000086001ee17a24 */ /* 0x000fe200078e02ff */
[----:B------:R-:W-:Y:S01]  /*1200*/  @!P1 LOP3.LUT R6, R6, 0xfffffff8, RZ, 0xc0, !PT ;  /* 0xfffffff806069812 */ /* 0x000fe200078ec0ff */
[----:B------:R-:W-:Y:S01]  /*1210*/  IMAD R215, R222, c[0x0][0x1f4], R215 ;  /* 0x00007d00ded77a24 */ /* 0x000fe200078e02d7 */
[----:B--2---:R-:W-:Y:S01]  /*1220*/  @!P1 LEA.HI.X R23, R36, R11, R37, 0x1, P5 ;  /* 0x0000000b24179211 */ /* 0x004fe200028f0c25 */
[----:B------:R-:W-:Y:S01]  /*1230*/  IMAD R225, R222, c[0x0][0x21c], R225 ;  /* 0x00008700dee17a24 */ /* 0x000fe200078e02e1 */
[----:B------:R-:W-:Y:S01]  /*1240*/  ISETP.GE.AND P5, PT, R8, R7, PT ;  /* 0x000000070800720c */ /* 0x000fe20003fa6270 */
[----:B------:R-:W-:Y:S01]  /*1250*/  @!P1 IMAD.WIDE R24, R6, 0x2, R10 ;  /* 0x0000000206189825 */ /* 0x000fe200078e020a */
[----:B------:R-:W1:Y:S01]  /*1260*/  SHFL.IDX PT, R8, R4, 0x2, 0x181f ;  /* 0x00581f0004087f89 */ /* 0x000e6200000e0000 */
[----:B------:R-:W-:-:S02]  /*1270*/  @!P0 SHF.R.S32.HI R6, RZ, 0x1f, R5 ;  /* 0x0000001fff068819 */ /* 0x000fc40000011405 */
[----:B------:R-:W-:Y:S01]  /*1280*/  IMAD R10, R34, c[0x0][0x1e4], R9 ;  /* 0x00007900220a7a24 */ /* 0x000fe200078e0209 */
[----:B------:R2:W-:Y:S01]  /*1290*/  @!P1 LDGSTS.E.BYPASS.LTC128B.128 [R209+0x100], [R22.64], !P6 ;  /* 0x0010000016d19fae */ /* 0x0005e2000f101d4a */
[----:B------:R-:W-:Y:S02]  /*12a0*/  @!P0 LEA.HI R6, R6, R5, RZ, 0x3 ;  /* 0x0000000506068211 */ /* 0x000fe400078f18ff */
[----:B------:R-:W-:Y:S01]  /*12b0*/  IMAD.IADD R19, R19, 0x1, R10 ;  /* 0x0000000113137824 */ /* 0x000fe200078e020a */
[----:B------:R-:W3:Y:S01]  /*12c0*/  SHFL.IDX PT, R9, R0, 0x2, 0x181f ;  /* 0x00581f0000097f89 */ /* 0x000ee200000e0000 */
[----:B------:R-:W-:Y:S02]  /*12d0*/  @!P0 LOP3.LUT R11, R6, 0xfffffff8, RZ, 0xc0, !PT ;  /* 0xfffffff8060b8812 */ /* 0x000fe400078ec0ff */
[----:B------:R-:W-:Y:S01]  /*12e0*/  SHF.R.S32.HI R31, RZ, 0x1f, R113 ;  /* 0x0000001fff1f7819 */ /* 0x000fe20000011471 */
[----:B------:R3:W-:Y:S01]  /*12f0*/  @!P1 LDGSTS.E.BYPASS.LTC128B.128 [R209+0x4100], [R24.64], !P2 ;  /* 0x0410000018d19fae */ /* 0x0007e2000d101d4a */
[----:B----4-:R-:W-:Y:S01]  /*1300*/  @!P0 LEA R20, P1, R36, R16, 0x1 ;  /* 0x0000001024148211 */ /* 0x010fe200078208ff */
[----:B-----5:R-:W-:-:S02]  /*1310*/  @!P0 IMAD.WIDE R10, R11, 0x2, R16 ;  /* 0x000000020b0a8825 */ /* 0x020fc400078e0210 */
[----:B------:R4:W5:Y:S01]  /*1320*/  SHFL.IDX PT, R16, R4, 0x3, 0x181f ;  /* 0x00781f0004107f89 */ /* 0x00096200000e0000 */
[----:B------:R-:W-:Y:S02]  /*1330*/  @!P0 LEA.HI.X R21, R36, R17, R37, 0x1, P1 ;  /* 0x0000001124158211 */ /* 0x000fe400008f0c25 */
[----:B------:R-:W-:Y:S01]  /*1340*/  ISETP.GE.AND P1, PT, R2, R7, PT ;  /* 0x000000070200720c */ /* 0x000fe20003f26270 */
[C---:B------:R-:W-:Y:S01]  /*1350*/  IMAD R7, R33.reuse, c[0x0][0x1e8], RZ ;  /* 0x00007a0021077a24 */ /* 0x040fe200078e02ff */
[----:B------:R-:W-:Y:S01]  /*1360*/  @!P5 SHF.R.S32.HI R2, RZ, 0x1f, R5 ;  /* 0x0000001fff02d819 */ /* 0x000fe20000011405 */
[----:B------:R5:W-:Y:S01]  /*1370*/  @!P0 LDGSTS.E.BYPASS.LTC128B.128 [R209+0x1100], [R20.64], !P6 ;  /* 0x0110000014d18fae */ /* 0x000be2000f101d4a */
[----:B------:R-:W-:Y:S02]  /*1380*/  IMAD R33, R33, c[0x0][0x210], RZ ;  /* 0x0000840021217a24 */ /* 0x000fe400078e02ff */
[----:B------:R-:W-:Y:S01]  /*1390*/  @!P5 LEA.HI R2, R2, R5, RZ, 0x3 ;  /* 0x000000050202d211 */ /* 0x000fe200078f18ff */
[C---:B------:R-:W-:Y:S01]  /*13a0*/  IMAD R212, R32.reuse, c[0x0][0x1ec], R7 ;  /* 0x00007b0020d47a24 */ /* 0x040fe200078e0207 */
[----:B------:R5:W-:Y:S01]  /*13b0*/  @!P0 LDGSTS.E.BYPASS.LTC128B.128 [R209+0x5100], [R10.64], !P2 ;  /* 0x051000000ad18fae */ /* 0x000be2000d101d4a */
[----:B------:R-:W-:Y:S01]  /*13c0*/  IMAD R33, R32, c[0x0][0x214], R33 ;  /* 0x0000850020217a24 */ /* 0x000fe200078e0221 */
[----:B------:R-:W-:Y:S01]  /*13d0*/  @!P5 LOP3.LUT R7, R2, 0xfffffff8, RZ, 0xc0, !PT ;  /* 0xfffffff80207d812 */ /* 0x000fe200078ec0ff */
[----:B--2---:R-:W-:Y:S01]  /*13e0*/  IMAD.WIDE.U32 R22, R32, c[0x0][0x1e8], R18 ;  /* 0x00007a0020167a25 */ /* 0x004fe200078e0012 */
[C---:B-1----:R-:W-:Y:S01]  /*13f0*/  @!P5 LEA R18, P0, R36.reuse, R8, 0x1 ;  /* 0x000000082412d211 */ /* 0x042fe200078008ff */
[----:B------:R1:W2:Y:S02]  /*1400*/  SHFL.IDX PT, R17, R0, 0x3, 0x181f ;  /* 0x00781f0000117f89 */ /* 0x0002a400000e0000 */
[----:B------:R-:W-:Y:S01]  /*1410*/  IMAD.IADD R213, R23, 0x1, R212 ;  /* 0x0000000117d57824 */ /* 0x000fe200078e02d4 */
[----:B---3--:R-:W-:Y:S01]  /*1420*/  @!P5 LEA.HI.X R19, R36, R9, R37, 0x1, P0 ;  /* 0x000000092413d211 */ /* 0x008fe200000f0c25 */
[----:B------:R-:W-:Y:S01]  /*1430*/  @!P5 IMAD.WIDE R8, R7, 0x2, R8 ;  /* 0x000000020708d825 */ /* 0x000fe200078e0208 */
[----:B----4-:R-:W-:-:S03]  /*1440*/  LEA.HI R4, R109, R42, RZ, 0x4 ;  /* 0x0000002a6d047211 */ /* 0x010fc600078f20ff */
[----:B------:R-:W-:Y:S01]  /*1450*/  IMAD R7, R41, c[0x0][0x1e4], RZ ;  /* 0x0000790029077a24 */ /* 0x000fe200078e02ff */
[----:B------:R3:W-:Y:S01]  /*1460*/  @!P5 LDGSTS.E.BYPASS.LTC128B.128 [R209+0x2100], [R18.64], !P6 ;  /* 0x0210000012d1dfae */ /* 0x0007e2000f101d4a */
[----:B------:R-:W-:Y:S02]  /*1470*/  IMAD R41, R14, -0x60, R41 ;  /* 0xffffffa00e297824 */ /* 0x000fe400078e0229 */
[----:B------:R-:W-:Y:S01]  /*1480*/  IMAD.MOV.U32 R212, RZ, RZ, R22 ;  /* 0x000000ffffd47224 */ /* 0x000fe200078e0016 */
[----:B------:R4:W-:Y:S01]  /*1490*/  @!P5 LDGSTS.E.BYPASS.LTC128B.128 [R209+0x6100], [R8.64], !P2 ;  /* 0x0610000008d1dfae */ /* 0x0009e2000d101d4a */
[----:B------:R-:W-:Y:S01]  /*14a0*/  IMAD.IADD R12, R111, 0x1, R7 ;  /* 0x000000016f0c7824 */ /* 0x000fe200078e0207 */
[----:B------:R-:W-:Y:S01]  /*14b0*/  IADD3 R28, R41, R208, -R3 ;  /* 0x000000d0291c7210 */ /* 0x000fe20007ffe803 */
[----:B------:R-:W-:Y:S01]  /*14c0*/  IMAD.WIDE.U32 R212, R222, c[0x0][0x1f0], R212 ;  /* 0x00007c00ded47a25 */ /* 0x000fe200078e00d4 */
[----:B------:R-:W-:Y:S02]  /*14d0*/  LOP3.LUT R7, R4, 0xfffffff0, RZ, 0xc0, !PT ;  /* 0xfffffff004077812 */ /* 0x000fe400078ec0ff */
[----:B------:R-:W-:Y:S01]  /*14e0*/  ISETP.GE.AND P0, PT, R28, 0x1, PT ;  /* 0x000000011c00780c */ /* 0x000fe20003f06270 */
[----:B------:R-:W-:-:S02]  /*14f0*/  IMAD.IADD R215, R213, 0x1, R215 ;  /* 0x00000001d5d77824 */ /* 0x000fc400078e02d7 */
[----:B-----5:R-:W-:Y:S01]  /*1500*/  IMAD R11, R12, R113, RZ ;  /* 0x000000710c0b7224 */ /* 0x020fe200078e02ff */
[----:B-1----:R-:W-:Y:S01]  /*1510*/  @!P1 SHF.R.S32.HI R0, RZ, 0x1f, R5 ;  /* 0x0000001fff009819 */ /* 0x002fe20000011405 */
[----:B------:R-:W-:Y:S02]  /*1520*/  IMAD.MOV.U32 R214, RZ, RZ, R212 ;  /* 0x000000ffffd67224 */ /* 0x000fe400078e00d4 */
[----:B------:R-:W-:Y:S01]  /*1530*/  IMAD.IADD R7, R42, 0x1, -R7 ;  /* 0x000000012a077824 */ /* 0x000fe200078e0a07 */
[----:B------:R-:W-:Y:S01]  /*1540*/  @!P1 LEA.HI R0, R0, R5, RZ, 0x3 ;  /* 0x0000000500009211 */ /* 0x000fe200078f18ff */
[----:B------:R-:W-:-:S03]  /*1550*/  IMAD R11, R31, R110, R11 ;  /* 0x0000006e1f0b7224 */ /* 0x000fc600078e020b */
[----:B------:R-:W-:Y:S02]  /*1560*/  @!P1 LOP3.LUT R0, R0, 0xfffffff8, RZ, 0xc0, !PT ;  /* 0xfffffff800009812 */ /* 0x000fe400078ec0ff */
[----:B------:R-:W-:Y:S02]  /*1570*/  SHF.R.S32.HI R2, RZ, 0x1f, R7 ;  /* 0x0000001fff027819 */ /* 0x000fe40000011407 */
[----:B---3--:R-:W-:Y:S02]  /*1580*/  @!P1 LEA R18, P5, R36, R16, 0x1 ;  /* 0x0000001024129211 */ /* 0x008fe400078a08ff */
[----:B------:R-:W-:Y:S01]  /*1590*/  LEA.HI R2, R2, R7, RZ, 0x3 ;  /* 0x0000000702027211 */ /* 0x000fe200078f18ff */
[----:B----4-:R-:W-:Y:S01]  /*15a0*/  IMAD.WIDE.U32 R8, R113, R110, R214 ;  /* 0x0000006e71087225 */ /* 0x010fe200078e00d6 */
[----:B--2---:R-:W-:-:S03]  /*15b0*/  @!P1 LEA.HI.X R19, R36, R17, R37, 0x1, P5 ;  /* 0x0000001124139211 */ /* 0x004fc600028f0c25 */
[----:B------:R-:W-:Y:S01]  /*15c0*/  IMAD.IADD R6, R9, 0x1, R11 ;  /* 0x0000000109067824 */ /* 0x000fe200078e020b */
[----:B------:R-:W-:Y:S01]  /*15d0*/  @P0 LEA R10, P5, R8, c[0x0][0x1c8], 0x1 ;  /* 0x00007200080a0a11 */ /* 0x000fe200078a08ff */
[----:B------:R-:W-:Y:S01]  /*15e0*/  @!P1 IMAD.WIDE R16, R0, 0x2, R16 ;  /* 0x0000000200109825 */ /* 0x000fe200078e0210 */
[----:B------:R1:W-:Y:S01]  /*15f0*/  @!P1 LDGSTS.E.BYPASS.LTC128B.128 [R209+0x3100], [R18.64], !P6 ;  /* 0x0310000012d19fae */ /* 0x0003e2000f101d4a */
[----:B------:R-:W-:Y:S02]  /*1600*/  ISETP.GE.AND P6, PT, R36, c[0x0][0x1d4], PT ;  /* 0x0000750024007a0c */ /* 0x000fe40003fc6270 */
[----:B------:R-:W-:Y:S01]  /*1610*/  @P0 LEA.HI.X R11, R8, c[0x0][0x1cc], R6, 0x1, P5 ;  /* 0x00007300080b0a11 */ /* 0x000fe200028f0c06 */
[----:B------:R2:W-:Y:S01]  /*1620*/  @!P1 LDGSTS.E.BYPASS.LTC128B.128 [R209+0x7100], [R16.64], !P2 ;  /* 0x0710000010d19fae */ /* 0x0005e2000d101d4a */
[----:B------:R-:W-:Y:S01]  /*1630*/  ISETP.GE.AND P5, PT, R5, c[0x0][0x1d4], PT ;  /* 0x0000750005007a0c */ /* 0x000fe20003fa6270 */
[----:B------:R-:W-:Y:S01]  /*1640*/  IMAD.U32 R5, RZ, RZ, UR6 ;  /* 0x00000006ff057e24 */ /* 0x000fe2000f8e00ff */
[----:B------:R-:W-:Y:S01]  /*1650*/  ISETP.GE.AND P2, PT, R28, 0x21, PT ;  /* 0x000000211c00780c */ /* 0x000fe20003f46270 */
[----:B------:R-:W0:Y:S01]  /*1660*/  LDGDEPBAR ;  /* 0x00000000000079af */ /* 0x000e220000000000 */
[C---:B------:R-:W-:Y:S01]  /*1670*/  LOP3.LUT R0, R2.reuse, 0xfffffff8, RZ, 0xc0, !PT ;  /* 0xfffffff802007812 */ /* 0x040fe200078ec0ff */
[----:B------:R-:W-:Y:S01]  /*1680*/  IMAD.SHL.U32 R2, R2, 0x40, RZ ;  /* 0x0000004002027824 */ /* 0x000fe200078e00ff */
[----:B------:R-:W-:-:S02]  /*1690*/  SHF.R.S32.HI R9, RZ, 0x4, R4 ;  /* 0x00000004ff097819 */ /* 0x000fc40000011404 */
[----:B------:R-:W-:Y:S01]  /*16a0*/  ISETP.GE.AND P1, PT, R28, 0x41, PT ;  /* 0x000000411c00780c */ /* 0x000fe20003f26270 */
[----:B------:R-:W-:Y:S01]  /*16b0*/  IMAD.IADD R0, R7, 0x1, -R0 ;  /* 0x0000000107007824 */ /* 0x000fe200078e0a00 */
[----:B------:R3:W-:Y:S01]  /*16c0*/  @P0 LDGSTS.E.BYPASS.LTC128B.128 [R209+0x8100], [R10.64], !P6 ;  /* 0x081000000ad10fae */ /* 0x0007e2000f101d4a */
[----:B------:R-:W-:Y:S01]  /*16d0*/  IMAD.U32 R7, RZ, RZ, UR6 ;  /* 0x00000006ff077e24 */ /* 0x000fe2000f8e00ff */
[----:B------:R-:W-:Y:S01]  /*16e0*/  LEA.HI R206, R4, R9, RZ, 0x1 ;  /* 0x0000000904ce7211 */ /* 0x000fe200078f08ff */
[----:B------:R-:W-:Y:S01]  /*16f0*/  IMAD.U32 R4, RZ, RZ, UR7 ;  /* 0x00000007ff047e24 */ /* 0x000fe2000f8e00ff */
[----:B------:R3:W-:Y:S02]  /*1700*/  @P0 LDGSTS.E.BYPASS.LTC128B.128 [R209+0xb100], [R10.64+0x80], !P5 ;  /* 0x0b1000800ad10fae */ /* 0x0007e4000e901d4a */
[----:B------:R-:W-:Y:S02]  /*1710*/  @P2 LEA R7, P0, R7, R8, 0x5 ;  /* 0x0000000807072211 */ /* 0x000fe400078028ff */
[----:B------:R-:W-:-:S02]  /*1720*/  LOP3.LUT R206, R206, 0xfffffffe, RZ, 0xc0, !PT ;  /* 0xfffffffecece7812 */ /* 0x000fc400078ec0ff */
[----:B------:R-:W-:-:S03]  /*1730*/  @P2 LEA.HI.X R4, R5, R6, R4, 0x5, P0 ;  /* 0x0000000605042211 */ /* 0x000fc600000f2c04 */
[----:B------:R-:W-:Y:S02]  /*1740*/  IMAD.IADD R206, R9, 0x1, -R206 ;  /* 0x0000000109ce7824 */ /* 0x000fe400078e0ace */
[----:B------:R-:W-:Y:S01]  /*1750*/  IMAD.SHL.U32 R9, R29, 0x40, RZ ;  /* 0x000000401d097824 */ /* 0x000fe200078e00ff */
[----:B--2---:R-:W-:Y:S01]  /*1760*/  @P2 LEA R16, P0, R7, c[0x0][0x1c8], 0x1 ;  /* 0x0000720007102a11 */ /* 0x004fe200078008ff */
[----:B------:R-:W-:-:S03]  /*1770*/  IMAD.SHL.U32 R5, R206, 0x8, RZ ;  /* 0x00000008ce057824 */ /* 0x000fc600078e00ff */
[----:B------:R-:W-:Y:S01]  /*1780*/  @P2 LEA.HI.X R17, R7, c[0x0][0x1cc], R4, 0x1, P0 ;  /* 0x0000730007112a11 */ /* 0x000fe200000f0c04 */
[----:B------:R-:W-:Y:S01]  /*1790*/  IMAD.SHL.U32 R4, R3, 0x8, RZ ;  /* 0x0000000803047824 */ /* 0x000fe200078e00ff */
[----:B------:R-:W-:Y:S01]  /*17a0*/  @P1 IADD3 R8, P0, R8, UR14, RZ ;  /* 0x0000000e08081c10 */ /* 0x000fe2000ff1e0ff */
[----:B------:R-:W-:Y:S01]  /*17b0*/  IMAD.MOV.U32 R3, RZ, RZ, 0x20 ;  /* 0x00000020ff037424 */ /* 0x000fe200078e00ff */
[----:B------:R-:W-:Y:S01]  /*17c0*/  LOP3.LUT R9, R9, 0x1c0, RZ, 0xc0, !PT ;  /* 0x000001c009097812 */ /* 0x000fe200078ec0ff */
[----:B------:R1:W-:Y:S01]  /*17d0*/  @P2 LDGSTS.E.BYPASS.LTC128B.128 [R209+0x9100], [R16.64], !P6 ;  /* 0x0910000010d12fae */ /* 0x0003e2000f101d4a */
[----:B------:R-:W-:Y:S02]  /*17e0*/  @P1 IADD3.X R7, R6, UR8, RZ, P0, !PT ;  /* 0x0000000806071c10 */ /* 0x000fe400087fe4ff */
[----:B------:R-:W-:Y:S01]  /*17f0*/  @P1 LEA R6, P0, R8, c[0x0][0x1c8], 0x1 ;  /* 0x0000720008061a11 */ /* 0x000fe200078008ff */
[----:B------:R1:W-:Y:S01]  /*1800*/  @P2 LDGSTS.E.BYPASS.LTC128B.128 [R209+0xc100], [R16.64+0x80], !P5 ;  /* 0x0c10008010d12fae */ /* 0x0003e2000e901d4a */
[----:B------:R-:W-:Y:S01]  /*1810*/  LOP3.LUT R4, R9, 0x8, R4, 0xf8, !PT ;  /* 0x0000000809047812 */ /* 0x000fe200078ef804 */
[----:B---3--:R-:W-:Y:S01]  /*1820*/  IMAD.SHL.U32 R10, R0, 0x40, RZ ;  /* 0x00000040000a7824 */ /* 0x008fe200078e00ff */
[----:B------:R-:W-:-:S02]  /*1830*/  @P1 LEA.HI.X R7, R8, c[0x0][0x1cc], R7, 0x1, P0 ;  /* 0x0000730008071a11 */ /* 0x000fc400000f0c07 */
[----:B------:R-:W-:Y:S02]  /*1840*/  SHF.R.U32.HI R9, RZ, 0x3, R9 ;  /* 0x00000003ff097819 */ /* 0x000fe40000011609 */
[----:B------:R-:W-:Y:S01]  /*1850*/  LOP3.LUT R10, R10, 0x1c0, RZ, 0xc0, !PT ;  /* 0x000001c00a0a7812 */ /* 0x000fe200078ec0ff */
[----:B------:R2:W-:Y:S01]  /*1860*/  @P1 LDGSTS.E.BYPASS.LTC128B.128 [R209+0xa100], [R6.64], !P6 ;  /* 0x0a10000006d11fae */ /* 0x0005e2000f101d4a */
[----:B------:R-:W-:Y:S02]  /*1870*/  LOP3.LUT R9, R4, R9, RZ, 0x3c, !PT ;  /* 0x0000000904097212 */ /* 0x000fe400078e3cff */
[----:B------:R-:W-:Y:S01]  /*1880*/  LOP3.LUT R5, R10, 0x8, R5, 0xf8, !PT ;  /* 0x000000080a057812 */ /* 0x000fe200078ef805 */
[----:B------:R2:W-:Y:S01]  /*1890*/  @P1 LDGSTS.E.BYPASS.LTC128B.128 [R209+0xd100], [R6.64+0x80], !P5 ;  /* 0x0d10008006d11fae */ /* 0x0005e2000e901d4a */
[----:B------:R-:W-:Y:S01]  /*18a0*/  SHF.R.U32.HI R10, RZ, 0x3, R10 ;  /* 0x00000003ff0a7819 */ /* 0x000fe2000001160a */
[----:B------:R-:W-:Y:S01]  /*18b0*/  IMAD R206, R206, 0x200, R9 ;  /* 0x00000200cece7824 */ /* 0x000fe200078e0209 */
[----:B------:R-:W-:Y:S01]  /*18c0*/  R2P PR, R0, 0x6 ;  /* 0x0000000600007804 */ /* 0x000fe20000000000 */
[----:B------:R-:W0:Y:S01]  /*18d0*/  LDGDEPBAR ;  /* 0x00000000000079af */ /* 0x000e220000000000 */
[----:B------:R-:W-:Y:S01]  /*18e0*/  LOP3.LUT R5, R5, R10, RZ, 0x3c, !PT ;  /* 0x0000000a05057212 */ /* 0x000fe200078e3cff */
[----:B------:R-:W-:Y:S01]  /*18f0*/  IMAD.SHL.U32 R206, R206, 0x2, RZ ;  /* 0x00000002cece7824 */ /* 0x000fe200078e00ff */
[----:B------:R-:W-:-:S02]  /*1900*/  LOP3.LUT P0, RZ, R29, 0x2, RZ, 0xc0, !PT ;  /* 0x000000021dff7812 */ /* 0x000fc4000780c0ff */
[----:B------:R-:W-:Y:S01]  /*1910*/  LOP3.LUT R2, R5, 0xfffffe00, R2, 0xf8, !PT ;  /* 0xfffffe0005027812 */ /* 0x000fe200078ef802 */
[----:B------:R-:W-:Y:S01]  /*1920*/  IMAD.MOV.U32 R5, RZ, RZ, 0x10 ;  /* 0x00000010ff057424 */ /* 0x000fe200078e00ff */
[----:B------:R-:W-:Y:S02]  /*1930*/  SEL R3, R3, 0xffffffe0, !P2 ;  /* 0xffffffe003037807 */ /* 0x000fe40005000000 */
[----:B------:R-:W-:Y:S02]  /*1940*/  IADD3 R205, R206, 0x8120, RZ ;  /* 0x00008120cecd7810 */ /* 0x000fe40007ffe0ff */
[----:B------:R-:W-:Y:S02]  /*1950*/  SEL R5, R5, 0xfffffff0, !P1 ;  /* 0xfffffff005057807 */ /* 0x000fe40004800000 */
[----:B------:R-:W-:Y:S01]  /*1960*/  ISETP.LT.OR P2, PT, R28, 0x1, P6 ;  /* 0x000000011c00780c */ /* 0x000fe20003741670 */
[----:B--2---:R-:W-:Y:S01]  /*1970*/  IMAD R7, R43, 0x400, R2 ;  /* 0x000004002b077824 */ /* 0x004fe200078e0202 */
[----:B------:R-:W-:-:S04]  /*1980*/  DEPBAR.LE SB0, 0x1 ;  /* 0x000080400000791a */ /* 0x000fc80000000000 */
[C---:B------:R-:W-:Y:S01]  /*1990*/  LEA R4, R7.reuse, 0x100, 0x1 ;  /* 0x0000010007047811 */ /* 0x040fe200078e08ff */
[----:B------:R-:W-:Y:S01]  /*19a0*/  IMAD.SHL.U32 R7, R7, 0x2, RZ ;  /* 0x0000000207077824 */ /* 0x000fe200078e00ff */
[----:B------:R-:W-:Y:S03]  /*19b0*/  BAR.SYNC.DEFER_BLOCKING 0x0 ;  /* 0x0000000000007b1d */ /* 0x000fe60000010000 */
[--C-:B------:R-:W-:Y:S02]  /*19c0*/  IMAD R6, R5, 0x2, R4.reuse ;  /* 0x0000000205067824 */ /* 0x100fe400078e0204 */
[C---:B------:R-:W-:Y:S02]  /*19d0*/  IMAD R4, R3.reuse, 0x2, R4 ;  /* 0x0000000203047824 */ /* 0x040fe400078e0204 */
[----:B------:R-:W-:Y:S01]  /*19e0*/  IMAD R0, R3, 0x2, R6 ;  /* 0x0000000203007824 */ /* 0x000fe200078e0206 */
        /* <DEDUP_REMOVED lines=11> */
[C---:B------:R-:W-:Y:S02]  /*1aa0*/  IADD3 R199, R205.reuse, 0x800, RZ ;  /* 0x00000800cdc77810 */ /* 0x040fe40007ffe0ff */
[C---:B------:R-:W-:Y:S02]  /*1ab0*/  IADD3 R198, R205.reuse, 0x1000, RZ ;  /* 0x00001000cdc67810 */ /* 0x040fe40007ffe0ff */
[C---:B------:R-:W-:Y:S02]  /*1ac0*/  IADD3 R197, R205.reuse, 0x1800, RZ ;  /* 0x00001800cdc57810 */ /* 0x040fe40007ffe0ff */
[C---:B------:R-:W-:Y:S02]  /*1ad0*/  IADD3 R196, R205.reuse, 0x2000, RZ ;  /* 0x00002000cdc47810 */ /* 0x040fe40007ffe0ff */
[C---:B------:R-:W-:Y:S02]  /*1ae0*/  IADD3 R195, R205.reuse, 0x2800, RZ ;  /* 0x00002800cdc37810 */ /* 0x040fe40007ffe0ff */
[----:B------:R-:W-:-:S02]  /*1af0*/  IADD3 R193, R205, 0x3000, RZ ;  /* 0x00003000cdc17810 */ /* 0x000fc40007ffe0ff */
        /* <DEDUP_REMOVED lines=11> */
[----:B------:R-:W-:-:S04]  /*1bb0*/  IMAD.WIDE.U32 R6, R32, c[0x0][0x210], R34 ;  /* 0x0000840020067a25 */ /* 0x000fc800078e0022 */
[----:B------:R-:W-:Y:S02]  /*1bc0*/  IMAD.IADD R7, R7, 0x1, R33 ;  /* 0x0000000107077824 */ /* 0x000fe400078e0221 */
[----:B------:R-:W-:Y:S02]  /*1bd0*/  IMAD.U32 R31, RZ, RZ, UR9 ;  /* 0x00000009ff1f7e24 */ /* 0x000fe4000f8e00ff */
[----:B------:R-:W-:-:S04]  /*1be0*/  IMAD.WIDE.U32 R222, R222, c[0x0][0x218], R6 ;  /* 0x00008600dede7a25 */ /* 0x000fc800078e0006 */
[----:B------:R-:W-:Y:S02]  /*1bf0*/  IMAD R7, R113, c[0x0][0x20c], R0 ;  /* 0x0000830071077a24 */ /* 0x000fe400078e0200 */
[----:B------:R-:W-:Y:S02]  /*1c00*/  IMAD.IADD R225, R223, 0x1, R225 ;  /* 0x00000001dfe17824 */ /* 0x000fe400078e02e1 */
[----:B------:R-:W-:Y:S01]  /*1c10*/  IMAD.MOV.U32 R224, RZ, RZ, R222 ;  /* 0x000000ffffe07224 */ /* 0x000fe200078e00de */
[----:B------:R-:W1:Y:S04]  /*1c20*/  LDSM.16.M88.4 R8, [R206+0x8100] ;  /* 0x00810000ce08783b */ /* 0x000e680000000200 */
[----:B------:R-:W-:Y:S04]  /*1c30*/  LDSM.16.M88.4 R20, [R205] ;  /* 0x00000000cd14783b */ /* 0x000fe80000000200 */
[----:B------:R-:W2:Y:S04]  /*1c40*/  LDSM.16.M88.4 R72, [R206+0x9100] ;  /* 0x00910000ce48783b */ /* 0x000ea80000000200 */
[----:B------:R-:W3:Y:S04]  /*1c50*/  LDSM.16.M88.4 R80, [R206+0x8900] ;  /* 0x00890000ce50783b */ /* 0x000ee80000000200 */
[----:B------:R-:W4:Y:S04]  /*1c60*/  LDSM.16.M88.4 R24, [R205+0x800] ;  /* 0x00080000cd18783b */ /* 0x000f280000000200 */
[----:B------:R-:W-:Y:S04]  /*1c70*/  LDSM.16.M88.4 R64, [R206+0x9900] ;  /* 0x00990000ce40783b */ /* 0x000fe80000000200 */
        /* <DEDUP_REMOVED lines=9> */
[C---:B---3--:R-:W-:Y:S08]  /*1d10*/  HMMA.16816.F32 R84, R124.reuse, R80, RZ ;  /* 0x000000507c54723c */ /* 0x048ff000000018ff */
[C---:B------:R-:W-:Y:S08]  /*1d20*/  HMMA.16816.F32 R80, R124.reuse, R82, RZ ;  /* 0x000000527c50723c */ /* 0x040ff000000018ff */
[----:B------:R-:W-:Y:S08]  /*1d30*/  HMMA.16816.F32 R72, R124, R74, RZ ;  /* 0x0000004a7c48723c */ /* 0x000ff000000018ff */
[C---:B----4-:R-:W-:Y:S08]  /*1d40*/  HMMA.16816.F32 R84, R136.reuse, R24, R84 ;  /* 0x000000188854723c */ /* 0x050ff00000001854 */
[C---:B------:R-:W-:Y:S01]  /*1d50*/  HMMA.16816.F32 R80, R136.reuse, R26, R80 ;  /* 0x0000001a8850723c */ /* 0x040fe20000001850 */
[----:B------:R-:W2:Y:S07]  /*1d60*/  LDSM.16.M88.4 R24, [R205+0x1800] ;  /* 0x00180000cd18783b */ /* 0x000eae0000000200 */
[C---:B-1----:R-:W-:Y:S07]  /*1d70*/  HMMA.16816.F32 R76, R136.reuse, R20, R76 ;  /* 0x00000014884c723c */ /* 0x042fee000000184c */
[----:B------:R-:W-:Y:S01]  /*1d80*/  IMAD.WIDE.U32 R20, R113, c[0x0][0x208], RZ ;  /* 0x0000820071147a25 */ /* 0x000fe200078e00ff */
[----:B------:R-:W-:Y:S03]  /*1d90*/  HMMA.16816.F32 R72, R136, R22, R72 ;  /* 0x000000168848723c */ /* 0x000fe60000001848 */
[----:B------:R-:W-:-:S02]  /*1da0*/  IMAD.IADD R0, R21, 0x1, R7 ;  /* 0x0000000115007824 */ /* 0x000fc400078e0207 */
[----:B------:R-:W-:-:S03]  /*1db0*/  IMAD.WIDE.U32 R20, R20, 0x60, R224 ;  /* 0x0000006014147825 */ /* 0x000fc600078e00e0 */
[----:B------:R-:W-:Y:S01]  /*1dc0*/  HMMA.16816.F32 R68, R124, R64, RZ ;  /* 0x000000407c44723c */ /* 0x000fe200000018ff */
[----:B------:R-:W-:Y:S01]  /*1dd0*/  IMAD R0, R0, 0x60, RZ ;  /* 0x0000006000007824 */ /* 0x000fe200078e02ff */
[----:B------:R-:W-:-:S03]  /*1de0*/  LEA R6, P0, R20, c[0x0][0x1f8], 0x1 ;  /* 0x00007e0014067a11 */ /* 0x000fc600078008ff */
[----:B------:R-:W-:-:S03]  /*1df0*/  IMAD.IADD R0, R21, 0x1, R0 ;  /* 0x0000000115007824 */ /* 0x000fc600078e0200 */
[C---:B------:R-:W-:Y:S02]  /*1e00*/  HMMA.16816.F32 R64, R124.reuse, R66, RZ ;  /* 0x000000427c40723c */ /* 0x040fe400000018ff */
[----:B------:R-:W-:Y:S01]  /*1e10*/  LEA.HI.X R7, R20, c[0x0][0x1fc], R0, 0x1, P0 ;  /* 0x00007f0014077a11 */ /* 0x000fe200000f0c00 */
[----:B------:R-:W-:Y:S01]  /*1e20*/  IMAD.MOV.U32 R0, RZ, RZ, 0x40 ;  /* 0x00000040ff007424 */ /* 0x000fe200078e00ff */
[----:B------:R-:W-:Y:S01]  /*1e30*/  IADD3 R30, P1, P0, R31, 0x80, R6 ;  /* 0x000000801f1e7810 */ /* 0x000fe2000783e006 */
[----:B------:R-:W1:Y:S03]  /*1e40*/  LDSM.16.M88.4 R20, [R205+0x2000] ;  /* 0x00200000cd14783b */ /* 0x000e660000000200 */
        /* <DEDUP_REMOVED lines=20> */
[----:B--2---:R-:W-:Y:S01]  /*1f90*/  HMMA.16816.F32 R68, R136, R24, R68 ;  /* 0x000000188844723c */ /* 0x004fe20000001844 */
        /* <DEDUP_REMOVED lines=10> */
[C---:B-1----:R-:W-:Y:S02]  /*2040*/  HMMA.16816.F32 R60, R136.reuse, R20, R60 ;  /* 0x00000014883c723c */ /* 0x042fe4000000183c */
[----:B------:R-:W1:Y:S04]  /*2050*/  LDSM.16.M88.4 R100, [R203+0x8900] ;  /* 0x00890000cb64783b */ /* 0x000e680000000200 */
[----:B----4-:R-:W4:Y:S02]  /*2060*/  LDSM.16.M88.4 R32, [R203+0x9100] ;  /* 0x00910000cb20783b */ /* 0x010f240000000200 */
[C---:B------:R-:W-:Y:S02]  /*2070*/  HMMA.16816.F32 R56, R136.reuse, R22, R56 ;  /* 0x000000168838723c */ /* 0x040fe40000001838 */
[----:B-----5:R-:W5:Y:S04]  /*2080*/  LDSM.16.M88.4 R28, [R203+0x9900] ;  /* 0x00990000cb1c783b */ /* 0x020f680000000200 */
[----:B------:R-:W1:Y:S02]  /*2090*/  LDSM.16.M88.4 R24, [R203+0xa100] ;  /* 0x00a10000cb18783b */ /* 0x000e640000000200 */
[C---:B------:R-:W-:Y:S02]  /*20a0*/  HMMA.16816.F32 R52, R136.reuse, R44, R52 ;  /* 0x0000002c8834723c */ /* 0x040fe40000001834 */
[----:B------:R-:W4:Y:S04]  /*20b0*/  LDSM.16.M88.4 R20, [R203+0xa900] ;  /* 0x00a90000cb14783b */ /* 0x000f280000000200 */
[----:B------:R-:W4:Y:S02]  /*20c0*/  LDSM.16.M88.4 R96, [R194] ;  /* 0x00000000c260783b */ /* 0x000f240000000200 */
[----:B------:R-:W-:Y:S02]  /*20d0*/  HMMA.16816.F32 R48, R136, R46, R48 ;  /* 0x0000002e8830723c */ /* 0x000fe40000001830 */
[----:B------:R-:W4:Y:S04]  /*20e0*/  LDSM.16.M88.4 R92, [R194+0x800] ;  /* 0x00080000c25c783b */ /* 0x000f280000000200 */
[----:B--2---:R-:W2:Y:S04]  /*20f0*/  LDSM.16.M88.4 R88, [R194+0x1000] ;  /* 0x00100000c258783b */ /* 0x004ea80000000200 */
[----:B------:R-:W2:Y:S01]  /*2100*/  LDSM.16.M88.4 R44, [R194+0x1800] ;  /* 0x00180000c22c783b */ /* 0x000ea20000000200 */
[C---:B---3--:R-:W-:Y:S03]  /*2110*/  HMMA.16816.F32 R16, R156.reuse, R36, R16 ;  /* 0x000000249c10723c */ /* 0x048fe60000001810 */
[----:B------:R-:W-:Y:S04]  /*2120*/  LDSM.16.M88.4 R104, [R203+0xb900] ;  /* 0x00b90000cb68783b */ /* 0x000fe80000000200 */
[----:B------:R-:W0:Y:S01]  /*2130*/  LDGDEPBAR ;  /* 0x00000000000079af */ /* 0x000e220000000000 */
[C---:B------:R-:W-:Y:S03]  /*2140*/  HMMA.16816.F32 R8, R156.reuse, R38, R8 ;  /* 0x000000269c08723c */ /* 0x040fe60000001808 */
[----:B------:R-:W3:Y:S05]  /*2150*/  LDSM.16.M88.4 R36, [R194+0x2000] ;  /* 0x00200000c224783b */ /* 0x000eea0000000200 */
[C---:B-1----:R-:W-:Y:S08]  /*2160*/  HMMA.16816.F32 R84, R156.reuse, R100, R84 ;  /* 0x000000649c54723c */ /* 0x042ff00000001854 */
[C---:B------:R-:W-:Y:S01]  /*2170*/  HMMA.16816.F32 R80, R156.reuse, R102, R80 ;  /* 0x000000669c50723c */ /* 0x040fe20000001850 */
[----:B------:R-:W1:Y:S07]  /*2180*/  LDSM.16.M88.4 R100, [R194+0x2800] ;  /* 0x00280000c264783b */ /* 0x000e6e0000000200 */
        /* <DEDUP_REMOVED lines=11> */
[----:B------:R-:W1:Y:S07]  /*2240*/  LDSM.16.M88.4 R20, [R206+0xc900] ;  /* 0x00c90000ce14783b */ /* 0x000e6e0000000200 */
[C---:B------:R-:W-:Y:S08]  /*2250*/  HMMA.16816.F32 R16, R164.reuse, R96, R16 ;  /* 0x00000060a410723c */ /* 0x040ff00000001810 */
[C---:B------:R-:W-:Y:S01]  /*2260*/  HMMA.16816.F32 R8, R164.reuse, R98, R8 ;  /* 0x00000062a408723c */ /* 0x040fe20000001808 */
[----:B------:R-:W1:Y:S07]  /*2270*/  LDSM.16.M88.4 R96, [R206+0xd100] ;  /* 0x00d10000ce60783b */ /* 0x000e6e0000000200 */
[C---:B------:R-:W-:Y:S08]  /*2280*/  HMMA.16816.F32 R84, R164.reuse, R92, R84 ;  /* 0x0000005ca454723c */ /* 0x040ff00000001854 */
[C---:B------:R-:W-:Y:S01]  /*2290*/  HMMA.16816.F32 R80, R164.reuse, R94, R80 ;  /* 0x0000005ea450723c */ /* 0x040fe20000001850 */
[----:B------:R-:W1:Y:S07]  /*22a0*/  LDSM.16.M88.4 R92, [R206+0xd900] ;  /* 0x00d90000ce5c783b */ /* 0x000e6e0000000200 */
[C---:B--2---:R-:W-:Y:S08]  /*22b0*/  HMMA.16816.F32 R76, R164.reuse, R88, R76 ;  /* 0x00000058a44c723c */ /* 0x044ff0000000184c */
[C---:B------:R-:W-:Y:S01]  /*22c0*/  HMMA.16816.F32 R72, R164.reuse, R90, R72 ;  /* 0x0000005aa448723c */ /* 0x040fe20000001848 */
[----:B------:R-:W2:Y:S07]  /*22d0*/  LDSM.16.M88.4 R88, [R205+0x3000] ;  /* 0x00300000cd58783b */ /* 0x000eae0000000200 */
[C---:B------:R-:W-:Y:S08]  /*22e0*/  HMMA.16816.F32 R68, R164.reuse, R44, R68 ;  /* 0x0000002ca444723c */ /* 0x040ff00000001844 */
[C---:B------:R-:W-:Y:S01]  /*22f0*/  HMMA.16816.F32 R64, R164.reuse, R46, R64 ;  /* 0x0000002ea440723c */ /* 0x040fe20000001840 */
[----:B------:R-:W2:Y:S07]  /*2300*/  LDSM.16.M88.4 R44, [R205+0x3800] ;  /* 0x00380000cd2c783b */ /* 0x000eae0000000200 */
[C---:B---3--:R-:W-:Y:S08]  /*2310*/  HMMA.16816.F32 R60, R164.reuse, R36, R60 ;  /* 0x00000024a43c723c */ /* 0x048ff0000000183c */
[C---:B------:R-:W-:Y:S01]  /*2320*/  HMMA.16816.F32 R56, R164.reuse, R38, R56 ;  /* 0x00000026a438723c */ /* 0x040fe20000001838 */
[----:B------:R-:W3:Y:S07]  /*2330*/  LDSM.16.M88.4 R36, [R205+0x4000] ;  /* 0x00400000cd24783b */ /* 0x000eee0000000200 */
[C---:B-1----:R-:W-:Y:S08]  /*2340*/  HMMA.16816.F32 R52, R164.reuse, R100, R52 ;  /* 0x00000064a434723c */ /* 0x042ff00000001834 */
[----:B------:R-:W-:Y:S01]  /*2350*/  HMMA.16816.F32 R48, R164, R102, R48 ;  /* 0x00000066a430723c */ /* 0x000fe20000001830 */
[----:B------:R-:W-:Y:S07]  /*2360*/  LDSM.16.M88.4 R100, [R203+0xc100] ;  /* 0x00c10000cb64783b */ /* 0x000fee0000000200 */
[C---:B----4-:R-:W-:Y:S08]  /*2370*/  HMMA.16816.F32 R16, R168.reuse, R32, R16 ;  /* 0x00000020a810723c */ /* 0x050ff00000001810 */
[C---:B------:R-:W-:Y:S01]  /*2380*/  HMMA.16816.F32 R8, R168.reuse, R34, R8 ;  /* 0x00000022a808723c */ /* 0x040fe20000001808 */
[----:B------:R-:W1:Y:S07]  /*2390*/  LDSM.16.M88.4 R32, [R205+0x4800] ;  /* 0x00480000cd20783b */ /* 0x000e6e0000000200 */
        /* <DEDUP_REMOVED lines=8> */
[----:B------:R-:W1:Y:S07]  /*2420*/  LDSM.16.M88.4 R20, [R203+0xb100] ;  /* 0x00b10000cb14783b */ /* 0x000e6e0000000200 */
[C---:B------:R-:W-:Y:S08]  /*2430*/  HMMA.16816.F32 R60, R168.reuse, R96, R60 ;  /* 0x00000060a83c723c */ /* 0x040ff0000000183c */
[C---:B------:R-:W-:Y:S01]  /*2440*/  HMMA.16816.F32 R56, R168.reuse, R98, R56 ;  /* 0x00000062a838723c */ /* 0x040fe20000001838 */
[----:B------:R-:W1:Y:S07]  /*2450*/  LDSM.16.M88.4 R96, [R203+0xc900] ;  /* 0x00c90000cb60783b */ /* 0x000e6e0000000200 */
[C---:B------:R-:W-:Y:S08]  /*2460*/  HMMA.16816.F32 R52, R168.reuse, R92, R52 ;  /* 0x0000005ca834723c */ /* 0x040ff00000001834 */
[----:B------:R-:W-:Y:S01]  /*2470*/  HMMA.16816.F32 R48, R168, R94, R48 ;  /* 0x0000005ea830723c */ /* 0x000fe20000001830 */
        /* <DEDUP_REMOVED lines=31> */
[C---:B--2---:R-:W-:Y:S08]  /*2670*/  HMMA.16816.F32 R52, R176.reuse, R88, R52 ;  /* 0x00000058b034723c */ /* 0x044ff00000001834 */
[----:B------:R-:W-:Y:S08]  /*2680*/  HMMA.16816.F32 R48, R176, R90, R48 ;  /* 0x0000005ab030723c */ /* 0x000ff00000001830 */
[C---:B------:R-:W-:Y:S08]  /*2690*/  HMMA.16816.F32 R16, R180.reuse, R44, R16 ;  /* 0x0000002cb410723c */ /* 0x040ff00000001810 */
[C---:B------:R-:W-:Y:S08]  /*26a0*/  HMMA.16816.F32 R8, R180.reuse, R46, R8 ;  /* 0x0000002eb408723c */ /* 0x040ff00000001808 */
[C---:B---3--:R-:W-:Y:S08]  /*26b0*/  HMMA.16816.F32 R84, R180.reuse, R36, R84 ;  /* 0x00000024b454723c */ /* 0x048ff00000001854 */
[C---:B------:R-:W-:Y:S08]  /*26c0*/  HMMA.16816.F32 R80, R180.reuse, R38, R80 ;  /* 0x00000026b450723c */ /* 0x040ff00000001850 */
[C---:B-1----:R-:W-:Y:S08]  /*26d0*/  HMMA.16816.F32 R76, R180.reuse, R32, R76 ;  /* 0x00000020b44c723c */ /* 0x042ff0000000184c */
        /* <DEDUP_REMOVED lines=35> */
.L_x_231:
        /* <DEDUP_REMOVED lines=16> */
[----:B------:R-:W-:-:S02]  /*2a10*/  LOP3.LUT R7, R4, 0x1ffffffe, RZ, 0xc0, !PT ;  /* 0x1ffffffe04077812 */ /* 0x000fc400078ec0ff */
[----:B------:R-:W-:Y:S01]  /*2a20*/  LOP3.LUT R217, R21, 0x7ffffffc, RZ, 0xc0, !PT ;  /* 0x7ffffffc15d97812 */ /* 0x000fe200078ec0ff */
[----:B------:R-:W-:Y:S01]  /*2a30*/  IMAD R6, R43, 0x10, R6 ;  /* 0x000000102b067824 */ /* 0x000fe200078e0206 */
[----:B------:R-:W-:Y:S01]  /*2a40*/  IADD3 R20, R208, 0x1, R41 ;  /* 0x00000001d0147810 */ /* 0x000fe20007ffe029 */
[----:B------:R-:W-:Y:S02]  /*2a50*/  IMAD.IADD R7, R42, 0x1, -R7 ;  /* 0x000000012a077824 */ /* 0x000fe400078e0a07 */
[----:B------:R-:W-:Y:S02]  /*2a60*/  IMAD.IADD R217, R0, 0x1, -R217 ;  /* 0x0000000100d97824 */ /* 0x000fe400078e0ad9 */
[----:B------:R-:W-:Y:S02]  /*2a70*/  IMAD R216, R7, 0x8, R6 ;  /* 0x0000000807d87824 */ /* 0x000fe400078e0206 */
[----:B------:R-:W-:Y:S02]  /*2a80*/  IMAD.SHL.U32 R217, R217, 0x2, RZ ;  /* 0x00000002d9d97824 */ /* 0x000fe400078e00ff */
[----:B------:R-:W-:-:S03]  /*2a90*/  @P4 IMAD.HI.U32 R4, R216, c[0x0][0x2c8], RZ ;  /* 0x0000b200d8044a27 */ /* 0x000fc600078e00ff */
[--C-:B------:R-:W-:Y:S01]  /*2aa0*/  IADD3 R20, -R211, R20, -R217.reuse ;  /* 0x00000014d3147210 */ /* 0x100fe20007ffe9d9 */
[----:B------:R-:W-:Y:S01]  /*2ab0*/  IMAD.MOV.U32 R24, RZ, RZ, R216 ;  /* 0x000000ffff187224 */ /* 0x000fe200078e00d8 */
[----:B------:R-:W-:Y:S01]  /*2ac0*/  @P4 SHF.R.U32.HI R24, RZ, c[0x0][0x2cc], R4 ;  /* 0x0000b300ff184a19 */ /* 0x000fe20000011604 */
[----:B------:R-:W-:Y:S01]  /*2ad0*/  IMAD.IADD R4, R41, 0x1, -R217 ;  /* 0x0000000129047824 */ /* 0x000fe200078e0ad9 */
[C---:B------:R-:W-:Y:S02]  /*2ae0*/  IADD3 R22, R20.reuse, c[0x0][0x328], RZ ;  /* 0x0000ca0014167a10 */ /* 0x040fe40007ffe0ff */
[----:B------:R-:W-:Y:S01]  /*2af0*/  IADD3 R20, R20, UR7, RZ ;  /* 0x0000000714147c10 */ /* 0x000fe2000fffe0ff */
[----:B------:R-:W1:Y:S01]  /*2b00*/  SHFL.IDX PT, R7, R24, RZ, 0x1c1f ;  /* 0x001c1fff18077589 */ /* 0x000e6200000e0000 */
[----:B------:R-:W-:Y:S01]  /*2b10*/  IADD3 R6, -R217, R208, R41 ;  /* 0x000000d0d9067210 */ /* 0x000fe20007ffe129 */
[--C-:B-1----:R-:W-:Y:S02]  /*2b20*/  IMAD.IADD R27, R22, 0x1, R7.reuse ;  /* 0x00000001161b7824 */ /* 0x102fe400078e0207 */
[----:B------:R-:W-:-:S03]  /*2b30*/  IMAD.IADD R26, R20, 0x1, R7 ;  /* 0x00000001141a7824 */ /* 0x000fc600078e0207 */
[----:B------:R-:W-:Y:S01]  /*2b40*/  IMNMX R27, R27, R6, PT ;  /* 0x000000061b1b7217 */ /* 0x000fe20003800200 */
[----:B------:R-:W-:Y:S05]  /*2b50*/  @!P3 BRA `(.L_x_232) ;  /* 0x000001200000b947 */ /* 0x000fea0003800000 */
[----:B------:R-:W-:Y:S01]  /*2b60*/  IADD3 R7, -R211, R208, R7 ;  /* 0x000000d0d3077210 */ /* 0x000fe20007ffe107 */
[----:B------:R-:W-:Y:S03]  /*2b70*/  BSSY B0, `(.L_x_233) ;  /* 0x000000c000007945 */ /* 0x000fe60003800000 */
        /* <DEDUP_REMOVED lines=8> */
.L_x_234:
[----:B------:R-:W-:-:S13]  /*2c00*/  ISETP.NE.AND P0, PT, R13, 0x1, PT ;  /* 0x000000010d00780c */ /* 0x000fda0003f05270 */
[----:B------:R-:W-:-:S05]  /*2c10*/  @P0 IMAD.HI.U32 R0, R7, c[0x0][0x330], RZ ;  /* 0x0000cc0007000a27 */ /* 0x000fca00078e00ff */
[----:B------:R-:W-:Y:S02]  /*2c20*/  @P0 SHF.R.U32.HI R7, RZ, c[0x0][0x334], R0 ;  /* 0x0000cd00ff070a19 */ /* 0x000fe40000011600 */
.L_x_235:
[----:B------:R-:W-:Y:S05]  /*2c30*/  BSYNC B0 ;  /* 0x0000000000007941 */ /* 0x000fea0003800000 */
.L_x_233:
[----:B------:R-:W-:-:S05]  /*2c40*/  IMAD R7, R7, c[0x0][0x32c], R4 ;  /* 0x0000cb0007077a24 */ /* 0x000fca00078e0204 */
[----:B------:R-:W-:Y:S02]  /*2c50*/  IADD3 R0, R7, c[0x0][0x32c], RZ ;  /* 0x0000cb0007007a10 */ /* 0x000fe40007ffe0ff */
[----:B------:R-:W-:Y:S02]  /*2c60*/  IMNMX R26, R26, R7, !PT ;  /* 0x000000071a1a7217 */ /* 0x000fe40007800200 */
[----:B------:R-:W-:Y:S02]  /*2c70*/  IMNMX R27, R27, R0, PT ;  /* 0x000000001b1b7217 */ /* 0x000fe40003800200 */
.L_x_232:
        /* <DEDUP_REMOVED lines=116> */
[----:B------:R-:W-:Y:S02]  /*33c0*/  ISETP.LT.OR P0, PT, R27, 0x5a, P0 ;  /* 0x0000005a1b00780c */ /* 0x000fe40000701670 */
[----:B------:R-:W1:Y:S02]  /*33d0*/  SHFL.IDX PT, R27, R24, 0x1, 0x1c1f ;  /* 0x003c1f00181b7f89 */ /* 0x000e6400000e0000 */
[----:B------:R-:W-:Y:S01]  /*33e0*/  FSEL R133, R49, -INF , !P0 ;  /* 0xff80000031857808 */ /* 0x000fe20004000000 */
        /* <DEDUP_REMOVED lines=14> */
.L_x_238:
[----:B------:R-:W-:-:S13]  /*34d0*/  ISETP.NE.AND P0, PT, R13, 0x1, PT ;  /* 0x000000010d00780c */ /* 0x000fda0003f05270 */
[----:B------:R-:W-:-:S05]  /*34e0*/  @P0 IMAD.HI.U32 R6, R27, c[0x0][0x330], RZ ;  /* 0x0000cc001b060a27 */ /* 0x000fca00078e00ff */
[----:B------:R-:W-:Y:S02]  /*34f0*/  @P0 SHF.R.U32.HI R27, RZ, c[0x0][0x334], R6 ;  /* 0x0000cd00ff1b0a19 */ /* 0x000fe40000011606 */
.L_x_239:
[----:B------:R-:W-:Y:S05]  /*3500*/  BSYNC B0 ;  /* 0x0000000000007941 */ /* 0x000fea0003800000 */
.L_x_237:
[----:B------:R-:W-:-:S05]  /*3510*/  IMAD R41, R27, c[0x0][0x32c], R4 ;  /* 0x0000cb001b297a24 */ /* 0x000fca00078e0204 */
[----:B------:R-:W-:Y:S02]  /*3520*/  IADD3 R27, R41, c[0x0][0x32c], RZ ;  /* 0x0000cb00291b7a10 */ /* 0x000fe40007ffe0ff */
[----:B------:R-:W-:Y:S02]  /*3530*/  IMNMX R26, R26, R41, !PT ;  /* 0x000000291a1a7217 */ /* 0x000fe40007800200 */
[----:B------:R-:W-:Y:S02]  /*3540*/  IMNMX R22, R22, R27, PT ;  /* 0x0000001b16167217 */ /* 0x000fe40003800200 */
.L_x_236:
[----:B------:R-:W-:Y:S01]  /*3550*/  ISETP.NE.AND P0, PT, R90, RZ, PT ;  /* 0x000000ff5a00720c */ /* 0x000fe20003f05270 */
[----:B------:R-:W-:Y:S01]  /*3560*/  IMAD.SHL.U32 R204, R2, 0x2, RZ ;  /* 0x0000000202cc7824 */ /* 0x000fe200078e00ff */
[C---:B------:R-:W-:Y:S02]  /*3570*/  ISETP.GT.AND P2, PT, R26.reuse, 0x58, !P2 ;  /* 0x000000581a00780c */ /* 0x040fe40005744270 */
[C---:B------:R-:W-:Y:S01]  /*3580*/  ISETP.GT.AND P0, PT, R26.reuse, 0x8, !P0 ;  /* 0x000000081a00780c */ /* 0x040fe20004704270 */
[----:B------:R-:W-:Y:S01]  /*3590*/  IMAD R202, R5, 0x2, R204 ;  /* 0x0000000205ca7824 */ /* 0x000fe200078e02cc */
[----:B------:R-:W-:Y:S01]  /*35a0*/  ISETP.GT.AND P1, PT, R26, 0x59, !P1 ;  /* 0x000000591a00780c */ /* 0x000fe20004f24270 */
[----:B------:R-:W-:Y:S01]  /*35b0*/  LDSM.16.MT88.4 R96, [R204+0x3100] ;  /* 0x00310000cc60783b */ /* 0x000fe20000004200 */
[C---:B------:R-:W-:Y:S01]  /*35c0*/  ISETP.LT.OR P0, PT, R22.reuse, 0x9, P0 ;  /* 0x000000091600780c */ /* 0x040fe20000701670 */
[C---:B------:R-:W-:Y:S01]  /*35d0*/  IMAD R200, R3.reuse, 0x2, R202 ;  /* 0x0000000203c87824 */ /* 0x040fe200078e02ca */
[----:B------:R-:W-:Y:S01]  /*35e0*/  ISETP.LT.OR P2, PT, R22, 0x59, P2 ;  /* 0x000000591600780c */ /* 0x000fe20001741670 */
[----:B------:R-:W-:Y:S01]  /*35f0*/  IMAD R201, R3, 0x2, R204 ;  /* 0x0000000203c97824 */ /* 0x000fe200078e02cc */
[----:B------:R-:W-:Y:S01]  /*3600*/  FSEL R6, R10, -INF , !P0 ;  /* 0xff8000000a067808 */ /* 0x000fe20004000000 */
[----:B------:R-:W-:Y:S01]  /*3610*/  LDSM.16.MT88.4 R108, [R204+0x100] ;  /* 0x00010000cc6c783b */ /* 0x000fe20000004200 */
[----:B------:R-:W-:-:S02]  /*3620*/  ISETP.NE.AND P0, PT, R89, RZ, PT ;  /* 0x000000ff5900720c */ /* 0x000fc40003f05270 */
[----:B------:R-:W-:Y:S01]  /*3630*/  ISETP.LT.OR P1, PT, R22, 0x5a, P1 ;  /* 0x0000005a1600780c */ /* 0x000fe20000f21670 */
[----:B------:R-:W-:Y:S01]  /*3640*/  LDSM.16.MT88.4 R104, [R202+0x3100] ;  /* 0x00310000ca68783b */ /* 0x000fe20000004200 */
[----:B------:R-:W-:Y:S02]  /*3650*/  ISETP.GT.AND P0, PT, R26, 0x9, !P0 ;  /* 0x000000091a00780c */ /* 0x000fe40004704270 */
[----:B------:R-:W-:Y:S02]  /*3660*/  FSEL R132, R50, -INF , !P2 ;  /* 0xff80000032847808 */ /* 0x000fe40005000000 */
[----:B------:R-:W-:Y:S02]  /*3670*/  ISETP.LT.OR P0, PT, R22, 0xa, P0 ;  /* 0x0000000a1600780c */ /* 0x000fe40000701670 */
[----:B------:R-:W-:Y:S02]  /*3680*/  FSEL R130, R51, -INF , !P1 ;  /* 0xff80000033827808 */ /* 0x000fe40004800000 */
[----:B------:R-:W-:-:S02]  /*3690*/  FSEL R4, R11, -INF , !P0 ;  /* 0xff8000000b047808 */ /* 0x000fc40004000000 */
        /* <DEDUP_REMOVED lines=68> */
[----:B------:R-:W-:Y:S01]  /*3ae0*/  LDSM.16.MT88.4 R56, [R201+0x3100] ;  /* 0x00310000c938783b */ /* 0x000fe20000004200 */
        /* <DEDUP_REMOVED lines=134> */
[--C-:B------:R-:W-:Y:S01]  /*4350*/  FFMA.FTZ R162, R184, c[0x0][0x2d0], -R129.reuse ;  /* 0x0000b400b8a27a23 */ /* 0x100fe20000010881 */
[----:B------:R-:W-:Y:S01]  /*4360*/  IADD3 R184, R14, -0x2, RZ ;  /* 0xfffffffe0eb87810 */ /* 0x000fe20007ffe0ff */
        /* <DEDUP_REMOVED lines=236> */
[----:B------:R-:W-:Y:S02]  /*5230*/  FADD.FTZ R135, R135, R150 ;  /* 0x0000009687877221 */ /* 0x000fe40000010000 */
[----:B------:R-:W-:Y:S02]  /*5240*/  IMAD.IADD R15, R15, 0x1, R40 ;  /* 0x000000010f0f7824 */ /* 0x000fe400078e0228 */
[----:B------:R-:W-:Y:S02]  /*5250*/  FADD.FTZ R36, R36, R133 ;  /* 0x0000008524247221 */ /* 0x000fe40000010000 */
[----:B------:R-:W-:Y:S01]  /*5260*/  FADD.FTZ R220, R220, R135 ;  /* 0x00000087dcdc7221 */ /* 0x000fe20000010000 */
[----:B------:R-:W-:Y:S01]  /*5270*/  HMMA.16816.F32 R104, R4, R22, R104 ;  /* 0x000000160468723c */ /* 0x000fe20000001868 */
[----:B------:R-:W-:Y:S01]  /*5280*/  FADD.FTZ R219, R219, R36 ;  /* 0x00000024dbdb7221 */ /* 0x000fe20000010000 */
[----:B------:R-:W-:-:S06]  /*5290*/  IADD3 R2, R15, c[0x0][0x328], RZ ;  /* 0x0000ca000f027a10 */ /* 0x000fcc0007ffe0ff */
[C---:B--2---:R-:W-:Y:S08]  /*52a0*/  HMMA.16816.F32 R52, R4.reuse, R16, R52 ;  /* 0x000000100434723c */ /* 0x044ff00000001834 */
[C---:B------:R-:W-:Y:S08]  /*52b0*/  HMMA.16816.F32 R56, R4.reuse, R18, R56 ;  /* 0x000000120438723c */ /* 0x040ff00000001838 */
[C---:B-1----:R-:W-:Y:S08]  /*52c0*/  HMMA.16816.F32 R60, R4.reuse, R8, R60 ;  /* 0x00000008043c723c */ /* 0x042ff0000000183c */
[----:B------:R-:W-:Y:S01]  /*52d0*/  HMMA.16816.F32 R64, R4, R10, R64 ;  /* 0x0000000a0440723c */ /* 0x000fe20000001840 */
[----:B------:R-:W-:Y:S07]  /*52e0*/  @!P3 BRA `(.L_x_240) ;  /* 0x000000e00000b947 */ /* 0x000fee0003800000 */
        /* <DEDUP_REMOVED lines=9> */
.L_x_241:
[----:B------:R-:W-:-:S13]  /*5380*/  ISETP.NE.AND P0, PT, R13, 0x1, PT ;  /* 0x000000010d00780c */ /* 0x000fda0003f05270 */
[----:B------:R-:W-:-:S05]  /*5390*/  @P0 IMAD.HI.U32 R3, R4, c[0x0][0x330], RZ ;  /* 0x0000cc0004030a27 */ /* 0x000fca00078e00ff */
[----:B------:R-:W-:-:S05]  /*53a0*/  @P0 SHF.R.U32.HI R4, RZ, c[0x0][0x334], R3 ;  /* 0x0000cd00ff040a19 */ /* 0x000fca0000011603 */
.L_x_242:
[----:B------:R-:W-:-:S05]  /*53b0*/  IMAD R13, R4, R13, c[0x0][0x32c] ;  /* 0x0000cb00040d7624 */ /* 0x000fca00078e020d */
[----:B------:R-:W-:-:S05]  /*53c0*/  IMNMX R2, R2, R13, PT ;  /* 0x0000000d02027217 */ /* 0x000fca0003800200 */
.L_x_240:
        /* <DEDUP_REMOVED lines=13> */
.L_x_252:
[----:B------:R-:W-:Y:S04]  /*54a0*/  DEPBAR.LE SB0, 0x0 ;  /* 0x000080000000791a */ /* 0x000fe80000000000 */
[----:B------:R-:W-:Y:S01]  /*54b0*/  BAR.SYNC.DEFER_BLOCKING 0x0 ;  /* 0x0000000000007b1d */ /* 0x000fe20000010000 */
[----:B------:R-:W-:Y:S01]  /*54c0*/  ISETP.GT.AND P2, PT, R207, R226, PT ;  /* 0x000000e2cf00720c */ /* 0x000fe20003f44270 */
[C---:B------:R-:W-:Y:S11]  /*54d0*/  IMAD R244, R226.reuse, -0x60, RZ ;  /* 0xffffffa0e2f47824 */ /* 0x040ff600078e02ff */
[----:B------:R-:W-:Y:S01]  /*54e0*/  @!UPT UIADD3 URZ, URZ, URZ, URZ ;  /* 0x0000003f3f3ff290 */ /* 0x000fe2000fffe03f */
[----:B------:R-:W-:Y:S01]  /*54f0*/  @!P2 SHF.R.S32.HI R0, RZ, 0x1f, R226 ;  /* 0x0000001fff00a819 */ /* 0x000fe200000114e2 */
[----:B------:R-:W-:Y:S04]  /*5500*/  @!P2 IMAD.WIDE.U32 R230, R226, c[0x0][0x208], RZ ;  /* 0x00008200e2e6aa25 */ /* 0x000fe800078e00ff */
        /* <DEDUP_REMOVED lines=14> */
[----:B------:R-:W-:Y:S01]  /*55f0*/  LDSM.16.M88.4 R140, [R199] ;  /* 0x00000000c78c783b */ /* 0x000fe20000000200 */
[----:B------:R-:W-:Y:S02]  /*5600*/  @!P2 SHF.L.U64.HI R0, R228, 0x1, R0 ;  /* 0x00000001e400a819 */ /* 0x000fe40000010200 */
[----:B------:R-:W-:Y:S02]  /*5610*/  @!P2 IADD3 R230, P0, R230, c[0x0][0x1f8], RZ ;  /* 0x00007e00e6e6aa10 */ /* 0x000fe40007f1e0ff */
[----:B------:R-:W-:Y:S02]  /*5620*/  LDSM.16.M88.4 R144, [R198] ;  /* 0x00000000c690783b */ /* 0x000fe40000000200 */
[----:B------:R-:W-:Y:S02]  /*5630*/  @!P2 IADD3.X R231, RZ, c[0x0][0x1fc], R0, P0, P1 ;  /* 0x00007f00ffe7aa10 */ /* 0x000fe400007e2400 */
[----:B------:R-:W-:Y:S01]  /*5640*/  @!P2 IADD3 R234, P0, R234, c[0x0][0x1f8], RZ ;  /* 0x00007e00eaeaaa10 */ /* 0x000fe20007f1e0ff */
[----:B------:R-:W-:Y:S03]  /*5650*/  LDSM.16.M88.4 R148, [R197] ;  /* 0x00000000c594783b */ /* 0x000fe60000000200 */
[----:B------:R-:W-:Y:S02]  /*5660*/  @!P2 IADD3.X R235, R0, c[0x0][0x1fc], RZ, P0, !PT ;  /* 0x00007f0000ebaa10 */ /* 0x000fe400007fe4ff */
[----:B------:R-:W-:Y:S01]  /*5670*/  LDSM.16.M88.4 R152, [R196] ;  /* 0x00000000c498783b */ /* 0x000fe20000000200 */
[----:B------:R-:W-:Y:S01]  /*5680*/  @!P2 IADD3 R228, P1, R234, UR9, RZ ;  /* 0x00000009eae4ac10 */ /* 0x000fe2000ff3e0ff */
[C---:B-1----:R-:W-:Y:S03]  /*5690*/  HMMA.16816.F32 R4, R124.reuse, R116, RZ ;  /* 0x000000747c04723c */ /* 0x042fe600000018ff */
[----:B------:R-:W-:Y:S02]  /*56a0*/  @!P2 IADD3.X R229, R235, UR12, RZ, P1, !PT ;  /* 0x0000000cebe5ac10 */ /* 0x000fe40008ffe4ff */
[----:B------:R-:W-:Y:S03]  /*56b0*/  @!P2 IADD3 R232, P0, R228, UR9, RZ ;  /* 0x00000009e4e8ac10 */ /* 0x000fe6000ff1e0ff */
[C---:B------:R-:W-:Y:S01]  /*56c0*/  HMMA.16816.F32 R8, R124.reuse, R118, RZ ;  /* 0x000000767c08723c */ /* 0x040fe200000018ff */
[----:B------:R-:W1:Y:S03]  /*56d0*/  LDSM.16.M88.4 R116, [R206+0xa100] ;  /* 0x00a10000ce74783b */ /* 0x000e660000000200 */
[----:B------:R-:W-:Y:S04]  /*56e0*/  @!P2 IADD3.X R233, R229, UR12, RZ, P0, !PT ;  /* 0x0000000ce5e9ac10 */ /* 0x000fe800087fe4ff */
[C---:B--2---:R-:W-:Y:S08]  /*56f0*/  HMMA.16816.F32 R12, R124.reuse, R120, RZ ;  /* 0x000000787c0c723c */ /* 0x044ff000000018ff */
[C---:B------:R-:W-:Y:S01]  /*5700*/  HMMA.16816.F32 R16, R124.reuse, R122, RZ ;  /* 0x0000007a7c10723c */ /* 0x040fe200000018ff */
[----:B------:R-:W2:Y:S07]  /*5710*/  LDSM.16.M88.4 R120, [R206+0xa900] ;  /* 0x00a90000ce78783b */ /* 0x000eae0000000200 */
[C---:B---3--:R-:W-:Y:S08]  /*5720*/  HMMA.16816.F32 R20, R124.reuse, R128, RZ ;  /* 0x000000807c14723c */ /* 0x048ff000000018ff */
[C---:B------:R-:W-:Y:S01]  /*5730*/  HMMA.16816.F32 R24, R124.reuse, R130, RZ ;  /* 0x000000827c18723c */ /* 0x040fe200000018ff */
[----:B------:R-:W3:Y:S07]  /*5740*/  LDSM.16.M88.4 R128, [R205] ;  /* 0x00000000cd80783b */ /* 0x000eee0000000200 */
[C---:B----4-:R-:W-:Y:S08]  /*5750*/  HMMA.16816.F32 R28, R124.reuse, R132, RZ ;  /* 0x000000847c1c723c */ /* 0x050ff000000018ff */
[C---:B------:R-:W-:Y:S01]  /*5760*/  HMMA.16816.F32 R32, R124.reuse, R134, RZ ;  /* 0x000000867c20723c */ /* 0x040fe200000018ff */
[----:B------:R-:W4:Y:S05]  /*5770*/  LDSM.16.M88.4 R132, [R195] ;  /* 0x00000000c384783b */ /* 0x000f2a0000000200 */
[----:B------:R-:W-:Y:S01]  /*5780*/  @!PT LDS RZ, [RZ] ;  /* 0x00000000fffff984 */ /* 0x000fe20000000800 */
[----:B------:R-:W-:Y:S01]  /*5790*/  @!PT LDS RZ, [RZ] ;  /* 0x00000000fffff984 */ /* 0x000fe20000000800 */
[----:B------:R-:W-:Y:S01]  /*57a0*/  @!PT LDS RZ, [RZ] ;  /* 0x00000000fffff984 */ /* 0x000fe20000000800 */
[----:B------:R5:W-:Y:S02]  /*57b0*/  @!P2 LDGSTS.E.BYPASS.LTC128B.128 [R209+0x100], [R234.64], !P6 ;  /* 0x00100000ead1afae */ /* 0x000be4000f101d4a */
[C---:B-1----:R-:W-:Y:S03]  /*57c0*/  HMMA.16816.F32 R36, R124.reuse, R116, RZ ;  /* 0x000000747c24723c */ /* 0x042fe600000018ff */
[----:B------:R1:W-:Y:S05]  /*57d0*/  @!P2 LDGSTS.E.BYPASS.LTC128B.128 [R209+0x3100], [R230.64], !P5 ;  /* 0x03100000e6d1afae */ /* 0x0003ea000e901d4a */
[C---:B------:R-:W-:Y:S01]  /*57e0*/  HMMA.16816.F32 R40, R124.reuse, R118, RZ ;  /* 0x000000767c28723c */ /* 0x040fe200000018ff */
[----:B------:R1:W-:Y:S05]  /*57f0*/  @!P2 LDGSTS.E.BYPASS.LTC128B.128 [R209+0x1100], [R228.64], !P6 ;  /* 0x01100000e4d1afae */ /* 0x0003ea000f101d4a */
[----:B------:R4:W-:Y:S02]  /*5800*/  @!P2 LDGSTS.E.BYPASS.LTC128B.128 [R209+0x4100], [R228.64+0x80], !P5 ;  /* 0x04100080e4d1afae */ /* 0x0009e4000e901d4a */
[C---:B--2---:R-:W-:Y:S03]  /*5810*/  HMMA.16816.F32 R44, R124.reuse, R120, RZ ;  /* 0x000000787c2c723c */ /* 0x044fe600000018ff */
[----:B------:R2:W-:Y:S05]  /*5820*/  @!P2 LDGSTS.E.BYPASS.LTC128B.128 [R209+0x2100], [R232.64], !P6 ;  /* 0x02100000e8d1afae */ /* 0x0005ea000f101d4a */
[----:B------:R-:W-:Y:S01]  /*5830*/  HMMA.16816.F32 R48, R124, R122, RZ ;  /* 0x0000007a7c30723c */ /* 0x000fe200000018ff */
[----:B------:R2:W-:Y:S01]  /*5840*/  @!P2 LDGSTS.E.BYPASS.LTC128B.128 [R209+0x5100], [R232.64+0x80], !P5 ;  /* 0x05100080e8d1afae */ /* 0x0005e2000e901d4a */
[C---:B------:R-:W-:Y:S04]  /*5850*/  ISETP.GT.AND P2, PT, R226.reuse, R207, PT ;  /* 0x000000cfe200720c */ /* 0x040fe80003f44270 */
[----:B------:R-:W2:Y:S02]  /*5860*/  LDSM.16.M88.4 R160, [R203+0x8100] ;  /* 0x00810000cba0783b */ /* 0x000ea40000000200 */
[C---:B---3--:R-:W-:Y:S03]  /*5870*/  HMMA.16816.F32 R4, R136.reuse, R128, R4 ;  /* 0x000000808804723c */ /* 0x048fe60000001804 */
[----:B------:R-:W0:Y:S04]  /*5880*/  LDGDEPBAR ;  /* 0x00000000000079af */ /* 0x000e280000000000 */
[----:B-1----:R-:W-:Y:S01]  /*5890*/  @P2 IMAD.MOV.U32 R230, RZ, RZ, R212 ;  /* 0x000000ffffe62224 */ /* 0x002fe200078e00d4 */
[C---:B------:R-:W-:Y:S01]  /*58a0*/  HMMA.16816.F32 R8, R136.reuse, R130, R8 ;  /* 0x000000828808723c */ /* 0x040fe20000001808 */
[----:B------:R-:W1:Y:S03]  /*58b0*/  LDSM.16.M88.4 R116, [R203+0x8900] ;  /* 0x00890000cb74783b */ /* 0x000e660000000200 */
[----:B------:R-:W-:Y:S01]  /*58c0*/  @P2 IADD3 R0, R226, -0x1, RZ ;  /* 0xffffffffe2002810 */ /* 0x000fe20007ffe0ff */
[----:B------:R-:W-:Y:S01]  /*58d0*/  @P2 IMAD.MOV.U32 R231, RZ, RZ, R215 ;  /* 0x000000ffffe72224 */ /* 0x000fe200078e00d7 */
[----:B------:R-:W3:Y:S02]  /*58e0*/  LDSM.16.M88.4 R120, [R203+0x9100] ;  /* 0x00910000cb78783b */ /* 0x000ee40000000200 */
[C---:B------:R-:W-:Y:S03]  /*58f0*/  HMMA.16816.F32 R12, R136.reuse, R140, R12 ;  /* 0x0000008c880c723c */ /* 0x040fe6000000180c */
[----:B------:R-:W1:Y:S01]  /*5900*/  LDSM.16.M88.4 R128, [R203+0x9900] ;  /* 0x00990000cb80783b */ /* 0x000e620000000200 */
[----:B------:R-:W-:Y:S01]  /*5910*/  @P2 SHF.R.S32.HI R184, RZ, 0x1f, R0 ;  /* 0x0000001fffb82819 */ /* 0x000fe20000011400 */
[----:B----4-:R-:W-:Y:S03]  /*5920*/  @P2 IMAD.WIDE.U32 R228, R0, c[0x0][0x1e0], RZ ;  /* 0x0000780000e42a25 */ /* 0x010fe600078e00ff */
[C---:B------:R-:W-:Y:S01]  /*5930*/  HMMA.16816.F32 R16, R136.reuse, R142, R16 ;  /* 0x0000008e8810723c */ /* 0x040fe20000001810 */
[----:B------:R-:W-:Y:S03]  /*5940*/  LDSM.16.M88.4 R140, [R194] ;  /* 0x00000000c28c783b */ /* 0x000fe60000000200 */
[----:B------:R-:W-:Y:S04]  /*5950*/  @P2 IMAD R184, R184, c[0x0][0x1e0], RZ ;  /* 0x00007800b8b82a24 */ /* 0x000fe800078e02ff */
[C---:B------:R-:W-:Y:S04]  /*5960*/  HMMA.16816.F32 R20, R136.reuse, R144, R20 ;  /* 0x000000908814723c */ /* 0x040fe80000001814 */
[----:B------:R-:W-:Y:S04]  /*5970*/  @P2 IMAD R184, R0, c[0x0][0x1e4], R184 ;  /* 0x0000790000b82a24 */ /* 0x000fe800078e02b8 */
[C---:B------:R-:W-:Y:S01]  /*5980*/  HMMA.16816.F32 R24, R136.reuse, R146, R24 ;  /* 0x000000928818723c */ /* 0x040fe20000001818 */
[----:B------:R-:W-:Y:S03]  /*5990*/  LDSM.16.M88.4 R144, [R194+0x800] ;  /* 0x00080000c290783b */ /* 0x000fe60000000200 */
[----:B------:R-:W-:Y:S02]  /*59a0*/  @P2 IMAD.IADD R184, R229, 0x1, R184 ;  /* 0x00000001e5b82824 */ /* 0x000fe400078e02b8 */
[----:B------:R-:W-:Y:S02]  /*59b0*/  @P2 IMAD.WIDE.U32 R228, R228, 0x60, R230 ;  /* 0x00000060e4e42825 */ /* 0x000fe400078e00e6 */
[C---:B------:R-:W-:Y:S04]  /*59c0*/  HMMA.16816.F32 R28, R136.reuse, R148, R28 ;  /* 0x00000094881c723c */ /* 0x040fe8000000181c */
[----:B------:R-:W-:Y:S02]  /*59d0*/  @P2 IMAD.SHL.U32 R0, R228, 0x2, RZ ;  /* 0x00000002e4002824 */ /* 0x000fe400078e00ff */
[----:B------:R-:W-:Y:S02]  /*59e0*/  @P2 IMAD.SHL.U32 R231, R187, 0x40, RZ ;  /* 0x00000040bbe72824 */ /* 0x000fe400078e00ff */
[C---:B------:R-:W-:Y:S01]  /*59f0*/  HMMA.16816.F32 R32, R136.reuse, R150, R32 ;  /* 0x000000968820723c */ /* 0x040fe20000001820 */
[----:B------:R-:W-:Y:S03]  /*5a00*/  LDSM.16.M88.4 R148, [R194+0x1800] ;  /* 0x00180000c294783b */ /* 0x000fe60000000200 */
[----:B------:R-:W-:Y:S04]  /*5a10*/  @P2 IMAD R184, R184, 0x60, RZ ;  /* 0x00000060b8b82824 */ /* 0x000fe800078e02ff */
[C---:B------:R-:W-:Y:S04]  /*5a20*/  HMMA.16816.F32 R36, R136.reuse, R152, R36 ;  /* 0x000000988824723c */ /* 0x040fe80000001824 */
[----:B------:R-:W-:Y:S04]  /*5a30*/  @P2 IMAD.IADD R227, R229, 0x1, R184 ;  /* 0x00000001e5e32824 */ /* 0x000fe800078e02b8 */
[C---:B------:R-:W-:Y:S01]  /*5a40*/  HMMA.16816.F32 R40, R136.reuse, R154, R40 ;  /* 0x0000009a8828723c */ /* 0x040fe20000001828 */
[----:B------:R-:W-:Y:S03]  /*5a50*/  LDSM.16.M88.4 R152, [R194+0x2000] ;  /* 0x00200000c298783b */ /* 0x000fe60000000200 */
[----:B------:R-:W-:Y:S02]  /*5a60*/  @P2 SHF.L.U64.HI R184, R228, 0x1, R227 ;  /* 0x00000001e4b82819 */ /* 0x000fe400000102e3 */
[----:B------:R-:W-:Y:S02]  /*5a70*/  @P2 IADD3 R228, P0, R0, c[0x0][0x1c8], RZ ;  /* 0x0000720000e42a10 */ /* 0x000fe40007f1e0ff */
[C---:B------:R-:W-:Y:S04]  /*5a80*/  HMMA.16816.F32 R44, R136.reuse, R132, R44 ;  /* 0x00000084882c723c */ /* 0x040fe8000000182c */
[----:B------:R-:W-:Y:S02]  /*5a90*/  @P2 IADD3.X R229, R184, c[0x0][0x1cc], RZ, P0, !PT ;  /* 0x00007300b8e52a10 */ /* 0x000fe400007fe4ff */
[----:B------:R-:W-:Y:S02]  /*5aa0*/  @P2 IADD3 R0, P1, R0, 0x80, RZ ;  /* 0x0000008000002810 */ /* 0x000fe40007f3e0ff */
[----:B------:R-:W-:Y:S01]  /*5ab0*/  HMMA.16816.F32 R48, R136, R134, R48 ;  /* 0x000000868830723c */ /* 0x000fe20000001830 */
[----:B------:R-:W4:Y:S03]  /*5ac0*/  LDSM.16.M88.4 R132, [R203+0xa100] ;  /* 0x00a10000cb84783b */ /* 0x000f260000000200 */
[----:B--2---:R-:W-:Y:S01]  /*5ad0*/  @P2 IADD3 R232, P0, R0, c[0x0][0x1c8], RZ ;  /* 0x0000720000e82a10 */ /* 0x004fe20007f1e0ff */
[----:B------:R-:W-:Y:S01]  /*5ae0*/  IMAD.MOV.U32 R0, RZ, RZ, R216 ;  /* 0x000000ffff007224 */ /* 0x000fe200078e00d8 */
[----:B------:R-:W-:Y:S01]  /*5af0*/  @P2 SHF.L.U64.HI R227, R187, 0x6, R186 ;  /* 0x00000006bbe32819 */ /* 0x000fe200000102ba */
[----:B------:R-:W-:Y:S01]  /*5b00*/  @P4 IMAD.MOV.U32 R0, RZ, RZ, R185 ;  /* 0x000000ffff004224 */ /* 0x000fe200078e00b9 */
[C---:B------:R-:W-:Y:S05]  /*5b10*/  HMMA.16816.F32 R4, R156.reuse, R160, R4 ;  /* 0x000000a09c04723c */ /* 0x040fea0000001804 */
[----:B------:R-:W-:Y:S02]  /*5b20*/  @P2 IADD3.X R233, RZ, c[0x0][0x1cc], R184, P0, P1 ;  /* 0x00007300ffe92a10 */ /* 0x000fe400007e24b8 */
[-C--:B------:R-:W-:Y:S01]  /*5b30*/  @P2 IADD3 R230, P1, R228, R231.reuse, RZ ;  /* 0x000000e7e4e62210 */ /* 0x080fe20007f3e0ff */
[C---:B------:R-:W-:Y:S01]  /*5b40*/  HMMA.16816.F32 R8, R156.reuse, R162, R8 ;  /* 0x000000a29c08723c */ /* 0x040fe20000001808 */
[----:B------:R-:W-:Y:S03]  /*5b50*/  LDSM.16.M88.4 R160, [R194+0x4000] ;  /* 0x00400000c2a0783b */ /* 0x000fe60000000200 */
[----:B-----5:R-:W-:Y:S01]  /*5b60*/  @P2 IADD3 R234, P0, R230, R231, RZ ;  /* 0x000000e7e6ea2210 */ /* 0x020fe20007f1e0ff */
[--C-:B------:R-:W-:Y:S01]  /*5b70*/  @P2 IMAD.X R231, R229, 0x1, R227.reuse, P1 ;  /* 0x00000001e5e72824 */ /* 0x100fe200008e06e3 */
[----:B------:R-:W-:Y:S02]  /*5b80*/  SHFL.IDX PT, R184, R0, RZ, 0x1c1f ;  /* 0x001c1fff00b87589 */ /* 0x000fe400000e0000 */
[C---:B-1----:R-:W-:Y:S04]  /*5b90*/  HMMA.16816.F32 R12, R156.reuse, R116, R12 ;  /* 0x000000749c0c723c */ /* 0x042fe8000000180c */
[----:B------:R-:W-:Y:S01]  /*5ba0*/  @P2 IMAD.X R235, R231, 0x1, R227, P0 ;  /* 0x00000001e7eb2824 */ /* 0x000fe200000e06e3 */
[----:B------:R-:W-:Y:S03]  /*5bb0*/  IADD3 R227, -R217, 0x1, R244 ;  /* 0x00000001d9e37810 */ /* 0x000fe60007ffe1f4 */
[C---:B------:R-:W-:Y:S01]  /*5bc0*/  HMMA.16816.F32 R16, R156.reuse, R118, R16 ;  /* 0x000000769c10723c */ /* 0x040fe20000001810 */
[----:B------:R-:W1:Y:S03]  /*5bd0*/  LDSM.16.M88.4 R116, [R203+0xa900] ;  /* 0x00a90000cb74783b */ /* 0x000e660000000200 */
[----:B------:R-:W-:Y:S04]  /*5be0*/  IADD3 R227, -R211, R227, R208 ;  /* 0x000000e3d3e37210 */ /* 0x000fe80007ffe1d0 */
[C---:B---3--:R-:W-:Y:S08]  /*5bf0*/  HMMA.16816.F32 R20, R156.reuse, R120, R20 ;  /* 0x000000789c14723c */ /* 0x048ff00000001814 */
[C---:B------:R-:W-:Y:S01]  /*5c00*/  HMMA.16816.F32 R24, R156.reuse, R122, R24 ;  /* 0x0000007a9c18723c */ /* 0x040fe20000001818 */
[----:B------:R-:W2:Y:S07]  /*5c10*/  LDSM.16.M88.4 R120, [R194+0x1000] ;  /* 0x00100000c278783b */ /* 0x000eae0000000200 */
[C---:B------:R-:W-:Y:S08]  /*5c20*/  HMMA.16816.F32 R28, R156.reuse, R128, R28 ;  /* 0x000000809c1c723c */ /* 0x040ff0000000181c */
[C---:B------:R-:W-:Y:S01]  /*5c30*/  HMMA.16816.F32 R32, R156.reuse, R130, R32 ;  /* 0x000000829c20723c */ /* 0x040fe20000001820 */
[----:B------:R-:W3:Y:S07]  /*5c40*/  LDSM.16.M88.4 R128, [R194+0x2800] ;  /* 0x00280000c280783b */ /* 0x000eee0000000200 */
[C---:B----4-:R-:W-:Y:S08]  /*5c50*/  HMMA.16816.F32 R36, R156.reuse, R132, R36 ;  /* 0x000000849c24723c */ /* 0x050ff00000001824 */
[C---:B------:R-:W-:Y:S01]  /*5c60*/  HMMA.16816.F32 R40, R156.reuse, R134, R40 ;  /* 0x000000869c28723c */ /* 0x040fe20000001828 */
[----:B------:R-:W4:Y:S07]  /*5c70*/  LDSM.16.M88.4 R132, [R206+0xb100] ;  /* 0x00b10000ce84783b */ /* 0x000f2e0000000200 */
[C---:B-1----:R-:W-:Y:S08]  /*5c80*/  HMMA.16816.F32 R44, R156.reuse, R116, R44 ;  /* 0x000000749c2c723c */ /* 0x042ff0000000182c */
[----:B------:R-:W-:Y:S01]  /*5c90*/  HMMA.16816.F32 R48, R156, R118, R48 ;  /* 0x000000769c30723c */ /* 0x000fe20000001830 */
[----:B------:R-:W1:Y:S07]  /*5ca0*/  LDSM.16.M88.4 R116, [R206+0xb900] ;  /* 0x00b90000ce74783b */ /* 0x000e6e0000000200 */
[C---:B------:R-:W-:Y:S08]  /*5cb0*/  HMMA.16816.F32 R4, R164.reuse, R140, R4 ;  /* 0x0000008ca404723c */ /* 0x040ff00000001804 */
[C---:B------:R-:W-:Y:S01]  /*5cc0*/  HMMA.16816.F32 R8, R164.reuse, R142, R8 ;  /* 0x0000008ea408723c */ /* 0x040fe20000001808 */
[----:B------:R-:W5:Y:S07]  /*5cd0*/  LDSM.16.M88.4 R140, [R206+0xc100] ;  /* 0x00c10000ce8c783b */ /* 0x000f6e0000000200 */
[C---:B------:R-:W-:Y:S08]  /*5ce0*/  HMMA.16816.F32 R12, R164.reuse, R144, R12 ;  /* 0x00000090a40c723c */ /* 0x040ff0000000180c */
[C---:B------:R-:W-:Y:S01]  /*5cf0*/  HMMA.16816.F32 R16, R164.reuse, R146, R16 ;  /* 0x00000092a410723c */ /* 0x040fe20000001810 */
[----:B------:R-:W-:Y:S07]  /*5d00*/  LDSM.16.M88.4 R144, [R206+0xd900] ;  /* 0x00d90000ce90783b */ /* 0x000fee0000000200 */
[C---:B--2---:R-:W-:Y:S08]  /*5d10*/  HMMA.16816.F32 R20, R164.reuse, R120, R20 ;  /* 0x00000078a414723c */ /* 0x044ff00000001814 */
[C---:B------:R-:W-:Y:S01]  /*5d20*/  HMMA.16816.F32 R24, R164.reuse, R122, R24 ;  /* 0x0000007aa418723c */ /* 0x040fe20000001818 */
[----:B------:R-:W2:Y:S07]  /*5d30*/  LDSM.16.M88.4 R120, [R206+0xc900] ;  /* 0x00c90000ce78783b */ /* 0x000eae0000000200 */
[C---:B------:R-:W-:Y:S08]  /*5d40*/  HMMA.16816.F32 R28, R164.reuse, R148, R28 ;  /* 0x00000094a41c723c */ /* 0x040ff0000000181c */
[C---:B------:R-:W-:Y:S01]  /*5d50*/  HMMA.16816.F32 R32, R164.reuse, R150, R32 ;  /* 0x00000096a420723c */ /* 0x040fe20000001820 */
[----:B------:R-:W-:Y:S07]  /*5d60*/  LDSM.16.M88.4 R148, [R191] ;  /* 0x00000000bf94783b */ /* 0x000fee0000000200 */
[C---:B------:R-:W-:Y:S08]  /*5d70*/  HMMA.16816.F32 R36, R164.reuse, R152, R36 ;  /* 0x00000098a424723c */ /* 0x040ff00000001824 */
[C---:B------:R-:W-:Y:S01]  /*5d80*/  HMMA.16816.F32 R40, R164.reuse, R154, R40 ;  /* 0x0000009aa428723c */ /* 0x040fe20000001828 */
[----:B------:R-:W-:Y:S07]  /*5d90*/  LDSM.16.M88.4 R152, [R203+0xd900] ;  /* 0x00d90000cb98783b */ /* 0x000fee0000000200 */
[C---:B---3--:R-:W-:Y:S08]  /*5da0*/  HMMA.16816.F32 R44, R164.reuse, R128, R44 ;  /* 0x00000080a42c723c */ /* 0x048ff0000000182c */
[----:B------:R-:W-:Y:S01]  /*5db0*/  HMMA.16816.F32 R48, R164, R130, R48 ;  /* 0x00000082a430723c */ /* 0x000fe20000001830 */
[----:B------:R-:W3:Y:S07]  /*5dc0*/  LDSM.16.M88.4 R128, [R206+0xd100] ;  /* 0x00d10000ce80783b */ /* 0x000eee0000000200 */
[C---:B----4-:R-:W-:Y:S08]  /*5dd0*/  HMMA.16816.F32 R4, R168.reuse, R132, R4 ;  /* 0x00000084a804723c */ /* 0x050ff00000001804 */
[C---:B------:R-:W-:Y:S01]  /*5de0*/  HMMA.16816.F32 R8, R168.reuse, R134, R8 ;  /* 0x00000086a808723c */ /* 0x040fe20000001808 */
[----:B------:R-:W4:Y:S07]  /*5df0*/  LDSM.16.M88.4 R132, [R193] ;  /* 0x00000000c184783b */ /* 0x000f2e0000000200 */
[C---:B-1----:R-:W-:Y:S08]  /*5e00*/  HMMA.16816.F32 R12, R168.reuse, R116, R12 ;  /* 0x00000074a80c723c */ /* 0x042ff0000000180c */
[C---:B------:R-:W-:Y:S01]  /*5e10*/  HMMA.16816.F32 R16, R168.reuse, R118, R16 ;  /* 0x00000076a810723c */ /* 0x040fe20000001810 */
[----:B------:R-:W1:Y:S07]  /*5e20*/  LDSM.16.M88.4 R116, [R192] ;  /* 0x00000000c074783b */ /* 0x000e6e0000000200 */
[C---:B-----5:R-:W-:Y:S08]  /*5e30*/  HMMA.16816.F32 R20, R168.reuse, R140, R20 ;  /* 0x0000008ca814723c */ /* 0x060ff00000001814 */
[C---:B------:R-:W-:Y:S01]  /*5e40*/  HMMA.16816.F32 R24, R168.reuse, R142, R24 ;  /* 0x0000008ea818723c */ /* 0x040fe20000001818 */
[----:B------:R-:W5:Y:S07]  /*5e50*/  LDSM.16.M88.4 R140, [R190] ;  /* 0x00000000be8c783b */ /* 0x000f6e0000000200 */
[C---:B--2---:R-:W-:Y:S08]  /*5e60*/  HMMA.16816.F32 R28, R168.reuse, R120, R28 ;  /* 0x00000078a81c723c */ /* 0x044ff0000000181c */
[C---:B------:R-:W-:Y:S01]  /*5e70*/  HMMA.16816.F32 R32, R168.reuse, R122, R32 ;  /* 0x0000007aa820723c */ /* 0x040fe20000001820 */
[----:B------:R-:W2:Y:S07]  /*5e80*/  LDSM.16.M88.4 R120, [R189] ;  /* 0x00000000bd78783b */ /* 0x000eae0000000200 */
[C---:B---3--:R-:W-:Y:S08]  /*5e90*/  HMMA.16816.F32 R36, R168.reuse, R128, R36 ;  /* 0x00000080a824723c */ /* 0x048ff00000001824 */
[C---:B------:R-:W-:Y:S01]  /*5ea0*/  HMMA.16816.F32 R40, R168.reuse, R130, R40 ;  /* 0x00000082a828723c */ /* 0x040fe20000001828 */
[----:B------:R-:W3:Y:S07]  /*5eb0*/  LDSM.16.M88.4 R128, [R188] ;  /* 0x00000000bc80783b */ /* 0x000eee0000000200 */
[C---:B------:R-:W-:Y:S08]  /*5ec0*/  HMMA.16816.F32 R44, R168.reuse, R144, R44 ;  /* 0x00000090a82c723c */ /* 0x040ff0000000182c */
[----:B------:R-:W-:Y:S01]  /*5ed0*/  HMMA.16816.F32 R48, R168, R146, R48 ;  /* 0x00000092a830723c */ /* 0x000fe20000001830 */
        /* <DEDUP_REMOVED lines=16> */
[C---:B---3--:R-:W-:Y:S08]  /*5fe0*/  HMMA.16816.F32 R44, R172.reuse, R128, R44 ;  /* 0x00000080ac2c723c */ /* 0x048ff0000000182c */
[----:B------:R-:W-:Y:S01]  /*5ff0*/  HMMA.16816.F32 R48, R172, R130, R48 ;  /* 0x00000082ac30723c */ /* 0x000fe20000001830 */
[----:B------:R-:W3:Y:S07]  /*6000*/  LDSM.16.M88.4 R128, [R194+0x3800] ;  /* 0x00380000c280783b */ /* 0x000eee0000000200 */
        /* <DEDUP_REMOVED lines=10> */
[C---:B------:R-:W-:Y:S08]  /*60b0*/  HMMA.16816.F32 R40, R176.reuse, R142, R40 ;  /* 0x0000008eb028723c */ /* 0x040ff00000001828 */
[C---:B------:R-:W-:Y:S08]  /*60c0*/  HMMA.16816.F32 R44, R176.reuse, R152, R44 ;  /* 0x00000098b02c723c */ /* 0x040ff0000000182c */
[----:B------:R-:W-:Y:S08]  /*60d0*/  HMMA.16816.F32 R48, R176, R154, R48 ;  /* 0x0000009ab030723c */ /* 0x000ff00000001830 */
[C---:B--2---:R-:W-:Y:S08]  /*60e0*/  HMMA.16816.F32 R4, R180.reuse, R120, R4 ;  /* 0x00000078b404723c */ /* 0x044ff00000001804 */
[C---:B------:R-:W-:Y:S01]  /*60f0*/  HMMA.16816.F32 R8, R180.reuse, R122, R8 ;  /* 0x0000007ab408723c */ /* 0x040fe20000001808 */
[----:B------:R-:W2:Y:S07]  /*6100*/  LDSM.16.M88.4 R120, [R194+0x5000] ;  /* 0x00500000c278783b */ /* 0x000eae0000000200 */
[C---:B---3--:R-:W-:Y:S08]  /*6110*/  HMMA.16816.F32 R12, R180.reuse, R128, R12 ;  /* 0x00000080b40c723c */ /* 0x048ff0000000180c */
[C---:B------:R-:W-:Y:S01]  /*6120*/  HMMA.16816.F32 R16, R180.reuse, R130, R16 ;  /* 0x00000082b410723c */ /* 0x040fe20000001810 */
[----:B------:R-:W3:Y:S01]  /*6130*/  LDSM.16.M88.4 R128, [R194+0x5800] ;  /* 0x00580000c280783b */ /* 0x000ee20000000200 */
[----:B------:R-:W-:Y:S04]  /*6140*/  DEPBAR.LE SB0, 0x0 ;  /* 0x000080000000791a */ /* 0x000fe80000000000 */
[----:B------:R-:W-:Y:S02]  /*6150*/  BAR.SYNC.DEFER_BLOCKING 0x0 ;  /* 0x0000000000007b1d */ /* 0x000fe40000010000 */
[C---:B------:R-:W-:Y:S08]  /*6160*/  HMMA.16816.F32 R20, R180.reuse, R160, R20 ;  /* 0x000000a0b414723c */ /* 0x040ff00000001814 */
[C---:B------:R-:W-:Y:S08]  /*6170*/  HMMA.16816.F32 R24, R180.reuse, R162, R24 ;  /* 0x000000a2b418723c */ /* 0x040ff00000001818 */
[C---:B-1----:R-:W-:Y:S01]  /*6180*/  HMMA.16816.F32 R28, R180.reuse, R116, R28 ;  /* 0x00000074b41c723c */ /* 0x042fe2000000181c */
[----:B------:R-:W-:Y:S01]  /*6190*/  @!PT LDS RZ, [RZ] ;  /* 0x00000000fffff984 */ /* 0x000fe20000000800 */
[----:B------:R-:W-:Y:S01]  /*61a0*/  @!PT LDS RZ, [RZ] ;  /* 0x00000000fffff984 */ /* 0x000fe20000000800 */
[----:B------:R-:W-:Y:S01]  /*61b0*/  @!PT LDS RZ, [RZ] ;  /* 0x00000000fffff984 */ /* 0x000fe20000000800 */
[----:B------:R1:W-:Y:S07]  /*61c0*/  @P2 LDGSTS.E.BYPASS.LTC128B.128 [R209+0x8100], [R228.64], !P6 ;  /* 0x08100000e4d12fae */ /* 0x0003ee000f101d4a */
[C---:B------:R-:W-:Y:S01]  /*61d0*/  HMMA.16816.F32 R32, R180.reuse, R118, R32 ;  /* 0x00000076b420723c */ /* 0x040fe20000001820 */
[----:B------:R4:W-:Y:S07]  /*61e0*/  @P2 LDGSTS.E.BYPASS.LTC128B.128 [R209+0xb100], [R232.64], !P5 ;  /* 0x0b100000e8d12fae */ /* 0x0009ee000e901d4a */
[C---:B--2---:R-:W-:Y:S01]  /*61f0*/  HMMA.16816.F32 R36, R180.reuse, R120, R36 ;  /* 0x00000078b424723c */ /* 0x044fe20000001824 */
[----:B------:R2:W-:Y:S05]  /*6200*/  @P2 LDGSTS.E.BYPASS.LTC128B.128 [R209+0x9100], [R230.64], !P6 ;  /* 0x09100000e6d12fae */ /* 0x0005ea000f101d4a */
[----:B------:R2:W-:Y:S02]  /*6210*/  @P2 LDGSTS.E.BYPASS.LTC128B.128 [R209+0xc100], [R230.64+0x80], !P5 ;  /* 0x0c100080e6d12fae */ /* 0x0005e4000e901d4a */
[C---:B------:R-:W-:Y:S03]  /*6220*/  HMMA.16816.F32 R40, R180.reuse, R122, R40 ;  /* 0x0000007ab428723c */ /* 0x040fe60000001828 */
[----:B------:R2:W-:Y:S05]  /*6230*/  @P2 LDGSTS.E.BYPASS.LTC128B.128 [R209+0xa100], [R234.64], !P6 ;  /* 0x0a100000ead12fae */ /* 0x0005ea000f101d4a */
[C---:B---3--:R-:W-:Y:S01]  /*6240*/  HMMA.16816.F32 R44, R180.reuse, R128, R44 ;  /* 0x00000080b42c723c */ /* 0x048fe2000000182c */
[----:B------:R3:W-:Y:S03]  /*6250*/  @P2 LDGSTS.E.BYPASS.LTC128B.128 [R209+0xd100], [R234.64+0x80], !P5 ;  /* 0x0d100080ead12fae */ /* 0x0007e6000e901d4a */
[C---:B-1----:R-:W-:Y:S02]  /*6260*/  IADD3 R229, R227.reuse, c[0x0][0x328], RZ ;  /* 0x0000ca00e3e57a10 */ /* 0x042fe40007ffe0ff */
[----:B------:R-:W0:Y:S01]  /*6270*/  LDGDEPBAR ;  /* 0x00000000000079af */ /* 0x000e220000000000 */
[----:B------:R-:W-:Y:S01]  /*6280*/  IADD3 R227, R227, UR7, RZ ;  /* 0x00000007e3e37c10 */ /* 0x000fe2000fffe0ff */
[----:B------:R-:W-:Y:S04]  /*6290*/  HMMA.16816.F32 R48, R180, R130, R48 ;  /* 0x00000082b430723c */ /* 0x000fe80000001830 */
[----:B----4-:R-:W-:Y:S02]  /*62a0*/  IMAD.IADD R233, R229, 0x1, R184 ;  /* 0x00000001e5e97824 */ /* 0x010fe400078e02b8 */
[----:B--2---:R-:W-:Y:S02]  /*62b0*/  IMAD.IADD R231, R184, 0x1, R227 ;  /* 0x00000001b8e77824 */ /* 0x004fe400078e02e3 */
[----:B------:R-:W-:-:S05]  /*62c0*/  @!P3 BRA `(.L_x_244) ;  /* 0x000001800000b947 */ /* 0x000fca0003800000 */
[----:B------:R-:W-:Y:S01]  /*62d0*/  IADD3 R184, -R211, R208, R184 ;  /* 0x000000d0d3b87210 */ /* 0x000fe20007ffe1b8 */
[----:B------:R-:W-:Y:S03]  /*62e0*/  BSSY B0, `(.L_x_245) ;  /* 0x0000011000007945 */ /* 0x000fe60003800000 */
        /* <DEDUP_REMOVED lines=11> */
.L_x_246:
[----:B------:R-:W-:Y:S04]  /*63a0*/  MOV R116, c[0x0][0x32c] ;  /* 0x0000cb0000747a02 */ /* 0x000fe80000000f00 */
[----:B------:R-:W-:Y:S11]  /*63b0*/  ISETP.NE.AND P0, PT, R116, 0x1, PT ;  /* 0x000000017400780c */ /* 0x000ff60003f05270 */
[----:B------:R-:W-:Y:S02]  /*63c0*/  @!UPT UIADD3 URZ, URZ, URZ, URZ ;  /* 0x0000003f3f3ff290 */ /* 0x000fe4000fffe03f */
[----:B------:R-:W-:Y:S05]  /*63d0*/  @P0 IMAD.HI.U32 R116, R184, c[0x0][0x330], RZ ;  /* 0x0000cc00b8740a27 */ /* 0x000fea00078e00ff */
[----:B------:R-:W-:Y:S02]  /*63e0*/  @P0 SHF.R.U32.HI R184, RZ, c[0x0][0x334], R116 ;  /* 0x0000cd00ffb80a19 */ /* 0x000fe40000011674 */
.L_x_247:
[----:B------:R-:W-:Y:S05]  /*63f0*/  BSYNC B0 ;  /* 0x0000000000007941 */ /* 0x000fea0003800000 */
.L_x_245:
[----:B------:R-:W-:Y:S04]  /*6400*/  IMAD.IADD R117, R244, 0x1, -R217 ;  /* 0x00000001f4757824 */ /* 0x000fe800078e0ad9 */
[----:B------:R-:W-:Y:S05]  /*6410*/  IMAD R184, R184, c[0x0][0x32c], R117 ;  /* 0x0000cb00b8b87a24 */ /* 0x000fea00078e0275 */
[----:B------:R-:W-:Y:S02]  /*6420*/  IADD3 R116, R184, c[0x0][0x32c], RZ ;  /* 0x0000cb00b8747a10 */ /* 0x000fe40007ffe0ff */
[----:B------:R-:W-:Y:S02]  /*6430*/  IMNMX R231, R231, R184, !PT ;  /* 0x000000b8e7e77217 */ /* 0x000fe40007800200 */
[----:B------:R-:W-:Y:S02]  /*6440*/  IMNMX R233, R233, R116, PT ;  /* 0x00000074e9e97217 */ /* 0x000fe40003800200 */
.L_x_244:
        /* <DEDUP_REMOVED lines=157> */
.L_x_250:
[----:B------:R-:W-:Y:S04]  /*6e20*/  MOV R0, c[0x0][0x32c] ;  /* 0x0000cb0000007a02 */ /* 0x000fe80000000f00 */
[----:B------:R-:W-:Y:S11]  /*6e30*/  ISETP.NE.AND P0, PT, R0, 0x1, PT ;  /* 0x000000010000780c */ /* 0x000ff60003f05270 */
[----:B------:R-:W-:Y:S02]  /*6e40*/  @!UPT UIADD3 URZ, URZ, URZ, URZ ;  /* 0x0000003f3f3ff290 */ /* 0x000fe4000fffe03f */
[----:B------:R-:W-:Y:S05]  /*6e50*/  @P0 IMAD.HI.U32 R0, R9, c[0x0][0x330], RZ ;  /* 0x0000cc0009000a27 */ /* 0x000fea00078e00ff */
[----:B------:R-:W-:Y:S02]  /*6e60*/  @P0 SHF.R.U32.HI R9, RZ, c[0x0][0x334], R0 ;  /* 0x0000cd00ff090a19 */ /* 0x000fe40000011600 */
.L_x_251:
[----:B------:R-:W-:Y:S05]  /*6e70*/  BSYNC B0 ;  /* 0x0000000000007941 */ /* 0x000fea0003800000 */
.L_x_249:
[----:B------:R-:W-:Y:S04]  /*6e80*/  IMAD.IADD R244, R244, 0x1, -R217 ;  /* 0x00000001f4f47824 */ /* 0x000fe800078e0ad9 */
[----:B------:R-:W-:Y:S05]  /*6e90*/  IMAD R244, R9, c[0x0][0x32c], R244 ;  /* 0x0000cb0009f47a24 */ /* 0x000fea00078e02f4 */
[----:B------:R-:W-:Y:S02]  /*6ea0*/  IADD3 R9, R244, c[0x0][0x32c], RZ ;  /* 0x0000cb00f4097a10 */ /* 0x000fe40007ffe0ff */
[----:B------:R-:W-:Y:S02]  /*6eb0*/  IMNMX R5, R5, R244, !PT ;  /* 0x000000f405057217 */ /* 0x000fe40007800200 */
[----:B------:R-:W-:Y:S02]  /*6ec0*/  IMNMX R4, R4, R9, PT ;  /* 0x0000000904047217 */ /* 0x000fe40003800200 */
.L_x_248:
        /* <DEDUP_REMOVED lines=12> */
[----:B------:R-:W-:Y:S02]  /*6f90*/  ISETP.LT.OR P1, PT, R4, 0x5a, P1 ;  /* 0x0000005a0400780c */ /* 0x000fe40000f21670 */
        /* <DEDUP_REMOVED lines=24> */
[C---:B------:R-:W-:Y:S02]  /*7120*/  ISETP.GT.AND P0, PT, R5.reuse, 0x18, !P0 ;  /* 0x000000180500780c */ /* 0x040fe40004704270 */
        /* <DEDUP_REMOVED lines=460> */
[----:B------:R-:W-:Y:S02]  /*8df0*/  F2FP.PACK_AB R71, R184, R163 ;  /* 0x000000a3b847723e */ /* 0x000fe400000000ff */
[----:B------:R-:W-:Y:S01]  /*8e00*/  IADD3 R184, R226, -0x1, RZ ;  /* 0xffffffffe2b87810 */ /* 0x000fe20007ffe0ff */
[----:B------:R-:W-:Y:S04]  /*8e10*/  FADD.FTZ R160, R160, R245 ;  /* 0x000000f5a0a07221 */ /* 0x000fe80000010000 */
[C---:B-1----:R-:W-:Y:S03]  /*8e20*/  HMMA.16816.F32 R4, R68.reuse, R76, R4 ;  /* 0x0000004c4404723c */ /* 0x042fe60000001804 */
[----:B------:R-:W-:Y:S02]  /*8e30*/  FADD.FTZ R249, R249, R160 ;  /* 0x000000a0f9f97221 */ /* 0x000fe40000010000 */
[----:B------:R-:W-:Y:S02]  /*8e40*/  IMAD.MOV.U32 R226, RZ, RZ, R184 ;  /* 0x000000ffffe27224 */ /* 0x000fe400078e00b8 */
[----:B------:R-:W-:Y:S01]  /*8e50*/  FADD.FTZ R146, R146, R249 ;  /* 0x000000f992927221 */ /* 0x000fe20000010000 */
[C---:B------:R-:W-:Y:S01]  /*8e60*/  HMMA.16816.F32 R8, R68.reuse, R78, R8 ;  /* 0x0000004e4408723c */ /* 0x040fe20000001808 */
[----:B------:R-:W1:Y:S03]  /*8e70*/  LDSM.16.MT88.4 R76, [R204+0x5100] ;  /* 0x00510000cc4c783b */ /* 0x000e660000004200 */
[----:B------:R-:W-:Y:S04]  /*8e80*/  FADD.FTZ R145, R145, R146 ;  /* 0x0000009291917221 */ /* 0x000fe80000010000 */
        /* <DEDUP_REMOVED lines=39> */
.L_x_243:
[----:B------:R-:W1:Y:S01]  /*9100*/  S2R R5, SR_CTAID.X ;  /* 0x0000000000057919 */ /* 0x000e620000002500 */
[----:B------:R-:W-:-:S02]  /*9110*/  IADD3 R2, R208, 0x1, -R211 ;  /* 0x00000001d0027810 */ /* 0x000fc40007ffe8d3 */
[----:B-1----:R-:W-:-:S05]  /*9120*/  LEA R5, R5, 0x7f, 0x7 ;  /* 0x0000007f05057811 */ /* 0x002fca00078e38ff */
[----:B------:R-:W-:-:S05]  /*9130*/  @P4 IMAD.HI.U32 R3, R5, c[0x0][0x2c8], RZ ;  /* 0x0000b20005034a27 */ /* 0x000fca00078e00ff */
[----:B------:R-:W-:-:S05]  /*9140*/  @P4 SHF.R.U32.HI R5, RZ, c[0x0][0x2cc], R3 ;  /* 0x0000b300ff054a19 */ /* 0x000fca0000011603 */
[----:B------:R-:W-:-:S05]  /*9150*/  IMAD.IADD R4, R2, 0x1, R5 ;  /* 0x0000000102047824 */ /* 0x000fca00078e0205 */
        /* <DEDUP_REMOVED lines=11> */
.L_x_254:
[----:B------:R-:W-:-:S04]  /*9210*/  MOV R2, c[0x0][0x32c] ;  /* 0x0000cb0000027a02 */ /* 0x000fc80000000f00 */
[----:B------:R-:W-:-:S13]  /*9220*/  ISETP.NE.AND P0, PT, R2, 0x1, PT ;  /* 0x000000010200780c */ /* 0x000fda0003f05270 */
[----:B------:R-:W-:-:S05]  /*9230*/  @P0 IMAD.HI.U32 R2, R4, c[0x0][0x330], RZ ;  /* 0x0000cc0004020a27 */ /* 0x000fca00078e00ff */
[----:B------:R-:W-:-:S05]  /*9240*/  @P0 SHF.R.U32.HI R4, RZ, c[0x0][0x334], R2 ;  /* 0x0000cd00ff040a19 */ /* 0x000fca0000011602 */
.L_x_255:
[----:B------:R-:W-:-:S05]  /*9250*/  IMAD R4, R4, c[0x0][0x32c], RZ ;  /* 0x0000cb0004047a24 */ /* 0x000fca00078e02ff */
[----:B------:R-:W-:-:S04]  /*9260*/  IMNMX R3, R3, R4, !PT ;  /* 0x0000000403037217 */ /* 0x000fc80007800200 */
.L_x_253:
        /* <DEDUP_REMOVED lines=12> */
.L_x_257:
        /* <DEDUP_REMOVED lines=659> */
.L_x_256:
        /* <DEDUP_REMOVED lines=20> */
.L_x_267:
[----:B------:R-:W-:Y:S04]  /*bda0*/  DEPBAR.LE SB0, 0x0 ;  /* 0x000080000000791a */ /* 0x000fe80000000000 */
[----:B------:R-:W-:Y:S01]  /*bdb0*/  BAR.SYNC.DEFER_BLOCKING 0x0 ;  /* 0x0000000000007b1d */ /* 0x000fe20000010000 */
[----:B------:R-:W-:Y:S01]  /*bdc0*/  SHF.R.S32.HI R0, RZ, 0x1f, R184 ;  /* 0x0000001fff007819 */ /* 0x000fe200000114b8 */
[C---:B------:R-:W-:Y:S01]  /*bdd0*/  IMAD R31, R184.reuse, UR5, RZ ;  /* 0x00000005b81f7c24 */ /* 0x040fe2000f8e02ff */
[C---:B------:R-:W-:Y:S01]  /*bde0*/  ISETP.GT.AND P2, PT, R184.reuse, R207, PT ;  /* 0x000000cfb800720c */ /* 0x040fe20003f44270 */
[----:B------:R-:W-:Y:S04]  /*bdf0*/  IMAD.WIDE.U32 R38, R184, UR18, R222 ;  /* 0x00000012b8267c25 */ /* 0x000fe8000f8e00de */
[----:B------:R-:W-:Y:S01]  /*be00*/  IMAD R31, R0, UR18, R31 ;  /* 0x00000012001f7c24 */ /* 0x000fe2000f8e021f */
[----:B------:R-:W-:Y:S01]  /*be10*/  LEA R36, P1, R38, c[0x0][0x1f8], 0x1 ;  /* 0x00007e0026247a11 */ /* 0x000fe200078208ff */
[----:B------:R-:W-:Y:S04]  /*be20*/  IMAD.WIDE.U32 R28, R184, UR18, R186 ;  /* 0x00000012b81c7c25 */ /* 0x000fe8000f8e00ba */
[----:B------:R-:W-:Y:S01]  /*be30*/  IMAD.IADD R0, R31, 0x1, R29 ;  /* 0x000000011f007824 */ /* 0x000fe200078e021d */
[C---:B------:R-:W-:Y:S04]  /*be40*/  LEA R44, P0, R28.reuse, c[0x0][0x1f8], 0x1 ;  /* 0x00007e001c2c7a11 */ /* 0x040fe800078008ff */
[----:B------:R-:W-:Y:S02]  /*be50*/  LEA.HI.X R45, R28, c[0x0][0x1fc], R0, 0x1, P0 ;  /* 0x00007f001c2d7a11 */ /* 0x000fe400000f0c00 */
[----:B------:R-:W-:Y:S02]  /*be60*/  IADD3 R152, P0, R36, UR9, RZ ;  /* 0x0000000924987c10 */ /* 0x000fe4000ff1e0ff */
[----:B------:R-:W-:Y:S01]  /*be70*/  @P2 IADD3 R0, R184, -0x1, RZ ;  /* 0xffffffffb8002810 */ /* 0x000fe20007ffe0ff */
        /* <DEDUP_REMOVED lines=10> */
[----:B------:R-:W1:Y:S01]  /*bf20*/  LDSM.16.M88.4 R132, [R197] ;  /* 0x00000000c584783b */ /* 0x000e620000000200 */
[C---:B------:R-:W-:Y:S04]  /*bf30*/  HMMA.16816.F32 R8, R124.reuse, R10, RZ ;  /* 0x0000000a7c08723c */ /* 0x040fe800000018ff */
[----:B------:R-:W1:Y:S04]  /*bf40*/  LDSM.16.M88.4 R140, [R196] ;  /* 0x00000000c48c783b */ /* 0x000e680000000200 */
[C---:B--2---:R-:W-:Y:S01]  /*bf50*/  HMMA.16816.F32 R12, R124.reuse, R16, RZ ;  /* 0x000000107c0c723c */ /* 0x044fe200000018ff */
[----:B------:R-:W2:Y:S07]  /*bf60*/  LDSM.16.M88.4 R144, [R195] ;  /* 0x00000000c390783b */ /* 0x000eae0000000200 */
[C---:B------:R-:W-:Y:S08]  /*bf70*/  HMMA.16816.F32 R16, R124.reuse, R18, RZ ;  /* 0x000000127c10723c */ /* 0x040ff000000018ff */
[C---:B---3--:R-:W-:Y:S07]  /*bf80*/  HMMA.16816.F32 R20, R124.reuse, R24, RZ ;  /* 0x000000187c14723c */ /* 0x048fee00000018ff */
[----:B------:R-:W-:Y:S05]  /*bf90*/  IMAD.IADD R24, R39, 0x1, R31 ;  /* 0x0000000127187824 */ /* 0x000fea00078e021f */
[----:B------:R-:W-:Y:S02]  /*bfa0*/  LEA.HI.X R37, R38, c[0x0][0x1fc], R24, 0x1, P1 ;  /* 0x00007f0026257a11 */ /* 0x000fe400008f0c18 */
[C---:B------:R-:W-:Y:S01]  /*bfb0*/  HMMA.16816.F32 R24, R124.reuse, R26, RZ ;  /* 0x0000001a7c18723c */ /* 0x040fe200000018ff */
[C---:B------:R-:W-:Y:S02]  /*bfc0*/  IADD3 R160, P1, R152.reuse, UR9, RZ ;  /* 0x0000000998a07c10 */ /* 0x040fe4000ff3e0ff */
[----:B------:R-:W-:Y:S01]  /*bfd0*/  @!PT LDS RZ, [RZ] ;  /* 0x00000000fffff984 */ /* 0x000fe20000000800 */
[----:B------:R-:W-:Y:S01]  /*bfe0*/  @!PT LDS RZ, [RZ] ;  /* 0x00000000fffff984 */ /* 0x000fe20000000800 */
[----:B------:R-:W-:Y:S01]  /*bff0*/  @!PT LDS RZ, [RZ] ;  /* 0x00000000fffff984 */ /* 0x000fe20000000800 */
[----:B------:R5:W-:Y:S01]  /*c000*/  LDGSTS.E.BYPASS.LTC128B.128 [R209+0x100], [R36.64], !P6 ;  /* 0x0010000024d17fae */ /* 0x000be2000f101d4a */
[----:B------:R-:W-:Y:S02]  /*c010*/  IADD3.X R153, R37, UR12, RZ, P0, !PT ;  /* 0x0000000c25997c10 */ /* 0x000fe400087fe4ff */
[----:B------:R-:W-:Y:S02]  /*c020*/  IADD3 R154, P0, R152, UR16, RZ ;  /* 0x00000010989a7c10 */ /* 0x000fe4000ff1e0ff */
[C---:B----4-:R-:W-:Y:S01]  /*c030*/  HMMA.16816.F32 R28, R124.reuse, R32, RZ ;  /* 0x000000207c1c723c */ /* 0x050fe200000018ff */
[----:B------:R3:W-:Y:S03]  /*c040*/  LDGSTS.E.BYPASS.LTC128B.128 [R209+0x3100], [R44.64], !P5 ;  /* 0x031000002cd17fae */ /* 0x0007e6000e901d4a */
[C---:B------:R-:W-:Y:S02]  /*c050*/  IADD3.X R161, R153.reuse, UR12, RZ, P1, !PT ;  /* 0x0000000c99a17c10 */ /* 0x040fe40008ffe4ff */
[----:B------:R4:W-:Y:S01]  /*c060*/  LDGSTS.E.BYPASS.LTC128B.128 [R209+0x1100], [R152.64], !P6 ;  /* 0x0110000098d17fae */ /* 0x0009e2000f101d4a */
[----:B------:R-:W-:Y:S01]  /*c070*/  IADD3.X R155, R153, UR4, RZ, P0, !PT ;  /* 0x00000004999b7c10 */ /* 0x000fe200087fe4ff */
[C---:B------:R-:W-:Y:S03]  /*c080*/  HMMA.16816.F32 R32, R124.reuse, R34, RZ ;  /* 0x000000227c20723c */ /* 0x040fe600000018ff */
[----:B------:R4:W-:Y:S05]  /*c090*/  LDGSTS.E.BYPASS.LTC128B.128 [R209+0x4100], [R152.64+0x80], !P5 ;  /* 0x0410008098d17fae */ /* 0x0009ea000e901d4a */
[----:B------:R1:W-:Y:S05]  /*c0a0*/  LDGSTS.E.BYPASS.LTC128B.128 [R209+0x2100], [R160.64], !P6 ;  /* 0x02100000a0d17fae */ /* 0x0003ea000f101d4a */
[----:B------:R4:W-:Y:S01]  /*c0b0*/  LDGSTS.E.BYPASS.LTC128B.128 [R209+0x5100], [R154.64], !P5 ;  /* 0x051000009ad17fae */ /* 0x0009e2000e901d4a */
[C---:B-----5:R-:W-:Y:S04]  /*c0c0*/  HMMA.16816.F32 R36, R124.reuse, R40, RZ ;  /* 0x000000287c24723c */ /* 0x060fe800000018ff */
[----:B------:R-:W5:Y:S04]  /*c0d0*/  LDSM.16.M88.4 R148, [R203+0x8100] ;  /* 0x00810000cb94783b */ /* 0x000f680000000200 */
[C---:B------:R-:W-:Y:S01]  /*c0e0*/  HMMA.16816.F32 R40, R124.reuse, R42, RZ ;  /* 0x0000002a7c28723c */ /* 0x040fe200000018ff */
[----:B------:R-:W0:Y:S07]  /*c0f0*/  LDGDEPBAR ;  /* 0x00000000000079af */ /* 0x000e2e0000000000 */
[C---:B---3--:R-:W-:Y:S01]  /*c100*/  HMMA.16816.F32 R44, R124.reuse, R48, RZ ;  /* 0x000000307c2c723c */ /* 0x048fe200000018ff */
[----:B-1----:R-:W-:Y:S07]  /*c110*/  LDSM.16.M88.4 R160, [R206+0xb900] ;  /* 0x00b90000cea0783b */ /* 0x002fee0000000200 */
[----:B------:R-:W-:Y:S01]  /*c120*/  HMMA.16816.F32 R48, R124, R50, RZ ;  /* 0x000000327c30723c */ /* 0x000fe200000018ff */
[----:B----4-:R-:W-:Y:S07]  /*c130*/  LDSM.16.M88.4 R152, [R206+0xb100] ;  /* 0x00b10000ce98783b */ /* 0x010fee0000000200 */
        /* <DEDUP_REMOVED lines=9> */
[C---:B------:R-:W-:Y:S08]  /*c1d0*/  HMMA.16816.F32 R28, R136.reuse, R132, R28 ;  /* 0x00000084881c723c */ /* 0x040ff0000000181c */
[C---:B------:R-:W-:Y:S01]  /*c1e0*/  HMMA.16816.F32 R32, R136.reuse, R134, R32 ;  /* 0x000000868820723c */ /* 0x040fe20000001820 */
[----:B------:R-:W1:Y:S07]  /*c1f0*/  LDSM.16.M88.4 R132, [R203+0xa100] ;  /* 0x00a10000cb84783b */ /* 0x000e6e0000000200 */
[C---:B------:R-:W-:Y:S08]  /*c200*/  HMMA.16816.F32 R36, R136.reuse, R140, R36 ;  /* 0x0000008c8824723c */ /* 0x040ff00000001824 */
[C---:B------:R-:W-:Y:S01]  /*c210*/  HMMA.16816.F32 R40, R136.reuse, R142, R40 ;  /* 0x0000008e8828723c */ /* 0x040fe20000001828 */
[----:B------:R-:W3:Y:S07]  /*c220*/  LDSM.16.M88.4 R140, [R203+0xa900] ;  /* 0x00a90000cb8c783b */ /* 0x000eee0000000200 */
[C---:B--2---:R-:W-:Y:S08]  /*c230*/  HMMA.16816.F32 R44, R136.reuse, R144, R44 ;  /* 0x00000090882c723c */ /* 0x044ff0000000182c */
[----:B------:R-:W-:Y:S01]  /*c240*/  HMMA.16816.F32 R48, R136, R146, R48 ;  /* 0x000000928830723c */ /* 0x000fe20000001830 */
[----:B------:R-:W-:Y:S07]  /*c250*/  LDSM.16.M88.4 R144, [R194+0x800] ;  /* 0x00080000c290783b */ /* 0x000fee0000000200 */
[C---:B-----5:R-:W-:Y:S08]  /*c260*/  HMMA.16816.F32 R4, R156.reuse, R148, R4 ;  /* 0x000000949c04723c */ /* 0x060ff00000001804 */
[C---:B------:R-:W-:Y:S01]  /*c270*/  HMMA.16816.F32 R8, R156.reuse, R150, R8 ;  /* 0x000000969c08723c */ /* 0x040fe20000001808 */
[----:B------:R-:W-:Y:S07]  /*c280*/  LDSM.16.M88.4 R148, [R194+0x2800] ;  /* 0x00280000c294783b */ /* 0x000fee0000000200 */
[C---:B-1----:R-:W-:Y:S08]  /*c290*/  HMMA.16816.F32 R12, R156.reuse, R116, R12 ;  /* 0x000000749c0c723c */ /* 0x042ff0000000180c */
[C---:B------:R-:W-:Y:S01]  /*c2a0*/  HMMA.16816.F32 R16, R156.reuse, R118, R16 ;  /* 0x000000769c10723c */ /* 0x040fe20000001810 */
[----:B------:R-:W1:Y:S07]  /*c2b0*/  LDSM.16.M88.4 R116, [R194] ;  /* 0x00000000c274783b */ /* 0x000e6e0000000200 */
[C---:B---3--:R-:W-:Y:S08]  /*c2c0*/  HMMA.16816.F32 R20, R156.reuse, R120, R20 ;  /* 0x000000789c14723c */ /* 0x048ff00000001814 */
[C---:B------:R-:W-:Y:S01]  /*c2d0*/  HMMA.16816.F32 R24, R156.reuse, R122, R24 ;  /* 0x0000007a9c18723c */ /* 0x040fe20000001818 */
[----:B------:R-:W2:Y:S07]  /*c2e0*/  LDSM.16.M88.4 R120, [R194+0x1000] ;  /* 0x00100000c278783b */ /* 0x000eae0000000200 */
[C---:B----4-:R-:W-:Y:S08]  /*c2f0*/  HMMA.16816.F32 R28, R156.reuse, R128, R28 ;  /* 0x000000809c1c723c */ /* 0x050ff0000000181c */
        /* <DEDUP_REMOVED lines=13> */
[----:B------:R-:W-:Y:S07]  /*c3d0*/  LDSM.16.M88.4 R144, [R188] ;  /* 0x00000000bc90783b */ /* 0x000fee0000000200 */
[C---:B--2---:R-:W-:Y:S08]  /*c3e0*/  HMMA.16816.F32 R20, R164.reuse, R120, R20 ;  /* 0x00000078a414723c */ /* 0x044ff00000001814 */
[C---:B------:R-:W-:Y:S01]  /*c3f0*/  HMMA.16816.F32 R24, R164.reuse, R122, R24 ;  /* 0x0000007aa418723c */ /* 0x040fe20000001818 */
[----:B------:R-:W2:Y:S07]  /*c400*/  LDSM.16.M88.4 R120, [R206+0xc900] ;  /* 0x00c90000ce78783b */ /* 0x000eae0000000200 */
[C---:B---3--:R-:W-:Y:S08]  /*c410*/  HMMA.16816.F32 R28, R164.reuse, R128, R28 ;  /* 0x00000080a41c723c */ /* 0x048ff0000000181c */
[C---:B------:R-:W-:Y:S01]  /*c420*/  HMMA.16816.F32 R32, R164.reuse, R130, R32 ;  /* 0x00000082a420723c */ /* 0x040fe20000001820 */
[----:B------:R-:W3:Y:S07]  /*c430*/  LDSM.16.M88.4 R128, [R206+0xd900] ;  /* 0x00d90000ce80783b */ /* 0x000eee0000000200 */
[C---:B----4-:R-:W-:Y:S08]  /*c440*/  HMMA.16816.F32 R36, R164.reuse, R132, R36 ;  /* 0x00000084a424723c */ /* 0x050ff00000001824 */
        /* <DEDUP_REMOVED lines=9> */
[C---:B------:R-:W-:Y:S01]  /*c4e0*/  HMMA.16816.F32 R16, R168.reuse, R162, R16 ;  /* 0x000000a2a810723c */ /* 0x040fe20000001810 */
[----:B------:R-:W-:Y:S07]  /*c4f0*/  LDSM.16.M88.4 R160, [R203+0xd900] ;  /* 0x00d90000cba0783b */ /* 0x000fee0000000200 */
[C---:B-1----:R-:W-:Y:S08]  /*c500*/  HMMA.16816.F32 R20, R168.reuse, R116, R20 ;  /* 0x00000074a814723c */ /* 0x042ff00000001814 */
[C---:B------:R-:W-:Y:S01]  /*c510*/  HMMA.16816.F32 R24, R168.reuse, R118, R24 ;  /* 0x00000076a818723c */ /* 0x040fe20000001818 */
[----:B------:R-:W1:Y:S07]  /*c520*/  LDSM.16.M88.4 R116, [R192] ;  /* 0x00000000c074783b */ /* 0x000e6e0000000200 */
[C---:B--2---:R-:W-:Y:S08]  /*c530*/  HMMA.16816.F32 R28, R168.reuse, R120, R28 ;  /* 0x00000078a81c723c */ /* 0x044ff0000000181c */
[C---:B------:R-:W-:Y:S01]  /*c540*/  HMMA.16816.F32 R32, R168.reuse, R122, R32 ;  /* 0x0000007aa820723c */ /* 0x040fe20000001820 */
[----:B------:R-:W2:Y:S07]  /*c550*/  LDSM.16.M88.4 R120, [R191] ;  /* 0x00000000bf78783b */ /* 0x000eae0000000200 */
[C---:B------:R-:W-:Y:S08]  /*c560*/  HMMA.16816.F32 R36, R168.reuse, R140, R36 ;  /* 0x0000008ca824723c */ /* 0x040ff00000001824 */
[C---:B------:R-:W-:Y:S01]  /*c570*/  HMMA.16816.F32 R40, R168.reuse, R142, R40 ;  /* 0x0000008ea828723c */ /* 0x040fe20000001828 */
[----:B------:R-:W5:Y:S07]  /*c580*/  LDSM.16.M88.4 R140, [R190] ;  /* 0x00000000be8c783b */ /* 0x000f6e0000000200 */
[C---:B---3--:R-:W-:Y:S08]  /*c590*/  HMMA.16816.F32 R44, R168.reuse, R128, R44 ;  /* 0x00000080a82c723c */ /* 0x048ff0000000182c */
[----:B------:R-:W-:Y:S01]  /*c5a0*/  HMMA.16816.F32 R48, R168, R130, R48 ;  /* 0x00000082a830723c */ /* 0x000fe20000001830 */
[----:B------:R-:W3:Y:S07]  /*c5b0*/  LDSM.16.M88.4 R128, [R189] ;  /* 0x00000000bd80783b */ /* 0x000eee0000000200 */
[C---:B----4-:R-:W-:Y:S08]  /*c5c0*/  HMMA.16816.F32 R4, R172.reuse, R132, R4 ;  /* 0x00000084ac04723c */ /* 0x050ff00000001804 */
[C---:B------:R-:W-:Y:S01]  /*c5d0*/  HMMA.16816.F32 R8, R172.reuse, R134, R8 ;  /* 0x00000086ac08723c */ /* 0x040fe20000001808 */
[----:B------:R-:W4:Y:S07]  /*c5e0*/  LDSM.16.M88.4 R132, [R203+0xb100] ;  /* 0x00b10000cb84783b */ /* 0x000f2e0000000200 */
[C---:B-1----:R-:W-:Y:S08]  /*c5f0*/  HMMA.16816.F32 R12, R172.reuse, R116, R12 ;  /* 0x00000074ac0c723c */ /* 0x042ff0000000180c */
[C---:B------:R-:W-:Y:S01]  /*c600*/  HMMA.16816.F32 R16, R172.reuse, R118, R16 ;  /* 0x00000076ac10723c */ /* 0x040fe20000001810 */
[----:B------:R-:W1:Y:S07]  /*c610*/  LDSM.16.M88.4 R116, [R203+0xb900] ;  /* 0x00b90000cb74783b */ /* 0x000e6e0000000200 */
[C---:B--2---:R-:W-:Y:S08]  /*c620*/  HMMA.16816.F32 R20, R172.reuse, R120, R20 ;  /* 0x00000078ac14723c */ /* 0x044ff00000001814 */
[C---:B------:R-:W-:Y:S01]  /*c630*/  HMMA.16816.F32 R24, R172.reuse, R122, R24 ;  /* 0x0000007aac18723c */ /* 0x040fe20000001818 */
[----:B------:R-:W2:Y:S07]  /*c640*/  LDSM.16.M88.4 R120, [R203+0xc100] ;  /* 0x00c10000cb78783b */ /* 0x000eae0000000200 */
[C---:B-----5:R-:W-:Y:S08]  /*c650*/  HMMA.16816.F32 R28, R172.reuse, R140, R28 ;  /* 0x0000008cac1c723c */ /* 0x060ff0000000181c */
[C---:B------:R-:W-:Y:S01]  /*c660*/  HMMA.16816.F32 R32, R172.reuse, R142, R32 ;  /* 0x0000008eac20723c */ /* 0x040fe20000001820 */
[----:B------:R-:W-:Y:S07]  /*c670*/  LDSM.16.M88.4 R140, [R194+0x3800] ;  /* 0x00380000c28c783b */ /* 0x000fee0000000200 */
[C---:B---3--:R-:W-:Y:S08]  /*c680*/  HMMA.16816.F32 R36, R172.reuse, R128, R36 ;  /* 0x00000080ac24723c */ /* 0x048ff00000001824 */
[C---:B------:R-:W-:Y:S01]  /*c690*/  HMMA.16816.F32 R40, R172.reuse, R130, R40 ;  /* 0x00000082ac28723c */ /* 0x040fe20000001828 */
[----:B------:R-:W3:Y:S07]  /*c6a0*/  LDSM.16.M88.4 R128, [R194+0x3000] ;  /* 0x00300000c280783b */ /* 0x000eee0000000200 */
[C---:B------:R-:W-:Y:S08]  /*c6b0*/  HMMA.16816.F32 R44, R172.reuse, R144, R44 ;  /* 0x00000090ac2c723c */ /* 0x040ff0000000182c */
[----:B------:R-:W-:Y:S08]  /*c6c0*/  HMMA.16816.F32 R48, R172, R146, R48 ;  /* 0x00000092ac30723c */ /* 0x000ff00000001830 */
[C---:B----4-:R-:W-:Y:S07]  /*c6d0*/  HMMA.16816.F32 R4, R176.reuse, R132, R4 ;  /* 0x00000084b004723c */ /* 0x050fee0000001804 */
[----:B------:R-:W-:Y:S01]  /*c6e0*/  @P2 IMAD.MOV.U32 R132, RZ, RZ, R212 ;  /* 0x000000ffff842224 */ /* 0x000fe200078e00d4 */
[C---:B------:R-:W-:Y:S04]  /*c6f0*/  HMMA.16816.F32 R8, R176.reuse, R134, R8 ;  /* 0x00000086b008723c */ /* 0x040fe80000001808 */
[----:B------:R-:W-:Y:S03]  /*c700*/  @P2 SHF.R.S32.HI R133, RZ, 0x1f, R0 ;  /* 0x0000001fff852819 */ /* 0x000fe60000011400 */
[C---:B------:R-:W-:Y:S01]  /*c710*/  @P2 IMAD.WIDE.U32 R134, R0.reuse, c[0x0][0x1e0], RZ ;  /* 0x0000780000862a25 */ /* 0x040fe200078e00ff */
[C---:B-1----:R-:W-:Y:S04]  /*c720*/  HMMA.16816.F32 R12, R176.reuse, R116, R12 ;  /* 0x00000074b00c723c */ /* 0x042fe8000000180c */
[----:B------:R-:W-:Y:S04]  /*c730*/  @P2 IMAD R133, R133, c[0x0][0x1e0], RZ ;  /* 0x0000780085852a24 */ /* 0x000fe800078e02ff */
[C---:B------:R-:W-:Y:S01]  /*c740*/  HMMA.16816.F32 R16, R176.reuse, R118, R16 ;  /* 0x00000076b010723c */ /* 0x040fe20000001810 */
[----:B------:R-:W1:Y:S03]  /*c750*/  LDSM.16.M88.4 R116, [R194+0x4000] ;  /* 0x00400000c274783b */ /* 0x000e660000000200 */
[----:B------:R-:W-:Y:S04]  /*c760*/  @P2 IMAD R133, R0, c[0x0][0x1e4], R133 ;  /* 0x0000790000852a24 */ /* 0x000fe800078e0285 */
[C---:B--2---:R-:W-:Y:S04]  /*c770*/  HMMA.16816.F32 R20, R176.reuse, R120, R20 ;  /* 0x00000078b014723c */ /* 0x044fe80000001814 */
[----:B------:R-:W-:Y:S02]  /*c780*/  @P2 IMAD.IADD R0, R135, 0x1, R133 ;  /* 0x0000000187002824 */ /* 0x000fe400078e0285 */
[----:B------:R-:W-:Y:S02]  /*c790*/  @P2 IMAD.MOV.U32 R133, RZ, RZ, R215 ;  /* 0x000000ffff852224 */ /* 0x000fe400078e00d7 */
[C---:B------:R-:W-:Y:S01]  /*c7a0*/  HMMA.16816.F32 R24, R176.reuse, R122, R24 ;  /* 0x0000007ab018723c */ /* 0x040fe20000001818 */
[----:B------:R-:W2:Y:S03]  /*c7b0*/  LDSM.16.M88.4 R120, [R194+0x4800] ;  /* 0x00480000c278783b */ /* 0x000ea60000000200 */
[----:B------:R-:W-:Y:S04]  /*c7c0*/  @P2 IMAD.WIDE.U32 R134, R134, 0x60, R132 ;  /* 0x0000006086862825 */ /* 0x000fe800078e0084 */
[C---:B------:R-:W-:Y:S04]  /*c7d0*/  HMMA.16816.F32 R28, R176.reuse, R148, R28 ;  /* 0x00000094b01c723c */ /* 0x040fe8000000181c */
[----:B------:R-:W-:Y:S04]  /*c7e0*/  @P2 IMAD R0, R0, 0x60, RZ ;  /* 0x0000006000002824 */ /* 0x000fe800078e02ff */
[C---:B------:R-:W-:Y:S08]  /*c7f0*/  HMMA.16816.F32 R32, R176.reuse, R150, R32 ;  /* 0x00000096b020723c */ /* 0x040ff00000001820 */
[C---:B------:R-:W-:Y:S08]  /*c800*/  HMMA.16816.F32 R36, R176.reuse, R152, R36 ;  /* 0x00000098b024723c */ /* 0x040ff00000001824 */
[C---:B------:R-:W-:Y:S08]  /*c810*/  HMMA.16816.F32 R40, R176.reuse, R154, R40 ;  /* 0x0000009ab028723c */ /* 0x040ff00000001828 */
[C---:B------:R-:W-:Y:S08]  /*c820*/  HMMA.16816.F32 R44, R176.reuse, R160, R44 ;  /* 0x000000a0b02c723c */ /* 0x040ff0000000182c */
[----:B------:R-:W-:Y:S08]  /*c830*/  HMMA.16816.F32 R48, R176, R162, R48 ;  /* 0x000000a2b030723c */ /* 0x000ff00000001830 */
[C---:B---3--:R-:W-:Y:S08]  /*c840*/  HMMA.16816.F32 R4, R180.reuse, R128, R4 ;  /* 0x00000080b404723c */ /* 0x048ff00000001804 */
[C---:B------:R-:W-:Y:S01]  /*c850*/  HMMA.16816.F32 R8, R180.reuse, R130, R8 ;  /* 0x00000082b408723c */ /* 0x040fe20000001808 */
[----:B------:R-:W3:Y:S07]  /*c860*/  LDSM.16.M88.4 R128, [R194+0x5000] ;  /* 0x00500000c280783b */ /* 0x000eee0000000200 */
[C---:B------:R-:W-:Y:S08]  /*c870*/  HMMA.16816.F32 R12, R180.reuse, R140, R12 ;  /* 0x0000008cb40c723c */ /* 0x040ff0000000180c */
[C---:B------:R-:W-:Y:S08]  /*c880*/  HMMA.16816.F32 R16, R180.reuse, R142, R16 ;  /* 0x0000008eb410723c */ /* 0x040ff00000001810 */
[C---:B-1----:R-:W-:Y:S08]  /*c890*/  HMMA.16816.F32 R20, R180.reuse, R116, R20 ;  /* 0x00000074b414723c */ /* 0x042ff00000001814 */
[C---:B------:R-:W-:Y:S01]  /*c8a0*/  HMMA.16816.F32 R24, R180.reuse, R118, R24 ;  /* 0x00000076b418723c */ /* 0x040fe20000001818 */
[----:B------:R-:W1:Y:S01]  /*c8b0*/  LDSM.16.M88.4 R116, [R194+0x5800] ;  /* 0x00580000c274783b */ /* 0x000e620000000200 */
[----:B------:R-:W-:Y:S04]  /*c8c0*/  DEPBAR.LE SB0, 0x0 ;  /* 0x000080000000791a */ /* 0x000fe80000000000 */
[----:B------:R-:W-:Y:S02]  /*c8d0*/  BAR.SYNC.DEFER_BLOCKING 0x0 ;  /* 0x0000000000007b1d */ /* 0x000fe40000010000 */
[C---:B--2---:R-:W-:Y:S07]  /*c8e0*/  HMMA.16816.F32 R28, R180.reuse, R120, R28 ;  /* 0x00000078b41c723c */ /* 0x044fee000000181c */
[----:B------:R-:W-:Y:S01]  /*c8f0*/  @P2 IMAD.IADD R121, R135, 0x1, R0 ;  /* 0x0000000187792824 */ /* 0x000fe200078e0200 */
[C---:B------:R-:W-:Y:S04]  /*c900*/  HMMA.16816.F32 R32, R180.reuse, R122, R32 ;  /* 0x0000007ab420723c */ /* 0x040fe80000001820 */
[C---:B------:R-:W-:Y:S01]  /*c910*/  @P2 IMAD.SHL.U32 R120, R134.reuse, 0x2, RZ ;  /* 0x0000000286782824 */ /* 0x040fe200078e00ff */
[----:B------:R-:W-:Y:S03]  /*c920*/  @P2 SHF.L.U64.HI R0, R134, 0x1, R121 ;  /* 0x0000000186002819 */ /* 0x000fe60000010279 */
[C---:B---3--:R-:W-:Y:S04]  /*c930*/  HMMA.16816.F32 R36, R180.reuse, R128, R36 ;  /* 0x00000080b424723c */ /* 0x048fe80000001824 */
[C---:B------:R-:W-:Y:S02]  /*c940*/  @P2 IADD3 R122, P0, R120.reuse, c[0x0][0x1c8], RZ ;  /* 0x00007200787a2a10 */ /* 0x040fe40007f1e0ff */
[----:B------:R-:W-:Y:S02]  /*c950*/  @P2 IADD3 R120, P1, R120, 0x80, RZ ;  /* 0x0000008078782810 */ /* 0x000fe40007f3e0ff */
[C---:B------:R-:W-:Y:S04]  /*c960*/  HMMA.16816.F32 R40, R180.reuse, R130, R40 ;  /* 0x00000082b428723c */ /* 0x040fe80000001828 */
[----:B------:R-:W-:Y:S02]  /*c970*/  @P2 IADD3.X R123, R0, c[0x0][0x1cc], RZ, P0, !PT ;  /* 0x00007300007b2a10 */ /* 0x000fe400007fe4ff */
[----:B------:R-:W-:Y:S03]  /*c980*/  @P2 IADD3 R120, P0, R120, c[0x0][0x1c8], RZ ;  /* 0x0000720078782a10 */ /* 0x000fe60007f1e0ff */
[----:B------:R-:W-:Y:S01]  /*c990*/  @!PT LDS RZ, [RZ] ;  /* 0x00000000fffff984 */ /* 0x000fe20000000800 */
[----:B------:R-:W-:Y:S01]  /*c9a0*/  @!PT LDS RZ, [RZ] ;  /* 0x00000000fffff984 */ /* 0x000fe20000000800 */
[----:B------:R-:W-:Y:S01]  /*c9b0*/  @!PT LDS RZ, [RZ] ;  /* 0x00000000fffff984 */ /* 0x000fe20000000800 */
[----:B------:R2:W-:Y:S01]  /*c9c0*/  @P2 LDGSTS.E.BYPASS.LTC128B.128 [R209+0x8100], [R122.64], !P6 ;  /* 0x081000007ad12fae */ /* 0x0005e2000f101d4a */
[C---:B-1----:R-:W-:Y:S03]  /*c9d0*/  HMMA.16816.F32 R44, R180.reuse, R116, R44 ;  /* 0x00000074b42c723c */ /* 0x042fe6000000182c */
[----:B------:R-:W-:Y:S01]  /*c9e0*/  @P2 IADD3.X R121, RZ, c[0x0][0x1cc], R0, P0, P1 ;  /* 0x00007300ff792a10 */ /* 0x000fe200007e2400 */
[----:B------:R-:W-:Y:S01]  /*c9f0*/  IMAD.MOV.U32 R0, RZ, RZ, R216 ;  /* 0x000000ffff007224 */ /* 0x000fe200078e00d8 */
[----:B------:R-:W-:Y:S02]  /*ca00*/  @P2 IADD3 R130, P0, R122, UR15, RZ ;  /* 0x0000000f7a822c10 */ /* 0x000fe4000ff1e0ff */
[----:B------:R-:W-:Y:S01]  /*ca10*/  @P4 SHF.R.U32.HI R0, RZ, c[0x0][0x2cc], R185 ;  /* 0x0000b300ff004a19 */ /* 0x000fe200000116b9 */
[----:B------:R1:W-:Y:S01]  /*ca20*/  @P2 LDGSTS.E.BYPASS.LTC128B.128 [R209+0xb100], [R120.64], !P5 ;  /* 0x0b10000078d12fae */ /* 0x0003e2000e901d4a */
[----:B------:R-:W-:Y:S01]  /*ca30*/  @P2 IADD3.X R131, R123, UR13, RZ, P0, !PT ;  /* 0x0000000d7b832c10 */ /* 0x000fe200087fe4ff */
[----:B------:R-:W-:Y:S03]  /*ca40*/  HMMA.16816.F32 R48, R180, R118, R48 ;  /* 0x00000076b430723c */ /* 0x000fe60000001830 */
[----:B------:R-:W3:Y:S01]  /*ca50*/  SHFL.IDX PT, R128, R0, RZ, 0x1c1f ;  /* 0x001c1fff00807589 */ /* 0x000ee200000e0000 */
[----:B------:R-:W-:Y:S01]  /*ca60*/  @P2 IADD3 R132, P1, R130, UR15, RZ ;  /* 0x0000000f82842c10 */ /* 0x000fe2000ff3e0ff */
[----:B------:R-:W-:Y:S01]  /*ca70*/  IMAD R116, R184, -0x60, RZ ;  /* 0xffffffa0b8747824 */ /* 0x000fe200078e02ff */
[----:B------:R-:W-:Y:S02]  /*ca80*/  @P2 IADD3 R134, P0, R130, UR6, RZ ;  /* 0x0000000682862c10 */ /* 0x000fe4000ff1e0ff */
[----:B------:R4:W-:Y:S01]  /*ca90*/  @P2 LDGSTS.E.BYPASS.LTC128B.128 [R209+0x9100], [R130.64], !P6 ;  /* 0x0910000082d12fae */ /* 0x0009e2000f101d4a */
[C---:B------:R-:W-:Y:S03]  /*caa0*/  @P2 IADD3.X R133, R131.reuse, UR13, RZ, P1, !PT ;  /* 0x0000000d83852c10 */ /* 0x040fe60008ffe4ff */
[----:B------:R-:W-:Y:S01]  /*cab0*/  @P2 IADD3.X R135, R131, UR8, RZ, P0, !PT ;  /* 0x0000000883872c10 */ /* 0x000fe200087fe4ff */
[----:B------:R4:W-:Y:S01]  /*cac0*/  @P2 LDGSTS.E.BYPASS.LTC128B.128 [R209+0xc100], [R130.64+0x80], !P5 ;  /* 0x0c10008082d12fae */ /* 0x0009e2000e901d4a */
[----:B------:R-:W-:Y:S01]  /*cad0*/  IADD3 R119, -R217, 0x1, R116 ;  /* 0x00000001d9777810 */ /* 0x000fe20007ffe174 */
[----:B------:R-:W-:Y:S03]  /*cae0*/  IMAD.IADD R117, R116, 0x1, -R217 ;  /* 0x0000000174757824 */ /* 0x000fe600078e0ad9 */
[----:B------:R1:W-:Y:S01]  /*caf0*/  @P2 LDGSTS.E.BYPASS.LTC128B.128 [R209+0xa100], [R132.64], !P6 ;  /* 0x0a10000084d12fae */ /* 0x0003e2000f101d4a */
[----:B------:R-:W-:Y:S04]  /*cb00*/  IADD3 R119, -R211, R119, R208 ;  /* 0x00000077d3777210 */ /* 0x000fe80007ffe1d0 */
[----:B------:R1:W-:Y:S01]  /*cb10*/  @P2 LDGSTS.E.BYPASS.LTC128B.128 [R209+0xd100], [R134.64], !P5 ;  /* 0x0d10000086d12fae */ /* 0x0003e2000e901d4a */
[C---:B--2---:R-:W-:Y:S02]  /*cb20*/  IADD3 R123, R119.reuse, c[0x0][0x328], RZ ;  /* 0x0000ca00777b7a10 */ /* 0x044fe40007ffe0ff */
[----:B------:R-:W-:Y:S02]  /*cb30*/  IADD3 R119, R119, UR7, RZ ;  /* 0x0000000777777c10 */ /* 0x000fe4000fffe0ff */
[----:B------:R-:W0:Y:S03]  /*cb40*/  LDGDEPBAR ;  /* 0x00000000000079af */ /* 0x000e260000000000 */
[--C-:B---3--:R-:W-:Y:S02]  /*cb50*/  IMAD.IADD R129, R119, 0x1, R128.reuse ;  /* 0x0000000177817824 */ /* 0x108fe400078e0280 */
[----:B----4-:R-:W-:Y:S01]  /*cb60*/  IMAD.IADD R131, R123, 0x1, R128 ;  /* 0x000000017b837824 */ /* 0x010fe200078e0280 */
        /* <DEDUP_REMOVED lines=14> */
.L_x_261:
[----:B------:R-:W-:Y:S04]  /*cc50*/  MOV R118, c[0x0][0x32c] ;  /* 0x0000cb0000767a02 */ /* 0x000fe80000000f00 */
[----:B------:R-:W-:Y:S11]  /*cc60*/  ISETP.NE.AND P0, PT, R118, 0x1, PT ;  /* 0x000000017600780c */ /* 0x000ff60003f05270 */
[----:B------:R-:W-:Y:S02]  /*cc70*/  @!UPT UIADD3 URZ, URZ, URZ, URZ ;  /* 0x0000003f3f3ff290 */ /* 0x000fe4000fffe03f */
[----:B------:R-:W-:Y:S05]  /*cc80*/  @P0 IMAD.HI.U32 R118, R128, c[0x0][0x330], RZ ;  /* 0x0000cc0080760a27 */ /* 0x000fea00078e00ff */
[----:B------:R-:W-:Y:S02]  /*cc90*/  @P0 SHF.R.U32.HI R128, RZ, c[0x0][0x334], R118 ;  /* 0x0000cd00ff800a19 */ /* 0x000fe40000011676 */
.L_x_262:
[----:B------:R-:W-:Y:S05]  /*cca0*/  BSYNC B0 ;  /* 0x0000000000007941 */ /* 0x000fea0003800000 */
.L_x_260:
[----:B------:R-:W-:Y:S05]  /*ccb0*/  IMAD R128, R128, c[0x0][0x32c], R117 ;  /* 0x0000cb0080807a24 */ /* 0x000fea00078e0275 */
[----:B------:R-:W-:Y:S02]  /*ccc0*/  IADD3 R118, R128, c[0x0][0x32c], RZ ;  /* 0x0000cb0080767a10 */ /* 0x000fe40007ffe0ff */
[----:B------:R-:W-:Y:S02]  /*ccd0*/  IMNMX R129, R129, R128, !PT ;  /* 0x0000008081817217 */ /* 0x000fe40007800200 */
[----:B------:R-:W-:Y:S02]  /*cce0*/  IMNMX R131, R131, R118, PT ;  /* 0x0000007683837217 */ /* 0x000fe40003800200 */
.L_x_259:
[C---:B------:R-:W-:Y:S01]  /*ccf0*/  ISETP.GE.AND P0, PT, R116.reuse, 0x2, PT ;  /* 0x000000027400780c */ /* 0x040fe20003f06270 */
[----:B------:R-:W2:Y:S01]  /*cd00*/  SHFL.IDX PT, R0, R0, 0x1, 0x1c1f ;  /* 0x003c1f0000007f89 */ /* 0x000ea200000e0000 */
[----:B------:R-:W-:Y:S02]  /*cd10*/  ISETP.GE.AND P1, PT, R116, 0x9, PT ;  /* 0x000000097400780c */ /* 0x000fe40003f26270 */
[----:B------:R-:W-:Y:S02]  /*cd20*/  LOP3.LUT R218, R218, 0xffefffff, RZ, 0xc0, !PT ;  /* 0xffefffffdada7812 */ /* 0x000fe400078ec0ff */
[----:B------:R-:W-:Y:S07]  /*cd30*/  ISETP.GE.AND P2, PT, R116, 0x59, PT ;  /* 0x000000597400780c */ /* 0x000fee0003f46270 */
[----:B------:R-:W-:Y:S02]  /*cd40*/  @P0 LOP3.LUT R218, R218, 0x100000, RZ, 0xfc, !PT ;  /* 0x00100000dada0812 */ /* 0x000fe400078efcff */
[----:B------:R-:W-:Y:S02]  /*cd50*/  ISETP.GT.AND P0, PT, R129, 0x1, !P0 ;  /* 0x000000018100780c */ /* 0x000fe40004704270 */
[----:B------:R-:W-:Y:S02]  /*cd60*/  LOP3.LUT R218, R218, 0xfff7ffff, RZ, 0xc0, !PT ;  /* 0xfff7ffffdada7812 */ /* 0x000fe400078ec0ff */
[----:B------:R-:W-:Y:S02]  /*cd70*/  ISETP.LT.OR P0, PT, R131, 0x2, P0 ;  /* 0x000000028300780c */ /* 0x000fe40000701670 */
[----:B------:R-:W-:Y:S02]  /*cd80*/  @P1 LOP3.LUT R218, R218, 0x80000, RZ, 0xfc, !PT ;  /* 0x00080000dada1812 */ /* 0x000fe400078efcff */
[----:B------:R-:W-:Y:S02]  /*cd90*/  FSEL R226, R5, -INF , !P0 ;  /* 0xff80000005e27808 */ /* 0x000fe40004000000 */
[----:B------:R-:W-:Y:S01]  /*cda0*/  ISETP.GT.AND P0, PT, R129, 0x8, !P1 ;  /* 0x000000088100780c */ /* 0x000fe20004f04270 */
[--C-:B--2---:R-:W-:Y:S01]  /*cdb0*/  IMAD.IADD R123, R123, 0x1, R0.reuse ;  /* 0x000000017b7b7824 */ /* 0x104fe200078e0200 */
[----:B------:R-:W-:Y:S02]  /*cdc0*/  ISETP.GE.AND P1, PT, R116, 0xa, PT ;  /* 0x0000000a7400780c */ /* 0x000fe40003f26270 */
[----:B------:R-:W-:Y:S02]  /*cdd0*/  ISETP.LT.OR P0, PT, R131, 0x9, P0 ;  /* 0x000000098300780c */ /* 0x000fe40000701670 */
[----:B------:R-:W-:Y:S02]  /*cde0*/  LOP3.LUT R218, R218, 0xfffbffff, RZ, 0xc0, !PT ;  /* 0xfffbffffdada7812 */ /* 0x000fe400078ec0ff */
[----:B------:R-:W-:Y:S02]  /*cdf0*/  FSEL R224, R8, -INF , !P0 ;  /* 0xff80000008e07808 */ /* 0x000fe40004000000 */
        /* <DEDUP_REMOVED lines=11> */
[----:B-1----:R-:W-:Y:S02]  /*ceb0*/  FSEL R132, R12, -INF , !P0 ;  /* 0xff8000000c847808 */ /* 0x002fe40004000000 */
        /* <DEDUP_REMOVED lines=128> */
.L_x_265:
[----:B------:R-:W-:Y:S04]  /*d6c0*/  MOV R0, c[0x0][0x32c] ;  /* 0x0000cb0000007a02 */ /* 0x000fe80000000f00 */
[----:B------:R-:W-:Y:S11]  /*d6d0*/  ISETP.NE.AND P0, PT, R0, 0x1, PT ;  /* 0x000000010000780c */ /* 0x000ff60003f05270 */
[----:B------:R-:W-:Y:S02]  /*d6e0*/  @!UPT UIADD3 URZ, URZ, URZ, URZ ;  /* 0x0000003f3f3ff290 */ /* 0x000fe4000fffe03f */
[----:B------:R-:W-:Y:S05]  /*d6f0*/  @P0 IMAD.HI.U32 R0, R16, c[0x0][0x330], RZ ;  /* 0x0000cc0010000a27 */ /* 0x000fea00078e00ff */
[----:B------:R-:W-:Y:S02]  /*d700*/  @P0 SHF.R.U32.HI R16, RZ, c[0x0][0x334], R0 ;  /* 0x0000cd00ff100a19 */ /* 0x000fe40000011600 */
.L_x_266:
[----:B------:R-:W-:Y:S05]  /*d710*/  BSYNC B0 ;  /* 0x0000000000007941 */ /* 0x000fea0003800000 */
.L_x_264:
[----:B------:R-:W-:Y:S05]  /*d720*/  IMAD R117, R16, c[0x0][0x32c], R117 ;  /* 0x0000cb0010757a24 */ /* 0x000fea00078e0275 */
[----:B------:R-:W-:Y:S02]  /*d730*/  IADD3 R0, R117, c[0x0][0x32c], RZ ;  /* 0x0000cb0075007a10 */ /* 0x000fe40007ffe0ff */
[----:B------:R-:W-:Y:S02]  /*d740*/  IMNMX R4, R4, R117, !PT ;  /* 0x0000007504047217 */ /* 0x000fe40007800200 */
[----:B------:R-:W-:Y:S02]  /*d750*/  IMNMX R123, R123, R0, PT ;  /* 0x000000007b7b7217 */ /* 0x000fe40003800200 */
.L_x_263:
[----:B------:R-:W-:Y:S02]  /*d760*/  LOP3.LUT P0, RZ, R218, 0x200000, RZ, 0xc0, !PT ;  /* 0x00200000daff7812 */ /* 0x000fe4000780c0ff */
        /* <DEDUP_REMOVED lines=545> */
.L_x_258:
[----:B------:R-:W1:Y:S01]  /*f980*/  SHFL.BFLY PT, R3, R220, 0x2, 0x1f ;  /* 0x0c401f00dc037f89 */ /* 0x000e6200000e0000 */
[----:B------:R-:W-:-:S02]  /*f990*/  MOV R4, RZ ;  /* 0x000000ff00047202 */ /* 0x000fc40000000f00 */
[----:B------:R-:W-:Y:S01]  /*f9a0*/  PLOP3.LUT P2, PT, PT, PT, PT, 0x8, 0x0 ;  /* 0x000000000000781c */ /* 0x000fe20003f4e170 */
[----:B------:R-:W2:Y:S01]  /*f9b0*/  SHFL.BFLY PT, R2, R219, 0x2, 0x1f ;  /* 0x0c401f00db027f89 */ /* 0x000ea200000e0000 */
[----:B-1----:R-:W-:Y:S01]  /*f9c0*/  FADD.FTZ R6, R3, R220 ;  /* 0x000000dc03067221 */ /* 0x002fe20000010000 */
[----:B------:R-:W-:Y:S01]  /*f9d0*/  MOV R3, RZ ;  /* 0x000000ff00037202 */ /* 0x000fe20000000f00 */
[----:B--2---:R-:W-:-:S03]  /*f9e0*/  FADD.FTZ R7, R2, R219 ;  /* 0x000000db02077221 */ /* 0x004fc60000010000 */
[----:B------:R-:W1:Y:S04]  /*f9f0*/  SHFL.BFLY PT, R5, R6, 0x1, 0x1f ;  /* 0x0c201f0006057f89 */ /* 0x000e6800000e0000 */
[----:B------:R-:W2:Y:S01]  /*fa00*/  SHFL.BFLY PT, R2, R7, 0x1, 0x1f ;  /* 0x0c201f0007027f89 */ /* 0x000ea200000e0000 */
[----:B-1----:R-:W-:Y:S02]  /*fa10*/  FADD.FTZ R5, R6, R5 ;  /* 0x0000000506057221 */ /* 0x002fe40000010000 */
[----:B--2---:R-:W-:-:S03]  /*fa20*/  FADD.FTZ R2, R2, R7 ;  /* 0x0000000702027221 */ /* 0x004fc60000010000 */
[----:B------:R-:W-:Y:S02]  /*fa30*/  FSETP.NE.FTZ.AND P1, PT, R5, RZ, PT ;  /* 0x000000ff0500720b */ /* 0x000fe40003f35000 */
[----:B------:R-:W-:-:S11]  /*fa40*/  FSETP.NE.FTZ.AND P0, PT, R2, RZ, PT ;  /* 0x000000ff0200720b */ /* 0x000fd60003f15000 */
[----:B------:R-:W1:Y:S01]  /*fa50*/  @P1 MUFU.RCP R4, R5 ;  /* 0x0000000500041308 */ /* 0x000e620000001000 */
[----:B------:R-:W-:Y:S02]  /*fa60*/  @P1 MOV R7, 0x3f317218 ;  /* 0x3f31721800071802 */ /* 0x000fe40000000f00 */
[----:B------:R-:W-:-:S03]  /*fa70*/  @P0 MOV R9, 0x3f317218 ;  /* 0x3f31721800090802 */ /* 0x000fc60000000f00 */
[----:B------:R-:W-:Y:S02]  /*fa80*/  @P1 FMUL.FTZ R7, R7, c[0x0][0x2d0] ;  /* 0x0000b40007071a20 */ /* 0x000fe40000410000 */
[----:B------:R-:W2:Y:S01]  /*fa90*/  @P1 MUFU.LG2 R5, R5 ;  /* 0x0000000500051308 */ /* 0x000ea20000000c00 */
[----:B------:R-:W-:-:S07]  /*faa0*/  @P0 FMUL.FTZ R9, R9, c[0x0][0x2d0] ;  /* 0x0000b40009090a20 */ /* 0x000fce0000410000 */
[----:B------:R-:W3:Y:S01]  /*fab0*/  @P0 MUFU.LG2 R6, R2 ;  /* 0x0000000200060308 */ /* 0x000ee20000000c00 */
[C---:B-1----:R-:W-:Y:S02]  /*fac0*/  FMUL.FTZ R112, R4.reuse, R112 ;  /* 0x0000007004707220 */ /* 0x042fe40000410000 */
[C---:B------:R-:W-:Y:S02]  /*fad0*/  FMUL.FTZ R113, R4.reuse, R113 ;  /* 0x0000007104717220 */ /* 0x040fe40000410000 */
[C---:B------:R-:W-:Y:S02]  /*fae0*/  FMUL.FTZ R108, R4.reuse, R108 ;  /* 0x0000006c046c7220 */ /* 0x040fe40000410000 */
[C---:B------:R-:W-:Y:S01]  /*faf0*/  FMUL.FTZ R109, R4.reuse, R109 ;  /* 0x0000006d046d7220 */ /* 0x040fe20000410000 */
[----:B------:R1:W4:Y:S01]  /*fb00*/  @P0 MUFU.RCP R3, R2 ;  /* 0x0000000200030308 */ /* 0x0003220000001000 */
[----:B--2---:R-:W-:Y:S02]  /*fb10*/  @P1 FMUL.FTZ R5, R5, 0.69314718246459960938 ;  /* 0x3f31721805051820 */ /* 0x004fe40000410000 */
[----:B------:R-:W-:-:S02]  /*fb20*/  FMUL.FTZ R68, R4, R68 ;  /* 0x0000004404447220 */ /* 0x000fc40000410000 */
[C---:B------:R-:W-:Y:S02]  /*fb30*/  FMUL.FTZ R69, R4.reuse, R69 ;  /* 0x0000004504457220 */ /* 0x040fe40000410000 */
[----:B------:R-:W-:Y:S02]  /*fb40*/  FMUL.FTZ R72, R4, R72 ;  /* 0x0000004804487220 */ /* 0x000fe40000410000 */
[----:B---3--:R-:W-:Y:S02]  /*fb50*/  @P0 FMUL.FTZ R6, R6, 0.69314718246459960938 ;  /* 0x3f31721806060820 */ /* 0x008fe40000410000 */
[C---:B------:R-:W-:Y:S02]  /*fb60*/  FMUL.FTZ R73, R4.reuse, R73 ;  /* 0x0000004904497220 */ /* 0x040fe40000410000 */
[C---:B------:R-:W-:Y:S02]  /*fb70*/  FMUL.FTZ R76, R4.reuse, R76 ;  /* 0x0000004c044c7220 */ /* 0x040fe40000410000 */
[C---:B------:R-:W-:Y:S01]  /*fb80*/  FMUL.FTZ R77, R4.reuse, R77 ;  /* 0x0000004d044d7220 */ /* 0x040fe20000410000 */
[----:B-1----:R-:W-:Y:S01]  /*fb90*/  MOV R2, 0xff800000 ;  /* 0xff80000000027802 */ /* 0x002fe20000000f00 */
        /* <DEDUP_REMOVED lines=21> */
[----:B------:R-:W-:Y:S01]  /*fcf0*/  FMUL.FTZ R65, R4, R65 ;  /* 0x0000004104417220 */ /* 0x000fe20000410000 */
[----:B------:R-:W-:Y:S01]  /*fd00*/  MOV R4, 0xff800000 ;  /* 0xff80000000047802 */ /* 0x000fe20000000f00 */
[C---:B----4-:R-:W-:Y:S02]  /*fd10*/  FMUL.FTZ R114, R3.reuse, R114 ;  /* 0x0000007203727220 */ /* 0x050fe40000410000 */
        /* <DEDUP_REMOVED lines=30> */
[----:B------:R-:W-:Y:S02]  /*ff00*/  FMUL.FTZ R3, R3, R67 ;  /* 0x0000004303037220 */ /* 0x000fe40000410000 */
[----:B------:R-:W-:-:S02]  /*ff10*/  @P1 FFMA.FTZ R2, R7, R0, R5 ;  /* 0x0000000007021223 */ /* 0x000fc40000010005 */
[----:B------:R-:W-:Y:S02]  /*ff20*/  @P0 FFMA.FTZ R4, R9, R12, R6 ;  /* 0x0000000c09040223 */ /* 0x000fe40000010006 */
.L_x_230:
[----:B------:R-:W-:Y:S05]  /*ff30*/  @P2 BRA `(.L_x_268) ;  /* 0x0000127000002947 */ /* 0x000fea0003800000 */
[----:B------:R-:W1:Y:S01]  /*ff40*/  S2R R0, SR_TID.X ;  /* 0x0000000000007919 */ /* 0x000e620000002100 */
[----:B------:R-:W-:Y:S02]  /*ff50*/  F2FP.PACK_AB R112, R113, R112 ;  /* 0x000000707170723e */ /* 0x000fe400000000ff */
[----:B------:R-:W-:Y:S01]  /*ff60*/  F2FP.PACK_AB R114, R115, R114 ;  /* 0x000000727372723e */ /* 0x000fe200000000ff */
[----:B------:R-:W-:Y:S01]  /*ff70*/  BAR.SYNC.DEFER_BLOCKING 0x1, 0x100 ;  /* 0x0044000000007b1d */ /* 0x000fe20000010000 */
[----:B------:R-:W-:Y:S02]  /*ff80*/  F2FP.PACK_AB R108, R109, R108 ;  /* 0x0000006c6d6c723e */ /* 0x000fe400000000ff */
        /* <DEDUP_REMOVED lines=9> */
[----:B-1----:R-:W-:Y:S02]  /*10020*/  SHF.R.S32.HI R5, RZ, 0x1f, R0 ;  /* 0x0000001fff057819 */ /* 0x002fe40000011400 */
[----:B------:R-:W-:Y:S02]  /*10030*/  F2FP.PACK_AB R84, R85, R84 ;  /* 0x000000545554723e */ /* 0x000fe400000000ff */
[----:B------:R-:W-:Y:S02]  /*10040*/  LEA.HI R6, R5, R0, RZ, 0x2 ;  /* 0x0000000005067211 */ /* 0x000fe400078f10ff */
[----:B------:R-:W-:Y:S02]  /*10050*/  F2FP.PACK_AB R86, R87, R86 ;  /* 0x000000565756723e */ /* 0x000fe400000000ff */
[--C-:B------:R-:W-:Y:S02]  /*10060*/  SHF.R.S32.HI R8, RZ, 0x2, R6.reuse ;  /* 0x00000002ff087819 */ /* 0x100fe40000011406 */
[----:B------:R-:W-:-:S02]  /*10070*/  SHF.R.S32.HI R7, RZ, 0x1f, R6 ;  /* 0x0000001fff077819 */ /* 0x000fc40000011406 */
[----:B------:R-:W-:Y:S02]  /*10080*/  LOP3.LUT R9, R6, 0xfffffffc, RZ, 0xc0, !PT ;  /* 0xfffffffc06097812 */ /* 0x000fe400078ec0ff */
[----:B------:R-:W-:Y:S02]  /*10090*/  LEA.HI R7, R7, R8, RZ, 0x3 ;  /* 0x0000000807077211 */ /* 0x000fe400078f18ff */
[----:B------:R-:W-:Y:S01]  /*100a0*/  F2FP.PACK_AB R88, R89, R88 ;  /* 0x000000585958723e */ /* 0x000fe200000000ff */
[----:B------:R-:W-:Y:S01]  /*100b0*/  IMAD.IADD R9, R0, 0x1, -R9 ;  /* 0x0000000100097824 */ /* 0x000fe200078e0a09 */
[----:B------:R-:W-:Y:S02]  /*100c0*/  LOP3.LUT R7, R7, 0xfffffff8, RZ, 0xc0, !PT ;  /* 0xfffffff807077812 */ /* 0x000fe400078ec0ff */
[----:B------:R-:W-:Y:S02]  /*100d0*/  F2FP.PACK_AB R90, R91, R90 ;  /* 0x0000005a5b5a723e */ /* 0x000fe400000000ff */
[----:B------:R-:W-:Y:S01]  /*100e0*/  F2FP.PACK_AB R92, R93, R92 ;  /* 0x0000005c5d5c723e */ /* 0x000fe200000000ff */
[----:B------:R-:W-:Y:S01]  /*100f0*/  IMAD.IADD R8, R8, 0x1, -R7 ;  /* 0x0000000108087824 */ /* 0x000fe200078e0a07 */
[----:B------:R-:W-:-:S02]  /*10100*/  LEA.HI R7, R5, R0, RZ, 0x5 ;  /* 0x0000000005077211 */ /* 0x000fc400078f28ff */
[----:B------:R-:W-:Y:S01]  /*10110*/  F2FP.PACK_AB R94, R95, R94 ;  /* 0x0000005e5f5e723e */ /* 0x000fe200000000ff */
[C---:B------:R-:W-:Y:S01]  /*10120*/  IMAD.SHL.U32 R10, R8.reuse, 0x40, RZ ;  /* 0x00000040080a7824 */ /* 0x040fe200078e00ff */
[----:B------:R-:W-:Y:S02]  /*10130*/  SHF.R.S32.HI R6, RZ, 0x5, R7 ;  /* 0x00000005ff067819 */ /* 0x000fe40000011407 */
[----:B------:R-:W-:Y:S02]  /*10140*/  LOP3.LUT R12, R8, 0x1, RZ, 0xc0, !PT ;  /* 0x00000001080c7812 */ /* 0x000fe400078ec0ff */
[----:B------:R-:W-:Y:S01]  /*10150*/  LOP3.LUT R10, R10, 0x1c0, RZ, 0xc0, !PT ;  /* 0x000001c00a0a7812 */ /* 0x000fe200078ec0ff */
[----:B------:R-:W-:Y:S01]  /*10160*/  IMAD R11, R6, 0x200, R9 ;  /* 0x00000200060b7824 */ /* 0x000fe200078e0209 */
[----:B------:R-:W-:Y:S02]  /*10170*/  ISETP.NE.U32.AND P0, PT, R12, 0x1, PT ;  /* 0x000000010c00780c */ /* 0x000fe40003f05070 */
[----:B------:R-:W-:-:S02]  /*10180*/  LEA.HI R10, R10, R10, RZ, 0x1d ;  /* 0x0000000a0a0a7211 */ /* 0x000fc400078fe8ff */
[----:B------:R-:W-:Y:S01]  /*10190*/  R2P PR, R8, 0x6 ;  /* 0x0000000608007804 */ /* 0x000fe20000000000 */
[----:B------:R-:W-:Y:S01]  /*101a0*/  IMAD.MOV.U32 R8, RZ, RZ, 0x20 ;  /* 0x00000020ff087424 */ /* 0x000fe200078e00ff */
[----:B------:R-:W-:Y:S01]  /*101b0*/  F2FP.PACK_AB R96, R97, R96 ;  /* 0x000000606160723e */ /* 0x000fe200000000ff */
[----:B------:R-:W-:Y:S01]  /*101c0*/  IMAD.U32 R10, R11, 0x2, R10 ;  /* 0x000000020b0a7824 */ /* 0x000fe200078e000a */
[----:B------:R-:W-:Y:S02]  /*101d0*/  F2FP.PACK_AB R98, R99, R98 ;  /* 0x000000626362723e */ /* 0x000fe400000000ff */
[----:B------:R-:W-:Y:S01]  /*101e0*/  SEL R8, R8, 0xffffffe0, !P1 ;  /* 0xffffffe008087807 */ /* 0x000fe20004800000 */
[----:B------:R-:W-:Y:S01]  /*101f0*/  IMAD.SHL.U32 R11, R10, 0x2, RZ ;  /* 0x000000020a0b7824 */ /* 0x000fe200078e00ff */
[----:B------:R-:W-:Y:S02]  /*10200*/  F2FP.PACK_AB R100, R101, R100 ;  /* 0x000000646564723e */ /* 0x000fe400000000ff */
[----:B------:R-:W-:Y:S01]  /*10210*/  F2FP.PACK_AB R102, R103, R102 ;  /* 0x000000666766723e */ /* 0x000fe200000000ff */
[C---:B------:R-:W-:Y:S01]  /*10220*/  IMAD.IADD R15, R11.reuse, 0x1, R8 ;  /* 0x000000010b0f7824 */ /* 0x040fe200078e0208 */
[C---:B------:R-:W-:Y:S01]  /*10230*/  IADD3 R10, R11.reuse, 0x80, RZ ;  /* 0x000000800b0a7810 */ /* 0x040fe20007ffe0ff */
[----:B------:R-:W-:Y:S01]  /*10240*/  STS [R11+0x80], R112 ;  /* 0x000080700b007388 */ /* 0x000fe20000000800 */
[----:B------:R-:W-:-:S02]  /*10250*/  IADD3 R13, R11, 0x70, RZ ;  /* 0x000000700b0d7810 */ /* 0x000fc40007ffe0ff */
[----:B------:R-:W-:Y:S01]  /*10260*/  @P0 IADD3 R13, R10, 0x10, RZ ;  /* 0x000000100a0d0810 */ /* 0x000fe20007ffe0ff */
[----:B------:R-:W-:Y:S01]  /*10270*/  IMAD.MOV.U32 R10, RZ, RZ, 0x40 ;  /* 0x00000040ff0a7424 */ /* 0x000fe200078e00ff */
[----:B------:R-:W-:Y:S01]  /*10280*/  STS [R11+0x480], R114 ;  /* 0x000480720b007388 */ /* 0x000fe20000000800 */
[----:B------:R-:W-:Y:S02]  /*10290*/  F2FP.PACK_AB R104, R105, R104 ;  /* 0x000000686968723e */ /* 0x000fe400000000ff */
[--C-:B------:R-:W-:Y:S01]  /*102a0*/  IMAD.IADD R17, R8, 0x1, R13.reuse ;  /* 0x0000000108117824 */ /* 0x100fe200078e020d */
[----:B------:R-:W-:Y:S01]  /*102b0*/  SEL R10, R10, 0xffffffc0, !P2 ;  /* 0xffffffc00a0a7807 */ /* 0x000fe20005000000 */
[----:B------:R-:W-:Y:S01]  /*102c0*/  STS [R13], R108 ;  /* 0x0000006c0d007388 */ /* 0x000fe20000000800 */
[----:B------:R-:W-:Y:S02]  /*102d0*/  F2FP.PACK_AB R106, R107, R106 ;  /* 0x0000006a6b6a723e */ /* 0x000fe400000000ff */
        /* <DEDUP_REMOVED lines=8> */
[----:B------:R-:W-:-:S02]  /*10360*/  F2FP.PACK_AB R56, R57, R56 ;  /* 0x000000383938723e */ /* 0x000fc400000000ff */
[----:B------:R-:W-:Y:S01]  /*10370*/  STS [R15+0x480], R70 ;  /* 0x000480460f007388 */ /* 0x000fe20000000800 */
[----:B------:R-:W-:Y:S02]  /*10380*/  F2FP.PACK_AB R58, R59, R58 ;  /* 0x0000003a3b3a723e */ /* 0x000fe400000000ff */
        /* <DEDUP_REMOVED lines=28> */
[----:B------:R1:W-:Y:S01]  /*10550*/  STS [R19+0x4480], R54 ;  /* 0x0044803613007388 */ /* 0x0003e20000000800 */
[----:B---3--:R-:W-:-:S03]  /*10560*/  IMAD.WIDE R12, R210, R11, c[0x0][0x500] ;  /* 0x00014000d20c7625 */ /* 0x008fc600078e020b */
[----:B------:R3:W-:Y:S04]  /*10570*/  STS [R21+0x4000], R56 ;  /* 0x0040003815007388 */ /* 0x0007e80000000800 */
        /* <DEDUP_REMOVED lines=8> */
[----:B----4-:R-:W4:Y:S04]  /*10600*/  @P0 LDG.E R15, [R12.64] ;  /* 0x0000000a0c0f0981 */ /* 0x010f28000c1e1900 */
[----:B------:R3:W5:Y:S01]  /*10610*/  @P1 LDG.E R8, [R10.64] ;  /* 0x0000000a0a081981 */ /* 0x000762000c1e1900 */
[----:B-1----:R-:W-:Y:S02]  /*10620*/  CS2R R18, SRZ ;  /* 0x0000000000127805 */ /* 0x002fe4000001ff00 */
[--C-:B----4-:R-:W-:Y:S01]  /*10630*/  @P0 SHF.R.S32.HI R19, RZ, 0x1f, R15.reuse ;  /* 0x0000001fff130819 */ /* 0x110fe2000001140f */
[----:B------:R-:W-:Y:S01]  /*10640*/  @P0 IMAD.MOV.U32 R18, RZ, RZ, R15 ;  /* 0x000000ffff120224 */ /* 0x000fe200078e000f */
[----:B------:R-:W-:Y:S05]  /*10650*/  @P1 BRA `(.L_x_269) ;  /* 0x0000004000001947 */ /* 0x000fea0003800000 */
[----:B---3--:R-:W-:Y:S05]  /*10660*/  @!P0 BRA `(.L_x_269) ;  /* 0x0000003000008947 */ /* 0x008fea0003800000 */
[----:B-----5:R-:W3:Y:S04]  /*10670*/  LDG.E R8, [R12.64] ;  /* 0x0000000a0c087981 */ /* 0x020ee8000c1e1900 */
[----:B------:R-:W3:Y:S02]  /*10680*/  LDG.E R3, [R12.64+0x4] ;  /* 0x0000040a0c037981 */ /* 0x000ee4000c1e1900 */
[----:B---3--:R-:W-:-:S02]  /*10690*/  IADD3 R8, -R8, R3, RZ ;  /* 0x0000000308087210 */ /* 0x008fc40007ffe1ff */
.L_x_269:
[----:B---3--:R-:W1:Y:S01]  /*106a0*/  S2R R10, SR_CTAID.Y ;  /* 0x00000000000a7919 */ /* 0x008e620000002600 */
[----:B------:R-:W-:Y:S01]  /*106b0*/  LOP3.LUT R3, R7, 0xffffffe0, RZ, 0xc0, !PT ;  /* 0xffffffe007037812 */ /* 0x000fe200078ec0ff */
[----:B------:R-:W-:Y:S01]  /*106c0*/  IMAD.MOV.U32 R13, RZ, RZ, c[0x0][0x4e8] ;  /* 0x00013a00ff0d7624 */ /* 0x000fe200078e00ff */
[----:B------:R-:W-:Y:S01]  /*106d0*/  SHF.R.S32.HI R7, RZ, 0x1f, R6 ;  /* 0x0000001fff077819 */ /* 0x000fe20000011406 */
[----:B------:R-:W3:Y:S01]  /*106e0*/  S2R R40, SR_CTAID.X ;  /* 0x0000000000287919 */ /* 0x000ee20000002500 */
[----:B------:R-:W-:Y:S01]  /*106f0*/  MOV R16, R18 ;  /* 0x0000001200107202 */ /* 0x000fe20000000f00 */
[----:B------:R-:W-:Y:S01]  /*10700*/  IMAD.IADD R12, R0, 0x1, -R3 ;  /* 0x00000001000c7824 */ /* 0x000fe200078e0a03 */
[----:B------:R-:W-:Y:S01]  /*10710*/  LEA.HI R7, R7, R6, RZ, 0x3 ;  /* 0x0000000607077211 */ /* 0x000fe200078f18ff */
[----:B------:R-:W-:Y:S01]  /*10720*/  IMAD.MOV.U32 R17, RZ, RZ, R19 ;  /* 0x000000ffff117224 */ /* 0x000fe200078e0013 */
[----:B------:R-:W-:Y:S01]  /*10730*/  LEA.HI R3, R9, R9, RZ, 0x1 ;  /* 0x0000000909037211 */ /* 0x000fe200078f08ff */
[----:B------:R-:W-:Y:S01]  /*10740*/  IMAD R15, R19, c[0x0][0x3a0], RZ ;  /* 0x0000e800130f7a24 */ /* 0x000fe200078e02ff */
[----:B------:R-:W-:Y:S01]  /*10750*/  SHF.R.S32.HI R11, RZ, 0x1f, R12 ;  /* 0x0000001fff0b7819 */ /* 0x000fe2000001140c */
[----:B------:R-:W-:Y:S01]  /*10760*/  BSSY B0, `(.L_x_270) ;  /* 0x0000074000007945 */ /* 0x000fe20003800000 */
[----:B------:R-:W-:Y:S01]  /*10770*/  LOP3.LUT R7, R7, 0xffffff8, RZ, 0xc0, !PT ;  /* 0x0ffffff807077812 */ /* 0x000fe200078ec0ff */
[C---:B------:R-:W-:Y:S01]  /*10780*/  IMAD R15, R18.reuse, c[0x0][0x3a4], R15 ;  /* 0x0000e900120f7a24 */ /* 0x040fe200078e020f */
[----:B------:R-:W-:Y:S01]  /*10790*/  LEA.HI R11, R11, R12, RZ, 0x2 ;  /* 0x0000000c0b0b7211 */ /* 0x000fe200078f10ff */
[----:B------:R-:W-:Y:S01]  /*107a0*/  IMAD.WIDE.U32 R18, R18, c[0x0][0x3a0], RZ ;  /* 0x0000e80012127a25 */ /* 0x000fe200078e00ff */
[----:B------:R-:W-:-:S02]  /*107b0*/  IADD3 R7, R6, -R7, RZ ;  /* 0x8000000706077210 */ /* 0x000fc40007ffe0ff */
[----:B------:R-:W-:Y:S02]  /*107c0*/  LOP3.LUT R6, R3, 0x1ffffffe, RZ, 0xc0, !PT ;  /* 0x1ffffffe03067812 */ /* 0x000fe400078ec0ff */
[----:B------:R-:W-:Y:S02]  /*107d0*/  SHF.R.S32.HI R14, RZ, 0x2, R11 ;  /* 0x00000002ff0e7819 */ /* 0x000fe4000001140b */
[----:B------:R-:W-:Y:S01]  /*107e0*/  ISETP.NE.AND P1, PT, R13, 0x1, PT ;  /* 0x000000010d00780c */ /* 0x000fe20003f25270 */
[----:B-1----:R-:W-:Y:S01]  /*107f0*/  IMAD.WIDE.U32 R16, R10, c[0x0][0x490], R16 ;  /* 0x000124000a107a25 */ /* 0x002fe200078e0010 */
[----:B------:R-:W-:Y:S02]  /*10800*/  SHF.R.S32.HI R13, RZ, 0x1f, R10 ;  /* 0x0000001fff0d7819 */ /* 0x000fe4000001140a */
[----:B------:R-:W-:Y:S01]  /*10810*/  LOP3.LUT P2, RZ, R12, 0x3, RZ, 0xc0, !PT ;  /* 0x000000030cff7812 */ /* 0x000fe2000784c0ff */
[----:B------:R-:W-:Y:S01]  /*10820*/  IMAD.IADD R12, R9, 0x1, -R6 ;  /* 0x00000001090c7824 */ /* 0x000fe200078e0a06 */
[-C--:B------:R-:W-:Y:S01]  /*10830*/  LEA.HI R11, R5, R0.reuse, RZ, 0x3 ;  /* 0x00000000050b7211 */ /* 0x080fe200078f18ff */
[----:B------:R-:W-:Y:S01]  /*10840*/  IMAD R3, R7, 0x10, R14 ;  /* 0x0000001007037824 */ /* 0x000fe200078e020e */
[----:B------:R-:W-:Y:S01]  /*10850*/  LEA.HI R6, R5, R0, RZ, 0x6 ;  /* 0x0000000005067211 */ /* 0x000fe200078f30ff */
[----:B------:R-:W-:Y:S01]  /*10860*/  IMAD R5, R13, c[0x0][0x490], RZ ;  /* 0x000124000d057a24 */ /* 0x000fe200078e02ff */
[----:B------:R-:W-:Y:S01]  /*10870*/  LOP3.LUT R9, R11, 0xfffffff8, RZ, 0xc0, !PT ;  /* 0xfffffff80b097812 */ /* 0x000fe200078ec0ff */
[----:B------:R-:W-:Y:S01]  /*10880*/  IMAD R7, R12, 0x8, R3 ;  /* 0x000000080c077824 */ /* 0x000fe200078e0203 */
[----:B------:R-:W-:Y:S01]  /*10890*/  IADD3 R19, R19, R15, RZ ;  /* 0x0000000f13137210 */ /* 0x000fe20007ffe0ff */
[----:B------:R-:W-:Y:S01]  /*108a0*/  IMAD R5, R10, c[0x0][0x494], R5 ;  /* 0x000125000a057a24 */ /* 0x000fe200078e0205 */
[----:B------:R-:W-:Y:S01]  /*108b0*/  SHF.R.S32.HI R15, RZ, 0x1f, R210 ;  /* 0x0000001fff0f7819 */ /* 0x000fe200000114d2 */
[----:B---3--:R-:W-:Y:S01]  /*108c0*/  IMAD R7, R40, 0x80, R7 ;  /* 0x0000008028077824 */ /* 0x008fe200078e0207 */
[----:B------:R-:W-:Y:S01]  /*108d0*/  SEL R14, R210, RZ, !P0 ;  /* 0x000000ffd20e7207 */ /* 0x000fe20004000000 */
[----:B------:R-:W-:Y:S01]  /*108e0*/  IMAD.IADD R0, R0, 0x1, -R9 ;  /* 0x0000000100007824 */ /* 0x000fe200078e0a09 */
[----:B------:R-:W-:Y:S01]  /*108f0*/  IADD3 R17, R17, R5, RZ ;  /* 0x0000000511117210 */ /* 0x000fe20007ffe0ff */
[----:B------:R-:W-:Y:S01]  /*10900*/  @P1 IMAD.HI.U32 R5, R7, c[0x0][0x4ec], RZ ;  /* 0x00013b0007051a27 */ /* 0x000fe200078e00ff */
[----:B------:R-:W-:-:S03]  /*10910*/  SEL R15, R15, RZ, !P0 ;  /* 0x000000ff0f0f7207 */ /* 0x000fc60004000000 */
[----:B------:R-:W-:Y:S01]  /*10920*/  IMAD.MOV.U32 R9, RZ, RZ, R7 ;  /* 0x000000ffff097224 */ /* 0x000fe200078e0007 */
[----:B------:R-:W-:Y:S01]  /*10930*/  @P1 SHF.R.U32.HI R9, RZ, c[0x0][0x4f0], R5 ;  /* 0x00013c00ff091a19 */ /* 0x000fe20000011605 */
[----:B------:R-:W-:Y:S01]  /*10940*/  IMAD R13, R13, c[0x0][0x3e8], RZ ;  /* 0x0000fa000d0d7a24 */ /* 0x000fe200078e02ff */
[----:B------:R-:W-:Y:S01]  /*10950*/  SHF.R.S32.HI R5, RZ, 0x3, R11 ;  /* 0x00000003ff057819 */ /* 0x000fe2000001140b */
[----:B------:R-:W-:Y:S01]  /*10960*/  IMAD.WIDE.U32 R18, R10, c[0x0][0x3e8], R18 ;  /* 0x0000fa000a127a25 */ /* 0x000fe200078e0012 */
[----:B------:R-:W-:-:S03]  /*10970*/  SHF.R.S32.HI R20, RZ, 0x1f, R9 ;  /* 0x0000001fff147819 */ /* 0x000fc60000011409 */
[----:B------:R-:W-:Y:S02]  /*10980*/  IMAD R13, R10, c[0x0][0x3ec], R13 ;  /* 0x0000fb000a0d7a24 */ /* 0x000fe400078e020d */
[----:B------:R-:W-:Y:S02]  /*10990*/  IMAD.MOV R10, RZ, RZ, -R9 ;  /* 0x000000ffff0a7224 */ /* 0x000fe400078e0a09 */
[----:B------:R-:W-:Y:S02]  /*109a0*/  IMAD R11, R15, c[0x0][0x498], RZ ;  /* 0x000126000f0b7a24 */ /* 0x000fe400078e02ff */
[----:B------:R-:W-:-:S04]  /*109b0*/  IMAD.WIDE.U32 R16, R14, c[0x0][0x498], R16 ;  /* 0x000126000e107a25 */ /* 0x000fc800078e0010 */
[----:B------:R-:W-:Y:S01]  /*109c0*/  IMAD R10, R10, c[0x0][0x4e8], R7 ;  /* 0x00013a000a0a7a24 */ /* 0x000fe200078e0207 */
[----:B------:R-:W-:Y:S01]  /*109d0*/  IADD3 R16, P0, R9, R16, RZ ;  /* 0x0000001009107210 */ /* 0x000fe20007f1e0ff */
[----:B------:R-:W-:Y:S01]  /*109e0*/  IMAD.IADD R19, R19, 0x1, R13 ;  /* 0x0000000113137824 */ /* 0x000fe200078e020d */
[----:B------:R-:W-:Y:S01]  /*109f0*/  LEA R13, R0, R5, 0x5 ;  /* 0x00000005000d7211 */ /* 0x000fe200078e28ff */
[----:B------:R-:W-:Y:S01]  /*10a00*/  IMAD R7, R14, c[0x0][0x49c], R11 ;  /* 0x000127000e077a24 */ /* 0x000fe200078e020b */
[----:B------:R-:W-:Y:S01]  /*10a10*/  SHF.R.S32.HI R11, RZ, 0x1f, R10 ;  /* 0x0000001fff0b7819 */ /* 0x000fe2000001140a */
[----:B------:R-:W-:Y:S02]  /*10a20*/  IMAD.SHL.U32 R0, R0, 0x8, RZ ;  /* 0x0000000800007824 */ /* 0x000fe400078e00ff */
[----:B------:R-:W-:Y:S01]  /*10a30*/  IMAD R13, R40, 0x80, R13 ;  /* 0x00000080280d7824 */ /* 0x000fe200078e020d */
[----:B------:R-:W-:Y:S01]  /*10a40*/  IADD3.X R17, R20, R17, R7, P0, !PT ;  /* 0x0000001114117210 */ /* 0x000fe200007fe407 */
[----:B------:R-:W-:Y:S01]  /*10a50*/  IMAD R11, R11, c[0x0][0x488], RZ ;  /* 0x000122000b0b7a24 */ /* 0x000fe200078e02ff */
[----:B------:R-:W-:Y:S01]  /*10a60*/  IADD3 R36, R0, 0x40, RZ ;  /* 0x0000004000247810 */ /* 0x000fe20007ffe0ff */
[----:B------:R-:W-:Y:S01]  /*10a70*/  @P1 IMAD.HI.U32 R12, R13, c[0x0][0x4ec], RZ ;  /* 0x00013b000d0c1a27 */ /* 0x000fe200078e00ff */
[----:B------:R-:W-:-:S03]  /*10a80*/  MOV R9, R13 ;  /* 0x0000000d00097202 */ /* 0x000fc60000000f00 */
[----:B------:R-:W-:Y:S01]  /*10a90*/  IMAD.WIDE.U32 R16, R10, c[0x0][0x488], R16 ;  /* 0x000122000a107a25 */ /* 0x000fe200078e0010 */
[----:B------:R-:W-:-:S03]  /*10aa0*/  @P1 SHF.R.U32.HI R9, RZ, c[0x0][0x4f0], R12 ;  /* 0x00013c00ff091a19 */ /* 0x000fc6000001160c */
[----:B------:R-:W-:Y:S01]  /*10ab0*/  IMAD R11, R10, c[0x0][0x48c], R11 ;  /* 0x000123000a0b7a24 */ /* 0x000fe200078e020b */
[----:B------:R-:W-:Y:S01]  /*10ac0*/  LEA R12, P0, R16, c[0x0][0x450], 0x2 ;  /* 0x00011400100c7a11 */ /* 0x000fe200078010ff */
[----:B------:R-:W-:Y:S02]  /*10ad0*/  IMAD.SHL.U32 R7, R5, 0x40, RZ ;  /* 0x0000004005077824 */ /* 0x000fe400078e00ff */
[----:B------:R-:W-:Y:S01]  /*10ae0*/  IMAD R15, R15, c[0x0][0x3f0], RZ ;  /* 0x0000fc000f0f7a24 */ /* 0x000fe200078e02ff */
[----:B------:R-:W-:Y:S01]  /*10af0*/  IADD3 R11, R17, R11, RZ ;  /* 0x0000000b110b7210 */ /* 0x000fe20007ffe0ff */
[----:B------:R-:W-:Y:S01]  /*10b00*/  SHFL.IDX PT, R42, R12, RZ, 0x1c1f ;  /* 0x001c1fff0c2a7589 */ /* 0x000fe200000e0000 */
[----:B------:R-:W-:Y:S01]  /*10b10*/  LOP3.LUT R7, R7, 0x1c0, RZ, 0xc0, !PT ;  /* 0x000001c007077812 */ /* 0x000fe200078ec0ff */
[----:B------:R-:W-:Y:S01]  /*10b20*/  IMAD R17, R14, c[0x0][0x3f4], R15 ;  /* 0x0000fd000e117a24 */ /* 0x000fe200078e020f */
[----:B------:R-:W-:Y:S01]  /*10b30*/  LEA.HI.X R11, R16, c[0x0][0x454], R11, 0x2, P0 ;  /* 0x00011500100b7a11 */ /* 0x000fe200000f140b */
[----:B------:R-:W-:Y:S01]  /*10b40*/  SHFL.IDX PT, R34, R12, 0x1, 0x1c1f ;  /* 0x003c1f000c227f89 */ /* 0x000fe200000e0000 */
[----:B------:R-:W-:Y:S01]  /*10b50*/  LOP3.LUT R10, R7, 0x38, R0, 0xf8, !PT ;  /* 0x00000038070a7812 */ /* 0x000fe200078ef800 */
[----:B------:R-:W-:Y:S01]  /*10b60*/  IMAD.WIDE.U32 R14, R14, c[0x0][0x3f0], R18 ;  /* 0x0000fc000e0e7a25 */ /* 0x000fe200078e0012 */
[----:B------:R-:W-:Y:S01]  /*10b70*/  SHF.R.U32.HI R7, RZ, 0x3, R7 ;  /* 0x00000003ff077819 */ /* 0x000fe20000011607 */
[----:B------:R-:W1:Y:S01]  /*10b80*/  SHFL.IDX PT, R43, R11, RZ, 0x1c1f ;  /* 0x001c1fff0b2b7589 */ /* 0x000e6200000e0000 */
[----:B------:R-:W-:Y:S01]  /*10b90*/  LEA R16, R40, R3, 0x7 ;  /* 0x0000000328107211 */ /* 0x000fe200078e38ff */
[--C-:B------:R-:W-:Y:S01]  /*10ba0*/  IMAD.MOV R32, RZ, RZ, -R9.reuse ;  /* 0x000000ffff207224 */ /* 0x100fe200078e0a09 */
[----:B------:R-:W-:Y:S01]  /*10bb0*/  LOP3.LUT R7, R10, R7, RZ, 0x3c, !PT ;  /* 0x000000070a077212 */ /* 0x000fe200078e3cff */
[----:B------:R-:W3:Y:S01]  /*10bc0*/  SHFL.IDX PT, R35, R11, 0x1, 0x1c1f ;  /* 0x003c1f000b237f89 */ /* 0x000ee200000e0000 */
[----:B------:R-:W-:Y:S01]  /*10bd0*/  SHF.R.S32.HI R10, RZ, 0x1f, R9 ;  /* 0x0000001fff0a7819 */ /* 0x000fe20000011409 */
[----:B-----5:R-:W-:Y:S01]  /*10be0*/  IMAD R3, R8, c[0x0][0x4e8], RZ ;  /* 0x00013a0008037a24 */ /* 0x020fe200078e02ff */
[----:B------:R-:W-:Y:S01]  /*10bf0*/  IADD3 R8, R16, 0x8, RZ ;  /* 0x0000000810087810 */ /* 0x000fe20007ffe0ff */
[----:B------:R-:W-:Y:S01]  /*10c00*/  IMAD.IADD R15, R15, 0x1, R17 ;  /* 0x000000010f0f7824 */ /* 0x000fe200078e0211 */
[----:B------:R-:W-:Y:S01]  /*10c10*/  LEA R40, R40, R5, 0x7 ;  /* 0x0000000528287211 */ /* 0x000fe200078e38ff */
[----:B------:R-:W-:Y:S01]  /*10c20*/  IMAD R32, R32, c[0x0][0x4e8], R13 ;  /* 0x00013a0020207a24 */ /* 0x000fe200078e020d */
[-C--:B------:R-:W-:Y:S01]  /*10c30*/  ISETP.GE.OR P0, PT, R16, R3.reuse, P2 ;  /* 0x000000031000720c */ /* 0x080fe20001706670 */
[----:B------:R-:W-:Y:S01]  /*10c40*/  IMAD R10, R10, c[0x0][0x3e0], RZ ;  /* 0x0000f8000a0a7a24 */ /* 0x000fe200078e02ff */
[----:B------:R-:W-:Y:S01]  /*10c50*/  ISETP.GE.OR P2, PT, R8, R3, P2 ;  /* 0x000000030800720c */ /* 0x000fe20001746670 */
[----:B------:R-:W-:-:S02]  /*10c60*/  IMAD.SHL.U32 R6, R6, 0x8, RZ ;  /* 0x0000000806067824 */ /* 0x000fc400078e00ff */
[C---:B------:R-:W-:Y:S02]  /*10c70*/  IMAD R10, R9.reuse, c[0x0][0x3e4], R10 ;  /* 0x0000f900090a7a24 */ /* 0x040fe400078e020a */
[----:B------:R-:W-:Y:S01]  /*10c80*/  IMAD.WIDE.U32 R14, R9, c[0x0][0x3e0], R14 ;  /* 0x0000f800090e7a25 */ /* 0x000fe200078e000e */
[----:B------:R-:W-:Y:S02]  /*10c90*/  SHF.R.S32.HI R9, RZ, 0x1f, R32 ;  /* 0x0000001fff097819 */ /* 0x000fe40000011420 */
[----:B------:R-:W-:Y:S01]  /*10ca0*/  LOP3.LUT R7, R7, 0x7ffffe00, R6, 0xf8, !PT ;  /* 0x7ffffe0007077812 */ /* 0x000fe200078ef806 */
[----:B------:R-:W-:Y:S02]  /*10cb0*/  IMAD.IADD R15, R15, 0x1, R10 ;  /* 0x000000010f0f7824 */ /* 0x000fe400078e020a */
[----:B------:R-:W-:Y:S01]  /*10cc0*/  IMAD R9, R9, c[0x0][0x3d8], RZ ;  /* 0x0000f60009097a24 */ /* 0x000fe200078e02ff */
[----:B------:R-:W-:Y:S01]  /*10cd0*/  SHF.L.U32 R41, R7, 0x1, RZ ;  /* 0x0000000107297819 */ /* 0x000fe200000006ff */
[----:B-1----:R1:W-:Y:S02]  /*10ce0*/  @!P0 ST.E [R42.64], R2 ;  /* 0x000000022a008985 */ /* 0x0023e4000c10190a */
[----:B------:R-:W-:-:S02]  /*10cf0*/  IMAD R6, R32, c[0x0][0x3dc], R9 ;  /* 0x0000f70020067a24 */ /* 0x000fc400078e0209 */
[----:B------:R-:W-:Y:S01]  /*10d00*/  IMAD.WIDE.U32 R32, R32, c[0x0][0x3d8], R14 ;  /* 0x0000f60020207a25 */ /* 0x000fe200078e000e */
[----:B---3--:R1:W-:Y:S03]  /*10d10*/  @!P2 ST.E [R34.64], R4 ;  /* 0x000000042200a985 */ /* 0x0083e6000c10190a */
[----:B------:R-:W-:Y:S01]  /*10d20*/  IMAD.IADD R6, R33, 0x1, R6 ;  /* 0x0000000121067824 */ /* 0x000fe200078e0206 */
[----:B------:R1:W3:Y:S01]  /*10d30*/  LDS.128 R28, [R41+0x1080] ;  /* 0x00108000291c7984 */ /* 0x0002e20000000c00 */
[----:B------:R-:W-:-:S03]  /*10d40*/  LEA R38, P0, R32, c[0x0][0x380], 0x1 ;  /* 0x0000e00020267a11 */ /* 0x000fc600078008ff */
[----:B------:R1:W4:Y:S01]  /*10d50*/  LDS.128 R24, [R41+0x2080] ;  /* 0x0020800029187984 */ /* 0x0003220000000c00 */
[----:B------:R-:W-:Y:S02]  /*10d60*/  LEA.HI.X R37, R32, c[0x0][0x384], R6, 0x1, P0 ;  /* 0x0000e10020257a11 */ /* 0x000fe400000f0c06 */
[----:B------:R-:W-:Y:S01]  /*10d70*/  ISETP.GE.AND P0, PT, R40, R3, PT ;  /* 0x000000032800720c */ /* 0x000fe20003f06270 */
[----:B------:R1:W2:Y:S04]  /*10d80*/  LDS.128 R20, [R41+0x3080] ;  /* 0x0030800029147984 */ /* 0x0002a80000000c00 */
        /* <DEDUP_REMOVED lines=17> */
.L_x_271:
[----:B------:R-:W-:Y:S05]  /*10ea0*/  BSYNC B0 ;  /* 0x0000000000007941 */ /* 0x000fea0003800000 */
.L_x_270:
        /* <DEDUP_REMOVED lines=15> */
.L_x_273:
[----:B------:R-:W-:Y:S05]  /*10fa0*/  BSYNC B0 ;  /* 0x0000000000007941 */ /* 0x000fea0003800000 */
.L_x_272:
[----:B------:R-:W-:Y:S01]  /*10fb0*/  IADD3 R2, R40, 0x40, RZ ;  /* 0x0000004028027810 */ /* 0x000fe20007ffe0ff */
[----:B---34-:R3:W4:Y:S01]  /*10fc0*/  SHFL.IDX PT, R7, R37, 0x2, 0x181f ;  /* 0x00581f0025077f89 */ /* 0x01872200000e0000 */
[----:B------:R-:W-:Y:S02]  /*10fd0*/  BSSY B0, `(.L_x_274) ;  /* 0x000000d000007945 */ /* 0x000fe40003800000 */
[----:B------:R-:W-:Y:S01]  /*10fe0*/  ISETP.GE.AND P0, PT, R2, R3, PT ;  /* 0x000000030200720c */ /* 0x000fe20003f06270 */
[----:B------:R3:W1:-:S12]  /*10ff0*/  SHFL.IDX PT, R6, R38, 0x2, 0x181f ;  /* 0x00581f0026067f89 */ /* 0x00065800000e0000 */
[----:B------:R-:W-:Y:S05]  /*11000*/  @P0 BRA `(.L_x_275) ;  /* 0x0000009000000947 */ /* 0x000fea0003800000 */
[----:B------:R-:W-:Y:S02]  /*11010*/  ISETP.GE.AND P0, PT, R36, c[0x0][0x3c8], PT ;  /* 0x0000f20024007a0c */ /* 0x000fe40003f06270 */
[----:B------:R-:W-:-:S11]  /*11020*/  ISETP.GE.AND P1, PT, R0, c[0x0][0x3c8], PT ;  /* 0x0000f20000007a0c */ /* 0x000fd60003f26270 */
[----:B------:R-:W-:-:S04]  /*11030*/  @!P0 SHF.R.S32.HI R5, RZ, 0x1f, R36 ;  /* 0x0000001fff058819 */ /* 0x000fc80000011424 */
[----:B------:R-:W-:Y:S01]  /*11040*/  @!P0 LEA.HI R2, R5, R36, RZ, 0x3 ;  /* 0x0000002405028211 */ /* 0x000fe200078f18ff */
[----:B-1--4-:R-:W-:-:S03]  /*11050*/  @!P1 IMAD.WIDE R4, R0, 0x2, R6 ;  /* 0x0000000200049825 */ /* 0x012fc600078e0206 */
[----:B------:R-:W-:Y:S02]  /*11060*/  @!P0 LOP3.LUT R2, R2, 0xfffffff8, RZ, 0xc0, !PT ;  /* 0xfffffff802028812 */ /* 0x000fe400078ec0ff */
[----:B------:R1:W-:Y:S03]  /*11070*/  @!P1 ST.E.128 [R4.64], R24 ;  /* 0x0000001804009985 */ /* 0x0003e6000c101d0a */
[----:B------:R-:W-:-:S05]  /*11080*/  @!P0 IMAD.WIDE R6, R2, 0x2, R6 ;  /* 0x0000000202068825 */ /* 0x000fca00078e0206 */
[----:B------:R1:W-:Y:S02]  /*11090*/  @!P0 ST.E.128 [R6.64], R12 ;  /* 0x0000000c06008985 */ /* 0x0003e4000c101d0a */
.L_x_275:
[----:B------:R-:W-:Y:S05]  /*110a0*/  BSYNC B0 ;  /* 0x0000000000007941 */ /* 0x000fea0003800000 */
.L_x_274:
[----:B------:R-:W-:Y:S01]  /*110b0*/  IADD3 R40, R40, 0x60, RZ ;  /* 0x0000006028287810 */ /* 0x000fe20007ffe0ff */
[----:B-1----:R1:W3:Y:S03]  /*110c0*/  SHFL.IDX PT, R5, R37, 0x3, 0x181f ;  /* 0x00781f0025057f89 */ /* 0x0022e600000e0000 */
[----:B------:R-:W-:Y:S01]  /*110d0*/  ISETP.GE.AND P0, PT, R40, R3, PT ;  /* 0x000000032800720c */ /* 0x000fe20003f06270 */
[----:B------:R1:W4:-:S12]  /*110e0*/  SHFL.IDX PT, R4, R38, 0x3, 0x181f ;  /* 0x00781f0026047f89 */ /* 0x00031800000e0000 */
[----:B------:R-:W-:Y:S05]  /*110f0*/  @P0 EXIT ;  /* 0x000000000000094d */ /* 0x000fea0003800000 */
[----:B------:R-:W-:-:S13]  /*11100*/  ISETP.GE.AND P0, PT, R0, c[0x0][0x3c8], PT ;  /* 0x0000f20000007a0c */ /* 0x000fda0003f06270 */
[----:B---34-:R-:W-:-:S05]  /*11110*/  @!P0 IMAD.WIDE R2, R0, 0x2, R4 ;  /* 0x0000000200028825 */ /* 0x018fca00078e0204 */
[----:B--2---:R2:W-:Y:S01]  /*11120*/  @!P0 ST.E.128 [R2.64], R20 ;  /* 0x0000001402008985 */ /* 0x0045e2000c101d0a */
[----:B------:R-:W-:-:S13]  /*11130*/  ISETP.GE.AND P0, PT, R36, c[0x0][0x3c8], PT ;  /* 0x0000f20024007a0c */ /* 0x000fda0003f06270 */
[----:B------:R-:W-:Y:S05]  /*11140*/  @P0 EXIT ;  /* 0x000000000000094d */ /* 0x000fea0003800000 */
[----:B--2---:R-:W-:-:S04]  /*11150*/  SHF.R.S32.HI R3, RZ, 0x1f, R36 ;  /* 0x0000001fff037819 */ /* 0x004fc80000011424 */
[----:B------:R-:W-:-:S04]  /*11160*/  LEA.HI R3, R3, R36, RZ, 0x3 ;  /* 0x0000002403037211 */ /* 0x000fc800078f18ff */
[----:B------:R-:W-:-:S05]  /*11170*/  LOP3.LUT R3, R3, 0xfffffff8, RZ, 0xc0, !PT ;  /* 0xfffffff803037812 */ /* 0x000fca00078ec0ff */
[----:B------:R-:W-:-:S05]  /*11180*/  IMAD.WIDE R4, R3, 0x2, R4 ;  /* 0x0000000203047825 */ /* 0x000fca00078e0204 */
[----:B------:R-:W-:Y:S01]  /*11190*/  ST.E.128 [R4.64], R8 ;  /* 0x0000000804007985 */ /* 0x000fe2000c101d0a */
[----:B------:R-:W-:Y:S05]  /*111a0*/  EXIT ;  /* 0x000000000000794d */ /* 0x000fea0003800000 */
.L_x_268:
        /* <DEDUP_REMOVED lines=8> */
[----:B------:R-:W3:Y:S04]  /*11230*/  @P1 LDG.E R3, [R4.64] ;  /* 0x0000000a04031981 */ /* 0x000ee8000c1e1900 */
[----:B------:R1:W5:Y:S01]  /*11240*/  @P0 LDG.E R2, [R6.64] ;  /* 0x0000000a06020981 */ /* 0x000362000c1e1900 */
[----:B------:R-:W-:Y:S02]  /*11250*/  CS2R R12, SRZ ;  /* 0x00000000000c7805 */ /* 0x000fe4000001ff00 */
[--C-:B---3--:R-:W-:Y:S01]  /*11260*/  @P1 SHF.R.S32.HI R13, RZ, 0x1f, R3.reuse ;  /* 0x0000001fff0d1819 */ /* 0x108fe20000011403 */
[----:B------:R-:W-:Y:S01]  /*11270*/  @P1 IMAD.MOV.U32 R12, RZ, RZ, R3 ;  /* 0x000000ffff0c1224 */ /* 0x000fe200078e0003 */
[----:B------:R-:W-:Y:S05]  /*11280*/  @P0 BRA `(.L_x_276) ;  /* 0x0000004000000947 */ /* 0x000fea0003800000 */
[----:B-1----:R-:W-:Y:S05]  /*11290*/  @!P1 BRA `(.L_x_276) ;  /* 0x0000003000009947 */ /* 0x002fea0003800000 */
[----:B-----5:R-:W3:Y:S04]  /*112a0*/  LDG.E R2, [R4.64] ;  /* 0x0000000a04027981 */ /* 0x020ee8000c1e1900 */
[----:B------:R-:W3:Y:S02]  /*112b0*/  LDG.E R3, [R4.64+0x4] ;  /* 0x0000040a04037981 */ /* 0x000ee4000c1e1900 */
[----:B---3--:R-:W-:-:S02]  /*112c0*/  IADD3 R2, -R2, R3, RZ ;  /* 0x0000000302027210 */ /* 0x008fc40007ffe1ff */
.L_x_276:
[----:B-1----:R-:W1:Y:S01]  /*112d0*/  S2R R0, SR_TID.X ;  /* 0x0000000000007919 */ /* 0x002e620000002100 */
[----:B------:R-:W-:Y:S01]  /*112e0*/  SHF.R.S32.HI R9, RZ, 0x1f, R210 ;  /* 0x0000001fff097819 */ /* 0x000fe200000114d2 */
[----:B------:R-:W-:Y:S01]  /*112f0*/  BSSY B0, `(.L_x_277) ;  /* 0x0000028000007945 */ /* 0x000fe20003800000 */
[----:B------:R-:W-:-:S02]  /*11300*/  SEL R210, R210, RZ, !P1 ;  /* 0x000000ffd2d27207 */ /* 0x000fc40004800000 */
[----:B------:R-:W-:Y:S02]  /*11310*/  SEL R9, R9, RZ, !P1 ;  /* 0x000000ff09097207 */ /* 0x000fe40004800000 */
[----:B-1----:R-:W-:-:S13]  /*11320*/  ISETP.GT.AND P0, PT, R0, 0x7f, PT ;  /* 0x0000007f0000780c */ /* 0x002fda0003f04270 */
        /* <DEDUP_REMOVED lines=36> */
.L_x_278:
[----:B------:R-:W-:Y:S05]  /*11570*/  BSYNC B0 ;  /* 0x0000000000007941 */ /* 0x000fea0003800000 */
.L_x_277:
[----:B------:R-:W3:Y:S01]  /*11580*/  S2R R7, SR_CTAID.Y ;  /* 0x0000000000077919 */ /* 0x000ee20000002600 */
        /* <DEDUP_REMOVED lines=18> */
[----:B---3--:R-:W-:Y:S01]  /*116b0*/  SHF.R.S32.HI R6, RZ, 0x1f, R7 ;  /* 0x0000001fff067819 */ /* 0x008fe20000011407 */
        /* <DEDUP_REMOVED lines=26> */
[----:B------:R1:W3:Y:S01]  /*11860*/  SHFL.IDX PT, R6, R3, RZ, 0x181f ;  /* 0x00181fff03067589 */ /* 0x0002e200000e0000 */
[----:B------:R-:W-:-:S03]  /*11870*/  ISETP.GE.AND P0, PT, R9, R2, PT ;  /* 0x000000020900720c */ /* 0x000fc60003f06270 */
[----:B------:R1:W4:Y:S10]  /*11880*/  SHFL.IDX PT, R7, R0, RZ, 0x181f ;  /* 0x00181fff00077589 */ /* 0x00033400000e0000 */
        /* <DEDUP_REMOVED lines=10> */
.L_x_280:
[----:B------:R-:W-:Y:S05]  /*11930*/  BSYNC B0 ;  /* 0x0000000000007941 */ /* 0x000fea0003800000 */
.L_x_279:
[----:B---34-:R-:W-:Y:S01]  /*11940*/  IADD3 R7, R9, 0x20, RZ ;  /* 0x0000002009077810 */ /* 0x018fe20007ffe0ff */
[----:B------:R3:W4:Y:S01]  /*11950*/  SHFL.IDX PT, R11, R0, 0x1, 0x181f ;  /* 0x00381f00000b7f89 */ /* 0x00072200000e0000 */
[----:B------:R-:W-:Y:S02]  /*11960*/  BSSY B0, `(.L_x_281) ;  /* 0x000000d000007945 */ /* 0x000fe40003800000 */
[----:B------:R-:W-:Y:S01]  /*11970*/  ISETP.GE.AND P0, PT, R7, R2, PT ;  /* 0x000000020700720c */ /* 0x000fe20003f06270 */
[----:B------:R3:W1:-:S12]  /*11980*/  SHFL.IDX PT, R10, R3, 0x1, 0x181f ;  /* 0x00381f00030a7f89 */ /* 0x00065800000e0000 */
        /* <DEDUP_REMOVED lines=10> */
.L_x_282:
[----:B------:R-:W-:Y:S05]  /*11a30*/  BSYNC B0 ;  /* 0x0000000000007941 */ /* 0x000fea0003800000 */
.L_x_281:
[----:B-1----:R-:W-:Y:S01]  /*11a40*/  IADD3 R7, R9, 0x40, RZ ;  /* 0x0000004009077810 */ /* 0x002fe20007ffe0ff */
[----:B----4-:R1:W4:Y:S01]  /*11a50*/  SHFL.IDX PT, R11, R0, 0x2, 0x181f ;  /* 0x00581f00000b7f89 */ /* 0x01032200000e0000 */
[----:B------:R-:W-:Y:S02]  /*11a60*/  BSSY B0, `(.L_x_283) ;  /* 0x000000d000007945 */ /* 0x000fe40003800000 */
[----:B------:R-:W-:Y:S01]  /*11a70*/  ISETP.GE.AND P0, PT, R7, R2, PT ;  /* 0x000000020700720c */ /* 0x000fe20003f06270 */
[----:B------:R1:W2:-:S12]  /*11a80*/  SHFL.IDX PT, R10, R3, 0x2, 0x181f ;  /* 0x00581f00030a7f89 */ /* 0x00029800000e0000 */
[----:B------:R-:W-:Y:S05]  /*11a90*/  @P0 BRA `(.L_x_284) ;  /* 0x0000009000000947 */ /* 0x000fea0003800000 */
[----:B------:R-:W-:Y:S02]  /*11aa0*/  ISETP.GE.AND P0, PT, R4, c[0x0][0x3c8], PT ;  /* 0x0000f20004007a0c */ /* 0x000fe40003f06270 */
[----:B------:R-:W-:-:S11]  /*11ab0*/  ISETP.GE.AND P1, PT, R5, c[0x0][0x3c8], PT ;  /* 0x0000f20005007a0c */ /* 0x000fd60003f26270 */
[----:B------:R-:W-:Y:S02]  /*11ac0*/  @!P0 SHF.R.S32.HI R7, RZ, 0x1f, R4 ;  /* 0x0000001fff078819 */ /* 0x000fe40000011404 */
[----:B--2-4-:R-:W-:Y:S02]  /*11ad0*/  @!P1 IMAD.WIDE R12, R5, 0x2, R10 ;  /* 0x00000002050c9825 */ /* 0x014fe400078e020a */
[----:B------:R-:W-:-:S03]  /*11ae0*/  @!P0 LEA.HI R6, R7, R4, RZ, 0x3 ;  /* 0x0000000407068211 */ /* 0x000fc600078f18ff */
[----:B------:R2:W-:Y:S01]  /*11af0*/  @!P1 ST.E.128 [R12.64], RZ ;  /* 0x000000ff0c009985 */ /* 0x0005e2000c101d0a */
[----:B------:R-:W-:-:S05]  /*11b00*/  @!P0 LOP3.LUT R6, R6, 0xfffffff8, RZ, 0xc0, !PT ;  /* 0xfffffff806068812 */ /* 0x000fca00078ec0ff */
[----:B------:R-:W-:-:S05]  /*11b10*/  @!P0 IMAD.WIDE R6, R6, 0x2, R10 ;  /* 0x0000000206068825 */ /* 0x000fca00078e020a */
[----:B------:R2:W-:Y:S02]  /*11b20*/  @!P0 ST.E.128 [R6.64], RZ ;  /* 0x000000ff06008985 */ /* 0x0005e4000c101d0a */
.L_x_284:
[----:B------:R-:W-:Y:S05]  /*11b30*/  BSYNC B0 ;  /* 0x0000000000007941 */ /* 0x000fea0003800000 */
.L_x_283:
[----:B------:R-:W-:Y:S01]  /*11b40*/  IADD3 R9, R9, 0x60, RZ ;  /* 0x0000006009097810 */ /* 0x000fe20007ffe0ff */
[----:B--2---:R2:W1:Y:S03]  /*11b50*/  SHFL.IDX PT, R7, R0, 0x3, 0x181f ;  /* 0x00781f0000077f89 */ /* 0x00446600000e0000 */
        /* <DEDUP_REMOVED lines=14> */
.L_x_285:
        /* <DEDUP_REMOVED lines=12> */
.L_x_1716:


//--------------------- .text._ZN7cutlass13device_kernelIN5flash19enable_sm80_to_sm89INS1_16FlashAttnFwdSm80INS1_25CollectiveMainloopFwdSm80ILi8ELi1ELb1EN4cute5tupleIJNS5_1CILi128EEENS7_ILi96EEES8_EEELi128ENS_6half_tEfNS_4arch4Sm80ELb0ELb1ELb0ELb1ELb0ELb1ELb1ELb0EEENS1_21CollectiveEpilogueFwdINS6_IJS8_S8_S9_EEENS6_IJNS7_ILi1EEESH_SH_EEESB_SD_Li256ELb1ELb1ELb0ELb0EEENS1_19SingleTileSchedulerILb1ELb0ELb1ELi128EEEEEEEEEvNT_6ParamsE --------------------------
	.section	.text._ZN7cutlass13device_kernelIN5flash19enable_sm80_to_sm89INS1_16FlashAttnFwdSm80INS1_25CollectiveMainloopFwdSm80ILi8ELi1ELb1EN4cute5tupleIJNS5_1CILi128EEENS7_ILi96EEES8_EEELi128ENS_6half_tEfNS_4arch4Sm80ELb0ELb1ELb0ELb1ELb0ELb1ELb1ELb0EEENS1_21CollectiveEpilogueFwdINS6_IJS8_S8_S9_EEENS6_IJNS7_ILi1EEESH_SH_EEESB_SD_Li256ELb1ELb1ELb0ELb0EEENS1_19SingleTileSchedulerILb1ELb0ELb1ELi128EEEEEEEEEvNT_6ParamsE,"ax",@progbits
	.sectioninfo	@"SHI_REGISTERS=254"
	.align	128
.text._ZN7cutlass13device_kernelIN5flash19enable_sm80_to_sm89INS1_16FlashAttnFwdSm80INS1_25CollectiveMainloopFwdSm80ILi8ELi1ELb1EN4cute5tupleIJNS5_1CILi128EEENS7_ILi96EEES8_EEELi128ENS_6half_tEfNS_4arch4Sm80ELb0ELb1ELb0ELb1ELb0ELb1ELb1ELb0EEENS1_21CollectiveEpilogueFwdINS6_IJS8_S8_S9_EEENS6_IJNS7_ILi1EEESH_SH_EEESB_SD_Li256ELb1ELb1ELb0ELb0EEENS1_19SingleTileSchedulerILb1ELb0ELb1ELi128EEEEEEEEEvNT_6ParamsE:
        .type           _ZN7cutlass13device_kernelIN5flash19enable_sm80_to_sm89INS1_16FlashAttnFwdSm80INS1_25CollectiveMainloopFwdSm80ILi8ELi1ELb1EN4cute5tupleIJNS5_1CILi128EEENS7_ILi96EEES8_EEELi128ENS_6half_tEfNS_4arch4Sm80ELb0ELb1ELb0ELb1ELb0ELb1ELb1ELb0EEENS1_21CollectiveEpilogueFwdINS6_IJS8_S8_S9_EEENS6_IJNS7_ILi1EEESH_SH_EEESB_SD_Li256ELb1ELb1ELb0ELb0EEENS1_19SingleTileSchedulerILb1ELb0ELb1ELi128EEEEEEEEEvNT_6ParamsE,@function
        .size           _ZN7cutlass13device_kernelIN5flash19enable_sm80_to_sm89INS1_16FlashAttnFwdSm80INS1_25CollectiveMainloopFwdSm80ILi8ELi1ELb1EN4cute5tupleIJNS5_1CILi128EEENS7_ILi96EEES8_EEELi128ENS_6half_tEfNS_4arch4Sm80ELb0ELb1ELb0ELb1ELb0ELb1ELb1ELb0EEENS1_21CollectiveEpilogueFwdINS6_IJS8_S8_S9_EEENS6_IJNS7_ILi1EEESH_SH_EEESB_SD_Li256ELb1ELb1ELb0ELb0EEENS1_19SingleTileSchedulerILb1ELb0ELb1ELi128EEEEEEEEEvNT_6ParamsE,(.L_x_1717 - _ZN7cutlass13device_kernelIN5flash19enable_sm80_to_sm89INS1_16FlashAttnFwdSm80INS1_25CollectiveMainloopFwdSm80ILi8ELi1ELb1EN4cute5tupleIJNS5_1CILi128EEENS7_ILi96EEES8_EEELi128ENS_6half_tEfNS_4arch4Sm80ELb0ELb1ELb0ELb1ELb0ELb1ELb1ELb0EEENS1_21CollectiveEpilogueFwdINS6_IJS8_S8_S9_EEENS6_IJNS7_ILi1EEESH_SH_EEESB_SD_Li256ELb1ELb1ELb0ELb0EEENS1_19SingleTileSchedulerILb1ELb0ELb1ELi128EEEEEEEEEvNT_6ParamsE)
        .other          _ZN7cutlass13device_kernelIN5flash19enable_sm80_to_sm89INS1_16FlashAttnFwdSm80INS1_25CollectiveMainloopFwdSm80ILi8ELi1ELb1EN4cute5tupleIJNS5_1CILi128EEENS7_ILi96EEES8_EEELi128ENS_6half_tEfNS_4arch4Sm80ELb0ELb1ELb0ELb1ELb0ELb1ELb1ELb0EEENS1_21CollectiveEpilogueFwdINS6_IJS8_S8_S9_EEENS6_IJNS7_ILi1EEESH_SH_EEESB_SD_Li256ELb1ELb1ELb0ELb0EEENS1_19SingleTileSchedulerILb1ELb0ELb1ELi128EEEEEEEEEvNT_6ParamsE,@"STO_CUDA_ENTRY STV_DEFAULT"
_ZN7cutlass13device_kernelIN5flash19enable_sm80_to_sm89INS1_16FlashAttnFwdSm80INS1_25CollectiveMainloopFwdSm80ILi8ELi1ELb1EN4cute5tupleIJNS5_1CILi128EEENS7_ILi96EEES8_EEELi128ENS_6half_tEfNS_4arch4Sm80ELb0ELb1ELb0ELb1ELb0ELb1ELb1ELb0EEENS1_21CollectiveEpilogueFwdINS6_IJS8_S8_S9_EEENS6_IJNS7_ILi1EEESH_SH_EEESB_SD_Li256ELb1ELb1ELb0ELb0EEENS1_19SingleTileSchedulerILb1ELb0ELb1ELi128EEEEEEEEEvNT_6ParamsE:
        /* <DEDUP_REMOVED lines=16> */
.L_x_287:
        /* <DEDUP_REMOVED lines=8> */
.L_x_289:
[----:B------:R-:W-:-:S04]  /*0180*/  MOV R0, c[0x0][0x54c] ;  /* 0x0001530000007a02 */ /* 0x000fc80000000f00 */
.L_x_288:
[----:B------:R-:W-:Y:S01]  /*0190*/  USHF.L.U32 UR4, UR4, 0x7, URZ ;  /* 0x0000000704047899 */ /* 0x000fe2000800063f */
[----:B-----5:R-:W-:-:S05]  /*01a0*/  IMAD R0, R0, c[0x0][0x548], RZ ;  /* 0x0001520000007a24 */ /* 0x020fca00078e02ff */
[----:B------:R-:W-:-:S04]  /*01b0*/  MOV R117, UR4 ;  /* 0x0000000400757c02 */ /* 0x000fc80008000f00 */
[----:B------:R-:W-:-:S04]  /*01c0*/  ISETP.GE.AND P0, PT, R117, R0, PT ;  /* 0x000000007500720c */ /* 0x000fc80003f06270 */
[----:B------:R-:W-:Y:S01]  /*01d0*/  SEL R213, R213, 0xffffffff, !P0 ;  /* 0xffffffffd5d57807 */ /* 0x000fe20004000000 */
[----:B------:R-:W-:Y:S05]  /*01e0*/  BRA `(.L_x_290) ;  /* 0x0000013000007947 */ /* 0x000fea0003800000 */
.L_x_286:
[----:B------:R-:W-:-:S04]  /*01f0*/  ISETP.NE.U32.AND P0, PT, RZ, c[0x0][0x568], PT ;  /* 0x00015a00ff007a0c */ /* 0x000fc80003f05070 */
[----:B------:R-:W-:-:S13]  /*0200*/  ISETP.NE.AND.EX P0, PT, RZ, c[0x0][0x56c], PT, P0 ;  /* 0x00015b00ff007a0c */ /* 0x000fda0003f05300 */
[----:B------:R-:W-:Y:S05]  /*0210*/  @!P0 BRA `(.L_x_291) ;  /* 0x0000002000008947 */ /* 0x000fea0003800000 */
[----:B------:R1:W5:Y:S01]  /*0220*/  LDG.E R0, [R2.64] ;  /* 0x0000001002007981 */ /* 0x000362000c1e1900 */
[----:B------:R-:W-:Y:S05]  /*0230*/  BRA `(.L_x_292) ;  /* 0x0000009000007947 */ /* 0x000fea0003800000 */
.L_x_291:
        /* <DEDUP_REMOVED lines=8> */
.L_x_293:
[----:B------:R-:W-:-:S04]  /*02c0*/  MOV R0, c[0x0][0x54c] ;  /* 0x0001530000007a02 */ /* 0x000fc80000000f00 */
.L_x_292:
[----:B------:R-:W-:Y:S01]  /*02d0*/  USHF.L.U32 UR4, UR4, 0x7, URZ ;  /* 0x0000000704047899 */ /* 0x000fe2000800063f */
[----:B-----5:R-:W-:-:S05]  /*02e0*/  IMAD R0, R0, c[0x0][0x548], RZ ;  /* 0x0001520000007a24 */ /* 0x020fca00078e02ff */
[----:B------:R-:W-:-:S04]  /*02f0*/  MOV R117, UR4 ;  /* 0x0000000400757c02 */ /* 0x000fc80008000f00 */
[----:B------:R-:W-:-:S04]  /*0300*/  ISETP.GE.AND P0, PT, R117, R0, PT ;  /* 0x000000007500720c */ /* 0x000fc80003f06270 */
[----:B------:R-:W-:-:S04]  /*0310*/  SEL R213, R213, 0xffffffff, !P0 ;  /* 0xffffffffd5d57807 */ /* 0x000fc80004000000 */
.L_x_290:
[----:B------:R-:W-:-:S13]  /*0320*/  ISETP.GE.AND P0, PT, R213, RZ, PT ;  /* 0x000000ffd500720c */ /* 0x000fda0003f06270 */
[----:B------:R-:W-:Y:S05]  /*0330*/  @!P0 EXIT ;  /* 0x000000000000894d */ /* 0x000fea0003800000 */
[----:B------:R-:W-:Y:S01]  /*0340*/  ISETP.NE.U32.AND P0, PT, RZ, c[0x0][0x370], PT ;  /* 0x0000dc00ff007a0c */ /* 0x000fe20003f05070 */
[----:B------:R-:W-:Y:S01]  /*0350*/  CS2R R122, SRZ ;  /* 0x00000000007a7805 */ /* 0x000fe2000001ff00 */
[----:B------:R-:W-:Y:S01]  /*0360*/  ISETP.NE.U32.AND P1, PT, RZ, c[0x0][0x360], PT ;  /* 0x0000d800ff007a0c */ /* 0x000fe20003f25070 */
[----:B------:R-:W-:Y:S01]  /*0370*/  IMAD.MOV.U32 R212, RZ, RZ, c[0x0][0x168] ;  /* 0x00005a00ffd47624 */ /* 0x000fe200078e00ff */
[----:B------:R-:W-:Y:S01]  /*0380*/  ISETP.NE.AND.EX P2, PT, RZ, c[0x0][0x374], PT, P0 ;  /* 0x0000dd00ff007a0c */ /* 0x000fe20003f45300 */
[----:B------:R-:W-:Y:S01]  /*0390*/  IMAD.MOV.U32 R76, RZ, RZ, RZ ;  /* 0x000000ffff4c7224 */ /* 0x000fe200078e00ff */
[----:B------:R-:W-:Y:S01]  /*03a0*/  ISETP.NE.AND.EX P0, PT, RZ, c[0x0][0x364], PT, P1 ;  /* 0x0000d900ff007a0c */ /* 0x000fe20003f05310 */
[----:B-1----:R-:W-:Y:S01]  /*03b0*/  IMAD.MOV.U32 R2, RZ, RZ, RZ ;  /* 0x000000ffff027224 */ /* 0x002fe200078e00ff */
[----:B------:R-:W-:Y:S01]  /*03c0*/  ISETP.NE.U32.AND P1, PT, RZ, c[0x0][0x348], PT ;  /* 0x0000d200ff007a0c */ /* 0x000fe20003f25070 */
[----:B------:R-:W-:Y:S01]  /*03d0*/  IMAD.WIDE R10, R213, R6, c[0x0][0x348] ;  /* 0x0000d200d50a7625 */ /* 0x000fe200078e0206 */
[----:B------:R-:W-:-:S02]  /*03e0*/  ISETP.NE.U32.AND P4, PT, RZ, c[0x0][0x350], PT ;  /* 0x0000d400ff007a0c */ /* 0x000fc40003f85070 */
[----:B------:R-:W-:Y:S01]  /*03f0*/  ISETP.NE.U32.AND P3, PT, RZ, c[0x0][0x358], PT ;  /* 0x0000d600ff007a0c */ /* 0x000fe20003f65070 */
[CC--:B------:R-:W-:Y:S01]  /*0400*/  IMAD.WIDE R8, R213.reuse, R6.reuse, c[0x0][0x350] ;  /* 0x0000d400d5087625 */ /* 0x0c0fe200078e0206 */
[----:B------:R-:W-:Y:S02]  /*0410*/  ISETP.NE.AND.EX P1, PT, RZ, c[0x0][0x34c], PT, P1 ;  /* 0x0000d300ff007a0c */ /* 0x000fe40003f25310 */
[----:B------:R-:W-:Y:S01]  /*0420*/  ISETP.NE.AND.EX P4, PT, RZ, c[0x0][0x354], PT, P4 ;  /* 0x0000d500ff007a0c */ /* 0x000fe20003f85340 */
[----:B------:R-:W-:Y:S01]  /*0430*/  @P2 IMAD.WIDE R16, R213, R6, c[0x0][0x370] ;  /* 0x0000dc00d5102625 */ /* 0x000fe200078e0206 */
[----:B------:R-:W-:-:S03]  /*0440*/  ISETP.NE.AND.EX P3, PT, RZ, c[0x0][0x35c], PT, P3 ;  /* 0x0000d700ff007a0c */ /* 0x000fc60003f65330 */
[CC--:B------:R-:W-:Y:S01]  /*0450*/  @P0 IMAD.WIDE R14, R213.reuse, R6.reuse, c[0x0][0x360] ;  /* 0x0000d800d50e0625 */ /* 0x0c0fe200078e0206 */
[----:B------:R1:W5:Y:S03]  /*0460*/  @P2 LDG.E R123, [R16.64] ;  /* 0x00000010107b2981 */ /* 0x000366000c1e1900 */
[----:B------:R-:W-:Y:S01]  /*0470*/  IMAD.WIDE R12, R213, R6, c[0x0][0x358] ;  /* 0x0000d600d50c7625 */ /* 0x000fe200078e0206 */
[----:B------:R1:W5:Y:S04]  /*0480*/  @P0 LDG.E R212, [R14.64] ;  /* 0x000000100ed40981 */ /* 0x000368000c1e1900 */
[----:B------:R1:W5:Y:S04]  /*0490*/  @P1 LDG.E R76, [R10.64] ;  /* 0x000000100a4c1981 */ /* 0x000368000c1e1900 */
[----:B------:R1:W5:Y:S04]  /*04a0*/  @P4 LDG.E R122, [R8.64] ;  /* 0x00000010087a4981 */ /* 0x000368000c1e1900 */
[----:B------:R1:W5:Y:S04]  /*04b0*/  @P3 LDG.E R2, [R12.64] ;  /* 0x000000100c023981 */ /* 0x000368000c1e1900 */
[----:B------:R-:W2:Y:S01]  /*04c0*/  S2R R211, SR_CTAID.Y ;  /* 0x0000000000d37919 */ /* 0x000ea20000002600 */
[----:B------:R-:W-:-:S02]  /*04d0*/  IMAD.MOV.U32 R4, RZ, RZ, c[0x0][0x1d0] ;  /* 0x00007400ff047624 */ /* 0x000fc400078e00ff */
[----:B------:R-:W-:Y:S01]  /*04e0*/  IMAD.MOV.U32 R0, RZ, RZ, c[0x0][0x228] ;  /* 0x00008a00ff007624 */ /* 0x000fe200078e00ff */
[----:B--2---:R-:W-:Y:S01]  /*04f0*/  SHF.R.S32.HI R210, RZ, 0x1f, R211 ;  /* 0x0000001fffd27819 */ /* 0x004fe200000114d3 */
[----:B------:R-:W-:Y:S05]  /*0500*/  @P0 BRA `(.L_x_294) ;  /* 0x0000004000000947 */ /* 0x000fea0003800000 */
[----:B-1----:R-:W-:Y:S05]  /*0510*/  @!P1 BRA `(.L_x_294) ;  /* 0x0000003000009947 */ /* 0x002fea0003800000 */
[----:B-----5:R-:W2:Y:S04]  /*0520*/  LDG.E R212, [R10.64] ;  /* 0x000000100ad47981 */ /* 0x020ea8000c1e1900 */
[----:B------:R-:W2:Y:S02]  /*0530*/  LDG.E R3, [R10.64+0x4] ;  /* 0x000004100a037981 */ /* 0x000ea4000c1e1900 */
[----:B--2---:R-:W-:Y:S02]  /*0540*/  IADD3 R212, -R212, R3, RZ ;  /* 0x00000003d4d47210 */ /* 0x004fe40007ffe1ff */
.L_x_294:
[----:B-1----:R-:W-:-:S04]  /*0550*/  ISETP.NE.U32.AND P0, PT, RZ, c[0x0][0x368], PT ;  /* 0x0000da00ff007a0c */ /* 0x002fc80003f05070 */
[----:B------:R-:W-:-:S13]  /*0560*/  ISETP.NE.AND.EX P0, PT, RZ, c[0x0][0x36c], PT, P0 ;  /* 0x0000db00ff007a0c */ /* 0x000fda0003f05300 */
[----:B------:R-:W-:Y:S05]  /*0570*/  @!P0 BRA `(.L_x_295) ;  /* 0x0000003000008947 */ /* 0x000fea0003800000 */
[----:B------:R-:W-:-:S06]  /*0580*/  IMAD.WIDE R4, R213, R6, c[0x0][0x368] ;  /* 0x0000da00d5047625 */ /* 0x000fcc00078e0206 */
[----:B------:R1:W5:Y:S01]  /*0590*/  LDG.E R4, [R4.64] ;  /* 0x0000001004047981 */ /* 0x000362000c1e1900 */
[----:B------:R-:W-:Y:S05]  /*05a0*/  BRA `(.L_x_296) ;  /* 0x0000004000007947 */ /* 0x000fea0003800000 */
.L_x_295:
[----:B------:R-:W-:Y:S05]  /*05b0*/  @!P4 BRA `(.L_x_296) ;  /* 0x000000300000c947 */ /* 0x000fea0003800000 */
[----:B------:R-:W2:Y:S04]  /*05c0*/  LDG.E R4, [R8.64] ;  /* 0x0000001008047981 */ /* 0x000ea8000c1e1900 */
[----:B------:R-:W2:Y:S02]  /*05d0*/  LDG.E R3, [R8.64+0x4] ;  /* 0x0000041008037981 */ /* 0x000ea4000c1e1900 */
[----:B--2---:R-:W-:Y:S02]  /*05e0*/  IADD3 R4, -R4, R3, RZ ;  /* 0x0000000304047210 */ /* 0x004fe40007ffe1ff */
.L_x_296:
[----:B------:R-:W2:Y:S01]  /*05f0*/  @P3 LDG.E R3, [R12.64] ;  /* 0x000000100c033981 */ /* 0x000ea2000c1e1900 */
[----:B------:R-:W-:-:S03]  /*0600*/  ISETP.NE.U32.AND P0, PT, RZ, c[0x0][0x378], PT ;  /* 0x0000de00ff007a0c */ /* 0x000fc60003f05070 */
[----:B------:R-:W2:Y:S01]  /*0610*/  @P3 LDG.E R8, [R12.64+0x4] ;  /* 0x000004100c083981 */ /* 0x000ea2000c1e1900 */
[----:B------:R-:W-:Y:S01]  /*0620*/  ISETP.NE.AND.EX P0, PT, RZ, c[0x0][0x37c], PT, P0 ;  /* 0x0000df00ff007a0c */ /* 0x000fe20003f05300 */
[----:B-----5:R-:W-:-:S12]  /*0630*/  IMAD.MOV.U32 R75, RZ, RZ, R4 ;  /* 0x000000ffff4b7224 */ /* 0x020fd800078e0004 */
[----:B------:R-:W-:-:S05]  /*0640*/  @P0 IMAD.WIDE R10, R213, R6, c[0x0][0x378] ;  /* 0x0000de00d50a0625 */ /* 0x000fca00078e0206 */
[----:B------:R3:W5:Y:S01]  /*0650*/  @P0 LDG.E R75, [R10.64] ;  /* 0x000000100a4b0981 */ /* 0x000762000c1e1900 */
[----:B------:R-:W-:Y:S01]  /*0660*/  IMAD.MOV.U32 R209, RZ, RZ, c[0x0][0x2c4] ;  /* 0x0000b100ffd17624 */ /* 0x000fe200078e00ff */
[----:B------:R-:W-:Y:S01]  /*0670*/  LOP3.LUT R214, R214, 0xffdfffff, RZ, 0xc0, !PT ;  /* 0xffdfffffd6d67812 */ /* 0x000fe200078ec0ff */
[----:B------:R-:W-:Y:S01]  /*0680*/  IMAD.MOV.U32 R208, RZ, RZ, c[0x0][0x32c] ;  /* 0x0000cb00ffd07624 */ /* 0x000fe200078e00ff */
[----:B------:R-:W-:Y:S02]  /*0690*/  IADD3 R7, R117, 0x7f, RZ ;  /* 0x0000007f75077810 */ /* 0x000fe40007ffe0ff */
[----:B------:R-:W-:Y:S02]  /*06a0*/  ISETP.NE.AND P2, PT, R209, 0x1, PT ;  /* 0x00000001d100780c */ /* 0x000fe40003f45270 */
[----:B------:R-:W-:-:S11]  /*06b0*/  ISETP.GE.AND P1, PT, R208, 0x1, PT ;  /* 0x00000001d000780c */ /* 0x000fd60003f26270 */
[----:B-1----:R-:W-:Y:S02]  /*06c0*/  @P2 IADD3 R5, R117, 0x7f, RZ ;  /* 0x0000007f75052810 */ /* 0x002fe40007ffe0ff */
[----:B------:R-:W-:-:S03]  /*06d0*/  @P2 LOP3.LUT R214, R214, 0x200000, RZ, 0xfc, !PT ;  /* 0x00200000d6d62812 */ /* 0x000fc600078efcff */
[----:B------:R-:W-:Y:S01]  /*06e0*/  @P2 IMAD.HI.U32 R5, R5, c[0x0][0x2c8], RZ ;  /* 0x0000b20005052a27 */ /* 0x000fe200078e00ff */
[----:B------:R-:W-:-:S04]  /*06f0*/  LOP3.LUT R214, R214, 0xffefffff, RZ, 0xc0, !PT ;  /* 0xffefffffd6d67812 */ /* 0x000fc800078ec0ff */
[----:B------:R-:W-:Y:S02]  /*0700*/  @P2 SHF.R.U32.HI R7, RZ, c[0x0][0x2cc], R5 ;  /* 0x0000b300ff072a19 */ /* 0x000fe40000011605 */
[----:B------:R-:W-:Y:S01]  /*0710*/  @P1 LOP3.LUT R214, R214, 0x100000, RZ, 0xfc, !PT ;  /* 0x00100000d6d61812 */ /* 0x000fe200078efcff */
[----:B--2---:R-:W-:Y:S02]  /*0720*/  @P3 IMAD.IADD R0, R8, 0x1, -R3 ;  /* 0x0000000108003824 */ /* 0x004fe400078e0a03 */
[----:B------:R-:W-:-:S04]  /*0730*/  IMAD.IADD R3, R4, 0x1, -R123 ;  /* 0x0000000104037824 */ /* 0x000fc800078e0a7b */
[----:B------:R-:W-:-:S05]  /*0740*/  IMAD.IADD R207, R3, 0x1, R0 ;  /* 0x0000000103cf7824 */ /* 0x000fca00078e0200 */
[----:B------:R-:W-:-:S05]  /*0750*/  IADD3 R96, R207, 0x1, -R212 ;  /* 0x00000001cf607810 */ /* 0x000fca0007ffe8d4 */
[----:B------:R-:W-:-:S05]  /*0760*/  IMAD.IADD R7, R96, 0x1, R7 ;  /* 0x0000000160077824 */ /* 0x000fca00078e0207 */
[----:B------:R-:W-:Y:S01]  /*0770*/  IADD3 R9, R7, c[0x0][0x328], RZ ;  /* 0x0000ca0007097a10 */ /* 0x000fe20007ffe0ff */
[----:B------:R-:W-:Y:S05]  /*0780*/  @!P1 BRA `(.L_x_297) ;  /* 0x000000e000009947 */ /* 0x000fea0003800000 */
[C---:B---3--:R-:W-:Y:S02]  /*0790*/  ISETP.GT.AND P0, PT, R7.reuse, RZ, PT ;  /* 0x000000ff0700720c */ /* 0x048fe40003f04270 */
        /* <DEDUP_REMOVED lines=8> */
.L_x_298:
[----:B------:R-:W-:-:S13]  /*0820*/  ISETP.NE.AND P0, PT, R208, 0x1, PT ;  /* 0x00000001d000780c */ /* 0x000fda0003f05270 */
[----:B------:R-:W-:-:S05]  /*0830*/  @P0 IMAD.HI.U32 R7, R5, c[0x0][0x330], RZ ;  /* 0x0000cc0005070a27 */ /* 0x000fca00078e00ff */
[----:B------:R-:W-:-:S05]  /*0840*/  @P0 SHF.R.U32.HI R5, RZ, c[0x0][0x334], R7 ;  /* 0x0000cd00ff050a19 */ /* 0x000fca0000011607 */
.L_x_299:
[----:B------:R-:W-:-:S05]  /*0850*/  IMAD R8, R5, R208, c[0x0][0x32c] ;  /* 0x0000cb0005087624 */ /* 0x000fca00078e02d0 */
[----:B------:R-:W-:Y:S02]  /*0860*/  IMNMX R9, R9, R8, PT ;  /* 0x0000000809097217 */ /* 0x000fe40003800200 */
.L_x_297:
[----:B---3--:R-:W-:Y:S01]  /*0870*/  IADD3 R8, R207, 0x5f, RZ ;  /* 0x0000005fcf087810 */ /* 0x008fe20007ffe0ff */
[----:B------:R-:W-:-:S04]  /*0880*/  @P2 IMAD.HI.U32 R7, R117, c[0x0][0x2c8], RZ ;  /* 0x0000b20075072a27 */ /* 0x000fc800078e00ff */
[----:B------:R-:W-:Y:S01]  /*0890*/  IMAD.MOV.U32 R5, RZ, RZ, R117 ;  /* 0x000000ffff057224 */ /* 0x000fe200078e0075 */
[----:B------:R-:W-:Y:S01]  /*08a0*/  @P2 SHF.R.U32.HI R5, RZ, c[0x0][0x2cc], R7 ;  /* 0x0000b300ff052a19 */ /* 0x000fe20000011607 */
[----:B------:R-:W-:-:S04]  /*08b0*/  IMAD.HI R8, R8, 0x2aaaaaab, RZ ;  /* 0x2aaaaaab08087827 */ /* 0x000fc800078e02ff */
[----:B------:R-:W-:Y:S01]  /*08c0*/  IMAD.IADD R116, R207, 0x1, -R212 ;  /* 0x00000001cf747824 */ /* 0x000fe200078e0ad4 */
[----:B------:R-:W-:-:S03]  /*08d0*/  SHF.R.U32.HI R95, RZ, 0x1f, R8 ;  /* 0x0000001fff5f7819 */ /* 0x000fc60000011608 */
[----:B------:R-:W-:Y:S01]  /*08e0*/  IMAD.IADD R7, R116, 0x1, R5 ;  /* 0x0000000174077824 */ /* 0x000fe200078e0205 */
[----:B------:R-:W-:-:S04]  /*08f0*/  LEA.HI.SX32 R95, R8, R95, 0x1c ;  /* 0x0000005f085f7211 */ /* 0x000fc800078fe2ff */
[----:B------:R-:W-:Y:S01]  /*0900*/  IADD3 R8, R7, -c[0x0][0x324], RZ ;  /* 0x8000c90007087a10 */ /* 0x000fe20007ffe0ff */
[----:B------:R-:W-:Y:S05]  /*0910*/  @!P1 BRA `(.L_x_300) ;  /* 0x000000d000009947 */ /* 0x000fea0003800000 */
        /* <DEDUP_REMOVED lines=8> */
.L_x_301:
[----:B------:R-:W-:-:S13]  /*09a0*/  ISETP.NE.AND P0, PT, R208, 0x1, PT ;  /* 0x00000001d000780c */ /* 0x000fda0003f05270 */
[----:B------:R-:W-:-:S05]  /*09b0*/  @P0 IMAD.HI.U32 R5, R7, c[0x0][0x330], RZ ;  /* 0x0000cc0007050a27 */ /* 0x000fca00078e00ff */
[----:B------:R-:W-:-:S05]  /*09c0*/  @P0 SHF.R.U32.HI R7, RZ, c[0x0][0x334], R5 ;  /* 0x0000cd00ff070a19 */ /* 0x000fca0000011605 */
.L_x_302:
[----:B------:R-:W-:-:S05]  /*09d0*/  IMAD R7, R7, c[0x0][0x32c], RZ ;  /* 0x0000cb0007077a24 */ /* 0x000fca00078e02ff */
[----:B------:R-:W-:-:S04]  /*09e0*/  IMNMX R8, R8, R7, !PT ;  /* 0x0000000708087217 */ /* 0x000fc80007800200 */
.L_x_300:
[----:B------:R-:W-:Y:S01]  /*09f0*/  IADD3 R10, R9, 0x5f, RZ ;  /* 0x0000005f090a7810 */ /* 0x000fe20007ffe0ff */
[----:B------:R-:W-:-:S04]  /*0a00*/  IMAD.HI R8, R8, 0x2aaaaaab, RZ ;  /* 0x2aaaaaab08087827 */ /* 0x000fc800078e02ff */
[----:B------:R-:W-:Y:S01]  /*0a10*/  IMAD.HI R10, R10, 0x2aaaaaab, RZ ;  /* 0x2aaaaaab0a0a7827 */ /* 0x000fe200078e02ff */
[----:B------:R-:W-:-:S04]  /*0a20*/  SHF.R.U32.HI R5, RZ, 0x1f, R8 ;  /* 0x0000001fff057819 */ /* 0x000fc80000011608 */
[----:B------:R-:W-:Y:S02]  /*0a30*/  SHF.R.U32.HI R7, RZ, 0x1f, R10 ;  /* 0x0000001fff077819 */ /* 0x000fe4000001160a */
[----:B------:R-:W-:Y:S02]  /*0a40*/  LEA.HI.SX32 R5, R8, R5, 0x1c ;  /* 0x0000000508057211 */ /* 0x000fe400078fe2ff */
[----:B------:R-:W-:Y:S02]  /*0a50*/  LEA.HI.SX32 R10, R10, R7, 0x1c ;  /* 0x000000070a0a7211 */ /* 0x000fe400078fe2ff */
[----:B------:R-:W-:Y:S02]  /*0a60*/  IMNMX R8, RZ, R5, !PT ;  /* 0x00000005ff087217 */ /* 0x000fe40007800200 */
[----:B------:R-:W-:-:S03]  /*0a70*/  IMNMX R10, R10, R95, PT ;  /* 0x0000005f0a0a7217 */ /* 0x000fc60003800200 */
[--C-:B------:R-:W-:Y:S02]  /*0a80*/  IMAD R8, R8, 0x60, -R3.reuse ;  /* 0x0000006008087824 */ /* 0x100fe400078e0a03 */
[----:B------:R-:W-:-:S03]  /*0a90*/  IMAD R3, R10, 0x60, -R3 ;  /* 0x000000600a037824 */ /* 0x000fc600078e0a03 */
[----:B------:R-:W-:Y:S02]  /*0aa0*/  IMNMX R11, RZ, R8, !PT ;  /* 0x00000008ff0b7217 */ /* 0x000fe40007800200 */
[----:B------:R-:W-:-:S04]  /*0ab0*/  IMNMX R8, R3, R0, PT ;  /* 0x0000000003087217 */ /* 0x000fc80003800200 */
[----:B------:R-:W-:Y:S01]  /*0ac0*/  ISETP.GT.AND P0, PT, R8, R11, PT ;  /* 0x0000000b0800720c */ /* 0x000fe20003f04270 */
[----:B------:R-:W-:-:S05]  /*0ad0*/  IMAD.WIDE.U32 R10, R11, -0x55555555, RZ ;  /* 0xaaaaaaab0b0a7825 */ /* 0x000fca00078e00ff */
[----:B------:R-:W-:-:S05]  /*0ae0*/  SHF.R.U32.HI R94, RZ, 0x6, R11 ;  /* 0x00000006ff5e7819 */ /* 0x000fca000001160b */
[----:B------:R-:W-:Y:S02]  /*0af0*/  IMAD.MOV.U32 R9, RZ, RZ, R94 ;  /* 0x000000ffff097224 */ /* 0x000fe400078e005e */
[----:B------:R-:W-:-:S05]  /*0b00*/  @P0 IADD3 R8, R8, 0x5f, RZ ;  /* 0x0000005f08080810 */ /* 0x000fca0007ffe0ff */
[----:B------:R-:W-:-:S05]  /*0b10*/  @P0 IMAD.HI R8, R8, 0x2aaaaaab, RZ ;  /* 0x2aaaaaab08080827 */ /* 0x000fca00078e02ff */
[----:B------:R-:W-:-:S04]  /*0b20*/  @P0 SHF.R.U32.HI R3, RZ, 0x1f, R8 ;  /* 0x0000001fff030819 */ /* 0x000fc80000011608 */
[----:B------:R-:W-:-:S04]  /*0b30*/  @P0 LEA.HI.SX32 R9, R8, R3, 0x1c ;  /* 0x0000000308090211 */ /* 0x000fc800078fe2ff */
[----:B------:R-:W-:-:S13]  /*0b40*/  ISETP.GT.AND P0, PT, R9, R94, PT ;  /* 0x0000005e0900720c */ /* 0x000fda0003f04270 */
[----:B------:R-:W-:Y:S05]  /*0b50*/  @!P0 BRA `(.L_x_303) ;  /* 0x000055e000008947 */ /* 0x000fea0003800000 */
[----:B------:R-:W-:Y:S02]  /*0b60*/  ISETP.NE.U32.AND P2, PT, RZ, c[0x0][0x340], PT ;  /* 0x0000d000ff007a0c */ /* 0x000fe40003f45070 */
[----:B------:R-:W-:Y:S01]  /*0b70*/  SHF.R.S32.HI R7, RZ, 0x1f, R74 ;  /* 0x0000001fff077819 */ /* 0x000fe2000001144a */
[----:B------:R-:W-:Y:S01]  /*0b80*/  IMAD.MOV.U32 R142, RZ, RZ, 0x60 ;  /* 0x00000060ff8e7424 */ /* 0x000fe200078e00ff */
[----:B------:R-:W-:Y:S01]  /*0b90*/  ISETP.NE.AND.EX P2, PT, RZ, c[0x0][0x344], PT, P2 ;  /* 0x0000d100ff007a0c */ /* 0x000fe20003f45320 */
[----:B------:R-:W-:Y:S01]  /*0ba0*/  ULDC.64 UR10, c[0x0][0x238] ;  /* 0x00008e00000a7ab9 */ /* 0x000fe20000000a00 */
[----:B------:R-:W-:Y:S02]  /*0bb0*/  IADD3 R43, R9, -0x1, RZ ;  /* 0xffffffff092b7810 */ /* 0x000fe40007ffe0ff */
[----:B------:R-:W-:Y:S02]  /*0bc0*/  SEL R128, R213, RZ, !P3 ;  /* 0x000000ffd5807207 */ /* 0x000fe40005800000 */
[----:B------:R-:W-:Y:S01]  /*0bd0*/  IADD3 R4, R122, R4, RZ ;  /* 0x000000047a047210 */ /* 0x000fe20007ffe0ff */
[----:B------:R-:W-:-:S02]  /*0be0*/  IMAD.MOV.U32 R97, RZ, RZ, c[0x0][0x27c] ;  /* 0x00009f00ff617624 */ /* 0x000fc400078e00ff */
[C---:B------:R-:W-:Y:S02]  /*0bf0*/  IMAD R140, R210.reuse, c[0x0][0x1e8], RZ ;  /* 0x00007a00d28c7a24 */ /* 0x040fe400078e02ff */
[----:B------:R-:W-:Y:S01]  /*0c00*/  IMAD R24, R210, c[0x0][0x210], RZ ;  /* 0x00008400d2187a24 */ /* 0x000fe200078e02ff */
[----:B------:R-:W-:Y:S01]  /*0c10*/  UMOV UR7, 0x6 ;  /* 0x0000000600077882 */ /* 0x000fe20000000000 */
[----:B------:R-:W-:Y:S01]  /*0c20*/  @P2 IMAD.WIDE R10, R213, R6, c[0x0][0x340] ;  /* 0x0000d000d50a2625 */ /* 0x000fe200078e0206 */
[----:B------:R-:W-:Y:S02]  /*0c30*/  UMOV UR6, 0x5 ;  /* 0x0000000500067882 */ /* 0x000fe40000000000 */
[----:B------:R-:W-:Y:S02]  /*0c40*/  ULDC UR14, c[0x0][0x1e4] ;  /* 0x00007900000e7ab9 */ /* 0x000fe40000000800 */
[----:B------:R1:W2:Y:S01]  /*0c50*/  @P2 LDG.E R8, [R10.64] ;  /* 0x000000100a082981 */ /* 0x0002a2000c1e1900 */
[CC--:B------:R-:W-:Y:S01]  /*0c60*/  LEA.HI R5, R7.reuse, R74.reuse, RZ, 0x3 ;  /* 0x0000004a07057211 */ /* 0x0c0fe200078f18ff */
[----:B------:R-:W-:Y:S01]  /*0c70*/  IMAD.WIDE.U32 R154, R142, c[0x0][0x238], RZ ;  /* 0x00008e008e9a7a25 */ /* 0x000fe200078e00ff */
[----:B------:R-:W-:Y:S01]  /*0c80*/  LEA.HI R20, R7, R74, RZ, 0x6 ;  /* 0x0000004a07147211 */ /* 0x000fe200078f30ff */
[----:B------:R-:W-:Y:S01]  /*0c90*/  UIMAD.WIDE.U32 UR12, UR10, 0x40, URZ ;  /* 0x000000400a0c78a5 */ /* 0x000fe2000f8e003f */
[----:B------:R-:W-:Y:S01]  /*0ca0*/  SHF.R.S32.HI R121, RZ, 0x3, R5 ;  /* 0x00000003ff797819 */ /* 0x000fe20000011405 */
[----:B------:R-:W-:Y:S01]  /*0cb0*/  IMAD R6, R210, c[0x0][0x240], RZ ;  /* 0x00009000d2067a24 */ /* 0x000fe200078e02ff */
[----:B------:R-:W-:Y:S01]  /*0cc0*/  LOP3.LUT R5, R5, 0xfffffff8, RZ, 0xc0, !PT ;  /* 0xfffffff805057812 */ /* 0x000fe200078ec0ff */
[----:B------:R-:W-:Y:S01]  /*0cd0*/  IMAD.SHL.U32 R20, R20, 0x8, RZ ;  /* 0x0000000814147824 */ /* 0x000fe200078e00ff */
[----:B------:R-:W-:Y:S01]  /*0ce0*/  SHF.R.S32.HI R3, RZ, 0x1f, R121 ;  /* 0x0000001fff037819 */ /* 0x000fe20000011479 */
[----:B------:R-:W-:Y:S01]  /*0cf0*/  IMAD R9, R211, c[0x0][0x244], R6 ;  /* 0x00009100d3097a24 */ /* 0x000fe200078e0206 */
[----:B------:R-:W-:Y:S01]  /*0d00*/  IADD3 R89, P0, R121, R2, RZ ;  /* 0x0000000279597210 */ /* 0x000fe20007f1e0ff */
[----:B------:R-:W-:Y:S01]  /*0d10*/  IMAD.IADD R14, R74, 0x1, -R5 ;  /* 0x000000014a0e7824 */ /* 0x000fe200078e0a05 */
[----:B------:R-:W-:Y:S01]  /*0d20*/  SHF.R.S32.HI R6, RZ, 0x1f, R43 ;  /* 0x0000001fff067819 */ /* 0x000fe2000001142b */
[----:B------:R-:W-:Y:S01]  /*0d30*/  IMAD R5, R142, c[0x0][0x23c], RZ ;  /* 0x00008f008e057a24 */ /* 0x000fe200078e02ff */
[----:B------:R-:W-:Y:S01]  /*0d40*/  LEA.HI.X.SX32 R87, R2, R3, 0x1, P0 ;  /* 0x0000000302577211 */ /* 0x000fe200000f0eff */
[----:B------:R-:W-:Y:S01]  /*0d50*/  IMAD.SHL.U32 R12, R14, 0x8, RZ ;  /* 0x000000080e0c7824 */ /* 0x000fe200078e00ff */
[----:B------:R-:W-:Y:S01]  /*0d60*/  SHF.R.S32.HI R2, RZ, 0x1f, R213 ;  /* 0x0000001fff027819 */ /* 0x000fe200000114d5 */
[----:B------:R-:W-:Y:S01]  /*0d70*/  IMAD.IADD R98, R155, 0x1, R5 ;  /* 0x000000019b627824 */ /* 0x000fe200078e0205 */
[----:B------:R-:W-:Y:S01]  /*0d80*/  SHF.L.U32 R23, R121, 0x6, RZ ;  /* 0x0000000679177819 */ /* 0x000fe200000006ff */
[----:B------:R-:W-:Y:S01]  /*0d90*/  IMAD R130, R87, c[0x0][0x238], RZ ;  /* 0x00008e0057827a24 */ /* 0x000fe200078e02ff */
[----:B------:R-:W-:Y:S01]  /*0da0*/  SHF.R.S32.HI R13, RZ, 0x1f, R12 ;  /* 0x0000001fff0d7819 */ /* 0x000fe2000001140c */
[----:B------:R-:W-:Y:S01]  /*0db0*/  IMAD R5, R98, R43, RZ ;  /* 0x0000002b62057224 */ /* 0x000fe200078e02ff */
[----:B------:R-:W-:Y:S01]  /*0dc0*/  SEL R83, R2, RZ, !P3 ;  /* 0x000000ff02537207 */ /* 0x000fe20005800000 */
[----:B------:R-:W-:Y:S01]  /*0dd0*/  IMAD R130, R89, c[0x0][0x23c], R130 ;  /* 0x00008f0059827a24 */ /* 0x000fe200078e0282 */
[----:B------:R-:W-:Y:S01]  /*0de0*/  LOP3.LUT R23, R23, 0x1c0, RZ, 0xc0, !PT ;  /* 0x000001c017177812 */ /* 0x000fe200078ec0ff */
[----:B-1----:R-:W-:Y:S01]  /*0df0*/  IMAD.WIDE.U32 R10, R89, c[0x0][0x238], R12 ;  /* 0x00008e00590a7a25 */ /* 0x002fe200078e000c */
[----:B------:R-:W-:Y:S01]  /*0e00*/  IADD3 R119, R12, 0x40, RZ ;  /* 0x000000400c777810 */ /* 0x000fe20007ffe0ff */
[----:B------:R-:W-:Y:S01]  /*0e10*/  USHF.L.U32 UR8, UR11, 0x6, URZ ;  /* 0x000000060b087899 */ /* 0x000fe2000800063f */
[----:B------:R-:W-:Y:S01]  /*0e20*/  LOP3.LUT R20, R20, 0xfffffe00, RZ, 0xc0, !PT ;  /* 0xfffffe0014147812 */ /* 0x000fe200078ec0ff */
[----:B------:R-:W-:Y:S01]  /*0e30*/  IMAD.IADD R86, R0, 0x1, -R121 ;  /* 0x0000000100567824 */ /* 0x000fe200078e0a79 */
[----:B------:R-:W-:Y:S01]  /*0e40*/  IADD3 R131, R11, R130, RZ ;  /* 0x000000820b837210 */ /* 0x000fe20007ffe0ff */
[----:B------:R-:W-:Y:S01]  /*0e50*/  IMAD.MOV.U32 R130, RZ, RZ, R10 ;  /* 0x000000ffff827224 */ /* 0x000fe200078e000a */
[----:B------:R-:W-:Y:S01]  /*0e60*/  LOP3.LUT R120, R23, 0x38, R12, 0xf8, !PT ;  /* 0x0000003817787812 */ /* 0x000fe200078ef80c */
[----:B------:R-:W-:Y:S01]  /*0e70*/  IMAD R5, R6, R154, R5 ;  /* 0x0000009a06057224 */ /* 0x000fe200078e0205 */
[----:B------:R-:W-:Y:S01]  /*0e80*/  SHF.R.U32.HI R21, RZ, 0x3, R23 ;  /* 0x00000003ff157819 */ /* 0x000fe20000011617 */
[----:B------:R-:W-:Y:S01]  /*0e90*/  IMAD.WIDE.U32 R130, R211, c[0x0][0x240], R130 ;  /* 0x00009000d3827a25 */ /* 0x000fe200078e0082 */
[----:B------:R-:W-:Y:S01]  /*0ea0*/  ISETP.GE.AND P5, PT, R12, c[0x0][0x1d4], PT ;  /* 0x000075000c007a0c */ /* 0x000fe20003fa6270 */
[----:B------:R-:W-:Y:S01]  /*0eb0*/  UIADD3 UR8, UR13, UR8, URZ ;  /* 0x000000080d087290 */ /* 0x000fe2000fffe03f */
[----:B------:R-:W-:Y:S01]  /*0ec0*/  ISETP.GE.AND P6, PT, R119, c[0x0][0x1d4], PT ;  /* 0x0000750077007a0c */ /* 0x000fe20003fc6270 */
[----:B------:R-:W-:Y:S01]  /*0ed0*/  IMAD R6, R43, -0x60, R86 ;  /* 0xffffffa02b067824 */ /* 0x000fe200078e0256 */
[----:B------:R-:W-:Y:S01]  /*0ee0*/  IADD3 R131, R131, R9, RZ ;  /* 0x0000000983837210 */ /* 0x000fe20007ffe0ff */
[----:B------:R-:W-:Y:S01]  /*0ef0*/  IMAD R153, R83, c[0x0][0x248], RZ ;  /* 0x0000920053997a24 */ /* 0x000fe200078e02ff */
[----:B------:R-:W-:Y:S01]  /*0f00*/  LOP3.LUT R120, R20, R120, R21, 0xf6, !PT ;  /* 0x0000007814787212 */ /* 0x000fe200078ef615 */
[----:B------:R-:W-:Y:S01]  /*0f10*/  IMAD.SHL.U32 R14, R14, 0x4, RZ ;  /* 0x000000040e0e7824 */ /* 0x000fe200078e00ff */
[----:B------:R-:W-:Y:S01]  /*0f20*/  ISETP.GE.AND P1, PT, R6, 0x1, PT ;  /* 0x000000010600780c */ /* 0x000fe20003f26270 */
[----:B------:R-:W-:Y:S01]  /*0f30*/  IMAD R153, R128, c[0x0][0x24c], R153 ;  /* 0x0000930080997a24 */ /* 0x000fe200078e0299 */
[----:B------:R-:W-:Y:S01]  /*0f40*/  ISETP.GE.AND P0, PT, R6, 0x21, PT ;  /* 0x000000210600780c */ /* 0x000fe20003f06270 */
[----:B------:R-:W-:Y:S01]  /*0f50*/  IMAD.WIDE.U32 R130, R128, c[0x0][0x248], R130 ;  /* 0x0000920080827a25 */ /* 0x000fe200078e0082 */
[----:B------:R-:W-:Y:S01]  /*0f60*/  SHF.L.U32 R120, R120, 0x1, RZ ;  /* 0x0000000178787819 */ /* 0x000fe200000006ff */
[----:B------:R-:W-:Y:S01]  /*0f70*/  ULDC.64 UR4, c[0x0][0x1e0] ;  /* 0x0000780000047ab9 */ /* 0x000fe20000000a00 */
[----:B------:R-:W-:Y:S01]  /*0f80*/  SHF.R.S32.HI R80, RZ, 0x1f, R4 ;  /* 0x0000001fff507819 */ /* 0x000fe20000011404 */
[----:B------:R-:W-:Y:S01]  /*0f90*/  IMAD.IADD R153, R131, 0x1, R153 ;  /* 0x0000000183997824 */ /* 0x000fe200078e0299 */
[----:B------:R-:W-:Y:S01]  /*0fa0*/  SHF.R.S32.HI R15, RZ, 0x1f, R14 ;  /* 0x0000001fff0f7819 */ /* 0x000fe2000001140e */
[----:B------:R-:W-:Y:S01]  /*0fb0*/  IMAD.MOV.U32 R152, RZ, RZ, R130 ;  /* 0x000000ffff987224 */ /* 0x000fe200078e0082 */
[C---:B------:R-:W-:Y:S01]  /*0fc0*/  IADD3 R118, R121.reuse, 0x20, RZ ;  /* 0x0000002079767810 */ /* 0x040fe20007ffe0ff */
[----:B------:R-:W-:Y:S01]  /*0fd0*/  IMAD R7, R80, c[0x0][0x1e0], RZ ;  /* 0x0000780050077a24 */ /* 0x000fe200078e02ff */
[----:B------:R-:W-:Y:S01]  /*0fe0*/  IADD3 R115, R121, 0x40, RZ ;  /* 0x0000004079737810 */ /* 0x000fe20007ffe0ff */
[----:B------:R-:W-:Y:S01]  /*0ff0*/  IMAD.WIDE.U32 R10, R43, R154, R152 ;  /* 0x0000009a2b0a7225 */ /* 0x000fe200078e0098 */
[----:B------:R-:W-:Y:S01]  /*1000*/  USHF.L.U64.HI UR11, UR4, UR7, UR5 ;  /* 0x00000007040b7299 */ /* 0x000fe20008010205 */
[----:B------:R-:W-:Y:S01]  /*1010*/  SHF.R.S32.HI R99, RZ, 0x1f, R118 ;  /* 0x0000001fff637819 */ /* 0x000fe20000011476 */
[----:B------:R-:W-:Y:S01]  /*1020*/  USHF.L.U32 UR13, UR4, 0x6, URZ ;  /* 0x00000006040d7899 */ /* 0x000fe2000800063f */
[----:B------:R-:W-:Y:S01]  /*1030*/  IMAD.IADD R5, R11, 0x1, R5 ;  /* 0x000000010b057824 */ /* 0x000fe200078e0205 */
[----:B------:R-:W-:Y:S01]  /*1040*/  USHF.L.U64.HI UR14, UR4, UR6, UR14 ;  /* 0x00000006040e7299 */ /* 0x000fe2000801020e */
[----:B------:R-:W-:Y:S01]  /*1050*/  IMAD R7, R4, c[0x0][0x1e4], R7 ;  /* 0x0000790004077a24 */ /* 0x000fe200078e0207 */
[----:B------:R-:W-:Y:S01]  /*1060*/  USHF.L.U32 UR15, UR4, 0x5, URZ ;  /* 0x00000005040f7899 */ /* 0x000fe2000800063f */
[----:B------:R-:W-:Y:S01]  /*1070*/  IMAD R134, R3, c[0x0][0x280], RZ ;  /* 0x0000a00003867a24 */ /* 0x000fe200078e02ff */
[----:B------:R-:W-:Y:S01]  /*1080*/  UIMAD.WIDE.U32 UR24, UR4, 0x60, URZ ;  /* 0x00000060041878a5 */ /* 0x000fe2000f8e003f */
[----:B------:R-:W-:Y:S01]  /*1090*/  IMAD R140, R211, c[0x0][0x1ec], R140 ;  /* 0x00007b00d38c7a24 */ /* 0x000fe200078e028c */
[----:B------:R-:W-:Y:S01]  /*10a0*/  ULDC UR20, c[0x0][0x284] ;  /* 0x0000a10000147ab9 */ /* 0x000fe20000000800 */
[C---:B------:R-:W-:Y:S01]  /*10b0*/  IMAD R134, R121.reuse, c[0x0][0x284], R134 ;  /* 0x0000a10079867a24 */ /* 0x040fe200078e0286 */
[----:B------:R-:W-:Y:S01]  /*10c0*/  ULDC.64 UR4, c[0x0][0x280] ;  /* 0x0000a00000047ab9 */ /* 0x000fe20000000a00 */
[----:B------:R-:W-:Y:S01]  /*10d0*/  IMAD.WIDE.U32 R18, R121, c[0x0][0x280], R12 ;  /* 0x0000a00079127a25 */ /* 0x000fe200078e000c */
[----:B------:R-:W-:Y:S01]  /*10e0*/  USHF.L.U64.HI UR18, UR4, UR7, UR5 ;  /* 0x0000000704127299 */ /* 0x000fe20008010205 */
[----:B------:R-:W-:Y:S01]  /*10f0*/  P2R R125, PR, RZ, 0x20 ;  /* 0x00000020ff7d7803 */ /* 0x000fe20000000000 */
[----:B------:R-:W-:Y:S01]  /*1100*/  USHF.L.U32 UR19, UR4, 0x6, URZ ;  /* 0x0000000604137899 */ /* 0x000fe2000800063f */
[----:B------:R-:W-:Y:S01]  /*1110*/  IMAD R132, R3, c[0x0][0x290], RZ ;  /* 0x0000a40003847a24 */ /* 0x000fe200078e02ff */
[----:B------:R-:W-:Y:S01]  /*1120*/  IADD3 R135, R134, R19, RZ ;  /* 0x0000001386877210 */ /* 0x000fe20007ffe0ff */
[----:B------:R-:W-:Y:S01]  /*1130*/  IMAD R24, R211, c[0x0][0x214], R24 ;  /* 0x00008500d3187a24 */ /* 0x000fe200078e0218 */
[----:B------:R-:W-:Y:S01]  /*1140*/  SHF.L.U32 R19, R118, 0x6, RZ ;  /* 0x0000000676137819 */ /* 0x000fe200000006ff */
[----:B------:R-:W-:Y:S01]  /*1150*/  IMAD.WIDE.U32 R138, R121, c[0x0][0x280], R14 ;  /* 0x0000a000798a7a25 */ /* 0x000fe200078e000e */
[----:B------:R-:W-:-:S02]  /*1160*/  USHF.L.U64.HI UR20, UR4, UR6, UR20 ;  /* 0x0000000604147299 */ /* 0x000fc40008010214 */
[----:B------:R-:W-:Y:S01]  /*1170*/  LOP3.LUT R19, R19, 0x1c0, RZ, 0xc0, !PT ;  /* 0x000001c013137812 */ /* 0x000fe200078ec0ff */
[C---:B------:R-:W-:Y:S01]  /*1180*/  IMAD R132, R121.reuse, c[0x0][0x294], R132 ;  /* 0x0000a50079847a24 */ /* 0x040fe200078e0284 */
[----:B------:R-:W-:Y:S01]  /*1190*/  USHF.L.U32 UR22, UR4, 0x5, URZ ;  /* 0x0000000504167899 */ /* 0x000fe2000800063f */
[----:B------:R-:W-:Y:S01]  /*11a0*/  IMAD.WIDE.U32 R136, R121, c[0x0][0x290], R14 ;  /* 0x0000a40079887a25 */ /* 0x000fe200078e000e */
[----:B------:R-:W-:Y:S02]  /*11b0*/  ULDC UR9, c[0x0][0x23c] ;  /* 0x00008f0000097ab9 */ /* 0x000fe40000000800 */
[----:B------:R-:W-:Y:S01]  /*11c0*/  ULDC UR21, c[0x0][0x294] ;  /* 0x0000a50000157ab9 */ /* 0x000fe20000000800 */
[----:B------:R-:W-:Y:S01]  /*11d0*/  IMAD.IADD R139, R139, 0x1, R134 ;  /* 0x000000018b8b7824 */ /* 0x000fe200078e0286 */
[----:B------:R-:W-:Y:S01]  /*11e0*/  MOV R134, R18 ;  /* 0x0000001200867202 */ /* 0x000fe20000000f00 */
[----:B------:R-:W-:Y:S01]  /*11f0*/  IMAD R83, R83, c[0x0][0x268], RZ ;  /* 0x00009a0053537a24 */ /* 0x000fe200078e02ff */
[----:B------:R-:W-:Y:S01]  /*1200*/  ULDC.64 UR4, c[0x0][0x290] ;  /* 0x0000a40000047ab9 */ /* 0x000fe20000000a00 */
[----:B------:R-:W-:Y:S01]  /*1210*/  IMAD.IADD R137, R137, 0x1, R132 ;  /* 0x0000000189897824 */ /* 0x000fe200078e0284 */
[----:B------:R-:W-:Y:S01]  /*1220*/  USHF.L.U64.HI UR9, UR10, UR7, UR9 ;  /* 0x000000070a097299 */ /* 0x000fe20008010209 */
[----:B------:R-:W-:Y:S01]  /*1230*/  IMAD R83, R128, c[0x0][0x26c], R83 ;  /* 0x00009b0080537a24 */ /* 0x000fe200078e0253 */
[----:B------:R-:W-:Y:S01]  /*1240*/  USHF.L.U64.HI UR5, UR4, UR7, UR5 ;  /* 0x0000000704057299 */ /* 0x000fe20008010205 */
[----:B------:R-:W-:Y:S01]  /*1250*/  IMAD.WIDE.U32 R150, R121, c[0x0][0x1e0], RZ ;  /* 0x0000780079967a25 */ /* 0x000fe200078e00ff */
[----:B------:R-:W-:-:S02]  /*1260*/  USHF.L.U64.HI UR21, UR4, UR6, UR21 ;  /* 0x0000000604157299 */ /* 0x000fc40008010215 */
[----:B------:R-:W-:Y:S01]  /*1270*/  USHF.L.U32 UR7, UR4, 0x6, URZ ;  /* 0x0000000604077899 */ /* 0x000fe2000800063f */
[C---:B------:R-:W-:Y:S01]  /*1280*/  IMAD R106, R142.reuse, c[0x0][0x1e4], RZ ;  /* 0x000079008e6a7a24 */ /* 0x040fe200078e02ff */
[----:B------:R-:W-:Y:S01]  /*1290*/  USHF.L.U32 UR6, UR4, 0x5, URZ ;  /* 0x0000000504067899 */ /* 0x000fe2000800063f */
[----:B------:R-:W-:Y:S01]  /*12a0*/  IMAD.WIDE.U32 R144, R142, c[0x0][0x290], RZ ;  /* 0x0000a4008e907a25 */ /* 0x000fe200078e00ff */
[----:B------:R-:W-:Y:S02]  /*12b0*/  USHF.L.U32 UR10, UR10, 0x6, URZ ;  /* 0x000000060a0a7899 */ /* 0x000fe4000800063f */
[----:B------:R-:W-:Y:S01]  /*12c0*/  ULDC.U8 UR4, c[0x0][0x298] ;  /* 0x0000a60000047ab9 */ /* 0x000fe20000000000 */
[----:B------:R-:W-:Y:S01]  /*12d0*/  IMAD R99, R99, c[0x0][0x1e0], RZ ;  /* 0x0000780063637a24 */ /* 0x000fe200078e02ff */
[----:B------:R-:W-:Y:S01]  /*12e0*/  IADD3 R106, R106, UR25, RZ ;  /* 0x000000196a6a7c10 */ /* 0x000fe2000fffe0ff */
[----:B-----5:R-:W-:-:S04]  /*12f0*/  IMAD.WIDE.U32 R136, R75, c[0x0][0x290], R136 ;  /* 0x0000a4004b887a25 */ /* 0x020fc800078e0088 */
[----:B------:R-:W-:-:S04]  /*1300*/  IMAD.WIDE.U32 R148, R118, c[0x0][0x1e0], RZ ;  /* 0x0000780076947a25 */ /* 0x000fc800078e00ff */
[----:B------:R-:W-:-:S04]  /*1310*/  IMAD.WIDE.U32 R146, R115, c[0x0][0x1e0], RZ ;  /* 0x0000780073927a25 */ /* 0x000fc800078e00ff */
[----:B------:R-:W-:Y:S02]  /*1320*/  IMAD R99, R118, c[0x0][0x1e4], R99 ;  /* 0x0000790076637a24 */ /* 0x000fe400078e0263 */
[----:B------:R-:W-:-:S04]  /*1330*/  IMAD.WIDE.U32 R138, R75, c[0x0][0x280], R138 ;  /* 0x0000a0004b8a7a25 */ /* 0x000fc800078e008a */
[----:B------:R-:W-:-:S04]  /*1340*/  IMAD.WIDE.U32 R134, R75, c[0x0][0x280], R134 ;  /* 0x0000a0004b867a25 */ /* 0x000fc800078e0086 */
[----:B------:R-:W-:Y:S01]  /*1350*/  IMAD.IADD R99, R149, 0x1, R99 ;  /* 0x0000000195637824 */ /* 0x000fe200078e0263 */
[----:B--2---:R-:W-:Y:S01]  /*1360*/  @P2 SHF.R.S32.HI R9, RZ, 0x1f, R8 ;  /* 0x0000001fff092819 */ /* 0x004fe20000011408 */
[----:B------:R-:W-:Y:S01]  /*1370*/  @!P2 IMAD.MOV.U32 R9, RZ, RZ, R2 ;  /* 0x000000ffff09a224 */ /* 0x000fe200078e0002 */
[----:B------:R-:W-:Y:S02]  /*1380*/  @!P2 MOV R8, R213 ;  /* 0x000000d50008a202 */ /* 0x000fe40000000f00 */
[----:B------:R-:W-:Y:S02]  /*1390*/  @P1 LEA R16, P2, R10, c[0x0][0x220], 0x1 ;  /* 0x000088000a101a11 */ /* 0x000fe400078408ff */
[----:B------:R-:W-:Y:S01]  /*13a0*/  SEL R126, R8, RZ, !P4 ;  /* 0x000000ff087e7207 */ /* 0x000fe20006000000 */
[----:B------:R-:W-:Y:S01]  /*13b0*/  IMAD.MOV.U32 R8, RZ, RZ, c[0x0][0x23c] ;  /* 0x00008f00ff087624 */ /* 0x000fe200078e00ff */
[----:B------:R-:W-:Y:S02]  /*13c0*/  @P1 LEA.HI.X R17, R10, c[0x0][0x224], R5, 0x1, P2 ;  /* 0x000089000a111a11 */ /* 0x000fe400010f0c05 */
[----:B------:R-:W-:Y:S01]  /*13d0*/  ISETP.GT.AND P2, PT, R6, 0x40, PT ;  /* 0x000000400600780c */ /* 0x000fe20003f44270 */
[----:B------:R-:W-:Y:S01]  /*13e0*/  IMAD.MOV.U32 R6, RZ, RZ, c[0x0][0x238] ;  /* 0x00008e00ff067624 */ /* 0x000fe200078e00ff */
[----:B------:R-:W-:Y:S01]  /*13f0*/  SEL R2, R9, RZ, !P4 ;  /* 0x000000ff09027207 */ /* 0x000fe20006000000 */
[----:B------:R-:W-:Y:S01]  /*1400*/  @!PT LDS RZ, [RZ] ;  /* 0x00000000fffff984 */ /* 0x000fe20000000800 */
[----:B------:R-:W-:Y:S01]  /*1410*/  @!PT LDS RZ, [RZ] ;  /* 0x00000000fffff984 */ /* 0x000fe20000000800 */
[----:B------:R-:W-:Y:S01]  /*1420*/  @!PT LDS RZ, [RZ] ;  /* 0x00000000fffff984 */ /* 0x000fe20000000800 */
[----:B------:R1:W-:Y:S01]  /*1430*/  @P1 LDGSTS.E.BYPASS.LTC128B.128 [R120+0x8100], [R16.64], !P5 ;  /* 0x0810000010781fae */ /* 0x0003e2000e901d50 */
[----:B------:R-:W-:-:S03]  /*1440*/  ISETP.GE.AND P4, PT, R12, c[0x0][0x1d4], PT ;  /* 0x000075000c007a0c */ /* 0x000fc60003f86270 */
[----:B------:R1:W-:Y:S01]  /*1450*/  @P1 LDGSTS.E.BYPASS.LTC128B.128 [R120+0xb100], [R16.64+0x80], !P6 ;  /* 0x0b10008010781fae */ /* 0x0003e2000f101d50 */
[----:B------:R-:W-:Y:S01]  /*1460*/  @P0 LEA R9, P1, R6, R10, 0x5 ;  /* 0x0000000a06090211 */ /* 0x000fe200078228ff */
[C---:B------:R-:W-:Y:S02]  /*1470*/  IMAD R93, R2.reuse, c[0x0][0x1f0], RZ ;  /* 0x00007c00025d7a24 */ /* 0x040fe400078e02ff */
[----:B------:R-:W-:Y:S01]  /*1480*/  IMAD R79, R2, c[0x0][0x218], RZ ;  /* 0x00008600024f7a24 */ /* 0x000fe200078e02ff */
[----:B------:R-:W-:Y:S01]  /*1490*/  @P0 LEA.HI.X R8, R6, R5, R8, 0x5, P1 ;  /* 0x0000000506080211 */ /* 0x000fe200008f2c08 */
[----:B------:R-:W-:Y:S01]  /*14a0*/  IMAD R93, R126, c[0x0][0x1f4], R93 ;  /* 0x00007d007e5d7a24 */ /* 0x000fe200078e025d */
[----:B------:R-:W-:Y:S01]  /*14b0*/  @P2 IADD3 R6, P1, R10, UR12, RZ ;  /* 0x0000000c0a062c10 */ /* 0x000fe2000ff3e0ff */
[----:B------:R-:W-:Y:S01]  /*14c0*/  IMAD R79, R126, c[0x0][0x21c], R79 ;  /* 0x000087007e4f7a24 */ /* 0x000fe200078e024f */
[----:B------:R-:W-:Y:S01]  /*14d0*/  SHF.L.U32 R10, R97, 0x1, RZ ;  /* 0x00000001610a7819 */ /* 0x000fe200000006ff */
[----:B------:R-:W-:Y:S01]  /*14e0*/  UIADD3 UR12, UP0, UR12, 0x80, URZ ;  /* 0x000000800c0c7890 */ /* 0x000fe2000ff1e03f */
[----:B------:R-:W-:-:S02]  /*14f0*/  @P2 IADD3.X R5, R5, UR8, RZ, P1, !PT ;  /* 0x0000000805052c10 */ /* 0x000fc40008ffe4ff */
[C---:B------:R-:W-:Y:S01]  /*1500*/  @P0 LEA R28, P1, R9.reuse, c[0x0][0x220], 0x1 ;  /* 0x00008800091c0a11 */ /* 0x040fe200078208ff */
[----:B------:R-:W-:Y:S01]  /*1510*/  UIADD3.X UR8, URZ, UR8, URZ, UP0, !UPT ;  /* 0x000000083f087290 */ /* 0x000fe200087fe43f */
[----:B------:R-:W-:Y:S02]  /*1520*/  SHF.R.S32.HI R2, RZ, 0x1f, R75 ;  /* 0x0000001fff027819 */ /* 0x000fe4000001144b */
[----:B------:R-:W-:Y:S02]  /*1530*/  @P0 LEA.HI.X R29, R9, c[0x0][0x224], R8, 0x1, P1 ;  /* 0x00008900091d0a11 */ /* 0x000fe400008f0c08 */
[----:B------:R-:W-:-:S03]  /*1540*/  ISETP.GE.AND P1, PT, R12, c[0x0][0x27c], PT ;  /* 0x00009f000c007a0c */ /* 0x000fc60003f26270 */
[----:B------:R2:W-:Y:S04]  /*1550*/  @P0 LDGSTS.E.BYPASS.LTC128B.128 [R120+0x9100], [R28.64], !P5 ;  /* 0x091000001c780fae */ /* 0x0005e8000e901d50 */
[----:B------:R2:W-:Y:S01]  /*1560*/  @P0 LDGSTS.E.BYPASS.LTC128B.128 [R120+0xc100], [R28.64+0x80], !P6 ;  /* 0x0c1000801c780fae */ /* 0x0005e2000f101d50 */
[----:B-1----:R-:W-:-:S04]  /*1570*/  IMAD.WIDE.U32 R16, R4, c[0x0][0x1e0], RZ ;  /* 0x0000780004107a25 */ /* 0x002fc800078e00ff */
[----:B------:R-:W-:Y:S01]  /*1580*/  IMAD.IADD R17, R17, 0x1, R7 ;  /* 0x0000000111117824 */ /* 0x000fe200078e0207 */
[----:B------:R-:W-:Y:S02]  /*1590*/  SEL R7, RZ, c[0x0][0x27c], !P1 ;  /* 0x00009f00ff077a07 */ /* 0x000fe40004800000 */
[----:B------:R-:W-:Y:S01]  /*15a0*/  @P1 IADD3 R10, -R10, c[0x0][0x1d4], RZ ;  /* 0x000075000a0a1a10 */ /* 0x000fe20007ffe1ff */
[----:B------:R-:W-:Y:S01]  /*15b0*/  IMAD.WIDE.U32 R16, R211, c[0x0][0x1e8], R16 ;  /* 0x00007a00d3107a25 */ /* 0x000fe200078e0010 */
[----:B------:R-:W-:-:S03]  /*15c0*/  ISETP.GE.AND P1, PT, R97, 0x1, PT ;  /* 0x000000016100780c */ /* 0x000fc60003f26270 */
[----:B------:R-:W-:Y:S01]  /*15d0*/  IMAD.IADD R8, R12, 0x1, R7 ;  /* 0x000000010c087824 */ /* 0x000fe200078e0207 */
[----:B------:R-:W-:Y:S01]  /*15e0*/  SHF.R.S32.HI R7, RZ, 0x1f, R10 ;  /* 0x0000001fff077819 */ /* 0x000fe2000001140a */
[----:B------:R-:W-:Y:S01]  /*15f0*/  IMAD.IADD R141, R17, 0x1, R140 ;  /* 0x00000001118d7824 */ /* 0x000fe200078e028c */
[----:B------:R-:W-:Y:S02]  /*1600*/  P2R R9, PR, RZ, 0x2 ;  /* 0x00000002ff097803 */ /* 0x000fe40000000000 */
[----:B------:R-:W-:Y:S02]  /*1610*/  SHF.R.S32.HI R27, RZ, 0x1f, R8 ;  /* 0x0000001fff1b7819 */ /* 0x000fe40000011408 */
[----:B------:R-:W-:Y:S01]  /*1620*/  LEA.HI R7, R7, R10, RZ, 0x4 ;  /* 0x0000000a07077211 */ /* 0x000fe200078f20ff */
[----:B------:R-:W-:Y:S01]  /*1630*/  IMAD R10, R210, c[0x0][0x260], RZ ;  /* 0x00009800d20a7a24 */ /* 0x000fe200078e02ff */
[CC--:B------:R-:W-:Y:S02]  /*1640*/  LEA.HI R114, R27.reuse, R8.reuse, RZ, 0x3 ;  /* 0x000000081b727211 */ /* 0x0c0fe400078f18ff */
[----:B------:R-:W-:Y:S01]  /*1650*/  LEA.HI R27, R27, R8, RZ, 0x6 ;  /* 0x000000081b1b7211 */ /* 0x000fe200078f30ff */
[C---:B------:R-:W-:Y:S01]  /*1660*/  IMAD R10, R211.reuse, c[0x0][0x264], R10 ;  /* 0x00009900d30a7a24 */ /* 0x040fe200078e020a */
[----:B------:R-:W-:Y:S01]  /*1670*/  MOV R140, R16 ;  /* 0x00000010008c7202 */ /* 0x000fe20000000f00 */
[----:B------:R-:W-:Y:S01]  /*1680*/  IMAD.WIDE.U32 R8, R211, c[0x0][0x260], R12 ;  /* 0x00009800d3087a25 */ /* 0x000fe200078e000c */
[----:B------:R-:W-:-:S02]  /*1690*/  SHF.R.S32.HI R27, RZ, 0x6, R27 ;  /* 0x00000006ff1b7819 */ /* 0x000fc4000001141b */
[----:B------:R-:W-:Y:S01]  /*16a0*/  LOP3.LUT R112, R23, 0x38, R114, 0xf8, !PT ;  /* 0x0000003817707812 */ /* 0x000fe200078ef872 */
[----:B------:R-:W-:Y:S01]  /*16b0*/  IMAD.IADD R11, R9, 0x1, R10 ;  /* 0x00000001090b7824 */ /* 0x000fe200078e020a */
[----:B------:R-:W-:Y:S01]  /*16c0*/  MOV R10, R8 ;  /* 0x00000008000a7202 */ /* 0x000fe20000000f00 */
[----:B------:R-:W-:Y:S01]  /*16d0*/  IMAD.WIDE.U32 R8, R211, c[0x0][0x210], R12 ;  /* 0x00008400d3087a25 */ /* 0x000fe200078e000c */
[----:B------:R-:W-:Y:S02]  /*16e0*/  LOP3.LUT R112, R112, R21, RZ, 0x3c, !PT ;  /* 0x0000001570707212 */ /* 0x000fe400078e3cff */
[----:B------:R-:W-:Y:S01]  /*16f0*/  SHF.R.S32.HI R7, RZ, 0x4, R7 ;  /* 0x00000004ff077819 */ /* 0x000fe20000011407 */
[----:B------:R-:W-:-:S04]  /*1700*/  IMAD.WIDE.U32 R16, R121, c[0x0][0x290], R12 ;  /* 0x0000a40079107a25 */ /* 0x000fc800078e000c */
[----:B------:R-:W-:Y:S01]  /*1710*/  IMAD.IADD R25, R9, 0x1, R24 ;  /* 0x0000000109197824 */ /* 0x000fe200078e0218 */
[----:B------:R-:W-:Y:S01]  /*1720*/  SHF.R.S32.HI R9, RZ, 0x1f, R118 ;  /* 0x0000001fff097819 */ /* 0x000fe20000011476 */
[----:B------:R-:W-:Y:S01]  /*1730*/  IMAD.IADD R133, R132, 0x1, R17 ;  /* 0x0000000184857824 */ /* 0x000fe200078e0211 */
[----:B------:R-:W-:Y:S01]  /*1740*/  SHF.R.U32.HI R17, RZ, 0x3, R19 ;  /* 0x00000003ff117819 */ /* 0x000fe20000011613 */
[----:B------:R-:W-:Y:S01]  /*1750*/  IMAD.MOV.U32 R132, RZ, RZ, R16 ;  /* 0x000000ffff847224 */ /* 0x000fe200078e0010 */
[----:B------:R-:W-:Y:S01]  /*1760*/  LEA.HI R18, R9, R118, RZ, 0x3 ;  /* 0x0000007609127211 */ /* 0x000fe200078f18ff */
[----:B------:R-:W-:Y:S01]  /*1770*/  IMAD.MOV.U32 R24, RZ, RZ, R8 ;  /* 0x000000ffff187224 */ /* 0x000fe200078e0008 */
[----:B------:R-:W-:Y:S01]  /*1780*/  SHF.R.S32.HI R8, RZ, 0x1f, R115 ;  /* 0x0000001fff087819 */ /* 0x000fe20000011473 */
[----:B------:R-:W-:Y:S01]  /*1790*/  IMAD.WIDE.U32 R128, R128, c[0x0][0x268], R10 ;  /* 0x00009a0080807a25 */ /* 0x000fe200078e000a */
[----:B------:R-:W-:Y:S02]  /*17a0*/  SHF.L.U32 R16, R115, 0x6, RZ ;  /* 0x0000000673107819 */ /* 0x000fe400000006ff */
[----:B------:R-:W-:Y:S01]  /*17b0*/  LOP3.LUT R10, R19, 0x38, R114, 0xf8, !PT ;  /* 0x00000038130a7812 */ /* 0x000fe200078ef872 */
[----:B------:R-:W-:Y:S01]  /*17c0*/  IMAD R9, R27, 0x1800, R20 ;  /* 0x000018001b097824 */ /* 0x000fe200078e0214 */
[----:B------:R-:W-:Y:S01]  /*17d0*/  LEA.HI R11, R8, R115, RZ, 0x3 ;  /* 0x00000073080b7211 */ /* 0x000fe200078f18ff */
[----:B------:R-:W-:Y:S01]  /*17e0*/  IMAD.SHL.U32 R18, R18, 0x40, RZ ;  /* 0x0000004012127824 */ /* 0x000fe200078e00ff */
[----:B------:R-:W-:Y:S01]  /*17f0*/  LOP3.LUT R16, R16, 0x1c0, RZ, 0xc0, !PT ;  /* 0x000001c010107812 */ /* 0x000fe200078ec0ff */
[----:B------:R-:W-:Y:S01]  /*1800*/  IMAD.IADD R112, R9, 0x1, R112 ;  /* 0x0000000109707824 */ /* 0x000fe200078e0270 */
[----:B------:R-:W-:Y:S01]  /*1810*/  LOP3.LUT R109, R10, R17, RZ, 0x3c, !PT ;  /* 0x000000110a6d7212 */ /* 0x000fe200078e3cff */
[----:B------:R-:W-:Y:S01]  /*1820*/  IMAD.SHL.U32 R11, R11, 0x40, RZ ;  /* 0x000000400b0b7824 */ /* 0x000fe200078e00ff */
[----:B------:R-:W-:Y:S01]  /*1830*/  SHF.R.U32.HI R9, RZ, 0x3, R16 ;  /* 0x00000003ff097819 */ /* 0x000fe20000011610 */
[----:B------:R-:W-:Y:S01]  /*1840*/  IMAD.WIDE.U32 R140, R126, c[0x0][0x1f0], R140 ;  /* 0x00007c007e8c7a25 */ /* 0x000fe200078e008c */
[----:B------:R-:W-:-:S02]  /*1850*/  LOP3.LUT R10, R16, 0x38, R114, 0xf8, !PT ;  /* 0x00000038100a7812 */ /* 0x000fc400078ef872 */
[----:B------:R-:W-:Y:S01]  /*1860*/  LOP3.LUT R18, R18, 0xfffffe00, RZ, 0xc0, !PT ;  /* 0xfffffe0012127812 */ /* 0x000fe200078ec0ff */
[----:B------:R-:W-:Y:S01]  /*1870*/  IMAD.IADD R93, R141, 0x1, R93 ;  /* 0x000000018d5d7824 */ /* 0x000fe200078e025d */
[----:B------:R-:W-:Y:S01]  /*1880*/  LOP3.LUT R105, R10, R9, RZ, 0x3c, !PT ;  /* 0x000000090a697212 */ /* 0x000fe200078e3cff */
[----:B------:R-:W-:Y:S01]  /*1890*/  IMAD.WIDE.U32 R126, R126, c[0x0][0x218], R24 ;  /* 0x000086007e7e7a25 */ /* 0x000fe200078e0018 */
[----:B------:R-:W-:Y:S02]  /*18a0*/  LEA.HI.SX32 R10, R114, R7, 0x1d ;  /* 0x00000007720a7211 */ /* 0x000fe400078feaff */
[----:B------:R-:W-:Y:S01]  /*18b0*/  LOP3.LUT R11, R11, 0xfffffe00, RZ, 0xc0, !PT ;  /* 0xfffffe000b0b7812 */ /* 0x000fe200078ec0ff */
[----:B------:R-:W-:Y:S01]  /*18c0*/  IMAD R8, R27, 0x1800, R18 ;  /* 0x000018001b087824 */ /* 0x000fe200078e0212 */
[----:B------:R-:W-:Y:S01]  /*18d0*/  SHF.R.S32.HI R7, RZ, 0x1f, R10 ;  /* 0x0000001fff077819 */ /* 0x000fe2000001140a */
[----:B------:R-:W-:Y:S01]  /*18e0*/  IMAD.SHL.U32 R113, R10, 0x8, RZ ;  /* 0x000000080a717824 */ /* 0x000fe200078e00ff */
[----:B------:R-:W-:Y:S01]  /*18f0*/  LOP3.LUT R114, R114, 0xfffffff8, RZ, 0xc0, !PT ;  /* 0xfffffff872727812 */ /* 0x000fe200078ec0ff */
[----:B------:R-:W-:Y:S01]  /*1900*/  IMAD.IADD R109, R8, 0x1, R109 ;  /* 0x00000001086d7824 */ /* 0x000fe200078e026d */
[----:B------:R-:W-:Y:S01]  /*1910*/  LEA.HI R7, R7, R10, RZ, 0x3 ;  /* 0x0000000a07077211 */ /* 0x000fe200078f18ff */
[----:B------:R-:W-:Y:S01]  /*1920*/  IMAD R8, R27, 0x1800, R11 ;  /* 0x000018001b087824 */ /* 0x000fe200078e020b */
[----:B------:R-:W-:Y:S01]  /*1930*/  LOP3.LUT R16, R16, 0x38, R113, 0xf8, !PT ;  /* 0x0000003810107812 */ /* 0x000fe200078ef871 */
[----:B------:R-:W-:Y:S01]  /*1940*/  IMAD.WIDE.U32 R132, R75, c[0x0][0x290], R132 ;  /* 0x0000a4004b847a25 */ /* 0x000fe200078e0084 */
[----:B------:R-:W-:-:S02]  /*1950*/  SHF.R.S32.HI R7, RZ, 0x3, R7 ;  /* 0x00000003ff077819 */ /* 0x000fc40000011407 */
[----:B------:R-:W-:Y:S01]  /*1960*/  IADD3 R105, R8, R105, RZ ;  /* 0x0000006908697210 */ /* 0x000fe20007ffe0ff */
[----:B------:R-:W-:Y:S01]  /*1970*/  IMAD.IADD R79, R127, 0x1, R79 ;  /* 0x000000017f4f7824 */ /* 0x000fe200078e024f */
[----:B------:R-:W-:Y:S01]  /*1980*/  LOP3.LUT R8, R23, 0x38, R113, 0xf8, !PT ;  /* 0x0000003817087812 */ /* 0x000fe200078ef871 */
[C---:B------:R-:W-:Y:S01]  /*1990*/  IMAD R111, R7.reuse, 0x1800, R20 ;  /* 0x00001800076f7824 */ /* 0x040fe200078e0214 */
[----:B------:R-:W-:Y:S01]  /*19a0*/  LOP3.LUT R16, R16, R9, RZ, 0x3c, !PT ;  /* 0x0000000910107212 */ /* 0x000fe200078e3cff */
[C---:B------:R-:W-:Y:S01]  /*19b0*/  IMAD R107, R7.reuse, 0x1800, R18 ;  /* 0x00001800076b7824 */ /* 0x040fe200078e0212 */
[----:B------:R-:W-:Y:S01]  /*19c0*/  LOP3.LUT R8, R8, R21, RZ, 0x3c, !PT ;  /* 0x0000001508087212 */ /* 0x000fe200078e3cff */
[----:B------:R-:W-:Y:S01]  /*19d0*/  IMAD R103, R7, 0x1800, R11 ;  /* 0x0000180007677824 */ /* 0x000fe200078e020b */
[----:B------:R-:W-:Y:S01]  /*19e0*/  LOP3.LUT R10, R19, 0x38, R113, 0xf8, !PT ;  /* 0x00000038130a7812 */ /* 0x000fe200078ef871 */
[----:B------:R-:W-:Y:S01]  /*19f0*/  IMAD R7, R142, c[0x0][0x284], RZ ;  /* 0x0000a1008e077a24 */ /* 0x000fe200078e02ff */
[----:B------:R-:W-:Y:S01]  /*1a00*/  IADD3 R83, R129, R83, RZ ;  /* 0x0000005381537210 */ /* 0x000fe20007ffe0ff */
[----:B------:R-:W-:Y:S01]  /*1a10*/  IMAD.IADD R111, R111, 0x1, R8 ;  /* 0x000000016f6f7824 */ /* 0x000fe200078e0208 */
[----:B------:R-:W-:Y:S01]  /*1a20*/  @P2 LEA R8, P0, R6, c[0x0][0x220], 0x1 ;  /* 0x0000880006082a11 */ /* 0x000fe200078008ff */
[----:B------:R-:W-:Y:S01]  /*1a30*/  IMAD.IADD R103, R103, 0x1, R16 ;  /* 0x0000000167677824 */ /* 0x000fe200078e0210 */
[----:B------:R-:W-:Y:S01]  /*1a40*/  LOP3.LUT R10, R10, R17, RZ, 0x3c, !PT ;  /* 0x000000110a0a7212 */ /* 0x000fe200078e3cff */
[----:B------:R-:W-:Y:S01]  /*1a50*/  IMAD.SHL.U32 R109, R109, 0x2, RZ ;  /* 0x000000026d6d7824 */ /* 0x000fe200078e00ff */
[----:B------:R-:W-:Y:S01]  /*1a60*/  @P2 LEA.HI.X R9, R6, c[0x0][0x224], R5, 0x1, P0 ;  /* 0x0000890006092a11 */ /* 0x000fe200000f0c05 */
[----:B------:R-:W-:Y:S01]  /*1a70*/  IMAD.SHL.U32 R105, R105, 0x2, RZ ;  /* 0x0000000269697824 */ /* 0x000fe200078e00ff */
[----:B------:R-:W-:Y:S01]  /*1a80*/  IADD3 R81, P0, R4, R121, RZ ;  /* 0x0000007904517210 */ /* 0x000fe20007f1e0ff */
[----:B------:R-:W-:Y:S01]  /*1a90*/  IMAD R4, R3, c[0x0][0x1e0], RZ ;  /* 0x0000780003047a24 */ /* 0x000fe200078e02ff */
[----:B------:R-:W-:Y:S01]  /*1aa0*/  IADD3 R107, R107, R10, RZ ;  /* 0x0000000a6b6b7210 */ /* 0x000fe20007ffe0ff */
[----:B------:R1:W-:Y:S01]  /*1ab0*/  @P2 LDGSTS.E.BYPASS.LTC128B.128 [R120+0xa100], [R8.64], !P5 ;  /* 0x0a10000008782fae */ /* 0x0003e2000e901d50 */
[----:B------:R-:W-:Y:S01]  /*1ac0*/  IADD3 R10, R14, 0x20, RZ ;  /* 0x000000200e0a7810 */ /* 0x000fe20007ffe0ff */
[----:B------:R-:W-:Y:S01]  /*1ad0*/  IMAD R101, R121, c[0x0][0x1e4], R4 ;  /* 0x0000790079657a24 */ /* 0x000fe200078e0204 */
[----:B------:R-:W-:Y:S01]  /*1ae0*/  SHF.R.S32.HI R110, RZ, 0x1f, R114 ;  /* 0x0000001fff6e7819 */ /* 0x000fe20000011472 */
[----:B------:R1:W-:Y:S01]  /*1af0*/  @P2 LDGSTS.E.BYPASS.LTC128B.128 [R120+0xd100], [R8.64+0x80], !P6 ;  /* 0x0d10008008782fae */ /* 0x0003e2000f101d50 */
[C---:B------:R-:W-:Y:S01]  /*1b00*/  IMAD R4, R2.reuse, c[0x0][0x280], RZ ;  /* 0x0000a00002047a24 */ /* 0x040fe200078e02ff */
[----:B------:R-:W-:Y:S01]  /*1b10*/  SHF.R.S32.HI R108, RZ, 0x1f, R113 ;  /* 0x0000001fff6c7819 */ /* 0x000fe20000011471 */
[----:B------:R-:W-:Y:S01]  /*1b20*/  IMAD R2, R2, c[0x0][0x290], RZ ;  /* 0x0000a40002027a24 */ /* 0x000fe200078e02ff */
[----:B------:R-:W0:Y:S01]  /*1b30*/  LDGDEPBAR ;  /* 0x00000000000079af */ /* 0x000e220000000000 */
[----:B------:R-:W-:Y:S01]  /*1b40*/  IMAD.X R80, R80, 0x1, R3, P0 ;  /* 0x0000000150507824 */ /* 0x000fe200000e0603 */
[----:B------:R-:W-:Y:S01]  /*1b50*/  IADD3 R101, R151, R101, RZ ;  /* 0x0000006597657210 */ /* 0x000fe20007ffe0ff */
[C---:B------:R-:W-:Y:S01]  /*1b60*/  IMAD R3, R75.reuse, c[0x0][0x294], R2 ;  /* 0x0000a5004b037a24 */ /* 0x040fe200078e0202 */
[----:B------:R-:W-:Y:S01]  /*1b70*/  SHF.R.S32.HI R2, RZ, 0x1f, R115 ;  /* 0x0000001fff027819 */ /* 0x000fe20000011473 */
[----:B------:R-:W-:Y:S01]  /*1b80*/  IMAD R5, R75, c[0x0][0x284], R4 ;  /* 0x0000a1004b057a24 */ /* 0x000fe200078e0204 */
[----:B------:R-:W-:Y:S01]  /*1b90*/  IADD3 R85, P1, P0, R140, R150, R12 ;  /* 0x000000968c557210 */ /* 0x000fe2000783e00c */
[----:B------:R-:W-:Y:S01]  /*1ba0*/  IMAD.IADD R88, R3, 0x1, R133 ;  /* 0x0000000103587824 */ /* 0x000fe200078e0285 */
[----:B------:R-:W-:Y:S01]  /*1bb0*/  IADD3 R91, R137, R3, RZ ;  /* 0x00000003895b7210 */ /* 0x000fe20007ffe0ff */
[----:B------:R-:W-:Y:S01]  /*1bc0*/  IMAD R2, R2, c[0x0][0x1e0], RZ ;  /* 0x0000780002027a24 */ /* 0x000fe200078e02ff */
[----:B------:R-:W-:Y:S01]  /*1bd0*/  IADD3.X R84, R93, R101, R13, P1, P0 ;  /* 0x000000655d547210 */ /* 0x000fe20000fe040d */
[----:B------:R-:W-:Y:S01]  /*1be0*/  IMAD.IADD R92, R139, 0x1, R5 ;  /* 0x000000018b5c7824 */ /* 0x000fe200078e0205 */
[----:B------:R-:W-:Y:S01]  /*1bf0*/  BAR.SYNC.DEFER_BLOCKING 0x0 ;  /* 0x0000000000007b1d */ /* 0x000fe20000010000 */
[----:B------:R-:W-:Y:S01]  /*1c00*/  ISETP.NE.AND P0, PT, RZ, UR4, PT ;  /* 0x00000004ff007c0c */ /* 0x000fe2000bf05270 */
[----:B------:R-:W-:Y:S01]  /*1c10*/  IMAD.IADD R90, R5, 0x1, R135 ;  /* 0x00000001055a7824 */ /* 0x000fe200078e0287 */
[----:B------:R-:W-:Y:S01]  /*1c20*/  SHF.L.U32 R112, R112, 0x1, RZ ;  /* 0x0000000170707819 */ /* 0x000fe200000006ff */
[----:B------:R-:W-:Y:S01]  /*1c30*/  IMAD.SHL.U32 R107, R107, 0x2, RZ ;  /* 0x000000026b6b7824 */ /* 0x000fe200078e00ff */
[----:B------:R-:W-:-:S02]  /*1c40*/  P2R R124, PR, RZ, 0x1 ;  /* 0x00000001ff7c7803 */ /* 0x000fc40000000000 */
[----:B------:R-:W-:Y:S02]  /*1c50*/  SHF.L.U32 R111, R111, 0x1, RZ ;  /* 0x000000016f6f7819 */ /* 0x000fe400000006ff */
[----:B------:R-:W-:Y:S01]  /*1c60*/  SHF.L.U32 R103, R103, 0x1, RZ ;  /* 0x0000000167677819 */ /* 0x000fe200000006ff */
[C---:B-1----:R-:W-:Y:S02]  /*1c70*/  IMAD R9, R142.reuse, c[0x0][0x294], RZ ;  /* 0x0000a5008e097a24 */ /* 0x042fe400078e02ff */
[----:B------:R-:W-:-:S04]  /*1c80*/  IMAD.WIDE.U32 R142, R142, c[0x0][0x280], RZ ;  /* 0x0000a0008e8e7a25 */ /* 0x000fc800078e00ff */
[----:B------:R-:W-:Y:S01]  /*1c90*/  IMAD.IADD R102, R145, 0x1, R9 ;  /* 0x0000000191667824 */ /* 0x000fe200078e0209 */
[----:B------:R-:W-:Y:S01]  /*1ca0*/  IADD3 R104, R143, R7, RZ ;  /* 0x000000078f687210 */ /* 0x000fe20007ffe0ff */
[----:B------:R-:W-:-:S04]  /*1cb0*/  IMAD R7, R115, c[0x0][0x1e4], R2 ;  /* 0x0000790073077a24 */ /* 0x000fc800078e0202 */
[----:B--2---:R-:W-:Y:S02]  /*1cc0*/  IMAD.IADD R100, R147, 0x1, R7 ;  /* 0x0000000193647824 */ /* 0x004fe400078e0207 */
.L_x_338:
[----:B------:R-:W-:Y:S01]  /*1cd0*/  SHF.R.S32.HI R77, RZ, 0x1f, R43 ;  /* 0x0000001fff4d7819 */ /* 0x000fe2000001142b */
[----:B------:R-:W-:Y:S01]  /*1ce0*/  IMAD R157, R106, R43, RZ ;  /* 0x0000002b6a9d7224 */ /* 0x000fe200078e02ff */
[----:B------:R-:W-:Y:S01]  /*1cf0*/  ISETP.GE.AND P2, PT, R97, 0x1, PT ;  /* 0x000000016100780c */ /* 0x000fe20003f46270 */
[----:B------:R-:W-:Y:S01]  /*1d00*/  IMAD.WIDE.U32 R158, R43, UR24, RZ ;  /* 0x000000182b9e7c25 */ /* 0x000fe2000f8e00ff */
[----:B------:R-:W-:Y:S04]  /*1d10*/  DEPBAR.LE SB0, 0x0 ;  /* 0x000080000000791a */ /* 0x000fe80000000000 */
[----:B------:R-:W-:Y:S01]  /*1d20*/  BAR.SYNC.DEFER_BLOCKING 0x0 ;  /* 0x0000000000007b1d */ /* 0x000fe20000010000 */
[--C-:B-1----:R-:W-:Y:S01]  /*1d30*/  IADD3 R5, P1, P0, R85, UR15, R158.reuse ;  /* 0x0000000f55057c10 */ /* 0x102fe2000f83e09e */
[----:B------:R-:W-:Y:S04]  /*1d40*/  IMAD R157, R77, UR24, R157 ;  /* 0x000000184d9d7c24 */ /* 0x000fe8000f8e029d */
[----:B------:R-:W-:Y:S05]  /*1d50*/  IMAD.IADD R157, R159, 0x1, R157 ;  /* 0x000000019f9d7824 */ /* 0x000fea00078e029d */
[C-C-:B------:R-:W-:Y:S02]  /*1d60*/  IADD3.X R4, R84.reuse, UR14, R157.reuse, P1, P0 ;  /* 0x0000000e54047c10 */ /* 0x140fe40008fe049d */
[C---:B------:R-:W-:Y:S04]  /*1d70*/  IADD3 R3, P1, P0, R85.reuse, UR13, R158 ;  /* 0x0000000d55037c10 */ /* 0x040fe8000f83e09e */
[----:B------:R-:W-:Y:S02]  /*1d80*/  IADD3.X R2, R84, UR11, R157, P1, P0 ;  /* 0x0000000b54027c10 */ /* 0x000fe40008fe049d */
[----:B------:R-:W-:Y:S05]  /*1d90*/  IADD3 R7, P0, R85, R158, RZ ;  /* 0x0000009e55077210 */ /* 0x000fea0007f1e0ff */
[----:B------:R-:W-:Y:S01]  /*1da0*/  IMAD.X R6, R157, 0x1, R84, P0 ;  /* 0x000000019d067824 */ /* 0x000fe200000e0654 */
[C---:B------:R-:W-:Y:S01]  /*1db0*/  LEA R66, P0, R7.reuse, c[0x0][0x1c8], 0x1 ;  /* 0x0000720007427a11 */ /* 0x040fe200078008ff */
[----:B------:R-:W-:Y:S03]  /*1dc0*/  BSSY B2, `(.L_x_304) ;  /* 0x00003aa000027945 */ /* 0x000fe60003800000 */
[----:B------:R-:W-:Y:S02]  /*1dd0*/  LEA.HI.X R67, R7, c[0x0][0x1cc], R6, 0x1, P0 ;  /* 0x0000730007437a11 */ /* 0x000fe400000f0c06 */
[C---:B------:R-:W-:Y:S04]  /*1de0*/  LEA R64, P0, R5.reuse, c[0x0][0x1c8], 0x1 ;  /* 0x0000720005407a11 */ /* 0x040fe800078008ff */
[----:B------:R-:W-:Y:S02]  /*1df0*/  LEA.HI.X R65, R5, c[0x0][0x1cc], R4, 0x1, P0 ;  /* 0x0000730005417a11 */ /* 0x000fe400000f0c04 */
[C---:B------:R-:W-:Y:S04]  /*1e00*/  LEA R62, P0, R3.reuse, c[0x0][0x1c8], 0x1 ;  /* 0x00007200033e7a11 */ /* 0x040fe800078008ff */
[----:B------:R-:W-:Y:S01]  /*1e10*/  LEA.HI.X R63, R3, c[0x0][0x1cc], R2, 0x1, P0 ;  /* 0x00007300033f7a11 */ /* 0x000fe200000f0c02 */
[----:B-----5:R-:W-:-:S05]  /*1e20*/  @!P2 BRA `(.L_x_305) ;  /* 0x000038200000a947 */ /* 0x020fca0003800000 */
        /* <DEDUP_REMOVED lines=23> */
[----:B------:R-:W-:Y:S01]  /*1fa0*/  CS2R R58, SRZ ;  /* 0x00000000003a7805 */ /* 0x000fe2000001ff00 */
[----:B------:R-:W-:Y:S01]  /*1fb0*/  CS2R R32, SRZ ;  /* 0x0000000000207805 */ /* 0x000fe2000001ff00 */
[----:B------:R-:W-:Y:S01]  /*1fc0*/  IMAD.X R2, R69, 0x1, R92, P0 ;  /* 0x0000000145027824 */ /* 0x000fe200000e065c */
[----:B------:R-:W-:Y:S05]  /*1fd0*/  IADD3 R5, P0, R136, R70, RZ ;  /* 0x0000004688057210 */ /* 0x000fea0007f1e0ff */
[----:B------:R-:W-:Y:S01]  /*1fe0*/  IMAD.X R4, R36, 0x1, R91, P0 ;  /* 0x0000000124047824 */ /* 0x000fe200000e065b */
        /* <DEDUP_REMOVED lines=12> */
.L_x_308:
[----:B------:R-:W-:Y:S05]  /*20b0*/  BSYNC B0 ;  /* 0x0000000000007941 */ /* 0x000fea0003800000 */
.L_x_307:
[----:B------:R-:W-:Y:S01]  /*20c0*/  ISETP.GE.AND P3, PT, R118, R78, PT ;  /* 0x0000004e7600720c */ /* 0x000fe20003f66270 */
[----:B-----5:R-:W-:Y:S01]  /*20d0*/  IMAD.MOV.U32 R9, RZ, RZ, R58 ;  /* 0x000000ffff097224 */ /* 0x020fe200078e003a */
[----:B------:R-:W-:Y:S01]  /*20e0*/  MOV R5, R32 ;  /* 0x0000002000057202 */ /* 0x000fe20000000f00 */
[----:B------:R-:W-:Y:S01]  /*20f0*/  IMAD.MOV.U32 R8, RZ, RZ, R59 ;  /* 0x000000ffff087224 */ /* 0x000fe200078e003b */
[----:B-1----:R-:W-:Y:S01]  /*2100*/  MOV R2, R39 ;  /* 0x0000002700027202 */ /* 0x002fe20000000f00 */
[----:B------:R-:W-:Y:S01]  /*2110*/  IMAD.MOV.U32 R7, RZ, RZ, R60 ;  /* 0x000000ffff077224 */ /* 0x000fe200078e003c */
[----:B------:R-:W-:Y:S01]  /*2120*/  BSSY B0, `(.L_x_309) ;  /* 0x0000022000007945 */ /* 0x000fe20003800000 */
[----:B------:R-:W-:Y:S01]  /*2130*/  IMAD.MOV.U32 R6, RZ, RZ, R61 ;  /* 0x000000ffff067224 */ /* 0x000fe200078e003d */
[----:B------:R-:W-:Y:S01]  /*2140*/  PRMT R55, R8, 0x5410, R9 ;  /* 0x0000541008377816 */ /* 0x000fe20000000009 */
[----:B------:R-:W-:Y:S01]  /*2150*/  IMAD.MOV.U32 R4, RZ, RZ, R33 ;  /* 0x000000ffff047224 */ /* 0x000fe200078e0021 */
[----:B------:R-:W-:Y:S01]  /*2160*/  PRMT R41, R7, 0x7610, R41 ;  /* 0x0000761007297816 */ /* 0x000fe20000000029 */
[----:B------:R-:W-:Y:S01]  /*2170*/  IMAD.MOV.U32 R3, RZ, RZ, R38 ;  /* 0x000000ffff037224 */ /* 0x000fe200078e0026 */
[----:B------:R-:W-:Y:S01]  /*2180*/  PRMT R40, R6, 0x7610, R40 ;  /* 0x0000761006287816 */ /* 0x000fe20000000028 */
[----:B------:R-:W-:Y:S01]  /*2190*/  CS2R R56, SRZ ;  /* 0x0000000000387805 */ /* 0x000fe2000001ff00 */
[----:B------:R-:W-:Y:S01]  /*21a0*/  PRMT R21, R4, 0x5410, R5 ;  /* 0x0000541004157816 */ /* 0x000fe20000000005 */
[----:B------:R-:W-:Y:S01]  /*21b0*/  CS2R R24, SRZ ;  /* 0x0000000000187805 */ /* 0x000fe2000001ff00 */
[----:B------:R-:W-:Y:S01]  /*21c0*/  PRMT R37, R3, 0x7610, R37 ;  /* 0x0000761003257816 */ /* 0x000fe20000000025 */
[----:B------:R-:W-:Y:S01]  /*21d0*/  CS2R R26, SRZ ;  /* 0x00000000001a7805 */ /* 0x000fe2000001ff00 */
[----:B------:R-:W-:Y:S01]  /*21e0*/  PRMT R31, R2, 0x7610, R31 ;  /* 0x00007610021f7816 */ /* 0x000fe2000000001f */
[----:B------:R-:W-:-:S05]  /*21f0*/  @P3 BRA `(.L_x_310) ;  /* 0x0000014000003947 */ /* 0x000fca0003800000 */
[----:B------:R-:W-:Y:S01]  /*2200*/  IADD3 R3, P1, P0, R138, UR22, R160 ;  /* 0x000000168a037c10 */ /* 0x000fe2000f83e0a0 */
[----:B------:R-:W-:Y:S01]  /*2210*/  CS2R R56, SRZ ;  /* 0x0000000000387805 */ /* 0x000fe2000001ff00 */
[----:B------:R-:W-:Y:S01]  /*2220*/  CS2R R26, SRZ ;  /* 0x00000000001a7805 */ /* 0x000fe2000001ff00 */
[----:B------:R-:W-:Y:S01]  /*2230*/  CS2R R52, SRZ ;  /* 0x0000000000347805 */ /* 0x000fe2000001ff00 */
[----:B------:R-:W-:Y:S01]  /*2240*/  IADD3.X R2, R92, UR20, R69, P1, P0 ;  /* 0x000000145c027c10 */ /* 0x000fe20008fe0445 */
[----:B------:R-:W-:Y:S01]  /*2250*/  CS2R R24, SRZ ;  /* 0x0000000000187805 */ /* 0x000fe2000001ff00 */
[----:B------:R-:W-:Y:S04]  /*2260*/  IADD3 R5, P1, P0, R136, UR6, R70 ;  /* 0x0000000688057c10 */ /* 0x000fe8000f83e046 */
[----:B------:R-:W-:Y:S02]  /*2270*/  IADD3.X R4, R91, UR21, R36, P1, P0 ;  /* 0x000000155b047c10 */ /* 0x000fe40008fe0424 */
        /* <DEDUP_REMOVED lines=12> */
.L_x_310:
[----:B------:R-:W-:Y:S05]  /*2340*/  BSYNC B0 ;  /* 0x0000000000007941 */ /* 0x000fea0003800000 */
.L_x_309:
[----:B------:R-:W-:Y:S01]  /*2350*/  ISETP.GE.AND P2, PT, R115, R78, PT ;  /* 0x0000004e7300720c */ /* 0x000fe20003f46270 */
[----:B-----5:R-:W-:Y:S01]  /*2360*/  IMAD.MOV.U32 R17, RZ, RZ, R52 ;  /* 0x000000ffff117224 */ /* 0x020fe200078e0034 */
[----:B-1----:R-:W-:Y:S01]  /*2370*/  MOV R7, R56 ;  /* 0x0000003800077202 */ /* 0x002fe20000000f00 */
[----:B------:R-:W-:Y:S01]  /*2380*/  IMAD.MOV.U32 R16, RZ, RZ, R53 ;  /* 0x000000ffff107224 */ /* 0x000fe200078e0035 */
[----:B------:R-:W-:Y:S01]  /*2390*/  MOV R4, R25 ;  /* 0x0000001900047202 */ /* 0x000fe20000000f00 */
[----:B------:R-:W-:Y:S01]  /*23a0*/  IMAD.MOV.U32 R6, RZ, RZ, R57 ;  /* 0x000000ffff067224 */ /* 0x000fe200078e0039 */
[----:B------:R-:W-:Y:S01]  /*23b0*/  MOV R2, R27 ;  /* 0x0000001b00027202 */ /* 0x000fe20000000f00 */
[----:B------:R-:W-:Y:S01]  /*23c0*/  IMAD.MOV.U32 R5, RZ, RZ, R24 ;  /* 0x000000ffff057224 */ /* 0x000fe200078e0018 */
[----:B------:R-:W-:Y:S01]  /*23d0*/  PRMT R46, R16, 0x5410, R17 ;  /* 0x00005410102e7816 */ /* 0x000fe20000000011 */
[----:B------:R-:W-:Y:S01]  /*23e0*/  IMAD.MOV.U32 R3, RZ, RZ, R26 ;  /* 0x000000ffff037224 */ /* 0x000fe200078e001a */
[----:B------:R-:W-:Y:S01]  /*23f0*/  PRMT R54, R6, 0x5410, R7 ;  /* 0x0000541006367816 */ /* 0x000fe20000000007 */
[----:B------:R-:W-:Y:S01]  /*2400*/  BSSY B0, `(.L_x_311) ;  /* 0x000001a000007945 */ /* 0x000fe20003800000 */
[----:B------:R-:W-:Y:S01]  /*2410*/  PRMT R11, R4, 0x5410, R5 ;  /* 0x00005410040b7816 */ /* 0x000fe20000000005 */
[----:B------:R-:W-:Y:S01]  /*2420*/  CS2R R48, SRZ ;  /* 0x0000000000307805 */ /* 0x000fe2000001ff00 */
[----:B------:R-:W-:Y:S01]  /*2430*/  PRMT R20, R2, 0x5410, R3 ;  /* 0x0000541002147816 */ /* 0x000fe20000000003 */
[----:B------:R-:W-:Y:S01]  /*2440*/  CS2R R50, SRZ ;  /* 0x0000000000327805 */ /* 0x000fe2000001ff00 */
[----:B------:R-:W-:Y:S01]  /*2450*/  CS2R R8, SRZ ;  /* 0x0000000000087805 */ /* 0x000fe2000001ff00 */
[----:B------:R-:W-:Y:S01]  /*2460*/  CS2R R22, SRZ ;  /* 0x0000000000167805 */ /* 0x000fe2000001ff00 */
[----:B------:R-:W-:-:S05]  /*2470*/  @P2 BRA `(.L_x_312) ;  /* 0x0000012000002947 */ /* 0x000fca0003800000 */
[----:B------:R-:W-:Y:S01]  /*2480*/  IADD3 R2, P1, P0, R138, UR19, R160 ;  /* 0x000000138a027c10 */ /* 0x000fe2000f83e0a0 */
[----:B------:R-:W-:Y:S01]  /*2490*/  CS2R R48, SRZ ;  /* 0x0000000000307805 */ /* 0x000fe2000001ff00 */
[----:B------:R-:W-:Y:S02]  /*24a0*/  CS2R R8, SRZ ;  /* 0x0000000000087805 */ /* 0x000fe4000001ff00 */
[----:B------:R-:W-:Y:S02]  /*24b0*/  IADD3.X R69, R92, UR18, R69, P1, P0 ;  /* 0x000000125c457c10 */ /* 0x000fe40008fe0445 */
        /* <DEDUP_REMOVED lines=14> */
.L_x_312:
[----:B------:R-:W-:Y:S05]  /*25a0*/  BSYNC B0 ;  /* 0x0000000000007941 */ /* 0x000fea0003800000 */
.L_x_311:
[----:B-----5:R-:W-:Y:S01]  /*25b0*/  MOV R17, R50 ;  /* 0x0000003200117202 */ /* 0x020fe20000000f00 */
[----:B------:R-:W-:Y:S01]  /*25c0*/  IMAD.MOV.U32 R19, RZ, RZ, R48 ;  /* 0x000000ffff137224 */ /* 0x000fe200078e0030 */
[----:B-1----:R-:W-:Y:S01]  /*25d0*/  MOV R4, R9 ;  /* 0x0000000900047202 */ /* 0x002fe20000000f00 */
[----:B------:R-:W-:Y:S01]  /*25e0*/  IMAD.MOV.U32 R18, RZ, RZ, R49 ;  /* 0x000000ffff127224 */ /* 0x000fe200078e0031 */
[----:B------:R-:W-:Y:S01]  /*25f0*/  MOV R2, R23 ;  /* 0x0000001700027202 */ /* 0x000fe20000000f00 */
[----:B------:R-:W-:Y:S01]  /*2600*/  IMAD.MOV.U32 R16, RZ, RZ, R51 ;  /* 0x000000ffff107224 */ /* 0x000fe200078e0033 */
[----:B------:R-:W-:Y:S01]  /*2610*/  BSSY B1, `(.L_x_313) ;  /* 0x0000076000017945 */ /* 0x000fe20003800000 */
[----:B------:R-:W-:Y:S01]  /*2620*/  IMAD.MOV.U32 R5, RZ, RZ, R8 ;  /* 0x000000ffff057224 */ /* 0x000fe200078e0008 */
[----:B------:R-:W-:Y:S01]  /*2630*/  PRMT R42, R18, 0x5410, R19 ;  /* 0x00005410122a7816 */ /* 0x000fe20000000013 */
[----:B------:R-:W-:Y:S01]  /*2640*/  IMAD.MOV.U32 R3, RZ, RZ, R22 ;  /* 0x000000ffff037224 */ /* 0x000fe200078e0016 */
[----:B------:R-:W-:Y:S02]  /*2650*/  PRMT R44, R16, 0x5410, R17 ;  /* 0x00005410102c7816 */ /* 0x000fe40000000011 */
[----:B------:R-:W-:Y:S02]  /*2660*/  PRMT R6, R4, 0x5410, R5 ;  /* 0x0000541004067816 */ /* 0x000fe40000000005 */
[----:B------:R-:W-:Y:S01]  /*2670*/  PRMT R7, R2, 0x5410, R3 ;  /* 0x0000541002077816 */ /* 0x000fe20000000003 */
[----:B------:R-:W-:-:S05]  /*2680*/  @P5 BRA `(.L_x_314) ;  /* 0x000006e000005947 */ /* 0x000fca0003800000 */
[----:B------:R-:W-:Y:S01]  /*2690*/  BSSY B0, `(.L_x_315) ;  /* 0x0000036000007945 */ /* 0x000fe20003800000 */
[----:B------:R-:W-:-:S05]  /*26a0*/  @P4 BRA `(.L_x_316) ;  /* 0x0000034000004947 */ /* 0x000fca0003800000 */
[----:B------:R-:W-:Y:S01]  /*26b0*/  ISETP.GE.AND P0, PT, R14, c[0x0][0x27c], PT ;  /* 0x00009f000e007a0c */ /* 0x000fe20003f06270 */
[----:B------:R-:W1:Y:S11]  /*26c0*/  LDS.128 R16, [R120+0x8100] ;  /* 0x0081000078107984 */ /* 0x000e760000000c00 */
[----:B------:R-:W-:Y:S01]  /*26d0*/  @!UPT UIADD3 URZ, URZ, URZ, URZ ;  /* 0x0000003f3f3ff290 */ /* 0x000fe2000fffe03f */
[----:B------:R-:W-:Y:S01]  /*26e0*/  @!P0 HADD2.F32 R37, -RZ, R37.H0_H0 ;  /* 0x20000025ff258230 */ /* 0x000fe20000004100 */
        /* <DEDUP_REMOVED lines=15> */
[-C--:B------:R-:W-:Y:S02]  /*27e0*/  @!P0 FMUL.FTZ R69, R34, R37.reuse ;  /* 0x0000002522458220 */ /* 0x080fe40000410000 */
[C---:B------:R-:W-:Y:S02]  /*27f0*/  @!P0 FMUL.FTZ R2, R28.reuse, R37 ;  /* 0x000000251c028220 */ /* 0x040fe40000410000 */
[----:B------:R-:W-:Y:S01]  /*2800*/  @!P0 FFMA.FTZ R69, R28, R41, -R69 ;  /* 0x000000291c458223 */ /* 0x000fe20000010845 */
[----:B------:R-:W-:Y:S01]  /*2810*/  @!P0 HADD2.F32 R28, -RZ, R30.H0_H0 ;  /* 0x2000001eff1c8230 */ /* 0x000fe20000004100 */
[----:B------:R-:W-:Y:S01]  /*2820*/  @!P0 FMUL.FTZ R68, R36, R35 ;  /* 0x0000002324448220 */ /* 0x000fe20000410000 */
[----:B------:R-:W-:Y:S01]  /*2830*/  @!P0 MOV R30, R18 ;  /* 0x00000012001e8202 */ /* 0x000fe20000000f00 */
[----:B------:R-:W-:Y:S01]  /*2840*/  @!P0 FFMA.FTZ R2, R34, R41, R2 ;  /* 0x0000002922028223 */ /* 0x000fe20000010002 */
[----:B------:R-:W-:Y:S01]  /*2850*/  @!P0 HADD2.F32 R41, -RZ, R40.H0_H0 ;  /* 0x20000028ff298230 */ /* 0x000fe20000004100 */
[C---:B------:R-:W-:Y:S02]  /*2860*/  @!P0 FMUL.FTZ R3, R28.reuse, R35 ;  /* 0x000000231c038220 */ /* 0x040fe40000410000 */
[----:B------:R-:W-:Y:S01]  /*2870*/  @!P0 FFMA.FTZ R68, R28, R45, -R68 ;  /* 0x0000002d1c448223 */ /* 0x000fe20000010844 */
[----:B------:R-:W-:Y:S01]  /*2880*/  @!P0 MOV R28, R19 ;  /* 0x00000013001c8202 */ /* 0x000fe20000000f00 */
[----:B------:R-:W-:Y:S01]  /*2890*/  @!P0 FFMA.FTZ R3, R36, R45, R3 ;  /* 0x0000002d24038223 */ /* 0x000fe20000010003 */
[----:B------:R-:W-:Y:S01]  /*28a0*/  @!P0 F2FP.PACK_AB R69, R2, R69 ;  /* 0x000000450245823e */ /* 0x000fe200000000ff */
[--C-:B------:R-:W-:Y:S02]  /*28b0*/  @!P0 HADD2.F32 R34, -RZ, R30.reuse.H1_H1 ;  /* 0x3000001eff228230 */ /* 0x100fe40000004100 */
[----:B------:R-:W-:Y:S01]  /*28c0*/  @!P0 HADD2.F32 R30, -RZ, R30.H0_H0 ;  /* 0x2000001eff1e8230 */ /* 0x000fe20000004100 */
[----:B------:R-:W-:Y:S01]  /*28d0*/  @!P0 MOV R16, R69 ;  /* 0x0000004500108202 */ /* 0x000fe20000000f00 */
[--C-:B------:R-:W-:Y:S01]  /*28e0*/  @!P0 HADD2.F32 R40, -RZ, R28.reuse.H1_H1 ;  /* 0x3000001cff288230 */ /* 0x100fe20000004100 */
[-C--:B------:R-:W-:Y:S01]  /*28f0*/  @!P0 FMUL.FTZ R71, R34, R31.reuse ;  /* 0x0000001f22478220 */ /* 0x080fe20000410000 */
[----:B------:R-:W-:Y:S01]  /*2900*/  @!P0 HADD2.F32 R28, -RZ, R28.H0_H0 ;  /* 0x2000001cff1c8230 */ /* 0x000fe20000004100 */
[----:B------:R-:W-:Y:S01]  /*2910*/  @!P0 FMUL.FTZ R4, R30, R31 ;  /* 0x0000001f1e048220 */ /* 0x000fe20000410000 */
[----:B------:R-:W-:Y:S01]  /*2920*/  @!P0 F2FP.PACK_AB R68, R3, R68 ;  /* 0x000000440344823e */ /* 0x000fe200000000ff */
[-C--:B------:R-:W-:Y:S02]  /*2930*/  @!P0 FMUL.FTZ R70, R40, R29.reuse ;  /* 0x0000001d28468220 */ /* 0x080fe40000410000 */
[----:B------:R-:W-:Y:S01]  /*2940*/  @!P0 FMUL.FTZ R5, R28, R29 ;  /* 0x0000001d1c058220 */ /* 0x000fe20000410000 */
[----:B------:R-:W-:Y:S01]  /*2950*/  @!P0 MOV R17, R68 ;  /* 0x0000004400118202 */ /* 0x000fe20000000f00 */
[-C--:B------:R-:W-:Y:S02]  /*2960*/  @!P0 FFMA.FTZ R4, R34, R41.reuse, R4 ;  /* 0x0000002922048223 */ /* 0x080fe40000010004 */
[----:B------:R-:W-:Y:S02]  /*2970*/  @!P0 FFMA.FTZ R71, R30, R41, -R71 ;  /* 0x000000291e478223 */ /* 0x000fe40000010847 */
[-C--:B------:R-:W-:Y:S02]  /*2980*/  @!P0 FFMA.FTZ R70, R28, R47.reuse, -R70 ;  /* 0x0000002f1c468223 */ /* 0x080fe40000010846 */
[----:B------:R-:W-:Y:S01]  /*2990*/  @!P0 FFMA.FTZ R5, R40, R47, R5 ;  /* 0x0000002f28058223 */ /* 0x000fe20000010005 */
[----:B------:R-:W-:Y:S04]  /*29a0*/  @!P0 F2FP.PACK_AB R71, R4, R71 ;  /* 0x000000470447823e */ /* 0x000fe800000000ff */
[----:B------:R-:W-:Y:S02]  /*29b0*/  @!P0 F2FP.PACK_AB R70, R5, R70 ;  /* 0x000000460546823e */ /* 0x000fe400000000ff */
[----:B------:R-:W-:Y:S02]  /*29c0*/  @!P0 MOV R18, R71 ;  /* 0x0000004700128202 */ /* 0x000fe40000000f00 */
[----:B------:R-:W-:Y:S05]  /*29d0*/  @!P0 MOV R19, R70 ;  /* 0x0000004600138202 */ /* 0x000fea0000000f00 */
[----:B------:R1:W-:Y:S02]  /*29e0*/  STG.E.128 [R66.64], R16 ;  /* 0x0000001042007986 */ /* 0x0003e4000c101d10 */
.L_x_316:
[----:B------:R-:W-:Y:S05]  /*29f0*/  BSYNC B0 ;  /* 0x0000000000007941 */ /* 0x000fea0003800000 */
.L_x_315:
[----:B------:R-:W-:Y:S11]  /*2a00*/  ISETP.GE.AND P0, PT, R119, c[0x0][0x1d4], PT ;  /* 0x0000750077007a0c */ /* 0x000ff60003f06270 */
[----:B------:R-:W-:Y:S02]  /*2a10*/  @!UPT UIADD3 URZ, URZ, URZ, URZ ;  /* 0x0000003f3f3ff290 */ /* 0x000fe4000fffe03f */
[----:B------:R-:W-:-:S05]  /*2a20*/  @P0 BRA `(.L_x_314) ;  /* 0x0000034000000947 */ /* 0x000fca0003800000 */
[----:B------:R-:W-:Y:S01]  /*2a30*/  ISETP.GE.AND P0, PT, R10, c[0x0][0x27c], PT ;  /* 0x00009f000a007a0c */ /* 0x000fe20003f06270 */
[----:B-1----:R-:W1:Y:S11]  /*2a40*/  LDS.128 R16, [R120+0xb100] ;  /* 0x00b1000078107984 */ /* 0x002e760000000c00 */
[----:B------:R-:W-:Y:S01]  /*2a50*/  @!UPT UIADD3 URZ, URZ, URZ, URZ ;  /* 0x0000003f3f3ff290 */ /* 0x000fe2000fffe03f */
[----:B------:R-:W-:Y:S01]  /*2a60*/  @!P0 HADD2.F32 R31, -RZ, R21.H1_H1 ;  /* 0x30000015ff1f8230 */ /* 0x000fe20000004100 */
[----:B------:R-:W-:Y:S01]  /*2a70*/  @!P0 SHF.R.U64 R28, R32, 0x10, R33 ;  /* 0x00000010201c8819 */ /* 0x000fe20000001221 */
[----:B------:R-:W-:Y:S01]  /*2a80*/  @!P0 HADD2.F32 R37, -RZ, R55.H1_H1 ;  /* 0x30000037ff258230 */ /* 0x000fe20000004100 */
        /* <DEDUP_REMOVED lines=11> */
[----:B------:R-:W-:Y:S01]  /*2b40*/  @!P0 HADD2.F32 R34, -RZ, R29.H0_H0 ;  /* 0x2000001dff228230 */ /* 0x000fe20000004100 */
[----:B------:R-:W-:Y:S01]  /*2b50*/  @!P0 MOV R29, R18 ;  /* 0x00000012001d8202 */ /* 0x000fe20000000f00 */
[--C-:B------:R-:W-:Y:S01]  /*2b60*/  @!P0 HADD2.F32 R36, -RZ, R30.reuse.H1_H1 ;  /* 0x3000001eff248230 */ /* 0x100fe20000004100 */
[CC--:B------:R-:W-:Y:S02]  /*2b70*/  @!P0 FMUL.FTZ R41, R35.reuse, R31.reuse ;  /* 0x0000001f23298220 */ /* 0x0c0fe40000410000 */
[----:B------:R-:W-:Y:S01]  /*2b80*/  @!P0 FMUL.FTZ R2, R34, R31 ;  /* 0x0000001f22028220 */ /* 0x000fe20000410000 */
[----:B------:R-:W-:Y:S01]  /*2b90*/  @!P0 HADD2.F32 R31, -RZ, R30.H0_H0 ;  /* 0x2000001eff1f8230 */ /* 0x000fe20000004100 */
[-C--:B------:R-:W-:Y:S01]  /*2ba0*/  @!P0 FMUL.FTZ R60, R36, R28.reuse ;  /* 0x0000001c243c8220 */ /* 0x080fe20000410000 */
[--C-:B------:R-:W-:Y:S01]  /*2bb0*/  @!P0 HADD2.F32 R30, -RZ, R29.reuse.H0_H0 ;  /* 0x2000001dff1e8230 */ /* 0x100fe20000004100 */
[----:B------:R-:W-:Y:S01]  /*2bc0*/  @!P0 FFMA.FTZ R2, R35, R37, R2 ;  /* 0x0000002523028223 */ /* 0x000fe20000010002 */
[----:B------:R-:W-:Y:S01]  /*2bd0*/  @!P0 HADD2.F32 R35, -RZ, R29.H1_H1 ;  /* 0x3000001dff238230 */ /* 0x000fe20000004100 */
[----:B------:R-:W-:Y:S01]  /*2be0*/  @!P0 FMUL.FTZ R3, R31, R28 ;  /* 0x0000001c1f038220 */ /* 0x000fe20000410000 */
[----:B------:R-:W-:Y:S01]  /*2bf0*/  @!P0 MOV R28, R19 ;  /* 0x00000013001c8202 */ /* 0x000fe20000000f00 */
[----:B------:R-:W-:Y:S01]  /*2c00*/  @!P0 FFMA.FTZ R41, R34, R37, -R41 ;  /* 0x0000002522298223 */ /* 0x000fe20000010829 */
[----:B------:R-:W-:Y:S01]  /*2c10*/  @!P0 HADD2.F32 R37, -RZ, R55.H0_H0 ;  /* 0x20000037ff258230 */ /* 0x000fe20000004100 */
[-C--:B------:R-:W-:Y:S02]  /*2c20*/  @!P0 FMUL.FTZ R4, R30, R21.reuse ;  /* 0x000000151e048220 */ /* 0x080fe40000410000 */
[C---:B------:R-:W-:Y:S01]  /*2c30*/  @!P0 FMUL.FTZ R45, R35.reuse, R21 ;  /* 0x00000015232d8220 */ /* 0x040fe20000410000 */
[----:B------:R-:W-:Y:S01]  /*2c40*/  @!P0 F2FP.PACK_AB R41, R2, R41 ;  /* 0x000000290229823e */ /* 0x000fe200000000ff */
[-C--:B------:R-:W-:Y:S01]  /*2c50*/  @!P0 FFMA.FTZ R3, R36, R38.reuse, R3 ;  /* 0x0000002624038223 */ /* 0x080fe20000010003 */
[--C-:B------:R-:W-:Y:S01]  /*2c60*/  @!P0 HADD2.F32 R39, -RZ, R28.reuse.H1_H1 ;  /* 0x3000001cff278230 */ /* 0x100fe20000004100 */
[----:B------:R-:W-:Y:S01]  /*2c70*/  @!P0 FFMA.FTZ R4, R35, R37, R4 ;  /* 0x0000002523048223 */ /* 0x000fe20000010004 */
[----:B------:R-:W-:Y:S01]  /*2c80*/  @!P0 MOV R16, R41 ;  /* 0x0000002900108202 */ /* 0x000fe20000000f00 */
[----:B------:R-:W-:Y:S01]  /*2c90*/  @!P0 HADD2.F32 R29, -RZ, R28.H0_H0 ;  /* 0x2000001cff1d8230 */ /* 0x000fe20000004100 */
[----:B------:R-:W-:Y:S02]  /*2ca0*/  @!P0 FFMA.FTZ R60, R31, R38, -R60 ;  /* 0x000000261f3c8223 */ /* 0x000fe4000001083c */
[-C--:B------:R-:W-:Y:S02]  /*2cb0*/  @!P0 FMUL.FTZ R47, R39, R32.reuse ;  /* 0x00000020272f8220 */ /* 0x080fe40000410000 */
[----:B------:R-:W-:Y:S01]  /*2cc0*/  @!P0 FMUL.FTZ R5, R29, R32 ;  /* 0x000000201d058220 */ /* 0x000fe20000410000 */
[----:B------:R-:W-:Y:S01]  /*2cd0*/  @!P0 F2FP.PACK_AB R60, R3, R60 ;  /* 0x0000003c033c823e */ /* 0x000fe200000000ff */
[----:B------:R-:W-:Y:S02]  /*2ce0*/  @!P0 FFMA.FTZ R45, R30, R37, -R45 ;  /* 0x000000251e2d8223 */ /* 0x000fe4000001082d */
[----:B------:R-:W-:Y:S01]  /*2cf0*/  @!P0 FFMA.FTZ R47, R29, R40, -R47 ;  /* 0x000000281d2f8223 */ /* 0x000fe2000001082f */
[----:B------:R-:W-:Y:S01]  /*2d00*/  @!P0 MOV R17, R60 ;  /* 0x0000003c00118202 */ /* 0x000fe20000000f00 */
[----:B------:R-:W-:Y:S01]  /*2d10*/  @!P0 FFMA.FTZ R5, R39, R40, R5 ;  /* 0x0000002827058223 */ /* 0x000fe20000010005 */
[----:B------:R-:W-:Y:S04]  /*2d20*/  @!P0 F2FP.PACK_AB R45, R4, R45 ;  /* 0x0000002d042d823e */ /* 0x000fe800000000ff */
[----:B------:R-:W-:Y:S02]  /*2d30*/  @!P0 F2FP.PACK_AB R68, R5, R47 ;  /* 0x0000002f0544823e */ /* 0x000fe400000000ff */
[----:B------:R-:W-:Y:S02]  /*2d40*/  @!P0 MOV R18, R45 ;  /* 0x0000002d00128202 */ /* 0x000fe40000000f00 */
[----:B------:R-:W-:Y:S05]  /*2d50*/  @!P0 MOV R19, R68 ;  /* 0x0000004400138202 */ /* 0x000fea0000000f00 */
[----:B------:R1:W-:Y:S02]  /*2d60*/  STG.E.128 [R66.64+0x80], R16 ;  /* 0x0000801042007986 */ /* 0x0003e4000c101d10 */
.L_x_314:
[----:B------:R-:W-:Y:S05]  /*2d70*/  BSYNC B1 ;  /* 0x0000000000017941 */ /* 0x000fea0003800000 */
.L_x_313:
[----:B------:R-:W-:Y:S01]  /*2d80*/  BSSY B1, `(.L_x_317) ;  /* 0x0000070000017945 */ /* 0x000fe20003800000 */
[----:B------:R-:W-:-:S05]  /*2d90*/  @P3 BRA `(.L_x_318) ;  /* 0x000006e000003947 */ /* 0x000fca0003800000 */
[----:B------:R-:W-:Y:S01]  /*2da0*/  BSSY B0, `(.L_x_319) ;  /* 0x0000036000007945 */ /* 0x000fe20003800000 */
[----:B------:R-:W-:-:S05]  /*2db0*/  @P4 BRA `(.L_x_320) ;  /* 0x0000034000004947 */ /* 0x000fca0003800000 */
[----:B------:R-:W-:Y:S01]  /*2dc0*/  ISETP.GE.AND P0, PT, R14, c[0x0][0x27c], PT ;  /* 0x00009f000e007a0c */ /* 0x000fe20003f06270 */
[----:B-1----:R-:W1:Y:S11]  /*2dd0*/  LDS.128 R16, [R120+0x9100] ;  /* 0x0091000078107984 */ /* 0x002e760000000c00 */
[----:B------:R-:W-:Y:S01]  /*2de0*/  @!UPT UIADD3 URZ, URZ, URZ, URZ ;  /* 0x0000003f3f3ff290 */ /* 0x000fe2000fffe03f */
[----:B------:R-:W-:Y:S01]  /*2df0*/  @!P0 HADD2.F32 R29, -RZ, R20.H1_H1 ;  /* 0x30000014ff1d8230 */ /* 0x000fe20000004100 */
[--C-:B------:R-:W-:Y:S01]  /*2e00*/  @!P0 SHF.R.U64 R21, R26, 0x10, R27.reuse ;  /* 0x000000101a158819 */ /* 0x100fe2000000121b */
[----:B------:R-:W-:Y:S01]  /*2e10*/  @!P0 HADD2.F32 R31, -RZ, R54.H1_H1 ;  /* 0x30000036ff1f8230 */ /* 0x000fe20000004100 */
        /* <DEDUP_REMOVED lines=21> */
[C---:B------:R-:W-:Y:S01]  /*2f70*/  @!P0 FMUL.FTZ R3, R28.reuse, R21 ;  /* 0x000000151c038220 */ /* 0x040fe20000410000 */
[----:B------:R-:W-:Y:S01]  /*2f80*/  @!P0 MOV R21, R19 ;  /* 0x0000001300158202 */ /* 0x000fe20000000f00 */
[-C--:B------:R-:W-:Y:S01]  /*2f90*/  @!P0 FFMA.FTZ R38, R28, R33.reuse, -R38 ;  /* 0x000000211c268223 */ /* 0x080fe20000010826 */
[--C-:B------:R-:W-:Y:S01]  /*2fa0*/  @!P0 HADD2.F32 R31, -RZ, R27.reuse.H1_H1 ;  /* 0x3000001bff1f8230 */ /* 0x100fe20000004100 */
[----:B------:R-:W-:Y:S01]  /*2fb0*/  @!P0 FFMA.FTZ R3, R32, R33, R3 ;  /* 0x0000002120038223 */ /* 0x000fe20000010003 */
[----:B------:R-:W-:Y:S01]  /*2fc0*/  @!P0 F2FP.PACK_AB R35, R2, R35 ;  /* 0x000000230223823e */ /* 0x000fe200000000ff */
[----:B------:R-:W-:Y:S02]  /*2fd0*/  @!P0 HADD2.F32 R27, -RZ, R27.H0_H0 ;  /* 0x2000001bff1b8230 */ /* 0x000fe40000004100 */
[----:B------:R-:W-:Y:S01]  /*2fe0*/  @!P0 FMUL.FTZ R37, R31, R20 ;  /* 0x000000141f258220 */ /* 0x000fe20000410000 */
[----:B------:R-:W-:Y:S01]  /*2ff0*/  @!P0 F2FP.PACK_AB R38, R3, R38 ;  /* 0x000000260326823e */ /* 0x000fe200000000ff */
[--C-:B------:R-:W-:Y:S01]  /*3000*/  @!P0 HADD2.F32 R34, -RZ, R21.reuse.H1_H1 ;  /* 0x30000015ff228230 */ /* 0x100fe20000004100 */
[C---:B------:R-:W-:Y:S01]  /*3010*/  @!P0 FMUL.FTZ R4, R27.reuse, R20 ;  /* 0x000000141b048220 */ /* 0x040fe20000410000 */
[----:B------:R-:W-:Y:S01]  /*3020*/  @!P0 MOV R16, R35 ;  /* 0x0000002300108202 */ /* 0x000fe20000000f00 */
[----:B------:R-:W-:Y:S01]  /*3030*/  @!P0 FFMA.FTZ R37, R27, R30, -R37 ;  /* 0x0000001e1b258223 */ /* 0x000fe20000010825 */
[----:B------:R-:W-:Y:S01]  /*3040*/  @!P0 MOV R17, R38 ;  /* 0x0000002600118202 */ /* 0x000fe20000000f00 */
[----:B------:R-:W-:Y:S01]  /*3050*/  @!P0 FMUL.FTZ R39, R34, R26 ;  /* 0x0000001a22278220 */ /* 0x000fe20000410000 */
[----:B------:R-:W-:Y:S01]  /*3060*/  @!P0 HADD2.F32 R21, -RZ, R21.H0_H0 ;  /* 0x20000015ff158230 */ /* 0x000fe20000004100 */
[----:B------:R-:W-:Y:S04]  /*3070*/  @!P0 FFMA.FTZ R4, R31, R30, R4 ;  /* 0x0000001e1f048223 */ /* 0x000fe80000010004 */
[C---:B------:R-:W-:Y:S01]  /*3080*/  @!P0 FMUL.FTZ R5, R21.reuse, R26 ;  /* 0x0000001a15058220 */ /* 0x040fe20000410000 */
[----:B------:R-:W-:Y:S01]  /*3090*/  @!P0 F2FP.PACK_AB R37, R4, R37 ;  /* 0x000000250425823e */ /* 0x000fe200000000ff */
[-C--:B------:R-:W-:Y:S02]  /*30a0*/  @!P0 FFMA.FTZ R39, R21, R36.reuse, -R39 ;  /* 0x0000002415278223 */ /* 0x080fe40000010827 */
[----:B------:R-:W-:Y:S01]  /*30b0*/  @!P0 FFMA.FTZ R5, R34, R36, R5 ;  /* 0x0000002422058223 */ /* 0x000fe20000010005 */
[----:B------:R-:W-:Y:S04]  /*30c0*/  @!P0 MOV R18, R37 ;  /* 0x0000002500128202 */ /* 0x000fe80000000f00 */
[----:B------:R-:W-:Y:S04]  /*30d0*/  @!P0 F2FP.PACK_AB R40, R5, R39 ;  /* 0x000000270528823e */ /* 0x000fe800000000ff */
[----:B------:R-:W-:Y:S05]  /*30e0*/  @!P0 MOV R19, R40 ;  /* 0x0000002800138202 */ /* 0x000fea0000000f00 */
[----:B------:R1:W-:Y:S02]  /*30f0*/  STG.E.128 [R64.64], R16 ;  /* 0x0000001040007986 */ /* 0x0003e4000c101d10 */
.L_x_320:
[----:B------:R-:W-:Y:S05]  /*3100*/  BSYNC B0 ;  /* 0x0000000000007941 */ /* 0x000fea0003800000 */
.L_x_319:
[----:B------:R-:W-:Y:S11]  /*3110*/  ISETP.GE.AND P0, PT, R119, c[0x0][0x1d4], PT ;  /* 0x0000750077007a0c */ /* 0x000ff60003f06270 */
[----:B------:R-:W-:Y:S02]  /*3120*/  @!UPT UIADD3 URZ, URZ, URZ, URZ ;  /* 0x0000003f3f3ff290 */ /* 0x000fe4000fffe03f */
[----:B------:R-:W-:-:S05]  /*3130*/  @P0 BRA `(.L_x_318) ;  /* 0x0000034000000947 */ /* 0x000fca0003800000 */
[----:B------:R-:W-:Y:S01]  /*3140*/  ISETP.GE.AND P0, PT, R10, c[0x0][0x27c], PT ;  /* 0x00009f000a007a0c */ /* 0x000fe20003f06270 */
[----:B-1----:R-:W1:Y:S11]  /*3150*/  LDS.128 R16, [R120+0xc100] ;  /* 0x00c1000078107984 */ /* 0x002e760000000c00 */
[----:B------:R-:W-:Y:S01]  /*3160*/  @!UPT UIADD3 URZ, URZ, URZ, URZ ;  /* 0x0000003f3f3ff290 */ /* 0x000fe2000fffe03f */
[--C-:B------:R-:W-:Y:S01]  /*3170*/  @!P0 HADD2.F32 R26, -RZ, R11.reuse.H1_H1 ;  /* 0x3000000bff1a8230 */ /* 0x100fe20000004100 */
        /* <DEDUP_REMOVED lines=16> */
[-C--:B------:R-:W-:Y:S01]  /*3280*/  @!P0 FMUL.FTZ R33, R27, R26.reuse ;  /* 0x0000001a1b218220 */ /* 0x080fe20000410000 */
[----:B------:R-:W-:Y:S01]  /*3290*/  @!P0 HADD2.F32 R25, -RZ, R25.H0_H0 ;  /* 0x20000019ff198230 */ /* 0x000fe20000004100 */
[C---:B------:R-:W-:Y:S02]  /*32a0*/  @!P0 FMUL.FTZ R2, R21.reuse, R26 ;  /* 0x0000001a15028220 */ /* 0x040fe40000410000 */
[----:B------:R-:W-:Y:S01]  /*32b0*/  @!P0 FFMA.FTZ R33, R21, R28, -R33 ;  /* 0x0000001c15218223 */ /* 0x000fe20000010821 */
[----:B------:R-:W-:Y:S01]  /*32c0*/  @!P0 MOV R21, R18 ;  /* 0x0000001200158202 */ /* 0x000fe20000000f00 */
[-C--:B------:R-:W-:Y:S02]  /*32d0*/  @!P0 FMUL.FTZ R34, R29, R20.reuse ;  /* 0x000000141d228220 */ /* 0x080fe40000410000 */
[----:B------:R-:W-:Y:S01]  /*32e0*/  @!P0 FMUL.FTZ R3, R25, R20 ;  /* 0x0000001419038220 */ /* 0x000fe20000410000 */
[----:B------:R-:W-:Y:S01]  /*32f0*/  @!P0 MOV R20, R19 ;  /* 0x0000001300148202 */ /* 0x000fe20000000f00 */
[----:B------:R-:W-:Y:S01]  /*3300*/  @!P0 FFMA.FTZ R2, R27, R28, R2 ;  /* 0x0000001c1b028223 */ /* 0x000fe20000010002 */
[--C-:B------:R-:W-:Y:S01]  /*3310*/  @!P0 HADD2.F32 R26, -RZ, R21.reuse.H0_H0 ;  /* 0x20000015ff1a8230 */ /* 0x100fe20000004100 */
[-C--:B------:R-:W-:Y:S01]  /*3320*/  @!P0 FFMA.FTZ R3, R29, R30.reuse, R3 ;  /* 0x0000001e1d038223 */ /* 0x080fe20000010003 */
[----:B------:R-:W-:Y:S01]  /*3330*/  @!P0 HADD2.F32 R27, -RZ, R21.H1_H1 ;  /* 0x30000015ff1b8230 */ /* 0x000fe20000004100 */
[----:B------:R-:W-:Y:S01]  /*3340*/  @!P0 FFMA.FTZ R34, R25, R30, -R34 ;  /* 0x0000001e19228223 */ /* 0x000fe20000010822 */
[----:B------:R-:W-:Y:S01]  /*3350*/  @!P0 F2FP.PACK_AB R33, R2, R33 ;  /* 0x000000210221823e */ /* 0x000fe200000000ff */
[-C--:B------:R-:W-:Y:S01]  /*3360*/  @!P0 FMUL.FTZ R4, R26, R11.reuse ;  /* 0x0000000b1a048220 */ /* 0x080fe20000410000 */
[--C-:B------:R-:W-:Y:S01]  /*3370*/  @!P0 HADD2.F32 R28, -RZ, R20.reuse.H1_H1 ;  /* 0x30000014ff1c8230 */ /* 0x100fe20000004100 */
[----:B------:R-:W-:Y:S01]  /*3380*/  @!P0 FMUL.FTZ R35, R27, R11 ;  /* 0x0000000b1b238220 */ /* 0x000fe20000410000 */
[----:B------:R-:W-:Y:S01]  /*3390*/  @!P0 F2FP.PACK_AB R34, R3, R34 ;  /* 0x000000220322823e */ /* 0x000fe200000000ff */
[----:B------:R-:W-:Y:S01]  /*33a0*/  @!P0 HADD2.F32 R21, -RZ, R20.H0_H0 ;  /* 0x20000014ff158230 */ /* 0x000fe20000004100 */
[----:B------:R-:W-:Y:S01]  /*33b0*/  @!P0 MOV R16, R33 ;  /* 0x0000002100108202 */ /* 0x000fe20000000f00 */
[----:B------:R-:W-:Y:S01]  /*33c0*/  @!P0 FMUL.FTZ R36, R28, R24 ;  /* 0x000000181c248220 */ /* 0x000fe20000410000 */
[----:B------:R-:W-:Y:S01]  /*33d0*/  @!P0 MOV R17, R34 ;  /* 0x0000002200118202 */ /* 0x000fe20000000f00 */
[-C--:B------:R-:W-:Y:S02]  /*33e0*/  @!P0 FFMA.FTZ R4, R27, R31.reuse, R4 ;  /* 0x0000001f1b048223 */ /* 0x080fe40000010004 */
[C---:B------:R-:W-:Y:S02]  /*33f0*/  @!P0 FMUL.FTZ R5, R21.reuse, R24 ;  /* 0x0000001815058220 */ /* 0x040fe40000410000 */
[----:B------:R-:W-:Y:S02]  /*3400*/  @!P0 FFMA.FTZ R35, R26, R31, -R35 ;  /* 0x0000001f1a238223 */ /* 0x000fe40000010823 */
[-C--:B------:R-:W-:Y:S02]  /*3410*/  @!P0 FFMA.FTZ R36, R21, R32.reuse, -R36 ;  /* 0x0000002015248223 */ /* 0x080fe40000010824 */
[----:B------:R-:W-:Y:S01]  /*3420*/  @!P0 FFMA.FTZ R5, R28, R32, R5 ;  /* 0x000000201c058223 */ /* 0x000fe20000010005 */
[----:B------:R-:W-:Y:S04]  /*3430*/  @!P0 F2FP.PACK_AB R35, R4, R35 ;  /* 0x000000230423823e */ /* 0x000fe800000000ff */
[----:B------:R-:W-:Y:S02]  /*3440*/  @!P0 F2FP.PACK_AB R36, R5, R36 ;  /* 0x000000240524823e */ /* 0x000fe400000000ff */
[----:B------:R-:W-:Y:S02]  /*3450*/  @!P0 MOV R18, R35 ;  /* 0x0000002300128202 */ /* 0x000fe40000000f00 */
[----:B------:R-:W-:Y:S05]  /*3460*/  @!P0 MOV R19, R36 ;  /* 0x0000002400138202 */ /* 0x000fea0000000f00 */
[----:B------:R1:W-:Y:S02]  /*3470*/  STG.E.128 [R64.64+0x80], R16 ;  /* 0x0000801040007986 */ /* 0x0003e4000c101d10 */
.L_x_318:
[----:B------:R-:W-:Y:S05]  /*3480*/  BSYNC B1 ;  /* 0x0000000000017941 */ /* 0x000fea0003800000 */
.L_x_317:
[----:B------:R-:W-:-:S05]  /*3490*/  @P2 BRA `(.L_x_321) ;  /* 0x000023c000002947 */ /* 0x000fca0003800000 */
[----:B------:R-:W-:Y:S01]  /*34a0*/  BSSY B0, `(.L_x_322) ;  /* 0x0000036000007945 */ /* 0x000fe20003800000 */
[----:B------:R-:W-:-:S05]  /*34b0*/  @P4 BRA `(.L_x_323) ;  /* 0x0000034000004947 */ /* 0x000fca0003800000 */
[----:B------:R-:W-:Y:S01]  /*34c0*/  ISETP.GE.AND P0, PT, R14, c[0x0][0x27c], PT ;  /* 0x00009f000e007a0c */ /* 0x000fe20003f06270 */
[----:B-1----:R-:W1:Y:S11]  /*34d0*/  LDS.128 R16, [R120+0xa100] ;  /* 0x00a1000078107984 */ /* 0x002e760000000c00 */
[----:B------:R-:W-:Y:S01]  /*34e0*/  @!UPT UIADD3 URZ, URZ, URZ, URZ ;  /* 0x0000003f3f3ff290 */ /* 0x000fe2000fffe03f */
[----:B------:R-:W-:Y:S01]  /*34f0*/  @!P0 HADD2.F32 R27, -RZ, R44.H1_H1 ;  /* 0x3000002cff1b8230 */ /* 0x000fe20000004100 */
[--C-:B------:R-:W-:Y:S02]  /*3500*/  @!P0 SHF.R.U64 R11, R22, 0x10, R23.reuse ;  /* 0x00000010160b8819 */ /* 0x100fe40000001217 */
[----:B------:R-:W-:Y:S01]  /*3510*/  @!P0 SHF.R.U32.HI R22, RZ, 0x10, R23 ;  /* 0x00000010ff168819 */ /* 0x000fe20000011617 */
[----:B------:R-:W-:Y:S01]  /*3520*/  @!P0 HADD2.F32 R23, -RZ, R7.H1_H1 ;  /* 0x30000007ff178230 */ /* 0x000fe20000004100 */
        /* <DEDUP_REMOVED lines=21> */
[--C-:B------:R-:W-:Y:S01]  /*3680*/  @!P0 HADD2.F32 R25, -RZ, R20.reuse.H1_H1 ;  /* 0x30000014ff198230 */ /* 0x100fe20000004100 */
[-C--:B------:R-:W-:Y:S01]  /*3690*/  @!P0 FFMA.FTZ R3, R26, R29.reuse, R3 ;  /* 0x0000001d1a038223 */ /* 0x080fe20000010003 */
[----:B------:R-:W-:Y:S01]  /*36a0*/  @!P0 HADD2.F32 R20, -RZ, R20.H0_H0 ;  /* 0x20000014ff148230 */ /* 0x000fe20000004100 */
        /* <DEDUP_REMOVED lines=10> */
[----:B------:R-:W-:Y:S01]  /*3750*/  @!P0 HADD2.F32 R27, -RZ, R44.H0_H0 ;  /* 0x2000002cff1b8230 */ /* 0x000fe20000004100 */
[C---:B------:R-:W-:Y:S02]  /*3760*/  @!P0 FMUL.FTZ R5, R11.reuse, R22 ;  /* 0x000000160b058220 */ /* 0x040fe40000410000 */
[-C--:B------:R-:W-:Y:S02]  /*3770*/  @!P0 FFMA.FTZ R34, R11, R30.reuse, -R34 ;  /* 0x0000001e0b228223 */ /* 0x080fe40000010822 */
[-C--:B------:R-:W-:Y:S02]  /*3780*/  @!P0 FFMA.FTZ R4, R25, R27.reuse, R4 ;  /* 0x0000001b19048223 */ /* 0x080fe40000010004 */
[----:B------:R-:W-:Y:S02]  /*3790*/  @!P0 FFMA.FTZ R33, R20, R27, -R33 ;  /* 0x0000001b14218223 */ /* 0x000fe40000010821 */
[----:B------:R-:W-:Y:S03]  /*37a0*/  @!P0 FFMA.FTZ R5, R28, R30, R5 ;  /* 0x0000001e1c058223 */ /* 0x000fe60000010005 */
[----:B------:R-:W-:Y:S02]  /*37b0*/  @!P0 F2FP.PACK_AB R33, R4, R33 ;  /* 0x000000210421823e */ /* 0x000fe400000000ff */
[----:B------:R-:W-:Y:S02]  /*37c0*/  @!P0 F2FP.PACK_AB R34, R5, R34 ;  /* 0x000000220522823e */ /* 0x000fe400000000ff */
[----:B------:R-:W-:Y:S02]  /*37d0*/  @!P0 MOV R18, R33 ;  /* 0x0000002100128202 */ /* 0x000fe40000000f00 */
[----:B------:R-:W-:Y:S05]  /*37e0*/  @!P0 MOV R19, R34 ;  /* 0x0000002200138202 */ /* 0x000fea0000000f00 */
[----:B------:R1:W-:Y:S02]  /*37f0*/  STG.E.128 [R62.64], R16 ;  /* 0x000000103e007986 */ /* 0x0003e4000c101d10 */
.L_x_323:
[----:B------:R-:W-:Y:S05]  /*3800*/  BSYNC B0 ;  /* 0x0000000000007941 */ /* 0x000fea0003800000 */
.L_x_322:
[----:B------:R-:W-:Y:S11]  /*3810*/  ISETP.GE.AND P0, PT, R119, c[0x0][0x1d4], PT ;  /* 0x0000750077007a0c */ /* 0x000ff60003f06270 */
[----:B------:R-:W-:Y:S02]  /*3820*/  @!UPT UIADD3 URZ, URZ, URZ, URZ ;  /* 0x0000003f3f3ff290 */ /* 0x000fe4000fffe03f */
        /* <DEDUP_REMOVED lines=21> */
[----:B------:R-:W-:Y:S01]  /*3980*/  @!P0 FMUL.FTZ R2, R11, R20 ;  /* 0x000000140b028220 */ /* 0x000fe20000410000 */
[----:B------:R-:W-:Y:S01]  /*3990*/  @!P0 HADD2.F32 R20, -RZ, R9.H0_H0 ;  /* 0x20000009ff148230 */ /* 0x000fe20000004100 */
[-C--:B------:R-:W-:Y:S01]  /*39a0*/  @!P0 FMUL.FTZ R28, R24, R7.reuse ;  /* 0x00000007181c8220 */ /* 0x080fe20000410000 */
[----:B------:R-:W-:Y:S01]  /*39b0*/  @!P0 MOV R9, R18 ;  /* 0x0000001200098202 */ /* 0x000fe20000000f00 */
[-C--:B------:R-:W-:Y:S02]  /*39c0*/  @!P0 FFMA.FTZ R2, R21, R22.reuse, R2 ;  /* 0x0000001615028223 */ /* 0x080fe40000010002 */
[----:B------:R-:W-:Y:S01]  /*39d0*/  @!P0 FMUL.FTZ R3, R20, R7 ;  /* 0x0000000714038220 */ /* 0x000fe20000410000 */
[----:B------:R-:W-:Y:S01]  /*39e0*/  @!P0 MOV R7, R19 ;  /* 0x0000001300078202 */ /* 0x000fe20000000f00 */
[----:B------:R-:W-:Y:S01]  /*39f0*/  @!P0 FFMA.FTZ R27, R11, R22, -R27 ;  /* 0x000000160b1b8223 */ /* 0x000fe2000001081b */
        /* <DEDUP_REMOVED lines=15> */
[----:B------:R-:W-:Y:S02]  /*3af0*/  @!P0 FFMA.FTZ R30, R7, R26, -R30 ;  /* 0x0000001a071e8223 */ /* 0x000fe4000001081e */
[-C--:B------:R-:W-:Y:S02]  /*3b00*/  @!P0 FFMA.FTZ R4, R21, R22.reuse, R4 ;  /* 0x0000001615048223 */ /* 0x080fe40000010004 */
[----:B------:R-:W-:Y:S02]  /*3b10*/  @!P0 FFMA.FTZ R29, R9, R22, -R29 ;  /* 0x00000016091d8223 */ /* 0x000fe4000001081d */
[----:B------:R-:W-:Y:S03]  /*3b20*/  @!P0 FFMA.FTZ R5, R25, R26, R5 ;  /* 0x0000001a19058223 */ /* 0x000fe60000010005 */
[----:B------:R-:W-:Y:S02]  /*3b30*/  @!P0 F2FP.PACK_AB R29, R4, R29 ;  /* 0x0000001d041d823e */ /* 0x000fe400000000ff */
[----:B------:R-:W-:Y:S02]  /*3b40*/  @!P0 F2FP.PACK_AB R30, R5, R30 ;  /* 0x0000001e051e823e */ /* 0x000fe400000000ff */
[----:B------:R-:W-:Y:S02]  /*3b50*/  @!P0 MOV R18, R29 ;  /* 0x0000001d00128202 */ /* 0x000fe40000000f00 */
[----:B------:R-:W-:Y:S05]  /*3b60*/  @!P0 MOV R19, R30 ;  /* 0x0000001e00138202 */ /* 0x000fea0000000f00 */
[----:B------:R1:W-:Y:S01]  /*3b70*/  STG.E.128 [R62.64+0x80], R16 ;  /* 0x000080103e007986 */ /* 0x0003e2000c101d10 */
[----:B------:R-:W-:-:S05]  /*3b80*/  BRA `(.L_x_321) ;  /* 0x00001cd000007947 */ /* 0x000fca0003800000 */
.L_x_306:
[-C--:B------:R-:W-:Y:S01]  /*3b90*/  ISETP.GE.AND P0, PT, R118, R78.reuse, PT ;  /* 0x0000004e7600720c */ /* 0x080fe20003f06270 */
        /* <DEDUP_REMOVED lines=14> */
[----:B------:R-:W-:Y:S04]  /*3c80*/  @!P2 IADD3 R21, P1, P0, R134, UR22, R160 ;  /* 0x000000168615ac10 */ /* 0x000fe8000f83e0a0 */
[--C-:B------:R-:W-:Y:S02]  /*3c90*/  @!P2 IADD3.X R20, R90, UR20, R69.reuse, P1, P0 ;  /* 0x000000145a14ac10 */ /* 0x100fe40008fe0445 */
[----:B------:R-:W-:Y:S04]  /*3ca0*/  @!P2 IADD3 R23, P1, P0, R132, UR6, R70 ;  /* 0x000000068417ac10 */ /* 0x000fe8000f83e046 */
[----:B------:R-:W-:Y:S02]  /*3cb0*/  @!P2 IADD3.X R22, R88, UR21, R36, P1, P0 ;  /* 0x000000155816ac10 */ /* 0x000fe40008fe0424 */
[-C--:B------:R-:W-:Y:S04]  /*3cc0*/  ISETP.GE.AND P0, PT, R115, R78.reuse, PT ;  /* 0x0000004e7300720c */ /* 0x080fe80003f06270 */
[----:B------:R-:W-:Y:S11]  /*3cd0*/  ISETP.GE.OR P1, PT, R12, c[0x0][0x27c], P0 ;  /* 0x00009f000c007a0c */ /* 0x000ff60000726670 */
[----:B------:R-:W-:Y:S02]  /*3ce0*/  @!UPT UIADD3 URZ, URZ, URZ, URZ ;  /* 0x0000003f3f3ff290 */ /* 0x000fe4000fffe03f */
[----:B------:R-:W-:Y:S04]  /*3cf0*/  @!P1 IADD3 R38, P3, P0, R134, UR19, R160 ;  /* 0x0000001386269c10 */ /* 0x000fe8000f87e0a0 */
[----:B------:R-:W-:Y:S02]  /*3d00*/  @!P1 IADD3.X R31, R90, UR18, R69, P3, P0 ;  /* 0x000000125a1f9c10 */ /* 0x000fe40009fe0445 */
[----:B------:R-:W-:Y:S04]  /*3d10*/  @!P1 IADD3 R40, P3, P0, R132, UR7, R70 ;  /* 0x0000000784289c10 */ /* 0x000fe8000f87e046 */
[----:B------:R-:W-:Y:S02]  /*3d20*/  @!P1 IADD3.X R37, R88, UR5, R36, P3, P0 ;  /* 0x0000000558259c10 */ /* 0x000fe40009fe0424 */
[C---:B------:R-:W-:Y:S04]  /*3d30*/  @!P2 LEA R50, P0, R21.reuse, c[0x0][0x270], 0x1 ;  /* 0x00009c001532aa11 */ /* 0x040fe800078008ff */
[----:B------:R-:W-:Y:S02]  /*3d40*/  @!P2 LEA.HI.X R51, R21, c[0x0][0x274], R20, 0x1, P0 ;  /* 0x00009d001533aa11 */ /* 0x000fe400000f0c14 */
[C---:B------:R-:W-:Y:S03]  /*3d50*/  @!P2 LEA R20, P0, R23.reuse, c[0x0][0x288], 0x1 ;  /* 0x0000a2001714aa11 */ /* 0x040fe600078008ff */
[----:B------:R-:W2:Y:S01]  /*3d60*/  @!P2 LDG.E.128 R64, [R50.64] ;  /* 0x000000103240a981 */ /* 0x000ea2000c1e1d00 */
[----:B------:R-:W-:Y:S02]  /*3d70*/  @!P2 LEA.HI.X R21, R23, c[0x0][0x28c], R22, 0x1, P0 ;  /* 0x0000a3001715aa11 */ /* 0x000fe400000f0c16 */
[C---:B------:R-:W-:Y:S04]  /*3d80*/  @!P1 LEA R48, P0, R38.reuse, c[0x0][0x270], 0x1 ;  /* 0x00009c0026309a11 */ /* 0x040fe800078008ff */
[----:B------:R-:W-:Y:S01]  /*3d90*/  @!P1 LEA.HI.X R49, R38, c[0x0][0x274], R31, 0x1, P0 ;  /* 0x00009d0026319a11 */ /* 0x000fe200000f0c1f */
[----:B------:R1:W3:Y:S01]  /*3da0*/  @!P2 LDG.E.128 R24, [R20.64] ;  /* 0x000000101418a981 */ /* 0x0002e2000c1e1d00 */
[C---:B------:R-:W-:Y:S04]  /*3db0*/  @!P1 LEA R38, P0, R40.reuse, c[0x0][0x288], 0x1 ;  /* 0x0000a20028269a11 */ /* 0x040fe800078008ff */
[----:B------:R-:W-:Y:S02]  /*3dc0*/  @!P1 LEA.HI.X R39, R40, c[0x0][0x28c], R37, 0x1, P0 ;  /* 0x0000a30028279a11 */ /* 0x000fe400000f0c25 */
[----:B------:R-:W-:Y:S01]  /*3dd0*/  ISETP.GE.AND P0, PT, R121, R78, PT ;  /* 0x0000004e7900720c */ /* 0x000fe20003f06270 */
[----:B------:R-:W4:Y:S03]  /*3de0*/  @!P1 LDG.E.128 R60, [R48.64] ;  /* 0x00000010303c9981 */ /* 0x000f26000c1e1d00 */
[----:B------:R-:W-:Y:S05]  /*3df0*/  ISETP.GE.OR P0, PT, R12, c[0x0][0x27c], P0 ;  /* 0x00009f000c007a0c */ /* 0x000fea0000706670 */
[----:B------:R-:W4:Y:S08]  /*3e00*/  @!P1 LDG.E.128 R16, [R38.64] ;  /* 0x0000001026109981 */ /* 0x000f30000c1e1d00 */
[----:B------:R-:W-:Y:S05]  /*3e10*/  @!P0 IADD3 R160, P1, R134, R160, RZ ;  /* 0x000000a086a08210 */ /* 0x000fea0007f3e0ff */
[----:B------:R-:W-:Y:S01]  /*3e20*/  @!P0 IMAD.X R69, R69, 0x1, R90, P1 ;  /* 0x0000000145458824 */ /* 0x000fe200008e065a */
[C---:B------:R-:W-:Y:S04]  /*3e30*/  @!P0 LEA R22, P1, R160.reuse, c[0x0][0x270], 0x1 ;  /* 0x00009c00a0168a11 */ /* 0x040fe800078208ff */
[----:B------:R-:W-:Y:S02]  /*3e40*/  @!P0 LEA.HI.X R23, R160, c[0x0][0x274], R69, 0x1, P1 ;  /* 0x00009d00a0178a11 */ /* 0x000fe400008f0c45 */
[----:B------:R-:W-:Y:S03]  /*3e50*/  @!P0 IADD3 R70, P1, R132, R70, RZ ;  /* 0x0000004684468210 */ /* 0x000fe60007f3e0ff */
[----:B------:R2:W5:Y:S02]  /*3e60*/  @!P0 LDG.E.128 R44, [R22.64] ;  /* 0x00000010162c8981 */ /* 0x000564000c1e1d00 */
[----:B-1----:R-:W-:Y:S01]  /*3e70*/  @!P0 IMAD.X R21, R36, 0x1, R88, P1 ;  /* 0x0000000124158824 */ /* 0x002fe200008e0658 */
[C---:B------:R-:W-:Y:S04]  /*3e80*/  @!P0 LEA R36, P1, R70.reuse, c[0x0][0x288], 0x1 ;  /* 0x0000a20046248a11 */ /* 0x040fe800078208ff */
[----:B------:R-:W-:Y:S02]  /*3e90*/  @!P0 LEA.HI.X R37, R70, c[0x0][0x28c], R21, 0x1, P1 ;  /* 0x0000a30046258a11 */ /* 0x000fe400008f0c15 */
[----:B------:R-:W-:Y:S03]  /*3ea0*/  ISETP.GE.AND P1, PT, R12, c[0x0][0x27c], PT ;  /* 0x00009f000c007a0c */ /* 0x000fe60003f26270 */
[----:B------:R1:W5:Y:S01]  /*3eb0*/  @!P0 LDG.E.128 R32, [R36.64] ;  /* 0x0000001024208981 */ /* 0x000362000c1e1d00 */
[----:B------:R-:W-:Y:S01]  /*3ec0*/  ISETP.GE.OR P0, PT, R121, R78, P4 ;  /* 0x0000004e7900720c */ /* 0x000fe20002706670 */
[----:B--2---:R-:W-:Y:S02]  /*3ed0*/  IMAD.MOV.U32 R9, RZ, RZ, R66 ;  /* 0x000000ffff097224 */ /* 0x004fe400078e0042 */
[----:B------:R-:W-:Y:S02]  /*3ee0*/  IMAD.MOV.U32 R8, RZ, RZ, R67 ;  /* 0x000000ffff087224 */ /* 0x000fe400078e0043 */
[----:B------:R-:W-:Y:S02]  /*3ef0*/  IMAD.MOV.U32 R7, RZ, RZ, R64 ;  /* 0x000000ffff077224 */ /* 0x000fe400078e0040 */
[----:B------:R-:W-:Y:S01]  /*3f00*/  IMAD.MOV.U32 R6, RZ, RZ, R65 ;  /* 0x000000ffff067224 */ /* 0x000fe200078e0041 */
[----:B------:R-:W-:Y:S01]  /*3f10*/  PRMT R72, R9, 0x5410, R8 ;  /* 0x0000541009487816 */ /* 0x000fe20000000008 */
[----:B---3--:R-:W-:Y:S02]  /*3f20*/  IMAD.MOV.U32 R5, RZ, RZ, R26 ;  /* 0x000000ffff057224 */ /* 0x008fe400078e001a */
[----:B------:R-:W-:Y:S01]  /*3f30*/  IMAD.MOV.U32 R4, RZ, RZ, R27 ;  /* 0x000000ffff047224 */ /* 0x000fe200078e001b */
[----:B------:R-:W-:Y:S01]  /*3f40*/  PRMT R73, R6, 0x5410, R7 ;  /* 0x0000541006497816 */ /* 0x000fe20000000007 */
        /* <DEDUP_REMOVED lines=19> */
[----:B------:R-:W1:Y:S01]  /*4080*/  LDS.128 R20, [R112+0x8100] ;  /* 0x0081000070147984 */ /* 0x000e620000000c00 */
[----:B------:R-:W-:Y:S01]  /*4090*/  MOV R37, R33 ;  /* 0x0000002100257202 */ /* 0x000fe20000000f00 */
[----:B------:R-:W-:Y:S01]  /*40a0*/  IMAD.MOV.U32 R31, RZ, RZ, R35 ;  /* 0x000000ffff1f7224 */ /* 0x000fe200078e0023 */
[----:B------:R-:W-:Y:S01]  /*40b0*/  IADD3.X R82, R101, R157, RZ, P0, !PT ;  /* 0x0000009d65527210 */ /* 0x000fe200007fe4ff */
[----:B------:R-:W-:Y:S01]  /*40c0*/  IMAD.MOV.U32 R55, RZ, RZ, R44 ;  /* 0x000000ffff377224 */ /* 0x000fe200078e002c */
[-C--:B------:R-:W-:Y:S01]  /*40d0*/  IADD3 R163, P2, P0, R140, R161.reuse, R114 ;  /* 0x000000a18ca37210 */ /* 0x080fe2000785e072 */
[----:B------:R-:W-:Y:S01]  /*40e0*/  IMAD.MOV.U32 R54, RZ, RZ, R47 ;  /* 0x000000ffff367224 */ /* 0x000fe200078e002f */
[--C-:B------:R-:W-:Y:S01]  /*40f0*/  @!P1 SHF.R.U32.HI R36, RZ, 0x10, R33.reuse ;  /* 0x00000010ff249819 */ /* 0x100fe20000011621 */
[----:B------:R-:W2:Y:S01]  /*4100*/  LDS.128 R68, [R111+0x8100] ;  /* 0x008100006f447984 */ /* 0x000ea20000000c00 */
[----:B------:R-:W-:Y:S01]  /*4110*/  IADD3.X R156, R93, R82, R110, P2, P0 ;  /* 0x000000525d9c7210 */ /* 0x000fe200017e046e */
[----:B------:R-:W-:Y:S01]  /*4120*/  @!P1 HADD2.F32 R41, -RZ, R39.H0_H0 ;  /* 0x20000027ff299230 */ /* 0x000fe20000004100 */
[----:B------:R-:W-:Y:S01]  /*4130*/  ISETP.GE.AND P0, PT, R113, c[0x0][0x1d4], PT ;  /* 0x0000750071007a0c */ /* 0x000fe20003f06270 */
[----:B------:R-:W-:Y:S01]  /*4140*/  @!P1 HADD2.F32 R40, -RZ, R37.H0_H0 ;  /* 0x20000025ff289230 */ /* 0x000fe20000004100 */
[----:B------:R-:W-:Y:S01]  /*4150*/  @!P1 SHF.R.U64 R38, R32, 0x10, R33 ;  /* 0x0000001020269819 */ /* 0x000fe20000001221 */
[----:B------:R-:W-:Y:S01]  /*4160*/  @!P1 HADD2.F32 R36, -RZ, R36.H0_H0 ;  /* 0x20000024ff249230 */ /* 0x000fe20000004100 */
[--C-:B------:R-:W-:Y:S01]  /*4170*/  @!P1 SHF.R.U64 R32, R34, 0x10, R35.reuse ;  /* 0x0000001022209819 */ /* 0x100fe20000001223 */
[----:B------:R-:W-:Y:S01]  /*4180*/  @!P1 HADD2.F32 R54, -RZ, R54.H0_H0 ;  /* 0x20000036ff369230 */ /* 0x000fe20000004100 */
[----:B------:R-:W-:Y:S01]  /*4190*/  @!P1 SHF.R.U32.HI R33, RZ, 0x10, R35 ;  /* 0x00000010ff219819 */ /* 0x000fe20000011623 */
[----:B------:R-:W-:Y:S01]  /*41a0*/  @!P1 HADD2.F32 R38, -RZ, R38.H0_H0 ;  /* 0x20000026ff269230 */ /* 0x000fe20000004100 */
[----:B------:R-:W-:Y:S02]  /*41b0*/  @!P1 SHF.R.U64 R53, R46, 0x10, R47 ;  /* 0x000000102e359819 */ /* 0x000fe4000000122f */
[----:B------:R-:W-:Y:S02]  /*41c0*/  MOV R51, R46 ;  /* 0x0000002e00337202 */ /* 0x000fe40000000f00 */
[----:B------:R-:W-:Y:S01]  /*41d0*/  @!P1 SHF.R.U64 R49, R44, 0x10, R45 ;  /* 0x000000102c319819 */ /* 0x000fe2000000122d */
[----:B------:R-:W-:Y:S01]  /*41e0*/  @!P1 HADD2.F32 R53, -RZ, R53.H0_H0 ;  /* 0x20000035ff359230 */ /* 0x000fe20000004100 */
[----:B------:R-:W-:Y:S01]  /*41f0*/  @!P0 IADD3 R161, P3, P2, R140, R161, R113 ;  /* 0x000000a18ca18210 */ /* 0x000fe20007a7e071 */
[----:B------:R-:W-:Y:S01]  /*4200*/  @!P1 HADD2.F32 R51, -RZ, R51.H0_H0 ;  /* 0x20000033ff339230 */ /* 0x000fe20000004100 */
[----:B------:R-:W-:Y:S02]  /*4210*/  MOV R48, R45 ;  /* 0x0000002d00307202 */ /* 0x000fe40000000f00 */
[----:B------:R-:W-:Y:S02]  /*4220*/  @!P0 IADD3.X R82, R93, R82, R108, P3, P2 ;  /* 0x000000525d528210 */ /* 0x000fe40001fe446c */
[C---:B------:R-:W-:Y:S01]  /*4230*/  LEA R164, P2, R163.reuse, c[0x0][0x1c8], 0x1 ;  /* 0x00007200a3a47a11 */ /* 0x040fe200078408ff */
[----:B------:R-:W-:Y:S01]  /*4240*/  @!P1 HADD2.F32 R48, -RZ, R48.H0_H0 ;  /* 0x20000030ff309230 */ /* 0x000fe20000004100 */
[----:B------:R-:W-:Y:S02]  /*4250*/  @!P1 SHF.R.U32.HI R58, RZ, 0x10, R47 ;  /* 0x00000010ff3a9819 */ /* 0x000fe4000001162f */
[----:B------:R-:W-:Y:S02]  /*4260*/  LEA.HI.X R165, R163, c[0x0][0x1cc], R156, 0x1, P2 ;  /* 0x00007300a3a57a11 */ /* 0x000fe400010f0c9c */
[C---:B------:R-:W-:Y:S01]  /*4270*/  @!P0 LEA R160, P2, R161.reuse, c[0x0][0x1c8], 0x1 ;  /* 0x00007200a1a08a11 */ /* 0x040fe200078408ff */
[----:B------:R-:W-:Y:S01]  /*4280*/  @!P1 HADD2.F32 R58, -RZ, R58.H0_H0 ;  /* 0x2000003aff3a9230 */ /* 0x000fe20000004100 */
[----:B------:R-:W-:Y:S01]  /*4290*/  @!P1 SHF.R.U32.HI R50, RZ, 0x10, R45 ;  /* 0x00000010ff329819 */ /* 0x000fe2000001162d */
[----:B-1----:R-:W-:Y:S01]  /*42a0*/  @!P1 IMAD.MOV.U32 R35, RZ, RZ, R20 ;  /* 0x000000ffff239224 */ /* 0x002fe200078e0014 */
[----:B------:R-:W-:Y:S01]  /*42b0*/  @!P1 MOV R39, R21 ;  /* 0x0000001500279202 */ /* 0x000fe20000000f00 */
[----:B------:R-:W-:Y:S01]  /*42c0*/  @!P1 HADD2.F32 R45, -RZ, R55.H0_H0 ;  /* 0x20000037ff2d9230 */ /* 0x000fe20000004100 */
[----:B------:R-:W-:Y:S01]  /*42d0*/  @!P0 LEA.HI.X R161, R161, c[0x0][0x1cc], R82, 0x1, P2 ;  /* 0x00007300a1a18a11 */ /* 0x000fe200010f0c52 */
[----:B------:R-:W-:Y:S02]  /*42e0*/  @!P1 HADD2.F32 R50, -RZ, R50.H0_H0 ;  /* 0x20000032ff329230 */ /* 0x000fe40000004100 */
[----:B------:R-:W-:Y:S01]  /*42f0*/  @!P1 HADD2.F32 R42, -RZ, R35.H0_H0 ;  /* 0x20000023ff2a9230 */ /* 0x000fe20000004100 */
[----:B--2---:R-:W-:Y:S01]  /*4300*/  @!P1 MOV R46, R68 ;  /* 0x00000044002e9202 */ /* 0x004fe20000000f00 */
[----:B------:R-:W-:Y:S01]  /*4310*/  @!P1 HADD2.F32 R37, -RZ, R39.H0_H0 ;  /* 0x20000027ff259230 */ /* 0x000fe20000004100 */
[----:B------:R-:W-:Y:S02]  /*4320*/  @!P1 MOV R52, R69 ;  /* 0x0000004500349202 */ /* 0x000fe40000000f00 */
[----:B------:R-:W-:Y:S01]  /*4330*/  @!P1 FMUL.FTZ R2, R42, R41 ;  /* 0x000000292a029220 */ /* 0x000fe20000410000 */
[----:B------:R-:W-:Y:S01]  /*4340*/  @!P1 MOV R56, R71 ;  /* 0x0000004700389202 */ /* 0x000fe20000000f00 */
[----:B------:R-:W-:Y:S01]  /*4350*/  @!P1 HADD2.F32 R44, -RZ, R46.H0_H0 ;  /* 0x2000002eff2c9230 */ /* 0x000fe20000004100 */
[-C--:B------:R-:W-:Y:S01]  /*4360*/  @!P1 FMUL.FTZ R4, R37, R40.reuse ;  /* 0x0000002825049220 */ /* 0x080fe20000410000 */
[----:B------:R-:W-:Y:S02]  /*4370*/  @!P1 HADD2.F32 R47, -RZ, R52.H0_H0 ;  /* 0x20000034ff2f9230 */ /* 0x000fe40000004100 */
[----:B------:R-:W-:Y:S01]  /*4380*/  @!P1 HADD2.F32 R35, -RZ, R35.H1_H1 ;  /* 0x30000023ff239230 */ /* 0x000fe20000004100 */
[C---:B------:R-:W-:Y:S01]  /*4390*/  @!P1 FMUL.FTZ R82, R44.reuse, R41 ;  /* 0x000000292c529220 */ /* 0x040fe20000410000 */
[--C-:B------:R-:W-:Y:S01]  /*43a0*/  @!P1 HADD2.F32 R55, -RZ, R56.reuse.H0_H0 ;  /* 0x20000038ff379230 */ /* 0x100fe20000004100 */
[----:B------:R-:W-:Y:S01]  /*43b0*/  @!P1 FMUL.FTZ R156, R47, R40 ;  /* 0x000000282f9c9220 */ /* 0x000fe20000410000 */
[----:B------:R-:W-:Y:S01]  /*43c0*/  @!P1 HADD2.F32 R56, -RZ, R56.H1_H1 ;  /* 0x30000038ff389230 */ /* 0x000fe20000004100 */
[-C--:B------:R-:W-:Y:S01]  /*43d0*/  @!P1 FFMA.FTZ R2, R44, R45.reuse, R2 ;  /* 0x0000002d2c029223 */ /* 0x080fe20000010002 */
[----:B------:R-:W-:Y:S01]  /*43e0*/  @!P1 HADD2.F32 R44, -RZ, R46.H1_H1 ;  /* 0x3000002eff2c9230 */ /* 0x000fe20000004100 */
[----:B------:R-:W-:Y:S01]  /*43f0*/  @!P1 FFMA.FTZ R82, R42, R45, -R82 ;  /* 0x0000002d2a529223 */ /* 0x000fe20000010852 */
[----:B------:R-:W-:Y:S01]  /*4400*/  @!P1 HADD2.F32 R45, -RZ, R52.H1_H1 ;  /* 0x30000034ff2d9230 */ /* 0x000fe20000004100 */
[----:B------:R-:W-:Y:S01]  /*4410*/  @!P1 FFMA.FTZ R156, R37, R48, -R156 ;  /* 0x00000030259c9223 */ /* 0x000fe2000001089c */
[----:B------:R-:W-:Y:S01]  /*4420*/  @!P1 HADD2.F32 R37, -RZ, R39.H1_H1 ;  /* 0x30000027ff259230 */ /* 0x000fe20000004100 */
[C---:B------:R-:W-:Y:S01]  /*4430*/  @!P1 FMUL.FTZ R167, R44.reuse, R38 ;  /* 0x000000262ca79220 */ /* 0x040fe20000410000 */
[----:B------:R-:W-:Y:S01]  /*4440*/  @!P1 HADD2.F32 R46, -RZ, R49.H0_H0 ;  /* 0x20000031ff2e9230 */ /* 0x000fe20000004100 */
[----:B------:R-:W-:Y:S02]  /*4450*/  @!P1 IMAD.MOV.U32 R49, RZ, RZ, R70 ;  /* 0x000000ffff319224 */ /* 0x000fe400078e0046 */
[-C--:B------:R-:W-:Y:S02]  /*4460*/  @!P1 FMUL.FTZ R163, R45, R36.reuse ;  /* 0x000000242da39220 */ /* 0x080fe40000410000 */
[----:B------:R-:W-:Y:S01]  /*4470*/  @!P1 FMUL.FTZ R5, R37, R36 ;  /* 0x0000002425059220 */ /* 0x000fe20000410000 */
[----:B------:R-:W-:Y:S01]  /*4480*/  @!P1 MOV R36, R22 ;  /* 0x0000001600249202 */ /* 0x000fe20000000f00 */
[C---:B------:R-:W-:Y:S01]  /*4490*/  @!P1 FMUL.FTZ R3, R35.reuse, R38 ;  /* 0x0000002623039220 */ /* 0x040fe20000410000 */
[--C-:B------:R-:W-:Y:S01]  /*44a0*/  @!P1 HADD2.F32 R52, -RZ, R49.reuse.H1_H1 ;  /* 0x30000031ff349230 */ /* 0x100fe20000004100 */
[----:B------:R-:W-:Y:S01]  /*44b0*/  @!P1 FFMA.FTZ R167, R35, R46, -R167 ;  /* 0x0000002e23a79223 */ /* 0x000fe200000108a7 */
[----:B------:R-:W-:Y:S01]  /*44c0*/  @!P1 HADD2.F32 R35, -RZ, R32.H0_H0 ;  /* 0x20000020ff239230 */ /* 0x000fe20000004100 */
[----:B------:R-:W-:Y:S01]  /*44d0*/  @!P1 FFMA.FTZ R163, R37, R50, -R163 ;  /* 0x0000003225a39223 */ /* 0x000fe200000108a3 */
[----:B------:R-:W-:Y:S01]  /*44e0*/  @!P1 HADD2.F32 R49, -RZ, R49.H0_H0 ;  /* 0x20000031ff319230 */ /* 0x000fe20000004100 */
[----:B------:R-:W-:Y:S01]  /*44f0*/  @!P1 FFMA.FTZ R3, R44, R46, R3 ;  /* 0x0000002e2c039223 */ /* 0x000fe20000010003 */
[----:B------:R-:W-:Y:S01]  /*4500*/  @!P1 HADD2.F32 R37, -RZ, R34.H0_H0 ;  /* 0x20000022ff259230 */ /* 0x000fe20000004100 */
[----:B------:R-:W-:Y:S01]  /*4510*/  @!P1 FMUL.FTZ R162, R52, R35 ;  /* 0x0000002334a29220 */ /* 0x000fe20000410000 */
[--C-:B------:R-:W-:Y:S01]  /*4520*/  @!P1 HADD2.F32 R34, -RZ, R36.reuse.H1_H1 ;  /* 0x30000024ff229230 */ /* 0x100fe20000004100 */
[----:B------:R-:W-:Y:S01]  /*4530*/  @!P1 FFMA.FTZ R4, R47, R48, R4 ;  /* 0x000000302f049223 */ /* 0x000fe20000010004 */
[----:B------:R-:W-:Y:S01]  /*4540*/  @!P1 HADD2.F32 R32, -RZ, R36.H0_H0 ;  /* 0x20000024ff209230 */ /* 0x000fe20000004100 */
[----:B------:R-:W-:Y:S01]  /*4550*/  @!P1 FMUL.FTZ R169, R49, R37 ;  /* 0x0000002531a99220 */ /* 0x000fe20000410000 */
[----:B------:R-:W-:Y:S01]  /*4560*/  @!P1 F2FP.PACK_AB R156, R163, R156 ;  /* 0x0000009ca39c923e */ /* 0x000fe200000000ff */
[C---:B------:R-:W-:Y:S01]  /*4570*/  @!P1 FMUL.FTZ R7, R34.reuse, R35 ;  /* 0x0000002322079220 */ /* 0x040fe20000410000 */
[----:B------:R-:W-:Y:S01]  /*4580*/  @!P1 F2FP.PACK_AB R167, R167, R82 ;  /* 0x00000052a7a7923e */ /* 0x000fe200000000ff */
[----:B------:R-:W-:Y:S01]  /*4590*/  @!P1 FFMA.FTZ R162, R34, R53, -R162 ;  /* 0x0000003522a29223 */ /* 0x000fe200000108a2 */
[----:B------:R-:W-:Y:S01]  /*45a0*/  @!P1 HADD2.F32 R34, -RZ, R31.H0_H0 ;  /* 0x2000001fff229230 */ /* 0x000fe20000004100 */
[----:B------:R-:W-:Y:S01]  /*45b0*/  @!P1 IMAD.MOV.U32 R31, RZ, RZ, R23 ;  /* 0x000000ffff1f9224 */ /* 0x000fe200078e0017 */
[----:B------:R-:W-:Y:S01]  /*45c0*/  @!P1 MOV R20, R167 ;  /* 0x000000a700149202 */ /* 0x000fe20000000f00 */
[C---:B------:R-:W-:Y:S01]  /*45d0*/  @!P1 FMUL.FTZ R6, R32.reuse, R37 ;  /* 0x0000002520069220 */ /* 0x040fe20000410000 */
[----:B------:R-:W-:Y:S01]  /*45e0*/  @!P1 MOV R21, R156 ;  /* 0x0000009c00159202 */ /* 0x000fe20000000f00 */
[----:B------:R-:W-:Y:S01]  /*45f0*/  @!P1 FFMA.FTZ R169, R32, R51, -R169 ;  /* 0x0000003320a99223 */ /* 0x000fe200000108a9 */
[----:B------:R-:W-:Y:S01]  /*4600*/  @!P1 HADD2.F32 R32, -RZ, R33.H0_H0 ;  /* 0x20000021ff209230 */ /* 0x000fe20000004100 */
[----:B------:R-:W-:Y:S01]  /*4610*/  @!P1 FMUL.FTZ R168, R55, R34 ;  /* 0x0000002237a89220 */ /* 0x000fe20000410000 */
[--C-:B------:R-:W-:Y:S01]  /*4620*/  @!P1 HADD2.F32 R33, -RZ, R31.reuse.H0_H0 ;  /* 0x2000001fff219230 */ /* 0x100fe20000004100 */
[----:B------:R-:W-:Y:S01]  /*4630*/  @!P1 FFMA.FTZ R5, R45, R50, R5 ;  /* 0x000000322d059223 */ /* 0x000fe20000010005 */
[----:B------:R-:W-:Y:S01]  /*4640*/  @!P1 HADD2.F32 R31, -RZ, R31.H1_H1 ;  /* 0x3000001fff1f9230 */ /* 0x000fe20000004100 */
[----:B------:R-:W-:Y:S01]  /*4650*/  @!P1 FMUL.FTZ R166, R56, R32 ;  /* 0x0000002038a69220 */ /* 0x000fe20000410000 */
[----:B------:R-:W-:Y:S01]  /*4660*/  @!P1 F2FP.PACK_AB R162, R162, R169 ;  /* 0x000000a9a2a2923e */ /* 0x000fe200000000ff */
[----:B------:R-:W-:Y:S01]  /*4670*/  @!P1 FFMA.FTZ R168, R33, R54, -R168 ;  /* 0x0000003621a89223 */ /* 0x000fe200000108a8 */
[----:B------:R-:W-:Y:S01]  /*4680*/  @!P1 F2FP.PACK_AB R167, R5, R4 ;  /* 0x0000000405a7923e */ /* 0x000fe200000000ff */
[----:B------:R-:W-:Y:S01]  /*4690*/  @!P1 FFMA.FTZ R166, R31, R58, -R166 ;  /* 0x0000003a1fa69223 */ /* 0x000fe200000108a6 */
[----:B------:R-:W-:Y:S01]  /*46a0*/  @!P1 F2FP.PACK_AB R82, R3, R2 ;  /* 0x000000020352923e */ /* 0x000fe200000000ff */
[----:B------:R-:W-:Y:S02]  /*46b0*/  @!P1 FFMA.FTZ R6, R49, R51, R6 ;  /* 0x0000003331069223 */ /* 0x000fe40000010006 */
[----:B------:R-:W-:Y:S01]  /*46c0*/  @!P1 FMUL.FTZ R8, R33, R34 ;  /* 0x0000002221089220 */ /* 0x000fe20000410000 */
[----:B------:R-:W-:Y:S01]  /*46d0*/  @!P1 F2FP.PACK_AB R163, R166, R168 ;  /* 0x000000a8a6a3923e */ /* 0x000fe200000000ff */
[----:B------:R-:W-:Y:S01]  /*46e0*/  @!P1 FFMA.FTZ R7, R52, R53, R7 ;  /* 0x0000003534079223 */ /* 0x000fe20000010007 */
[----:B------:R-:W-:Y:S01]  /*46f0*/  @!P1 MOV R68, R82 ;  /* 0x0000005200449202 */ /* 0x000fe20000000f00 */
[----:B------:R-:W-:Y:S01]  /*4700*/  @!P1 FMUL.FTZ R9, R31, R32 ;  /* 0x000000201f099220 */ /* 0x000fe20000410000 */
[----:B------:R-:W-:Y:S01]  /*4710*/  @!P1 MOV R23, R163 ;  /* 0x000000a300179202 */ /* 0x000fe20000000f00 */
[----:B------:R-:W-:Y:S01]  /*4720*/  @!P1 FFMA.FTZ R8, R55, R54, R8 ;  /* 0x0000003637089223 */ /* 0x000fe20000010008 */
[----:B------:R-:W-:Y:S01]  /*4730*/  @!P1 F2FP.PACK_AB R156, R7, R6 ;  /* 0x00000006079c923e */ /* 0x000fe200000000ff */
[----:B------:R-:W-:Y:S02]  /*4740*/  @!P1 FFMA.FTZ R9, R56, R58, R9 ;  /* 0x0000003a38099223 */ /* 0x000fe40000010009 */
[----:B------:R-:W-:Y:S01]  /*4750*/  @!P1 IMAD.MOV.U32 R22, RZ, RZ, R162 ;  /* 0x000000ffff169224 */ /* 0x000fe200078e00a2 */
[----:B------:R-:W-:Y:S01]  /*4760*/  @!P1 MOV R70, R156 ;  /* 0x0000009c00469202 */ /* 0x000fe20000000f00 */
[----:B------:R-:W-:Y:S01]  /*4770*/  @!P1 IMAD.MOV.U32 R69, RZ, RZ, R167 ;  /* 0x000000ffff459224 */ /* 0x000fe200078e00a7 */
[----:B------:R-:W-:Y:S02]  /*4780*/  @!P1 F2FP.PACK_AB R169, R9, R8 ;  /* 0x0000000809a9923e */ /* 0x000fe400000000ff */
[----:B------:R1:W-:Y:S02]  /*4790*/  STG.E.128 [R164.64], R20 ;  /* 0x00000014a4007986 */ /* 0x0003e4000c101d10 */
[----:B------:R-:W-:Y:S06]  /*47a0*/  @!P1 MOV R71, R169 ;  /* 0x000000a900479202 */ /* 0x000fec0000000f00 */
[----:B------:R1:W-:Y:S02]  /*47b0*/  @!P0 STG.E.128 [R160.64], R68 ;  /* 0x00000044a0008986 */ /* 0x0003e4000c101d10 */
.L_x_325:
[----:B-1----:R-:W-:Y:S05]  /*47c0*/  BSYNC B0 ;  /* 0x0000000000007941 */ /* 0x002fea0003800000 */
.L_x_324:
[----:B------:R-:W-:Y:S01]  /*47d0*/  ISETP.GE.OR P0, PT, R118, R78, P4 ;  /* 0x0000004e7600720c */ /* 0x000fe20002706670 */
[----:B------:R-:W-:Y:S01]  /*47e0*/  @!UPT UIADD3 URZ, URZ, URZ, URZ ;  /* 0x0000003f3f3ff290 */ /* 0x000fe2000fffe03f */
[----:B------:R-:W-:Y:S11]  /*47f0*/  BSSY B0, `(.L_x_326) ;  /* 0x0000071000007945 */ /* 0x000ff60003800000 */
[----:B------:R-:W-:-:S05]  /*4800*/  @P0 BRA `(.L_x_327) ;  /* 0x000006f000000947 */ /* 0x000fca0003800000 */
[----:B------:R-:W-:Y:S01]  /*4810*/  IADD3 R69, P0, R148, R158, RZ ;  /* 0x0000009e94457210 */ /* 0x000fe20007f1e0ff */
[----:B------:R-:W-:Y:S01]  /*4820*/  LDS.128 R52, [R107+0x8100] ;  /* 0x008100006b347984 */ /* 0x000fe20000000c00 */
[----:B------:R-:W-:Y:S01]  /*4830*/  @!P1 SHF.R.U32.HI R31, RZ, 0x10, R25 ;  /* 0x00000010ff1f9819 */ /* 0x000fe20000011619 */
[--C-:B-----5:R-:W-:Y:S01]  /*4840*/  @!P1 HADD2.F32 R33, -RZ, R30.reuse.H0_H0 ;  /* 0x2000001eff219230 */ /* 0x120fe20000004100 */
[----:B------:R-:W-:Y:S01]  /*4850*/  IADD3.X R50, R157, R99, RZ, P0, !PT ;  /* 0x000000639d327210 */ /* 0x000fe200007fe4ff */
[----:B------:R-:W-:Y:S01]  /*4860*/  @!P1 HADD2.F32 R34, -RZ, R30.H1_H1 ;  /* 0x3000001eff229230 */ /* 0x000fe20000004100 */
[-C--:B------:R-:W-:Y:S01]  /*4870*/  IADD3 R71, P2, P0, R140, R69.reuse, R114 ;  /* 0x000000458c477210 */ /* 0x080fe2000785e072 */
[--C-:B------:R-:W-:Y:S01]  /*4880*/  @!P1 HADD2.F32 R39, -RZ, R73.reuse.H0_H0 ;  /* 0x20000049ff279230 */ /* 0x100fe20000004100 */
[----:B------:R-:W-:Y:S01]  /*4890*/  @!P1 SHF.R.U64 R26, R26, 0x10, R27 ;  /* 0x000000101a1a9819 */ /* 0x000fe2000000121b */
[----:B------:R-:W1:Y:S01]  /*48a0*/  LDS.128 R20, [R109+0x8100] ;  /* 0x008100006d147984 */ /* 0x000e620000000c00 */
[-C--:B------:R-:W-:Y:S01]  /*48b0*/  IADD3.X R56, R93, R50.reuse, R110, P2, P0 ;  /* 0x000000325d387210 */ /* 0x080fe200017e046e */
[----:B------:R-:W-:Y:S01]  /*48c0*/  @!P1 HADD2.F32 R36, -RZ, R73.H1_H1 ;  /* 0x30000049ff249230 */ /* 0x000fe20000004100 */
[----:B------:R-:W-:Y:S01]  /*48d0*/  ISETP.GE.AND P0, PT, R113, c[0x0][0x1d4], PT ;  /* 0x0000750071007a0c */ /* 0x000fe20003f06270 */
[----:B------:R-:W-:Y:S01]  /*48e0*/  @!P1 HADD2.F32 R31, -RZ, R31.H0_H0 ;  /* 0x2000001fff1f9230 */ /* 0x000fe20000004100 */
[----:B------:R-:W-:Y:S01]  /*48f0*/  @!P1 SHF.R.U64 R25, R24, 0x10, R25 ;  /* 0x0000001018199819 */ /* 0x000fe20000001219 */
[--C-:B------:R-:W-:Y:S01]  /*4900*/  @!P1 HADD2.F32 R45, -RZ, R72.reuse.H0_H0 ;  /* 0x20000048ff2d9230 */ /* 0x100fe20000004100 */
[----:B------:R-:W-:Y:S01]  /*4910*/  @!P1 SHF.R.U32.HI R24, RZ, 0x10, R27 ;  /* 0x00000010ff189819 */ /* 0x000fe2000001161b */
[----:B------:R-:W-:Y:S01]  /*4920*/  @!P1 HADD2.F32 R49, -RZ, R72.H1_H1 ;  /* 0x30000048ff319230 */ /* 0x000fe20000004100 */
[----:B------:R-:W-:Y:S01]  /*4930*/  @!P1 SHF.R.U32.HI R41, RZ, 0x10, R65 ;  /* 0x00000010ff299819 */ /* 0x000fe20000011641 */
[----:B------:R-:W-:Y:S01]  /*4940*/  @!P1 HADD2.F32 R25, -RZ, R25.H0_H0 ;  /* 0x20000019ff199230 */ /* 0x000fe20000004100 */
[----:B------:R-:W-:Y:S02]  /*4950*/  @!P1 SHF.R.U32.HI R51, RZ, 0x10, R67 ;  /* 0x00000010ff339819 */ /* 0x000fe40000011643 */
[----:B------:R-:W-:Y:S01]  /*4960*/  @!P1 SHF.R.U64 R64, R64, 0x10, R65 ;  /* 0x0000001040409819 */ /* 0x000fe20000001241 */
[----:B------:R-:W-:Y:S01]  /*4970*/  @!P1 HADD2.F32 R41, -RZ, R41.H0_H0 ;  /* 0x20000029ff299230 */ /* 0x000fe20000004100 */
[----:B------:R-:W-:Y:S01]  /*4980*/  @!P1 SHF.R.U64 R47, R66, 0x10, R67 ;  /* 0x00000010422f9819 */ /* 0x000fe20000001243 */
[----:B------:R-:W-:Y:S01]  /*4990*/  @!P1 HADD2.F32 R51, -RZ, R51.H0_H0 ;  /* 0x20000033ff339230 */ /* 0x000fe20000004100 */
[----:B------:R-:W-:Y:S03]  /*49a0*/  @!P0 IADD3 R69, P3, P2, R140, R69, R113 ;  /* 0x000000458c458210 */ /* 0x000fe60007a7e071 */
[----:B------:R-:W-:Y:S01]  /*49b0*/  @!P1 HADD2.F32 R47, -RZ, R47.H0_H0 ;  /* 0x2000002fff2f9230 */ /* 0x000fe20000004100 */
[----:B------:R-:W-:Y:S02]  /*49c0*/  @!P0 IADD3.X R50, R93, R50, R108, P3, P2 ;  /* 0x000000325d328210 */ /* 0x000fe40001fe446c */
[C---:B------:R-:W-:Y:S04]  /*49d0*/  LEA R70, P2, R71.reuse, c[0x0][0x1c8], 0x1 ;  /* 0x0000720047467a11 */ /* 0x040fe800078408ff */
[----:B------:R-:W-:Y:S02]  /*49e0*/  LEA.HI.X R71, R71, c[0x0][0x1cc], R56, 0x1, P2 ;  /* 0x0000730047477a11 */ /* 0x000fe400010f0c38 */
[C---:B------:R-:W-:Y:S04]  /*49f0*/  @!P0 LEA R68, P2, R69.reuse, c[0x0][0x1c8], 0x1 ;  /* 0x0000720045448a11 */ /* 0x040fe800078408ff */
[----:B------:R-:W-:Y:S01]  /*4a00*/  @!P0 LEA.HI.X R69, R69, c[0x0][0x1cc], R50, 0x1, P2 ;  /* 0x0000730045458a11 */ /* 0x000fe200010f0c32 */
[----:B-1----:R-:W-:Y:S01]  /*4a10*/  @!P1 IMAD.MOV.U32 R27, RZ, RZ, R20 ;  /* 0x000000ffff1b9224 */ /* 0x002fe200078e0014 */
[----:B------:R-:W-:Y:S02]  /*4a20*/  @!P1 MOV R40, R53 ;  /* 0x0000003500289202 */ /* 0x000fe40000000f00 */
[----:B------:R-:W-:Y:S02]  /*4a30*/  @!P1 MOV R42, R52 ;  /* 0x00000034002a9202 */ /* 0x000fe40000000f00 */
[----:B------:R-:W-:Y:S01]  /*4a40*/  @!P1 MOV R32, R21 ;  /* 0x0000001500209202 */ /* 0x000fe20000000f00 */
[----:B------:R-:W-:Y:S01]  /*4a50*/  @!P1 HADD2.F32 R38, -RZ, R40.H0_H0 ;  /* 0x20000028ff269230 */ /* 0x000fe20000004100 */
[----:B------:R-:W-:Y:S01]  /*4a60*/  @!P1 MOV R44, R54 ;  /* 0x00000036002c9202 */ /* 0x000fe20000000f00 */
[----:B------:R-:W-:Y:S02]  /*4a70*/  @!P1 HADD2.F32 R37, -RZ, R42.H0_H0 ;  /* 0x2000002aff259230 */ /* 0x000fe40000004100 */
[--C-:B------:R-:W-:Y:S01]  /*4a80*/  @!P1 HADD2.F32 R35, -RZ, R27.reuse.H0_H0 ;  /* 0x2000001bff239230 */ /* 0x100fe20000004100 */
[-C--:B------:R-:W-:Y:S01]  /*4a90*/  @!P1 FMUL.FTZ R56, R38, R33.reuse ;  /* 0x0000002126389220 */ /* 0x080fe20000410000 */
[----:B------:R-:W-:Y:S01]  /*4aa0*/  @!P1 HADD2.F32 R30, -RZ, R32.H0_H0 ;  /* 0x20000020ff1e9230 */ /* 0x000fe20000004100 */
[-C--:B------:R-:W-:Y:S01]  /*4ab0*/  @!P1 FMUL.FTZ R50, R37, R34.reuse ;  /* 0x0000002225329220 */ /* 0x080fe20000410000 */
[----:B------:R-:W-:Y:S01]  /*4ac0*/  @!P1 HADD2.F32 R40, -RZ, R40.H1_H1 ;  /* 0x30000028ff289230 */ /* 0x000fe20000004100 */
[C---:B------:R-:W-:Y:S02]  /*4ad0*/  @!P1 FMUL.FTZ R2, R35.reuse, R34 ;  /* 0x0000002223029220 */ /* 0x040fe40000410000 */
[C---:B------:R-:W-:Y:S02]  /*4ae0*/  @!P1 FMUL.FTZ R4, R30.reuse, R33 ;  /* 0x000000211e049220 */ /* 0x040fe40000410000 */
[----:B------:R-:W-:Y:S01]  /*4af0*/  @!P1 FFMA.FTZ R56, R30, R39, -R56 ;  /* 0x000000271e389223 */ /* 0x000fe20000010838 */
[----:B------:R-:W-:Y:S01]  /*4b00*/  @!P1 HADD2.F32 R30, -RZ, R32.H1_H1 ;  /* 0x30000020ff1e9230 */ /* 0x000fe20000004100 */
[-C--:B------:R-:W-:Y:S01]  /*4b10*/  @!P1 FFMA.FTZ R50, R35, R36.reuse, -R50 ;  /* 0x0000002423329223 */ /* 0x080fe20000010832 */
[----:B------:R-:W-:Y:S01]  /*4b20*/  @!P1 HADD2.F32 R32, -RZ, R27.H1_H1 ;  /* 0x3000001bff209230 */ /* 0x000fe20000004100 */
[----:B------:R-:W-:Y:S01]  /*4b30*/  @!P1 FFMA.FTZ R2, R37, R36, R2 ;  /* 0x0000002425029223 */ /* 0x000fe20000010002 */
[----:B------:R-:W-:Y:S01]  /*4b40*/  @!P1 HADD2.F32 R36, -RZ, R42.H1_H1 ;  /* 0x3000002aff249230 */ /* 0x000fe20000004100 */
[----:B------:R-:W-:Y:S01]  /*4b50*/  @!P1 IMAD.MOV.U32 R42, RZ, RZ, R55 ;  /* 0x000000ffff2a9224 */ /* 0x000fe200078e0037 */
[----:B------:R-:W-:Y:S01]  /*4b60*/  @!P1 HADD2.F32 R37, -RZ, R64.H0_H0 ;  /* 0x20000040ff259230 */ /* 0x000fe20000004100 */
[-C--:B------:R-:W-:Y:S01]  /*4b70*/  @!P1 FMUL.FTZ R161, R40, R31.reuse ;  /* 0x0000001f28a19220 */ /* 0x080fe20000410000 */
[----:B------:R-:W-:Y:S01]  /*4b80*/  @!P1 HADD2.F32 R27, -RZ, R29.H1_H1 ;  /* 0x3000001dff1b9230 */ /* 0x000fe20000004100 */
[----:B------:R-:W-:Y:S01]  /*4b90*/  @!P1 FMUL.FTZ R5, R30, R31 ;  /* 0x0000001f1e059220 */ /* 0x000fe20000410000 */
[----:B------:R-:W-:Y:S01]  /*4ba0*/  @!P1 MOV R31, R23 ;  /* 0x00000017001f9202 */ /* 0x000fe20000000f00 */
[-C--:B------:R-:W-:Y:S01]  /*4bb0*/  @!P1 FMUL.FTZ R163, R36, R25.reuse ;  /* 0x0000001924a39220 */ /* 0x080fe20000410000 */
[----:B------:R-:W-:Y:S01]  /*4bc0*/  @!P1 HADD2.F32 R48, -RZ, R42.H1_H1 ;  /* 0x3000002aff309230 */ /* 0x000fe20000004100 */
[----:B------:R-:W-:Y:S01]  /*4bd0*/  @!P1 FMUL.FTZ R3, R32, R25 ;  /* 0x0000001920039220 */ /* 0x000fe20000410000 */
[----:B------:R-:W-:Y:S01]  /*4be0*/  @!P1 HADD2.F32 R25, -RZ, R24.H0_H0 ;  /* 0x20000018ff199230 */ /* 0x000fe20000004100 */
[----:B------:R-:W-:Y:S01]  /*4bf0*/  @!P1 FFMA.FTZ R161, R30, R41, -R161 ;  /* 0x000000291ea19223 */ /* 0x000fe200000108a1 */
        /* <DEDUP_REMOVED lines=8> */
[--C-:B------:R-:W-:Y:S01]  /*4c80*/  @!P1 HADD2.F32 R42, -RZ, R44.reuse.H0_H0 ;  /* 0x2000002cff2a9230 */ /* 0x100fe20000004100 */
[----:B------:R-:W-:Y:S01]  /*4c90*/  @!P1 IMAD.MOV.U32 R24, RZ, RZ, R22 ;  /* 0x000000ffff189224 */ /* 0x000fe200078e0016 */
[----:B------:R-:W-:Y:S01]  /*4ca0*/  @!P1 MOV R21, R56 ;  /* 0x0000003800159202 */ /* 0x000fe20000000f00 */
[-C--:B------:R-:W-:Y:S01]  /*4cb0*/  @!P1 FMUL.FTZ R58, R46, R27.reuse ;  /* 0x0000001b2e3a9220 */ /* 0x080fe20000410000 */
[----:B------:R-:W-:Y:S01]  /*4cc0*/  @!P1 HADD2.F32 R44, -RZ, R44.H1_H1 ;  /* 0x3000002cff2c9230 */ /* 0x000fe20000004100 */
[----:B------:R-:W-:Y:S01]  /*4cd0*/  @!P1 FMUL.FTZ R8, R30, R27 ;  /* 0x0000001b1e089220 */ /* 0x000fe20000410000 */
[----:B------:R-:W-:Y:S01]  /*4ce0*/  @!P1 HADD2.F32 R27, -RZ, R29.H0_H0 ;  /* 0x2000001dff1b9230 */ /* 0x000fe20000004100 */
[----:B------:R-:W-:Y:S01]  /*4cf0*/  @!P1 FFMA.FTZ R4, R38, R39, R4 ;  /* 0x0000002726049223 */ /* 0x000fe20000010004 */
[----:B------:R-:W-:Y:S01]  /*4d00*/  @!P1 HADD2.F32 R25, -RZ, R26.H0_H0 ;  /* 0x2000001aff199230 */ /* 0x000fe20000004100 */
[----:B------:R-:W-:Y:S01]  /*4d10*/  @!P1 FFMA.FTZ R163, R32, R37, -R163 ;  /* 0x0000002520a39223 */ /* 0x000fe200000108a3 */
[--C-:B------:R-:W-:Y:S01]  /*4d20*/  @!P1 HADD2.F32 R26, -RZ, R24.reuse.H0_H0 ;  /* 0x20000018ff1a9230 */ /* 0x100fe20000004100 */
[----:B------:R-:W-:Y:S01]  /*4d30*/  @!P1 FMUL.FTZ R156, R42, R27 ;  /* 0x0000001b2a9c9220 */ /* 0x000fe20000410000 */
[----:B------:R-:W-:Y:S01]  /*4d40*/  @!P1 HADD2.F32 R24, -RZ, R24.H1_H1 ;  /* 0x30000018ff189230 */ /* 0x000fe20000004100 */
[----:B------:R-:W-:Y:S01]  /*4d50*/  @!P1 FMUL.FTZ R82, R44, R25 ;  /* 0x000000192c529220 */ /* 0x000fe20000410000 */
[----:B------:R-:W-:Y:S01]  /*4d60*/  @!P1 F2FP.PACK_AB R163, R163, R50 ;  /* 0x00000032a3a3923e */ /* 0x000fe200000000ff */
[C---:B------:R-:W-:Y:S01]  /*4d70*/  @!P1 FMUL.FTZ R6, R26.reuse, R27 ;  /* 0x0000001b1a069220 */ /* 0x040fe20000410000 */
[----:B------:R-:W-:Y:S01]  /*4d80*/  @!P1 F2FP.PACK_AB R50, R3, R2 ;  /* 0x000000020332923e */ /* 0x000fe200000000ff */
[----:B------:R-:W-:Y:S01]  /*4d90*/  @!P1 FFMA.FTZ R156, R26, R45, -R156 ;  /* 0x0000002d1a9c9223 */ /* 0x000fe2000001089c */
[----:B------:R-:W-:Y:S01]  /*4da0*/  @!P1 MOV R20, R163 ;  /* 0x000000a300149202 */ /* 0x000fe20000000f00 */
[----:B------:R-:W-:Y:S01]  /*4db0*/  @!P1 FFMA.FTZ R82, R24, R47, -R82 ;  /* 0x0000002f18529223 */ /* 0x000fe20000010852 */
[----:B------:R-:W-:Y:S01]  /*4dc0*/  @!P1 MOV R52, R50 ;  /* 0x0000003200349202 */ /* 0x000fe20000000f00 */
[----:B------:R-:W-:Y:S02]  /*4dd0*/  @!P1 FFMA.FTZ R58, R30, R49, -R58 ;  /* 0x000000311e3a9223 */ /* 0x000fe4000001083a */
[----:B------:R-:W-:Y:S01]  /*4de0*/  @!P1 FFMA.FTZ R5, R40, R41, R5 ;  /* 0x0000002928059223 */ /* 0x000fe20000010005 */
[----:B------:R-:W-:Y:S01]  /*4df0*/  @!P1 F2FP.PACK_AB R161, R82, R156 ;  /* 0x0000009c52a1923e */ /* 0x000fe200000000ff */
[----:B------:R-:W-:Y:S01]  /*4e00*/  @!P1 FMUL.FTZ R7, R24, R25 ;  /* 0x0000001918079220 */ /* 0x000fe20000410000 */
[----:B------:R-:W-:Y:S01]  /*4e10*/  @!P1 F2FP.PACK_AB R58, R165, R58 ;  /* 0x0000003aa53a923e */ /* 0x000fe200000000ff */
[----:B------:R-:W-:Y:S01]  /*4e20*/  @!P1 FFMA.FTZ R6, R42, R45, R6 ;  /* 0x0000002d2a069223 */ /* 0x000fe20000010006 */
[----:B------:R-:W-:Y:S01]  /*4e30*/  @!P1 F2FP.PACK_AB R163, R5, R4 ;  /* 0x0000000405a3923e */ /* 0x000fe200000000ff */
[----:B------:R-:W-:Y:S01]  /*4e40*/  @!P1 FFMA.FTZ R7, R44, R47, R7 ;  /* 0x0000002f2c079223 */ /* 0x000fe20000010007 */
[----:B------:R-:W-:Y:S01]  /*4e50*/  @!P1 MOV R23, R58 ;  /* 0x0000003a00179202 */ /* 0x000fe20000000f00 */
[----:B------:R-:W-:Y:S02]  /*4e60*/  @!P1 FFMA.FTZ R8, R46, R49, R8 ;  /* 0x000000312e089223 */ /* 0x000fe40000010008 */
[----:B------:R-:W-:Y:S01]  /*4e70*/  @!P1 FFMA.FTZ R9, R48, R51, R9 ;  /* 0x0000003330099223 */ /* 0x000fe20000010009 */
[----:B------:R-:W-:Y:S01]  /*4e80*/  @!P1 F2FP.PACK_AB R56, R7, R6 ;  /* 0x000000060738923e */ /* 0x000fe200000000ff */
[----:B------:R-:W-:Y:S02]  /*4e90*/  @!P1 IMAD.MOV.U32 R22, RZ, RZ, R161 ;  /* 0x000000ffff169224 */ /* 0x000fe400078e00a1 */
[----:B------:R-:W-:Y:S01]  /*4ea0*/  @!P1 IMAD.MOV.U32 R53, RZ, RZ, R163 ;  /* 0x000000ffff359224 */ /* 0x000fe200078e00a3 */
[----:B------:R-:W-:Y:S02]  /*4eb0*/  @!P1 F2FP.PACK_AB R165, R9, R8 ;  /* 0x0000000809a5923e */ /* 0x000fe400000000ff */
[----:B------:R1:W-:Y:S01]  /*4ec0*/  STG.E.128 [R70.64], R20 ;  /* 0x0000001446007986 */ /* 0x0003e2000c101d10 */
[----:B------:R-:W-:Y:S02]  /*4ed0*/  @!P1 MOV R54, R56 ;  /* 0x0000003800369202 */ /* 0x000fe40000000f00 */
[----:B------:R-:W-:Y:S05]  /*4ee0*/  @!P1 MOV R55, R165 ;  /* 0x000000a500379202 */ /* 0x000fea0000000f00 */
[----:B------:R1:W-:Y:S02]  /*4ef0*/  @!P0 STG.E.128 [R68.64], R52 ;  /* 0x0000003444008986 */ /* 0x0003e4000c101d10 */
.L_x_327:
[----:B------:R-:W-:Y:S05]  /*4f00*/  BSYNC B0 ;  /* 0x0000000000007941 */ /* 0x000fea0003800000 */
.L_x_326:
[----:B------:R-:W-:Y:S05]  /*4f10*/  IADD3 R159, P0, R146, R158, RZ ;  /* 0x0000009e929f7210 */ /* 0x000fea0007f1e0ff */
[----:B------:R-:W-:Y:S01]  /*4f20*/  IMAD.X R157, R157, 0x1, R100, P0 ;  /* 0x000000019d9d7824 */ /* 0x000fe200000e0664 */
[----:B------:R-:W-:Y:S11]  /*4f30*/  ISETP.GE.OR P0, PT, R115, R78, P4 ;  /* 0x0000004e7300720c */ /* 0x000ff60002706670 */
[----:B------:R-:W-:Y:S02]  /*4f40*/  @!UPT UIADD3 URZ, URZ, URZ, URZ ;  /* 0x0000003f3f3ff290 */ /* 0x000fe4000fffe03f */
[----:B------:R-:W-:-:S05]  /*4f50*/  @P0 BRA `(.L_x_321) ;  /* 0x0000090000000947 */ /* 0x000fca0003800000 */
[--C-:B------:R-:W-:Y:S01]  /*4f60*/  @!P1 SHF.R.U32.HI R24, RZ, 0x10, R17.reuse ;  /* 0x00000010ff189819 */ /* 0x100fe20000011611 */
[----:B------:R-:W-:Y:S01]  /*4f70*/  LDS.128 R48, [R103+0x8100] ;  /* 0x0081000067307984 */ /* 0x000fe20000000c00 */
[----:B------:R-:W-:Y:S01]  /*4f80*/  @!P1 SHF.R.U64 R17, R16, 0x10, R17 ;  /* 0x0000001010119819 */ /* 0x000fe20000001211 */
[--C-:B------:R-:W-:Y:S01]  /*4f90*/  @!P1 HADD2.F32 R27, -RZ, R28.reuse.H1_H1 ;  /* 0x3000001cff1b9230 */ /* 0x100fe20000004100 */
[--C-:B------:R-:W-:Y:S01]  /*4fa0*/  @!P1 SHF.R.U32.HI R16, RZ, 0x10, R19.reuse ;  /* 0x00000010ff109819 */ /* 0x100fe20000011613 */
[--C-:B------:R-:W-:Y:S01]  /*4fb0*/  @!P1 HADD2.F32 R31, -RZ, R59.reuse.H1_H1 ;  /* 0x3000003bff1f9230 */ /* 0x100fe20000004100 */
[----:B------:R-:W-:Y:S01]  /*4fc0*/  @!P1 SHF.R.U64 R18, R18, 0x10, R19 ;  /* 0x0000001012129819 */ /* 0x000fe20000001213 */
[----:B------:R-:W-:Y:S01]  /*4fd0*/  @!P1 HADD2.F32 R28, -RZ, R28.H0_H0 ;  /* 0x2000001cff1c9230 */ /* 0x000fe20000004100 */
[----:B-----5:R-:W-:Y:S01]  /*4fe0*/  IADD3 R47, P2, P0, R140, R159, R114 ;  /* 0x0000009f8c2f7210 */ /* 0x020fe2000785e072 */
[----:B-1----:R-:W1:Y:S01]  /*4ff0*/  LDS.128 R20, [R105+0x8100] ;  /* 0x0081000069147984 */ /* 0x002e620000000c00 */
[----:B------:R-:W-:Y:S01]  /*5000*/  @!P1 HADD2.F32 R34, -RZ, R59.H0_H0 ;  /* 0x2000003bff229230 */ /* 0x000fe20000004100 */
[----:B------:R-:W-:Y:S01]  /*5010*/  @!P1 SHF.R.U32.HI R36, RZ, 0x10, R61 ;  /* 0x00000010ff249819 */ /* 0x000fe2000001163d */
[----:B------:R-:W-:Y:S01]  /*5020*/  @!P1 HADD2.F32 R24, -RZ, R24.H0_H0 ;  /* 0x20000018ff189230 */ /* 0x000fe20000004100 */
[----:B------:R-:W-:Y:S01]  /*5030*/  IADD3.X R44, R93, R157, R110, P2, P0 ;  /* 0x0000009d5d2c7210 */ /* 0x000fe200017e046e */
[--C-:B------:R-:W-:Y:S01]  /*5040*/  @!P1 HADD2.F32 R41, -RZ, R57.reuse.H1_H1 ;  /* 0x30000039ff299230 */ /* 0x100fe20000004100 */
[C---:B------:R-:W-:Y:S01]  /*5050*/  LEA R52, P0, R47.reuse, c[0x0][0x1c8], 0x1 ;  /* 0x000072002f347a11 */ /* 0x040fe200078008ff */
[----:B------:R-:W-:Y:S01]  /*5060*/  @!P1 HADD2.F32 R36, -RZ, R36.H0_H0 ;  /* 0x20000024ff249230 */ /* 0x000fe20000004100 */
[----:B------:R-:W-:Y:S01]  /*5070*/  @!P1 SHF.R.U32.HI R45, RZ, 0x10, R63 ;  /* 0x00000010ff2d9819 */ /* 0x000fe2000001163f */
[----:B------:R-:W-:Y:S01]  /*5080*/  @!P1 HADD2.F32 R38, -RZ, R57.H0_H0 ;  /* 0x20000039ff269230 */ /* 0x000fe20000004100 */
[----:B------:R-:W-:Y:S01]  /*5090*/  LEA.HI.X R53, R47, c[0x0][0x1cc], R44, 0x1, P0 ;  /* 0x000073002f357a11 */ /* 0x000fe200000f0c2c */
[----:B------:R-:W-:Y:S01]  /*50a0*/  @!P1 HADD2.F32 R17, -RZ, R17.H0_H0 ;  /* 0x20000011ff119230 */ /* 0x000fe20000004100 */
[----:B------:R-:W-:Y:S01]  /*50b0*/  @!P1 SHF.R.U64 R60, R60, 0x10, R61 ;  /* 0x000000103c3c9819 */ /* 0x000fe2000000123d */
[----:B------:R-:W-:Y:S01]  /*50c0*/  @!P1 HADD2.F32 R45, -RZ, R45.H0_H0 ;  /* 0x2000002dff2d9230 */ /* 0x000fe20000004100 */
[----:B------:R-:W-:Y:S01]  /*50d0*/  @!P1 SHF.R.U64 R40, R62, 0x10, R63 ;  /* 0x000000103e289819 */ /* 0x000fe2000000123f */
[----:B------:R-:W-:Y:S01]  /*50e0*/  @!P1 HADD2.F32 R18, -RZ, R18.H0_H0 ;  /* 0x20000012ff129230 */ /* 0x000fe20000004100 */
[----:B------:R-:W-:Y:S03]  /*50f0*/  ISETP.GE.AND P0, PT, R113, c[0x0][0x1d4], PT ;  /* 0x0000750071007a0c */ /* 0x000fe60003f06270 */
[----:B------:R-:W-:Y:S01]  /*5100*/  @!P1 HADD2.F32 R40, -RZ, R40.H0_H0 ;  /* 0x20000028ff289230 */ /* 0x000fe20000004100 */
[----:B-1----:R-:W-:Y:S02]  /*5110*/  @!P1 MOV R19, R20 ;  /* 0x0000001400139202 */ /* 0x002fe40000000f00 */
[----:B------:R-:W-:Y:S02]  /*5120*/  @!P1 MOV R32, R48 ;  /* 0x0000003000209202 */ /* 0x000fe40000000f00 */
[----:B------:R-:W-:Y:S01]  /*5130*/  @!P1 MOV R35, R49 ;  /* 0x0000003100239202 */ /* 0x000fe20000000f00 */
[----:B------:R-:W-:Y:S01]  /*5140*/  @!P1 HADD2.F32 R30, -RZ, R19.H0_H0 ;  /* 0x20000013ff1e9230 */ /* 0x000fe20000004100 */
[----:B------:R-:W-:Y:S01]  /*5150*/  @!P1 MOV R26, R21 ;  /* 0x00000015001a9202 */ /* 0x000fe20000000f00 */
[----:B------:R-:W-:Y:S01]  /*5160*/  @!P1 HADD2.F32 R29, -RZ, R32.H0_H0 ;  /* 0x20000020ff1d9230 */ /* 0x000fe20000004100 */
[----:B------:R-:W-:Y:S01]  /*5170*/  @!P1 MOV R37, R50 ;  /* 0x0000003200259202 */ /* 0x000fe20000000f00 */
[--C-:B------:R-:W-:Y:S01]  /*5180*/  @!P1 HADD2.F32 R33, -RZ, R35.reuse.H0_H0 ;  /* 0x20000023ff219230 */ /* 0x100fe20000004100 */
[CC--:B------:R-:W-:Y:S01]  /*5190*/  @!P1 FMUL.FTZ R2, R30.reuse, R27.reuse ;  /* 0x0000001b1e029220 */ /* 0x0c0fe20000410000 */
[----:B------:R-:W-:Y:S01]  /*51a0*/  @!P1 HADD2.F32 R25, -RZ, R26.H0_H0 ;  /* 0x2000001aff199230 */ /* 0x000fe20000004100 */
[----:B------:R-:W-:Y:S01]  /*51b0*/  @!P1 FMUL.FTZ R44, R29, R27 ;  /* 0x0000001b1d2c9220 */ /* 0x000fe20000410000 */
[----:B------:R-:W-:Y:S01]  /*51c0*/  @!P1 HADD2.F32 R32, -RZ, R32.H1_H1 ;  /* 0x30000020ff209230 */ /* 0x000fe20000004100 */
[-C--:B------:R-:W-:Y:S02]  /*51d0*/  @!P1 FMUL.FTZ R46, R33, R28.reuse ;  /* 0x0000001c212e9220 */ /* 0x080fe40000410000 */
[-C--:B------:R-:W-:Y:S02]  /*51e0*/  @!P1 FFMA.FTZ R44, R30, R31.reuse, -R44 ;  /* 0x0000001f1e2c9223 */ /* 0x080fe4000001082c */
[----:B------:R-:W-:Y:S01]  /*51f0*/  @!P1 FFMA.FTZ R2, R29, R31, R2 ;  /* 0x0000001f1d029223 */ /* 0x000fe20000010002 */
[----:B------:R-:W-:Y:S01]  /*5200*/  @!P1 HADD2.F32 R31, -RZ, R35.H1_H1 ;  /* 0x30000023ff1f9230 */ /* 0x000fe20000004100 */
[C---:B------:R-:W-:Y:S01]  /*5210*/  @!P1 FMUL.FTZ R4, R25.reuse, R28 ;  /* 0x0000001c19049220 */ /* 0x040fe20000410000 */
[----:B------:R-:W-:Y:S01]  /*5220*/  @!P1 HADD2.F32 R29, -RZ, R60.H0_H0 ;  /* 0x2000003cff1d9230 */ /* 0x000fe20000004100 */
[----:B------:R-:W-:Y:S01]  /*5230*/  @!P1 FFMA.FTZ R46, R25, R34, -R46 ;  /* 0x00000022192e9223 */ /* 0x000fe2000001082e */
[----:B------:R-:W-:Y:S01]  /*5240*/  @!P1 HADD2.F32 R25, -RZ, R26.H1_H1 ;  /* 0x3000001aff199230 */ /* 0x000fe20000004100 */
[-C--:B------:R-:W-:Y:S01]  /*5250*/  @!P1 FMUL.FTZ R47, R31, R24.reuse ;  /* 0x000000181f2f9220 */ /* 0x080fe20000410000 */
[----:B------:R-:W-:Y:S01]  /*5260*/  @!P1 HADD2.F32 R26, -RZ, R19.H1_H1 ;  /* 0x30000013ff1a9230 */ /* 0x000fe20000004100 */
[----:B------:R-:W-:Y:S01]  /*5270*/  @!P1 FMUL.FTZ R55, R32, R17 ;  /* 0x0000001120379220 */ /* 0x000fe20000410000 */
[----:B------:R-:W-:Y:S01]  /*5280*/  @!P1 MOV R35, R51 ;  /* 0x0000003300239202 */ /* 0x000fe20000000f00 */
[C---:B------:R-:W-:Y:S01]  /*5290*/  @!P1 FMUL.FTZ R5, R25.reuse, R24 ;  /* 0x0000001819059220 */ /* 0x040fe20000410000 */
[----:B------:R-:W-:Y:S01]  /*52a0*/  @!P1 HADD2.F32 R19, -RZ, R11.H1_H1 ;  /* 0x3000000bff139230 */ /* 0x000fe20000004100 */
[----:B------:R-:W-:Y:S01]  /*52b0*/  @!P1 FFMA.FTZ R47, R25, R36, -R47 ;  /* 0x00000024192f9223 */ /* 0x000fe2000001082f */
[----:B------:R-:W-:Y:S01]  /*52c0*/  @!P1 MOV R25, R23 ;  /* 0x0000001700199202 */ /* 0x000fe20000000f00 */
[C---:B------:R-:W-:Y:S01]  /*52d0*/  @!P1 FMUL.FTZ R3, R26.reuse, R17 ;  /* 0x000000111a039220 */ /* 0x040fe20000410000 */
[----:B------:R-:W-:Y:S01]  /*52e0*/  @!P1 HADD2.F32 R17, -RZ, R16.H0_H0 ;  /* 0x20000010ff119230 */ /* 0x000fe20000004100 */
[-C--:B------:R-:W-:Y:S01]  /*52f0*/  @!P1 FFMA.FTZ R55, R26, R29.reuse, -R55 ;  /* 0x0000001d1a379223 */ /* 0x080fe20000010837 */
[----:B------:R-:W-:Y:S01]  /*5300*/  @!P1 HADD2.F32 R42, -RZ, R35.H1_H1 ;  /* 0x30000023ff2a9230 */ /* 0x000fe20000004100 */
[----:B------:R-:W-:Y:S01]  /*5310*/  @!P1 FFMA.FTZ R3, R32, R29, R3 ;  /* 0x0000001d20039223 */ /* 0x000fe20000010003 */
[----:B------:R-:W-:Y:S01]  /*5320*/  @!P1 HADD2.F32 R16, -RZ, R25.H1_H1 ;  /* 0x30000019ff109230 */ /* 0x000fe20000004100 */
[----:B------:R-:W-:Y:S01]  /*5330*/  @!P1 FFMA.FTZ R4, R33, R34, R4 ;  /* 0x0000002221049223 */ /* 0x000fe20000010004 */
[----:B------:R-:W-:Y:S01]  /*5340*/  @!P1 F2FP.PACK_AB R46, R47, R46 ;  /* 0x0000002e2f2e923e */ /* 0x000fe200000000ff */
[-C--:B------:R-:W-:Y:S01]  /*5350*/  @!P1 FMUL.FTZ R65, R42, R17.reuse ;  /* 0x000000112a419220 */ /* 0x080fe20000410000 */
[----:B------:R-:W-:Y:S01]  /*5360*/  @!P1 F2FP.PACK_AB R55, R55, R44 ;  /* 0x0000002c3737923e */ /* 0x000fe200000000ff */
[C---:B------:R-:W-:Y:S01]  /*5370*/  @!P1 FMUL.FTZ R9, R16.reuse, R17 ;  /* 0x0000001110099220 */ /* 0x040fe20000410000 */
[----:B------:R-:W-:Y:S01]  /*5380*/  @!P1 MOV R21, R46 ;  /* 0x0000002e00159202 */ /* 0x000fe20000000f00 */
[----:B------:R-:W-:Y:S01]  /*5390*/  @!P1 FFMA.FTZ R65, R16, R45, -R65 ;  /* 0x0000002d10419223 */ /* 0x000fe20000010841 */
[----:B------:R-:W-:Y:S01]  /*53a0*/  @!P1 HADD2.F32 R16, -RZ, R11.H0_H0 ;  /* 0x2000000bff109230 */ /* 0x000fe20000004100 */
[----:B------:R-:W-:Y:S01]  /*53b0*/  @!P1 IMAD.MOV.U32 R11, RZ, RZ, R22 ;  /* 0x000000ffff0b9224 */ /* 0x000fe200078e0016 */
[----:B------:R-:W-:Y:S01]  /*53c0*/  @!P1 HADD2.F32 R39, -RZ, R35.H0_H0 ;  /* 0x20000023ff279230 */ /* 0x000fe20000004100 */
[----:B------:R-:W-:Y:S01]  /*53d0*/  @!P1 FFMA.FTZ R5, R31, R36, R5 ;  /* 0x000000241f059223 */ /* 0x000fe20000010005 */
[--C-:B------:R-:W-:Y:S01]  /*53e0*/  @!P1 HADD2.F32 R35, -RZ, R37.reuse.H0_H0 ;  /* 0x20000025ff239230 */ /* 0x100fe20000004100 */
[----:B------:R-:W-:Y:S01]  /*53f0*/  @!P1 MOV R20, R55 ;  /* 0x0000003700149202 */ /* 0x000fe20000000f00 */
[----:B------:R-:W-:Y:S01]  /*5400*/  @!P1 HADD2.F32 R37, -RZ, R37.H1_H1 ;  /* 0x30000025ff259230 */ /* 0x000fe20000004100 */
[----:B------:R-:W-:Y:S01]  /*5410*/  @!P1 FMUL.FTZ R54, R39, R19 ;  /* 0x0000001327369220 */ /* 0x000fe20000410000 */
[----:B------:R-:W-:Y:S01]  /*5420*/  @!P1 HADD2.F32 R24, -RZ, R25.H0_H0 ;  /* 0x20000019ff189230 */ /* 0x000fe20000004100 */
[----:B------:R-:W-:Y:S01]  /*5430*/  @!P1 FMUL.FTZ R56, R35, R16 ;  /* 0x0000001023389220 */ /* 0x000fe20000410000 */
[--C-:B------:R-:W-:Y:S01]  /*5440*/  @!P1 HADD2.F32 R17, -RZ, R11.reuse.H0_H0 ;  /* 0x2000000bff119230 */ /* 0x100fe20000004100 */
[----:B------:R-:W-:Y:S01]  /*5450*/  @!P1 FMUL.FTZ R67, R37, R18 ;  /* 0x0000001225439220 */ /* 0x000fe20000410000 */
[----:B------:R-:W-:Y:S01]  /*5460*/  @!P1 F2FP.PACK_AB R44, R3, R2 ;  /* 0x00000002032c923e */ /* 0x000fe200000000ff */
[C---:B------:R-:W-:Y:S01]  /*5470*/  @!P1 FFMA.FTZ R54, R24.reuse, R41, -R54 ;  /* 0x0000002918369223 */ /* 0x040fe20000010836 */
[----:B------:R-:W-:Y:S01]  /*5480*/  @!P1 F2FP.PACK_AB R47, R5, R4 ;  /* 0x00000004052f923e */ /* 0x000fe200000000ff */
[C---:B------:R-:W-:Y:S01]  /*5490*/  @!P1 FFMA.FTZ R56, R17.reuse, R38, -R56 ;  /* 0x0000002611389223 */ /* 0x040fe20000010838 */
[----:B------:R-:W-:Y:S01]  /*54a0*/  @!P1 MOV R48, R44 ;  /* 0x0000002c00309202 */ /* 0x000fe20000000f00 */
[----:B------:R-:W-:Y:S01]  /*54b0*/  @!P1 FMUL.FTZ R6, R17, R16 ;  /* 0x0000001011069220 */ /* 0x000fe20000410000 */
[----:B------:R-:W-:Y:S01]  /*54c0*/  @!P1 F2FP.PACK_AB R54, R65, R54 ;  /* 0x000000364136923e */ /* 0x000fe200000000ff */
[----:B------:R-:W-:Y:S01]  /*54d0*/  @!P1 FMUL.FTZ R8, R24, R19 ;  /* 0x0000001318089220 */ /* 0x000fe20000410000 */
[----:B------:R-:W-:Y:S01]  /*54e0*/  @!P1 MOV R49, R47 ;  /* 0x0000002f00319202 */ /* 0x000fe20000000f00 */
[----:B------:R-:W-:Y:S01]  /*54f0*/  @!P1 FFMA.FTZ R6, R35, R38, R6 ;  /* 0x0000002623069223 */ /* 0x000fe20000010006 */
[----:B------:R-:W-:Y:S01]  /*5500*/  @!P1 HADD2.F32 R11, -RZ, R11.H1_H1 ;  /* 0x3000000bff0b9230 */ /* 0x000fe20000004100 */
[----:B------:R-:W-:Y:S04]  /*5510*/  @!P1 IMAD.MOV.U32 R23, RZ, RZ, R54 ;  /* 0x000000ffff179224 */ /* 0x000fe800078e0036 */
[C---:B------:R-:W-:Y:S02]  /*5520*/  @!P1 FFMA.FTZ R67, R11.reuse, R40, -R67 ;  /* 0x000000280b439223 */ /* 0x040fe40000010843 */
[----:B------:R-:W-:Y:S03]  /*5530*/  @!P1 FMUL.FTZ R7, R11, R18 ;  /* 0x000000120b079220 */ /* 0x000fe60000410000 */
[----:B------:R-:W-:Y:S01]  /*5540*/  @!P1 F2FP.PACK_AB R67, R67, R56 ;  /* 0x000000384343923e */ /* 0x000fe200000000ff */
[----:B------:R-:W-:Y:S02]  /*5550*/  @!P1 FFMA.FTZ R7, R37, R40, R7 ;  /* 0x0000002825079223 */ /* 0x000fe40000010007 */
[----:B------:R-:W-:Y:S01]  /*5560*/  @!P1 FFMA.FTZ R8, R39, R41, R8 ;  /* 0x0000002927089223 */ /* 0x000fe20000010008 */
[----:B------:R-:W-:Y:S01]  /*5570*/  @!P1 MOV R22, R67 ;  /* 0x0000004300169202 */ /* 0x000fe20000000f00 */
[----:B------:R-:W-:Y:S01]  /*5580*/  @!P1 FFMA.FTZ R9, R42, R45, R9 ;  /* 0x0000002d2a099223 */ /* 0x000fe20000010009 */
[----:B------:R-:W-:Y:S03]  /*5590*/  @!P1 F2FP.PACK_AB R56, R7, R6 ;  /* 0x000000060738923e */ /* 0x000fe600000000ff */
[----:B------:R1:W-:Y:S01]  /*55a0*/  STG.E.128 [R52.64], R20 ;  /* 0x0000001434007986 */ /* 0x0003e2000c101d10 */
[----:B------:R-:W-:Y:S02]  /*55b0*/  @!P1 F2FP.PACK_AB R65, R9, R8 ;  /* 0x000000080941923e */ /* 0x000fe400000000ff */
[----:B------:R-:W-:Y:S02]  /*55c0*/  @!P1 MOV R50, R56 ;  /* 0x0000003800329202 */ /* 0x000fe40000000f00 */
        /* <DEDUP_REMOVED lines=8> */
.L_x_305:
[----:B------:R-:W-:Y:S01]  /*5650*/  IMAD R2, R43, -0x60, R0 ;  /* 0xffffffa02b027824 */ /* 0x000fe200078e0200 */
[----:B------:R-:W-:Y:S04]  /*5660*/  BSSY B0, `(.L_x_328) ;  /* 0x000000b000007945 */ /* 0x000fe80003800000 */
[----:B------:R-:W-:Y:S04]  /*5670*/  IMNMX R8, R2, 0x60, PT ;  /* 0x0000006002087817 */ /* 0x000fe80003800200 */
[----:B------:R-:W-:Y:S11]  /*5680*/  ISETP.GE.AND P0, PT, R121, R8, PT ;  /* 0x000000087900720c */ /* 0x000ff60003f06270 */
[----:B------:R-:W-:Y:S02]  /*5690*/  @!UPT UIADD3 URZ, URZ, URZ, URZ ;  /* 0x0000003f3f3ff290 */ /* 0x000fe4000fffe03f */
[----:B------:R-:W-:-:S05]  /*56a0*/  @P0 BRA `(.L_x_329) ;  /* 0x0000006000000947 */ /* 0x000fca0003800000 */
[----:B------:R-:W1:Y:S01]  /*56b0*/  @!P4 LDS.128 R16, [R120+0x8100] ;  /* 0x008100007810c984 */ /* 0x000e620000000c00 */
[----:B------:R-:W-:Y:S11]  /*56c0*/  ISETP.GE.AND P0, PT, R119, c[0x0][0x1d4], PT ;  /* 0x0000750077007a0c */ /* 0x000ff60003f06270 */
[----:B------:R-:W-:Y:S02]  /*56d0*/  @!UPT UIADD3 URZ, URZ, URZ, URZ ;  /* 0x0000003f3f3ff290 */ /* 0x000fe4000fffe03f */
[----:B------:R-:W2:Y:S04]  /*56e0*/  @!P0 LDS.128 R4, [R120+0xb100] ;  /* 0x00b1000078048984 */ /* 0x000ea80000000c00 */
[----:B-1----:R1:W-:Y:S04]  /*56f0*/  @!P4 STG.E.128 [R66.64], R16 ;  /* 0x000000104200c986 */ /* 0x0023e8000c101d10 */
[----:B--2---:R1:W-:Y:S02]  /*5700*/  @!P0 STG.E.128 [R66.64+0x80], R4 ;  /* 0x0000800442008986 */ /* 0x0043e4000c101d10 */
.L_x_329:
[----:B------:R-:W-:Y:S05]  /*5710*/  BSYNC B0 ;  /* 0x0000000000007941 */ /* 0x000fea0003800000 */
.L_x_328:
[----:B------:R-:W-:Y:S01]  /*5720*/  ISETP.GE.AND P0, PT, R118, R8, PT ;  /* 0x000000087600720c */ /* 0x000fe20003f06270 */
[----:B------:R-:W-:Y:S01]  /*5730*/  @!UPT UIADD3 URZ, URZ, URZ, URZ ;  /* 0x0000003f3f3ff290 */ /* 0x000fe2000fffe03f */
[----:B------:R-:W-:Y:S11]  /*5740*/  BSSY B0, `(.L_x_330) ;  /* 0x0000008000007945 */ /* 0x000ff60003800000 */
[----:B------:R-:W-:-:S05]  /*5750*/  @P0 BRA `(.L_x_331) ;  /* 0x0000006000000947 */ /* 0x000fca0003800000 */
[----:B-1----:R-:W1:Y:S01]  /*5760*/  @!P4 LDS.128 R16, [R120+0x9100] ;  /* 0x009100007810c984 */ /* 0x002e620000000c00 */
[----:B------:R-:W-:Y:S11]  /*5770*/  ISETP.GE.AND P0, PT, R119, c[0x0][0x1d4], PT ;  /* 0x0000750077007a0c */ /* 0x000ff60003f06270 */
[----:B------:R-:W-:Y:S02]  /*5780*/  @!UPT UIADD3 URZ, URZ, URZ, URZ ;  /* 0x0000003f3f3ff290 */ /* 0x000fe4000fffe03f */
[----:B------:R-:W2:Y:S04]  /*5790*/  @!P0 LDS.128 R4, [R120+0xc100] ;  /* 0x00c1000078048984 */ /* 0x000ea80000000c00 */
[----:B-1----:R1:W-:Y:S04]  /*57a0*/  @!P4 STG.E.128 [R64.64], R16 ;  /* 0x000000104000c986 */ /* 0x0023e8000c101d10 */
[----:B--2---:R1:W-:Y:S02]  /*57b0*/  @!P0 STG.E.128 [R64.64+0x80], R4 ;  /* 0x0000800440008986 */ /* 0x0043e4000c101d10 */
.L_x_331:
[----:B------:R-:W-:Y:S05]  /*57c0*/  BSYNC B0 ;  /* 0x0000000000007941 */ /* 0x000fea0003800000 */
.L_x_330:
[----:B------:R-:W-:Y:S11]  /*57d0*/  ISETP.GE.AND P0, PT, R115, R8, PT ;  /* 0x000000087300720c */ /* 0x000ff60003f06270 */
[----:B------:R-:W-:Y:S02]  /*57e0*/  @!UPT UIADD3 URZ, URZ, URZ, URZ ;  /* 0x0000003f3f3ff290 */ /* 0x000fe4000fffe03f */
[----:B------:R-:W-:-:S05]  /*57f0*/  @P0 BRA `(.L_x_321) ;  /* 0x0000006000000947 */ /* 0x000fca0003800000 */
[----:B-1----:R-:W1:Y:S01]  /*5800*/  @!P4 LDS.128 R16, [R120+0xa100] ;  /* 0x00a100007810c984 */ /* 0x002e620000000c00 */
[----:B------:R-:W-:Y:S11]  /*5810*/  ISETP.GE.AND P0, PT, R119, c[0x0][0x1d4], PT ;  /* 0x0000750077007a0c */ /* 0x000ff60003f06270 */
[----:B------:R-:W-:Y:S02]  /*5820*/  @!UPT UIADD3 URZ, URZ, URZ, URZ ;  /* 0x0000003f3f3ff290 */ /* 0x000fe4000fffe03f */
[----:B------:R-:W2:Y:S04]  /*5830*/  @!P0 LDS.128 R4, [R120+0xd100] ;  /* 0x00d1000078048984 */ /* 0x000ea80000000c00 */
[----:B-1----:R1:W-:Y:S04]  /*5840*/  @!P4 STG.E.128 [R62.64], R16 ;  /* 0x000000103e00c986 */ /* 0x0023e8000c101d10 */
[----:B--2---:R1:W-:Y:S02]  /*5850*/  @!P0 STG.E.128 [R62.64+0x80], R4 ;  /* 0x000080043e008986 */ /* 0x0043e4000c101d10 */
.L_x_321:
[----:B------:R-:W-:Y:S05]  /*5860*/  BSYNC B2 ;  /* 0x0000000000027941 */ /* 0x000fea0003800000 */
.L_x_304:
[----:B-12---:R-:W-:Y:S01]  /*5870*/  IMAD R5, R43, -0x60, RZ ;  /* 0xffffffa02b057824 */ /* 0x006fe200078e02ff */
[----:B------:R-:W-:Y:S01]  /*5880*/  ISETP.NE.AND P5, PT, R125, RZ, PT ;  /* 0x000000ff7d00720c */ /* 0x000fe20003fa5270 */
[----:B------:R-:W-:Y:S01]  /*5890*/  IMAD.WIDE.U32 R16, R43, 0x60, RZ ;  /* 0x000000602b107825 */ /* 0x000fe200078e00ff */
[----:B------:R-:W-:Y:S02]  /*58a0*/  BSSY B0, `(.L_x_332) ;  /* 0x0000041000007945 */ /* 0x000fe40003800000 */
[----:B------:R-:W-:Y:S01]  /*58b0*/  IADD3 R4, R86, R5, RZ ;  /* 0x0000000556047210 */ /* 0x000fe20007ffe0ff */
[----:B------:R-:W-:Y:S01]  /*58c0*/  IMAD R77, R77, 0x60, RZ ;  /* 0x000000604d4d7824 */ /* 0x000fe200078e02ff */
[----:B------:R-:W-:Y:S02]  /*58d0*/  IADD3 R7, P0, R89, R16, RZ ;  /* 0x0000001059077210 */ /* 0x000fe40007f1e0ff */
[----:B------:R-:W-:Y:S01]  /*58e0*/  ISETP.GE.AND P1, PT, R4, 0x21, PT ;  /* 0x000000210400780c */ /* 0x000fe20003f26270 */
[----:B------:R-:W-:Y:S04]  /*58f0*/  IMAD.IADD R2, R17, 0x1, R77 ;  /* 0x0000000111027824 */ /* 0x000fe800078e024d */
[----:B------:R-:W-:Y:S08]  /*5900*/  IMAD.X R3, R2, 0x1, R87, P0 ;  /* 0x0000000102037824 */ /* 0x000ff000000e0657 */
[----:B------:R-:W-:Y:S05]  /*5910*/  @P1 IADD3 R9, P0, R7, 0x20, RZ ;  /* 0x0000002007091810 */ /* 0x000fea0007f1e0ff */
[----:B------:R-:W-:Y:S01]  /*5920*/  @P1 IMAD.X R6, RZ, RZ, R3, P0 ;  /* 0x000000ffff061224 */ /* 0x000fe200000e0603 */
[----:B------:R-:W-:Y:S03]  /*5930*/  ISETP.GE.AND P0, PT, R4, 0x41, PT ;  /* 0x000000410400780c */ /* 0x000fe60003f06270 */
[----:B------:R-:W-:Y:S04]  /*5940*/  @P1 IMAD R6, R6, c[0x0][0x258], RZ ;  /* 0x0000960006061a24 */ /* 0x000fe800078e02ff */
[----:B------:R-:W-:Y:S06]  /*5950*/  @P1 IMAD R6, R9, c[0x0][0x25c], R6 ;  /* 0x0000970009061a24 */ /* 0x000fec00078e0206 */
[----:B------:R-:W-:Y:S04]  /*5960*/  @P0 IADD3 R11, P2, R7, 0x40, RZ ;  /* 0x00000040070b0810 */ /* 0x000fe80007f5e0ff */
[----:B------:R-:W-:Y:S02]  /*5970*/  @P0 IADD3.X R8, RZ, R3, RZ, P2, !PT ;  /* 0x00000003ff080210 */ /* 0x000fe400017fe4ff */
[----:B------:R-:W-:Y:S03]  /*5980*/  ISETP.GE.AND P2, PT, R4, 0x1, PT ;  /* 0x000000010400780c */ /* 0x000fe60003f46270 */
[----:B------:R-:W-:Y:S04]  /*5990*/  @P0 IMAD R8, R8, c[0x0][0x258], RZ ;  /* 0x0000960008080a24 */ /* 0x000fe800078e02ff */
[----:B------:R-:W-:Y:S06]  /*59a0*/  @P0 IMAD R8, R11, c[0x0][0x25c], R8 ;  /* 0x000097000b080a24 */ /* 0x000fec00078e0208 */
[----:B------:R-:W-:Y:S02]  /*59b0*/  @P2 IMAD.MOV.U32 R82, RZ, RZ, R128 ;  /* 0x000000ffff522224 */ /* 0x000fe400078e0080 */
[----:B------:R-:W-:Y:S02]  /*59c0*/  @P2 IMAD R4, R3, c[0x0][0x258], RZ ;  /* 0x0000960003042a24 */ /* 0x000fe400078e02ff */
[C---:B------:R-:W-:Y:S04]  /*59d0*/  @P2 IMAD.WIDE.U32 R20, R7.reuse, c[0x0][0x258], R82 ;  /* 0x0000960007142a25 */ /* 0x040fe800078e0052 */
[----:B------:R-:W-:Y:S01]  /*59e0*/  @P2 IMAD R4, R7, c[0x0][0x25c], R4 ;  /* 0x0000970007042a24 */ /* 0x000fe200078e0204 */
[C---:B------:R-:W-:Y:S01]  /*59f0*/  @P2 LEA R18, P3, R20.reuse, c[0x0][0x250], 0x1 ;  /* 0x0000940014122a11 */ /* 0x040fe200078608ff */
[----:B------:R-:W-:Y:S03]  /*5a00*/  @P1 IMAD.MOV.U32 R82, RZ, RZ, R128 ;  /* 0x000000ffff521224 */ /* 0x000fe600078e0080 */
[----:B------:R-:W-:Y:S01]  /*5a10*/  @P2 IADD3 R4, R21, R4, RZ ;  /* 0x0000000415042210 */ /* 0x000fe20007ffe0ff */
[----:B------:R-:W-:Y:S03]  /*5a20*/  @P1 IMAD.WIDE.U32 R22, R9, c[0x0][0x258], R82 ;  /* 0x0000960009161a25 */ /* 0x000fe600078e0052 */
[----:B------:R-:W-:Y:S01]  /*5a30*/  @P2 LEA.HI.X R19, R20, c[0x0][0x254], R4, 0x1, P3 ;  /* 0x0000950014132a11 */ /* 0x000fe200018f0c04 */
[----:B------:R-:W-:Y:S01]  /*5a40*/  @P0 IMAD.MOV.U32 R82, RZ, RZ, R128 ;  /* 0x000000ffff520224 */ /* 0x000fe200078e0080 */
[C---:B------:R-:W-:Y:S02]  /*5a50*/  @P1 LEA R20, P3, R22.reuse, c[0x0][0x250], 0x1 ;  /* 0x0000940016141a11 */ /* 0x040fe400078608ff */
[----:B------:R-:W-:Y:S01]  /*5a60*/  @P1 IADD3 R6, R23, R6, RZ ;  /* 0x0000000617061210 */ /* 0x000fe20007ffe0ff */
[----:B------:R-:W-:Y:S01]  /*5a70*/  @!PT LDS RZ, [RZ] ;  /* 0x00000000fffff984 */ /* 0x000fe20000000800 */
[----:B------:R-:W-:Y:S01]  /*5a80*/  @!PT LDS RZ, [RZ] ;  /* 0x00000000fffff984 */ /* 0x000fe20000000800 */
[----:B------:R-:W-:Y:S01]  /*5a90*/  @!PT LDS RZ, [RZ] ;  /* 0x00000000fffff984 */ /* 0x000fe20000000800 */
[----:B------:R1:W-:Y:S03]  /*5aa0*/  @P2 LDGSTS.E.BYPASS.LTC128B.128 [R120+0x100], [R18.64], !P5 ;  /* 0x0010000012782fae */ /* 0x0003e6000e901d50 */
[----:B------:R-:W-:Y:S01]  /*5ab0*/  @P1 LEA.HI.X R21, R22, c[0x0][0x254], R6, 0x1, P3 ;  /* 0x0000950016151a11 */ /* 0x000fe200018f0c06 */
[----:B------:R-:W-:Y:S01]  /*5ac0*/  @P0 IMAD.WIDE.U32 R6, R11, c[0x0][0x258], R82 ;  /* 0x000096000b060a25 */ /* 0x000fe200078e0052 */
[----:B------:R1:W-:Y:S01]  /*5ad0*/  @P2 LDGSTS.E.BYPASS.LTC128B.128 [R120+0x3100], [R18.64+0x80], !P6 ;  /* 0x0310008012782fae */ /* 0x0003e2000f101d50 */
[----:B------:R-:W-:Y:S03]  /*5ae0*/  IADD3 R3, P2, R81, R16, RZ ;  /* 0x0000001051037210 */ /* 0x000fe60007f5e0ff */
[----:B------:R-:W-:Y:S01]  /*5af0*/  @P0 LEA R22, P3, R6, c[0x0][0x250], 0x1 ;  /* 0x0000940006160a11 */ /* 0x000fe200078608ff */
[----:B------:R1:W-:Y:S01]  /*5b00*/  @P1 LDGSTS.E.BYPASS.LTC128B.128 [R120+0x1100], [R20.64], !P5 ;  /* 0x0110000014781fae */ /* 0x0003e2000e901d50 */
[----:B------:R-:W-:Y:S01]  /*5b10*/  @P0 IADD3 R8, R7, R8, RZ ;  /* 0x0000000807080210 */ /* 0x000fe20007ffe0ff */
[----:B------:R-:W-:Y:S03]  /*5b20*/  IMAD.X R2, R2, 0x1, R80, P2 ;  /* 0x0000000102027824 */ /* 0x000fe600010e0650 */
[----:B------:R1:W-:Y:S01]  /*5b30*/  @P1 LDGSTS.E.BYPASS.LTC128B.128 [R120+0x4100], [R20.64+0x80], !P6 ;  /* 0x0410008014781fae */ /* 0x0003e2000f101d50 */
[----:B------:R-:W-:Y:S02]  /*5b40*/  @P0 LEA.HI.X R23, R6, c[0x0][0x254], R8, 0x1, P3 ;  /* 0x0000950006170a11 */ /* 0x000fe400018f0c08 */
[----:B------:R-:W-:Y:S03]  /*5b50*/  IADD3 R8, R5, R0, RZ ;  /* 0x0000000005087210 */ /* 0x000fe60007ffe0ff */
[----:B------:R1:W-:Y:S01]  /*5b60*/  @P0 LDGSTS.E.BYPASS.LTC128B.128 [R120+0x2100], [R22.64], !P5 ;  /* 0x0210000016780fae */ /* 0x0003e2000e901d50 */
[----:B------:R-:W-:Y:S04]  /*5b70*/  IMNMX R8, R8, 0x60, PT ;  /* 0x0000006008087817 */ /* 0x000fe80003800200 */
[----:B------:R1:W-:Y:S01]  /*5b80*/  @P0 LDGSTS.E.BYPASS.LTC128B.128 [R120+0x5100], [R22.64+0x80], !P6 ;  /* 0x0510008016780fae */ /* 0x0003e2000f101d50 */
[----:B------:R-:W-:Y:S04]  /*5b90*/  ISETP.GE.AND P0, PT, R121, R8, PT ;  /* 0x000000087900720c */ /* 0x000fe80003f06270 */
[----:B------:R-:W0:Y:S01]  /*5ba0*/  LDGDEPBAR ;  /* 0x00000000000079af */ /* 0x000e220000000000 */
[----:B------:R-:W-:Y:S04]  /*5bb0*/  DEPBAR.LE SB0, 0x0 ;  /* 0x000080000000791a */ /* 0x000fe80000000000 */
[----:B------:R-:W-:Y:S06]  /*5bc0*/  BAR.SYNC.DEFER_BLOCKING 0x0 ;  /* 0x0000000000007b1d */ /* 0x000fec0000010000 */
[----:B------:R-:W-:-:S05]  /*5bd0*/  @P0 BRA `(.L_x_333) ;  /* 0x000000d000000947 */ /* 0x000fca0003800000 */
[----:B-1----:R-:W1:Y:S01]  /*5be0*/  @!P4 LDS.128 R16, [R120+0x100] ;  /* 0x000100007810c984 */ /* 0x002e620000000c00 */
[----:B------:R-:W-:Y:S01]  /*5bf0*/  MOV R78, R126 ;  /* 0x0000007e004e7202 */ /* 0x000fe20000000f00 */
[----:B------:R-:W-:Y:S04]  /*5c00*/  IMAD R9, R2, c[0x0][0x208], RZ ;  /* 0x0000820002097a24 */ /* 0x000fe800078e02ff */
[C---:B------:R-:W-:Y:S04]  /*5c10*/  IMAD.WIDE.U32 R22, R3.reuse, c[0x0][0x208], R78 ;  /* 0x0000820003167a25 */ /* 0x040fe800078e004e */
[----:B------:R-:W-:Y:S01]  /*5c20*/  IMAD R9, R3, c[0x0][0x20c], R9 ;  /* 0x0000830003097a24 */ /* 0x000fe200078e0209 */
[C---:B------:R-:W-:Y:S04]  /*5c30*/  LEA R20, P0, R22.reuse, c[0x0][0x1f8], 0x1 ;  /* 0x00007e0016147a11 */ /* 0x040fe800078008ff */
[----:B------:R-:W-:Y:S04]  /*5c40*/  IADD3 R9, R23, R9, RZ ;  /* 0x0000000917097210 */ /* 0x000fe80007ffe0ff */
[----:B------:R-:W-:Y:S02]  /*5c50*/  LEA.HI.X R21, R22, c[0x0][0x1fc], R9, 0x1, P0 ;  /* 0x00007f0016157a11 */ /* 0x000fe400000f0c09 */
[----:B------:R-:W-:Y:S11]  /*5c60*/  ISETP.GE.AND P0, PT, R119, c[0x0][0x1d4], PT ;  /* 0x0000750077007a0c */ /* 0x000ff60003f06270 */
[----:B------:R-:W-:Y:S02]  /*5c70*/  @!UPT UIADD3 URZ, URZ, URZ, URZ ;  /* 0x0000003f3f3ff290 */ /* 0x000fe4000fffe03f */
[----:B------:R-:W2:Y:S04]  /*5c80*/  @!P0 LDS.128 R4, [R120+0x3100] ;  /* 0x0031000078048984 */ /* 0x000ea80000000c00 */
[----:B-1----:R1:W-:Y:S04]  /*5c90*/  @!P4 STG.E.128 [R20.64], R16 ;  /* 0x000000101400c986 */ /* 0x0023e8000c101d10 */
[----:B--2---:R1:W-:Y:S02]  /*5ca0*/  @!P0 STG.E.128 [R20.64+0x80], R4 ;  /* 0x0000800414008986 */ /* 0x0043e4000c101d10 */
.L_x_333:
[----:B-1----:R-:W-:Y:S05]  /*5cb0*/  BSYNC B0 ;  /* 0x0000000000007941 */ /* 0x002fea0003800000 */
.L_x_332:
[----:B------:R-:W-:Y:S01]  /*5cc0*/  ISETP.GE.AND P0, PT, R118, R8, PT ;  /* 0x000000087600720c */ /* 0x000fe20003f06270 */
[----:B------:R-:W-:Y:S01]  /*5cd0*/  @!UPT UIADD3 URZ, URZ, URZ, URZ ;  /* 0x0000003f3f3ff290 */ /* 0x000fe2000fffe03f */
[----:B------:R-:W-:Y:S11]  /*5ce0*/  BSSY B0, `(.L_x_334) ;  /* 0x0000011000007945 */ /* 0x000ff60003800000 */
[----:B------:R-:W-:-:S05]  /*5cf0*/  @P0 BRA `(.L_x_335) ;  /* 0x000000f000000947 */ /* 0x000fca0003800000 */
[----:B------:R-:W1:Y:S01]  /*5d00*/  @!P4 LDS.128 R16, [R120+0x1100] ;  /* 0x001100007810c984 */ /* 0x000e620000000c00 */
[----:B------:R-:W-:Y:S02]  /*5d10*/  IADD3 R4, P0, R3, 0x20, RZ ;  /* 0x0000002003047810 */ /* 0x000fe40007f1e0ff */
[----:B------:R-:W-:Y:S03]  /*5d20*/  MOV R78, R126 ;  /* 0x0000007e004e7202 */ /* 0x000fe60000000f00 */
[----:B------:R-:W-:Y:S02]  /*5d30*/  IMAD.X R9, RZ, RZ, R2, P0 ;  /* 0x000000ffff097224 */ /* 0x000fe400000e0602 */
[----:B------:R-:W-:Y:S04]  /*5d40*/  IMAD.WIDE.U32 R22, R4, c[0x0][0x208], R78 ;  /* 0x0000820004167a25 */ /* 0x000fe800078e004e */
[----:B------:R-:W-:Y:S01]  /*5d50*/  IMAD R9, R9, c[0x0][0x208], RZ ;  /* 0x0000820009097a24 */ /* 0x000fe200078e02ff */
[----:B------:R-:W-:Y:S03]  /*5d60*/  LEA R20, P0, R22, c[0x0][0x1f8], 0x1 ;  /* 0x00007e0016147a11 */ /* 0x000fe600078008ff */
[----:B------:R-:W-:Y:S04]  /*5d70*/  IMAD R9, R4, c[0x0][0x20c], R9 ;  /* 0x0000830004097a24 */ /* 0x000fe800078e0209 */
[----:B------:R-:W-:Y:S05]  /*5d80*/  IMAD.IADD R9, R23, 0x1, R9 ;  /* 0x0000000117097824 */ /* 0x000fea00078e0209 */
[----:B------:R-:W-:Y:S02]  /*5d90*/  LEA.HI.X R21, R22, c[0x0][0x1fc], R9, 0x1, P0 ;  /* 0x00007f0016157a11 */ /* 0x000fe400000f0c09 */
[----:B------:R-:W-:Y:S11]  /*5da0*/  ISETP.GE.AND P0, PT, R119, c[0x0][0x1d4], PT ;  /* 0x0000750077007a0c */ /* 0x000ff60003f06270 */
[----:B------:R-:W-:Y:S02]  /*5db0*/  @!UPT UIADD3 URZ, URZ, URZ, URZ ;  /* 0x0000003f3f3ff290 */ /* 0x000fe4000fffe03f */
[----:B------:R-:W2:Y:S04]  /*5dc0*/  @!P0 LDS.128 R4, [R120+0x4100] ;  /* 0x0041000078048984 */ /* 0x000ea80000000c00 */
[----:B-1----:R1:W-:Y:S04]  /*5dd0*/  @!P4 STG.E.128 [R20.64], R16 ;  /* 0x000000101400c986 */ /* 0x0023e8000c101d10 */
[----:B--2---:R1:W-:Y:S02]  /*5de0*/  @!P0 STG.E.128 [R20.64+0x80], R4 ;  /* 0x0000800414008986 */ /* 0x0043e4000c101d10 */
.L_x_335:
[----:B------:R-:W-:Y:S05]  /*5df0*/  BSYNC B0 ;  /* 0x0000000000007941 */ /* 0x000fea0003800000 */
.L_x_334:
[----:B------:R-:W-:Y:S01]  /*5e00*/  ISETP.GE.AND P0, PT, R115, R8, PT ;  /* 0x000000087300720c */ /* 0x000fe20003f06270 */
[----:B------:R-:W-:Y:S01]  /*5e10*/  @!UPT UIADD3 URZ, URZ, URZ, URZ ;  /* 0x0000003f3f3ff290 */ /* 0x000fe2000fffe03f */
[----:B------:R-:W-:Y:S11]  /*5e20*/  BSSY B0, `(.L_x_336) ;  /* 0x0000011000007945 */ /* 0x000ff60003800000 */
[----:B------:R-:W-:-:S05]  /*5e30*/  @P0 BRA `(.L_x_337) ;  /* 0x000000f000000947 */ /* 0x000fca0003800000 */
[----:B-1----:R-:W1:Y:S01]  /*5e40*/  @!P4 LDS.128 R16, [R120+0x2100] ;  /* 0x002100007810c984 */ /* 0x002e620000000c00 */
[----:B------:R-:W-:Y:S02]  /*5e50*/  IADD3 R3, P0, R3, 0x40, RZ ;  /* 0x0000004003037810 */ /* 0x000fe40007f1e0ff */
[----:B------:R-:W-:Y:S03]  /*5e60*/  MOV R78, R126 ;  /* 0x0000007e004e7202 */ /* 0x000fe60000000f00 */
[----:B------:R-:W-:Y:S02]  /*5e70*/  IMAD.X R2, RZ, RZ, R2, P0 ;  /* 0x000000ffff027224 */ /* 0x000fe400000e0602 */
[C---:B------:R-:W-:Y:S04]  /*5e80*/  IMAD.WIDE.U32 R20, R3.reuse, c[0x0][0x208], R78 ;  /* 0x0000820003147a25 */ /* 0x040fe800078e004e */
[----:B------:R-:W-:Y:S01]  /*5e90*/  IMAD R2, R2, c[0x0][0x208], RZ ;  /* 0x0000820002027a24 */ /* 0x000fe200078e02ff */
[C---:B------:R-:W-:Y:S03]  /*5ea0*/  LEA R8, P0, R20.reuse, c[0x0][0x1f8], 0x1 ;  /* 0x00007e0014087a11 */ /* 0x040fe600078008ff */
        /* <DEDUP_REMOVED lines=8> */
.L_x_337:
[----:B------:R-:W-:Y:S05]  /*5f30*/  BSYNC B0 ;  /* 0x0000000000007941 */ /* 0x000fea0003800000 */
.L_x_336:
[C---:B------:R-:W-:Y:S02]  /*5f40*/  ISETP.GT.AND P0, PT, R43.reuse, R94, PT ;  /* 0x0000005e2b00720c */ /* 0x040fe40003f04270 */
[----:B------:R-:W-:Y:S11]  /*5f50*/  IADD3 R43, R43, -0x1, RZ ;  /* 0xffffffff2b2b7810 */ /* 0x000ff60007ffe0ff */
[----:B------:R-:W-:Y:S01]  /*5f60*/  @P0 SHF.R.S32.HI R2, RZ, 0x1f, R43 ;  /* 0x0000001fff020819 */ /* 0x000fe2000001142b */
[----:B-1----:R-:W-:Y:S02]  /*5f70*/  @P0 IMAD.MOV.U32 R4, RZ, RZ, R130 ;  /* 0x000000ffff040224 */ /* 0x002fe400078e0082 */
[----:B------:R-:W-:Y:S02]  /*5f80*/  @P0 IMAD.MOV.U32 R5, RZ, RZ, R153 ;  /* 0x000000ffff050224 */ /* 0x000fe400078e0099 */
[----:B------:R-:W-:Y:S02]  /*5f90*/  @P0 IMAD R3, R98, R43, RZ ;  /* 0x0000002b62030224 */ /* 0x000fe400078e02ff */
[-C--:B------:R-:W-:Y:S04]  /*5fa0*/  @P0 IMAD.WIDE.U32 R4, R43, R154.reuse, R4 ;  /* 0x0000009a2b040225 */ /* 0x080fe800078e0004 */
[----:B------:R-:W-:Y:S01]  /*5fb0*/  @P0 IMAD R3, R2, R154, R3 ;  /* 0x0000009a02030224 */ /* 0x000fe200078e0203 */
[C---:B------:R-:W-:Y:S01]  /*5fc0*/  @P0 LEA R6, P1, R4.reuse, c[0x0][0x220], 0x1 ;  /* 0x0000880004060a11 */ /* 0x040fe200078208ff */
[----:B------:R-:W-:Y:S02]  /*5fd0*/  IMAD.U32 R2, RZ, RZ, UR10 ;  /* 0x0000000aff027e24 */ /* 0x000fe4000f8e00ff */
[----:B------:R-:W-:Y:S05]  /*5fe0*/  @P0 IMAD.IADD R3, R5, 0x1, R3 ;  /* 0x0000000105030824 */ /* 0x000fea00078e0203 */
[----:B------:R-:W-:Y:S02]  /*5ff0*/  @P0 LEA.HI.X R7, R4, c[0x0][0x224], R3, 0x1, P1 ;  /* 0x0000890004070a11 */ /* 0x000fe400008f0c03 */
[----:B------:R-:W-:Y:S03]  /*6000*/  @P0 IADD3 R8, P2, P1, R2, 0x80, R6 ;  /* 0x0000008002080810 */ /* 0x000fe6000795e006 */
[----:B------:R-:W-:Y:S01]  /*6010*/  @!PT LDS RZ, [RZ] ;  /* 0x00000000fffff984 */ /* 0x000fe20000000800 */
[----:B------:R-:W-:Y:S01]  /*6020*/  @!PT LDS RZ, [RZ] ;  /* 0x00000000fffff984 */ /* 0x000fe20000000800 */
[----:B------:R-:W-:Y:S01]  /*6030*/  @!PT LDS RZ, [RZ] ;  /* 0x00000000fffff984 */ /* 0x000fe20000000800 */
[----:B------:R1:W-:Y:S01]  /*6040*/  @P0 LDGSTS.E.BYPASS.LTC128B.128 [R120+0x8100], [R6.64], !P5 ;  /* 0x0810000006780fae */ /* 0x0003e2000e901d50 */
[----:B------:R-:W-:Y:S02]  /*6050*/  @P0 IADD3.X R9, RZ, UR9, R7, P2, P1 ;  /* 0x00000009ff090c10 */ /* 0x000fe400097e2407 */
[----:B------:R-:W-:Y:S01]  /*6060*/  @P0 IADD3 R16, P1, R6, UR10, RZ ;  /* 0x0000000a06100c10 */ /* 0x000fe2000ff3e0ff */
[----:B------:R1:W-:Y:S03]  /*6070*/  @P0 LDGSTS.E.BYPASS.LTC128B.128 [R120+0xb100], [R6.64+0x80], !P6 ;  /* 0x0b10008006780fae */ /* 0x0003e6000f101d50 */
[----:B------:R-:W-:Y:S02]  /*6080*/  @P0 IADD3.X R17, R7, UR9, RZ, P1, !PT ;  /* 0x0000000907110c10 */ /* 0x000fe40008ffe4ff */
[C---:B------:R-:W-:Y:S03]  /*6090*/  @P0 IADD3 R4, P1, R16.reuse, UR10, RZ ;  /* 0x0000000a10040c10 */ /* 0x040fe6000ff3e0ff */
[----:B------:R1:W-:Y:S01]  /*60a0*/  @P0 LDGSTS.E.BYPASS.LTC128B.128 [R120+0x9100], [R16.64], !P5 ;  /* 0x0910000010780fae */ /* 0x0003e2000e901d50 */
[C---:B------:R-:W-:Y:S02]  /*60b0*/  @P0 IADD3.X R5, R17.reuse, UR9, RZ, P1, !PT ;  /* 0x0000000911050c10 */ /* 0x040fe40008ffe4ff */
[----:B------:R-:W-:Y:S01]  /*60c0*/  @P0 IADD3 R2, P1, R16, UR12, RZ ;  /* 0x0000000c10020c10 */ /* 0x000fe2000ff3e0ff */
[----:B------:R1:W-:Y:S03]  /*60d0*/  @P0 LDGSTS.E.BYPASS.LTC128B.128 [R120+0xc100], [R8.64], !P6 ;  /* 0x0c10000008780fae */ /* 0x0003e6000f101d50 */
[----:B------:R-:W-:Y:S01]  /*60e0*/  @P0 IADD3.X R3, R17, UR8, RZ, P1, !PT ;  /* 0x0000000811030c10 */ /* 0x000fe20008ffe4ff */
[----:B------:R1:W-:Y:S04]  /*60f0*/  @P0 LDGSTS.E.BYPASS.LTC128B.128 [R120+0xa100], [R4.64], !P5 ;  /* 0x0a10000004780fae */ /* 0x0003e8000e901d50 */
[----:B------:R1:W-:Y:S04]  /*6100*/  @P0 LDGSTS.E.BYPASS.LTC128B.128 [R120+0xd100], [R2.64], !P6 ;  /* 0x0d10000002780fae */ /* 0x0003e8000f101d50 */
[----:B------:R-:W0:Y:S01]  /*6110*/  LDGDEPBAR ;  /* 0x00000000000079af */ /* 0x000e220000000000 */
[----:B------:R-:W-:-:S05]  /*6120*/  @P0 BRA `(.L_x_338) ;  /* 0xffffbba000000947 */ /* 0x000fca000383ffff */
[----:B------:R-:W-:Y:S06]  /*6130*/  BAR.SYNC.DEFER_BLOCKING 0x0 ;  /* 0x0000000000007b1d */ /* 0x000fec0000010000 */
.L_x_303:
[----:B------:R-:W-:Y:S01]  /*6140*/  ISETP.NE.AND P3, PT, R209, 0x1, PT ;  /* 0x00000001d100780c */ /* 0x000fe20003f65270 */
[----:B------:R-:W-:Y:S01]  /*6150*/  IMAD.IADD R123, R122, 0x1, R123 ;  /* 0x000000017a7b7824 */ /* 0x000fe200078e027b */
[----:B-1----:R-:W-:-:S02]  /*6160*/  IADD3 R2, R117, 0x7f, RZ ;  /* 0x0000007f75027810 */ /* 0x002fc40007ffe0ff */
[----:B------:R-:W-:-:S09]  /*6170*/  ISETP.GE.AND P1, PT, R208, 0x1, PT ;  /* 0x00000001d000780c */ /* 0x000fd20003f26270 */
[----:B------:R-:W-:-:S05]  /*6180*/  @P3 IMAD.HI.U32 R0, R2, c[0x0][0x2c8], RZ ;  /* 0x0000b20002003a27 */ /* 0x000fca00078e00ff */
[----:B------:R-:W-:-:S05]  /*6190*/  @P3 SHF.R.U32.HI R2, RZ, c[0x0][0x2cc], R0 ;  /* 0x0000b300ff023a19 */ /* 0x000fca0000011600 */
[----:B------:R-:W-:-:S05]  /*61a0*/  IMAD.IADD R96, R96, 0x1, R2 ;  /* 0x0000000160607824 */ /* 0x000fca00078e0202 */
[----:B------:R-:W-:Y:S01]  /*61b0*/  IADD3 R2, R96, c[0x0][0x328], RZ ;  /* 0x0000ca0060027a10 */ /* 0x000fe20007ffe0ff */
[----:B------:R-:W-:Y:S05]  /*61c0*/  @!P1 BRA `(.L_x_339) ;  /* 0x000000f000009947 */ /* 0x000fea0003800000 */
        /* <DEDUP_REMOVED lines=10> */
.L_x_340:
[----:B------:R-:W-:-:S13]  /*6270*/  ISETP.NE.AND P0, PT, R0, 0x1, PT ;  /* 0x000000010000780c */ /* 0x000fda0003f05270 */
[----:B------:R-:W-:-:S05]  /*6280*/  @P0 IMAD.HI.U32 R4, R3, c[0x0][0x330], RZ ;  /* 0x0000cc0003040a27 */ /* 0x000fca00078e00ff */
[----:B------:R-:W-:-:S05]  /*6290*/  @P0 SHF.R.U32.HI R3, RZ, c[0x0][0x334], R4 ;  /* 0x0000cd00ff030a19 */ /* 0x000fca0000011604 */
.L_x_341:
[----:B------:R-:W-:-:S05]  /*62a0*/  IMAD R3, R3, R0, c[0x0][0x32c] ;  /* 0x0000cb0003037624 */ /* 0x000fca00078e0200 */
[----:B------:R-:W-:-:S04]  /*62b0*/  IMNMX R2, R2, R3, PT ;  /* 0x0000000302027217 */ /* 0x000fc80003800200 */
.L_x_339:
[----:B------:R-:W-:Y:S01]  /*62c0*/  IADD3 R5, R2, 0x5f, RZ ;  /* 0x0000005f02057810 */ /* 0x000fe20007ffe0ff */
[----:B------:R-:W-:-:S04]  /*62d0*/  @P3 IMAD.HI.U32 R0, R117, c[0x0][0x2c8], RZ ;  /* 0x0000b20075003a27 */ /* 0x000fc800078e00ff */
[----:B------:R-:W-:-:S04]  /*62e0*/  IMAD.HI R5, R5, 0x2aaaaaab, RZ ;  /* 0x2aaaaaab05057827 */ /* 0x000fc800078e02ff */
[----:B------:R-:W-:Y:S01]  /*62f0*/  IMAD.MOV.U32 R3, RZ, RZ, R117 ;  /* 0x000000ffff037224 */ /* 0x000fe200078e0075 */
[----:B------:R-:W-:Y:S02]  /*6300*/  @P3 SHF.R.U32.HI R3, RZ, c[0x0][0x2cc], R0 ;  /* 0x0000b300ff033a19 */ /* 0x000fe40000011600 */
[----:B------:R-:W-:-:S03]  /*6310*/  SHF.R.U32.HI R0, RZ, 0x1f, R5 ;  /* 0x0000001fff007819 */ /* 0x000fc60000011605 */
[----:B------:R-:W-:Y:S01]  /*6320*/  IMAD.IADD R3, R116, 0x1, R3 ;  /* 0x0000000174037824 */ /* 0x000fe200078e0203 */
[----:B------:R-:W-:-:S04]  /*6330*/  LEA.HI.SX32 R14, R5, R0, 0x1c ;  /* 0x00000000050e7211 */ /* 0x000fc800078fe2ff */
[----:B------:R-:W-:Y:S02]  /*6340*/  IADD3 R0, R3, -c[0x0][0x324], RZ ;  /* 0x8000c90003007a10 */ /* 0x000fe40007ffe0ff */
[----:B------:R-:W-:Y:S01]  /*6350*/  IMNMX R14, R14, R95, PT ;  /* 0x0000005f0e0e7217 */ /* 0x000fe20003800200 */
        /* <DEDUP_REMOVED lines=10> */
.L_x_343:
[----:B------:R-:W-:-:S04]  /*6400*/  MOV R2, c[0x0][0x32c] ;  /* 0x0000cb0000027a02 */ /* 0x000fc80000000f00 */
[----:B------:R-:W-:-:S13]  /*6410*/  ISETP.NE.AND P0, PT, R2, 0x1, PT ;  /* 0x000000010200780c */ /* 0x000fda0003f05270 */
[----:B------:R-:W-:-:S05]  /*6420*/  @P0 IMAD.HI.U32 R2, R3, c[0x0][0x330], RZ ;  /* 0x0000cc0003020a27 */ /* 0x000fca00078e00ff */
[----:B------:R-:W-:-:S05]  /*6430*/  @P0 SHF.R.U32.HI R3, RZ, c[0x0][0x334], R2 ;  /* 0x0000cd00ff030a19 */ /* 0x000fca0000011602 */
.L_x_344:
[----:B------:R-:W-:-:S05]  /*6440*/  IMAD R3, R3, c[0x0][0x32c], RZ ;  /* 0x0000cb0003037a24 */ /* 0x000fca00078e02ff */
[----:B------:R-:W-:-:S05]  /*6450*/  IMNMX R0, R0, R3, !PT ;  /* 0x0000000300007217 */ /* 0x000fca0007800200 */
.L_x_342:
[----:B------:R-:W-:Y:S01]  /*6460*/  IMAD.HI R0, R0, 0x2aaaaaab, RZ ;  /* 0x2aaaaaab00007827 */ /* 0x000fe200078e02ff */
[----:B------:R-:W-:Y:S01]  /*6470*/  PLOP3.LUT P2, PT, PT, PT, PT, 0x80, 0x0 ;  /* 0x000000000000781c */ /* 0x000fe20003f4f070 */
[----:B------:R-:W-:Y:S01]  /*6480*/  CS2R R66, SRZ ;  /* 0x0000000000427805 */ /* 0x000fe2000001ff00 */
        /* <DEDUP_REMOVED lines=38> */
[----:B------:R-:W-:Y:S05]  /*66f0*/  @!P0 BRA `(.L_x_345) ;  /* 0x00013da000008947 */ /* 0x000fea0003800000 */
[----:B------:R-:W-:Y:S02]  /*6700*/  ISETP.NE.U32.AND P0, PT, RZ, c[0x0][0x340], PT ;  /* 0x0000d000ff007a0c */ /* 0x000fe40003f05070 */
[----:B------:R-:W-:-:S02]  /*6710*/  SHF.R.S32.HI R13, RZ, 0x1f, R74 ;  /* 0x0000001fff0d7819 */ /* 0x000fc4000001144a */
[----:B------:R-:W-:Y:S01]  /*6720*/  SHF.R.S32.HI R3, RZ, 0x1f, R76 ;  /* 0x0000001fff037819 */ /* 0x000fe2000001144c */
[----:B------:R-:W-:Y:S01]  /*6730*/  IMAD R0, R210, c[0x0][0x1b8], RZ ;  /* 0x00006e00d2007a24 */ /* 0x000fe200078e02ff */
[----:B------:R-:W-:Y:S01]  /*6740*/  ISETP.NE.AND.EX P1, PT, RZ, c[0x0][0x344], PT, P0 ;  /* 0x0000d100ff007a0c */ /* 0x000fe20003f25300 */
[----:B------:R-:W-:Y:S01]  /*6750*/  IMAD.WIDE.U32 R10, R76, c[0x0][0x178], RZ ;  /* 0x00005e004c0a7a25 */ /* 0x000fe200078e00ff */
[----:B------:R-:W-:Y:S01]  /*6760*/  ISETP.NE.U32.AND P2, PT, RZ, c[0x0][0x350], PT ;  /* 0x0000d400ff007a0c */ /* 0x000fe20003f45070 */
[----:B------:R-:W-:-:S10]  /*6770*/  ULDC.64 UR10, c[0x0][0x1e0] ;  /* 0x00007800000a7ab9 */ /* 0x000fd40000000a00 */
[----:B------:R-:W-:-:S04]  /*6780*/  @P1 IMAD.MOV.U32 R6, RZ, RZ, 0x4 ;  /* 0x00000004ff061424 */ /* 0x000fc800078e00ff */
[----:B------:R-:W-:-:S05]  /*6790*/  @P1 IMAD.WIDE R6, R213, R6, c[0x0][0x340] ;  /* 0x0000d000d5061625 */ /* 0x000fca00078e0206 */
[----:B------:R1:W2:Y:S01]  /*67a0*/  @P1 LDG.E R2, [R6.64] ;  /* 0x0000001006021981 */ /* 0x0002a2000c1e1900 */
[----:B------:R-:W-:Y:S01]  /*67b0*/  LEA.HI R4, R13, R74, RZ, 0x3 ;  /* 0x0000004a0d047211 */ /* 0x000fe200078f18ff */
[----:B------:R-:W-:Y:S01]  /*67c0*/  IMAD R3, R3, c[0x0][0x178], RZ ;  /* 0x00005e0003037a24 */ /* 0x000fe200078e02ff */
[----:B------:R-:W-:Y:S01]  /*67d0*/  ISETP.NE.U32.AND P0, PT, RZ, c[0x0][0x348], PT ;  /* 0x0000d200ff007a0c */ /* 0x000fe20003f05070 */
[----:B------:R-:W-:Y:S01]  /*67e0*/  IMAD R5, R211, c[0x0][0x1bc], R0 ;  /* 0x00006f00d3057a24 */ /* 0x000fe200078e0200 */
[----:B-----5:R-:W-:Y:S01]  /*67f0*/  LOP3.LUT R33, R4, 0xfffffff8, RZ, 0xc0, !PT ;  /* 0xfffffff804217812 */ /* 0x020fe200078ec0ff */
[----:B------:R-:W-:Y:S01]  /*6800*/  IMAD R3, R76, c[0x0][0x17c], R3 ;  /* 0x00005f004c037a24 */ /* 0x000fe200078e0203 */
[----:B------:R-:W-:Y:S01]  /*6810*/  SHF.R.S32.HI R4, RZ, 0x3, R4 ;  /* 0x00000003ff047819 */ /* 0x000fe20000011404 */
[----:B------:R-:W-:Y:S01]  /*6820*/  UIMAD.WIDE.U32 UR12, UR10, 0x40, URZ ;  /* 0x000000400a0c78a5 */ /* 0x000fe2000f8e003f */
[----:B------:R-:W-:Y:S01]  /*6830*/  ISETP.NE.AND.EX P0, PT, RZ, c[0x0][0x34c], PT, P0 ;  /* 0x0000d300ff007a0c */ /* 0x000fe20003f05300 */
[----:B------:R-:W-:Y:S01]  /*6840*/  IMAD.IADD R33, R74, 0x1, -R33 ;  /* 0x000000014a217824 */ /* 0x000fe200078e0a21 */
[----:B------:R-:W-:Y:S01]  /*6850*/  IADD3 R110, R14, -0x1, RZ ;  /* 0xffffffff0e6e7810 */ /* 0x000fe20007ffe0ff */
[----:B------:R-:W-:Y:S01]  /*6860*/  IMAD.IADD R11, R11, 0x1, R3 ;  /* 0x000000010b0b7824 */ /* 0x000fe200078e0203 */
[----:B------:R-:W-:Y:S01]  /*6870*/  SEL R16, R213, RZ, !P0 ;  /* 0x000000ffd5107207 */ /* 0x000fe20004000000 */
[----:B------:R-:W-:Y:S01]  /*6880*/  IMAD R0, R33, 0x20, R4 ;  /* 0x0000002021007824 */ /* 0x000fe200078e0204 */
[----:B------:R-:W-:Y:S01]  /*6890*/  SHF.R.S32.HI R35, RZ, 0x1f, R110 ;  /* 0x0000001fff237819 */ /* 0x000fe2000001146e */
[----:B------:R-:W-:Y:S01]  /*68a0*/  IMAD.WIDE.U32 R10, R211, c[0x0][0x1b8], R10 ;  /* 0x00006e00d30a7a25 */ /* 0x000fe200078e000a */
[----:B------:R-:W-:Y:S01]  /*68b0*/  USHF.L.U32 UR6, UR11, 0x6, URZ ;  /* 0x000000060b067899 */ /* 0x000fe2000800063f */
[----:B------:R-:W-:-:S02]  /*68c0*/  LOP3.LUT R214, R214, 0xfffbffff, RZ, 0xc0, !PT ;  /* 0xfffbffffd6d67812 */ /* 0x000fc400078ec0ff */
[----:B------:R-:W-:Y:S01]  /*68d0*/  IMAD.IADD R3, R117, 0x1, R0 ;  /* 0x0000000175037824 */ /* 0x000fe200078e0200 */
[----:B------:R-:W-:Y:S01]  /*68e0*/  UIADD3 UR6, UR13, UR6, URZ ;  /* 0x000000060d067290 */ /* 0x000fe2000fffe03f */
[----:B------:R-:W-:Y:S02]  /*68f0*/  IMAD.IADD R11, R11, 0x1, R5 ;  /* 0x000000010b0b7824 */ /* 0x000fe400078e0205 */
[----:B------:R-:W-:Y:S01]  /*6900*/  @P3 IMAD.HI.U32 R0, R3, c[0x0][0x2c8], RZ ;  /* 0x0000b20003003a27 */ /* 0x000fe200078e00ff */
[----:B-1----:R-:W-:Y:S02]  /*6910*/  SHF.R.S32.HI R6, RZ, 0x1f, R213 ;  /* 0x0000001fff067819 */ /* 0x002fe400000114d5 */
[----:B------:R-:W-:Y:S01]  /*6920*/  SHF.R.S32.HI R7, RZ, 0x1f, R123 ;  /* 0x0000001fff077819 */ /* 0x000fe2000001147b */
[----:B------:R-:W-:Y:S01]  /*6930*/  IMAD.MOV.U32 R5, RZ, RZ, R3 ;  /* 0x000000ffff057224 */ /* 0x000fe200078e0003 */
[----:B------:R-:W-:Y:S01]  /*6940*/  SEL R9, R6, RZ, !P0 ;  /* 0x000000ff06097207 */ /* 0x000fe20004000000 */
[----:B------:R-:W-:Y:S01]  /*6950*/  IMAD.SHL.U32 R64, R33, 0x8, RZ ;  /* 0x0000000821407824 */ /* 0x000fe200078e00ff */
[----:B------:R-:W-:Y:S01]  /*6960*/  @P3 SHF.R.U32.HI R5, RZ, c[0x0][0x2cc], R0 ;  /* 0x0000b300ff053a19 */ /* 0x000fe20000011600 */
[----:B------:R-:W-:Y:S01]  /*6970*/  BAR.SYNC.DEFER_BLOCKING 0x0 ;  /* 0x0000000000007b1d */ /* 0x000fe20000010000 */
[C---:B------:R-:W-:Y:S01]  /*6980*/  IADD3 R123, P0, R4.reuse, R123, RZ ;  /* 0x0000007b047b7210 */ /* 0x040fe20007f1e0ff */
[----:B------:R-:W-:Y:S01]  /*6990*/  IMAD R9, R9, c[0x0][0x1c0], RZ ;  /* 0x0000700009097a24 */ /* 0x000fe200078e02ff */
[----:B------:R-:W-:Y:S01]  /*69a0*/  SHF.R.S32.HI R65, RZ, 0x1f, R64 ;  /* 0x0000001fff417819 */ /* 0x000fe20000011440 */
[----:B------:R-:W-:Y:S01]  /*69b0*/  IMAD.MOV R8, RZ, RZ, -R5 ;  /* 0x000000ffff087224 */ /* 0x000fe200078e0a05 */
[----:B------:R-:W-:Y:S01]  /*69c0*/  LEA.HI.X.SX32 R0, R4, R7, 0x1, P0 ;  /* 0x0000000704007211 */ /* 0x000fe200000f0eff */
[C---:B------:R-:W-:Y:S01]  /*69d0*/  IMAD R9, R16.reuse, c[0x0][0x1c4], R9 ;  /* 0x0000710010097a24 */ /* 0x040fe200078e0209 */
[----:B------:R-:W-:Y:S01]  /*69e0*/  SHF.R.S32.HI R7, RZ, 0x1f, R5 ;  /* 0x0000001fff077819 */ /* 0x000fe20000011405 */
[----:B------:R-:W-:-:S04]  /*69f0*/  IMAD.WIDE.U32 R16, R16, c[0x0][0x1c0], R10 ;  /* 0x0000700010107a25 */ /* 0x000fc800078e000a */
[----:B------:R-:W-:Y:S02]  /*6a00*/  IMAD R3, R8, c[0x0][0x2c4], R3 ;  /* 0x0000b10008037a24 */ /* 0x000fe400078e0203 */
[----:B------:R-:W-:Y:S02]  /*6a10*/  IMAD.IADD R9, R17, 0x1, R9 ;  /* 0x0000000111097824 */ /* 0x000fe400078e0209 */
[----:B------:R-:W-:Y:S02]  /*6a20*/  IMAD.MOV.U32 R8, RZ, RZ, R16 ;  /* 0x000000ffff087224 */ /* 0x000fe400078e0010 */
[----:B------:R-:W-:Y:S02]  /*6a30*/  IMAD R12, R7, c[0x0][0x1b0], RZ ;  /* 0x00006c00070c7a24 */ /* 0x000fe400078e02ff */
[----:B------:R-:W-:Y:S02]  /*6a40*/  IMAD R10, R0, c[0x0][0x1e0], RZ ;  /* 0x00007800000a7a24 */ /* 0x000fe400078e02ff */
[----:B------:R-:W-:-:S02]  /*6a50*/  IMAD R12, R5, c[0x0][0x1b4], R12 ;  /* 0x00006d00050c7a24 */ /* 0x000fc400078e020c */
[----:B------:R-:W-:Y:S01]  /*6a60*/  IMAD.WIDE.U32 R18, R5, c[0x0][0x1b0], R8 ;  /* 0x00006c0005127a25 */ /* 0x000fe200078e0008 */
[----:B------:R-:W-:-:S03]  /*6a70*/  SHF.R.S32.HI R5, RZ, 0x1f, R3 ;  /* 0x0000001fff057819 */ /* 0x000fc60000011403 */
[C---:B------:R-:W-:Y:S02]  /*6a80*/  IMAD R10, R123.reuse, c[0x0][0x1e4], R10 ;  /* 0x000079007b0a7a24 */ /* 0x040fe400078e020a */
[----:B------:R-:W-:-:S04]  /*6a90*/  IMAD.WIDE.U32 R16, R123, c[0x0][0x1e0], R64 ;  /* 0x000078007b107a25 */ /* 0x000fc800078e0040 */
[----:B------:R-:W-:Y:S02]  /*6aa0*/  IMAD.IADD R17, R17, 0x1, R10 ;  /* 0x0000000111117824 */ /* 0x000fe400078e020a */
[----:B------:R-:W-:Y:S02]  /*6ab0*/  IMAD.IADD R19, R19, 0x1, R12 ;  /* 0x0000000113137824 */ /* 0x000fe400078e020c */
[----:B------:R-:W-:Y:S02]  /*6ac0*/  IMAD R10, R5, c[0x0][0x1a8], RZ ;  /* 0x00006a00050a7a24 */ /* 0x000fe400078e02ff */
[----:B------:R-:W-:-:S04]  /*6ad0*/  IMAD.WIDE.U32 R18, R3, c[0x0][0x1a8], R18 ;  /* 0x00006a0003127a25 */ /* 0x000fc800078e0012 */
[----:B------:R-:W-:Y:S01]  /*6ae0*/  IMAD R10, R3, c[0x0][0x1ac], R10 ;  /* 0x00006b00030a7a24 */ /* 0x000fe200078e020a */
[----:B------:R-:W-:Y:S01]  /*6af0*/  LEA R7, P0, R18, c[0x0][0x160], 0x1 ;  /* 0x0000580012077a11 */ /* 0x000fe200078008ff */
[----:B------:R-:W-:Y:S02]  /*6b00*/  IMAD R8, R210, c[0x0][0x1e8], RZ ;  /* 0x00007a00d2087a24 */ /* 0x000fe400078e02ff */
[----:B------:R-:W-:Y:S02]  /*6b10*/  IMAD.IADD R5, R19, 0x1, R10 ;  /* 0x0000000113057824 */ /* 0x000fe400078e020a */
[C---:B------:R-:W-:Y:S01]  /*6b20*/  IMAD R8, R211.reuse, c[0x0][0x1ec], R8 ;  /* 0x00007b00d3087a24 */ /* 0x040fe200078e0208 */
[----:B------:R-:W1:Y:S01]  /*6b30*/  SHFL.IDX PT, R10, R7, RZ, 0x181f ;  /* 0x00181fff070a7589 */ /* 0x000e6200000e0000 */
[----:B------:R-:W-:Y:S01]  /*6b40*/  IMAD.WIDE.U32 R216, R211, c[0x0][0x1e8], R16 ;  /* 0x00007a00d3d87a25 */ /* 0x000fe200078e0010 */
[----:B------:R-:W-:Y:S02]  /*6b50*/  LEA.HI.X R5, R18, c[0x0][0x164], R5, 0x1, P0 ;  /* 0x0000590012057a11 */ /* 0x000fe400000f0c05 */
[----:B------:R-:W-:Y:S01]  /*6b60*/  ISETP.NE.AND.EX P0, PT, RZ, c[0x0][0x354], PT, P2 ;  /* 0x0000d500ff007a0c */ /* 0x000fe20003f05320 */
[----:B------:R-:W-:Y:S01]  /*6b70*/  IMAD.MOV.U32 R3, RZ, RZ, 0x60 ;  /* 0x00000060ff037424 */ /* 0x000fe200078e00ff */
[----:B------:R-:W-:Y:S01]  /*6b80*/  SHFL.IDX PT, R42, R7, 0x1, 0x181f ;  /* 0x00381f00072a7f89 */ /* 0x000fe200000e0000 */
[----:B------:R-:W-:-:S02]  /*6b90*/  IMAD.IADD R217, R8, 0x1, R217 ;  /* 0x0000000108d97824 */ /* 0x000fc400078e02d9 */
[----:B------:R-:W-:Y:S01]  /*6ba0*/  IMAD R12, R14, -0x60, R3 ;  /* 0xffffffa00e0c7824 */ /* 0x000fe200078e0203 */
[----:B------:R-:W3:Y:S01]  /*6bb0*/  SHFL.IDX PT, R11, R5, RZ, 0x181f ;  /* 0x00181fff050b7589 */ /* 0x000ee200000e0000 */
[C---:B------:R-:W-:Y:S02]  /*6bc0*/  IMAD R15, R3.reuse, c[0x0][0x1e4], RZ ;  /* 0x00007900030f7a24 */ /* 0x040fe400078e02ff */
[----:B------:R-:W-:Y:S01]  /*6bd0*/  IMAD.WIDE.U32 R108, R3, c[0x0][0x1e0], RZ ;  /* 0x00007800036c7a25 */ /* 0x000fe200078e00ff */
[----:B------:R-:W-:Y:S01]  /*6be0*/  IADD3 R32, R12, R207, -R4 ;  /* 0x000000cf0c207210 */ /* 0x000fe20007ffe804 */
[----:B------:R-:W4:Y:S02]  /*6bf0*/  SHFL.IDX PT, R43, R5, 0x1, 0x181f ;  /* 0x00381f00052b7f89 */ /* 0x000f2400000e0000 */
[----:B------:R-:W-:Y:S01]  /*6c00*/  IMAD.IADD R15, R15, 0x1, R109 ;  /* 0x000000010f0f7824 */ /* 0x000fe200078e026d */
[C---:B------:R-:W-:Y:S01]  /*6c10*/  ISETP.GE.AND P2, PT, R32.reuse, 0x1, PT ;  /* 0x000000012000780c */ /* 0x040fe20003f46270 */
[----:B------:R-:W-:Y:S01]  /*6c20*/  IMAD.U32 R16, RZ, RZ, UR10 ;  /* 0x0000000aff107e24 */ /* 0x000fe2000f8e00ff */
[C---:B------:R-:W-:Y:S01]  /*6c30*/  ISETP.GE.AND P5, PT, R32.reuse, 0x21, PT ;  /* 0x000000212000780c */ /* 0x040fe20003fa6270 */
[----:B------:R-:W-:Y:S01]  /*6c40*/  IMAD R3, R15, R110, RZ ;  /* 0x0000006e0f037224 */ /* 0x000fe200078e02ff */
[----:B------:R-:W-:Y:S01]  /*6c50*/  ISETP.GE.AND P3, PT, R32, 0x41, PT ;  /* 0x000000412000780c */ /* 0x000fe20003f66270 */
[----:B------:R-:W-:Y:S01]  /*6c60*/  IMAD.U32 R18, RZ, RZ, UR10 ;  /* 0x0000000aff127e24 */ /* 0x000fe2000f8e00ff */
[----:B------:R-:W1:Y:S01]  /*6c70*/  SHFL.IDX PT, R40, R7, 0x2, 0x181f ;  /* 0x00581f0007287f89 */ /* 0x000e6200000e0000 */
[----:B------:R-:W-:-:S02]  /*6c80*/  IMAD R3, R35, R108, R3 ;  /* 0x0000006c23037224 */ /* 0x000fc400078e0203 */
[----:B------:R-:W-:Y:S01]  /*6c90*/  IMAD R0, R0, c[0x0][0x208], RZ ;  /* 0x0000820000007a24 */ /* 0x000fe200078e02ff */
[----:B------:R-:W1:Y:S03]  /*6ca0*/  SHFL.IDX PT, R41, R5, 0x2, 0x181f ;  /* 0x00581f0005297f89 */ /* 0x000e6600000e0000 */
[----:B------:R-:W-:Y:S01]  /*6cb0*/  IMAD R0, R123, c[0x0][0x20c], R0 ;  /* 0x000083007b007a24 */ /* 0x000fe200078e0200 */
[----:B--2---:R-:W-:Y:S01]  /*6cc0*/  @P1 SHF.R.S32.HI R9, RZ, 0x1f, R2 ;  /* 0x0000001fff091819 */ /* 0x004fe20000011402 */
[----:B------:R-:W-:Y:S02]  /*6cd0*/  @!P1 IMAD.MOV.U32 R9, RZ, RZ, R6 ;  /* 0x000000ffff099224 */ /* 0x000fe400078e0006 */
[----:B------:R-:W-:Y:S02]  /*6ce0*/  @P1 IMAD.MOV.U32 R8, RZ, RZ, R2 ;  /* 0x000000ffff081224 */ /* 0x000fe400078e0002 */
[----:B------:R-:W-:Y:S01]  /*6cf0*/  @!P1 IMAD.MOV.U32 R8, RZ, RZ, R213 ;  /* 0x000000ffff089224 */ /* 0x000fe200078e00d5 */
[----:B------:R-:W-:Y:S01]  /*6d00*/  SEL R2, R9, RZ, !P0 ;  /* 0x000000ff09027207 */ /* 0x000fe20004000000 */
[----:B------:R-:W-:-:S02]  /*6d10*/  IMAD.MOV.U32 R9, RZ, RZ, c[0x0][0x1e4] ;  /* 0x00007900ff097624 */ /* 0x000fc400078e00ff */
[----:B------:R-:W-:Y:S01]  /*6d20*/  IMAD.IADD R6, R117, 0x1, R4 ;  /* 0x0000000175067824 */ /* 0x000fe200078e0204 */
[----:B------:R-:W-:Y:S01]  /*6d30*/  SEL R226, R8, RZ, !P0 ;  /* 0x000000ff08e27207 */ /* 0x000fe20004000000 */
[----:B------:R-:W-:Y:S02]  /*6d40*/  IMAD R219, R2, c[0x0][0x1f0], RZ ;  /* 0x00007c0002db7a24 */ /* 0x000fe400078e02ff */
[----:B------:R-:W-:Y:S02]  /*6d50*/  IMAD R8, R212, c[0x0][0x2c4], RZ ;  /* 0x0000b100d4087a24 */ /* 0x000fe400078e02ff */
[C---:B------:R-:W-:Y:S02]  /*6d60*/  IMAD R219, R226.reuse, c[0x0][0x1f4], R219 ;  /* 0x00007d00e2db7a24 */ /* 0x040fe400078e02db */
[----:B------:R-:W-:Y:S01]  /*6d70*/  IMAD.WIDE.U32 R216, R226, c[0x0][0x1f0], R216 ;  /* 0x00007c00e2d87a25 */ /* 0x000fe200078e00d8 */
[----:B------:R-:W-:-:S03]  /*6d80*/  ISETP.GE.AND P4, PT, R6, R8, PT ;  /* 0x000000080600720c */ /* 0x000fc60003f86270 */
[----:B------:R-:W-:Y:S02]  /*6d90*/  IMAD.IADD R219, R217, 0x1, R219 ;  /* 0x00000001d9db7824 */ /* 0x000fe400078e02db */
[----:B------:R-:W-:Y:S02]  /*6da0*/  IMAD.MOV.U32 R218, RZ, RZ, R216 ;  /* 0x000000ffffda7224 */ /* 0x000fe400078e00d8 */
[----:B------:R-:W-:Y:S02]  /*6db0*/  IMAD R229, R2, c[0x0][0x218], RZ ;  /* 0x0000860002e57a24 */ /* 0x000fe400078e02ff */
[----:B------:R-:W-:-:S04]  /*6dc0*/  IMAD.WIDE.U32 R22, R110, R108, R218 ;  /* 0x0000006c6e167225 */ /* 0x000fc800078e00da */
[----:B------:R-:W-:Y:S01]  /*6dd0*/  IMAD.IADD R3, R23, 0x1, R3 ;  /* 0x0000000117037824 */ /* 0x000fe200078e0203 */
[----:B------:R-:W-:Y:S01]  /*6de0*/  @P2 LEA R30, P0, R22, c[0x0][0x1c8], 0x1 ;  /* 0x00007200161e2a11 */ /* 0x000fe200078008ff */
[----:B------:R2:W-:Y:S01]  /*6df0*/  SHFL.IDX PT, R23, R5, 0x3, 0x181f ;  /* 0x00781f0005177f89 */ /* 0x0005e200000e0000 */
[----:B-1----:R-:W-:Y:S01]  /*6e00*/  @!P4 LEA R38, P1, R64, R10, 0x1 ;  /* 0x0000000a4026c211 */ /* 0x002fe200078208ff */
[----:B------:R-:W-:Y:S01]  /*6e10*/  IMAD R229, R226, c[0x0][0x21c], R229 ;  /* 0x00008700e2e57a24 */ /* 0x000fe200078e02e5 */
[----:B------:R-:W-:Y:S02]  /*6e20*/  @P2 LEA.HI.X R31, R22, c[0x0][0x1cc], R3, 0x1, P0 ;  /* 0x00007300161f2a11 */ /* 0x000fe400000f0c03 */
[----:B------:R-:W-:Y:S02]  /*6e30*/  @P5 LEA R16, P0, R16, R22, 0x5 ;  /* 0x0000001610105211 */ /* 0x000fe400078028ff */
[----:B---3--:R-:W-:Y:S02]  /*6e40*/  @!P4 LEA.HI.X R39, R64, R11, R65, 0x1, P1 ;  /* 0x0000000b4027c211 */ /* 0x008fe400008f0c41 */
[----:B------:R-:W-:-:S02]  /*6e50*/  @P5 LEA.HI.X R9, R18, R3, R9, 0x5, P0 ;  /* 0x0000000312095211 */ /* 0x000fc400000f2c09 */
[----:B------:R-:W-:Y:S02]  /*6e60*/  @P5 LEA R20, P0, R16, c[0x0][0x1c8], 0x1 ;  /* 0x0000720010145a11 */ /* 0x000fe400078008ff */
[----:B------:R-:W-:Y:S02]  /*6e70*/  ISETP.GE.AND P1, PT, R64, c[0x0][0x198], PT ;  /* 0x0000660040007a0c */ /* 0x000fe40003f26270 */
[----:B------:R-:W-:Y:S02]  /*6e80*/  @P5 LEA.HI.X R21, R16, c[0x0][0x1cc], R9, 0x1, P0 ;  /* 0x0000730010155a11 */ /* 0x000fe400000f0c09 */
[----:B------:R-:W-:Y:S02]  /*6e90*/  @P3 IADD3 R16, P0, R22, UR12, RZ ;  /* 0x0000000c16103c10 */ /* 0x000fe4000ff1e0ff */
[----:B------:R-:W-:Y:S01]  /*6ea0*/  IADD3 R9, R6, 0x20, RZ ;  /* 0x0000002006097810 */ /* 0x000fe20007ffe0ff */
[----:B------:R-:W1:Y:S01]  /*6eb0*/  SHFL.IDX PT, R22, R7, 0x3, 0x181f ;  /* 0x00781f0007167f89 */ /* 0x000e6200000e0000 */
[----:B------:R-:W-:-:S02]  /*6ec0*/  @P3 IADD3.X R3, R3, UR6, RZ, P0, !PT ;  /* 0x0000000603033c10 */ /* 0x000fc400087fe4ff */
[----:B------:R-:W-:-:S04]  /*6ed0*/  @P3 LEA R18, P0, R16, c[0x0][0x1c8], 0x1 ;  /* 0x0000720010123a11 */ /* 0x000fc800078008ff */
[----:B------:R-:W-:Y:S02]  /*6ee0*/  @P3 LEA.HI.X R19, R16, c[0x0][0x1cc], R3, 0x1, P0 ;  /* 0x0000730010133a11 */ /* 0x000fe400000f0c03 */
[----:B------:R-:W-:Y:S02]  /*6ef0*/  IADD3 R3, R6, 0x40, RZ ;  /* 0x0000004006037810 */ /* 0x000fe40007ffe0ff */
[----:B------:R-:W-:Y:S02]  /*6f00*/  IADD3 R16, R64, 0x40, RZ ;  /* 0x0000004040107810 */ /* 0x000fe40007ffe0ff */
[-C--:B------:R-:W-:Y:S02]  /*6f10*/  ISETP.GE.AND P5, PT, R3, R8.reuse, PT ;  /* 0x000000080300720c */ /* 0x080fe40003fa6270 */
[----:B------:R-:W-:Y:S02]  /*6f20*/  IADD3 R3, R6, 0x60, RZ ;  /* 0x0000006006037810 */ /* 0x000fe40007ffe0ff */
[----:B------:R-:W-:-:S02]  /*6f30*/  ISETP.GE.AND P3, PT, R9, R8, PT ;  /* 0x000000080900720c */ /* 0x000fc40003f66270 */
[----:B------:R-:W-:Y:S02]  /*6f40*/  ISETP.GE.AND P6, PT, R3, R8, PT ;  /* 0x000000080300720c */ /* 0x000fe40003fc6270 */
[--C-:B------:R-:W-:Y:S02]  /*6f50*/  @!P4 SHF.R.S32.HI R3, RZ, 0x1f, R16.reuse ;  /* 0x0000001fff03c819 */ /* 0x100fe40000011410 */
[----:B------:R-:W-:Y:S02]  /*6f60*/  LEA.HI R9, R13, R74, RZ, 0x6 ;  /* 0x0000004a0d097211 */ /* 0x000fe400078f30ff */
[----:B------:R-:W-:Y:S02]  /*6f70*/  @!P4 LEA.HI R36, R3, R16, RZ, 0x3 ;  /* 0x000000100324c211 */ /* 0x000fe400078f18ff */
[----:B------:R-:W-:Y:S01]  /*6f80*/  @!P5 SHF.R.S32.HI R3, RZ, 0x1f, R16 ;  /* 0x0000001fff03d819 */ /* 0x000fe20000011410 */
[----:B------:R-:W-:Y:S01]  /*6f90*/  IMAD.SHL.U32 R9, R9, 0x8, RZ ;  /* 0x0000000809097824 */ /* 0x000fe200078e00ff */
[----:B------:R-:W-:-:S02]  /*6fa0*/  @!P4 LOP3.LUT R36, R36, 0xfffffff8, RZ, 0xc0, !PT ;  /* 0xfffffff82424c812 */ /* 0x000fc400078ec0ff */
[----:B------:R-:W-:Y:S02]  /*6fb0*/  @!P3 LEA R28, P0, R64, R42, 0x1 ;  /* 0x0000002a401cb211 */ /* 0x000fe400078008ff */
[----:B------:R-:W-:Y:S01]  /*6fc0*/  LOP3.LUT R9, R9, 0xfffffe00, RZ, 0xc0, !PT ;  /* 0xfffffe0009097812 */ /* 0x000fe200078ec0ff */
[----:B------:R-:W-:Y:S01]  /*6fd0*/  @!P4 IMAD.WIDE R36, R36, 0x2, R10 ;  /* 0x000000022424c825 */ /* 0x000fe200078e020a */
[C-C-:B----4-:R-:W-:Y:S02]  /*6fe0*/  @!P3 LEA.HI.X R29, R64.reuse, R43, R65.reuse, 0x1, P0 ;  /* 0x0000002b401db211 */ /* 0x150fe400000f0c41 */
[----:B------:R-:W-:Y:S01]  /*6ff0*/  @!P5 LEA R26, P0, R64, R40, 0x1 ;  /* 0x00000028401ad211 */ /* 0x000fe200078008ff */
[----:B------:R-:W-:Y:S01]  /*7000*/  IMAD.SHL.U32 R11, R4, 0x40, RZ ;  /* 0x00000040040b7824 */ /* 0x000fe200078e00ff */
[----:B--2---:R-:W-:Y:S02]  /*7010*/  @!P3 SHF.R.S32.HI R5, RZ, 0x1f, R16 ;  /* 0x0000001fff05b819 */ /* 0x004fe40000011410 */
[----:B------:R-:W-:-:S02]  /*7020*/  @!P5 LEA.HI.X R27, R64, R41, R65, 0x1, P0 ;  /* 0x00000029401bd211 */ /* 0x000fc400000f0c41 */
[----:B------:R-:W-:Y:S02]  /*7030*/  LOP3.LUT R11, R11, 0x1c0, RZ, 0xc0, !PT ;  /* 0x000001c00b0b7812 */ /* 0x000fe400078ec0ff */
[C---:B-1----:R-:W-:Y:S02]  /*7040*/  @!P6 LEA R24, P0, R64.reuse, R22, 0x1 ;  /* 0x000000164018e211 */ /* 0x042fe400078008ff */
[----:B------:R-:W-:Y:S02]  /*7050*/  LOP3.LUT R34, R11, 0x38, R64, 0xf8, !PT ;  /* 0x000000380b227812 */ /* 0x000fe400078ef840 */
[----:B------:R-:W-:Y:S02]  /*7060*/  SHF.R.U32.HI R10, RZ, 0x3, R11 ;  /* 0x00000003ff0a7819 */ /* 0x000fe4000001160b */
[----:B------:R-:W-:Y:S02]  /*7070*/  @!P6 LEA.HI.X R25, R64, R23, R65, 0x1, P0 ;  /* 0x000000174019e211 */ /* 0x000fe400000f0c41 */
[----:B------:R-:W-:-:S02]  /*7080*/  LOP3.LUT R34, R9, R34, R10, 0xf6, !PT ;  /* 0x0000002209227212 */ /* 0x000fc400078ef60a */
[-C--:B------:R-:W-:Y:S02]  /*7090*/  @!P3 LEA.HI R5, R5, R16.reuse, RZ, 0x3 ;  /* 0x000000100505b211 */ /* 0x080fe400078f18ff */
[----:B------:R-:W-:Y:S01]  /*70a0*/  ISETP.GE.AND P0, PT, R16, c[0x0][0x198], PT ;  /* 0x0000660010007a0c */ /* 0x000fe20003f06270 */
[----:B------:R-:W-:Y:S01]  /*70b0*/  @!P4 IMAD.SHL.U32 R7, R34, 0x2, RZ ;  /* 0x000000022207c824 */ /* 0x000fe200078e00ff */
[----:B------:R-:W-:Y:S02]  /*70c0*/  @!P5 LEA.HI R3, R3, R16, RZ, 0x3 ;  /* 0x000000100303d211 */ /* 0x000fe400078f18ff */
[----:B------:R-:W-:Y:S02]  /*70d0*/  @!P3 LOP3.LUT R5, R5, 0xfffffff8, RZ, 0xc0, !PT ;  /* 0xfffffff80505b812 */ /* 0x000fe400078ec0ff */
[----:B------:R1:W-:Y:S01]  /*70e0*/  @!P4 LDGSTS.E.BYPASS.LTC128B.128 [R7+0x100], [R38.64], !P1 ;  /* 0x001000002607cfae */ /* 0x0003e2000c901d50 */
[----:B------:R-:W-:Y:S02]  /*70f0*/  @!P5 LOP3.LUT R3, R3, 0xfffffff8, RZ, 0xc0, !PT ;  /* 0xfffffff80303d812 */ /* 0x000fe400078ec0ff */
[----:B------:R-:W-:Y:S01]  /*7100*/  @!P3 IMAD.WIDE R42, R5, 0x2, R42 ;  /* 0x00000002052ab825 */ /* 0x000fe200078e022a */
[----:B------:R-:W-:-:S03]  /*7110*/  P2R R17, PR, RZ, 0x8 ;  /* 0x00000008ff117803 */ /* 0x000fc60000000000 */
[----:B------:R-:W-:Y:S01]  /*7120*/  @!P3 IMAD.SHL.U32 R5, R34, 0x2, RZ ;  /* 0x000000022205b824 */ /* 0x000fe200078e00ff */
[----:B------:R2:W-:Y:S01]  /*7130*/  @!P4 LDGSTS.E.BYPASS.LTC128B.128 [R7+0x4100], [R36.64], !P0 ;  /* 0x041000002407cfae */ /* 0x0005e2000c101d50 */
[----:B------:R-:W-:-:S03]  /*7140*/  @!P5 IMAD.WIDE R44, R3, 0x2, R40 ;  /* 0x00000002032cd825 */ /* 0x000fc600078e0228 */
[----:B------:R3:W-:Y:S01]  /*7150*/  @!P3 LDGSTS.E.BYPASS.LTC128B.128 [R5+0x1100], [R28.64], !P1 ;  /* 0x011000001c05bfae */ /* 0x0007e2000c901d50 */
[C---:B------:R-:W-:Y:S02]  /*7160*/  @!P5 IMAD.SHL.U32 R3, R34.reuse, 0x2, RZ ;  /* 0x000000022203d824 */ /* 0x040fe400078e00ff */
[----:B------:R-:W-:Y:S01]  /*7170*/  @!P6 IMAD.SHL.U32 R41, R34, 0x2, RZ ;  /* 0x000000022229e824 */ /* 0x000fe200078e00ff */
[----:B------:R4:W-:Y:S01]  /*7180*/  @!P3 LDGSTS.E.BYPASS.LTC128B.128 [R5+0x5100], [R42.64], !P0 ;  /* 0x051000002a05bfae */ /* 0x0009e2000c101d50 */
[----:B------:R-:W-:-:S03]  /*7190*/  ISETP.GE.AND P3, PT, R32, 0x21, PT ;  /* 0x000000212000780c */ /* 0x000fc60003f66270 */
[----:B------:R4:W-:Y:S04]  /*71a0*/  @!P5 LDGSTS.E.BYPASS.LTC128B.128 [R3+0x2100], [R26.64], !P1 ;  /* 0x021000001a03dfae */ /* 0x0009e8000c901d50 */
[----:B------:R4:W-:Y:S01]  /*71b0*/  @!P5 LDGSTS.E.BYPASS.LTC128B.128 [R3+0x6100], [R44.64], !P0 ;  /* 0x061000002c03dfae */ /* 0x0009e2000c101d50 */
[----:B-1----:R-:W-:-:S03]  /*71c0*/  @!P6 SHF.R.S32.HI R39, RZ, 0x1f, R16 ;  /* 0x0000001fff27e819 */ /* 0x002fc60000011410 */
[----:B------:R1:W-:Y:S01]  /*71d0*/  @!P6 LDGSTS.E.BYPASS.LTC128B.128 [R41+0x3100], [R24.64], !P1 ;  /* 0x031000001829efae */ /* 0x0003e2000c901d50 */
[----:B------:R-:W-:-:S04]  /*71e0*/  @!P6 LEA.HI R39, R39, R16, RZ, 0x3 ;  /* 0x000000102727e211 */ /* 0x000fc800078f18ff */
[----:B------:R-:W-:Y:S02]  /*71f0*/  @!P6 LOP3.LUT R39, R39, 0xfffffff8, RZ, 0xc0, !PT ;  /* 0xfffffff82727e812 */ /* 0x000fe400078ec0ff */
[----:B--2---:R-:W-:Y:S02]  /*7200*/  P2R R7, PR, RZ, 0x10 ;  /* 0x00000010ff077803 */ /* 0x004fe40000000000 */
[----:B------:R-:W-:Y:S01]  /*7210*/  ISETP.GE.AND P4, PT, R64, c[0x0][0x1d4], PT ;  /* 0x0000750040007a0c */ /* 0x000fe20003f86270 */
[----:B------:R-:W-:Y:S01]  /*7220*/  @!P6 IMAD.WIDE R36, R39, 0x2, R22 ;  /* 0x000000022724e825 */ /* 0x000fe200078e0216 */
[----:B------:R-:W-:-:S03]  /*7230*/  LEA.HI R23, R13, R74, RZ, 0x4 ;  /* 0x0000004a0d177211 */ /* 0x000fc600078f20ff */
[----:B---3--:R-:W-:Y:S01]  /*7240*/  @P2 IMAD.SHL.U32 R29, R34, 0x2, RZ ;  /* 0x00000002221d2824 */ /* 0x008fe200078e00ff */
[----:B------:R2:W-:Y:S01]  /*7250*/  @!P6 LDGSTS.E.BYPASS.LTC128B.128 [R41+0x7100], [R36.64], !P0 ;  /* 0x071000002429efae */ /* 0x0005e2000c101d50 */
[----:B------:R-:W-:Y:S01]  /*7260*/  ISETP.GE.AND P0, PT, R16, c[0x0][0x1d4], PT ;  /* 0x0000750010007a0c */ /* 0x000fe20003f06270 */
[----:B----4-:R-:W-:Y:S02]  /*7270*/  IMAD.MOV.U32 R5, RZ, RZ, 0x10 ;  /* 0x00000010ff057424 */ /* 0x010fe400078e00ff */
[----:B------:R-:W0:Y:S01]  /*7280*/  LDGDEPBAR ;  /* 0x00000000000079af */ /* 0x000e220000000000 */
[----:B------:R-:W-:Y:S01]  /*7290*/  IMAD.WIDE.U32 R26, R123, c[0x0][0x208], R64 ;  /* 0x000082007b1a7a25 */ /* 0x000fe200078e0040 */
[----:B------:R-:W-:Y:S02]  /*72a0*/  LOP3.LUT R3, R23, 0xfffffff0, RZ, 0xc0, !PT ;  /* 0xfffffff017037812 */ /* 0x000fe400078ec0ff */
[----:B------:R2:W-:Y:S01]  /*72b0*/  @P2 LDGSTS.E.BYPASS.LTC128B.128 [R29+0x8100], [R30.64], !P4 ;  /* 0x081000001e1d2fae */ /* 0x0005e2000e101d50 */
[----:B------:R-:W-:Y:S01]  /*72c0*/  @P4 LOP3.LUT R214, R214, 0x40000, RZ, 0xfc, !PT ;  /* 0x00040000d6d64812 */ /* 0x000fe200078efcff */
[----:B-1----:R-:W-:Y:S01]  /*72d0*/  @P3 IMAD.SHL.U32 R25, R34, 0x2, RZ ;  /* 0x0000000222193824 */ /* 0x002fe200078e00ff */
[----:B------:R-:W-:Y:S01]  /*72e0*/  SHF.R.S32.HI R24, RZ, 0x4, R23 ;  /* 0x00000004ff187819 */ /* 0x000fe20000011417 */
[----:B------:R-:W-:Y:S01]  /*72f0*/  IMAD.IADD R3, R74, 0x1, -R3 ;  /* 0x000000014a037824 */ /* 0x000fe200078e0a03 */
[----:B------:R-:W-:Y:S01]  /*7300*/  LOP3.LUT R214, R214, 0xfffdffff, RZ, 0xc0, !PT ;  /* 0xfffdffffd6d67812 */ /* 0x000fe200078ec0ff */
[----:B------:R2:W-:Y:S03]  /*7310*/  @P2 LDGSTS.E.BYPASS.LTC128B.128 [R29+0xb100], [R30.64+0x80], !P0 ;  /* 0x0b1000801e1d2fae */ /* 0x0005e6000c101d50 */
[----:B------:R-:W-:Y:S01]  /*7320*/  SHF.R.S32.HI R16, RZ, 0x1f, R3 ;  /* 0x0000001fff107819 */ /* 0x000fe20000011403 */
[----:B------:R1:W-:Y:S01]  /*7330*/  @P3 LDGSTS.E.BYPASS.LTC128B.128 [R25+0x9100], [R20.64], !P4 ;  /* 0x0910000014193fae */ /* 0x0003e2000e101d50 */
[----:B------:R-:W-:-:S02]  /*7340*/  @P0 LOP3.LUT R214, R214, 0x20000, RZ, 0xfc, !PT ;  /* 0x00020000d6d60812 */ /* 0x000fc400078efcff */
[----:B------:R-:W-:Y:S01]  /*7350*/  LEA.HI R16, R16, R3, RZ, 0x3 ;  /* 0x0000000310107211 */ /* 0x000fe200078f18ff */
[----:B------:R1:W-:Y:S03]  /*7360*/  @P3 LDGSTS.E.BYPASS.LTC128B.128 [R25+0xc100], [R20.64+0x80], !P0 ;  /* 0x0c10008014193fae */ /* 0x0003e6000c101d50 */
[----:B------:R-:W-:-:S05]  /*7370*/  LOP3.LUT R22, R16, 0xfffffff8, RZ, 0xc0, !PT ;  /* 0xfffffff810167812 */ /* 0x000fca00078ec0ff */
[----:B------:R-:W-:Y:S02]  /*7380*/  IMAD.IADD R22, R3, 0x1, -R22 ;  /* 0x0000000103167824 */ /* 0x000fe400078e0a16 */
[----:B------:R-:W-:-:S03]  /*7390*/  IMAD.MOV.U32 R3, RZ, RZ, 0x20 ;  /* 0x00000020ff037424 */ /* 0x000fc600078e00ff */
[C---:B------:R-:W-:Y:S01]  /*73a0*/  R2P PR, R22.reuse, 0x6 ;  /* 0x0000000616007804 */ /* 0x040fe20000000000 */
[----:B------:R-:W-:Y:S01]  /*73b0*/  IMAD.SHL.U32 R22, R22, 0x40, RZ ;  /* 0x0000004016167824 */ /* 0x000fe200078e00ff */
[----:B------:R-:W-:-:S03]  /*73c0*/  ISETP.NE.AND P3, PT, R17, RZ, PT ;  /* 0x000000ff1100720c */ /* 0x000fc60003f65270 */
[----:B------:R-:W-:Y:S02]  /*73d0*/  SEL R5, R5, 0xfffffff0, !P1 ;  /* 0xfffffff005057807 */ /* 0x000fe40004800000 */
[----:B------:R-:W-:Y:S02]  /*73e0*/  ISETP.GE.AND P1, PT, R32, 0x41, PT ;  /* 0x000000412000780c */ /* 0x000fe40003f26270 */
[----:B------:R-:W-:Y:S02]  /*73f0*/  LOP3.LUT R22, R22, 0x1c0, RZ, 0xc0, !PT ;  /* 0x000001c016167812 */ /* 0x000fe400078ec0ff */
[----:B------:R-:W-:Y:S01]  /*7400*/  SEL R3, R3, 0xffffffe0, !P2 ;  /* 0xffffffe003037807 */ /* 0x000fe20005000000 */
[----:B-1----:R-:W-:Y:S02]  /*7410*/  IMAD.IADD R25, R27, 0x1, R0 ;  /* 0x000000011b197824 */ /* 0x002fe400078e0200 */
[----:B------:R-:W-:-:S06]  /*7420*/  IMAD R20, R210, c[0x0][0x210], RZ ;  /* 0x00008400d2147a24 */ /* 0x000fcc00078e02ff */
[----:B------:R-:W-:Y:S02]  /*7430*/  @P1 IMAD.SHL.U32 R17, R34, 0x2, RZ ;  /* 0x0000000222111824 */ /* 0x000fe400078e00ff */
[----:B------:R-:W-:-:S03]  /*7440*/  IMAD R20, R211, c[0x0][0x214], R20 ;  /* 0x00008500d3147a24 */ /* 0x000fc600078e0214 */
[----:B------:R2:W-:Y:S01]  /*7450*/  @P1 LDGSTS.E.BYPASS.LTC128B.128 [R17+0xa100], [R18.64], !P4 ;  /* 0x0a10000012111fae */ /* 0x0005e2000e101d50 */
[----:B------:R-:W-:Y:S02]  /*7460*/  ISETP.NE.AND P4, PT, R7, RZ, PT ;  /* 0x000000ff0700720c */ /* 0x000fe40003f85270 */
[----:B------:R-:W-:Y:S01]  /*7470*/  LEA.HI R7, R23, R24, RZ, 0x1 ;  /* 0x0000001817077211 */ /* 0x000fe200078f08ff */
[----:B------:R2:W-:Y:S01]  /*7480*/  @P1 LDGSTS.E.BYPASS.LTC128B.128 [R17+0xd100], [R18.64+0x80], !P0 ;  /* 0x0d10008012111fae */ /* 0x0005e2000c101d50 */
[----:B------:R-:W-:Y:S02]  /*7490*/  ISETP.LT.AND P0, PT, RZ, c[0x0][0x27c], PT ;  /* 0x00009f00ff007a0c */ /* 0x000fe40003f01270 */
[----:B------:R-:W-:Y:S01]  /*74a0*/  LOP3.LUT R7, R7, 0xfffffffe, RZ, 0xc0, !PT ;  /* 0xfffffffe07077812 */ /* 0x000fe200078ec0ff */
[----:B------:R-:W0:Y:S04]  /*74b0*/  LDGDEPBAR ;  /* 0x00000000000079af */ /* 0x000e280000000000 */
[----:B------:R-:W-:-:S02]  /*74c0*/  IMAD.IADD R0, R24, 0x1, -R7 ;  /* 0x0000000118007824 */ /* 0x000fc400078e0a07 */
[----:B------:R-:W-:Y:S02]  /*74d0*/  IMAD.MOV.U32 R24, RZ, RZ, R26 ;  /* 0x000000ffff187224 */ /* 0x000fe400078e001a */
[----:B------:R-:W-:Y:S02]  /*74e0*/  IMAD.SHL.U32 R7, R0, 0x8, RZ ;  /* 0x0000000800077824 */ /* 0x000fe400078e00ff */
[----:B------:R-:W-:-:S03]  /*74f0*/  IMAD.WIDE.U32 R24, R211, c[0x0][0x210], R24 ;  /* 0x00008400d3187a25 */ /* 0x000fc600078e0018 */
[----:B------:R-:W-:Y:S01]  /*7500*/  LOP3.LUT R7, R22, 0x8, R7, 0xf8, !PT ;  /* 0x0000000816077812 */ /* 0x000fe200078ef807 */
[----:B------:R-:W-:Y:S01]  /*7510*/  IMAD.IADD R25, R20, 0x1, R25 ;  /* 0x0000000114197824 */ /* 0x000fe200078e0219 */
[----:B------:R-:W-:-:S03]  /*7520*/  SHF.R.U32.HI R22, RZ, 0x3, R22 ;  /* 0x00000003ff167819 */ /* 0x000fc60000011616 */
[----:B------:R-:W-:Y:S01]  /*7530*/  IMAD.WIDE.U32 R226, R226, c[0x0][0x218], R24 ;  /* 0x00008600e2e27a25 */ /* 0x000fe200078e0018 */
[----:B------:R-:W-:-:S03]  /*7540*/  LOP3.LUT R2, R7, R22, RZ, 0x3c, !PT ;  /* 0x0000001607027212 */ /* 0x000fc600078e3cff */
[----:B------:R-:W-:Y:S02]  /*7550*/  IMAD.SHL.U32 R7, R16, 0x40, RZ ;  /* 0x0000004010077824 */ /* 0x000fe400078e00ff */
[----:B------:R-:W-:-:S03]  /*7560*/  IMAD.IADD R229, R227, 0x1, R229 ;  /* 0x00000001e3e57824 */ /* 0x000fc600078e02e5 */
[----:B------:R-:W-:Y:S01]  /*7570*/  LOP3.LUT R2, R2, 0xfffffe00, R7, 0xf8, !PT ;  /* 0xfffffe0002027812 */ /* 0x000fe200078ef807 */
[----:B------:R-:W-:Y:S05]  /*7580*/  @P0 BRA `(.L_x_346) ;  /* 0x0000002000000947 */ /* 0x000fea0003800000 */
[----:B--2---:R-:W-:-:S04]  /*7590*/  DEPBAR.LE SB0, 0x1 ;  /* 0x000080400000791a */ /* 0x004fc80000000000 */
[----:B------:R-:W-:Y:S05]  /*75a0*/  BRA `(.L_x_347) ;  /* 0x000048b000007947 */ /* 0x000fea0003800000 */
.L_x_346:
[----:B--2---:R-:W-:Y:S01]  /*75b0*/  ULDC.U8 UR4, c[0x0][0x298] ;  /* 0x0000a60000047ab9 */ /* 0x004fe20000000000 */
[----:B------:R-:W-:Y:S01]  /*75c0*/  SHF.R.S32.HI R16, RZ, 0x1f, R75 ;  /* 0x0000001fff107819 */ /* 0x000fe2000001144b */
[----:B------:R-:W-:Y:S01]  /*75d0*/  IMAD.WIDE.U32 R24, R75, c[0x0][0x280], RZ ;  /* 0x0000a0004b187a25 */ /* 0x000fe200078e00ff */
[----:B------:R-:W-:Y:S01]  /*75e0*/  ISETP.NE.AND P0, PT, RZ, UR4, PT ;  /* 0x00000004ff007c0c */ /* 0x000fe2000bf05270 */
[----:B------:R-:W-:Y:S01]  /*75f0*/  BSSY B2, `(.L_x_347) ;  /* 0x0000486000027945 */ /* 0x000fe20003800000 */
[----:B------:R-:W-:Y:S01]  /*7600*/  LEA R7, R33, R6, 0x5 ;  /* 0x0000000621077211 */ /* 0x000fe200078e28ff */
[----:B------:R-:W-:Y:S01]  /*7610*/  IMAD R18, R16, c[0x0][0x280], RZ ;  /* 0x0000a00010127a24 */ /* 0x000fe200078e02ff */
[----:B------:R-:W-:Y:S01]  /*7620*/  SHF.L.U32 R6, R34, 0x1, RZ ;  /* 0x0000000122067819 */ /* 0x000fe200000006ff */
[----:B------:R-:W-:Y:S02]  /*7630*/  IMAD R16, R16, c[0x0][0x290], RZ ;  /* 0x0000a40010107a24 */ /* 0x000fe400078e02ff */
[----:B------:R-:W-:-:S02]  /*7640*/  IMAD R17, R75, c[0x0][0x284], R18 ;  /* 0x0000a1004b117a24 */ /* 0x000fc400078e0212 */
[C---:B------:R-:W-:Y:S02]  /*7650*/  IMAD R16, R75.reuse, c[0x0][0x294], R16 ;  /* 0x0000a5004b107a24 */ /* 0x040fe400078e0210 */
[----:B------:R-:W-:Y:S01]  /*7660*/  IMAD.WIDE.U32 R20, R75, c[0x0][0x290], RZ ;  /* 0x0000a4004b147a25 */ /* 0x000fe200078e00ff */
[----:B------:R-:W-:-:S04]  /*7670*/  IADD3 R17, R17, R25, RZ ;  /* 0x0000001911117210 */ /* 0x000fc80007ffe0ff */
[----:B------:R-:W-:Y:S01]  /*7680*/  IADD3 R23, R16, R21, RZ ;  /* 0x0000001510177210 */ /* 0x000fe20007ffe0ff */
[----:B------:R-:W-:Y:S05]  /*7690*/  @!P0 BRA `(.L_x_348) ;  /* 0x0000239000008947 */ /* 0x000fea0003800000 */
[----:B------:R-:W-:Y:S01]  /*76a0*/  ISETP.NE.AND P1, PT, R209, 0x1, PT ;  /* 0x00000001d100780c */ /* 0x000fe20003f25270 */
[----:B------:R-:W-:Y:S01]  /*76b0*/  IMAD.MOV.U32 R22, RZ, RZ, R20 ;  /* 0x000000ffff167224 */ /* 0x000fe200078e0014 */
[----:B------:R-:W-:Y:S01]  /*76c0*/  MOV R16, R24 ;  /* 0x0000001800107202 */ /* 0x000fe20000000f00 */
[----:B------:R-:W-:Y:S01]  /*76d0*/  BSSY B0, `(.L_x_349) ;  /* 0x000002d000007945 */ /* 0x000fe20003800000 */
[----:B------:R-:W-:Y:S01]  /*76e0*/  CS2R R52, SRZ ;  /* 0x0000000000347805 */ /* 0x000fe2000001ff00 */
[----:B------:R-:W-:Y:S01]  /*76f0*/  CS2R R78, SRZ ;  /* 0x00000000004e7805 */ /* 0x000fe2000001ff00 */
[----:B------:R-:W-:Y:S01]  /*7700*/  CS2R R60, SRZ ;  /* 0x00000000003c7805 */ /* 0x000fe2000001ff00 */
[----:B------:R-:W-:Y:S01]  /*7710*/  CS2R R76, SRZ ;  /* 0x00000000004c7805 */ /* 0x000fe2000001ff00 */
[----:B------:R-:W-:-:S05]  /*7720*/  CS2R R62, SRZ ;  /* 0x00000000003e7805 */ /* 0x000fca000001ff00 */
[----:B------:R-:W-:-:S05]  /*7730*/  @P1 IMAD.HI.U32 R9, R7, c[0x0][0x2c8], RZ ;  /* 0x0000b20007091a27 */ /* 0x000fca00078e00ff */
[----:B------:R-:W-:-:S04]  /*7740*/  @P1 SHF.R.U32.HI R7, RZ, c[0x0][0x2cc], R9 ;  /* 0x0000b300ff071a19 */ /* 0x000fc80000011609 */
[----:B------:R-:W-:Y:S01]  /*7750*/  SHF.R.S32.HI R9, RZ, 0x1f, R7 ;  /* 0x0000001fff097819 */ /* 0x000fe20000011407 */
[----:B------:R-:W-:-:S04]  /*7760*/  IMAD.WIDE.U32 R16, R7, c[0x0][0x280], R16 ;  /* 0x0000a00007107a25 */ /* 0x000fc800078e0010 */
[----:B------:R-:W-:Y:S01]  /*7770*/  IMAD R10, R9, c[0x0][0x280], RZ ;  /* 0x0000a000090a7a24 */ /* 0x000fe200078e02ff */
[----:B------:R-:W-:Y:S01]  /*7780*/  LEA R19, P0, R16, c[0x0][0x270], 0x1 ;  /* 0x00009c0010137a11 */ /* 0x000fe200078008ff */
[----:B------:R-:W-:-:S04]  /*7790*/  IMAD.WIDE.U32 R22, R7, c[0x0][0x290], R22 ;  /* 0x0000a40007167a25 */ /* 0x000fc800078e0016 */
[----:B------:R-:W-:-:S05]  /*77a0*/  IMAD R10, R7, c[0x0][0x284], R10 ;  /* 0x0000a100070a7a24 */ /* 0x000fca00078e020a */
[----:B------:R-:W-:Y:S01]  /*77b0*/  IADD3 R24, R17, R10, RZ ;  /* 0x0000000a11187210 */ /* 0x000fe20007ffe0ff */
[----:B------:R-:W-:Y:S02]  /*77c0*/  IMAD R10, R9, c[0x0][0x290], RZ ;  /* 0x0000a400090a7a24 */ /* 0x000fe400078e02ff */
[----:B------:R-:W-:Y:S01]  /*77d0*/  IMAD.SHL.U32 R17, R33, 0x4, RZ ;  /* 0x0000000421117824 */ /* 0x000fe200078e00ff */
[----:B------:R-:W-:Y:S01]  /*77e0*/  LEA.HI.X R24, R16, c[0x0][0x274], R24, 0x1, P0 ;  /* 0x00009d0010187a11 */ /* 0x000fe200000f0c18 */
[----:B------:R-:W-:Y:S01]  /*77f0*/  IMAD R10, R7, c[0x0][0x294], R10 ;  /* 0x0000a500070a7a24 */ /* 0x000fe200078e020a */
[----:B------:R-:W-:-:S04]  /*7800*/  LEA R16, P0, R22, c[0x0][0x288], 0x1 ;  /* 0x0000a20016107a11 */ /* 0x000fc800078008ff */
[----:B------:R-:W-:Y:S01]  /*7810*/  IADD3 R18, R23, R10, RZ ;  /* 0x0000000a17127210 */ /* 0x000fe20007ffe0ff */
[----:B------:R1:W2:Y:S03]  /*7820*/  SHFL.IDX PT, R20, R16, RZ, 0x181f ;  /* 0x00181fff10147589 */ /* 0x0002a600000e0000 */
[----:B------:R-:W-:Y:S01]  /*7830*/  LEA.HI.X R18, R22, c[0x0][0x28c], R18, 0x1, P0 ;  /* 0x0000a30016127a11 */ /* 0x000fe200000f0c12 */
[----:B------:R1:W3:Y:S04]  /*7840*/  SHFL.IDX PT, R23, R24, RZ, 0x181f ;  /* 0x00181fff18177589 */ /* 0x0002e800000e0000 */
[----:B------:R1:W4:Y:S04]  /*7850*/  SHFL.IDX PT, R22, R19, RZ, 0x181f ;  /* 0x00181fff13167589 */ /* 0x00032800000e0000 */
[----:B------:R1:W1:Y:S01]  /*7860*/  SHFL.IDX PT, R21, R18, RZ, 0x181f ;  /* 0x00181fff12157589 */ /* 0x00026200000e0000 */
[----:B------:R-:W-:Y:S05]  /*7870*/  @P4 BRA `(.L_x_350) ;  /* 0x0000012000004947 */ /* 0x000fea0003800000 */
[C---:B------:R-:W-:Y:S01]  /*7880*/  ISETP.GE.AND P0, PT, R17.reuse, c[0x0][0x27c], PT ;  /* 0x00009f0011007a0c */ /* 0x040fe20003f06270 */
[----:B------:R-:W-:Y:S01]  /*7890*/  CS2R R60, SRZ ;  /* 0x00000000003c7805 */ /* 0x000fe2000001ff00 */
[----:B------:R-:W-:Y:S01]  /*78a0*/  CS2R R62, SRZ ;  /* 0x00000000003e7805 */ /* 0x000fe2000001ff00 */
[----:B------:R-:W-:-:S10]  /*78b0*/  IADD3 R7, R17, 0x20, RZ ;  /* 0x0000002011077810 */ /* 0x000fd40007ffe0ff */
[----:B---34-:R-:W-:-:S04]  /*78c0*/  @!P0 IMAD.WIDE R28, R17, 0x2, R22 ;  /* 0x00000002111c8825 */ /* 0x018fc800078e0216 */
[----:B-12---:R-:W-:Y:S01]  /*78d0*/  @!P0 IMAD.WIDE R26, R17, 0x2, R20 ;  /* 0x00000002111a8825 */ /* 0x006fe200078e0214 */
[----:B------:R1:W5:Y:S04]  /*78e0*/  @!P0 LD.E.64 R60, [R28.64] ;  /* 0x000000101c3c8980 */ /* 0x000368000c101b00 */
[----:B------:R1:W5:Y:S01]  /*78f0*/  @!P0 LD.E.64 R62, [R26.64] ;  /* 0x000000101a3e8980 */ /* 0x000362000c101b00 */
[----:B------:R-:W-:Y:S01]  /*7900*/  ISETP.GE.AND P0, PT, R7, c[0x0][0x27c], PT ;  /* 0x00009f0007007a0c */ /* 0x000fe20003f06270 */
[----:B------:R-:W-:Y:S01]  /*7910*/  CS2R R78, SRZ ;  /* 0x00000000004e7805 */ /* 0x000fe2000001ff00 */
[----:B------:R-:W-:-:S11]  /*7920*/  CS2R R76, SRZ ;  /* 0x00000000004c7805 */ /* 0x000fd6000001ff00 */
[----:B------:R-:W-:-:S04]  /*7930*/  @!P0 SHF.R.S32.HI R10, RZ, 0x1f, R7 ;  /* 0x0000001fff0a8819 */ /* 0x000fc80000011407 */
[----:B------:R-:W-:-:S04]  /*7940*/  @!P0 LEA.HI R7, R10, R7, RZ, 0x2 ;  /* 0x000000070a078211 */ /* 0x000fc800078f10ff */
[----:B------:R-:W-:-:S05]  /*7950*/  @!P0 LOP3.LUT R7, R7, 0xfffffffc, RZ, 0xc0, !PT ;  /* 0xfffffffc07078812 */ /* 0x000fca00078ec0ff */
[----:B------:R-:W-:-:S04]  /*7960*/  @!P0 IMAD.WIDE R22, R7, 0x2, R22 ;  /* 0x0000000207168825 */ /* 0x000fc800078e0216 */
[----:B------:R-:W-:Y:S01]  /*7970*/  @!P0 IMAD.WIDE R20, R7, 0x2, R20 ;  /* 0x0000000207148825 */ /* 0x000fe200078e0214 */
[----:B------:R1:W5:Y:S04]  /*7980*/  @!P0 LD.E.64 R78, [R22.64] ;  /* 0x00000010164e8980 */ /* 0x000368000c101b00 */
[----:B------:R1:W5:Y:S02]  /*7990*/  @!P0 LD.E.64 R76, [R20.64] ;  /* 0x00000010144c8980 */ /* 0x000364000c101b00 */
.L_x_350:
[----:B------:R-:W-:Y:S05]  /*79a0*/  BSYNC B0 ;  /* 0x0000000000007941 */ /* 0x000fea0003800000 */
.L_x_349:
[----:B-----5:R-:W-:Y:S01]  /*79b0*/  IMAD.MOV.U32 R11, RZ, RZ, R78 ;  /* 0x000000ffff0b7224 */ /* 0x020fe200078e004e */
[----:B------:R-:W-:Y:S01]  /*79c0*/  MOV R9, R60 ;  /* 0x0000003c00097202 */ /* 0x000fe20000000f00 */
[----:B------:R-:W-:Y:S01]  /*79d0*/  IMAD.MOV.U32 R10, RZ, RZ, R79 ;  /* 0x000000ffff0a7224 */ /* 0x000fe200078e004f */
[----:B-1-3--:R1:W3:Y:S01]  /*79e0*/  SHFL.IDX PT, R23, R24, 0x1, 0x181f ;  /* 0x00381f0018177f89 */ /* 0x00a2e200000e0000 */
[----:B------:R-:W-:Y:S01]  /*79f0*/  IMAD.MOV.U32 R7, RZ, RZ, R61 ;  /* 0x000000ffff077224 */ /* 0x000fe200078e003d */
[----:B------:R-:W-:Y:S01]  /*7a00*/  BSSY B0, `(.L_x_351) ;  /* 0x0000022000007945 */ /* 0x000fe20003800000 */
[----:B------:R-:W-:Y:S01]  /*7a10*/  CS2R R64, SRZ ;  /* 0x0000000000407805 */ /* 0x000fe2000001ff00 */
[----:B------:R-:W-:Y:S01]  /*7a20*/  PRMT R54, R10, 0x5410, R11 ;  /* 0x000054100a367816 */ /* 0x000fe2000000000b */
[----:B------:R-:W-:Y:S01]  /*7a30*/  IMAD.MOV.U32 R11, RZ, RZ, R76 ;  /* 0x000000ffff0b7224 */ /* 0x000fe200078e004c */
[----:B------:R-:W-:Y:S01]  /*7a40*/  PRMT R56, R7, 0x5410, R9 ;  /* 0x0000541007387816 */ /* 0x000fe20000000009 */
[----:B------:R-:W-:Y:S01]  /*7a50*/  IMAD.MOV.U32 R9, RZ, RZ, R62 ;  /* 0x000000ffff097224 */ /* 0x000fe200078e003e */
[----:B------:R-:W-:Y:S01]  /*7a60*/  MOV R10, R77 ;  /* 0x0000004d000a7202 */ /* 0x000fe20000000f00 */
[----:B----4-:R1:W4:Y:S01]  /*7a70*/  SHFL.IDX PT, R22, R19, 0x1, 0x181f ;  /* 0x00381f0013167f89 */ /* 0x01032200000e0000 */
[----:B------:R-:W-:Y:S01]  /*7a80*/  MOV R7, R63 ;  /* 0x0000003f00077202 */ /* 0x000fe20000000f00 */
[----:B------:R-:W-:Y:S01]  /*7a90*/  CS2R R50, SRZ ;  /* 0x0000000000327805 */ /* 0x000fe2000001ff00 */
[----:B------:R-:W-:Y:S01]  /*7aa0*/  PRMT R49, R10, 0x5410, R11 ;  /* 0x000054100a317816 */ /* 0x000fe2000000000b */
[----:B------:R1:W2:Y:S01]  /*7ab0*/  SHFL.IDX PT, R21, R18, 0x1, 0x181f ;  /* 0x00381f0012157f89 */ /* 0x0002a200000e0000 */
[----:B------:R-:W-:Y:S01]  /*7ac0*/  PRMT R55, R7, 0x5410, R9 ;  /* 0x0000541007377816 */ /* 0x000fe20000000009 */
[----:B------:R-:W-:-:S02]  /*7ad0*/  CS2R R58, SRZ ;  /* 0x00000000003a7805 */ /* 0x000fc4000001ff00 */
[----:B--2---:R1:W2:Y:S01]  /*7ae0*/  SHFL.IDX PT, R20, R16, 0x1, 0x181f ;  /* 0x00381f0010147f89 */ /* 0x0042a200000e0000 */
[----:B------:R-:W-:Y:S05]  /*7af0*/  @P3 BRA `(.L_x_352) ;  /* 0x0000012000003947 */ /* 0x000fea0003800000 */
[C---:B------:R-:W-:Y:S01]  /*7b00*/  ISETP.GE.AND P0, PT, R17.reuse, c[0x0][0x27c], PT ;  /* 0x00009f0011007a0c */ /* 0x040fe20003f06270 */
[----:B------:R-:W-:Y:S01]  /*7b10*/  CS2R R64, SRZ ;  /* 0x0000000000407805 */ /* 0x000fe2000001ff00 */
[----:B------:R-:W-:Y:S01]  /*7b20*/  CS2R R58, SRZ ;  /* 0x00000000003a7805 */ /* 0x000fe2000001ff00 */
[----:B------:R-:W-:-:S10]  /*7b30*/  IADD3 R10, R17, 0x20, RZ ;  /* 0x00000020110a7810 */ /* 0x000fd40007ffe0ff */
[----:B---34-:R-:W-:-:S04]  /*7b40*/  @!P0 IMAD.WIDE R28, R17, 0x2, R22 ;  /* 0x00000002111c8825 */ /* 0x018fc800078e0216 */
[----:B--2---:R-:W-:Y:S01]  /*7b50*/  @!P0 IMAD.WIDE R26, R17, 0x2, R20 ;  /* 0x00000002111a8825 */ /* 0x004fe200078e0214 */
        /* <DEDUP_REMOVED lines=12> */
.L_x_352:
[----:B------:R-:W-:Y:S05]  /*7c20*/  BSYNC B0 ;  /* 0x0000000000007941 */ /* 0x000fea0003800000 */
.L_x_351:
[----:B-----5:R-:W-:Y:S01]  /*7c30*/  IMAD.MOV.U32 R11, RZ, RZ, R52 ;  /* 0x000000ffff0b7224 */ /* 0x020fe200078e0034 */
[----:B------:R-:W-:Y:S01]  /*7c40*/  MOV R9, R64 ;  /* 0x0000004000097202 */ /* 0x000fe20000000f00 */
[----:B------:R-:W-:Y:S01]  /*7c50*/  IMAD.MOV.U32 R10, RZ, RZ, R53 ;  /* 0x000000ffff0a7224 */ /* 0x000fe200078e0035 */
[----:B--2---:R2:W1:Y:S01]  /*7c60*/  SHFL.IDX PT, R27, R24, 0x2, 0x181f ;  /* 0x00581f00181b7f89 */ /* 0x00446200000e0000 */
        /* <DEDUP_REMOVED lines=8> */
[----:B------:R2:W4:Y:S01]  /*7cf0*/  SHFL.IDX PT, R26, R19, 0x2, 0x181f ;  /* 0x00581f00131a7f89 */ /* 0x00052200000e0000 */
[----:B------:R-:W-:Y:S01]  /*7d00*/  MOV R7, R59 ;  /* 0x0000003b00077202 */ /* 0x000fe20000000f00 */
[----:B------:R-:W-:Y:S01]  /*7d10*/  CS2R R40, SRZ ;  /* 0x0000000000287805 */ /* 0x000fe2000001ff00 */
[----:B------:R-:W-:Y:S01]  /*7d20*/  PRMT R37, R10, 0x5410, R11 ;  /* 0x000054100a257816 */ /* 0x000fe2000000000b */
[----:B---3--:R2:W3:Y:S01]  /*7d30*/  SHFL.IDX PT, R23, R18, 0x2, 0x181f ;  /* 0x00581f0012177f89 */ /* 0x0084e200000e0000 */
[----:B------:R-:W-:Y:S01]  /*7d40*/  PRMT R43, R7, 0x5410, R9 ;  /* 0x00005410072b7816 */ /* 0x000fe20000000009 */
[----:B------:R-:W-:Y:S01]  /*7d50*/  CS2R R46, SRZ ;  /* 0x00000000002e7805 */ /* 0x000fe2000001ff00 */
[----:B------:R-:W-:Y:S01]  /*7d60*/  CS2R R38, SRZ ;  /* 0x0000000000267805 */ /* 0x000fe2000001ff00 */
[----:B----4-:R2:W4:Y:S01]  /*7d70*/  SHFL.IDX PT, R22, R16, 0x2, 0x181f ;  /* 0x00581f0010167f89 */ /* 0x01052200000e0000 */
[----:B------:R-:W-:Y:S01]  /*7d80*/  CS2R R44, SRZ ;  /* 0x00000000002c7805 */ /* 0x000fe2000001ff00 */
[----:B------:R-:W-:Y:S05]  /*7d90*/  @P5 BRA `(.L_x_354) ;  /* 0x0000012000005947 */ /* 0x000fea0003800000 */
[C---:B------:R-:W-:Y:S01]  /*7da0*/  IADD3 R10, R17.reuse, 0x20, RZ ;  /* 0x00000020110a7810 */ /* 0x040fe20007ffe0ff */
[----:B------:R-:W-:Y:S01]  /*7db0*/  CS2R R46, SRZ ;  /* 0x00000000002e7805 */ /* 0x000fe2000001ff00 */
[----:B------:R-:W-:Y:S01]  /*7dc0*/  ISETP.GE.AND P1, PT, R17, c[0x0][0x27c], PT ;  /* 0x00009f0011007a0c */ /* 0x000fe20003f26270 */
[----:B------:R-:W-:Y:S01]  /*7dd0*/  CS2R R44, SRZ ;  /* 0x00000000002c7805 */ /* 0x000fe2000001ff00 */
[----:B------:R-:W-:Y:S01]  /*7de0*/  ISETP.GE.AND P0, PT, R10, c[0x0][0x27c], PT ;  /* 0x00009f000a007a0c */ /* 0x000fe20003f06270 */
[----:B------:R-:W-:Y:S01]  /*7df0*/  CS2R R40, SRZ ;  /* 0x0000000000287805 */ /* 0x000fe2000001ff00 */
[----:B------:R-:W-:-:S11]  /*7e00*/  CS2R R38, SRZ ;  /* 0x0000000000267805 */ /* 0x000fd6000001ff00 */
[----:B------:R-:W-:-:S04]  /*7e10*/  @!P0 SHF.R.S32.HI R7, RZ, 0x1f, R10 ;  /* 0x0000001fff078819 */ /* 0x000fc8000001140a */
[----:B------:R-:W-:Y:S01]  /*7e20*/  @!P0 LEA.HI R7, R7, R10, RZ, 0x2 ;  /* 0x0000000a07078211 */ /* 0x000fe200078f10ff */
[----:B-1----:R-:W-:-:S03]  /*7e30*/  @!P1 IMAD.WIDE R10, R17, 0x2, R26 ;  /* 0x00000002110a9825 */ /* 0x002fc600078e021a */
[----:B------:R-:W-:Y:S02]  /*7e40*/  @!P0 LOP3.LUT R7, R7, 0xfffffffc, RZ, 0xc0, !PT ;  /* 0xfffffffc07078812 */ /* 0x000fe400078ec0ff */
[----:B------:R1:W5:Y:S03]  /*7e50*/  @!P1 LD.E.64 R46, [R10.64] ;  /* 0x000000100a2e9980 */ /* 0x000366000c101b00 */
[----:B---34-:R-:W-:-:S04]  /*7e60*/  @!P0 IMAD.WIDE R28, R7, 0x2, R22 ;  /* 0x00000002071c8825 */ /* 0x018fc800078e0216 */
[----:B------:R-:W-:Y:S01]  /*7e70*/  @!P0 IMAD.WIDE R26, R7, 0x2, R26 ;  /* 0x00000002071a8825 */ /* 0x000fe200078e021a */
[----:B------:R1:W5:Y:S03]  /*7e80*/  @!P0 LD.E.64 R38, [R28.64] ;  /* 0x000000101c268980 */ /* 0x000366000c101b00 */
[----:B------:R-:W-:Y:S01]  /*7e90*/  @!P1 IMAD.WIDE R22, R17, 0x2, R22 ;  /* 0x0000000211169825 */ /* 0x000fe200078e0216 */
[----:B------:R1:W5:Y:S04]  /*7ea0*/  @!P0 LD.E.64 R40, [R26.64] ;  /* 0x000000101a288980 */ /* 0x000368000c101b00 */
[----:B------:R1:W5:Y:S02]  /*7eb0*/  @!P1 LD.E.64 R44, [R22.64] ;  /* 0x00000010162c9980 */ /* 0x000364000c101b00 */
.L_x_354:
[----:B------:R-:W-:Y:S05]  /*7ec0*/  BSYNC B0 ;  /* 0x0000000000007941 */ /* 0x000fea0003800000 */
.L_x_353:
[----:B-1---5:R-:W-:Y:S01]  /*7ed0*/  IMAD.MOV.U32 R11, RZ, RZ, R40 ;  /* 0x000000ffff0b7224 */ /* 0x022fe200078e0028 */
[----:B------:R-:W-:Y:S01]  /*7ee0*/  MOV R9, R46 ;  /* 0x0000002e00097202 */ /* 0x000fe20000000f00 */
[----:B------:R-:W-:Y:S01]  /*7ef0*/  IMAD.MOV.U32 R10, RZ, RZ, R41 ;  /* 0x000000ffff0a7224 */ /* 0x000fe200078e0029 */
[----:B------:R1:W2:Y:S01]  /*7f00*/  SHFL.IDX PT, R67, R24, 0x3, 0x181f ;  /* 0x00781f0018437f89 */ /* 0x0002a200000e0000 */
        /* <DEDUP_REMOVED lines=8> */
[----:B------:R-:W4:Y:S01]  /*7f90*/  SHFL.IDX PT, R66, R19, 0x3, 0x181f ;  /* 0x00781f0013427f89 */ /* 0x000f2200000e0000 */
[----:B------:R-:W-:Y:S01]  /*7fa0*/  MOV R7, R45 ;  /* 0x0000002d00077202 */ /* 0x000fe20000000f00 */
[----:B------:R-:W-:-:S02]  /*7fb0*/  CS2R R28, SRZ ;  /* 0x00000000001c7805 */ /* 0x000fc4000001ff00 */
[----:B---3--:R3:W2:Y:S01]  /*7fc0*/  SHFL.IDX PT, R23, R18, 0x3, 0x181f ;  /* 0x00781f0012177f89 */ /* 0x0086a200000e0000 */
[----:B------:R-:W-:-:S03]  /*7fd0*/  PRMT R27, R7, 0x5410, R9 ;  /* 0x00005410071b7816 */ /* 0x000fc60000000009 */
[----:B----4-:R4:W2:Y:S02]  /*7fe0*/  SHFL.IDX PT, R22, R16, 0x3, 0x181f ;  /* 0x00781f0010167f89 */ /* 0x0108a400000e0000 */
[----:B-12---:R-:W-:Y:S01]  /*7ff0*/  PRMT R24, R10, 0x5410, R11 ;  /* 0x000054100a187816 */ /* 0x006fe2000000000b */
[----:B---3--:R-:W-:Y:S01]  /*8000*/  CS2R R18, SRZ ;  /* 0x0000000000127805 */ /* 0x008fe2000001ff00 */
        /* <DEDUP_REMOVED lines=10> */
[----:B------:R-:W-:-:S03]  /*80b0*/  @!P1 IMAD.WIDE R10, R17, 0x2, R66 ;  /* 0x00000002110a9825 */ /* 0x000fc600078e0242 */
[----:B------:R-:W-:Y:S02]  /*80c0*/  @!P0 LOP3.LUT R7, R7, 0xfffffffc, RZ, 0xc0, !PT ;  /* 0xfffffffc07078812 */ /* 0x000fe400078ec0ff */
[----:B------:R1:W5:Y:S03]  /*80d0*/  @!P1 LD.E.64 R30, [R10.64] ;  /* 0x000000100a1e9980 */ /* 0x000366000c101b00 */
[----:B------:R-:W-:-:S04]  /*80e0*/  @!P0 IMAD.WIDE R68, R7, 0x2, R22 ;  /* 0x0000000207448825 */ /* 0x000fc800078e0216 */
[----:B------:R-:W-:Y:S01]  /*80f0*/  @!P0 IMAD.WIDE R66, R7, 0x2, R66 ;  /* 0x0000000207428825 */ /* 0x000fe200078e0242 */
[----:B------:R1:W5:Y:S03]  /*8100*/  @!P0 LD.E.64 R18, [R68.64] ;  /* 0x0000001044128980 */ /* 0x000366000c101b00 */
[----:B------:R-:W-:Y:S01]  /*8110*/  @!P1 IMAD.WIDE R22, R17, 0x2, R22 ;  /* 0x0000000211169825 */ /* 0x000fe200078e0216 */
[----:B------:R1:W5:Y:S04]  /*8120*/  @!P0 LD.E.64 R20, [R66.64] ;  /* 0x0000001042148980 */ /* 0x000368000c101b00 */
[----:B------:R1:W5:Y:S02]  /*8130*/  @!P1 LD.E.64 R28, [R22.64] ;  /* 0x00000010161c9980 */ /* 0x000364000c101b00 */
.L_x_356:
[----:B------:R-:W-:Y:S05]  /*8140*/  BSYNC B0 ;  /* 0x0000000000007941 */ /* 0x000fea0003800000 */
.L_x_355:
[----:B------:R-:W-:Y:S01]  /*8150*/  IADD3 R25, -R117, R8, RZ ;  /* 0x0000000875197210 */ /* 0x000fe20007ffe1ff */
[----:B-----5:R-:W-:Y:S01]  /*8160*/  IMAD.MOV.U32 R7, RZ, RZ, R20 ;  /* 0x000000ffff077224 */ /* 0x020fe200078e0014 */
[----:B------:R-:W-:-:S04]  /*8170*/  DEPBAR.LE SB0, 0x1 ;  /* 0x000080400000791a */ /* 0x000fc80000000000 */
[----:B------:R-:W-:Y:S01]  /*8180*/  IMNMX R25, R25, 0x80, PT ;  /* 0x0000008019197817 */ /* 0x000fe20003800200 */
[----:B-1----:R-:W-:Y:S01]  /*8190*/  IMAD.MOV.U32 R10, RZ, RZ, R21 ;  /* 0x000000ffff0a7224 */ /* 0x002fe200078e0015 */
[----:B------:R-:W-:Y:S01]  /*81a0*/  MOV R8, R29 ;  /* 0x0000001d00087202 */ /* 0x000fe20000000f00 */
[----:B------:R-:W-:Y:S01]  /*81b0*/  IMAD.MOV.U32 R9, RZ, RZ, R30 ;  /* 0x000000ffff097224 */ /* 0x000fe200078e001e */
[----:B------:R-:W-:Y:S01]  /*81c0*/  BAR.SYNC.DEFER_BLOCKING 0x0 ;  /* 0x0000000000007b1d */ /* 0x000fe20000010000 */
[----:B------:R-:W-:Y:S02]  /*81d0*/  ISETP.GE.AND P0, PT, R4, R25, PT ;  /* 0x000000190400720c */ /* 0x000fe40003f06270 */
[----:B----4-:R-:W-:Y:S01]  /*81e0*/  PRMT R16, R10, 0x5410, R7 ;  /* 0x000054100a107816 */ /* 0x010fe20000000007 */
[----:B------:R-:W-:Y:S02]  /*81f0*/  IMAD.MOV.U32 R7, RZ, RZ, R31 ;  /* 0x000000ffff077224 */ /* 0x000fe400078e001f */
[----:B------:R-:W-:Y:S01]  /*8200*/  IMAD.MOV.U32 R10, RZ, RZ, R18 ;  /* 0x000000ffff0a7224 */ /* 0x000fe200078e0012 */
[----:B------:R-:W-:Y:S02]  /*8210*/  BSSY B1, `(.L_x_357) ;  /* 0x0000062000017945 */ /* 0x000fe40003800000 */
[----:B------:R-:W-:Y:S01]  /*8220*/  PRMT R23, R7, 0x5410, R9 ;  /* 0x0000541007177816 */ /* 0x000fe20000000009 */
[----:B------:R-:W-:Y:S01]  /*8230*/  IMAD.MOV.U32 R9, RZ, RZ, R28 ;  /* 0x000000ffff097224 */ /* 0x000fe200078e001c */
[----:B------:R-:W-:-:S04]  /*8240*/  MOV R7, R19 ;  /* 0x0000001300077202 */ /* 0x000fc80000000f00 */
[----:B------:R-:W-:Y:S02]  /*8250*/  PRMT R7, R7, 0x5410, R10 ;  /* 0x0000541007077816 */ /* 0x000fe4000000000a */
[----:B------:R-:W-:Y:S01]  /*8260*/  PRMT R22, R8, 0x5410, R9 ;  /* 0x0000541008167816 */ /* 0x000fe20000000009 */
[----:B------:R-:W-:Y:S05]  /*8270*/  @P0 BRA `(.L_x_358) ;  /* 0x000005b000000947 */ /* 0x000fea0003800000 */
[----:B------:R-:W-:Y:S01]  /*8280*/  ISETP.GE.AND P0, PT, R17, c[0x0][0x27c], PT ;  /* 0x00009f0011007a0c */ /* 0x000fe20003f06270 */
[----:B------:R-:W-:-:S12]  /*8290*/  BSSY B0, `(.L_x_359) ;  /* 0x000002c000007945 */ /* 0x000fd80003800000 */
[----:B------:R-:W-:Y:S05]  /*82a0*/  @P0 BRA `(.L_x_360) ;  /* 0x000002a000000947 */ /* 0x000fea0003800000 */
[----:B------:R-:W1:Y:S01]  /*82b0*/  LDS.128 R8, [R6+0x100] ;  /* 0x0001000006087984 */ /* 0x000e620000000c00 */
[--C-:B------:R-:W-:Y:S01]  /*82c0*/  SHF.R.U64 R57, R60, 0x10, R61.reuse ;  /* 0x000000103c397819 */ /* 0x100fe2000000123d */
[--C-:B------:R-:W-:Y:S01]  /*82d0*/  HADD2.F32 R69, -RZ, R55.reuse.H1_H1 ;  /* 0x30000037ff457230 */ /* 0x100fe20000004100 */
[----:B------:R-:W-:Y:S01]  /*82e0*/  SHF.R.U32.HI R60, RZ, 0x10, R61 ;  /* 0x00000010ff3c7819 */ /* 0x000fe2000001163d */
[----:B------:R-:W-:Y:S01]  /*82f0*/  HADD2.F32 R71, -RZ, R56.H1_H1 ;  /* 0x30000038ff477230 */ /* 0x000fe20000004100 */
[--C-:B------:R-:W-:Y:S01]  /*8300*/  SHF.R.U64 R61, R62, 0x10, R63.reuse ;  /* 0x000000103e3d7819 */ /* 0x100fe2000000123f */
[----:B------:R-:W-:Y:S01]  /*8310*/  HADD2.F32 R55, -RZ, R55.H0_H0 ;  /* 0x20000037ff377230 */ /* 0x000fe20000004100 */
[----:B------:R-:W-:Y:S01]  /*8320*/  SHF.R.U32.HI R62, RZ, 0x10, R63 ;  /* 0x00000010ff3e7819 */ /* 0x000fe2000001163f */
[----:B------:R-:W-:Y:S02]  /*8330*/  HADD2.F32 R70, -RZ, R60.H0_H0 ;  /* 0x2000003cff467230 */ /* 0x000fe40000004100 */
[----:B------:R-:W-:-:S02]  /*8340*/  HADD2.F32 R61, -RZ, R61.H0_H0 ;  /* 0x2000003dff3d7230 */ /* 0x000fc40000004100 */
[----:B------:R-:W-:Y:S02]  /*8350*/  HADD2.F32 R62, -RZ, R62.H0_H0 ;  /* 0x2000003eff3e7230 */ /* 0x000fe40000004100 */
[----:B------:R-:W-:Y:S02]  /*8360*/  HADD2.F32 R57, -RZ, R57.H0_H0 ;  /* 0x20000039ff397230 */ /* 0x000fe40000004100 */
[--C-:B-1----:R-:W-:Y:S02]  /*8370*/  HADD2.F32 R63, -RZ, R11.reuse.H0_H0 ;  /* 0x2000000bff3f7230 */ /* 0x102fe40000004100 */
[----:B------:R-:W-:Y:S02]  /*8380*/  HADD2.F32 R11, -RZ, R11.H1_H1 ;  /* 0x3000000bff0b7230 */ /* 0x000fe40000004100 */
[--C-:B------:R-:W-:Y:S02]  /*8390*/  HADD2.F32 R67, -RZ, R8.reuse.H1_H1 ;  /* 0x30000008ff437230 */ /* 0x100fe40000004100 */
[----:B------:R-:W-:Y:S01]  /*83a0*/  HADD2.F32 R66, -RZ, R8.H0_H0 ;  /* 0x20000008ff427230 */ /* 0x000fe20000004100 */
[-C--:B------:R-:W-:Y:S01]  /*83b0*/  FMUL.FTZ R60, R11, R62.reuse ;  /* 0x0000003e0b3c7220 */ /* 0x080fe20000410000 */
[--C-:B------:R-:W-:Y:S01]  /*83c0*/  HADD2.F32 R8, -RZ, R10.reuse.H0_H0 ;  /* 0x2000000aff087230 */ /* 0x100fe20000004100 */
[----:B------:R-:W-:Y:S01]  /*83d0*/  FMUL.FTZ R62, R63, R62 ;  /* 0x0000003e3f3e7220 */ /* 0x000fe20000410000 */
[----:B------:R-:W-:Y:S01]  /*83e0*/  HADD2.F32 R10, -RZ, R10.H1_H1 ;  /* 0x3000000aff0a7230 */ /* 0x000fe20000004100 */
[-C--:B------:R-:W-:Y:S01]  /*83f0*/  FMUL.FTZ R72, R67, R69.reuse ;  /* 0x0000004543487220 */ /* 0x080fe20000410000 */
[--C-:B------:R-:W-:Y:S01]  /*8400*/  HADD2.F32 R68, -RZ, R9.reuse.H0_H0 ;  /* 0x20000009ff447230 */ /* 0x100fe20000004100 */
[-C--:B------:R-:W-:Y:S01]  /*8410*/  FFMA.FTZ R60, R63, R70.reuse, -R60 ;  /* 0x000000463f3c7223 */ /* 0x080fe2000001083c */
[----:B------:R-:W-:Y:S01]  /*8420*/  HADD2.F32 R9, -RZ, R9.H1_H1 ;  /* 0x30000009ff097230 */ /* 0x000fe20000004100 */
[----:B------:R-:W-:Y:S01]  /*8430*/  FMUL.FTZ R80, R66, R69 ;  /* 0x0000004542507220 */ /* 0x000fe20000410000 */
[----:B------:R-:W-:Y:S01]  /*8440*/  HADD2.F32 R63, -RZ, R56.H0_H0 ;  /* 0x20000038ff3f7230 */ /* 0x000fe20000004100 */
[----:B------:R-:W-:-:S02]  /*8450*/  FFMA.FTZ R11, R11, R70, R62 ;  /* 0x000000460b0b7223 */ /* 0x000fc4000001003e */
[----:B------:R-:W-:Y:S02]  /*8460*/  FFMA.FTZ R72, R66, R71, -R72 ;  /* 0x0000004742487223 */ /* 0x000fe40000010848 */
[-C--:B------:R-:W-:Y:S01]  /*8470*/  FMUL.FTZ R56, R10, R55.reuse ;  /* 0x000000370a387220 */ /* 0x080fe20000410000 */
[----:B------:R-:W-:Y:S01]  /*8480*/  F2FP.PACK_AB R11, R11, R60 ;  /* 0x0000003c0b0b723e */ /* 0x000fe200000000ff */
[----:B------:R-:W-:Y:S02]  /*8490*/  FMUL.FTZ R55, R8, R55 ;  /* 0x0000003708377220 */ /* 0x000fe40000410000 */
[-C--:B------:R-:W-:Y:S02]  /*84a0*/  FMUL.FTZ R62, R9, R61.reuse ;  /* 0x0000003d093e7220 */ /* 0x080fe40000410000 */
[----:B------:R-:W-:Y:S02]  /*84b0*/  FMUL.FTZ R66, R68, R61 ;  /* 0x0000003d44427220 */ /* 0x000fe40000410000 */
[----:B------:R-:W-:-:S02]  /*84c0*/  FFMA.FTZ R67, R67, R71, R80 ;  /* 0x0000004743437223 */ /* 0x000fc40000010050 */
[-C--:B------:R-:W-:Y:S02]  /*84d0*/  FFMA.FTZ R56, R8, R63.reuse, -R56 ;  /* 0x0000003f08387223 */ /* 0x080fe40000010838 */
[----:B------:R-:W-:Y:S01]  /*84e0*/  FFMA.FTZ R55, R10, R63, R55 ;  /* 0x0000003f0a377223 */ /* 0x000fe20000010037 */
[----:B------:R-:W-:Y:S01]  /*84f0*/  F2FP.PACK_AB R8, R67, R72 ;  /* 0x000000484308723e */ /* 0x000fe200000000ff */
[-C--:B------:R-:W-:Y:S02]  /*8500*/  FFMA.FTZ R62, R68, R57.reuse, -R62 ;  /* 0x00000039443e7223 */ /* 0x080fe4000001083e */
[----:B------:R-:W-:Y:S01]  /*8510*/  FFMA.FTZ R9, R9, R57, R66 ;  /* 0x0000003909097223 */ /* 0x000fe20000010042 */
[----:B------:R-:W-:-:S04]  /*8520*/  F2FP.PACK_AB R10, R55, R56 ;  /* 0x00000038370a723e */ /* 0x000fc800000000ff */
[----:B------:R-:W-:-:S05]  /*8530*/  F2FP.PACK_AB R9, R9, R62 ;  /* 0x0000003e0909723e */ /* 0x000fca00000000ff */
[----:B------:R1:W-:Y:S02]  /*8540*/  STS.128 [R6+0x100], R8 ;  /* 0x0001000806007388 */ /* 0x0003e40000000c00 */
.L_x_360:
[----:B------:R-:W-:Y:S05]  /*8550*/  BSYNC B0 ;  /* 0x0000000000007941 */ /* 0x000fea0003800000 */
.L_x_359:
[----:B-1----:R-:W-:-:S04]  /*8560*/  IADD3 R8, R17, 0x20, RZ ;  /* 0x0000002011087810 */ /* 0x002fc80007ffe0ff */
[----:B------:R-:W-:-:S13]  /*8570*/  ISETP.GE.AND P0, PT, R8, c[0x0][0x27c], PT ;  /* 0x00009f0008007a0c */ /* 0x000fda0003f06270 */
        /* <DEDUP_REMOVED lines=19> */
[-C--:B------:R-:W-:Y:S01]  /*86b0*/  FMUL.FTZ R68, R61, R63.reuse ;  /* 0x0000003f3d447220 */ /* 0x080fe20000410000 */
[--C-:B------:R-:W-:Y:S01]  /*86c0*/  HADD2.F32 R62, -RZ, R9.reuse.H0_H0 ;  /* 0x20000009ff3e7230 */ /* 0x100fe20000004100 */
[C---:B------:R-:W-:Y:S01]  /*86d0*/  FMUL.FTZ R76, R57.reuse, R76 ;  /* 0x0000004c394c7220 */ /* 0x040fe20000410000 */
[----:B------:R-:W-:Y:S01]  /*86e0*/  HADD2.F32 R10, -RZ, R10.H1_H1 ;  /* 0x3000000aff0a7230 */ /* 0x000fe20000004100 */
[----:B------:R-:W-:Y:S01]  /*86f0*/  FFMA.FTZ R66, R57, R78, -R66 ;  /* 0x0000004e39427223 */ /* 0x000fe20000010842 */
[----:B------:R-:W-:Y:S01]  /*8700*/  HADD2.F32 R9, -RZ, R9.H1_H1 ;  /* 0x30000009ff097230 */ /* 0x000fe20000004100 */
[C---:B------:R-:W-:Y:S01]  /*8710*/  FMUL.FTZ R70, R60.reuse, R63 ;  /* 0x0000003f3c467220 */ /* 0x040fe20000410000 */
[----:B------:R-:W-:Y:S01]  /*8720*/  HADD2.F32 R57, -RZ, R54.H0_H0 ;  /* 0x20000036ff397230 */ /* 0x000fe20000004100 */
[----:B------:R-:W-:-:S02]  /*8730*/  FFMA.FTZ R68, R60, R67, -R68 ;  /* 0x000000433c447223 */ /* 0x000fc40000010844 */
[-C--:B------:R-:W-:Y:S02]  /*8740*/  FMUL.FTZ R54, R10, R49.reuse ;  /* 0x000000310a367220 */ /* 0x080fe40000410000 */
[-C--:B------:R-:W-:Y:S02]  /*8750*/  FMUL.FTZ R60, R9, R56.reuse ;  /* 0x00000038093c7220 */ /* 0x080fe40000410000 */
[----:B------:R-:W-:Y:S02]  /*8760*/  FMUL.FTZ R49, R8, R49 ;  /* 0x0000003108317220 */ /* 0x000fe40000410000 */
[----:B------:R-:W-:Y:S02]  /*8770*/  FMUL.FTZ R56, R62, R56 ;  /* 0x000000383e387220 */ /* 0x000fe40000410000 */
[----:B------:R-:W-:Y:S02]  /*8780*/  FFMA.FTZ R11, R11, R78, R76 ;  /* 0x0000004e0b0b7223 */ /* 0x000fe4000001004c */
[----:B------:R-:W-:-:S02]  /*8790*/  FFMA.FTZ R61, R61, R67, R70 ;  /* 0x000000433d3d7223 */ /* 0x000fc40000010046 */
[-C--:B------:R-:W-:Y:S01]  /*87a0*/  FFMA.FTZ R54, R8, R57.reuse, -R54 ;  /* 0x0000003908367223 */ /* 0x080fe20000010836 */
[----:B------:R-:W-:Y:S01]  /*87b0*/  F2FP.PACK_AB R11, R11, R66 ;  /* 0x000000420b0b723e */ /* 0x000fe200000000ff */
[----:B------:R-:W-:Y:S01]  /*87c0*/  FFMA.FTZ R49, R10, R57, R49 ;  /* 0x000000390a317223 */ /* 0x000fe20000010031 */
[----:B------:R-:W-:Y:S01]  /*87d0*/  F2FP.PACK_AB R8, R61, R68 ;  /* 0x000000443d08723e */ /* 0x000fe200000000ff */
[-C--:B------:R-:W-:Y:S02]  /*87e0*/  FFMA.FTZ R60, R62, R55.reuse, -R60 ;  /* 0x000000373e3c7223 */ /* 0x080fe4000001083c */
[----:B------:R-:W-:Y:S01]  /*87f0*/  FFMA.FTZ R9, R9, R55, R56 ;  /* 0x0000003709097223 */ /* 0x000fe20000010038 */
[----:B------:R-:W-:-:S04]  /*8800*/  F2FP.PACK_AB R10, R49, R54 ;  /* 0x00000036310a723e */ /* 0x000fc800000000ff */
[----:B------:R-:W-:-:S05]  /*8810*/  F2FP.PACK_AB R9, R9, R60 ;  /* 0x0000003c0909723e */ /* 0x000fca00000000ff */
[----:B------:R1:W-:Y:S02]  /*8820*/  STS.128 [R6+0x4100], R8 ;  /* 0x0041000806007388 */ /* 0x0003e40000000c00 */
.L_x_358:
[----:B------:R-:W-:Y:S05]  /*8830*/  BSYNC B1 ;  /* 0x0000000000017941 */ /* 0x000fea0003800000 */
.L_x_357:
[----:B-1----:R-:W-:Y:S01]  /*8840*/  IADD3 R8, R4, 0x20, RZ ;  /* 0x0000002004087810 */ /* 0x002fe20007ffe0ff */
[----:B------:R-:W-:Y:S03]  /*8850*/  BSSY B1, `(.L_x_361) ;  /* 0x000005e000017945 */ /* 0x000fe60003800000 */
[----:B------:R-:W-:-:S13]  /*8860*/  ISETP.GE.AND P0, PT, R8, R25, PT ;  /* 0x000000190800720c */ /* 0x000fda0003f06270 */
        /* <DEDUP_REMOVED lines=15> */
[--C-:B-1----:R-:W-:Y:S02]  /*8960*/  HADD2.F32 R55, -RZ, R11.reuse.H0_H0 ;  /* 0x2000000bff377230 */ /* 0x102fe40000004100 */
[----:B------:R-:W-:Y:S02]  /*8970*/  HADD2.F32 R11, -RZ, R11.H1_H1 ;  /* 0x3000000bff0b7230 */ /* 0x000fe40000004100 */
[--C-:B------:R-:W-:Y:S02]  /*8980*/  HADD2.F32 R57, -RZ, R8.reuse.H1_H1 ;  /* 0x30000008ff397230 */ /* 0x100fe40000004100 */
[----:B------:R-:W-:Y:S01]  /*8990*/  HADD2.F32 R56, -RZ, R8.H0_H0 ;  /* 0x20000008ff387230 */ /* 0x000fe20000004100 */
[----:B------:R-:W-:Y:S01]  /*89a0*/  FMUL.FTZ R62, R11, R58 ;  /* 0x0000003a0b3e7220 */ /* 0x000fe20000410000 */
[--C-:B------:R-:W-:Y:S01]  /*89b0*/  HADD2.F32 R8, -RZ, R10.reuse.H0_H0 ;  /* 0x2000000aff087230 */ /* 0x100fe20000004100 */
[----:B------:R-:W-:Y:S01]  /*89c0*/  FMUL.FTZ R63, R57, R60 ;  /* 0x0000003c393f7220 */ /* 0x000fe20000410000 */
[--C-:B------:R-:W-:Y:S01]  /*89d0*/  HADD2.F32 R59, -RZ, R9.reuse.H0_H0 ;  /* 0x20000009ff3b7230 */ /* 0x100fe20000004100 */
[C---:B------:R-:W-:Y:S01]  /*89e0*/  FMUL.FTZ R58, R55.reuse, R58 ;  /* 0x0000003a373a7220 */ /* 0x040fe20000410000 */
[----:B------:R-:W-:Y:S01]  /*89f0*/  HADD2.F32 R10, -RZ, R10.H1_H1 ;  /* 0x3000000aff0a7230 */ /* 0x000fe20000004100 */
[----:B------:R-:W-:Y:S01]  /*8a00*/  FFMA.FTZ R62, R55, R64, -R62 ;  /* 0x00000040373e7223 */ /* 0x000fe2000001083e */
[----:B------:R-:W-:Y:S01]  /*8a10*/  HADD2.F32 R9, -RZ, R9.H1_H1 ;  /* 0x30000009ff097230 */ /* 0x000fe20000004100 */
[C---:B------:R-:W-:Y:S01]  /*8a20*/  FMUL.FTZ R60, R56.reuse, R60 ;  /* 0x0000003c383c7220 */ /* 0x040fe20000410000 */
[----:B------:R-:W-:Y:S01]  /*8a30*/  HADD2.F32 R55, -RZ, R48.H0_H0 ;  /* 0x20000030ff377230 */ /* 0x000fe20000004100 */
[----:B------:R-:W-:Y:S01]  /*8a40*/  FFMA.FTZ R63, R56, R61, -R63 ;  /* 0x0000003d383f7223 */ /* 0x000fe2000001083f */
[----:B------:R-:W-:Y:S01]  /*8a50*/  HADD2.F32 R56, -RZ, R49.H0_H0 ;  /* 0x20000031ff387230 */ /* 0x000fe20000004100 */
[----:B------:R-:W-:-:S02]  /*8a60*/  FMUL.FTZ R48, R10, R43 ;  /* 0x0000002b0a307220 */ /* 0x000fc40000410000 */
[-C--:B------:R-:W-:Y:S02]  /*8a70*/  FMUL.FTZ R49, R9, R54.reuse ;  /* 0x0000003609317220 */ /* 0x080fe40000410000 */
[C---:B------:R-:W-:Y:S02]  /*8a80*/  FMUL.FTZ R43, R8.reuse, R43 ;  /* 0x0000002b082b7220 */ /* 0x040fe40000410000 */
[----:B------:R-:W-:Y:S02]  /*8a90*/  FMUL.FTZ R54, R59, R54 ;  /* 0x000000363b367220 */ /* 0x000fe40000410000 */
[----:B------:R-:W-:Y:S02]  /*8aa0*/  FFMA.FTZ R11, R11, R64, R58 ;  /* 0x000000400b0b7223 */ /* 0x000fe4000001003a */
[----:B------:R-:W-:Y:S02]  /*8ab0*/  FFMA.FTZ R60, R57, R61, R60 ;  /* 0x0000003d393c7223 */ /* 0x000fe4000001003c */
        /* <DEDUP_REMOVED lines=9> */
.L_x_364:
[----:B------:R-:W-:Y:S05]  /*8b50*/  BSYNC B0 ;  /* 0x0000000000007941 */ /* 0x000fea0003800000 */
.L_x_363:
[----:B-1----:R-:W-:-:S04]  /*8b60*/  IADD3 R8, R17, 0x20, RZ ;  /* 0x0000002011087810 */ /* 0x002fc80007ffe0ff */
[----:B------:R-:W-:-:S13]  /*8b70*/  ISETP.GE.AND P0, PT, R8, c[0x0][0x27c], PT ;  /* 0x00009f0008007a0c */ /* 0x000fda0003f06270 */
[----:B------:R-:W-:Y:S05]  /*8b80*/  @P0 BRA `(.L_x_362) ;  /* 0x000002a000000947 */ /* 0x000fea0003800000 */
[----:B------:R-:W1:Y:S01]  /*8b90*/  LDS.128 R8, [R6+0x5100] ;  /* 0x0051000006087984 */ /* 0x000e620000000c00 */
[--C-:B------:R-:W-:Y:S01]  /*8ba0*/  SHF.R.U64 R48, R50, 0x10, R51.reuse ;  /* 0x0000001032307819 */ /* 0x100fe20000001233 */
[--C-:B------:R-:W-:Y:S01]  /*8bb0*/  HADD2.F32 R56, -RZ, R37.reuse.H1_H1 ;  /* 0x30000025ff387230 */ /* 0x100fe20000004100 */
[----:B------:R-:W-:Y:S01]  /*8bc0*/  SHF.R.U32.HI R50, RZ, 0x10, R51 ;  /* 0x00000010ff327819 */ /* 0x000fe20000011633 */
[----:B------:R-:W-:Y:S01]  /*8bd0*/  HADD2.F32 R37, -RZ, R37.H0_H0 ;  /* 0x20000025ff257230 */ /* 0x000fe20000004100 */
[--C-:B------:R-:W-:Y:S01]  /*8be0*/  SHF.R.U64 R43, R52, 0x10, R53.reuse ;  /* 0x00000010342b7819 */ /* 0x100fe20000001235 */
[----:B------:R-:W-:Y:S01]  /*8bf0*/  HADD2.F32 R48, -RZ, R48.H0_H0 ;  /* 0x20000030ff307230 */ /* 0x000fe20000004100 */
[----:B------:R-:W-:Y:S01]  /*8c00*/  SHF.R.U32.HI R52, RZ, 0x10, R53 ;  /* 0x00000010ff347819 */ /* 0x000fe20000011635 */
[----:B------:R-:W-:Y:S02]  /*8c10*/  HADD2.F32 R50, -RZ, R50.H0_H0 ;  /* 0x20000032ff327230 */ /* 0x000fe40000004100 */
[----:B------:R-:W-:-:S02]  /*8c20*/  HADD2.F32 R60, -RZ, R42.H1_H1 ;  /* 0x3000002aff3c7230 */ /* 0x000fc40000004100 */
[----:B------:R-:W-:Y:S02]  /*8c30*/  HADD2.F32 R58, -RZ, R52.H0_H0 ;  /* 0x20000034ff3a7230 */ /* 0x000fe40000004100 */
[----:B------:R-:W-:Y:S02]  /*8c40*/  HADD2.F32 R43, -RZ, R43.H0_H0 ;  /* 0x2000002bff2b7230 */ /* 0x000fe40000004100 */
[--C-:B-1----:R-:W-:Y:S02]  /*8c50*/  HADD2.F32 R49, -RZ, R11.reuse.H0_H0 ;  /* 0x2000000bff317230 */ /* 0x102fe40000004100 */
[----:B------:R-:W-:Y:S02]  /*8c60*/  HADD2.F32 R11, -RZ, R11.H1_H1 ;  /* 0x3000000bff0b7230 */ /* 0x000fe40000004100 */
[--C-:B------:R-:W-:Y:S02]  /*8c70*/  HADD2.F32 R51, -RZ, R8.reuse.H0_H0 ;  /* 0x20000008ff337230 */ /* 0x100fe40000004100 */
[----:B------:R-:W-:Y:S01]  /*8c80*/  HADD2.F32 R53, -RZ, R8.H1_H1 ;  /* 0x30000008ff357230 */ /* 0x000fe20000004100 */
[-C--:B------:R-:W-:Y:S01]  /*8c90*/  FMUL.FTZ R52, R11, R50.reuse ;  /* 0x000000320b347220 */ /* 0x080fe20000410000 */
[--C-:B------:R-:W-:Y:S01]  /*8ca0*/  HADD2.F32 R8, -RZ, R10.reuse.H0_H0 ;  /* 0x2000000aff087230 */ /* 0x100fe20000004100 */
[C---:B------:R-:W-:Y:S01]  /*8cb0*/  FMUL.FTZ R50, R49.reuse, R50 ;  /* 0x0000003231327220 */ /* 0x040fe20000410000 */
[--C-:B------:R-:W-:Y:S01]  /*8cc0*/  HADD2.F32 R54, -RZ, R9.reuse.H0_H0 ;  /* 0x20000009ff367230 */ /* 0x100fe20000004100 */
[-C--:B------:R-:W-:Y:S01]  /*8cd0*/  FFMA.FTZ R52, R49, R58.reuse, -R52 ;  /* 0x0000003a31347223 */ /* 0x080fe20000010834 */
[----:B------:R-:W-:Y:S01]  /*8ce0*/  HADD2.F32 R10, -RZ, R10.H1_H1 ;  /* 0x3000000aff0a7230 */ /* 0x000fe20000004100 */
[----:B------:R-:W-:Y:S01]  /*8cf0*/  FFMA.FTZ R11, R11, R58, R50 ;  /* 0x0000003a0b0b7223 */ /* 0x000fe20000010032 */
[----:B------:R-:W-:Y:S01]  /*8d00*/  HADD2.F32 R9, -RZ, R9.H1_H1 ;  /* 0x30000009ff097230 */ /* 0x000fe20000004100 */
[----:B------:R-:W-:Y:S01]  /*8d10*/  FMUL.FTZ R55, R53, R56 ;  /* 0x0000003835377220 */ /* 0x000fe20000410000 */
[----:B------:R-:W-:Y:S01]  /*8d20*/  HADD2.F32 R49, -RZ, R42.H0_H0 ;  /* 0x2000002aff317230 */ /* 0x000fe20000004100 */
[----:B------:R-:W-:Y:S01]  /*8d30*/  FMUL.FTZ R42, R10, R37 ;  /* 0x000000250a2a7220 */ /* 0x000fe20000410000 */
[----:B------:R-:W-:Y:S01]  /*8d40*/  F2FP.PACK_AB R11, R11, R52 ;  /* 0x000000340b0b723e */ /* 0x000fe200000000ff */
[----:B------:R-:W-:-:S02]  /*8d50*/  FMUL.FTZ R50, R9, R48 ;  /* 0x0000003009327220 */ /* 0x000fc40000410000 */
[C---:B------:R-:W-:Y:S02]  /*8d60*/  FMUL.FTZ R56, R51.reuse, R56 ;  /* 0x0000003833387220 */ /* 0x040fe40000410000 */
[----:B------:R-:W-:Y:S02]  /*8d70*/  FMUL.FTZ R37, R8, R37 ;  /* 0x0000002508257220 */ /* 0x000fe40000410000 */
[----:B------:R-:W-:Y:S02]  /*8d80*/  FMUL.FTZ R48, R54, R48 ;  /* 0x0000003036307220 */ /* 0x000fe40000410000 */
[-C--:B------:R-:W-:Y:S02]  /*8d90*/  FFMA.FTZ R55, R51, R60.reuse, -R55 ;  /* 0x0000003c33377223 */ /* 0x080fe40000010837 */
[----:B------:R-:W-:Y:S02]  /*8da0*/  FFMA.FTZ R56, R53, R60, R56 ;  /* 0x0000003c35387223 */ /* 0x000fe40000010038 */
[----:B------:R-:W-:-:S02]  /*8db0*/  FFMA.FTZ R42, R8, R49, -R42 ;  /* 0x00000031082a7223 */ /* 0x000fc4000001082a */
[----:B------:R-:W-:Y:S01]  /*8dc0*/  FFMA.FTZ R37, R10, R49, R37 ;  /* 0x000000310a257223 */ /* 0x000fe20000010025 */
[----:B------:R-:W-:Y:S01]  /*8dd0*/  F2FP.PACK_AB R8, R56, R55 ;  /* 0x000000373808723e */ /* 0x000fe200000000ff */
[-C--:B------:R-:W-:Y:S02]  /*8de0*/  FFMA.FTZ R50, R54, R43.reuse, -R50 ;  /* 0x0000002b36327223 */ /* 0x080fe40000010832 */
[----:B------:R-:W-:Y:S01]  /*8df0*/  FFMA.FTZ R9, R9, R43, R48 ;  /* 0x0000002b09097223 */ /* 0x000fe20000010030 */
[----:B------:R-:W-:-:S04]  /*8e00*/  F2FP.PACK_AB R10, R37, R42 ;  /* 0x0000002a250a723e */ /* 0x000fc800000000ff */
[----:B------:R-:W-:-:S05]  /*8e10*/  F2FP.PACK_AB R9, R9, R50 ;  /* 0x000000320909723e */ /* 0x000fca00000000ff */
[----:B------:R1:W-:Y:S02]  /*8e20*/  STS.128 [R6+0x5100], R8 ;  /* 0x0051000806007388 */ /* 0x0003e40000000c00 */
.L_x_362:
[----:B------:R-:W-:Y:S05]  /*8e30*/  BSYNC B1 ;  /* 0x0000000000017941 */ /* 0x000fea0003800000 */
.L_x_361:
        /* <DEDUP_REMOVED lines=49> */
.L_x_368:
[----:B------:R-:W-:Y:S05]  /*9150*/  BSYNC B0 ;  /* 0x0000000000007941 */ /* 0x000fea0003800000 */
.L_x_367:
[----:B-1----:R-:W-:-:S04]  /*9160*/  IADD3 R8, R17, 0x20, RZ ;  /* 0x0000002011087810 */ /* 0x002fc80007ffe0ff */
[----:B------:R-:W-:-:S13]  /*9170*/  ISETP.GE.AND P0, PT, R8, c[0x0][0x27c], PT ;  /* 0x00009f0008007a0c */ /* 0x000fda0003f06270 */
[----:B------:R-:W-:Y:S05]  /*9180*/  @P0 BRA `(.L_x_366) ;  /* 0x000002a000000947 */ /* 0x000fea0003800000 */
[----:B------:R-:W1:Y:S01]  /*9190*/  LDS.128 R8, [R6+0x6100] ;  /* 0x0061000006087984 */ /* 0x000e620000000c00 */
[--C-:B------:R-:W-:Y:S01]  /*91a0*/  SHF.R.U64 R36, R38, 0x10, R39.reuse ;  /* 0x0000001026247819 */ /* 0x100fe20000001227 */
[----:B------:R-:W-:Y:S01]  /*91b0*/  HADD2.F32 R44, -RZ, R24.H1_H1 ;  /* 0x30000018ff2c7230 */ /* 0x000fe20000004100 */
        /* <DEDUP_REMOVED lines=15> */
[--C-:B------:R-:W-:Y:S01]  /*92b0*/  HADD2.F32 R42, -RZ, R9.reuse.H0_H0 ;  /* 0x20000009ff2a7230 */ /* 0x100fe20000004100 */
[----:B------:R-:W-:Y:S01]  /*92c0*/  FMUL.FTZ R43, R41, R44 ;  /* 0x0000002c292b7220 */ /* 0x000fe20000410000 */
        /* <DEDUP_REMOVED lines=9> */
[----:B------:R-:W-:Y:S02]  /*9360*/  FMUL.FTZ R37, R8, R37 ;  /* 0x0000002508257220 */ /* 0x000fe40000410000 */
        /* <DEDUP_REMOVED lines=12> */
.L_x_366:
[----:B------:R-:W-:Y:S05]  /*9430*/  BSYNC B1 ;  /* 0x0000000000017941 */ /* 0x000fea0003800000 */
.L_x_365:
[----:B-1----:R-:W-:-:S04]  /*9440*/  IADD3 R8, R4, 0x60, RZ ;  /* 0x0000006004087810 */ /* 0x002fc80007ffe0ff */
[----:B------:R-:W-:-:S13]  /*9450*/  ISETP.GE.AND P0, PT, R8, R25, PT ;  /* 0x000000190800720c */ /* 0x000fda0003f06270 */
[----:B------:R-:W-:Y:S05]  /*9460*/  @P0 BRA `(.L_x_369) ;  /* 0x000029e000000947 */ /* 0x000fea0003800000 */
[----:B------:R-:W-:Y:S01]  /*9470*/  ISETP.GE.AND P0, PT, R17, c[0x0][0x27c], PT ;  /* 0x00009f0011007a0c */ /* 0x000fe20003f06270 */
[----:B------:R-:W-:-:S12]  /*9480*/  BSSY B0, `(.L_x_370) ;  /* 0x000002c000007945 */ /* 0x000fd80003800000 */
[----:B------:R-:W-:Y:S05]  /*9490*/  @P0 BRA `(.L_x_371) ;  /* 0x000002a000000947 */ /* 0x000fea0003800000 */
[----:B------:R-:W1:Y:S01]  /*94a0*/  LDS.128 R8, [R6+0x3100] ;  /* 0x0031000006087984 */ /* 0x000e620000000c00 */
[--C-:B------:R-:W-:Y:S01]  /*94b0*/  SHF.R.U64 R25, R28, 0x10, R29.reuse ;  /* 0x000000101c197819 */ /* 0x100fe2000000121d */
[----:B------:R-:W-:Y:S01]  /*94c0*/  HADD2.F32 R36, -RZ, R22.H1_H1 ;  /* 0x30000016ff247230 */ /* 0x000fe20000004100 */
[----:B------:R-:W-:Y:S01]  /*94d0*/  SHF.R.U32.HI R28, RZ, 0x10, R29 ;  /* 0x00000010ff1c7819 */ /* 0x000fe2000001161d */
[--C-:B------:R-:W-:Y:S01]  /*94e0*/  HADD2.F32 R38, -RZ, R23.reuse.H1_H1 ;  /* 0x30000017ff267230 */ /* 0x100fe20000004100 */
[--C-:B------:R-:W-:Y:S01]  /*94f0*/  SHF.R.U64 R24, R30, 0x10, R31.reuse ;  /* 0x000000101e187819 */ /* 0x100fe2000000121f */
[----:B------:R-:W-:Y:S01]  /*9500*/  HADD2.F32 R23, -RZ, R23.H0_H0 ;  /* 0x20000017ff177230 */ /* 0x000fe20000004100 */
[----:B------:R-:W-:Y:S01]  /*9510*/  SHF.R.U32.HI R30, RZ, 0x10, R31 ;  /* 0x00000010ff1e7819 */ /* 0x000fe2000001161f */
[----:B------:R-:W-:-:S04]  /*9520*/  HADD2.F32 R28, -RZ, R28.H0_H0 ;  /* 0x2000001cff1c7230 */ /* 0x000fc80000004100 */
[----:B------:R-:W-:Y:S02]  /*9530*/  HADD2.F32 R30, -RZ, R30.H0_H0 ;  /* 0x2000001eff1e7230 */ /* 0x000fe40000004100 */
[--C-:B-1----:R-:W-:Y:S02]  /*9540*/  HADD2.F32 R26, -RZ, R11.reuse.H0_H0 ;  /* 0x2000000bff1a7230 */ /* 0x102fe40000004100 */
[----:B------:R-:W-:Y:S02]  /*9550*/  HADD2.F32 R11, -RZ, R11.H1_H1 ;  /* 0x3000000bff0b7230 */ /* 0x000fe40000004100 */
[--C-:B------:R-:W-:Y:S02]  /*9560*/  HADD2.F32 R27, -RZ, R8.reuse.H0_H0 ;  /* 0x20000008ff1b7230 */ /* 0x100fe40000004100 */
[----:B------:R-:W-:Y:S01]  /*9570*/  HADD2.F32 R29, -RZ, R8.H1_H1 ;  /* 0x30000008ff1d7230 */ /* 0x000fe20000004100 */
[CC--:B------:R-:W-:Y:S01]  /*9580*/  FMUL.FTZ R37, R11.reuse, R28.reuse ;  /* 0x0000001c0b257220 */ /* 0x0c0fe20000410000 */
[--C-:B------:R-:W-:Y:S01]  /*9590*/  HADD2.F32 R8, -RZ, R10.reuse.H0_H0 ;  /* 0x2000000aff087230 */ /* 0x100fe20000004100 */
[C---:B------:R-:W-:Y:S01]  /*95a0*/  FMUL.FTZ R28, R26.reuse, R28 ;  /* 0x0000001c1a1c7220 */ /* 0x040fe20000410000 */
[--C-:B------:R-:W-:Y:S01]  /*95b0*/  HADD2.F32 R31, -RZ, R9.reuse.H0_H0 ;  /* 0x20000009ff1f7230 */ /* 0x100fe20000004100 */
[-C--:B------:R-:W-:Y:S01]  /*95c0*/  FFMA.FTZ R37, R26, R30.reuse, -R37 ;  /* 0x0000001e1a257223 */ /* 0x080fe20000010825 */
[----:B------:R-:W-:Y:S01]  /*95d0*/  HADD2.F32 R10, -RZ, R10.H1_H1 ;  /* 0x3000000aff0a7230 */ /* 0x000fe20000004100 */
[----:B------:R-:W-:Y:S01]  /*95e0*/  FFMA.FTZ R28, R11, R30, R28 ;  /* 0x0000001e0b1c7223 */ /* 0x000fe2000001001c */
[----:B------:R-:W-:Y:S01]  /*95f0*/  HADD2.F32 R11, -RZ, R22.H0_H0 ;  /* 0x20000016ff0b7230 */ /* 0x000fe20000004100 */
[-C--:B------:R-:W-:Y:S01]  /*9600*/  FMUL.FTZ R39, R29, R36.reuse ;  /* 0x000000241d277220 */ /* 0x080fe20000410000 */
        /* <DEDUP_REMOVED lines=9> */
[-C--:B------:R-:W-:Y:S02]  /*96a0*/  FFMA.FTZ R24, R8, R23.reuse, -R24 ;  /* 0x0000001708187223 */ /* 0x080fe40000010818 */
[----:B------:R-:W-:Y:S02]  /*96b0*/  FFMA.FTZ R36, R29, R38, R36 ;  /* 0x000000261d247223 */ /* 0x000fe40000010024 */
[----:B------:R-:W-:Y:S01]  /*96c0*/  FFMA.FTZ R23, R10, R23, R11 ;  /* 0x000000170a177223 */ /* 0x000fe2000001000b */
[----:B------:R-:W-:Y:S01]  /*96d0*/  F2FP.PACK_AB R11, R28, R37 ;  /* 0x000000251c0b723e */ /* 0x000fe200000000ff */
[-C--:B------:R-:W-:Y:S01]  /*96e0*/  FFMA.FTZ R25, R31, R26.reuse, -R25 ;  /* 0x0000001a1f197223 */ /* 0x080fe20000010819 */
[----:B------:R-:W-:Y:S01]  /*96f0*/  F2FP.PACK_AB R8, R36, R39 ;  /* 0x000000272408723e */ /* 0x000fe200000000ff */
[----:B------:R-:W-:Y:S01]  /*9700*/  FFMA.FTZ R22, R9, R26, R22 ;  /* 0x0000001a09167223 */ /* 0x000fe20000010016 */
[----:B------:R-:W-:-:S04]  /*9710*/  F2FP.PACK_AB R10, R23, R24 ;  /* 0x00000018170a723e */ /* 0x000fc800000000ff */
[----:B------:R-:W-:-:S05]  /*9720*/  F2FP.PACK_AB R9, R22, R25 ;  /* 0x000000191609723e */ /* 0x000fca00000000ff */
[----:B------:R1:W-:Y:S02]  /*9730*/  STS.128 [R6+0x3100], R8 ;  /* 0x0031000806007388 */ /* 0x0003e40000000c00 */
.L_x_371:
[----:B------:R-:W-:Y:S05]  /*9740*/  BSYNC B0 ;  /* 0x0000000000007941 */ /* 0x000fea0003800000 */
.L_x_370:
[----:B------:R-:W-:-:S04]  /*9750*/  IADD3 R17, R17, 0x20, RZ ;  /* 0x0000002011117810 */ /* 0x000fc80007ffe0ff */
[----:B------:R-:W-:-:S13]  /*9760*/  ISETP.GE.AND P0, PT, R17, c[0x0][0x27c], PT ;  /* 0x00009f0011007a0c */ /* 0x000fda0003f06270 */
[----:B------:R-:W-:Y:S05]  /*9770*/  @P0 BRA `(.L_x_369) ;  /* 0x000026d000000947 */ /* 0x000fea0003800000 */
[----:B-1----:R-:W1:Y:S01]  /*9780*/  LDS.128 R8, [R6+0x7100] ;  /* 0x0071000006087984 */ /* 0x002e620000000c00 */
        /* <DEDUP_REMOVED lines=42> */
.L_x_348:
[----:B------:R-:W-:Y:S01]  /*9a30*/  ISETP.NE.AND P0, PT, R209, 0x1, PT ;  /* 0x00000001d100780c */ /* 0x000fe20003f05270 */
[----:B------:R-:W-:Y:S01]  /*9a40*/  IMAD.MOV.U32 R25, RZ, RZ, R17 ;  /* 0x000000ffff197224 */ /* 0x000fe200078e0011 */
[----:B------:R-:W-:Y:S01]  /*9a50*/  CS2R R58, SRZ ;  /* 0x00000000003a7805 */ /* 0x000fe2000001ff00 */
[----:B------:R-:W-:Y:S01]  /*9a60*/  IMAD.MOV.U32 R21, RZ, RZ, R23 ;  /* 0x000000ffff157224 */ /* 0x000fe200078e0017 */
[----:B------:R-:W-:-:S09]  /*9a70*/  CS2R R56, SRZ ;  /* 0x0000000000387805 */ /* 0x000fd2000001ff00 */
[----:B------:R-:W-:-:S05]  /*9a80*/  @P0 IMAD.HI.U32 R16, R7, c[0x0][0x2c8], RZ ;  /* 0x0000b20007100a27 */ /* 0x000fca00078e00ff */
[----:B------:R-:W-:-:S04]  /*9a90*/  @P0 SHF.R.U32.HI R7, RZ, c[0x0][0x2cc], R16 ;  /* 0x0000b300ff070a19 */ /* 0x000fc80000011610 */
[----:B------:R-:W-:Y:S01]  /*9aa0*/  SHF.R.S32.HI R16, RZ, 0x1f, R7 ;  /* 0x0000001fff107819 */ /* 0x000fe20000011407 */
[----:B------:R-:W-:-:S04]  /*9ab0*/  IMAD.WIDE.U32 R24, R7, c[0x0][0x280], R24 ;  /* 0x0000a00007187a25 */ /* 0x000fc800078e0018 */
[----:B------:R-:W-:Y:S01]  /*9ac0*/  IMAD R18, R16, c[0x0][0x280], RZ ;  /* 0x0000a00010127a24 */ /* 0x000fe200078e02ff */
[----:B------:R-:W-:Y:S01]  /*9ad0*/  LEA R17, P0, R24, c[0x0][0x270], 0x1 ;  /* 0x00009c0018117a11 */ /* 0x000fe200078008ff */
[----:B------:R-:W-:Y:S02]  /*9ae0*/  IMAD R16, R16, c[0x0][0x290], RZ ;  /* 0x0000a40010107a24 */ /* 0x000fe400078e02ff */
[C---:B------:R-:W-:Y:S02]  /*9af0*/  IMAD R18, R7.reuse, c[0x0][0x284], R18 ;  /* 0x0000a10007127a24 */ /* 0x040fe400078e0212 */
[----:B------:R-:W-:Y:S01]  /*9b00*/  IMAD.WIDE.U32 R20, R7, c[0x0][0x290], R20 ;  /* 0x0000a40007147a25 */ /* 0x000fe200078e0014 */
[----:B------:R-:W1:Y:S03]  /*9b10*/  SHFL.IDX PT, R19, R17, RZ, 0x181f ;  /* 0x00181fff11137589 */ /* 0x000e6600000e0000 */
[----:B------:R-:W-:-:S02]  /*9b20*/  IMAD.IADD R18, R25, 0x1, R18 ;  /* 0x0000000119127824 */ /* 0x000fc400078e0212 */
[----:B------:R-:W-:-:S03]  /*9b30*/  IMAD R16, R7, c[0x0][0x294], R16 ;  /* 0x0000a50007107a24 */ /* 0x000fc600078e0210 */
[----:B------:R-:W-:Y:S02]  /*9b40*/  LEA.HI.X R18, R24, c[0x0][0x274], R18, 0x1, P0 ;  /* 0x00009d0018127a11 */ /* 0x000fe400000f0c12 */
[----:B------:R-:W-:Y:S02]  /*9b50*/  IADD3 R16, R21, R16, RZ ;  /* 0x0000001015107210 */ /* 0x000fe40007ffe0ff */
[----:B------:R-:W-:-:S04]  /*9b60*/  LEA R7, P0, R20, c[0x0][0x288], 0x1 ;  /* 0x0000a20014077a11 */ /* 0x000fc800078008ff */
[----:B------:R-:W-:Y:S02]  /*9b70*/  LEA.HI.X R16, R20, c[0x0][0x28c], R16, 0x1, P0 ;  /* 0x0000a30014107a11 */ /* 0x000fe400000f0c10 */
[----:B------:R-:W2:Y:S01]  /*9b80*/  SHFL.IDX PT, R20, R18, RZ, 0x181f ;  /* 0x00181fff12147589 */ /* 0x000ea200000e0000 */
[----:B------:R-:W-:-:S13]  /*9b90*/  ISETP.GE.OR P0, PT, R64, c[0x0][0x27c], P4 ;  /* 0x00009f0040007a0c */ /* 0x000fda0002706670 */
[C---:B------:R-:W-:Y:S01]  /*9ba0*/  @!P0 IMAD.SHL.U32 R22, R64.reuse, 0x2, RZ ;  /* 0x0000000240168824 */ /* 0x040fe200078e00ff */
[----:B------:R-:W-:-:S04]  /*9bb0*/  @!P0 SHF.L.U64.HI R21, R64, 0x1, R65 ;  /* 0x0000000140158819 */ /* 0x000fc80000010241 */
[-C--:B-1----:R-:W-:Y:S02]  /*9bc0*/  @!P0 IADD3 R24, P1, R19, R22.reuse, RZ ;  /* 0x0000001613188210 */ /* 0x082fe40007f3e0ff */
[----:B------:R-:W1:Y:S03]  /*9bd0*/  SHFL.IDX PT, R19, R7, RZ, 0x181f ;  /* 0x00181fff07137589 */ /* 0x000e6600000e0000 */
[----:B--2---:R-:W-:Y:S02]  /*9be0*/  @!P0 IMAD.X R25, R20, 0x1, R21, P1 ;  /* 0x0000000114198824 */ /* 0x004fe400008e0615 */
[----:B------:R-:W2:Y:S01]  /*9bf0*/  SHFL.IDX PT, R20, R16, RZ, 0x181f ;  /* 0x00181fff10147589 */ /* 0x000ea200000e0000 */
[----:B------:R-:W-:Y:S01]  /*9c00*/  CS2R R54, SRZ ;  /* 0x0000000000367805 */ /* 0x000fe2000001ff00 */
[----:B------:R-:W-:Y:S02]  /*9c10*/  CS2R R52, SRZ ;  /* 0x0000000000347805 */ /* 0x000fe4000001ff00 */
[----:B------:R-:W3:Y:S01]  /*9c20*/  @!P0 LD.E.128 R56, [R24.64] ;  /* 0x0000001018388980 */ /* 0x000ee2000c101d00 */
[----:B-1----:R-:W-:-:S05]  /*9c30*/  @!P0 IADD3 R26, P1, R19, R22, RZ ;  /* 0x00000016131a8210 */ /* 0x002fca0007f3e0ff */
[----:B--2---:R-:W-:-:S05]  /*9c40*/  @!P0 IMAD.X R27, R20, 0x1, R21, P1 ;  /* 0x00000001141b8824 */ /* 0x004fca00008e0615 */
[----:B------:R-:W2:Y:S01]  /*9c50*/  @!P0 LD.E.128 R52, [R26.64] ;  /* 0x000000101a348980 */ /* 0x000ea2000c101d00 */
[----:B------:R-:W-:Y:S01]  /*9c60*/  BSSY B0, `(.L_x_372) ;  /* 0x0000023000007945 */ /* 0x000fe20003800000 */
[----:B------:R-:W-:Y:S01]  /*9c70*/  CS2R R46, SRZ ;  /* 0x00000000002e7805 */ /* 0x000fe2000001ff00 */
[----:B------:R-:W-:Y:S01]  /*9c80*/  CS2R R44, SRZ ;  /* 0x00000000002c7805 */ /* 0x000fe2000001ff00 */
[----:B------:R-:W-:Y:S01]  /*9c90*/  CS2R R42, SRZ ;  /* 0x00000000002a7805 */ /* 0x000fe2000001ff00 */
[----:B------:R-:W-:Y:S01]  /*9ca0*/  CS2R R40, SRZ ;  /* 0x0000000000287805 */ /* 0x000fe2000001ff00 */
[----:B------:R-:W-:Y:S02]  /*9cb0*/  ISETP.GE.AND P1, PT, R64, c[0x0][0x27c], PT ;  /* 0x00009f0040007a0c */ /* 0x000fe40003f26270 */
[----:B---3--:R-:W-:Y:S01]  /*9cc0*/  MOV R22, R58 ;  /* 0x0000003a00167202 */ /* 0x008fe20000000f00 */
[----:B------:R-:W-:Y:S01]  /*9cd0*/  IMAD.MOV.U32 R21, RZ, RZ, R59 ;  /* 0x000000ffff157224 */ /* 0x000fe200078e003b */
[----:B------:R-:W-:Y:S01]  /*9ce0*/  MOV R19, R57 ;  /* 0x0000003900137202 */ /* 0x000fe20000000f00 */
[----:B------:R-:W-:-:S03]  /*9cf0*/  IMAD.MOV.U32 R20, RZ, RZ, R56 ;  /* 0x000000ffff147224 */ /* 0x000fc600078e0038 */
[----:B------:R-:W-:Y:S02]  /*9d00*/  PRMT R75, R21, 0x5410, R22 ;  /* 0x00005410154b7816 */ /* 0x000fe40000000016 */
[----:B------:R-:W-:Y:S01]  /*9d10*/  PRMT R73, R19, 0x5410, R20 ;  /* 0x0000541013497816 */ /* 0x000fe20000000014 */
[----:B------:R1:W3:Y:S04]  /*9d20*/  SHFL.IDX PT, R21, R17, 0x1, 0x181f ;  /* 0x00381f0011157f89 */ /* 0x0002e800000e0000 */
[----:B------:R1:W4:Y:S04]  /*9d30*/  SHFL.IDX PT, R19, R7, 0x1, 0x181f ;  /* 0x00381f0007137f89 */ /* 0x00032800000e0000 */
[----:B------:R1:W1:Y:S04]  /*9d40*/  SHFL.IDX PT, R22, R18, 0x1, 0x181f ;  /* 0x00381f0012167f89 */ /* 0x00026800000e0000 */
[----:B------:R1:W1:Y:S01]  /*9d50*/  SHFL.IDX PT, R20, R16, 0x1, 0x181f ;  /* 0x00381f0010147f89 */ /* 0x00026200000e0000 */
[----:B--2---:R-:W-:Y:S01]  /*9d60*/  IMAD.MOV.U32 R26, RZ, RZ, R54 ;  /* 0x000000ffff1a7224 */ /* 0x004fe200078e0036 */
[----:B------:R-:W-:Y:S01]  /*9d70*/  MOV R24, R52 ;  /* 0x0000003400187202 */ /* 0x000fe20000000f00 */
[----:B------:R-:W-:-:S02]  /*9d80*/  IMAD.MOV.U32 R25, RZ, RZ, R55 ;  /* 0x000000ffff197224 */ /* 0x000fc400078e0037 */
[----:B------:R-:W-:-:S03]  /*9d90*/  IMAD.MOV.U32 R23, RZ, RZ, R53 ;  /* 0x000000ffff177224 */ /* 0x000fc600078e0035 */
[----:B------:R-:W-:Y:S02]  /*9da0*/  PRMT R72, R25, 0x5410, R26 ;  /* 0x0000541019487816 */ /* 0x000fe4000000001a */
[----:B------:R-:W-:Y:S01]  /*9db0*/  PRMT R71, R23, 0x5410, R24 ;  /* 0x0000541017477816 */ /* 0x000fe20000000018 */
[----:B------:R-:W-:Y:S05]  /*9dc0*/  @P3 BRA `(.L_x_373) ;  /* 0x000000c000003947 */ /* 0x000fea0003800000 */
[----:B---3--:R-:W-:Y:S01]  /*9dd0*/  CS2R R44, SRZ ;  /* 0x00000000002c7805 */ /* 0x008fe2000001ff00 */
[----:B------:R-:W-:Y:S01]  /*9de0*/  CS2R R42, SRZ ;  /* 0x00000000002a7805 */ /* 0x000fe2000001ff00 */
[----:B------:R-:W-:Y:S01]  /*9df0*/  CS2R R40, SRZ ;  /* 0x0000000000287805 */ /* 0x000fe2000001ff00 */
[----:B------:R-:W-:Y:S05]  /*9e00*/  @P1 BRA `(.L_x_373) ;  /* 0x0000008000001947 */ /* 0x000fea0003800000 */
[C---:B------:R-:W-:Y:S01]  /*9e10*/  IMAD.SHL.U32 R24, R64.reuse, 0x2, RZ ;  /* 0x0000000240187824 */ /* 0x040fe200078e00ff */
[----:B------:R-:W-:-:S04]  /*9e20*/  SHF.L.U64.HI R23, R64, 0x1, R65 ;  /* 0x0000000140177819 */ /* 0x000fc80000010241 */
[----:B------:R-:W-:-:S05]  /*9e30*/  IADD3 R44, P0, R21, R24, RZ ;  /* 0x00000018152c7210 */ /* 0x000fca0007f1e0ff */
[----:B-1----:R-:W-:Y:S01]  /*9e40*/  IMAD.X R45, R22, 0x1, R23, P0 ;  /* 0x00000001162d7824 */ /* 0x002fe200000e0617 */
[----:B----4-:R-:W-:-:S05]  /*9e50*/  IADD3 R24, P0, R19, R24, RZ ;  /* 0x0000001813187210 */ /* 0x010fca0007f1e0ff */
[----:B------:R-:W-:Y:S01]  /*9e60*/  IMAD.X R25, R20, 0x1, R23, P0 ;  /* 0x0000000114197824 */ /* 0x000fe200000e0617 */
[----:B------:R-:W5:Y:S04]  /*9e70*/  LD.E.128 R44, [R44.64] ;  /* 0x000000102c2c7980 */ /* 0x000f68000c101d00 */
[----:B------:R1:W5:Y:S03]  /*9e80*/  LD.E.128 R40, [R24.64] ;  /* 0x0000001018287980 */ /* 0x000366000c101d00 */
.L_x_373:
[----:B---3--:R-:W-:Y:S05]  /*9e90*/  BSYNC B0 ;  /* 0x0000000000007941 */ /* 0x008fea0003800000 */
.L_x_372:
[----:B-1----:R-:W1:Y:S01]  /*9ea0*/  SHFL.IDX PT, R22, R17, 0x2, 0x181f ;  /* 0x00581f0011167f89 */ /* 0x002e6200000e0000 */
[C---:B------:R-:W-:Y:S01]  /*9eb0*/  ISETP.GE.OR P0, PT, R64.reuse, c[0x0][0x27c], P5 ;  /* 0x00009f0040007a0c */ /* 0x040fe20002f06670 */
[----:B------:R-:W-:Y:S01]  /*9ec0*/  CS2R R38, SRZ ;  /* 0x0000000000267805 */ /* 0x000fe2000001ff00 */
[----:B------:R-:W-:Y:S01]  /*9ed0*/  CS2R R36, SRZ ;  /* 0x0000000000247805 */ /* 0x000fe2000001ff00 */
[----:B------:R-:W2:Y:S10]  /*9ee0*/  SHFL.IDX PT, R21, R18, 0x2, 0x181f ;  /* 0x00581f0012157f89 */ /* 0x000eb400000e0000 */
[C---:B----4-:R-:W-:Y:S01]  /*9ef0*/  @!P0 IMAD.SHL.U32 R19, R64.reuse, 0x2, RZ ;  /* 0x0000000240138824 */ /* 0x050fe200078e00ff */
[----:B------:R-:W-:-:S04]  /*9f00*/  @!P0 SHF.L.U64.HI R20, R64, 0x1, R65 ;  /* 0x0000000140148819 */ /* 0x000fc80000010241 */
[-C--:B-1----:R-:W-:Y:S02]  /*9f10*/  @!P0 IADD3 R24, P2, R22, R19.reuse, RZ ;  /* 0x0000001316188210 */ /* 0x082fe40007f5e0ff */
[----:B------:R-:W1:Y:S03]  /*9f20*/  SHFL.IDX PT, R22, R7, 0x2, 0x181f ;  /* 0x00581f0007167f89 */ /* 0x000e6600000e0000 */
[----:B--2---:R-:W-:Y:S02]  /*9f30*/  @!P0 IMAD.X R25, R21, 0x1, R20, P2 ;  /* 0x0000000115198824 */ /* 0x004fe400010e0614 */
[----:B------:R-:W2:Y:S01]  /*9f40*/  SHFL.IDX PT, R21, R16, 0x2, 0x181f ;  /* 0x00581f0010157f89 */ /* 0x000ea200000e0000 */
[----:B------:R-:W-:Y:S01]  /*9f50*/  CS2R R30, SRZ ;  /* 0x00000000001e7805 */ /* 0x000fe2000001ff00 */
[----:B------:R-:W-:Y:S02]  /*9f60*/  CS2R R28, SRZ ;  /* 0x00000000001c7805 */ /* 0x000fe4000001ff00 */
[----:B------:R3:W4:Y:S01]  /*9f70*/  @!P0 LD.E.128 R36, [R24.64] ;  /* 0x0000001018248980 */ /* 0x000722000c101d00 */
[----:B-1----:R-:W-:-:S05]  /*9f80*/  @!P0 IADD3 R26, P2, R22, R19, RZ ;  /* 0x00000013161a8210 */ /* 0x002fca0007f5e0ff */
[----:B--2---:R-:W-:-:S05]  /*9f90*/  @!P0 IMAD.X R27, R21, 0x1, R20, P2 ;  /* 0x00000001151b8824 */ /* 0x004fca00010e0614 */
[----:B------:R1:W2:Y:S01]  /*9fa0*/  @!P0 LD.E.128 R28, [R26.64] ;  /* 0x000000101a1c8980 */ /* 0x0002a2000c101d00 */
[----:B-----5:R-:W-:Y:S01]  /*9fb0*/  IMAD.MOV.U32 R21, RZ, RZ, R47 ;  /* 0x000000ffff157224 */ /* 0x020fe200078e002f */
[----:B------:R-:W-:Y:S01]  /*9fc0*/  MOV R22, R46 ;  /* 0x0000002e00167202 */ /* 0x000fe20000000f00 */
[----:B------:R-:W-:Y:S02]  /*9fd0*/  IMAD.MOV.U32 R20, RZ, RZ, R44 ;  /* 0x000000ffff147224 */ /* 0x000fe400078e002c */
[----:B------:R-:W-:Y:S01]  /*9fe0*/  IMAD.MOV.U32 R19, RZ, RZ, R45 ;  /* 0x000000ffff137224 */ /* 0x000fe200078e002d */
[----:B------:R-:W-:Y:S01]  /*9ff0*/  PRMT R69, R21, 0x5410, R22 ;  /* 0x0000541015457816 */ /* 0x000fe20000000016 */
[----:B------:R-:W-:Y:S01]  /*a000*/  IMAD.MOV.U32 R21, RZ, RZ, R43 ;  /* 0x000000ffff157224 */ /* 0x000fe200078e002b */
[----:B------:R-:W-:Y:S02]  /*a010*/  MOV R22, R42 ;  /* 0x0000002a00167202 */ /* 0x000fe40000000f00 */
[----:B------:R-:W-:Y:S01]  /*a020*/  PRMT R68, R19, 0x5410, R20 ;  /* 0x0000541013447816 */ /* 0x000fe20000000014 */
[----:B------:R-:W-:-:S02]  /*a030*/  IMAD.MOV.U32 R20, RZ, RZ, R40 ;  /* 0x000000ffff147224 */ /* 0x000fc400078e0028 */
[----:B------:R-:W-:Y:S01]  /*a040*/  IMAD.MOV.U32 R19, RZ, RZ, R41 ;  /* 0x000000ffff137224 */ /* 0x000fe200078e0029 */
[----:B------:R-:W-:-:S04]  /*a050*/  PRMT R67, R21, 0x5410, R22 ;  /* 0x0000541015437816 */ /* 0x000fc80000000016 */
[----:B------:R-:W-:Y:S01]  /*a060*/  PRMT R66, R19, 0x5410, R20 ;  /* 0x0000541013427816 */ /* 0x000fe20000000014 */
[----:B------:R-:W2:Y:S01]  /*a070*/  SHFL.IDX PT, R18, R18, 0x3, 0x181f ;  /* 0x00781f0012127f89 */ /* 0x000ea200000e0000 */
[----:B------:R-:W-:Y:S03]  /*a080*/  BSSY B0, `(.L_x_374) ;  /* 0x0000021000007945 */ /* 0x000fe60003800000 */
[----:B------:R-:W2:Y:S01]  /*a090*/  SHFL.IDX PT, R17, R17, 0x3, 0x181f ;  /* 0x00781f0011117f89 */ /* 0x000ea200000e0000 */
[----:B---3--:R-:W-:-:S03]  /*a0a0*/  CS2R R24, SRZ ;  /* 0x0000000000187805 */ /* 0x008fc6000001ff00 */
[----:B------:R-:W3:Y:S01]  /*a0b0*/  SHFL.IDX PT, R7, R7, 0x3, 0x181f ;  /* 0x00781f0007077f89 */ /* 0x000ee200000e0000 */
[----:B-1----:R-:W-:-:S03]  /*a0c0*/  CS2R R26, SRZ ;  /* 0x00000000001a7805 */ /* 0x002fc6000001ff00 */
[----:B------:R-:W1:Y:S01]  /*a0d0*/  SHFL.IDX PT, R16, R16, 0x3, 0x181f ;  /* 0x00781f0010107f89 */ /* 0x000e6200000e0000 */
[----:B----4-:R-:W-:Y:S01]  /*a0e0*/  IMAD.MOV.U32 R21, RZ, RZ, R39 ;  /* 0x000000ffff157224 */ /* 0x010fe200078e0027 */
[----:B------:R-:W-:Y:S01]  /*a0f0*/  MOV R22, R38 ;  /* 0x0000002600167202 */ /* 0x000fe20000000f00 */
[----:B------:R-:W-:Y:S01]  /*a100*/  IMAD.MOV.U32 R20, RZ, RZ, R36 ;  /* 0x000000ffff147224 */ /* 0x000fe200078e0024 */
[----:B------:R-:W-:Y:S02]  /*a110*/  MOV R19, R37 ;  /* 0x0000002500137202 */ /* 0x000fe40000000f00 */
[----:B------:R-:W-:Y:S02]  /*a120*/  PRMT R63, R21, 0x5410, R22 ;  /* 0x00005410153f7816 */ /* 0x000fe40000000016 */
[----:B------:R-:W-:Y:S01]  /*a130*/  PRMT R62, R19, 0x5410, R20 ;  /* 0x00005410133e7816 */ /* 0x000fe20000000014 */
[----:B--2---:R-:W-:Y:S01]  /*a140*/  IMAD.MOV.U32 R22, RZ, RZ, R30 ;  /* 0x000000ffff167224 */ /* 0x004fe200078e001e */
[----:B------:R-:W-:Y:S01]  /*a150*/  MOV R20, R28 ;  /* 0x0000001c00147202 */ /* 0x000fe20000000f00 */
[----:B------:R-:W-:-:S02]  /*a160*/  IMAD.MOV.U32 R21, RZ, RZ, R31 ;  /* 0x000000ffff157224 */ /* 0x000fc400078e001f */
[----:B------:R-:W-:-:S03]  /*a170*/  IMAD.MOV.U32 R19, RZ, RZ, R29 ;  /* 0x000000ffff137224 */ /* 0x000fc600078e001d */
[----:B------:R-:W-:Y:S02]  /*a180*/  PRMT R61, R21, 0x5410, R22 ;  /* 0x00005410153d7816 */ /* 0x000fe40000000016 */
[----:B------:R-:W-:Y:S01]  /*a190*/  PRMT R60, R19, 0x5410, R20 ;  /* 0x00005410133c7816 */ /* 0x000fe20000000014 */
[----:B------:R-:W-:Y:S01]  /*a1a0*/  CS2R R22, SRZ ;  /* 0x0000000000167805 */ /* 0x000fe2000001ff00 */
[----:B------:R-:W-:Y:S01]  /*a1b0*/  CS2R R20, SRZ ;  /* 0x0000000000147805 */ /* 0x000fe2000001ff00 */
[----:B------:R-:W-:Y:S05]  /*a1c0*/  @P6 BRA `(.L_x_375) ;  /* 0x000000c000006947 */ /* 0x000fea0003800000 */
[----:B-1-3--:R-:W-:Y:S01]  /*a1d0*/  CS2R R24, SRZ ;  /* 0x0000000000187805 */ /* 0x00afe2000001ff00 */
[----:B------:R-:W-:Y:S01]  /*a1e0*/  CS2R R22, SRZ ;  /* 0x0000000000167805 */ /* 0x000fe2000001ff00 */
[----:B------:R-:W-:Y:S01]  /*a1f0*/  CS2R R20, SRZ ;  /* 0x0000000000147805 */ /* 0x000fe2000001ff00 */
[----:B------:R-:W-:Y:S05]  /*a200*/  @P1 BRA `(.L_x_375) ;  /* 0x0000008000001947 */ /* 0x000fea0003800000 */
[C---:B------:R-:W-:Y:S01]  /*a210*/  IMAD.SHL.U32 R20, R64.reuse, 0x2, RZ ;  /* 0x0000000240147824 */ /* 0x040fe200078e00ff */
[----:B------:R-:W-:-:S04]  /*a220*/  SHF.L.U64.HI R19, R64, 0x1, R65 ;  /* 0x0000000140137819 */ /* 0x000fc80000010241 */
[-C--:B------:R-:W-:Y:S02]  /*a230*/  IADD3 R24, P2, R17, R20.reuse, RZ ;  /* 0x0000001411187210 */ /* 0x080fe40007f5e0ff */
[----:B------:R-:W-:-:S03]  /*a240*/  IADD3 R20, P0, R7, R20, RZ ;  /* 0x0000001407147210 */ /* 0x000fc60007f1e0ff */
[--C-:B------:R-:W-:Y:S02]  /*a250*/  IMAD.X R25, R18, 0x1, R19.reuse, P2 ;  /* 0x0000000112197824 */ /* 0x100fe400010e0613 */
[----:B------:R-:W-:-:S04]  /*a260*/  IMAD.X R21, R16, 0x1, R19, P0 ;  /* 0x0000000110157824 */ /* 0x000fc800000e0613 */
[----:B------:R-:W5:Y:S04]  /*a270*/  LD.E.128 R24, [R24.64] ;  /* 0x0000001018187980 */ /* 0x000f68000c101d00 */
[----:B------:R-:W5:Y:S02]  /*a280*/  LD.E.128 R20, [R20.64] ;  /* 0x0000001014147980 */ /* 0x000f64000c101d00 */
.L_x_375:
[----:B-1-3--:R-:W-:Y:S05]  /*a290*/  BSYNC B0 ;  /* 0x0000000000007941 */ /* 0x00afea0003800000 */
.L_x_374:
[----:B------:R-:W-:Y:S01]  /*a2a0*/  IADD3 R51, -R117, R8, RZ ;  /* 0x0000000875337210 */ /* 0x000fe20007ffe1ff */
[----:B-----5:R-:W-:Y:S01]  /*a2b0*/  IMAD.MOV.U32 R7, RZ, RZ, R26 ;  /* 0x000000ffff077224 */ /* 0x020fe200078e001a */
[----:B------:R-:W-:-:S04]  /*a2c0*/  DEPBAR.LE SB0, 0x1 ;  /* 0x000080400000791a */ /* 0x000fc80000000000 */
[----:B------:R-:W-:Y:S01]  /*a2d0*/  IMNMX R51, R51, 0x80, PT ;  /* 0x0000008033337817 */ /* 0x000fe20003800200 */
[----:B------:R-:W-:Y:S01]  /*a2e0*/  IMAD.MOV.U32 R17, RZ, RZ, R27 ;  /* 0x000000ffff117224 */ /* 0x000fe200078e001b */
[----:B------:R-:W-:Y:S01]  /*a2f0*/  BSSY B0, `(.L_x_376) ;  /* 0x000006d000007945 */ /* 0x000fe20003800000 */
[----:B------:R-:W-:Y:S01]  /*a300*/  IMAD.MOV.U32 R16, RZ, RZ, R24 ;  /* 0x000000ffff107224 */ /* 0x000fe200078e0018 */
[----:B------:R-:W-:Y:S01]  /*a310*/  BAR.SYNC.DEFER_BLOCKING 0x0 ;  /* 0x0000000000007b1d */ /* 0x000fe20000010000 */
[----:B------:R-:W-:Y:S01]  /*a320*/  ISETP.GE.OR P0, PT, R4, R51, P1 ;  /* 0x000000330400720c */ /* 0x000fe20000f06670 */
[----:B------:R-:W-:Y:S01]  /*a330*/  IMAD.MOV.U32 R8, RZ, RZ, R20 ;  /* 0x000000ffff087224 */ /* 0x000fe200078e0014 */
[----:B------:R-:W-:Y:S01]  /*a340*/  PRMT R50, R17, 0x5410, R7 ;  /* 0x0000541011327816 */ /* 0x000fe20000000007 */
[----:B------:R-:W-:Y:S02]  /*a350*/  IMAD.MOV.U32 R7, RZ, RZ, R25 ;  /* 0x000000ffff077224 */ /* 0x000fe400078e0019 */
[----:B------:R-:W-:-:S03]  /*a360*/  IMAD.MOV.U32 R17, RZ, RZ, R22 ;  /* 0x000000ffff117224 */ /* 0x000fc600078e0016 */
[----:B------:R-:W-:Y:S02]  /*a370*/  PRMT R49, R7, 0x5410, R16 ;  /* 0x0000541007317816 */ /* 0x000fe40000000010 */
[----:B------:R-:W-:Y:S02]  /*a380*/  MOV R16, R23 ;  /* 0x0000001700107202 */ /* 0x000fe40000000f00 */
[----:B------:R-:W-:Y:S02]  /*a390*/  MOV R7, R21 ;  /* 0x0000001500077202 */ /* 0x000fe40000000f00 */
[----:B------:R-:W-:Y:S02]  /*a3a0*/  PRMT R48, R16, 0x5410, R17 ;  /* 0x0000541010307816 */ /* 0x000fe40000000011 */
[----:B------:R-:W-:Y:S01]  /*a3b0*/  PRMT R7, R7, 0x5410, R8 ;  /* 0x0000541007077816 */ /* 0x000fe20000000008 */
[----:B------:R-:W-:Y:S05]  /*a3c0*/  @P0 BRA `(.L_x_377) ;  /* 0x000005f000000947 */ /* 0x000fea0003800000 */
[----:B------:R-:W-:Y:S01]  /*a3d0*/  MOV R8, c[0x0][0x27c] ;  /* 0x00009f0000087a02 */ /* 0x000fe20000000f00 */
[--C-:B------:R-:W-:Y:S01]  /*a3e0*/  HADD2.F32 R80, -RZ, R71.reuse.H0_H0 ;  /* 0x20000047ff507230 */ /* 0x100fe20000004100 */
[--C-:B------:R-:W-:Y:S01]  /*a3f0*/  SHF.R.U64 R52, R52, 0x10, R53.reuse ;  /* 0x0000001034347819 */ /* 0x100fe20000001235 */
[----:B------:R-:W-:Y:S01]  /*a400*/  HADD2.F32 R71, -RZ, R71.H1_H1 ;  /* 0x30000047ff477230 */ /* 0x000fe20000004100 */
[----:B------:R-:W-:Y:S01]  /*a410*/  LEA.HI R17, R8, R33, RZ, 0x1d ;  /* 0x0000002108117211 */ /* 0x000fe200078fe8ff */
[--C-:B------:R-:W-:Y:S01]  /*a420*/  HADD2.F32 R88, -RZ, R73.reuse.H0_H0 ;  /* 0x20000049ff587230 */ /* 0x100fe20000004100 */
[----:B------:R-:W-:Y:S01]  /*a430*/  SHF.R.U32.HI R76, RZ, 0x10, R53 ;  /* 0x00000010ff4c7819 */ /* 0x000fe20000011635 */
[----:B------:R-:W-:Y:S01]  /*a440*/  HADD2.F32 R94, -RZ, R73.H1_H1 ;  /* 0x30000049ff5e7230 */ /* 0x000fe20000004100 */
[----:B------:R-:W-:Y:S01]  /*a450*/  SHF.R.S32.HI R8, RZ, 0x1f, R17 ;  /* 0x0000001fff087819 */ /* 0x000fe20000011411 */
[----:B------:R-:W-:Y:S01]  /*a460*/  HADD2.F32 R73, -RZ, R72.H1_H1 ;  /* 0x30000048ff497230 */ /* 0x000fe20000004100 */
[----:B------:R-:W-:Y:S01]  /*a470*/  SHF.L.U32 R16, R17, 0x3, RZ ;  /* 0x0000000311107819 */ /* 0x000fe200000006ff */
[----:B------:R-:W-:Y:S01]  /*a480*/  HADD2.F32 R76, -RZ, R76.H0_H0 ;  /* 0x2000004cff4c7230 */ /* 0x000fe20000004100 */
[----:B------:R-:W-:Y:S01]  /*a490*/  LEA.HI R8, R8, R17, RZ, 0x3 ;  /* 0x0000001108087211 */ /* 0x000fe200078f18ff */
[--C-:B------:R-:W-:Y:S01]  /*a4a0*/  HADD2.F32 R85, -RZ, R75.reuse.H1_H1 ;  /* 0x3000004bff557230 */ /* 0x100fe20000004100 */
[----:B------:R-:W-:Y:S01]  /*a4b0*/  LOP3.LUT R17, R11, 0x38, R16, 0xf8, !PT ;  /* 0x000000380b117812 */ /* 0x000fe200078ef810 */
[----:B------:R-:W-:Y:S01]  /*a4c0*/  HADD2.F32 R75, -RZ, R75.H0_H0 ;  /* 0x2000004bff4b7230 */ /* 0x000fe20000004100 */
[----:B------:R-:W-:Y:S01]  /*a4d0*/  SHF.L.U32 R11, R8, 0xa, RZ ;  /* 0x0000000a080b7819 */ /* 0x000fe200000006ff */
[----:B------:R-:W-:Y:S01]  /*a4e0*/  HADD2.F32 R52, -RZ, R52.H0_H0 ;  /* 0x20000034ff347230 */ /* 0x000fe20000004100 */
[----:B------:R-:W-:-:S02]  /*a4f0*/  LOP3.LUT R8, R17, R10, RZ, 0x3c, !PT ;  /* 0x0000000a11087212 */ /* 0x000fc400078e3cff */
[----:B------:R-:W-:Y:S01]  /*a500*/  LOP3.LUT R10, R11, 0x7fffe000, RZ, 0xc0, !PT ;  /* 0x7fffe0000b0a7812 */ /* 0x000fe200078ec0ff */
[----:B------:R-:W1:Y:S01]  /*a510*/  LDS.128 R16, [R6+0x100] ;  /* 0x0001000006107984 */ /* 0x000e620000000c00 */
[----:B------:R-:W-:Y:S02]  /*a520*/  SHF.R.U64 R53, R58, 0x10, R59 ;  /* 0x000000103a357819 */ /* 0x000fe4000000123b */
[----:B------:R-:W-:Y:S02]  /*a530*/  IADD3 R8, R8, R10, R9 ;  /* 0x0000000a08087210 */ /* 0x000fe40007ffe009 */
[----:B------:R-:W-:Y:S01]  /*a540*/  SHF.R.U32.HI R58, RZ, 0x10, R59 ;  /* 0x00000010ff3a7819 */ /* 0x000fe2000001163b */
[----:B------:R-:W-:Y:S01]  /*a550*/  HADD2.F32 R53, -RZ, R53.H0_H0 ;  /* 0x20000035ff357230 */ /* 0x000fe20000004100 */
[----:B------:R-:W-:Y:S02]  /*a560*/  SHF.L.U32 R70, R8, 0x1, RZ ;  /* 0x0000000108467819 */ /* 0x000fe400000006ff */
[--C-:B------:R-:W-:Y:S01]  /*a570*/  SHF.R.U64 R56, R56, 0x10, R57.reuse ;  /* 0x0000001038387819 */ /* 0x100fe20000001239 */
[----:B------:R-:W-:Y:S01]  /*a580*/  HADD2.F32 R58, -RZ, R58.H0_H0 ;  /* 0x2000003aff3a7230 */ /* 0x000fe20000004100 */
[----:B------:R-:W-:Y:S01]  /*a590*/  SHF.R.U32.HI R57, RZ, 0x10, R57 ;  /* 0x00000010ff397819 */ /* 0x000fe20000011639 */
[----:B------:R-:W2:Y:S01]  /*a5a0*/  LDS.128 R8, [R70+0x100] ;  /* 0x0001000046087984 */ /* 0x000ea20000000c00 */
[--C-:B------:R-:W-:Y:S01]  /*a5b0*/  SHF.R.U64 R54, R54, 0x10, R55.reuse ;  /* 0x0000001036367819 */ /* 0x100fe20000001237 */
[----:B------:R-:W-:Y:S01]  /*a5c0*/  HADD2.F32 R56, -RZ, R56.H0_H0 ;  /* 0x20000038ff387230 */ /* 0x000fe20000004100 */
[----:B------:R-:W-:Y:S01]  /*a5d0*/  SHF.R.U32.HI R55, RZ, 0x10, R55 ;  /* 0x00000010ff377819 */ /* 0x000fe20000011637 */
[----:B------:R-:W-:-:S02]  /*a5e0*/  HADD2.F32 R92, -RZ, R57.H0_H0 ;  /* 0x20000039ff5c7230 */ /* 0x000fc40000004100 */
[----:B------:R-:W-:Y:S02]  /*a5f0*/  HADD2.F32 R54, -RZ, R54.H0_H0 ;  /* 0x20000036ff367230 */ /* 0x000fe40000004100 */
[--C-:B-1----:R-:W-:Y:S02]  /*a600*/  HADD2.F32 R59, -RZ, R17.reuse.H0_H0 ;  /* 0x20000011ff3b7230 */ /* 0x102fe40000004100 */
[----:B------:R-:W-:Y:S02]  /*a610*/  HADD2.F32 R17, -RZ, R17.H1_H1 ;  /* 0x30000011ff117230 */ /* 0x000fe40000004100 */
[--C-:B------:R-:W-:Y:S01]  /*a620*/  HADD2.F32 R77, -RZ, R16.reuse.H0_H0 ;  /* 0x20000010ff4d7230 */ /* 0x100fe20000004100 */
[----:B------:R-:W-:Y:S01]  /*a630*/  FMUL.FTZ R86, R59, R80 ;  /* 0x000000503b567220 */ /* 0x000fe20000410000 */
[----:B------:R-:W-:Y:S01]  /*a640*/  HADD2.F32 R78, -RZ, R16.H1_H1 ;  /* 0x30000010ff4e7230 */ /* 0x000fe20000004100 */
[----:B------:R-:W-:Y:S01]  /*a650*/  FMUL.FTZ R90, R17, R76 ;  /* 0x0000004c115a7220 */ /* 0x000fe20000410000 */
[--C-:B------:R-:W-:Y:S01]  /*a660*/  HADD2.F32 R16, -RZ, R18.reuse.H0_H0 ;  /* 0x20000012ff107230 */ /* 0x100fe20000004100 */
[----:B------:R-:W-:Y:S01]  /*a670*/  FMUL.FTZ R57, R77, R71 ;  /* 0x000000474d397220 */ /* 0x000fe20000410000 */
[----:B------:R-:W-:-:S02]  /*a680*/  HADD2.F32 R79, -RZ, R18.H1_H1 ;  /* 0x30000012ff4f7230 */ /* 0x000fc40000004100 */
[--C-:B--2---:R-:W-:Y:S02]  /*a690*/  HADD2.F32 R81, -RZ, R9.reuse.H0_H0 ;  /* 0x20000009ff517230 */ /* 0x104fe40000004100 */
[----:B------:R-:W-:Y:S02]  /*a6a0*/  HADD2.F32 R9, -RZ, R9.H1_H1 ;  /* 0x30000009ff097230 */ /* 0x000fe40000004100 */
[--C-:B------:R-:W-:Y:S01]  /*a6b0*/  HADD2.F32 R82, -RZ, R8.reuse.H0_H0 ;  /* 0x20000008ff527230 */ /* 0x100fe20000004100 */
[C---:B------:R-:W-:Y:S01]  /*a6c0*/  FMUL.FTZ R80, R81.reuse, R80 ;  /* 0x0000005051507220 */ /* 0x040fe20000410000 */
[--C-:B------:R-:W-:Y:S01]  /*a6d0*/  HADD2.F32 R18, -RZ, R19.reuse.H0_H0 ;  /* 0x20000013ff127230 */ /* 0x100fe20000004100 */
[----:B------:R-:W-:Y:S01]  /*a6e0*/  FFMA.FTZ R86, R81, R88, R86 ;  /* 0x0000005851567223 */ /* 0x000fe20000010056 */
[----:B------:R-:W-:Y:S01]  /*a6f0*/  HADD2.F32 R83, -RZ, R8.H1_H1 ;  /* 0x30000008ff537230 */ /* 0x000fe20000004100 */
[C---:B------:R-:W-:Y:S01]  /*a700*/  FMUL.FTZ R76, R9.reuse, R76 ;  /* 0x0000004c094c7220 */ /* 0x040fe20000410000 */
[----:B------:R-:W-:Y:S01]  /*a710*/  HADD2.F32 R81, -RZ, R72.H0_H0 ;  /* 0x20000048ff517230 */ /* 0x000fe20000004100 */
[----:B------:R-:W-:Y:S01]  /*a720*/  FFMA.FTZ R9, R9, R92, R90 ;  /* 0x0000005c09097223 */ /* 0x000fe2000001005a */
[--C-:B------:R-:W-:Y:S01]  /*a730*/  HADD2.F32 R8, -RZ, R10.reuse.H0_H0 ;  /* 0x2000000aff087230 */ /* 0x100fe20000004100 */
[C---:B------:R-:W-:Y:S01]  /*a740*/  FMUL.FTZ R71, R82.reuse, R71 ;  /* 0x0000004752477220 */ /* 0x040fe20000410000 */
[----:B------:R-:W-:Y:S01]  /*a750*/  HADD2.F32 R19, -RZ, R19.H1_H1 ;  /* 0x30000013ff137230 */ /* 0x000fe20000004100 */
[----:B------:R-:W-:Y:S01]  /*a760*/  FFMA.FTZ R57, R82, R94, R57 ;  /* 0x0000005e52397223 */ /* 0x000fe20000010039 */
[----:B------:R-:W-:Y:S01]  /*a770*/  HADD2.F32 R90, -RZ, R55.H0_H0 ;  /* 0x20000037ff5a7230 */ /* 0x000fe20000004100 */
[----:B------:R-:W-:Y:S01]  /*a780*/  FMUL.FTZ R82, R16, R73 ;  /* 0x0000004910527220 */ /* 0x000fe20000410000 */
[----:B------:R-:W-:Y:S01]  /*a790*/  HADD2.F32 R84, -RZ, R10.H1_H1 ;  /* 0x3000000aff547230 */ /* 0x000fe20000004100 */
[----:B------:R-:W-:Y:S01]  /*a7a0*/  FMUL.FTZ R72, R18, R81 ;  /* 0x0000005112487220 */ /* 0x000fe20000410000 */
[--C-:B------:R-:W-:Y:S01]  /*a7b0*/  HADD2.F32 R10, -RZ, R11.reuse.H0_H0 ;  /* 0x2000000bff0a7230 */ /* 0x100fe20000004100 */
[C---:B------:R-:W-:Y:S01]  /*a7c0*/  FMUL.FTZ R73, R8.reuse, R73 ;  /* 0x0000004908497220 */ /* 0x040fe20000410000 */
[----:B------:R-:W-:Y:S01]  /*a7d0*/  HADD2.F32 R11, -RZ, R11.H1_H1 ;  /* 0x3000000bff0b7230 */ /* 0x000fe20000004100 */
[----:B------:R-:W-:Y:S01]  /*a7e0*/  FFMA.FTZ R55, R8, R85, R82 ;  /* 0x0000005508377223 */ /* 0x000fe20000010052 */
[----:B------:R-:W-:Y:S01]  /*a7f0*/  F2FP.PACK_AB R9, R9, R86 ;  /* 0x000000560909723e */ /* 0x000fe200000000ff */
[----:B------:R-:W-:-:S02]  /*a800*/  FMUL.FTZ R8, R19, R90 ;  /* 0x0000005a13087220 */ /* 0x000fc40000410000 */
[C---:B------:R-:W-:Y:S02]  /*a810*/  FMUL.FTZ R81, R10.reuse, R81 ;  /* 0x000000510a517220 */ /* 0x040fe40000410000 */
[----:B------:R-:W-:Y:S02]  /*a820*/  FFMA.FTZ R72, R10, R75, R72 ;  /* 0x0000004b0a487223 */ /* 0x000fe40000010048 */
[----:B------:R-:W-:Y:S02]  /*a830*/  FMUL.FTZ R90, R11, R90 ;  /* 0x0000005a0b5a7220 */ /* 0x000fe40000410000 */
[----:B------:R-:W-:Y:S02]  /*a840*/  FMUL.FTZ R10, R79, R54 ;  /* 0x000000364f0a7220 */ /* 0x000fe40000410000 */
[----:B------:R-:W-:Y:S02]  /*a850*/  FFMA.FTZ R11, R11, R58, R8 ;  /* 0x0000003a0b0b7223 */ /* 0x000fe40000010008 */
[----:B------:R-:W-:-:S02]  /*a860*/  FMUL.FTZ R87, R83, R52 ;  /* 0x0000003453577220 */ /* 0x000fc40000410000 */
[----:B------:R-:W-:Y:S01]  /*a870*/  FMUL.FTZ R54, R84, R54 ;  /* 0x0000003654367220 */ /* 0x000fe20000410000 */
[----:B------:R-:W-:Y:S01]  /*a880*/  F2FP.PACK_AB R11, R11, R72 ;  /* 0x000000480b0b723e */ /* 0x000fe200000000ff */
[----:B------:R-:W-:Y:S02]  /*a890*/  FMUL.FTZ R8, R78, R52 ;  /* 0x000000344e087220 */ /* 0x000fe40000410000 */
[----:B------:R-:W-:Y:S02]  /*a8a0*/  FFMA.FTZ R73, R16, R85, -R73 ;  /* 0x0000005510497223 */ /* 0x000fe40000010849 */
[----:B------:R-:W-:Y:S02]  /*a8b0*/  FFMA.FTZ R81, R18, R75, -R81 ;  /* 0x0000004b12517223 */ /* 0x000fe40000010851 */
[----:B------:R-:W-:Y:S02]  /*a8c0*/  FFMA.FTZ R80, R59, R88, -R80 ;  /* 0x000000583b507223 */ /* 0x000fe40000010850 */
[----:B------:R-:W-:-:S02]  /*a8d0*/  FFMA.FTZ R17, R17, R92, -R76 ;  /* 0x0000005c11117223 */ /* 0x000fc4000001084c */
[----:B------:R-:W-:Y:S02]  /*a8e0*/  FFMA.FTZ R71, R77, R94, -R71 ;  /* 0x0000005e4d477223 */ /* 0x000fe40000010847 */
[----:B------:R-:W-:Y:S01]  /*a8f0*/  FFMA.FTZ R90, R19, R58, -R90 ;  /* 0x0000003a135a7223 */ /* 0x000fe2000001085a */
[----:B------:R-:W-:Y:S01]  /*a900*/  F2FP.PACK_AB R17, R17, R80 ;  /* 0x000000501111723e */ /* 0x000fe200000000ff */
[-C--:B------:R-:W-:Y:S02]  /*a910*/  FFMA.FTZ R16, R78, R56.reuse, -R87 ;  /* 0x000000384e107223 */ /* 0x080fe40000010857 */
[----:B------:R-:W-:Y:S01]  /*a920*/  FFMA.FTZ R18, R79, R53, -R54 ;  /* 0x000000354f127223 */ /* 0x000fe20000010836 */
[----:B------:R-:W-:Y:S01]  /*a930*/  F2FP.PACK_AB R19, R90, R81 ;  /* 0x000000515a13723e */ /* 0x000fe200000000ff */
[----:B------:R-:W-:Y:S01]  /*a940*/  FFMA.FTZ R8, R83, R56, R8 ;  /* 0x0000003853087223 */ /* 0x000fe20000010008 */
[----:B------:R-:W-:Y:S01]  /*a950*/  F2FP.PACK_AB R16, R16, R71 ;  /* 0x000000471010723e */ /* 0x000fe200000000ff */
[----:B------:R-:W-:Y:S01]  /*a960*/  FFMA.FTZ R10, R84, R53, R10 ;  /* 0x00000035540a7223 */ /* 0x000fe2000001000a */
[----:B------:R-:W-:-:S02]  /*a970*/  F2FP.PACK_AB R18, R18, R73 ;  /* 0x000000491212723e */ /* 0x000fc400000000ff */
[----:B------:R-:W-:Y:S02]  /*a980*/  F2FP.PACK_AB R8, R8, R57 ;  /* 0x000000390808723e */ /* 0x000fe400000000ff */
[----:B------:R-:W-:Y:S01]  /*a990*/  F2FP.PACK_AB R10, R10, R55 ;  /* 0x000000370a0a723e */ /* 0x000fe200000000ff */
[----:B------:R1:W-:Y:S04]  /*a9a0*/  STS.128 [R6+0x100], R16 ;  /* 0x0001001006007388 */ /* 0x0003e80000000c00 */
[----:B------:R1:W-:Y:S02]  /*a9b0*/  STS.128 [R70+0x100], R8 ;  /* 0x0001000846007388 */ /* 0x0003e40000000c00 */
.L_x_377:
[----:B------:R-:W-:Y:S05]  /*a9c0*/  BSYNC B0 ;  /* 0x0000000000007941 */ /* 0x000fea0003800000 */
.L_x_376:
[----:B-1----:R-:W-:Y:S01]  /*a9d0*/  IADD3 R9, R4, 0x20, RZ ;  /* 0x0000002004097810 */ /* 0x002fe20007ffe0ff */
[----:B------:R-:W-:Y:S03]  /*a9e0*/  BSSY B0, `(.L_x_378) ;  /* 0x000006c000007945 */ /* 0x000fe60003800000 */
[----:B------:R-:W-:-:S13]  /*a9f0*/  ISETP.GE.OR P0, PT, R9, R51, P1 ;  /* 0x000000330900720c */ /* 0x000fda0000f06670 */
[----:B------:R-:W-:Y:S05]  /*aa00*/  @P0 BRA `(.L_x_379) ;  /* 0x0000069000000947 */ /* 0x000fea0003800000 */
[----:B------:R-:W-:Y:S01]  /*aa10*/  MOV R8, c[0x0][0x27c] ;  /* 0x00009f0000087a02 */ /* 0x000fe20000000f00 */
[----:B------:R-:W-:Y:S01]  /*aa20*/  HADD2.F32 R78, -RZ, R67.H0_H0 ;  /* 0x20000043ff4e7230 */ /* 0x000fe20000004100 */
[----:B------:R-:W-:Y:S01]  /*aa30*/  SHF.R.S32.HI R6, RZ, 0x1f, R9 ;  /* 0x0000001fff067819 */ /* 0x000fe20000011409 */
[--C-:B------:R-:W-:Y:S01]  /*aa40*/  HADD2.F32 R58, -RZ, R66.reuse.H0_H0 ;  /* 0x20000042ff3a7230 */ /* 0x100fe20000004100 */
[----:B------:R-:W-:Y:S01]  /*aa50*/  LEA.HI R11, R8, R33, RZ, 0x1d ;  /* 0x00000021080b7211 */ /* 0x000fe200078fe8ff */
[----:B------:R-:W-:Y:S01]  /*aa60*/  HADD2.F32 R84, -RZ, R69.H0_H0 ;  /* 0x20000045ff547230 */ /* 0x000fe20000004100 */
[----:B------:R-:W-:Y:S01]  /*aa70*/  LEA.HI R6, R6, R9, RZ, 0x3 ;  /* 0x0000000906067211 */ /* 0x000fe200078f18ff */
[----:B------:R-:W-:Y:S01]  /*aa80*/  HADD2.F32 R66, -RZ, R66.H1_H1 ;  /* 0x30000042ff427230 */ /* 0x000fe20000004100 */
[----:B------:R-:W-:Y:S01]  /*aa90*/  SHF.R.S32.HI R8, RZ, 0x1f, R11 ;  /* 0x0000001fff087819 */ /* 0x000fe2000001140b */
[--C-:B------:R-:W-:Y:S01]  /*aaa0*/  HADD2.F32 R76, -RZ, R68.reuse.H0_H0 ;  /* 0x20000044ff4c7230 */ /* 0x100fe20000004100 */
[----:B------:R-:W-:Y:S01]  /*aab0*/  SHF.L.U32 R10, R9, 0x6, RZ ;  /* 0x00000006090a7819 */ /* 0x000fe200000006ff */
[----:B------:R-:W-:Y:S01]  /*aac0*/  IMAD.SHL.U32 R6, R6, 0x40, RZ ;  /* 0x0000004006067824 */ /* 0x000fe200078e00ff */
[----:B------:R-:W-:Y:S01]  /*aad0*/  LEA.HI R8, R8, R11, RZ, 0x3 ;  /* 0x0000000b08087211 */ /* 0x000fe200078f18ff */
[----:B------:R-:W-:Y:S01]  /*aae0*/  HADD2.F32 R68, -RZ, R68.H1_H1 ;  /* 0x30000044ff447230 */ /* 0x000fe20000004100 */
[----:B------:R-:W-:Y:S01]  /*aaf0*/  LOP3.LUT R10, R10, 0x1c0, RZ, 0xc0, !PT ;  /* 0x000001c00a0a7812 */ /* 0x000fe200078ec0ff */
[----:B------:R-:W-:Y:S01]  /*ab00*/  HADD2.F32 R67, -RZ, R67.H1_H1 ;  /* 0x30000043ff437230 */ /* 0x000fe20000004100 */
[----:B------:R-:W-:Y:S01]  /*ab10*/  SHF.L.U32 R9, R11, 0x3, RZ ;  /* 0x000000030b097819 */ /* 0x000fe200000006ff */
[----:B------:R-:W-:Y:S01]  /*ab20*/  IMAD.SHL.U32 R8, R8, 0x400, RZ ;  /* 0x0000040008087824 */ /* 0x000fe200078e00ff */
[----:B------:R-:W-:Y:S01]  /*ab30*/  LOP3.LUT R16, R10, 0x38, R64, 0xf8, !PT ;  /* 0x000000380a107812 */ /* 0x000fe200078ef840 */
[----:B------:R-:W-:Y:S01]  /*ab40*/  HADD2.F32 R69, -RZ, R69.H1_H1 ;  /* 0x30000045ff457230 */ /* 0x000fe20000004100 */
[----:B------:R-:W-:-:S02]  /*ab50*/  SHF.R.U32.HI R17, RZ, 0x3, R10 ;  /* 0x00000003ff117819 */ /* 0x000fc4000001160a */
[----:B------:R-:W-:Y:S02]  /*ab60*/  LOP3.LUT R6, R6, 0xfffffe00, RZ, 0xc0, !PT ;  /* 0xfffffe0006067812 */ /* 0x000fe400078ec0ff */
[----:B------:R-:W-:Y:S02]  /*ab70*/  LOP3.LUT R10, R10, 0x38, R9, 0xf8, !PT ;  /* 0x000000380a0a7812 */ /* 0x000fe400078ef809 */
[----:B------:R-:W-:Y:S02]  /*ab80*/  LOP3.LUT R16, R6, R16, R17, 0xf6, !PT ;  /* 0x0000001006107212 */ /* 0x000fe400078ef611 */
[----:B------:R-:W-:Y:S02]  /*ab90*/  LOP3.LUT R17, R10, R17, RZ, 0x3c, !PT ;  /* 0x000000110a117212 */ /* 0x000fe400078e3cff */
[----:B------:R-:W-:Y:S02]  /*aba0*/  LOP3.LUT R8, R8, 0x7fffe000, RZ, 0xc0, !PT ;  /* 0x7fffe00008087812 */ /* 0x000fe400078ec0ff */
[----:B------:R-:W-:-:S02]  /*abb0*/  SHF.L.U32 R52, R16, 0x1, RZ ;  /* 0x0000000110347819 */ /* 0x000fc400000006ff */
[----:B------:R-:W-:Y:S02]  /*abc0*/  IADD3 R6, R17, R8, R6 ;  /* 0x0000000811067210 */ /* 0x000fe40007ffe006 */
[--C-:B------:R-:W-:Y:S01]  /*abd0*/  SHF.R.U64 R40, R40, 0x10, R41.reuse ;  /* 0x0000001028287819 */ /* 0x100fe20000001229 */
[----:B------:R-:W1:Y:S01]  /*abe0*/  LDS.128 R16, [R52+0x100] ;  /* 0x0001000034107984 */ /* 0x000e620000000c00 */
[----:B------:R-:W-:Y:S02]  /*abf0*/  SHF.L.U32 R6, R6, 0x1, RZ ;  /* 0x0000000106067819 */ /* 0x000fe400000006ff */
[----:B------:R-:W-:Y:S02]  /*ac00*/  SHF.R.U32.HI R53, RZ, 0x10, R41 ;  /* 0x00000010ff357819 */ /* 0x000fe40000011629 */
[--C-:B------:R-:W-:Y:S01]  /*ac10*/  SHF.R.U64 R41, R46, 0x10, R47.reuse ;  /* 0x000000102e297819 */ /* 0x100fe2000000122f */
[----:B------:R-:W2:Y:S01]  /*ac20*/  LDS.128 R8, [R6+0x100] ;  /* 0x0001000006087984 */ /* 0x000ea20000000c00 */
[----:B------:R-:W-:Y:S01]  /*ac30*/  SHF.R.U32.HI R46, RZ, 0x10, R47 ;  /* 0x00000010ff2e7819 */ /* 0x000fe2000001162f */
[----:B------:R-:W-:Y:S01]  /*ac40*/  HADD2.F32 R53, -RZ, R53.H0_H0 ;  /* 0x20000035ff357230 */ /* 0x000fe20000004100 */
[----:B------:R-:W-:-:S02]  /*ac50*/  SHF.R.U64 R44, R44, 0x10, R45 ;  /* 0x000000102c2c7819 */ /* 0x000fc4000000122d */
[----:B------:R-:W-:Y:S01]  /*ac60*/  SHF.R.U32.HI R45, RZ, 0x10, R45 ;  /* 0x00000010ff2d7819 */ /* 0x000fe2000001162d */
[----:B------:R-:W-:Y:S01]  /*ac70*/  HADD2.F32 R86, -RZ, R46.H0_H0 ;  /* 0x2000002eff567230 */ /* 0x000fe20000004100 */
[--C-:B------:R-:W-:Y:S01]  /*ac80*/  SHF.R.U64 R42, R42, 0x10, R43.reuse ;  /* 0x000000102a2a7819 */ /* 0x100fe2000000122b */
[----:B------:R-:W-:Y:S01]  /*ac90*/  HADD2.F32 R44, -RZ, R44.H0_H0 ;  /* 0x2000002cff2c7230 */ /* 0x000fe20000004100 */
[----:B------:R-:W-:Y:S01]  /*aca0*/  SHF.R.U32.HI R43, RZ, 0x10, R43 ;  /* 0x00000010ff2b7819 */ /* 0x000fe2000001162b */
[----:B------:R-:W-:Y:S02]  /*acb0*/  HADD2.F32 R45, -RZ, R45.H0_H0 ;  /* 0x2000002dff2d7230 */ /* 0x000fe40000004100 */
[--C-:B-1----:R-:W-:Y:S02]  /*acc0*/  HADD2.F32 R47, -RZ, R17.reuse.H0_H0 ;  /* 0x20000011ff2f7230 */ /* 0x102fe40000004100 */
[----:B------:R-:W-:Y:S02]  /*acd0*/  HADD2.F32 R54, -RZ, R17.H1_H1 ;  /* 0x30000011ff367230 */ /* 0x000fe40000004100 */
[----:B------:R-:W-:Y:S01]  /*ace0*/  HADD2.F32 R17, -RZ, R19.H0_H0 ;  /* 0x20000013ff117230 */ /* 0x000fe20000004100 */
[----:B------:R-:W-:Y:S01]  /*acf0*/  FMUL.FTZ R72, R47, R58 ;  /* 0x0000003a2f487220 */ /* 0x000fe20000410000 */
[--C-:B--2---:R-:W-:Y:S01]  /*ad00*/  HADD2.F32 R57, -RZ, R9.reuse.H0_H0 ;  /* 0x20000009ff397230 */ /* 0x104fe20000004100 */
[-C--:B------:R-:W-:Y:S01]  /*ad10*/  FMUL.FTZ R80, R54, R53.reuse ;  /* 0x0000003536507220 */ /* 0x080fe20000410000 */
[----:B------:R-:W-:Y:S01]  /*ad20*/  HADD2.F32 R59, -RZ, R9.H1_H1 ;  /* 0x30000009ff3b7230 */ /* 0x000fe20000004100 */
[----:B------:R-:W-:Y:S01]  /*ad30*/  FMUL.FTZ R82, R17, R78 ;  /* 0x0000004e11527220 */ /* 0x000fe20000410000 */
[----:B------:R-:W-:Y:S01]  /*ad40*/  HADD2.F32 R9, -RZ, R11.H0_H0 ;  /* 0x2000000bff097230 */ /* 0x000fe20000004100 */
[----:B------:R-:W-:Y:S01]  /*ad50*/  FMUL.FTZ R58, R57, R58 ;  /* 0x0000003a393a7220 */ /* 0x000fe20000410000 */
[----:B------:R-:W-:Y:S01]  /*ad60*/  HADD2.F32 R55, -RZ, R16.H0_H0 ;  /* 0x20000010ff377230 */ /* 0x000fe20000004100 */
[----:B------:R-:W-:Y:S01]  /*ad70*/  FMUL.FTZ R53, R59, R53 ;  /* 0x000000353b357220 */ /* 0x000fe20000410000 */
[----:B------:R-:W-:Y:S01]  /*ad80*/  HADD2.F32 R70, -RZ, R8.H0_H0 ;  /* 0x20000008ff467230 */ /* 0x000fe20000004100 */
[C---:B------:R-:W-:Y:S01]  /*ad90*/  FMUL.FTZ R78, R9.reuse, R78 ;  /* 0x0000004e094e7220 */ /* 0x040fe20000410000 */
[----:B------:R-:W-:Y:S01]  /*ada0*/  HADD2.F32 R56, -RZ, R16.H1_H1 ;  /* 0x30000010ff387230 */ /* 0x000fe20000004100 */
[----:B------:R-:W-:Y:S01]  /*adb0*/  FFMA.FTZ R82, R9, R84, R82 ;  /* 0x0000005409527223 */ /* 0x000fe20000010052 */
[----:B------:R-:W-:Y:S01]  /*adc0*/  HADD2.F32 R16, -RZ, R18.H0_H0 ;  /* 0x20000012ff107230 */ /* 0x000fe20000004100 */
[-C--:B------:R-:W-:Y:S01]  /*add0*/  FMUL.FTZ R9, R55, R66.reuse ;  /* 0x0000004237097220 */ /* 0x080fe20000410000 */
[----:B------:R-:W-:Y:S01]  /*ade0*/  HADD2.F32 R71, -RZ, R8.H1_H1 ;  /* 0x30000008ff477230 */ /* 0x000fe20000004100 */
[C---:B------:R-:W-:Y:S01]  /*adf0*/  FMUL.FTZ R66, R70.reuse, R66 ;  /* 0x0000004246427220 */ /* 0x040fe20000410000 */
[----:B------:R-:W-:Y:S01]  /*ae00*/  HADD2.F32 R8, -RZ, R10.H0_H0 ;  /* 0x2000000aff087230 */ /* 0x000fe20000004100 */
[----:B------:R-:W-:Y:S01]  /*ae10*/  FFMA.FTZ R59, R59, R45, R80 ;  /* 0x0000002d3b3b7223 */ /* 0x000fe20000010050 */
[----:B------:R-:W-:Y:S01]  /*ae20*/  HADD2.F32 R80, -RZ, R43.H0_H0 ;  /* 0x2000002bff507230 */ /* 0x000fe20000004100 */
[----:B------:R-:W-:Y:S01]  /*ae30*/  FFMA.FTZ R70, R70, R68, R9 ;  /* 0x0000004446467223 */ /* 0x000fe20000010009 */
[----:B------:R-:W-:Y:S01]  /*ae40*/  HADD2.F32 R19, -RZ, R19.H1_H1 ;  /* 0x30000013ff137230 */ /* 0x000fe20000004100 */
[----:B------:R-:W-:Y:S01]  /*ae50*/  FFMA.FTZ R72, R57, R76, R72 ;  /* 0x0000004c39487223 */ /* 0x000fe20000010048 */
[----:B------:R-:W-:Y:S01]  /*ae60*/  HADD2.F32 R18, -RZ, R18.H1_H1 ;  /* 0x30000012ff127230 */ /* 0x000fe20000004100 */
[-C--:B------:R-:W-:Y:S01]  /*ae70*/  FMUL.FTZ R9, R16, R67.reuse ;  /* 0x0000004310097220 */ /* 0x080fe20000410000 */
[----:B------:R-:W-:Y:S01]  /*ae80*/  HADD2.F32 R43, -RZ, R40.H0_H0 ;  /* 0x20000028ff2b7230 */ /* 0x000fe20000004100 */
[C---:B------:R-:W-:Y:S01]  /*ae90*/  FMUL.FTZ R67, R8.reuse, R67 ;  /* 0x0000004308437220 */ /* 0x040fe20000410000 */
[----:B------:R-:W-:Y:S01]  /*aea0*/  HADD2.F32 R57, -RZ, R42.H0_H0 ;  /* 0x2000002aff397230 */ /* 0x000fe20000004100 */
[----:B------:R-:W-:Y:S01]  /*aeb0*/  FFMA.FTZ R40, R8, R69, R9 ;  /* 0x0000004508287223 */ /* 0x000fe20000010009 */
[----:B------:R-:W-:Y:S01]  /*aec0*/  HADD2.F32 R11, -RZ, R11.H1_H1 ;  /* 0x3000000bff0b7230 */ /* 0x000fe20000004100 */
[----:B------:R-:W-:Y:S01]  /*aed0*/  FMUL.FTZ R46, R19, R80 ;  /* 0x00000050132e7220 */ /* 0x000fe20000410000 */
[----:B------:R-:W-:Y:S01]  /*aee0*/  HADD2.F32 R10, -RZ, R10.H1_H1 ;  /* 0x3000000aff0a7230 */ /* 0x000fe20000004100 */
[----:B------:R-:W-:Y:S01]  /*aef0*/  FMUL.FTZ R8, R56, R43 ;  /* 0x0000002b38087220 */ /* 0x000fe20000410000 */
[----:B------:R-:W-:Y:S01]  /*af00*/  HADD2.F32 R9, -RZ, R41.H0_H0 ;  /* 0x20000029ff097230 */ /* 0x000fe20000004100 */
[----:B------:R-:W-:-:S02]  /*af10*/  FMUL.FTZ R41, R18, R57 ;  /* 0x0000003912297220 */ /* 0x000fc40000410000 */
[----:B------:R-:W-:Y:S02]  /*af20*/  FMUL.FTZ R80, R11, R80 ;  /* 0x000000500b507220 */ /* 0x000fe40000410000 */
[----:B------:R-:W-:Y:S02]  /*af30*/  FMUL.FTZ R43, R71, R43 ;  /* 0x0000002b472b7220 */ /* 0x000fe40000410000 */
[----:B------:R-:W-:Y:S02]  /*af40*/  FMUL.FTZ R57, R10, R57 ;  /* 0x000000390a397220 */ /* 0x000fe40000410000 */
[----:B------:R-:W-:Y:S02]  /*af50*/  FFMA.FTZ R58, R47, R76, -R58 ;  /* 0x0000004c2f3a7223 */ /* 0x000fe4000001083a */
[----:B------:R-:W-:Y:S02]  /*af60*/  FFMA.FTZ R53, R54, R45, -R53 ;  /* 0x0000002d36357223 */ /* 0x000fe40000010835 */
[----:B------:R-:W-:-:S02]  /*af70*/  FFMA.FTZ R78, R17, R84, -R78 ;  /* 0x00000054114e7223 */ /* 0x000fc4000001084e */
[----:B------:R-:W-:Y:S01]  /*af80*/  FFMA.FTZ R19, R19, R86, -R80 ;  /* 0x0000005613137223 */ /* 0x000fe20000010850 */
[----:B------:R-:W-:Y:S01]  /*af90*/  F2FP.PACK_AB R17, R53, R58 ;  /* 0x0000003a3511723e */ /* 0x000fe200000000ff */
[----:B------:R-:W-:Y:S02]  /*afa0*/  FFMA.FTZ R66, R55, R68, -R66 ;  /* 0x0000004437427223 */ /* 0x000fe40000010842 */
[----:B------:R-:W-:Y:S01]  /*afb0*/  FFMA.FTZ R67, R16, R69, -R67 ;  /* 0x0000004510437223 */ /* 0x000fe20000010843 */
[----:B------:R-:W-:Y:S01]  /*afc0*/  F2FP.PACK_AB R19, R19, R78 ;  /* 0x0000004e1313723e */ /* 0x000fe200000000ff */
[----:B------:R-:W-:Y:S02]  /*afd0*/  FFMA.FTZ R43, R56, R44, -R43 ;  /* 0x0000002c382b7223 */ /* 0x000fe4000001082b */
[----:B------:R-:W-:Y:S02]  /*afe0*/  FFMA.FTZ R18, R18, R9, -R57 ;  /* 0x0000000912127223 */ /* 0x000fe40000010839 */
[----:B------:R-:W-:Y:S01]  /*aff0*/  FFMA.FTZ R11, R11, R86, R46 ;  /* 0x000000560b0b7223 */ /* 0x000fe2000001002e */
[----:B------:R-:W-:Y:S01]  /*b000*/  F2FP.PACK_AB R16, R43, R66 ;  /* 0x000000422b10723e */ /* 0x000fe200000000ff */
[----:B------:R-:W-:Y:S01]  /*b010*/  FFMA.FTZ R71, R71, R44, R8 ;  /* 0x0000002c47477223 */ /* 0x000fe20000010008 */
[----:B------:R-:W-:Y:S01]  /*b020*/  F2FP.PACK_AB R18, R18, R67 ;  /* 0x000000431212723e */ /* 0x000fe200000000ff */
[----:B------:R-:W-:Y:S01]  /*b030*/  FFMA.FTZ R41, R10, R9, R41 ;  /* 0x000000090a297223 */ /* 0x000fe20000010029 */
[----:B------:R-:W-:-:S02]  /*b040*/  F2FP.PACK_AB R11, R11, R82 ;  /* 0x000000520b0b723e */ /* 0x000fc400000000ff */
[----:B------:R-:W-:Y:S01]  /*b050*/  F2FP.PACK_AB R9, R59, R72 ;  /* 0x000000483b09723e */ /* 0x000fe200000000ff */
[----:B------:R1:W-:Y:S01]  /*b060*/  STS.128 [R52+0x100], R16 ;  /* 0x0001001034007388 */ /* 0x0003e20000000c00 */
[----:B------:R-:W-:Y:S02]  /*b070*/  F2FP.PACK_AB R8, R71, R70 ;  /* 0x000000464708723e */ /* 0x000fe400000000ff */
[----:B------:R-:W-:-:S05]  /*b080*/  F2FP.PACK_AB R10, R41, R40 ;  /* 0x00000028290a723e */ /* 0x000fca00000000ff */
[----:B------:R1:W-:Y:S02]  /*b090*/  STS.128 [R6+0x100], R8 ;  /* 0x0001000806007388 */ /* 0x0003e40000000c00 */
.L_x_379:
[----:B------:R-:W-:Y:S05]  /*b0a0*/  BSYNC B0 ;  /* 0x0000000000007941 */ /* 0x000fea0003800000 */
.L_x_378:
        /* <DEDUP_REMOVED lines=109> */
.L_x_381:
[----:B------:R-:W-:Y:S05]  /*b780*/  BSYNC B0 ;  /* 0x0000000000007941 */ /* 0x000fea0003800000 */
.L_x_380:
[----:B-1----:R-:W-:-:S04]  /*b790*/  IADD3 R8, R4, 0x60, RZ ;  /* 0x0000006004087810 */ /* 0x002fc80007ffe0ff */
        /* <DEDUP_REMOVED lines=9> */
[----:B------:R-:W-:-:S02]  /*b830*/  SHF.R.S32.HI R11, RZ, 0x1f, R6 ;  /* 0x0000001fff0b7819 */ /* 0x000fc40000011406 */
[----:B------:R-:W-:Y:S01]  /*b840*/  LOP3.LUT R9, R9, 0x1c0, RZ, 0xc0, !PT ;  /* 0x000001c009097812 */ /* 0x000fe200078ec0ff */
[----:B------:R-:W-:Y:S01]  /*b850*/  IMAD.SHL.U32 R8, R8, 0x40, RZ ;  /* 0x0000004008087824 */ /* 0x000fe200078e00ff */
[----:B------:R-:W-:Y:S02]  /*b860*/  LEA.HI R11, R11, R6, RZ, 0x3 ;  /* 0x000000060b0b7211 */ /* 0x000fe400078f18ff */
[----:B------:R-:W-:Y:S02]  /*b870*/  SHF.L.U32 R10, R6, 0x3, RZ ;  /* 0x00000003060a7819 */ /* 0x000fe400000006ff */
[----:B------:R-:W-:Y:S01]  /*b880*/  LOP3.LUT R64, R9, 0x38, R64, 0xf8, !PT ;  /* 0x0000003809407812 */ /* 0x000fe200078ef840 */
[----:B------:R-:W-:Y:S01]  /*b890*/  IMAD.SHL.U32 R11, R11, 0x400, RZ ;  /* 0x000004000b0b7824 */ /* 0x000fe200078e00ff */
[----:B------:R-:W-:Y:S02]  /*b8a0*/  SHF.R.U32.HI R17, RZ, 0x3, R9 ;  /* 0x00000003ff117819 */ /* 0x000fe40000011609 */
[----:B------:R-:W-:-:S02]  /*b8b0*/  LOP3.LUT R8, R8, 0xfffffe00, RZ, 0xc0, !PT ;  /* 0xfffffe0008087812 */ /* 0x000fc400078ec0ff */
[----:B------:R-:W-:Y:S02]  /*b8c0*/  LOP3.LUT R10, R9, 0x38, R10, 0xf8, !PT ;  /* 0x00000038090a7812 */ /* 0x000fe400078ef80a */
[----:B------:R-:W-:Y:S02]  /*b8d0*/  LOP3.LUT R28, R8, R64, R17, 0xf6, !PT ;  /* 0x00000040081c7212 */ /* 0x000fe400078ef611 */
[----:B------:R-:W-:Y:S02]  /*b8e0*/  LOP3.LUT R17, R10, R17, RZ, 0x3c, !PT ;  /* 0x000000110a117212 */ /* 0x000fe400078e3cff */
[----:B------:R-:W-:Y:S02]  /*b8f0*/  LOP3.LUT R6, R11, 0x7fffe000, RZ, 0xc0, !PT ;  /* 0x7fffe0000b067812 */ /* 0x000fe400078ec0ff */
[----:B------:R-:W-:Y:S02]  /*b900*/  SHF.L.U32 R28, R28, 0x1, RZ ;  /* 0x000000011c1c7819 */ /* 0x000fe400000006ff */
[----:B------:R-:W-:-:S02]  /*b910*/  IADD3 R6, R17, R6, R8 ;  /* 0x0000000611067210 */ /* 0x000fc40007ffe008 */
[--C-:B------:R-:W-:Y:S01]  /*b920*/  SHF.R.U32.HI R29, RZ, 0x10, R23.reuse ;  /* 0x00000010ff1d7819 */ /* 0x100fe20000011617 */
[----:B------:R-:W1:Y:S01]  /*b930*/  LDS.128 R16, [R28+0x100] ;  /* 0x000100001c107984 */ /* 0x000e620000000c00 */
[----:B------:R-:W-:Y:S02]  /*b940*/  SHF.L.U32 R6, R6, 0x1, RZ ;  /* 0x0000000106067819 */ /* 0x000fe400000006ff */
[----:B------:R-:W-:Y:S01]  /*b950*/  SHF.R.U64 R22, R22, 0x10, R23 ;  /* 0x0000001016167819 */ /* 0x000fe20000001217 */
[----:B------:R-:W-:Y:S01]  /*b960*/  HADD2.F32 R46, -RZ, R29.H0_H0 ;  /* 0x2000001dff2e7230 */ /* 0x000fe20000004100 */
[----:B------:R-:W-:Y:S01]  /*b970*/  SHF.R.U64 R23, R24, 0x10, R25 ;  /* 0x0000001018177819 */ /* 0x000fe20000001219 */
[----:B------:R-:W2:Y:S01]  /*b980*/  LDS.128 R8, [R6+0x100] ;  /* 0x0001000006087984 */ /* 0x000ea20000000c00 */
[----:B------:R-:W-:Y:S01]  /*b990*/  SHF.R.U64 R26, R26, 0x10, R27 ;  /* 0x000000101a1a7819 */ /* 0x000fe2000000121b */
[--C-:B------:R-:W-:Y:S01]  /*b9a0*/  HADD2.F32 R29, -RZ, R7.reuse.H0_H0 ;  /* 0x20000007ff1d7230 */ /* 0x100fe20000004100 */
[----:B------:R-:W-:Y:S01]  /*b9b0*/  SHF.R.U32.HI R24, RZ, 0x10, R25 ;  /* 0x00000010ff187819 */ /* 0x000fe20000011619 */
[----:B------:R-:W-:Y:S01]  /*b9c0*/  HADD2.F32 R7, -RZ, R7.H1_H1 ;  /* 0x30000007ff077230 */ /* 0x000fe20000004100 */
[----:B------:R-:W-:Y:S01]  /*b9d0*/  SHF.R.U32.HI R27, RZ, 0x10, R27 ;  /* 0x00000010ff1b7819 */ /* 0x000fe2000001161b */
[----:B------:R-:W-:Y:S01]  /*b9e0*/  HADD2.F32 R43, -RZ, R22.H0_H0 ;  /* 0x20000016ff2b7230 */ /* 0x000fe20000004100 */
[--C-:B------:R-:W-:Y:S01]  /*b9f0*/  SHF.R.U64 R20, R20, 0x10, R21.reuse ;  /* 0x0000001014147819 */ /* 0x100fe20000001215 */
[----:B------:R-:W-:Y:S01]  /*ba00*/  HADD2.F32 R58, -RZ, R24.H0_H0 ;  /* 0x20000018ff3a7230 */ /* 0x000fe20000004100 */
[----:B------:R-:W-:Y:S01]  /*ba10*/  SHF.R.U32.HI R21, RZ, 0x10, R21 ;  /* 0x00000010ff157819 */ /* 0x000fe20000011615 */
[----:B------:R-:W-:-:S02]  /*ba20*/  HADD2.F32 R54, -RZ, R27.H0_H0 ;  /* 0x2000001bff367230 */ /* 0x000fc40000004100 */
[----:B------:R-:W-:Y:S02]  /*ba30*/  HADD2.F32 R27, -RZ, R49.H0_H0 ;  /* 0x20000031ff1b7230 */ /* 0x000fe40000004100 */
[----:B------:R-:W-:Y:S02]  /*ba40*/  HADD2.F32 R20, -RZ, R20.H0_H0 ;  /* 0x20000014ff147230 */ /* 0x000fe40000004100 */
[----:B------:R-:W-:Y:S02]  /*ba50*/  HADD2.F32 R23, -RZ, R23.H0_H0 ;  /* 0x20000017ff177230 */ /* 0x000fe40000004100 */
[----:B------:R-:W-:Y:S02]  /*ba60*/  HADD2.F32 R49, -RZ, R49.H1_H1 ;  /* 0x30000031ff317230 */ /* 0x000fe40000004100 */
[----:B------:R-:W-:Y:S02]  /*ba70*/  HADD2.F32 R45, -RZ, R26.H0_H0 ;  /* 0x2000001aff2d7230 */ /* 0x000fe40000004100 */
[----:B-1----:R-:W-:-:S02]  /*ba80*/  HADD2.F32 R25, -RZ, R19.H0_H0 ;  /* 0x20000013ff197230 */ /* 0x002fc40000004100 */
[----:B------:R-:W-:Y:S02]  /*ba90*/  HADD2.F32 R19, -RZ, R19.H1_H1 ;  /* 0x30000013ff137230 */ /* 0x000fe40000004100 */
[----:B------:R-:W-:Y:S01]  /*baa0*/  HADD2.F32 R30, -RZ, R17.H0_H0 ;  /* 0x20000011ff1e7230 */ /* 0x000fe20000004100 */
[----:B------:R-:W-:Y:S01]  /*bab0*/  FMUL.FTZ R42, R25, R38 ;  /* 0x00000026192a7220 */ /* 0x000fe20000410000 */
[--C-:B--2---:R-:W-:Y:S01]  /*bac0*/  HADD2.F32 R37, -RZ, R11.reuse.H0_H0 ;  /* 0x2000000bff257230 */ /* 0x104fe20000004100 */
[----:B------:R-:W-:Y:S01]  /*bad0*/  FMUL.FTZ R52, R19, R46 ;  /* 0x0000002e13347220 */ /* 0x000fe20000410000 */
[----:B------:R-:W-:Y:S01]  /*bae0*/  HADD2.F32 R11, -RZ, R11.H1_H1 ;  /* 0x3000000bff0b7230 */ /* 0x000fe20000004100 */
[-C--:B------:R-:W-:Y:S01]  /*baf0*/  FMUL.FTZ R56, R30, R29.reuse ;  /* 0x0000001d1e387220 */ /* 0x080fe20000410000 */
[----:B------:R-:W-:Y:S01]  /*bb00*/  HADD2.F32 R17, -RZ, R17.H1_H1 ;  /* 0x30000011ff117230 */ /* 0x000fe20000004100 */
[----:B------:R-:W-:Y:S01]  /*bb10*/  FMUL.FTZ R38, R37, R38 ;  /* 0x0000002625267220 */ /* 0x000fe20000410000 */
[--C-:B------:R-:W-:Y:S01]  /*bb20*/  HADD2.F32 R39, -RZ, R9.reuse.H0_H0 ;  /* 0x20000009ff277230 */ /* 0x100fe20000004100 */
[C---:B------:R-:W-:Y:S01]  /*bb30*/  FMUL.FTZ R46, R11.reuse, R46 ;  /* 0x0000002e0b2e7220 */ /* 0x040fe20000410000 */
[----:B------:R-:W-:Y:S01]  /*bb40*/  HADD2.F32 R9, -RZ, R9.H1_H1 ;  /* 0x30000009ff097230 */ /* 0x000fe20000004100 */
[----:B------:R-:W-:Y:S01]  /*bb50*/  FFMA.FTZ R11, R11, R54, R52 ;  /* 0x000000360b0b7223 */ /* 0x000fe20000010034 */
[----:B------:R-:W-:Y:S01]  /*bb60*/  HADD2.F32 R52, -RZ, R21.H0_H0 ;  /* 0x20000015ff347230 */ /* 0x000fe20000004100 */
[----:B------:R-:W-:Y:S01]  /*bb70*/  FFMA.FTZ R42, R37, R44, R42 ;  /* 0x0000002c252a7223 */ /* 0x000fe2000001002a */
[--C-:B------:R-:W-:Y:S01]  /*bb80*/  HADD2.F32 R31, -RZ, R16.reuse.H0_H0 ;  /* 0x20000010ff1f7230 */ /* 0x100fe20000004100 */
[----:B------:R-:W-:Y:S01]  /*bb90*/  FMUL.FTZ R29, R39, R29 ;  /* 0x0000001d271d7220 */ /* 0x000fe20000410000 */
[----:B------:R-:W-:Y:S01]  /*bba0*/  HADD2.F32 R36, -RZ, R16.H1_H1 ;  /* 0x30000010ff247230 */ /* 0x000fe20000004100 */
[-C--:B------:R-:W-:Y:S01]  /*bbb0*/  FMUL.FTZ R24, R17, R52.reuse ;  /* 0x0000003411187220 */ /* 0x080fe20000410000 */
[----:B------:R-:W-:Y:S01]  /*bbc0*/  HADD2.F32 R40, -RZ, R8.H0_H0 ;  /* 0x20000008ff287230 */ /* 0x000fe20000004100 */
[----:B------:R-:W-:Y:S01]  /*bbd0*/  FMUL.FTZ R52, R9, R52 ;  /* 0x0000003409347220 */ /* 0x000fe20000410000 */
[----:B------:R-:W-:Y:S01]  /*bbe0*/  HADD2.F32 R16, -RZ, R18.H0_H0 ;  /* 0x20000012ff107230 */ /* 0x000fe20000004100 */
[----:B------:R-:W-:Y:S01]  /*bbf0*/  FFMA.FTZ R56, R39, R27, R56 ;  /* 0x0000001b27387223 */ /* 0x000fe20000010038 */
[----:B------:R-:W-:Y:S01]  /*bc00*/  HADD2.F32 R37, -RZ, R48.H1_H1 ;  /* 0x30000030ff257230 */ /* 0x000fe20000004100 */
[----:B------:R-:W-:Y:S01]  /*bc10*/  FFMA.FTZ R9, R9, R58, R24 ;  /* 0x0000003a09097223 */ /* 0x000fe20000010018 */
[----:B------:R-:W-:Y:S01]  /*bc20*/  HADD2.F32 R41, -RZ, R8.H1_H1 ;  /* 0x30000008ff297230 */ /* 0x000fe20000004100 */
[-C--:B------:R-:W-:Y:S01]  /*bc30*/  FMUL.FTZ R21, R31, R7.reuse ;  /* 0x000000071f157220 */ /* 0x080fe20000410000 */
[----:B------:R-:W-:Y:S01]  /*bc40*/  HADD2.F32 R8, -RZ, R10.H0_H0 ;  /* 0x2000000aff087230 */ /* 0x000fe20000004100 */
[----:B------:R-:W-:Y:S01]  /*bc50*/  FMUL.FTZ R24, R40, R7 ;  /* 0x0000000728187220 */ /* 0x000fe20000410000 */
[----:B------:R-:W-:Y:S01]  /*bc60*/  HADD2.F32 R39, -RZ, R50.H1_H1 ;  /* 0x30000032ff277230 */ /* 0x000fe20000004100 */
[-C--:B------:R-:W-:Y:S01]  /*bc70*/  FMUL.FTZ R7, R16, R37.reuse ;  /* 0x0000002510077220 */ /* 0x080fe20000410000 */
[----:B------:R-:W-:Y:S01]  /*bc80*/  HADD2.F32 R18, -RZ, R18.H1_H1 ;  /* 0x30000012ff127230 */ /* 0x000fe20000004100 */
[C---:B------:R-:W-:Y:S01]  /*bc90*/  FMUL.FTZ R37, R8.reuse, R37 ;  /* 0x0000002508257220 */ /* 0x040fe20000410000 */
[----:B------:R-:W-:Y:S01]  /*bca0*/  HADD2.F32 R10, -RZ, R10.H1_H1 ;  /* 0x3000000aff0a7230 */ /* 0x000fe20000004100 */
[----:B------:R-:W-:Y:S01]  /*bcb0*/  FFMA.FTZ R7, R8, R39, R7 ;  /* 0x0000002708077223 */ /* 0x000fe20000010007 */
[----:B------:R-:W-:Y:S01]  /*bcc0*/  F2FP.PACK_AB R11, R11, R42 ;  /* 0x0000002a0b0b723e */ /* 0x000fe200000000ff */
[----:B------:R-:W-:Y:S01]  /*bcd0*/  FMUL.FTZ R8, R36, R20 ;  /* 0x0000001424087220 */ /* 0x000fe20000410000 */
[----:B------:R-:W-:Y:S01]  /*bce0*/  F2FP.PACK_AB R9, R9, R56 ;  /* 0x000000380909723e */ /* 0x000fe200000000ff */
[----:B------:R-:W-:-:S02]  /*bcf0*/  FMUL.FTZ R22, R18, R43 ;  /* 0x0000002b12167220 */ /* 0x000fc40000410000 */
[C---:B------:R-:W-:Y:S02]  /*bd00*/  FMUL.FTZ R20, R41.reuse, R20 ;  /* 0x0000001429147220 */ /* 0x040fe40000410000 */
[----:B------:R-:W-:Y:S02]  /*bd10*/  FMUL.FTZ R43, R10, R43 ;  /* 0x0000002b0a2b7220 */ /* 0x000fe40000410000 */
[----:B------:R-:W-:Y:S02]  /*bd20*/  FFMA.FTZ R8, R41, R23, R8 ;  /* 0x0000001729087223 */ /* 0x000fe40000010008 */
        /* <DEDUP_REMOVED lines=18> */
.L_x_369:
[----:B------:R-:W-:Y:S05]  /*be50*/  BSYNC B2 ;  /* 0x0000000000027941 */ /* 0x000fea0003800000 */
.L_x_347:
[----:B-1----:R-:W-:Y:S01]  /*be60*/  IMAD.SHL.U32 R6, R33, 0x40, RZ ;  /* 0x0000004021067824 */ /* 0x002fe200078e00ff */
[----:B------:R-:W-:Y:S01]  /*be70*/  LEA.HI R72, R13, R74, RZ, 0x5 ;  /* 0x0000004a0d487211 */ /* 0x000fe200078f28ff */
[----:B------:R-:W-:Y:S01]  /*be80*/  IMAD.SHL.U32 R9, R4, 0x8, RZ ;  /* 0x0000000804097824 */ /* 0x000fe200078e00ff */
[----:B------:R-:W-:Y:S01]  /*be90*/  BAR.SYNC.DEFER_BLOCKING 0x0 ;  /* 0x0000000000007b1d */ /* 0x000fe20000010000 */
[----:B------:R-:W-:Y:S01]  /*bea0*/  LOP3.LUT P0, RZ, R33, 0x2, RZ, 0xc0, !PT ;  /* 0x0000000221ff7812 */ /* 0x000fe2000780c0ff */
[----:B------:R-:W-:Y:S01]  /*beb0*/  IMAD.MOV.U32 R228, RZ, RZ, R226 ;  /* 0x000000ffffe47224 */ /* 0x000fe200078e00e2 */
[----:B------:R-:W-:Y:S01]  /*bec0*/  LOP3.LUT R4, R6, 0x1c0, RZ, 0xc0, !PT ;  /* 0x000001c006047812 */ /* 0x000fe200078ec0ff */
[----:B------:R-:W-:Y:S01]  /*bed0*/  IMAD.SHL.U32 R220, R34, 0x2, RZ ;  /* 0x0000000222dc7824 */ /* 0x000fe200078e00ff */
[----:B------:R-:W-:Y:S01]  /*bee0*/  SHF.R.S32.HI R73, RZ, 0x5, R72 ;  /* 0x00000005ff497819 */ /* 0x000fe20000011448 */
[----:B------:R-:W-:Y:S01]  /*bef0*/  ULDC.64 UR4, c[0x0][0x208] ;  /* 0x0000820000047ab9 */ /* 0x000fe20000000a00 */
[----:B------:R-:W-:Y:S01]  /*bf00*/  LOP3.LUT R9, R4, 0x8, R9, 0xf8, !PT ;  /* 0x0000000804097812 */ /* 0x000fe200078ef809 */
[----:B------:R-:W-:Y:S01]  /*bf10*/  USHF.L.U32 UR8, UR4, 0x6, URZ ;  /* 0x0000000604087899 */ /* 0x000fe2000800063f */
[----:B------:R-:W-:Y:S01]  /*bf20*/  SHF.R.U32.HI R4, RZ, 0x3, R4 ;  /* 0x00000003ff047819 */ /* 0x000fe20000011604 */
[----:B------:R-:W-:Y:S01]  /*bf30*/  IMAD R7, R73, 0x400, R2 ;  /* 0x0000040049077824 */ /* 0x000fe200078e0202 */
[----:B------:R-:W-:Y:S01]  /*bf40*/  UMOV UR9, 0x6 ;  /* 0x0000000600097882 */ /* 0x000fe20000000000 */
[----:B------:R-:W-:Y:S01]  /*bf50*/  LOP3.LUT P5, RZ, R214, 0x40000, RZ, 0xc0, !PT ;  /* 0x00040000d6ff7812 */ /* 0x000fe200078ac0ff */
[----:B------:R-:W-:Y:S01]  /*bf60*/  USHF.L.U64.HI UR7, UR4, UR9, UR5 ;  /* 0x0000000904077299 */ /* 0x000fe20008010205 */
[----:B------:R-:W-:-:S02]  /*bf70*/  LOP3.LUT R9, R9, R4, RZ, 0x3c, !PT ;  /* 0x0000000409097212 */ /* 0x000fc400078e3cff */
[C---:B------:R-:W-:Y:S01]  /*bf80*/  LEA R4, R7.reuse, 0x100, 0x1 ;  /* 0x0000010007047811 */ /* 0x040fe200078e08ff */
[----:B------:R-:W-:Y:S01]  /*bf90*/  IMAD.SHL.U32 R7, R7, 0x2, RZ ;  /* 0x0000000207077824 */ /* 0x000fe200078e00ff */
[----:B------:R-:W-:Y:S01]  /*bfa0*/  LOP3.LUT P4, RZ, R214, 0x20000, RZ, 0xc0, !PT ;  /* 0x00020000d6ff7812 */ /* 0x000fe2000788c0ff */
[----:B------:R-:W-:Y:S01]  /*bfb0*/  IMAD R206, R0, 0x200, R9 ;  /* 0x0000020000ce7824 */ /* 0x000fe200078e0209 */
[C---:B------:R-:W-:Y:S01]  /*bfc0*/  ISETP.LT.OR P3, PT, R32.reuse, 0x1, P5 ;  /* 0x000000012000780c */ /* 0x040fe20002f61670 */
[--C-:B------:R-:W-:Y:S01]  /*bfd0*/  IMAD R6, R5, 0x2, R4.reuse ;  /* 0x0000000205067824 */ /* 0x100fe200078e0204 */
[----:B------:R-:W-:Y:S01]  /*bfe0*/  ISETP.LT.OR P2, PT, R32, 0x1, P4 ;  /* 0x000000012000780c */ /* 0x000fe20002741670 */
[C---:B------:R-:W-:Y:S01]  /*bff0*/  IMAD R4, R3.reuse, 0x2, R4 ;  /* 0x0000000203047824 */ /* 0x040fe200078e0204 */
[----:B------:R-:W-:Y:S01]  /*c000*/  LDSM.16.M88.4 R124, [R7+0x100] ;  /* 0x00010000077c783b */ /* 0x000fe20000000200 */
[----:B------:R-:W-:Y:S02]  /*c010*/  IMAD R0, R3, 0x2, R6 ;  /* 0x0000000203007824 */ /* 0x000fe400078e0206 */
[----:B------:R-:W-:Y:S01]  /*c020*/  IMAD.SHL.U32 R206, R206, 0x2, RZ ;  /* 0x00000002cece7824 */ /* 0x000fe200078e00ff */
[----:B------:R1:W-:Y:S04]  /*c030*/  LDSM.16.M88.4 R168, [R7+0x4100] ;  /* 0x0041000007a8783b */ /* 0x0003e80000000200 */
[----:B------:R-:W-:Y:S01]  /*c040*/  LDSM.16.M88.4 R136, [R6] ;  /* 0x000000000688783b */ /* 0x000fe20000000200 */
[----:B------:R-:W-:-:S03]  /*c050*/  IADD3 R205, R206, 0x8120, RZ ;  /* 0x00008120cecd7810 */ /* 0x000fc60007ffe0ff */
[----:B------:R2:W-:Y:S04]  /*c060*/  LDSM.16.M88.4 R172, [R6+0x4000] ;  /* 0x0040000006ac783b */ /* 0x0005e80000000200 */
[----:B------:R-:W-:Y:S04]  /*c070*/  LDSM.16.M88.4 R156, [R4] ;  /* 0x00000000049c783b */ /* 0x000fe80000000200 */
[----:B------:R-:W-:Y:S04]  /*c080*/  LDSM.16.M88.4 R176, [R4+0x4000] ;  /* 0x0040000004b0783b */ /* 0x000fe80000000200 */
[----:B------:R-:W-:Y:S01]  /*c090*/  LDSM.16.M88.4 R164, [R0] ;  /* 0x0000000000a4783b */ /* 0x000fe20000000200 */
[----:B-1----:R-:W-:-:S03]  /*c0a0*/  IMAD R7, R35, c[0x0][0x208], RZ ;  /* 0x0000820023077a24 */ /* 0x002fc600078e02ff */
[----:B------:R-:W-:Y:S01]  /*c0b0*/  LDSM.16.M88.4 R180, [R0+0x4000] ;  /* 0x0040000000b4783b */ /* 0x000fe20000000200 */
[----:B------:R-:W-:-:S03]  /*c0c0*/  IMAD R7, R110, c[0x0][0x20c], R7 ;  /* 0x000083006e077a24 */ /* 0x000fc600078e0207 */
[----:B------:R-:W-:Y:S01]  /*c0d0*/  BAR.SYNC.DEFER_BLOCKING 0x0 ;  /* 0x0000000000007b1d */ /* 0x000fe20000010000 */
[----:B--2---:R-:W-:-:S04]  /*c0e0*/  IADD3 R6, R206, 0x8100, RZ ;  /* 0x00008100ce067810 */ /* 0x004fc80007ffe0ff */
[----:B------:R-:W-:-:S04]  /*c0f0*/  @P0 IADD3 R205, R6, -0x20, RZ ;  /* 0xffffffe006cd0810 */ /* 0x000fc80007ffe0ff */
[C---:B------:R-:W-:Y:S02]  /*c100*/  IADD3 R199, R205.reuse, 0x800, RZ ;  /* 0x00000800cdc77810 */ /* 0x040fe40007ffe0ff */
[C---:B------:R-:W-:Y:S02]  /*c110*/  IADD3 R198, R205.reuse, 0x1000, RZ ;  /* 0x00001000cdc67810 */ /* 0x040fe40007ffe0ff */
[C---:B------:R-:W-:Y:S02]  /*c120*/  IADD3 R197, R205.reuse, 0x1800, RZ ;  /* 0x00001800cdc57810 */ /* 0x040fe40007ffe0ff */
[C---:B------:R-:W-:Y:S02]  /*c130*/  IADD3 R196, R205.reuse, 0x2000, RZ ;  /* 0x00002000cdc47810 */ /* 0x040fe40007ffe0ff */
[C---:B------:R-:W-:Y:S02]  /*c140*/  IADD3 R195, R205.reuse, 0x2800, RZ ;  /* 0x00002800cdc37810 */ /* 0x040fe40007ffe0ff */
[----:B------:R-:W-:-:S02]  /*c150*/  IADD3 R193, R205, 0x3000, RZ ;  /* 0x00003000cdc17810 */ /* 0x000fc40007ffe0ff */
[----:B------:R-:W-:Y:S01]  /*c160*/  IADD3 R192, R205, 0x3800, RZ ;  /* 0x00003800cdc07810 */ /* 0x000fe20007ffe0ff */
[----:B------:R-:W-:-:S04]  /*c170*/  DEPBAR.LE SB0, 0x0 ;  /* 0x000080000000791a */ /* 0x000fc80000000000 */
[----:B------:R-:W-:Y:S01]  /*c180*/  BAR.SYNC.DEFER_BLOCKING 0x0 ;  /* 0x0000000000007b1d */ /* 0x000fe20000010000 */
[C---:B------:R-:W-:Y:S02]  /*c190*/  IADD3 R191, R205.reuse, 0x4000, RZ ;  /* 0x00004000cdbf7810 */ /* 0x040fe40007ffe0ff */
[C---:B------:R-:W-:Y:S02]  /*c1a0*/  IADD3 R190, R205.reuse, 0x4800, RZ ;  /* 0x00004800cdbe7810 */ /* 0x040fe40007ffe0ff */
[C---:B------:R-:W-:Y:S02]  /*c1b0*/  IADD3 R189, R205.reuse, 0x5000, RZ ;  /* 0x00005000cdbd7810 */ /* 0x040fe40007ffe0ff */
[----:B------:R-:W-:Y:S01]  /*c1c0*/  IADD3 R188, R205, 0x5800, RZ ;  /* 0x00005800cdbc7810 */ /* 0x000fe20007ffe0ff */
[----:B------:R-:W1:Y:S04]  /*c1d0*/  LDSM.16.M88.4 R8, [R206+0x8100] ;  /* 0x00810000ce08783b */ /* 0x000e680000000200 */
[----:B------:R-:W2:Y:S04]  /*c1e0*/  LDSM.16.M88.4 R68, [R206+0x9100] ;  /* 0x00910000ce44783b */ /* 0x000ea80000000200 */
[----:B------:R-:W3:Y:S04]  /*c1f0*/  LDSM.16.M88.4 R28, [R205] ;  /* 0x00000000cd1c783b */ /* 0x000ee80000000200 */
[----:B------:R-:W4:Y:S04]  /*c200*/  LDSM.16.M88.4 R80, [R206+0x8900] ;  /* 0x00890000ce50783b */ /* 0x000f280000000200 */
[----:B------:R-:W5:Y:S04]  /*c210*/  LDSM.16.M88.4 R20, [R205+0x1000] ;  /* 0x00100000cd14783b */ /* 0x000f680000000200 */
[----:B------:R-:W3:Y:S04]  /*c220*/  LDSM.16.M88.4 R24, [R205+0x800] ;  /* 0x00080000cd18783b */ /* 0x000ee80000000200 */
[----:B------:R-:W3:Y:S04]  /*c230*/  LDSM.16.M88.4 R60, [R206+0x9900] ;  /* 0x00990000ce3c783b */ /* 0x000ee80000000200 */
[----:B------:R-:W4:Y:S04]  /*c240*/  LDSM.16.M88.4 R52, [R206+0xa100] ;  /* 0x00a10000ce34783b */ /* 0x000f280000000200 */
[----:B------:R-:W4:Y:S04]  /*c250*/  LDSM.16.M88.4 R44, [R206+0xa900] ;  /* 0x00a90000ce2c783b */ /* 0x000f280000000200 */
[----:B------:R-:W-:Y:S01]  /*c260*/  LDSM.16.M88.4 R40, [R205+0x2800] ;  /* 0x00280000cd28783b */ /* 0x000fe20000000200 */
[C---:B-1----:R-:W-:Y:S08]  /*c270*/  HMMA.16816.F32 R16, R124.reuse, R8, RZ ;  /* 0x000000087c10723c */ /* 0x042ff000000018ff */
[C---:B--2---:R-:W-:Y:S08]  /*c280*/  HMMA.16816.F32 R76, R124.reuse, R68, RZ ;  /* 0x000000447c4c723c */ /* 0x044ff000000018ff */
[----:B------:R-:W-:Y:S08]  /*c290*/  HMMA.16816.F32 R8, R124, R10, RZ ;  /* 0x0000000a7c08723c */ /* 0x000ff000000018ff */
[----:B---3--:R-:W-:Y:S07]  /*c2a0*/  HMMA.16816.F32 R16, R136, R28, R16 ;  /* 0x0000001c8810723c */ /* 0x008fee0000001810 */
[----:B------:R-:W-:Y:S01]  /*c2b0*/  IMAD.WIDE.U32 R28, R110, c[0x0][0x208], RZ ;  /* 0x000082006e1c7a25 */ /* 0x000fe200078e00ff */
[----:B----4-:R-:W-:Y:S03]  /*c2c0*/  HMMA.16816.F32 R84, R124, R80, RZ ;  /* 0x000000507c54723c */ /* 0x010fe600000018ff */
[----:B------:R-:W-:-:S02]  /*c2d0*/  IMAD.IADD R7, R29, 0x1, R7 ;  /* 0x000000011d077824 */ /* 0x000fc400078e0207 */
[----:B------:R-:W-:Y:S02]  /*c2e0*/  IMAD.U32 R29, RZ, RZ, UR8 ;  /* 0x00000008ff1d7e24 */ /* 0x000fe4000f8e00ff */
[----:B------:R-:W-:Y:S01]  /*c2f0*/  IMAD R7, R7, 0x60, RZ ;  /* 0x0000006007077824 */ /* 0x000fe200078e02ff */
[----:B------:R-:W-:Y:S08]  /*c300*/  HMMA.16816.F32 R80, R124, R82, RZ ;  /* 0x000000527c50723c */ /* 0x000ff000000018ff */
[----:B-----5:R-:W-:Y:S07]  /*c310*/  HMMA.16816.F32 R76, R136, R20, R76 ;  /* 0x00000014884c723c */ /* 0x020fee000000184c */
[----:B------:R-:W-:Y:S01]  /*c320*/  IMAD.WIDE.U32 R20, R28, 0x60, R228 ;  /* 0x000000601c147825 */ /* 0x000fe200078e00e4 */
[----:B------:R-:W-:Y:S03]  /*c330*/  HMMA.16816.F32 R68, R124, R70, RZ ;  /* 0x000000467c44723c */ /* 0x000fe600000018ff */
[----:B------:R-:W-:Y:S01]  /*c340*/  IMAD.IADD R0, R21, 0x1, R7 ;  /* 0x0000000115007824 */ /* 0x000fe200078e0207 */
[----:B------:R-:W-:-:S04]  /*c350*/  LEA R6, P0, R20, c[0x0][0x1f8], 0x1 ;  /* 0x00007e0014067a11 */ /* 0x000fc800078008ff */
[----:B------:R-:W-:Y:S01]  /*c360*/  LEA.HI.X R7, R20, c[0x0][0x1fc], R0, 0x1, P0 ;  /* 0x00007f0014077a11 */ /* 0x000fe200000f0c00 */
[----:B------:R-:W-:Y:S01]  /*c370*/  HMMA.16816.F32 R8, R136, R30, R8 ;  /* 0x0000001e8808723c */ /* 0x000fe20000001808 */
[----:B------:R-:W-:Y:S01]  /*c380*/  IADD3 R28, P1, P0, R29, 0x80, R6 ;  /* 0x000000801d1c7810 */ /* 0x000fe2000783e006 */
[----:B------:R-:W-:-:S03]  /*c390*/  IMAD.MOV.U32 R0, RZ, RZ, 0x40 ;  /* 0x00000040ff007424 */ /* 0x000fc600078e00ff */
[----:B------:R-:W-:Y:S02]  /*c3a0*/  IADD3.X R29, RZ, UR7, R7, P1, P0 ;  /* 0x00000007ff1d7c10 */ /* 0x000fe40008fe0407 */
[----:B------:R-:W-:Y:S01]  /*c3b0*/  IADD3 R30, P0, R6, UR8, RZ ;  /* 0x00000008061e7c10 */ /* 0x000fe2000ff1e0ff */
[----:B------:R-:W-:Y:S01]  /*c3c0*/  HMMA.16816.F32 R84, R136, R24, R84 ;  /* 0x000000188854723c */ /* 0x000fe20000001854 */
[C---:B------:R-:W-:Y:S02]  /*c3d0*/  ISETP.LT.OR P1, PT, R32.reuse, 0x21, P4 ;  /* 0x000000212000780c */ /* 0x040fe40002721670 */
[----:B------:R-:W-:Y:S02]  /*c3e0*/  IADD3.X R31, R7, UR7, RZ, P0, !PT ;  /* 0x00000007071f7c10 */ /* 0x000fe400087fe4ff */
[----:B------:R-:W-:-:S03]  /*c3f0*/  ISETP.LT.OR P0, PT, R32, 0x21, P5 ;  /* 0x000000212000780c */ /* 0x000fc60002f01670 */
[C---:B------:R-:W-:Y:S01]  /*c400*/  HMMA.16816.F32 R80, R136.reuse, R26, R80 ;  /* 0x0000001a8850723c */ /* 0x040fe20000001850 */
[----:B------:R-:W1:Y:S07]  /*c410*/  LDSM.16.M88.4 R24, [R205+0x1800] ;  /* 0x00180000cd18783b */ /* 0x000e6e0000000200 */
[----:B------:R-:W-:Y:S01]  /*c420*/  HMMA.16816.F32 R68, R136, R22, R68 ;  /* 0x000000168844723c */ /* 0x000fe20000001844 */
[----:B------:R-:W2:Y:S04]  /*c430*/  LDSM.16.M88.4 R20, [R205+0x2000] ;  /* 0x00200000cd14783b */ /* 0x000ea80000000200 */
[----:B------:R-:W-:Y:S01]  /*c440*/  @!PT LDS RZ, [RZ] ;  /* 0x00000000fffff984 */ /* 0x000fe20000000800 */
[----:B------:R-:W-:Y:S01]  /*c450*/  @!PT LDS RZ, [RZ] ;  /* 0x00000000fffff984 */ /* 0x000fe20000000800 */
[----:B------:R-:W-:Y:S01]  /*c460*/  @!PT LDS RZ, [RZ] ;  /* 0x00000000fffff984 */ /* 0x000fe20000000800 */
[----:B------:R3:W-:Y:S03]  /*c470*/  LDGSTS.E.BYPASS.LTC128B.128 [R220+0x100], [R6.64], !P3 ;  /* 0x0010000006dc7fae */ /* 0x0007e6000d901d50 */
[----:B------:R-:W-:Y:S01]  /*c480*/  HMMA.16816.F32 R64, R124, R60, RZ ;  /* 0x0000003c7c40723c */ /* 0x000fe200000018ff */
[----:B------:R3:W-:Y:S01]  /*c490*/  LDGSTS.E.BYPASS.LTC128B.128 [R220+0x3100], [R6.64+0x80], !P2 ;  /* 0x0310008006dc7fae */ /* 0x0007e2000d101d50 */
[----:B------:R-:W-:-:S03]  /*c4a0*/  LOP3.LUT P2, RZ, R33, 0x4, RZ, 0xc0, !PT ;  /* 0x0000000421ff7812 */ /* 0x000fc6000784c0ff */
[----:B------:R4:W-:Y:S01]  /*c4b0*/  LDGSTS.E.BYPASS.LTC128B.128 [R220+0x1100], [R30.64], !P0 ;  /* 0x011000001edc7fae */ /* 0x0009e2000c101d50 */
[----:B------:R-:W-:Y:S02]  /*c4c0*/  IADD3 R88, P0, R30, UR8, RZ ;  /* 0x000000081e587c10 */ /* 0x000fe4000ff1e0ff */
[C---:B------:R-:W-:Y:S01]  /*c4d0*/  HMMA.16816.F32 R60, R124.reuse, R62, RZ ;  /* 0x0000003e7c3c723c */ /* 0x040fe200000018ff */
[----:B------:R4:W-:Y:S01]  /*c4e0*/  LDGSTS.E.BYPASS.LTC128B.128 [R220+0x4100], [R28.64], !P1 ;  /* 0x041000001cdc7fae */ /* 0x0009e2000c901d50 */
[----:B------:R-:W-:Y:S02]  /*c4f0*/  IADD3.X R89, R31, UR7, RZ, P0, !PT ;  /* 0x000000071f597c10 */ /* 0x000fe400087fe4ff */
[C---:B------:R-:W-:Y:S02]  /*c500*/  ISETP.LT.OR P1, PT, R32.reuse, 0x41, P5 ;  /* 0x000000412000780c */ /* 0x040fe40002f21670 */
[----:B------:R-:W-:Y:S02]  /*c510*/  ISETP.LT.OR P0, PT, R32, 0x41, P4 ;  /* 0x000000412000780c */ /* 0x000fe40002701670 */
[----:B------:R-:W-:Y:S01]  /*c520*/  HMMA.16816.F32 R56, R124, R52, RZ ;  /* 0x000000347c38723c */ /* 0x000fe200000018ff */
[----:B------:R-:W-:-:S05]  /*c530*/  SEL R0, R0, 0xffffffc0, !P2 ;  /* 0xffffffc000007807 */ /* 0x000fca0005000000 */
[----:B------:R-:W-:Y:S02]  /*c540*/  IMAD.IADD R203, R206, 0x1, R0 ;  /* 0x00000001cecb7824 */ /* 0x000fe400078e0200 */
[----:B------:R-:W-:Y:S01]  /*c550*/  HMMA.16816.F32 R52, R124, R54, RZ ;  /* 0x000000367c34723c */ /* 0x000fe200000018ff */
[----:B------:R5:W-:Y:S01]  /*c560*/  LDGSTS.E.BYPASS.LTC128B.128 [R220+0x2100], [R88.64], !P1 ;  /* 0x0210000058dc7fae */ /* 0x000be2000c901d50 */
[----:B------:R-:W-:-:S03]  /*c570*/  IMAD.IADD R194, R0, 0x1, R205 ;  /* 0x0000000100c27824 */ /* 0x000fc600078e02cd */
[----:B------:R5:W-:Y:S01]  /*c580*/  LDGSTS.E.BYPASS.LTC128B.128 [R220+0x5100], [R88.64+0x80], !P0 ;  /* 0x0510008058dc7fae */ /* 0x000be2000c101d50 */
[----:B------:R-:W-:Y:S02]  /*c590*/  ISETP.GT.AND P0, PT, R110, R215, PT ;  /* 0x000000d76e00720c */ /* 0x000fe40003f04270 */
[----:B------:R-:W-:Y:S01]  /*c5a0*/  HMMA.16816.F32 R48, R124, R44, RZ ;  /* 0x0000002c7c30723c */ /* 0x000fe200000018ff */
[----:B------:R-:W3:Y:S04]  /*c5b0*/  LDSM.16.M88.4 R36, [R203+0x8100] ;  /* 0x00810000cb24783b */ /* 0x000ee80000000200 */
[----:B------:R-:W3:Y:S03]  /*c5c0*/  LDSM.16.M88.4 R100, [R203+0x8900] ;  /* 0x00890000cb64783b */ /* 0x000ee60000000200 */
[C---:B-1----:R-:W-:Y:S01]  /*c5d0*/  HMMA.16816.F32 R64, R136.reuse, R24, R64 ;  /* 0x000000188840723c */ /* 0x042fe20000001840 */
[----:B------:R-:W1:Y:S04]  /*c5e0*/  LDSM.16.M88.4 R32, [R203+0x9100] ;  /* 0x00910000cb20783b */ /* 0x000e680000000200 */
[----:B----4-:R-:W4:Y:S03]  /*c5f0*/  LDSM.16.M88.4 R28, [R203+0x9900] ;  /* 0x00990000cb1c783b */ /* 0x010f260000000200 */
[----:B------:R-:W-:Y:S01]  /*c600*/  HMMA.16816.F32 R60, R136, R26, R60 ;  /* 0x0000001a883c723c */ /* 0x000fe2000000183c */
[----:B------:R-:W1:Y:S04]  /*c610*/  LDSM.16.M88.4 R24, [R203+0xa100] ;  /* 0x00a10000cb18783b */ /* 0x000e680000000200 */
[----:B------:R-:W-:Y:S03]  /*c620*/  LDSM.16.M88.4 R96, [R194] ;  /* 0x00000000c260783b */ /* 0x000fe60000000200 */
[----:B------:R-:W-:Y:S01]  /*c630*/  HMMA.16816.F32 R44, R124, R46, RZ ;  /* 0x0000002e7c2c723c */ /* 0x000fe200000018ff */
[----:B------:R-:W-:Y:S04]  /*c640*/  LDSM.16.M88.4 R92, [R194+0x800] ;  /* 0x00080000c25c783b */ /* 0x000fe80000000200 */
[----:B-----5:R-:W-:Y:S03]  /*c650*/  LDSM.16.M88.4 R88, [R194+0x1000] ;  /* 0x00100000c258783b */ /* 0x020fe60000000200 */
[C---:B--2---:R-:W-:Y:S01]  /*c660*/  HMMA.16816.F32 R56, R136.reuse, R20, R56 ;  /* 0x000000148838723c */ /* 0x044fe20000001838 */
[----:B------:R-:W-:Y:S04]  /*c670*/  LDSM.16.M88.4 R104, [R203+0xb900] ;  /* 0x00b90000cb68783b */ /* 0x000fe80000000200 */
[----:B------:R-:W0:Y:S03]  /*c680*/  LDGDEPBAR ;  /* 0x00000000000079af */ /* 0x000e260000000000 */
[C---:B------:R-:W-:Y:S01]  /*c690*/  HMMA.16816.F32 R52, R136.reuse, R22, R52 ;  /* 0x000000168834723c */ /* 0x040fe20000001834 */
[----:B------:R-:W2:Y:S07]  /*c6a0*/  LDSM.16.M88.4 R20, [R203+0xa900] ;  /* 0x00a90000cb14783b */ /* 0x000eae0000000200 */
[C---:B------:R-:W-:Y:S08]  /*c6b0*/  HMMA.16816.F32 R48, R136.reuse, R40, R48 ;  /* 0x000000288830723c */ /* 0x040ff00000001830 */
[----:B------:R-:W-:Y:S01]  /*c6c0*/  HMMA.16816.F32 R44, R136, R42, R44 ;  /* 0x0000002a882c723c */ /* 0x000fe2000000182c */
[----:B------:R-:W5:Y:S07]  /*c6d0*/  LDSM.16.M88.4 R40, [R194+0x1800] ;  /* 0x00180000c228783b */ /* 0x000f6e0000000200 */
[C---:B---3--:R-:W-:Y:S08]  /*c6e0*/  HMMA.16816.F32 R16, R156.reuse, R36, R16 ;  /* 0x000000249c10723c */ /* 0x048ff00000001810 */
[C---:B------:R-:W-:Y:S01]  /*c6f0*/  HMMA.16816.F32 R8, R156.reuse, R38, R8 ;  /* 0x000000269c08723c */ /* 0x040fe20000001808 */
[----:B------:R-:W3:Y:S07]  /*c700*/  LDSM.16.M88.4 R36, [R194+0x2000] ;  /* 0x00200000c224783b */ /* 0x000eee0000000200 */
[C---:B------:R-:W-:Y:S08]  /*c710*/  HMMA.16816.F32 R84, R156.reuse, R100, R84 ;  /* 0x000000649c54723c */ /* 0x040ff00000001854 */
[C---:B------:R-:W-:Y:S01]  /*c720*/  HMMA.16816.F32 R80, R156.reuse, R102, R80 ;  /* 0x000000669c50723c */ /* 0x040fe20000001850 */
[----:B------:R-:W2:Y:S07]  /*c730*/  LDSM.16.M88.4 R100, [R194+0x2800] ;  /* 0x00280000c264783b */ /* 0x000eae0000000200 */
[C---:B-1----:R-:W-:Y:S08]  /*c740*/  HMMA.16816.F32 R76, R156.reuse, R32, R76 ;  /* 0x000000209c4c723c */ /* 0x042ff0000000184c */
[C---:B------:R-:W-:Y:S01]  /*c750*/  HMMA.16816.F32 R68, R156.reuse, R34, R68 ;  /* 0x000000229c44723c */ /* 0x040fe20000001844 */
[----:B------:R-:W1:Y:S07]  /*c760*/  LDSM.16.M88.4 R32, [R206+0xb100] ;  /* 0x00b10000ce20783b */ /* 0x000e6e0000000200 */
[C---:B----4-:R-:W-:Y:S08]  /*c770*/  HMMA.16816.F32 R64, R156.reuse, R28, R64 ;  /* 0x0000001c9c40723c */ /* 0x050ff00000001840 */
[C---:B------:R-:W-:Y:S01]  /*c780*/  HMMA.16816.F32 R60, R156.reuse, R30, R60 ;  /* 0x0000001e9c3c723c */ /* 0x040fe2000000183c */
[----:B------:R-:W4:Y:S07]  /*c790*/  LDSM.16.M88.4 R28, [R206+0xb900] ;  /* 0x00b90000ce1c783b */ /* 0x000f2e0000000200 */
[C---:B------:R-:W-:Y:S08]  /*c7a0*/  HMMA.16816.F32 R56, R156.reuse, R24, R56 ;  /* 0x000000189c38723c */ /* 0x040ff00000001838 */
[C---:B------:R-:W-:Y:S01]  /*c7b0*/  HMMA.16816.F32 R52, R156.reuse, R26, R52 ;  /* 0x0000001a9c34723c */ /* 0x040fe20000001834 */
[----:B------:R-:W1:Y:S07]  /*c7c0*/  LDSM.16.M88.4 R24, [R206+0xc100] ;  /* 0x00c10000ce18783b */ /* 0x000e6e0000000200 */
[C---:B--2---:R-:W-:Y:S08]  /*c7d0*/  HMMA.16816.F32 R48, R156.reuse, R20, R48 ;  /* 0x000000149c30723c */ /* 0x044ff00000001830 */
[----:B------:R-:W-:Y:S01]  /*c7e0*/  HMMA.16816.F32 R44, R156, R22, R44 ;  /* 0x000000169c2c723c */ /* 0x000fe2000000182c */
[----:B------:R-:W2:Y:S07]  /*c7f0*/  LDSM.16.M88.4 R20, [R206+0xc900] ;  /* 0x00c90000ce14783b */ /* 0x000eae0000000200 */
[C---:B------:R-:W-:Y:S08]  /*c800*/  HMMA.16816.F32 R16, R164.reuse, R96, R16 ;  /* 0x00000060a410723c */ /* 0x040ff00000001810 */
[C---:B------:R-:W-:Y:S01]  /*c810*/  HMMA.16816.F32 R8, R164.reuse, R98, R8 ;  /* 0x00000062a408723c */ /* 0x040fe20000001808 */
[----:B------:R-:W1:Y:S07]  /*c820*/  LDSM.16.M88.4 R96, [R206+0xd100] ;  /* 0x00d10000ce60783b */ /* 0x000e6e0000000200 */
[C---:B------:R-:W-:Y:S08]  /*c830*/  HMMA.16816.F32 R84, R164.reuse, R92, R84 ;  /* 0x0000005ca454723c */ /* 0x040ff00000001854 */
        /* <DEDUP_REMOVED lines=8> */
[C---:B---3--:R-:W-:Y:S08]  /*c8c0*/  HMMA.16816.F32 R56, R164.reuse, R36, R56 ;  /* 0x00000024a438723c */ /* 0x048ff00000001838 */
[C---:B------:R-:W-:Y:S01]  /*c8d0*/  HMMA.16816.F32 R52, R164.reuse, R38, R52 ;  /* 0x00000026a434723c */ /* 0x040fe20000001834 */
[----:B------:R-:W3:Y:S07]  /*c8e0*/  LDSM.16.M88.4 R36, [R205+0x4000] ;  /* 0x00400000cd24783b */ /* 0x000eee0000000200 */
[C---:B------:R-:W-:Y:S08]  /*c8f0*/  HMMA.16816.F32 R48, R164.reuse, R100, R48 ;  /* 0x00000064a430723c */ /* 0x040ff00000001830 */
[----:B------:R-:W-:Y:S01]  /*c900*/  HMMA.16816.F32 R44, R164, R102, R44 ;  /* 0x00000066a42c723c */ /* 0x000fe2000000182c */
[----:B------:R-:W-:Y:S07]  /*c910*/  LDSM.16.M88.4 R100, [R203+0xc100] ;  /* 0x00c10000cb64783b */ /* 0x000fee0000000200 */
        /* <DEDUP_REMOVED lines=20> */
[----:B------:R-:W2:Y:S07]  /*ca60*/  LDSM.16.M88.4 R88, [R203+0xd900] ;  /* 0x00d90000cb58783b */ /* 0x000eae0000000200 */
[C---:B-----5:R-:W-:Y:S08]  /*ca70*/  HMMA.16816.F32 R84, R172.reuse, R40, R84 ;  /* 0x00000028ac54723c */ /* 0x060ff00000001854 */
[C---:B------:R-:W-:Y:S01]  /*ca80*/  HMMA.16816.F32 R80, R172.reuse, R42, R80 ;  /* 0x0000002aac50723c */ /* 0x040fe20000001850 */
[----:B------:R-:W5:Y:S07]  /*ca90*/  LDSM.16.M88.4 R40, [R194+0x3000] ;  /* 0x00300000c228783b */ /* 0x000f6e0000000200 */
        /* <DEDUP_REMOVED lines=9> */
[C---:B------:R-:W-:Y:S08]  /*cb30*/  HMMA.16816.F32 R48, R172.reuse, R24, R48 ;  /* 0x00000018ac30723c */ /* 0x040ff00000001830 */
[----:B------:R-:W-:Y:S01]  /*cb40*/  HMMA.16816.F32 R44, R172, R26, R44 ;  /* 0x0000001aac2c723c */ /* 0x000fe2000000182c */
[----:B------:R-:W1:Y:S07]  /*cb50*/  LDSM.16.M88.4 R24, [R194+0x5000] ;  /* 0x00500000c218783b */ /* 0x000e6e0000000200 */
[C---:B--2---:R-:W-:Y:S08]  /*cb60*/  HMMA.16816.F32 R16, R176.reuse, R20, R16 ;  /* 0x00000014b010723c */ /* 0x044ff00000001810 */
[----:B------:R-:W-:Y:S01]  /*cb70*/  HMMA.16816.F32 R8, R176, R22, R8 ;  /* 0x00000016b008723c */ /* 0x000fe20000001808 */
[----:B------:R-:W2:Y:S01]  /*cb80*/  LDSM.16.M88.4 R20, [R194+0x5800] ;  /* 0x00580000c214783b */ /* 0x000ea20000000200 */
        /* <DEDUP_REMOVED lines=11> */
[C---:B-----5:R-:W-:Y:S08]  /*cc40*/  HMMA.16816.F32 R16, R180.reuse, R40, R16 ;  /* 0x00000028b410723c */ /* 0x060ff00000001810 */
[C---:B------:R-:W-:Y:S08]  /*cc50*/  HMMA.16816.F32 R8, R180.reuse, R42, R8 ;  /* 0x0000002ab408723c */ /* 0x040ff00000001808 */
[C---:B---3--:R-:W-:Y:S08]  /*cc60*/  HMMA.16816.F32 R84, R180.reuse, R36, R84 ;  /* 0x00000024b454723c */ /* 0x048ff00000001854 */
[C---:B------:R-:W-:Y:S08]  /*cc70*/  HMMA.16816.F32 R80, R180.reuse, R38, R80 ;  /* 0x00000026b450723c */ /* 0x040ff00000001850 */
[C---:B-1----:R-:W-:Y:S08]  /*cc80*/  HMMA.16816.F32 R76, R180.reuse, R32, R76 ;  /* 0x00000020b44c723c */ /* 0x042ff0000000184c */
[C---:B------:R-:W-:Y:S08]  /*cc90*/  HMMA.16816.F32 R68, R180.reuse, R34, R68 ;  /* 0x00000022b444723c */ /* 0x040ff00000001844 */
[C---:B----4-:R-:W-:Y:S08]  /*cca0*/  HMMA.16816.F32 R64, R180.reuse, R28, R64 ;  /* 0x0000001cb440723c */ /* 0x050ff00000001840 */
[C---:B------:R-:W-:Y:S08]  /*ccb0*/  HMMA.16816.F32 R60, R180.reuse, R30, R60 ;  /* 0x0000001eb43c723c */ /* 0x040ff0000000183c */
[C---:B------:R-:W-:Y:S08]  /*ccc0*/  HMMA.16816.F32 R56, R180.reuse, R24, R56 ;  /* 0x00000018b438723c */ /* 0x040ff00000001838 */
[C---:B------:R-:W-:Y:S08]  /*ccd0*/  HMMA.16816.F32 R52, R180.reuse, R26, R52 ;  /* 0x0000001ab434723c */ /* 0x040ff00000001834 */
[C---:B--2---:R-:W-:Y:S08]  /*cce0*/  HMMA.16816.F32 R48, R180.reuse, R20, R48 ;  /* 0x00000014b430723c */ /* 0x044ff00000001830 */
[----:B------:R-:W-:Y:S01]  /*ccf0*/  HMMA.16816.F32 R44, R180, R22, R44 ;  /* 0x00000016b42c723c */ /* 0x000fe2000000182c */
[----:B------:R-:W-:Y:S06]  /*cd00*/  BAR.SYNC.DEFER_BLOCKING 0x0 ;  /* 0x0000000000007b1d */ /* 0x000fec0000010000 */
[----:B------:R-:W-:Y:S05]  /*cd10*/  @!P0 BRA `(.L_x_382) ;  /* 0x000001b000008947 */ /* 0x000fea0003800000 */
[----:B------:R-:W-:Y:S01]  /*cd20*/  IADD3 R21, R14, -0x2, RZ ;  /* 0xfffffffe0e157810 */ /* 0x000fe20007ffe0ff */
[----:B------:R-:W-:-:S02]  /*cd30*/  USHF.L.U32 UR5, UR10, 0x6, URZ ;  /* 0x000000060a057899 */ /* 0x000fc4000800063f */
[----:B------:R-:W-:Y:S01]  /*cd40*/  ULDC UR4, c[0x0][0x1e4] ;  /* 0x0000790000047ab9 */ /* 0x000fe20000000800 */
[----:B------:R-:W-:Y:S01]  /*cd50*/  SHF.R.S32.HI R7, RZ, 0x1f, R21 ;  /* 0x0000001fff077819 */ /* 0x000fe20000011415 */
[----:B------:R-:W-:Y:S01]  /*cd60*/  IMAD R15, R15, R21, RZ ;  /* 0x000000150f0f7224 */ /* 0x000fe200078e02ff */
[----:B------:R-:W-:Y:S01]  /*cd70*/  USHF.L.U64.HI UR4, UR10, UR9, UR4 ;  /* 0x000000090a047299 */ /* 0x000fe20008010204 */
        /* <DEDUP_REMOVED lines=21> */
.L_x_382:
        /* <DEDUP_REMOVED lines=17> */
[----:B------:R-:W-:Y:S01]  /*cfe0*/  ISETP.NE.AND P0, PT, R209, 0x1, PT ;  /* 0x00000001d100780c */ /* 0x000fe20003f05270 */
[----:B------:R-:W-:Y:S02]  /*cff0*/  IMAD R7, R20, 0x10, R7 ;  /* 0x0000001014077824 */ /* 0x000fe400078e0207 */
[----:B------:R-:W-:Y:S01]  /*d000*/  IMAD.IADD R74, R74, 0x1, -R13 ;  /* 0x000000014a4a7824 */ /* 0x000fe200078e0a0d */
[----:B------:R-:W-:-:S03]  /*d010*/  LOP3.LUT R13, R4, 0x7ffffffc, RZ, 0xc0, !PT ;  /* 0x7ffffffc040d7812 */ /* 0x000fc600078ec0ff */
[----:B------:R-:W-:Y:S02]  /*d020*/  IMAD R221, R74, 0x8, R7 ;  /* 0x000000084add7824 */ /* 0x000fe400078e0207 */
[----:B------:R-:W-:Y:S01]  /*d030*/  IMAD.IADD R222, R0, 0x1, -R13 ;  /* 0x0000000100de7824 */ /* 0x000fe200078e0a0d */
[----:B------:R-:W-:Y:S01]  /*d040*/  IADD3 R13, R207, 0x1, R12 ;  /* 0x00000001cf0d7810 */ /* 0x000fe20007ffe00c */
[----:B------:R-:W-:Y:S02]  /*d050*/  IMAD.MOV.U32 R24, RZ, RZ, R221 ;  /* 0x000000ffff187224 */ /* 0x000fe400078e00dd */
[----:B------:R-:W-:-:S04]  /*d060*/  @P0 IMAD.HI.U32 R6, R221, c[0x0][0x2c8], RZ ;  /* 0x0000b200dd060a27 */ /* 0x000fc800078e00ff */
[----:B------:R-:W-:Y:S01]  /*d070*/  IMAD.SHL.U32 R222, R222, 0x2, RZ ;  /* 0x00000002dede7824 */ /* 0x000fe200078e00ff */
[----:B------:R-:W-:Y:S02]  /*d080*/  @P0 SHF.R.U32.HI R24, RZ, c[0x0][0x2cc], R6 ;  /* 0x0000b300ff180a19 */ /* 0x000fe40000011606 */
[----:B------:R-:W-:Y:S01]  /*d090*/  ISETP.GE.AND P0, PT, R208, 0x1, PT ;  /* 0x00000001d000780c */ /* 0x000fe20003f06270 */
[--C-:B------:R-:W-:Y:S01]  /*d0a0*/  IMAD.IADD R4, R12, 0x1, -R222.reuse ;  /* 0x000000010c047824 */ /* 0x100fe200078e0ade */
[----:B------:R-:W-:Y:S01]  /*d0b0*/  IADD3 R20, -R212, R13, -R222 ;  /* 0x0000000dd4147210 */ /* 0x000fe20007ffe9de */
[----:B------:R-:W1:Y:S01]  /*d0c0*/  SHFL.IDX PT, R7, R24, RZ, 0x1c1f ;  /* 0x001c1fff18077589 */ /* 0x000e6200000e0000 */
[----:B------:R-:W-:Y:S02]  /*d0d0*/  IADD3 R6, -R222, R207, R12 ;  /* 0x000000cfde067210 */ /* 0x000fe40007ffe10c */
[C---:B------:R-:W-:Y:S02]  /*d0e0*/  IADD3 R23, R20.reuse, c[0x0][0x328], RZ ;  /* 0x0000ca0014177a10 */ /* 0x040fe40007ffe0ff */
[----:B------:R-:W-:-:S03]  /*d0f0*/  IADD3 R20, R20, UR10, RZ ;  /* 0x0000000a14147c10 */ /* 0x000fc6000fffe0ff */
        /* <DEDUP_REMOVED lines=15> */
.L_x_385:
[----:B------:R-:W-:-:S04]  /*d1f0*/  MOV R0, c[0x0][0x32c] ;  /* 0x0000cb0000007a02 */ /* 0x000fc80000000f00 */
[----:B------:R-:W-:-:S13]  /*d200*/  ISETP.NE.AND P0, PT, R0, 0x1, PT ;  /* 0x000000010000780c */ /* 0x000fda0003f05270 */
[----:B------:R-:W-:-:S05]  /*d210*/  @P0 IMAD.HI.U32 R0, R7, c[0x0][0x330], RZ ;  /* 0x0000cc0007000a27 */ /* 0x000fca00078e00ff */
[----:B------:R-:W-:Y:S02]  /*d220*/  @P0 SHF.R.U32.HI R7, RZ, c[0x0][0x334], R0 ;  /* 0x0000cd00ff070a19 */ /* 0x000fe40000011600 */
.L_x_386:
[----:B------:R-:W-:Y:S05]  /*d230*/  BSYNC B0 ;  /* 0x0000000000007941 */ /* 0x000fea0003800000 */
.L_x_384:
[----:B------:R-:W-:-:S05]  /*d240*/  IMAD R0, R7, c[0x0][0x32c], R4 ;  /* 0x0000cb0007007a24 */ /* 0x000fca00078e0204 */
[----:B------:R-:W-:Y:S02]  /*d250*/  IADD3 R7, R0, c[0x0][0x32c], RZ ;  /* 0x0000cb0000077a10 */ /* 0x000fe40007ffe0ff */
[----:B------:R-:W-:Y:S02]  /*d260*/  IMNMX R25, R25, R0, !PT ;  /* 0x0000000019197217 */ /* 0x000fe40007800200 */
[----:B------:R-:W-:Y:S02]  /*d270*/  IMNMX R26, R26, R7, PT ;  /* 0x000000071a1a7217 */ /* 0x000fe40003800200 */
.L_x_383:
[C---:B------:R-:W-:Y:S02]  /*d280*/  ISETP.GE.AND P0, PT, R12.reuse, 0x2, PT ;  /* 0x000000020c00780c */ /* 0x040fe40003f06270 */
[----:B------:R-:W-:Y:S02]  /*d290*/  ISETP.GE.AND P1, PT, R12, 0x9, PT ;  /* 0x000000090c00780c */ /* 0x000fe40003f26270 */
[----:B------:R-:W-:Y:S02]  /*d2a0*/  P2R R0, PR, RZ, 0x1 ;  /* 0x00000001ff007803 */ /* 0x000fe40000000000 */
[----:B------:R-:W-:-:S02]  /*d2b0*/  ISETP.GT.AND P0, PT, R25, 0x1, !P0 ;  /* 0x000000011900780c */ /* 0x000fc40004704270 */
[----:B------:R-:W-:Y:S02]  /*d2c0*/  P2R R41, PR, RZ, 0x2 ;  /* 0x00000002ff297803 */ /* 0x000fe40000000000 */
[----:B------:R-:W-:Y:S02]  /*d2d0*/  ISETP.LT.OR P0, PT, R26, 0x2, P0 ;  /* 0x000000021a00780c */ /* 0x000fe40000701670 */
[C---:B------:R-:W-:Y:S02]  /*d2e0*/  ISETP.GE.AND P6, PT, R12.reuse, 0x3a, PT ;  /* 0x0000003a0c00780c */ /* 0x040fe40003fc6270 */
        /* <DEDUP_REMOVED lines=21> */
[C---:B------:R-:W-:Y:S02]  /*d440*/  ISETP.GT.AND P0, PT, R25.reuse, 0x18, !P1 ;  /* 0x000000181900780c */ /* 0x040fe40004f04270 */
        /* <DEDUP_REMOVED lines=37> */
[C---:B------:R-:W-:Y:S02]  /*d6a0*/  ISETP.GE.AND P5, PT, R12.reuse, 0x41, PT ;  /* 0x000000410c00780c */ /* 0x040fe40003fa6270 */
[----:B------:R-:W-:Y:S02]  /*d6b0*/  FSEL R155, R65, -INF , !P0 ;  /* 0xff800000419b7808 */ /* 0x000fe40004000000 */
[----:B------:R-:W-:Y:S02]  /*d6c0*/  ISETP.GT.AND P0, PT, R25, 0x38, !P1 ;  /* 0x000000381900780c */ /* 0x000fe40004f04270 */
[----:B------:R-:W-:-:S02]  /*d6d0*/  ISETP.GE.AND P4, PT, R12, 0x42, PT ;  /* 0x000000420c00780c */ /* 0x000fc40003f86270 */
[----:B------:R-:W-:Y:S02]  /*d6e0*/  ISETP.LT.OR P0, PT, R26, 0x39, P0 ;  /* 0x000000391a00780c */ /* 0x000fe40000701670 */
[----:B------:R-:W-:Y:S02]  /*d6f0*/  ISETP.GE.AND P3, PT, R12, 0x49, PT ;  /* 0x000000490c00780c */ /* 0x000fe40003f66270 */
        /* <DEDUP_REMOVED lines=10> */
[----:B------:R-:W-:-:S04]  /*d7a0*/  ISETP.GT.AND P0, PT, R25, 0x41, !P4 ;  /* 0x000000411900780c */ /* 0x000fc80006704270 */
[----:B------:R-:W-:-:S04]  /*d7b0*/  ISETP.LT.OR P0, PT, R26, 0x42, P0 ;  /* 0x000000421a00780c */ /* 0x000fc80000701670 */
[----:B------:R-:W-:Y:S02]  /*d7c0*/  FSEL R151, R57, -INF , !P0 ;  /* 0xff80000039977808 */ /* 0x000fe40004000000 */
[----:B------:R-:W-:-:S04]  /*d7d0*/  ISETP.GT.AND P0, PT, R25, 0x48, !P3 ;  /* 0x000000481900780c */ /* 0x000fc80005f04270 */
[----:B------:R-:W-:-:S04]  /*d7e0*/  ISETP.LT.OR P0, PT, R26, 0x49, P0 ;  /* 0x000000491a00780c */ /* 0x000fc80000701670 */
[----:B------:R-:W-:Y:S02]  /*d7f0*/  FSEL R153, R52, -INF , !P0 ;  /* 0xff80000034997808 */ /* 0x000fe40004000000 */
[----:B------:R-:W-:Y:S02]  /*d800*/  ISETP.GT.AND P0, PT, R25, 0x49, !P2 ;  /* 0x000000491900780c */ /* 0x000fe40005704270 */
[----:B------:R-:W-:Y:S02]  /*d810*/  P2R R52, PR, RZ, 0x2 ;  /* 0x00000002ff347803 */ /* 0x000fe40000000000 */
[----:B------:R-:W-:-:S04]  /*d820*/  ISETP.LT.OR P0, PT, R26, 0x4a, P0 ;  /* 0x0000004a1a00780c */ /* 0x000fc80000701670 */
        /* <DEDUP_REMOVED lines=13> */
[----:B------:R-:W-:-:S04]  /*d900*/  ISETP.LT.OR P0, PT, R26, 0x59, P0 ;  /* 0x000000591a00780c */ /* 0x000fc80000701670 */
[----:B------:R-:W-:Y:S02]  /*d910*/  FSEL R133, R44, -INF , !P0 ;  /* 0xff8000002c857808 */ /* 0x000fe40004000000 */
[----:B------:R-:W-:-:S04]  /*d920*/  ISETP.GT.AND P0, PT, R25, RZ, !P1 ;  /* 0x000000ff1900720c */ /* 0x000fc80004f04270 */
[----:B------:R-:W-:-:S04]  /*d930*/  ISETP.LT.OR P0, PT, R26, 0x1, P0 ;  /* 0x000000011a00780c */ /* 0x000fc80000701670 */
[----:B------:R-:W-:Y:S02]  /*d940*/  FSEL R22, R16, -INF , !P0 ;  /* 0xff80000010167808 */ /* 0x000fe40004000000 */
[----:B------:R-:W-:Y:S01]  /*d950*/  ISETP.GE.AND P0, PT, R12, 0x5a, PT ;  /* 0x0000005a0c00780c */ /* 0x000fe20003f06270 */
[----:B------:R-:W1:Y:S03]  /*d960*/  SHFL.IDX PT, R16, R24, 0x1, 0x1c1f ;  /* 0x003c1f0018107f89 */ /* 0x000e6600000e0000 */
[----:B------:R-:W-:Y:S02]  /*d970*/  P2R R12, PR, RZ, 0x1 ;  /* 0x00000001ff0c7803 */ /* 0x000fe40000000000 */
[----:B------:R-:W-:-:S04]  /*d980*/  ISETP.GT.AND P0, PT, R25, 0x59, !P0 ;  /* 0x000000591900780c */ /* 0x000fc80004704270 */
[----:B------:R-:W-:-:S04]  /*d990*/  ISETP.LT.OR P0, PT, R26, 0x5a, P0 ;  /* 0x0000005a1a00780c */ /* 0x000fc80000701670 */
[----:B------:R-:W-:Y:S02]  /*d9a0*/  FSEL R131, R45, -INF , !P0 ;  /* 0xff8000002d837808 */ /* 0x000fe40004000000 */
[----:B------:R-:W-:Y:S01]  /*d9b0*/  ISETP.GE.AND P0, PT, R208, 0x1, PT ;  /* 0x00000001d000780c */ /* 0x000fe20003f06270 */
[--C-:B-1----:R-:W-:Y:S02]  /*d9c0*/  IMAD.IADD R23, R23, 0x1, R16.reuse ;  /* 0x0000000117177824 */ /* 0x102fe400078e0210 */
[----:B------:R-:W-:-:S03]  /*d9d0*/  IMAD.IADD R25, R20, 0x1, R16 ;  /* 0x0000000114197824 */ /* 0x000fc600078e0210 */
[----:B------:R-:W-:-:S07]  /*d9e0*/  IMNMX R23, R23, R6, PT ;  /* 0x0000000617177217 */ /* 0x000fce0003800200 */
        /* <DEDUP_REMOVED lines=12> */
.L_x_389:
[----:B------:R-:W-:-:S04]  /*dab0*/  MOV R6, c[0x0][0x32c] ;  /* 0x0000cb0000067a02 */ /* 0x000fc80000000f00 */
[----:B------:R-:W-:-:S13]  /*dac0*/  ISETP.NE.AND P0, PT, R6, 0x1, PT ;  /* 0x000000010600780c */ /* 0x000fda0003f05270 */
[----:B------:R-:W-:-:S05]  /*dad0*/  @P0 IMAD.HI.U32 R6, R45, c[0x0][0x330], RZ ;  /* 0x0000cc002d060a27 */ /* 0x000fca00078e00ff */
[----:B------:R-:W-:Y:S02]  /*dae0*/  @P0 SHF.R.U32.HI R45, RZ, c[0x0][0x334], R6 ;  /* 0x0000cd00ff2d0a19 */ /* 0x000fe40000011606 */
.L_x_390:
[----:B------:R-:W-:Y:S05]  /*daf0*/  BSYNC B0 ;  /* 0x0000000000007941 */ /* 0x000fea0003800000 */
.L_x_388:
[----:B------:R-:W-:-:S05]  /*db00*/  IMAD R6, R45, c[0x0][0x32c], R4 ;  /* 0x0000cb002d067a24 */ /* 0x000fca00078e0204 */
[----:B------:R-:W-:Y:S02]  /*db10*/  IADD3 R4, R6, c[0x0][0x32c], RZ ;  /* 0x0000cb0006047a10 */ /* 0x000fe40007ffe0ff */
[----:B------:R-:W-:Y:S02]  /*db20*/  IMNMX R25, R25, R6, !PT ;  /* 0x0000000619197217 */ /* 0x000fe40007800200 */
[----:B------:R-:W-:Y:S02]  /*db30*/  IMNMX R23, R23, R4, PT ;  /* 0x0000000417177217 */ /* 0x000fe40003800200 */
.L_x_387:
[----:B------:R-:W-:Y:S01]  /*db40*/  ISETP.NE.AND P0, PT, R41, RZ, PT ;  /* 0x000000ff2900720c */ /* 0x000fe20003f05270 */
[----:B------:R-:W-:-:S03]  /*db50*/  IMAD.SHL.U32 R204, R2, 0x2, RZ ;  /* 0x0000000202cc7824 */ /* 0x000fc600078e00ff */
[----:B------:R-:W-:Y:S01]  /*db60*/  ISETP.GT.AND P0, PT, R25, 0x8, !P0 ;  /* 0x000000081900780c */ /* 0x000fe20004704270 */
[--C-:B------:R-:W-:Y:S01]  /*db70*/  IMAD R202, R5, 0x2, R204.reuse ;  /* 0x0000000205ca7824 */ /* 0x100fe200078e02cc */
[----:B------:R-:W-:Y:S01]  /*db80*/  LDSM.16.MT88.4 R96, [R204+0x3100] ;  /* 0x00310000cc60783b */ /* 0x000fe20000004200 */
[----:B------:R-:W-:Y:S01]  /*db90*/  IMAD R201, R3, 0x2, R204 ;  /* 0x0000000203c97824 */ /* 0x000fe200078e02cc */
[----:B------:R-:W-:Y:S01]  /*dba0*/  ISETP.LT.OR P0, PT, R23, 0x9, P0 ;  /* 0x000000091700780c */ /* 0x000fe20000701670 */
[----:B------:R-:W-:Y:S01]  /*dbb0*/  IMAD R200, R3, 0x2, R202 ;  /* 0x0000000203c87824 */ /* 0x000fe200078e02ca */
[----:B------:R-:W-:Y:S02]  /*dbc0*/  LDSM.16.MT88.4 R108, [R204+0x100] ;  /* 0x00010000cc6c783b */ /* 0x000fe40000004200 */
[----:B------:R-:W-:Y:S02]  /*dbd0*/  FSEL R6, R10, -INF , !P0 ;  /* 0xff8000000a067808 */ /* 0x000fe40004000000 */
[----:B------:R-:W-:Y:S01]  /*dbe0*/  ISETP.NE.AND P0, PT, R40, RZ, PT ;  /* 0x000000ff2800720c */ /* 0x000fe20003f05270 */
[----:B------:R-:W-:Y:S03]  /*dbf0*/  LDSM.16.MT88.4 R88, [R200+0x100] ;  /* 0x00010000c858783b */ /* 0x000fe60000004200 */
[----:B------:R-:W-:Y:S01]  /*dc00*/  ISETP.GT.AND P0, PT, R25, 0x9, !P0 ;  /* 0x000000091900780c */ /* 0x000fe20004704270 */
[----:B------:R-:W-:Y:S03]  /*dc10*/  LDSM.16.MT88.4 R72, [R202+0x100] ;  /* 0x00010000ca48783b */ /* 0x000fe60000004200 */
[----:B------:R-:W-:Y:S01]  /*dc20*/  ISETP.LT.OR P0, PT, R23, 0xa, P0 ;  /* 0x0000000a1700780c */ /* 0x000fe20000701670 */
[----:B------:R-:W-:Y:S03]  /*dc30*/  LDSM.16.MT88.4 R104, [R202+0x3100] ;  /* 0x00310000ca68783b */ /* 0x000fe60000004200 */
        /* <DEDUP_REMOVED lines=47> */
[----:B------:R-:W-:Y:S02]  /*df30*/  ISETP.GT.AND P0, PT, R25, 0x39, !P6 ;  /* 0x000000391900780c */ /* 0x000fe40007704270 */
[----:B------:R-:W-:Y:S02]  /*df40*/  ISETP.NE.AND P6, PT, R52, RZ, PT ;  /* 0x000000ff3400720c */ /* 0x000fe40003fc5270 */
[----:B------:R-:W-:-:S04]  /*df50*/  ISETP.LT.OR P0, PT, R23, 0x3a, P0 ;  /* 0x0000003a1700780c */ /* 0x000fc80000701670 */
[----:B------:R-:W-:Y:S02]  /*df60*/  FSEL R160, R63, -INF , !P0 ;  /* 0xff8000003fa07808 */ /* 0x000fe40004000000 */
[----:B------:R-:W-:Y:S02]  /*df70*/  ISETP.GT.AND P0, PT, R25, 0x40, !P5 ;  /* 0x000000401900780c */ /* 0x000fe40006f04270 */
[----:B------:R-:W-:Y:S02]  /*df80*/  ISETP.NE.AND P5, PT, R0, RZ, PT ;  /* 0x000000ff0000720c */ /* 0x000fe40003fa5270 */
[----:B------:R-:W-:Y:S02]  /*df90*/  ISETP.LT.OR P0, PT, R23, 0x41, P0 ;  /* 0x000000411700780c */ /* 0x000fe40000701670 */
[----:B------:R-:W-:Y:S02]  /*dfa0*/  FMNMX.FTZ R0, R22, R21, !PT ;  /* 0x0000001516007209 */ /* 0x000fe40007810000 */
[----:B------:R-:W-:-:S02]  /*dfb0*/  FSEL R162, R58, -INF , !P0 ;  /* 0xff8000003aa27808 */ /* 0x000fc40004000000 */
[----:B------:R-:W-:Y:S02]  /*dfc0*/  ISETP.GT.AND P0, PT, R25, 0x41, !P4 ;  /* 0x000000411900780c */ /* 0x000fe40006704270 */
[----:B------:R-:W-:Y:S02]  /*dfd0*/  FMNMX.FTZ R0, R17, R0, !PT ;  /* 0x0000000011007209 */ /* 0x000fe40007810000 */
[----:B------:R-:W-:Y:S02]  /*dfe0*/  ISETP.LT.OR P0, PT, R23, 0x42, P0 ;  /* 0x000000421700780c */ /* 0x000fe40000701670 */
[----:B------:R-:W-:Y:S02]  /*dff0*/  FMNMX.FTZ R0, R15, R0, !PT ;  /* 0x000000000f007209 */ /* 0x000fe40007810000 */
[----:B------:R-:W-:Y:S02]  /*e000*/  FSEL R184, R59, -INF , !P0 ;  /* 0xff8000003bb87808 */ /* 0x000fe40004000000 */
[----:B------:R-:W-:Y:S01]  /*e010*/  ISETP.GT.AND P0, PT, R25, 0x48, !P3 ;  /* 0x000000481900780c */ /* 0x000fe20005f04270 */
[----:B------:R-:W-:Y:S01]  /*e020*/  LDSM.16.MT88.4 R56, [R201+0x3100] ;  /* 0x00310000c938783b */ /* 0x000fe20000004200 */
[----:B------:R-:W-:-:S02]  /*e030*/  FMNMX.FTZ R0, R13, R0, !PT ;  /* 0x000000000d007209 */ /* 0x000fc40007810000 */
[----:B------:R-:W-:Y:S02]  /*e040*/  ISETP.LT.OR P0, PT, R23, 0x49, P0 ;  /* 0x000000491700780c */ /* 0x000fe40000701670 */
[----:B------:R-:W-:Y:S02]  /*e050*/  FMNMX.FTZ R0, R85, R0, !PT ;  /* 0x0000000055007209 */ /* 0x000fe40007810000 */
[----:B------:R-:W-:Y:S02]  /*e060*/  FSEL R152, R54, -INF , !P0 ;  /* 0xff80000036987808 */ /* 0x000fe40004000000 */
[----:B------:R-:W-:Y:S02]  /*e070*/  ISETP.GT.AND P0, PT, R25, 0x49, !P2 ;  /* 0x000000491900780c */ /* 0x000fe40005704270 */
[----:B------:R-:W-:Y:S02]  /*e080*/  FMNMX.FTZ R0, R7, R0, !PT ;  /* 0x0000000007007209 */ /* 0x000fe40007810000 */
[----:B------:R-:W-:-:S02]  /*e090*/  ISETP.LT.OR P0, PT, R23, 0x4a, P0 ;  /* 0x0000004a1700780c */ /* 0x000fc40000701670 */
[----:B------:R-:W-:Y:S02]  /*e0a0*/  FMNMX.FTZ R0, R9, R0, !PT ;  /* 0x0000000009007209 */ /* 0x000fe40007810000 */
[----:B------:R-:W-:Y:S02]  /*e0b0*/  FSEL R150, R55, -INF , !P0 ;  /* 0xff80000037967808 */ /* 0x000fe40004000000 */
[----:B------:R-:W-:Y:S02]  /*e0c0*/  ISETP.GT.AND P0, PT, R25, 0x1, !P5 ;  /* 0x000000011900780c */ /* 0x000fe40006f04270 */
[----:B------:R-:W-:Y:S02]  /*e0d0*/  FMNMX.FTZ R0, R37, R0, !PT ;  /* 0x0000000025007209 */ /* 0x000fe40007810000 */
[----:B------:R-:W-:Y:S02]  /*e0e0*/  ISETP.LT.OR P0, PT, R23, 0x2, P0 ;  /* 0x000000021700780c */ /* 0x000fe40000701670 */
[----:B------:R-:W-:-:S02]  /*e0f0*/  FMNMX.FTZ R0, R35, R0, !PT ;  /* 0x0000000023007209 */ /* 0x000fc40007810000 */
[----:B------:R-:W-:Y:S02]  /*e100*/  FSEL R24, R19, -INF , !P0 ;  /* 0xff80000013187808 */ /* 0x000fe40004000000 */
[----:B------:R-:W-:Y:S02]  /*e110*/  ISETP.GT.AND P0, PT, R25, RZ, !P1 ;  /* 0x000000ff1900720c */ /* 0x000fe40004f04270 */
[----:B------:R-:W-:Y:S02]  /*e120*/  FMNMX.FTZ R0, R33, R0, !PT ;  /* 0x0000000021007209 */ /* 0x000fe40007810000 */
[----:B------:R-:W-:Y:S02]  /*e130*/  ISETP.LT.OR P0, PT, R23, 0x1, P0 ;  /* 0x000000011700780c */ /* 0x000fe40000701670 */
[----:B------:R-:W-:Y:S02]  /*e140*/  FMNMX.FTZ R0, R119, R0, !PT ;  /* 0x0000000077007209 */ /* 0x000fe40007810000 */
[----:B------:R-:W-:-:S02]  /*e150*/  FSEL R18, R18, -INF , !P0 ;  /* 0xff80000012127808 */ /* 0x000fc40004000000 */
        /* <DEDUP_REMOVED lines=10> */
[----:B------:R-:W-:Y:S02]  /*e200*/  ISETP.GT.AND P0, PT, R25, 0x50, !P6 ;  /* 0x000000501900780c */ /* 0x000fe40007704270 */
[----:B------:R-:W-:-:S02]  /*e210*/  FMNMX.FTZ R19, R10, R19, !PT ;  /* 0x000000130a137209 */ /* 0x000fc40007810000 */
[----:B------:R-:W-:Y:S02]  /*e220*/  FMNMX.FTZ R0, R151, R0, !PT ;  /* 0x0000000097007209 */ /* 0x000fe40007810000 */
[----:B------:R-:W-:Y:S02]  /*e230*/  FMNMX.FTZ R19, R8, R19, !PT ;  /* 0x0000001308137209 */ /* 0x000fe40007810000 */
[----:B------:R-:W-:Y:S02]  /*e240*/  ISETP.LT.OR P0, PT, R23, 0x51, P0 ;  /* 0x000000511700780c */ /* 0x000fe40000701670 */
[----:B------:R-:W-:Y:S02]  /*e250*/  FMNMX.FTZ R19, R148, R19, !PT ;  /* 0x0000001394137209 */ /* 0x000fe40007810000 */
[----:B------:R-:W-:Y:S02]  /*e260*/  ISETP.NE.AND P4, PT, R42, RZ, PT ;  /* 0x000000ff2a00720c */ /* 0x000fe40003f85270 */
[----:B------:R-:W-:-:S02]  /*e270*/  FMNMX.FTZ R19, R128, R19, !PT ;  /* 0x0000001380137209 */ /* 0x000fc40007810000 */
[----:B------:R-:W-:Y:S02]  /*e280*/  FMNMX.FTZ R0, R153, R0, !PT ;  /* 0x0000000099007209 */ /* 0x000fe40007810000 */
[----:B------:R-:W-:Y:S02]  /*e290*/  FMNMX.FTZ R19, R146, R19, !PT ;  /* 0x0000001392137209 */ /* 0x000fe40007810000 */
[----:B------:R-:W-:Y:S02]  /*e2a0*/  FSEL R142, R50, -INF , !P0 ;  /* 0xff800000328e7808 */ /* 0x000fe40004000000 */
[----:B------:R-:W-:Y:S02]  /*e2b0*/  FMNMX.FTZ R19, R134, R19, !PT ;  /* 0x0000001386137209 */ /* 0x000fe40007810000 */
[----:B------:R-:W-:Y:S02]  /*e2c0*/  FMNMX.FTZ R0, R149, R0, !PT ;  /* 0x0000000095007209 */ /* 0x000fe40007810000 */
[----:B------:R-:W-:-:S02]  /*e2d0*/  FMNMX.FTZ R19, R224, R19, !PT ;  /* 0x00000013e0137209 */ /* 0x000fc40007810000 */
[----:B------:R-:W-:Y:S02]  /*e2e0*/  ISETP.GT.AND P0, PT, R25, 0x51, !P4 ;  /* 0x000000511900780c */ /* 0x000fe40006704270 */
[----:B------:R-:W-:Y:S02]  /*e2f0*/  FMNMX.FTZ R19, R154, R19, !PT ;  /* 0x000000139a137209 */ /* 0x000fe40007810000 */
[----:B------:R-:W-:Y:S02]  /*e300*/  ISETP.NE.AND P5, PT, R43, RZ, PT ;  /* 0x000000ff2b00720c */ /* 0x000fe40003fa5270 */
[----:B------:R-:W-:Y:S02]  /*e310*/  FMNMX.FTZ R19, R186, R19, !PT ;  /* 0x00000013ba137209 */ /* 0x000fe40007810000 */
[----:B------:R-:W-:Y:S02]  /*e320*/  FMNMX.FTZ R0, R141, R0, !PT ;  /* 0x000000008d007209 */ /* 0x000fe40007810000 */
[----:B------:R-:W-:-:S02]  /*e330*/  FMNMX.FTZ R19, R160, R19, !PT ;  /* 0x00000013a0137209 */ /* 0x000fc40007810000 */
[----:B------:R-:W-:Y:S02]  /*e340*/  ISETP.LT.OR P1, PT, R23, 0x52, P0 ;  /* 0x000000521700780c */ /* 0x000fe40000721670 */
[----:B------:R-:W-:Y:S02]  /*e350*/  FMNMX.FTZ R19, R162, R19, !PT ;  /* 0x00000013a2137209 */ /* 0x000fe40007810000 */
[----:B------:R-:W-:Y:S02]  /*e360*/  ISETP.NE.AND P6, PT, R12, RZ, PT ;  /* 0x000000ff0c00720c */ /* 0x000fe40003fc5270 */
[----:B------:R-:W-:Y:S02]  /*e370*/  FMNMX.FTZ R19, R184, R19, !PT ;  /* 0x00000013b8137209 */ /* 0x000fe40007810000 */
[----:B------:R-:W-:Y:S02]  /*e380*/  ISETP.GT.AND P0, PT, R25, 0x58, !P5 ;  /* 0x000000581900780c */ /* 0x000fe40006f04270 */
[----:B------:R-:W-:-:S02]  /*e390*/  FMNMX.FTZ R19, R152, R19, !PT ;  /* 0x0000001398137209 */ /* 0x000fc40007810000 */
[----:B------:R-:W-:Y:S02]  /*e3a0*/  FMNMX.FTZ R0, R135, R0, !PT ;  /* 0x0000000087007209 */ /* 0x000fe40007810000 */
[----:B------:R-:W-:Y:S02]  /*e3b0*/  FMNMX.FTZ R19, R150, R19, !PT ;  /* 0x0000001396137209 */ /* 0x000fe40007810000 */
[----:B------:R-:W-:Y:S02]  /*e3c0*/  FSEL R140, R51, -INF , !P1 ;  /* 0xff800000338c7808 */ /* 0x000fe40004800000 */
[----:B------:R-:W-:Y:S02]  /*e3d0*/  ISETP.GT.AND P2, PT, R25, 0x59, !P6 ;  /* 0x000000591900780c */ /* 0x000fe40007744270 */
[----:B------:R-:W-:Y:S02]  /*e3e0*/  ISETP.LT.OR P1, PT, R23, 0x59, P0 ;  /* 0x000000591700780c */ /* 0x000fe40000721670 */
[----:B------:R-:W-:-:S02]  /*e3f0*/  FMNMX.FTZ R19, R142, R19, !PT ;  /* 0x000000138e137209 */ /* 0x000fc40007810000 */
[----:B------:R-:W-:Y:S02]  /*e400*/  FMNMX.FTZ R0, R133, R0, !PT ;  /* 0x0000000085007209 */ /* 0x000fe40007810000 */
[----:B------:R-:W-:Y:S02]  /*e410*/  ISETP.LT.OR P0, PT, R23, 0x5a, P2 ;  /* 0x0000005a1700780c */ /* 0x000fe40001701670 */
[----:B------:R-:W-:Y:S02]  /*e420*/  FSEL R132, R46, -INF , !P1 ;  /* 0xff8000002e847808 */ /* 0x000fe40004800000 */
[----:B------:R-:W-:Y:S02]  /*e430*/  FMNMX.FTZ R19, R140, R19, !PT ;  /* 0x000000138c137209 */ /* 0x000fe40007810000 */
[----:B------:R-:W-:Y:S02]  /*e440*/  FMNMX.FTZ R11, R131, R0, !PT ;  /* 0x00000000830b7209 */ /* 0x000fe40007810000 */
[----:B------:R-:W-:-:S02]  /*e450*/  FSEL R130, R47, -INF , !P0 ;  /* 0xff8000002f827808 */ /* 0x000fc40004000000 */
[----:B------:R-:W-:Y:S01]  /*e460*/  FMNMX.FTZ R19, R132, R19, !PT ;  /* 0x0000001384137209 */ /* 0x000fe20007810000 */
[----:B------:R-:W1:Y:S01]  /*e470*/  SHFL.BFLY PT, R0, R11, 0x2, 0x1f ;  /* 0x0c401f000b007f89 */ /* 0x000e6200000e0000 */
[----:B------:R-:W-:Y:S02]  /*e480*/  ISETP.NE.AND P6, PT, R209, 0x1, PT ;  /* 0x00000001d100780c */ /* 0x000fe40003fc5270 */
[----:B------:R-:W-:Y:S02]  /*e490*/  FMNMX.FTZ R19, R130, R19, !PT ;  /* 0x0000001382137209 */ /* 0x000fe40007810000 */
[----:B------:R-:W-:-:S03]  /*e4a0*/  ISETP.GE.AND P5, PT, R208, 0x1, PT ;  /* 0x00000001d000780c */ /* 0x000fc60003fa6270 */
[----:B------:R-:W2:Y:S01]  /*e4b0*/  SHFL.BFLY PT, R12, R19, 0x2, 0x1f ;  /* 0x0c401f00130c7f89 */ /* 0x000ea200000e0000 */
[----:B-1----:R-:W-:-:S05]  /*e4c0*/  FMNMX.FTZ R23, R11, R0, !PT ;  /* 0x000000000b177209 */ /* 0x002fca0007810000 */
[----:B------:R-:W1:Y:S01]  /*e4d0*/  SHFL.BFLY PT, R0, R23, 0x1, 0x1f ;  /* 0x0c201f0017007f89 */ /* 0x000e6200000e0000 */
[----:B--2---:R-:W-:-:S05]  /*e4e0*/  FMNMX.FTZ R11, R19, R12, !PT ;  /* 0x0000000c130b7209 */ /* 0x004fca0007810000 */
[----:B------:R-:W2:Y:S01]  /*e4f0*/  SHFL.BFLY PT, R12, R11, 0x1, 0x1f ;  /* 0x0c201f000b0c7f89 */ /* 0x000ea200000e0000 */
[----:B-1----:R-:W-:-:S04]  /*e500*/  FMNMX.FTZ R0, R23, R0, !PT ;  /* 0x0000000017007209 */ /* 0x002fc80007810000 */
[C---:B------:R-:W-:Y:S01]  /*e510*/  FSETP.NEU.FTZ.AND P0, PT, R0.reuse, -INF , PT ;  /* 0xff8000000000780b */ /* 0x040fe20003f1d000 */
[----:B------:R-:W-:Y:S01]  /*e520*/  FMUL.FTZ R144, R0, c[0x0][0x2d0] ;  /* 0x0000b40000907a20 */ /* 0x000fe20000410000 */
[----:B--2---:R-:W-:-:S04]  /*e530*/  FMNMX.FTZ R12, R11, R12, !PT ;  /* 0x0000000c0b0c7209 */ /* 0x004fc80007810000 */
[----:B------:R-:W-:Y:S02]  /*e540*/  FSEL R144, R144, RZ, P0 ;  /* 0x000000ff90907208 */ /* 0x000fe40000000000 */
[C---:B------:R-:W-:Y:S01]  /*e550*/  FSETP.NEU.FTZ.AND P0, PT, R12.reuse, -INF , PT ;  /* 0xff8000000c00780b */ /* 0x040fe20003f1d000 */
[----:B------:R-:W-:Y:S02]  /*e560*/  FMUL.FTZ R123, R12, c[0x0][0x2d0] ;  /* 0x0000b4000c7b7a20 */ /* 0x000fe40000410000 */
[--C-:B------:R-:W-:Y:S02]  /*e570*/  FFMA.FTZ R50, R22, c[0x0][0x2d0], -R144.reuse ;  /* 0x0000b40016327a23 */ /* 0x100fe40000010890 */
[--C-:B------:R-:W-:Y:S01]  /*e580*/  FFMA.FTZ R47, R21, c[0x0][0x2d0], -R144.reuse ;  /* 0x0000b400152f7a23 */ /* 0x100fe20000010890 */
[----:B------:R-:W-:Y:S01]  /*e590*/  FSEL R123, R123, RZ, P0 ;  /* 0x000000ff7b7b7208 */ /* 0x000fe20000000000 */
[--C-:B------:R-:W-:Y:S02]  /*e5a0*/  FFMA.FTZ R46, R17, c[0x0][0x2d0], -R144.reuse ;  /* 0x0000b400112e7a23 */ /* 0x100fe40000010890 */
[----:B------:R-:W-:Y:S01]  /*e5b0*/  FFMA.FTZ R43, R15, c[0x0][0x2d0], -R144 ;  /* 0x0000b4000f2b7a23 */ /* 0x000fe20000010890 */
[----:B------:R-:W-:Y:S01]  /*e5c0*/  MUFU.EX2 R50, R50 ;  /* 0x0000003200327308 */ /* 0x000fe20000000800 */
[----:B------:R-:W-:-:S02]  /*e5d0*/  FFMA.FTZ R49, R18, c[0x0][0x2d0], -R123 ;  /* 0x0000b40012317a23 */ /* 0x000fc4000001087b */
[--C-:B------:R-:W-:Y:S02]  /*e5e0*/  FFMA.FTZ R118, R24, c[0x0][0x2d0], -R123.reuse ;  /* 0x0000b40018767a23 */ /* 0x100fe4000001087b */
[--C-:B------:R-:W-:Y:S01]  /*e5f0*/  FFMA.FTZ R48, R6, c[0x0][0x2d0], -R123.reuse ;  /* 0x0000b40006307a23 */ /* 0x100fe2000001087b */
[----:B------:R-:W-:Y:S01]  /*e600*/  LDSM.16.MT88.4 R24, [R202+0x900] ;  /* 0x00090000ca18783b */ /* 0x000fe20000004200 */
[--C-:B------:R-:W-:Y:S01]  /*e610*/  FFMA.FTZ R45, R4, c[0x0][0x2d0], -R123.reuse ;  /* 0x0000b400042d7a23 */ /* 0x100fe2000001087b */
[----:B------:R-:W1:Y:S01]  /*e620*/  MUFU.EX2 R47, R47 ;  /* 0x0000002f002f7308 */ /* 0x000e620000000800 */
[--C-:B------:R-:W-:Y:S02]  /*e630*/  FFMA.FTZ R40, R7, c[0x0][0x2d0], -R144.reuse ;  /* 0x0000b40007287a23 */ /* 0x100fe40000010890 */
[----:B------:R-:W2:Y:S01]  /*e640*/  LDSM.16.MT88.4 R4, [R200+0x3100] ;  /* 0x00310000c804783b */ /* 0x000ea20000004200 */
[----:B------:R-:W-:Y:S02]  /*e650*/  FFMA.FTZ R15, R16, c[0x0][0x2d0], -R123 ;  /* 0x0000b400100f7a23 */ /* 0x000fe4000001087b */
[--C-:B------:R-:W-:Y:S01]  /*e660*/  FFMA.FTZ R44, R13, c[0x0][0x2d0], -R144.reuse ;  /* 0x0000b4000d2c7a23 */ /* 0x100fe20000010890 */
[----:B------:R-:W3:Y:S01]  /*e670*/  LDSM.16.MT88.4 R16, [R200+0x900] ;  /* 0x00090000c810783b */ /* 0x000ee20000004200 */
[----:B------:R-:W-:Y:S01]  /*e680*/  MUFU.EX2 R46, R46 ;  /* 0x0000002e002e7308 */ /* 0x000fe20000000800 */
[----:B------:R-:W-:-:S02]  /*e690*/  FFMA.FTZ R13, R9, c[0x0][0x2d0], -R144 ;  /* 0x0000b400090d7a23 */ /* 0x000fc40000010890 */
[--C-:B------:R-:W-:Y:S02]  /*e6a0*/  FFMA.FTZ R3, R10, c[0x0][0x2d0], -R123.reuse ;  /* 0x0000b4000a037a23 */ /* 0x100fe4000001087b */
[--C-:B------:R-:W-:Y:S02]  /*e6b0*/  FFMA.FTZ R2, R8, c[0x0][0x2d0], -R123.reuse ;  /* 0x0000b40008027a23 */ /* 0x100fe4000001087b */
[----:B------:R-:W4:Y:S01]  /*e6c0*/  LDSM.16.MT88.4 R8, [R204+0x3900] ;  /* 0x00390000cc08783b */ /* 0x000f220000004200 */
[----:B------:R-:W5:Y:S01]  /*e6d0*/  MUFU.EX2 R43, R43 ;  /* 0x0000002b002b7308 */ /* 0x000f620000000800 */
[----:B-1----:R-:W-:Y:S01]  /*e6e0*/  F2FP.PACK_AB R64, R47, R50 ;  /* 0x000000322f40723e */ /* 0x002fe200000000ff */
[--C-:B------:R-:W-:Y:S02]  /*e6f0*/  FFMA.FTZ R41, R85, c[0x0][0x2d0], -R144.reuse ;  /* 0x0000b40055297a23 */ /* 0x100fe40000010890 */
[----:B------:R-:W-:Y:S02]  /*e700*/  FFMA.FTZ R42, R20, c[0x0][0x2d0], -R123 ;  /* 0x0000b400142a7a23 */ /* 0x000fe4000001087b */
[--C-:B------:R-:W-:Y:S01]  /*e710*/  FFMA.FTZ R51, R37, c[0x0][0x2d0], -R144.reuse ;  /* 0x0000b40025337a23 */ /* 0x100fe20000010890 */
[----:B------:R-:W1:Y:S01]  /*e720*/  LDSM.16.MT88.4 R20, [R201+0x900] ;  /* 0x00090000c914783b */ /* 0x000e620000004200 */
[----:B------:R-:W-:Y:S01]  /*e730*/  MUFU.EX2 R49, R49 ;  /* 0x0000003100317308 */ /* 0x000fe20000000800 */
[----:B------:R-:W-:-:S02]  /*e740*/  FFMA.FTZ R120, R35, c[0x0][0x2d0], -R144 ;  /* 0x0000b40023787a23 */ /* 0x000fc40000010890 */
[--C-:B------:R-:W-:Y:S01]  /*e750*/  FFMA.FTZ R122, R33, c[0x0][0x2d0], -R144.reuse ;  /* 0x0000b400217a7a23 */ /* 0x100fe20000010890 */
[----:B------:R-:W1:Y:S01]  /*e760*/  LDSM.16.MT88.4 R36, [R202+0x3900] ;  /* 0x00390000ca24783b */ /* 0x000e620000004200 */
[----:B------:R-:W-:Y:S02]  /*e770*/  FFMA.FTZ R119, R119, c[0x0][0x2d0], -R144 ;  /* 0x0000b40077777a23 */ /* 0x000fe40000010890 */
[--C-:B------:R-:W-:Y:S01]  /*e780*/  FFMA.FTZ R121, R148, c[0x0][0x2d0], -R123.reuse ;  /* 0x0000b40094797a23 */ /* 0x100fe2000001087b */
[----:B------:R-:W2:Y:S01]  /*e790*/  MUFU.EX2 R118, R118 ;  /* 0x0000007600767308 */ /* 0x000ea20000000800 */
[----:B-----5:R-:W-:Y:S01]  /*e7a0*/  F2FP.PACK_AB R66, R43, R46 ;  /* 0x0000002e2b42723e */ /* 0x020fe200000000ff */
[----:B------:R-:W5:Y:S01]  /*e7b0*/  LDSM.16.MT88.4 R32, [R201+0x3900] ;  /* 0x00390000c920783b */ /* 0x000f620000004200 */
[--C-:B------:R-:W-:Y:S02]  /*e7c0*/  FFMA.FTZ R128, R128, c[0x0][0x2d0], -R123.reuse ;  /* 0x0000b40080807a23 */ /* 0x100fe4000001087b */
[----:B------:R-:W-:-:S02]  /*e7d0*/  FFMA.FTZ R129, R146, c[0x0][0x2d0], -R123 ;  /* 0x0000b40092817a23 */ /* 0x000fc4000001087b */
[--C-:B------:R-:W-:Y:S01]  /*e7e0*/  FFMA.FTZ R134, R134, c[0x0][0x2d0], -R123.reuse ;  /* 0x0000b40086867a23 */ /* 0x100fe2000001087b */
[----:B------:R-:W-:Y:S01]  /*e7f0*/  MUFU.EX2 R48, R48 ;  /* 0x0000003000307308 */ /* 0x000fe20000000800 */
[--C-:B------:R-:W-:Y:S02]  /*e800*/  FFMA.FTZ R146, R155, c[0x0][0x2d0], -R144.reuse ;  /* 0x0000b4009b927a23 */ /* 0x100fe40000010890 */
[--C-:B------:R-:W-:Y:S02]  /*e810*/  FFMA.FTZ R148, R147, c[0x0][0x2d0], -R144.reuse ;  /* 0x0000b40093947a23 */ /* 0x100fe40000010890 */
[--C-:B------:R-:W-:Y:S02]  /*e820*/  FFMA.FTZ R143, R143, c[0x0][0x2d0], -R144.reuse ;  /* 0x0000b4008f8f7a23 */ /* 0x100fe40000010890 */
[----:B------:R-:W-:Y:S01]  /*e830*/  FFMA.FTZ R145, R145, c[0x0][0x2d0], -R144 ;  /* 0x0000b40091917a23 */ /* 0x000fe20000010890 */
[----:B------:R-:W3:Y:S01]  /*e840*/  MUFU.EX2 R45, R45 ;  /* 0x0000002d002d7308 */ /* 0x000ee20000000800 */
[----:B--2---:R-:W-:Y:S01]  /*e850*/  F2FP.PACK_AB R65, R118, R49 ;  /* 0x000000317641723e */ /* 0x004fe200000000ff */
[----:B------:R-:W-:-:S02]  /*e860*/  FFMA.FTZ R147, R224, c[0x0][0x2d0], -R123 ;  /* 0x0000b400e0937a23 */ /* 0x000fc4000001087b */
[--C-:B------:R-:W-:Y:S02]  /*e870*/  FFMA.FTZ R154, R154, c[0x0][0x2d0], -R123.reuse ;  /* 0x0000b4009a9a7a23 */ /* 0x100fe4000001087b */
[--C-:B------:R-:W-:Y:S02]  /*e880*/  FFMA.FTZ R155, R186, c[0x0][0x2d0], -R123.reuse ;  /* 0x0000b400ba9b7a23 */ /* 0x100fe4000001087b */
        /* <DEDUP_REMOVED lines=13> */
[----:B------:R-:W-:Y:S01]  /*e960*/  FFMA.FTZ R153, R150, c[0x0][0x2d0], -R123 ;  /* 0x0000b40096997a23 */ /* 0x000fe2000001087b */
[----:B------:R-:W-:Y:S01]  /*e970*/  IADD3 R184, R14, -0x2, RZ ;  /* 0xfffffffe0eb87810 */ /* 0x000fe20007ffe0ff */
        /* <DEDUP_REMOVED lines=9> */
[----:B------:R-:W-:Y:S01]  /*ea10*/  FFMA.FTZ R223, R130, c[0x0][0x2d0], -R123 ;  /* 0x0000b40082df7a23 */ /* 0x000fe2000001087b */
[----:B------:R-:W-:Y:S01]  /*ea20*/  MUFU.EX2 R42, R42 ;  /* 0x0000002a002a7308 */ /* 0x000fe20000000800 */
[----:B------:R-:W-:Y:S02]  /*ea30*/  FADD.FTZ R49, R49, R118 ;  /* 0x0000007631317221 */ /* 0x000fe40000010000 */
[----:B------:R-:W-:Y:S02]  /*ea40*/  FADD.FTZ R47, R50, R47 ;  /* 0x0000002f322f7221 */ /* 0x000fe40000010000 */
[----:B------:R-:W-:Y:S01]  /*ea50*/  FADD.FTZ R48, R48, R49 ;  /* 0x0000003130307221 */ /* 0x000fe20000010000 */
[----:B------:R-:W-:Y:S01]  /*ea60*/  HMMA.16816.F32 R96, R64, R98, RZ ;  /* 0x000000624060723c */ /* 0x000fe200000018ff */
[----:B------:R-:W-:Y:S01]  /*ea70*/  FADD.FTZ R46, R46, R47 ;  /* 0x0000002f2e2e7221 */ /* 0x000fe20000010000 */
[----:B------:R-:W3:Y:S01]  /*ea80*/  MUFU.EX2 R15, R15 ;  /* 0x0000000f000f7308 */ /* 0x000ee20000000800 */
[----:B------:R-:W-:-:S02]  /*ea90*/  FADD.FTZ R45, R45, R48 ;  /* 0x000000302d2d7221 */ /* 0x000fc40000010000 */
[----:B------:R-:W-:-:S03]  /*eaa0*/  FADD.FTZ R43, R43, R46 ;  /* 0x0000002e2b2b7221 */ /* 0x000fc60000010000 */
        /* <DEDUP_REMOVED lines=32> */
[C---:B------:R-:W-:Y:S02]  /*ecb0*/  HMMA.16816.F32 R84, R4.reuse, R16, R84 ;  /* 0x000000100454723c */ /* 0x040fe40000001854 */
[----:B------:R-:W1:Y:S06]  /*ecc0*/  MUFU.EX2 R145, R145 ;  /* 0x0000009100917308 */ /* 0x000e6c0000000800 */
[C---:B------:R-:W-:Y:S01]  /*ecd0*/  HMMA.16816.F32 R88, R4.reuse, R18, R88 ;  /* 0x000000120458723c */ /* 0x040fe20000001858 */
[----:B------:R-:W3:Y:S01]  /*ece0*/  LDSM.16.MT88.4 R16, [R200+0x3900] ;  /* 0x00390000c810783b */ /* 0x000ee20000004200 */
[----:B------:R-:W-:Y:S06]  /*ecf0*/  MUFU.EX2 R147, R147 ;  /* 0x0000009300937308 */ /* 0x000fec0000000800 */
[C---:B----4-:R-:W-:Y:S02]  /*ed00*/  HMMA.16816.F32 R92, R4.reuse, R8, R92 ;  /* 0x00000008045c723c */ /* 0x050fe4000000185c */
        /* <DEDUP_REMOVED lines=24> */
[C---:B-----5:R-:W-:Y:S02]  /*ee90*/  HMMA.16816.F32 R52, R4.reuse, R32, R52 ;  /* 0x000000200434723c */ /* 0x060fe40000001834 */
[----:B------:R-:W5:Y:S06]  /*eea0*/  MUFU.EX2 R153, R153 ;  /* 0x0000009900997308 */ /* 0x000f6c0000000800 */
        /* <DEDUP_REMOVED lines=69> */
[----:B------:R-:W-:Y:S02]  /*f300*/  F2FP.PACK_AB R6, R224, R151 ;  /* 0x00000097e006723e */ /* 0x000fe400000000ff */
[----:B------:R-:W-:Y:S02]  /*f310*/  F2FP.PACK_AB R5, R162, R149 ;  /* 0x00000095a205723e */ /* 0x000fe400000000ff */
[----:B-----5:R-:W-:-:S07]  /*f320*/  F2FP.PACK_AB R7, R153, R152 ;  /* 0x000000989907723e */ /* 0x020fce00000000ff */
        /* <DEDUP_REMOVED lines=99> */
.L_x_392:
[----:B------:R-:W-:-:S13]  /*f960*/  ISETP.NE.AND P0, PT, R2, 0x1, PT ;  /* 0x000000010200780c */ /* 0x000fda0003f05270 */
[----:B------:R-:W-:-:S05]  /*f970*/  @P0 IMAD.HI.U32 R4, R5, c[0x0][0x330], RZ ;  /* 0x0000cc0005040a27 */ /* 0x000fca00078e00ff */
[----:B------:R-:W-:-:S05]  /*f980*/  @P0 SHF.R.U32.HI R5, RZ, c[0x0][0x334], R4 ;  /* 0x0000cd00ff050a19 */ /* 0x000fca0000011604 */
.L_x_393:
[----:B------:R-:W-:-:S05]  /*f990*/  IMAD R2, R5, R2, c[0x0][0x32c] ;  /* 0x0000cb0005027624 */ /* 0x000fca00078e0202 */
[----:B------:R-:W-:-:S05]  /*f9a0*/  IMNMX R3, R3, R2, PT ;  /* 0x0000000203037217 */ /* 0x000fca0003800200 */
.L_x_391:
        /* <DEDUP_REMOVED lines=11> */
[----:B------:R-:W-:Y:S01]  /*fa60*/  IMAD.MOV.U32 R186, RZ, RZ, 0x6 ;  /* 0x00000006ffba7424 */ /* 0x000fe200078e00ff */
[----:B------:R-:W-:Y:S02]  /*fa70*/  MOV R187, c[0x0][0x1e0] ;  /* 0x0000780000bb7a02 */ /* 0x000fe40000000f00 */
.L_x_403:
[----:B------:R-:W-:Y:S04]  /*fa80*/  DEPBAR.LE SB0, 0x0 ;  /* 0x000080000000791a */ /* 0x000fe80000000000 */
[----:B------:R-:W-:Y:S01]  /*fa90*/  BAR.SYNC.DEFER_BLOCKING 0x0 ;  /* 0x0000000000007b1d */ /* 0x000fe20000010000 */
[----:B------:R-:W-:Y:S02]  /*faa0*/  ISETP.GT.AND P0, PT, R215, R230, PT ;  /* 0x000000e6d700720c */ /* 0x000fe40003f04270 */
[C---:B------:R-:W-:Y:S02]  /*fab0*/  LOP3.LUT P4, RZ, R214.reuse, 0x40000, RZ, 0xc0, !PT ;  /* 0x00040000d6ff7812 */ /* 0x040fe4000788c0ff */
[----:B------:R-:W-:Y:S02]  /*fac0*/  LOP3.LUT P3, RZ, R214, 0x20000, RZ, 0xc0, !PT ;  /* 0x00020000d6ff7812 */ /* 0x000fe4000786c0ff */
[----:B------:R-:W-:Y:S07]  /*fad0*/  ISETP.NE.AND P5, PT, R209, 0x1, PT ;  /* 0x00000001d100780c */ /* 0x000fee0003fa5270 */
        /* <DEDUP_REMOVED lines=49> */
[----:B------:R1:W-:Y:S05]  /*fdf0*/  @!P0 LDGSTS.E.BYPASS.LTC128B.128 [R220+0x4100], [R232.64+0x80], !P3 ;  /* 0x04100080e8dc8fae */ /* 0x0003ea000d901d50 */
[----:B------:R1:W-:Y:S05]  /*fe00*/  @!P0 LDGSTS.E.BYPASS.LTC128B.128 [R220+0x2100], [R236.64], !P4 ;  /* 0x02100000ecdc8fae */ /* 0x0003ea000e101d50 */
[----:B------:R1:W-:Y:S01]  /*fe10*/  @!P0 LDGSTS.E.BYPASS.LTC128B.128 [R220+0x5100], [R236.64+0x80], !P3 ;  /* 0x05100080ecdc8fae */ /* 0x0003e2000d901d50 */
[C---:B--2---:R-:W-:Y:S01]  /*fe20*/  HMMA.16816.F32 R44, R124.reuse, R120, RZ ;  /* 0x000000787c2c723c */ /* 0x044fe200000018ff */
[C---:B------:R-:W-:Y:S03]  /*fe30*/  ISETP.GT.AND P0, PT, R230.reuse, R215, PT ;  /* 0x000000d7e600720c */ /* 0x040fe60003f04270 */
[----:B------:R-:W2:Y:S04]  /*fe40*/  LDSM.16.M88.4 R160, [R203+0x8100] ;  /* 0x00810000cba0783b */ /* 0x000ea80000000200 */
[----:B------:R-:W-:Y:S01]  /*fe50*/  HMMA.16816.F32 R48, R124, R122, RZ ;  /* 0x0000007a7c30723c */ /* 0x000fe200000018ff */
[----:B------:R-:W0:Y:S05]  /*fe60*/  LDGDEPBAR ;  /* 0x00000000000079af */ /* 0x000e2a0000000000 */
[----:B------:R-:W5:Y:S01]  /*fe70*/  LDSM.16.M88.4 R116, [R203+0x8900] ;  /* 0x00890000cb74783b */ /* 0x000f620000000200 */
[----:B------:R-:W-:Y:S01]  /*fe80*/  @P0 IADD3 R0, R230, -0x1, RZ ;  /* 0xffffffffe6000810 */ /* 0x000fe20007ffe0ff */
[C---:B---3--:R-:W-:Y:S03]  /*fe90*/  HMMA.16816.F32 R4, R136.reuse, R128, R4 ;  /* 0x000000808804723c */ /* 0x048fe60000001804 */
[----:B------:R-:W3:Y:S05]  /*fea0*/  LDSM.16.M88.4 R120, [R203+0x9100] ;  /* 0x00910000cb78783b */ /* 0x000eea0000000200 */
[C---:B------:R-:W-:Y:S01]  /*feb0*/  HMMA.16816.F32 R8, R136.reuse, R130, R8 ;  /* 0x000000828808723c */ /* 0x040fe20000001808 */
[----:B------:R-:W1:Y:S07]  /*fec0*/  LDSM.16.M88.4 R128, [R203+0x9900] ;  /* 0x00990000cb80783b */ /* 0x000e6e0000000200 */
[C---:B------:R-:W-:Y:S08]  /*fed0*/  HMMA.16816.F32 R12, R136.reuse, R140, R12 ;  /* 0x0000008c880c723c */ /* 0x040ff0000000180c */
[C---:B------:R-:W-:Y:S01]  /*fee0*/  HMMA.16816.F32 R16, R136.reuse, R142, R16 ;  /* 0x0000008e8810723c */ /* 0x040fe20000001810 */
[----:B------:R-:W-:Y:S07]  /*fef0*/  LDSM.16.M88.4 R140, [R194] ;  /* 0x00000000c28c783b */ /* 0x000fee0000000200 */
        /* <DEDUP_REMOVED lines=9> */
[C---:B----4-:R-:W-:Y:S08]  /*ff90*/  HMMA.16816.F32 R44, R136.reuse, R132, R44 ;  /* 0x00000084882c723c */ /* 0x050ff0000000182c */
[----:B------:R-:W-:Y:S01]  /*ffa0*/  HMMA.16816.F32 R48, R136, R134, R48 ;  /* 0x000000868830723c */ /* 0x000fe20000001830 */
[----:B------:R-:W4:Y:S07]  /*ffb0*/  LDSM.16.M88.4 R132, [R203+0xa100] ;  /* 0x00a10000cb84783b */ /* 0x000f2e0000000200 */
[C---:B--2---:R-:W-:Y:S08]  /*ffc0*/  HMMA.16816.F32 R4, R156.reuse, R160, R4 ;  /* 0x000000a09c04723c */ /* 0x044ff00000001804 */
[C---:B------:R-:W-:Y:S01]  /*ffd0*/  HMMA.16816.F32 R8, R156.reuse, R162, R8 ;  /* 0x000000a29c08723c */ /* 0x040fe20000001808 */
[----:B------:R-:W-:Y:S07]  /*ffe0*/  LDSM.16.M88.4 R160, [R194+0x4000] ;  /* 0x00400000c2a0783b */ /* 0x000fee0000000200 */
[C---:B-----5:R-:W-:Y:S08]  /*fff0*/  HMMA.16816.F32 R12, R156.reuse, R116, R12 ;  /* 0x000000749c0c723c */ /* 0x060ff0000000180c */
        /* <DEDUP_REMOVED lines=11> */
[C---:B--2---:R-:W-:Y:S08]  /*100b0*/  HMMA.16816.F32 R44, R156.reuse, R116, R44 ;  /* 0x000000749c2c723c */ /* 0x044ff0000000182c */
[----:B------:R-:W-:Y:S01]  /*100c0*/  HMMA.16816.F32 R48, R156, R118, R48 ;  /* 0x000000769c30723c */ /* 0x000fe20000001830 */
[----:B------:R-:W2:Y:S07]  /*100d0*/  LDSM.16.M88.4 R116, [R206+0xb900] ;  /* 0x00b90000ce74783b */ /* 0x000eae0000000200 */
[C---:B------:R-:W-:Y:S08]  /*100e0*/  HMMA.16816.F32 R4, R164.reuse, R140, R4 ;  /* 0x0000008ca404723c */ /* 0x040ff00000001804 */
[C---:B------:R-:W-:Y:S01]  /*100f0*/  HMMA.16816.F32 R8, R164.reuse, R142, R8 ;  /* 0x0000008ea408723c */ /* 0x040fe20000001808 */
[----:B------:R-:W5:Y:S07]  /*10100*/  LDSM.16.M88.4 R140, [R206+0xc100] ;  /* 0x00c10000ce8c783b */ /* 0x000f6e0000000200 */
[C---:B------:R-:W-:Y:S08]  /*10110*/  HMMA.16816.F32 R12, R164.reuse, R144, R12 ;  /* 0x00000090a40c723c */ /* 0x040ff0000000180c */
[C---:B------:R-:W-:Y:S01]  /*10120*/  HMMA.16816.F32 R16, R164.reuse, R146, R16 ;  /* 0x00000092a410723c */ /* 0x040fe20000001810 */
[----:B------:R-:W-:Y:S07]  /*10130*/  LDSM.16.M88.4 R144, [R206+0xd900] ;  /* 0x00d90000ce90783b */ /* 0x000fee0000000200 */
[C---:B---3--:R-:W-:Y:S08]  /*10140*/  HMMA.16816.F32 R20, R164.reuse, R120, R20 ;  /* 0x00000078a414723c */ /* 0x048ff00000001814 */
[C---:B------:R-:W-:Y:S01]  /*10150*/  HMMA.16816.F32 R24, R164.reuse, R122, R24 ;  /* 0x0000007aa418723c */ /* 0x040fe20000001818 */
[----:B------:R-:W3:Y:S07]  /*10160*/  LDSM.16.M88.4 R120, [R206+0xc900] ;  /* 0x00c90000ce78783b */ /* 0x000eee0000000200 */
[C---:B------:R-:W-:Y:S08]  /*10170*/  HMMA.16816.F32 R28, R164.reuse, R148, R28 ;  /* 0x00000094a41c723c */ /* 0x040ff0000000181c */
[C---:B------:R-:W-:Y:S01]  /*10180*/  HMMA.16816.F32 R32, R164.reuse, R150, R32 ;  /* 0x00000096a420723c */ /* 0x040fe20000001820 */
[----:B------:R-:W-:Y:S07]  /*10190*/  LDSM.16.M88.4 R148, [R191] ;  /* 0x00000000bf94783b */ /* 0x000fee0000000200 */
[C---:B------:R-:W-:Y:S08]  /*101a0*/  HMMA.16816.F32 R36, R164.reuse, R152, R36 ;  /* 0x00000098a424723c */ /* 0x040ff00000001824 */
[C---:B------:R-:W-:Y:S01]  /*101b0*/  HMMA.16816.F32 R40, R164.reuse, R154, R40 ;  /* 0x0000009aa428723c */ /* 0x040fe20000001828 */
[----:B------:R-:W-:Y:S07]  /*101c0*/  LDSM.16.M88.4 R152, [R203+0xd900] ;  /* 0x00d90000cb98783b */ /* 0x000fee0000000200 */
[C---:B-1----:R-:W-:Y:S08]  /*101d0*/  HMMA.16816.F32 R44, R164.reuse, R128, R44 ;  /* 0x00000080a42c723c */ /* 0x042ff0000000182c */
[----:B------:R-:W-:Y:S01]  /*101e0*/  HMMA.16816.F32 R48, R164, R130, R48 ;  /* 0x00000082a430723c */ /* 0x000fe20000001830 */
[----:B------:R-:W1:Y:S07]  /*101f0*/  LDSM.16.M88.4 R128, [R206+0xd100] ;  /* 0x00d10000ce80783b */ /* 0x000e6e0000000200 */
[C---:B----4-:R-:W-:Y:S08]  /*10200*/  HMMA.16816.F32 R4, R168.reuse, R132, R4 ;  /* 0x00000084a804723c */ /* 0x050ff00000001804 */
[C---:B------:R-:W-:Y:S01]  /*10210*/  HMMA.16816.F32 R8, R168.reuse, R134, R8 ;  /* 0x00000086a808723c */ /* 0x040fe20000001808 */
[----:B------:R-:W4:Y:S07]  /*10220*/  LDSM.16.M88.4 R132, [R193] ;  /* 0x00000000c184783b */ /* 0x000f2e0000000200 */
[C---:B--2---:R-:W-:Y:S08]  /*10230*/  HMMA.16816.F32 R12, R168.reuse, R116, R12 ;  /* 0x00000074a80c723c */ /* 0x044ff0000000180c */
[C---:B------:R-:W-:Y:S01]  /*10240*/  HMMA.16816.F32 R16, R168.reuse, R118, R16 ;  /* 0x00000076a810723c */ /* 0x040fe20000001810 */
[----:B------:R-:W2:Y:S07]  /*10250*/  LDSM.16.M88.4 R116, [R192] ;  /* 0x00000000c074783b */ /* 0x000eae0000000200 */
[C---:B-----5:R-:W-:Y:S08]  /*10260*/  HMMA.16816.F32 R20, R168.reuse, R140, R20 ;  /* 0x0000008ca814723c */ /* 0x060ff00000001814 */
[C---:B------:R-:W-:Y:S01]  /*10270*/  HMMA.16816.F32 R24, R168.reuse, R142, R24 ;  /* 0x0000008ea818723c */ /* 0x040fe20000001818 */
[----:B------:R-:W5:Y:S07]  /*10280*/  LDSM.16.M88.4 R140, [R190] ;  /* 0x00000000be8c783b */ /* 0x000f6e0000000200 */
        /* <DEDUP_REMOVED lines=12> */
[C---:B--2---:R-:W-:Y:S08]  /*10350*/  HMMA.16816.F32 R12, R172.reuse, R116, R12 ;  /* 0x00000074ac0c723c */ /* 0x044ff0000000180c */
[C---:B------:R-:W-:Y:S01]  /*10360*/  HMMA.16816.F32 R16, R172.reuse, R118, R16 ;  /* 0x00000076ac10723c */ /* 0x040fe20000001810 */
[----:B------:R-:W2:Y:S07]  /*10370*/  LDSM.16.M88.4 R116, [R203+0xb900] ;  /* 0x00b90000cb74783b */ /* 0x000eae0000000200 */
        /* <DEDUP_REMOVED lines=10> */
[----:B------:R-:W-:Y:S01]  /*10420*/  HMMA.16816.F32 R48, R172, R130, R48 ;  /* 0x00000082ac30723c */ /* 0x000fe20000001830 */
[----:B------:R-:W1:Y:S07]  /*10430*/  LDSM.16.M88.4 R128, [R194+0x3800] ;  /* 0x00380000c280783b */ /* 0x000e6e0000000200 */
[C---:B----4-:R-:W-:Y:S08]  /*10440*/  HMMA.16816.F32 R4, R176.reuse, R132, R4 ;  /* 0x00000084b004723c */ /* 0x050ff00000001804 */
[C---:B------:R-:W-:Y:S08]  /*10450*/  HMMA.16816.F32 R8, R176.reuse, R134, R8 ;  /* 0x00000086b008723c */ /* 0x040ff00000001808 */
[C---:B--2---:R-:W-:Y:S08]  /*10460*/  HMMA.16816.F32 R12, R176.reuse, R116, R12 ;  /* 0x00000074b00c723c */ /* 0x044ff0000000180c */
[C---:B------:R-:W-:Y:S01]  /*10470*/  HMMA.16816.F32 R16, R176.reuse, R118, R16 ;  /* 0x00000076b010723c */ /* 0x040fe20000001810 */
[----:B------:R-:W2:Y:S07]  /*10480*/  LDSM.16.M88.4 R116, [R194+0x4800] ;  /* 0x00480000c274783b */ /* 0x000eae0000000200 */
[C---:B------:R-:W-:Y:S08]  /*10490*/  HMMA.16816.F32 R20, R176.reuse, R144, R20 ;  /* 0x00000090b014723c */ /* 0x040ff00000001814 */
[C---:B------:R-:W-:Y:S08]  /*104a0*/  HMMA.16816.F32 R24, R176.reuse, R146, R24 ;  /* 0x00000092b018723c */ /* 0x040ff00000001818 */
[C---:B------:R-:W-:Y:S07]  /*104b0*/  HMMA.16816.F32 R28, R176.reuse, R148, R28 ;  /* 0x00000094b01c723c */ /* 0x040fee000000181c */
[----:B------:R-:W-:Y:S01]  /*104c0*/  @P0 SHF.R.S32.HI R148, RZ, 0x1f, R0 ;  /* 0x0000001fff940819 */ /* 0x000fe20000011400 */
[C---:B------:R-:W-:Y:S04]  /*104d0*/  HMMA.16816.F32 R32, R176.reuse, R150, R32 ;  /* 0x00000096b020723c */ /* 0x040fe80000001820 */
[----:B------:R-:W-:Y:S03]  /*104e0*/  @P0 IMAD R148, R148, c[0x0][0x1e0], RZ ;  /* 0x0000780094940a24 */ /* 0x000fe600078e02ff */
[C---:B------:R-:W-:Y:S01]  /*104f0*/  @P0 IMAD.WIDE.U32 R150, R0.reuse, c[0x0][0x1e0], RZ ;  /* 0x0000780000960a25 */ /* 0x040fe200078e00ff */
[C---:B-----5:R-:W-:Y:S04]  /*10500*/  HMMA.16816.F32 R36, R176.reuse, R140, R36 ;  /* 0x0000008cb024723c */ /* 0x060fe80000001824 */
[----:B------:R-:W-:Y:S04]  /*10510*/  @P0 IMAD R148, R0, c[0x0][0x1e4], R148 ;  /* 0x0000790000940a24 */ /* 0x000fe800078e0294 */
[C---:B------:R-:W-:Y:S04]  /*10520*/  HMMA.16816.F32 R40, R176.reuse, R142, R40 ;  /* 0x0000008eb028723c */ /* 0x040fe80000001828 */
[----:B------:R-:W-:Y:S04]  /*10530*/  @P0 IMAD.IADD R148, R151, 0x1, R148 ;  /* 0x0000000197940824 */ /* 0x000fe800078e0294 */
[C---:B------:R-:W-:Y:S04]  /*10540*/  HMMA.16816.F32 R44, R176.reuse, R152, R44 ;  /* 0x00000098b02c723c */ /* 0x040fe8000000182c */
[----:B------:R-:W-:Y:S03]  /*10550*/  @P0 IMAD R148, R148, 0x60, RZ ;  /* 0x0000006094940824 */ /* 0x000fe600078e02ff */
[----:B------:R-:W-:Y:S01]  /*10560*/  @P0 IMAD.MOV.U32 R152, RZ, RZ, R216 ;  /* 0x000000ffff980224 */ /* 0x000fe200078e00d8 */
[----:B------:R-:W-:Y:S04]  /*10570*/  HMMA.16816.F32 R48, R176, R154, R48 ;  /* 0x0000009ab030723c */ /* 0x000fe80000001830 */
[----:B------:R-:W-:Y:S04]  /*10580*/  @P0 IMAD.MOV.U32 R153, RZ, RZ, R219 ;  /* 0x000000ffff990224 */ /* 0x000fe800078e00db */
[C---:B---3--:R-:W-:Y:S05]  /*10590*/  HMMA.16816.F32 R4, R180.reuse, R120, R4 ;  /* 0x00000078b404723c */ /* 0x048fea0000001804 */
[----:B------:R-:W-:Y:S03]  /*105a0*/  @P0 IMAD.WIDE.U32 R150, R150, 0x60, R152 ;  /* 0x0000006096960825 */ /* 0x000fe600078e0098 */
[C---:B------:R-:W-:Y:S01]  /*105b0*/  HMMA.16816.F32 R8, R180.reuse, R122, R8 ;  /* 0x0000007ab408723c */ /* 0x040fe20000001808 */
[----:B------:R-:W3:Y:S03]  /*105c0*/  LDSM.16.M88.4 R120, [R194+0x5000] ;  /* 0x00500000c278783b */ /* 0x000ee60000000200 */
[----:B------:R-:W-:Y:S02]  /*105d0*/  @P0 IMAD.IADD R149, R151, 0x1, R148 ;  /* 0x0000000197950824 */ /* 0x000fe400078e0294 */
[C---:B------:R-:W-:Y:S02]  /*105e0*/  @P0 IMAD.SHL.U32 R0, R150.reuse, 0x2, RZ ;  /* 0x0000000296000824 */ /* 0x040fe400078e00ff */
[C---:B-1----:R-:W-:Y:S04]  /*105f0*/  HMMA.16816.F32 R12, R180.reuse, R128, R12 ;  /* 0x00000080b40c723c */ /* 0x042fe8000000180c */
[----:B------:R-:W-:Y:S01]  /*10600*/  @P0 SHF.L.U64.HI R148, R150, 0x1, R149 ;  /* 0x0000000196940819 */ /* 0x000fe20000010295 */
[C---:B------:R-:W-:Y:S01]  /*10610*/  @P0 IMAD.SHL.U32 R153, R187.reuse, 0x40, RZ ;  /* 0x00000040bb990824 */ /* 0x040fe200078e00ff */
[----:B------:R-:W-:Y:S02]  /*10620*/  @P0 IADD3 R150, P1, R0, c[0x0][0x1c8], RZ ;  /* 0x0000720000960a10 */ /* 0x000fe40007f3e0ff */
[C---:B------:R-:W-:Y:S01]  /*10630*/  HMMA.16816.F32 R16, R180.reuse, R130, R16 ;  /* 0x00000082b410723c */ /* 0x040fe20000001810 */
[----:B------:R-:W1:Y:S01]  /*10640*/  LDSM.16.M88.4 R128, [R194+0x5800] ;  /* 0x00580000c280783b */ /* 0x000e620000000200 */
[----:B------:R-:W-:Y:S04]  /*10650*/  DEPBAR.LE SB0, 0x0 ;  /* 0x000080000000791a */ /* 0x000fe80000000000 */
[----:B------:R-:W-:Y:S01]  /*10660*/  BAR.SYNC.DEFER_BLOCKING 0x0 ;  /* 0x0000000000007b1d */ /* 0x000fe20000010000 */
[----:B------:R-:W-:Y:S01]  /*10670*/  @P0 IADD3.X R151, R148, c[0x0][0x1cc], RZ, P1, !PT ;  /* 0x0000730094970a10 */ /* 0x000fe20000ffe4ff */
[C---:B------:R-:W-:Y:S05]  /*10680*/  HMMA.16816.F32 R20, R180.reuse, R160, R20 ;  /* 0x000000a0b414723c */ /* 0x040fea0000001814 */
[----:B------:R-:W-:Y:S02]  /*10690*/  @P0 IADD3 R0, P2, R0, 0x80, RZ ;  /* 0x0000008000000810 */ /* 0x000fe40007f5e0ff */
[----:B------:R-:W-:Y:S01]  /*106a0*/  @P0 SHF.L.U64.HI R149, R187, R186, c[0x0][0x1e4] ;  /* 0x00007900bb950619 */ /* 0x000fe200000102ba */
[C---:B------:R-:W-:Y:S04]  /*106b0*/  HMMA.16816.F32 R24, R180.reuse, R162, R24 ;  /* 0x000000a2b418723c */ /* 0x040fe80000001818 */
[----:B------:R-:W-:Y:S01]  /*106c0*/  @P0 IADD3 R160, P1, R0, c[0x0][0x1c8], RZ ;  /* 0x0000720000a00a10 */ /* 0x000fe20007f3e0ff */
[----:B------:R-:W-:Y:S02]  /*106d0*/  IMAD.MOV.U32 R0, RZ, RZ, R221 ;  /* 0x000000ffff007224 */ /* 0x000fe400078e00dd */
[----:B------:R-:W-:Y:S01]  /*106e0*/  @P5 IMAD.MOV.U32 R0, RZ, RZ, R185 ;  /* 0x000000ffff005224 */ /* 0x000fe200078e00b9 */
[C---:B--2---:R-:W-:Y:S04]  /*106f0*/  HMMA.16816.F32 R28, R180.reuse, R116, R28 ;  /* 0x00000074b41c723c */ /* 0x044fe8000000181c */
[----:B------:R-:W-:Y:S01]  /*10700*/  @P0 IADD3.X R161, RZ, c[0x0][0x1cc], R148, P1, P2 ;  /* 0x00007300ffa10a10 */ /* 0x000fe20000fe4494 */
[----:B------:R-:W-:Y:S01]  /*10710*/  @!PT LDS RZ, [RZ] ;  /* 0x00000000fffff984 */ /* 0x000fe20000000800 */
[----:B------:R-:W-:Y:S01]  /*10720*/  @!PT LDS RZ, [RZ] ;  /* 0x00000000fffff984 */ /* 0x000fe20000000800 */
[----:B------:R-:W-:Y:S01]  /*10730*/  @!PT LDS RZ, [RZ] ;  /* 0x00000000fffff984 */ /* 0x000fe20000000800 */
[----:B------:R2:W-:Y:S01]  /*10740*/  @P0 LDGSTS.E.BYPASS.LTC128B.128 [R220+0x8100], [R150.64], !P4 ;  /* 0x0810000096dc0fae */ /* 0x0005e2000e101d50 */
[-C--:B------:R-:W-:Y:S02]  /*10750*/  @P0 IADD3 R154, P2, R150, R153.reuse, RZ ;  /* 0x00000099969a0210 */ /* 0x080fe40007f5e0ff */
[C---:B------:R-:W-:Y:S02]  /*10760*/  HMMA.16816.F32 R32, R180.reuse, R118, R32 ;  /* 0x00000076b420723c */ /* 0x040fe40000001820 */
[----:B------:R4:W-:Y:S02]  /*10770*/  @P0 LDGSTS.E.BYPASS.LTC128B.128 [R220+0xb100], [R160.64], !P3 ;  /* 0x0b100000a0dc0fae */ /* 0x0009e4000d901d50 */
[--C-:B------:R-:W-:Y:S01]  /*10780*/  @P0 IMAD.X R155, R151, 0x1, R149.reuse, P2 ;  /* 0x00000001979b0824 */ /* 0x100fe200010e0695 */
[----:B------:R-:W-:Y:S01]  /*10790*/  @P0 IADD3 R162, P1, R154, R153, RZ ;  /* 0x000000999aa20210 */ /* 0x000fe20007f3e0ff */
[----:B------:R-:W-:Y:S02]  /*107a0*/  IMAD R153, R230, -0x60, RZ ;  /* 0xffffffa0e6997824 */ /* 0x000fe400078e02ff */
[C---:B---3--:R-:W-:Y:S01]  /*107b0*/  HMMA.16816.F32 R36, R180.reuse, R120, R36 ;  /* 0x00000078b424723c */ /* 0x048fe20000001824 */
[----:B------:R3:W-:Y:S03]  /*107c0*/  @P0 LDGSTS.E.BYPASS.LTC128B.128 [R220+0x9100], [R154.64], !P4 ;  /* 0x091000009adc0fae */ /* 0x0007e6000e101d50 */
[----:B------:R-:W-:Y:S01]  /*107d0*/  @P0 IMAD.X R163, R155, 0x1, R149, P1 ;  /* 0x000000019ba30824 */ /* 0x000fe200008e0695 */
[----:B------:R-:W-:Y:S01]  /*107e0*/  IADD3 R149, -R222, 0x1, R153 ;  /* 0x00000001de957810 */ /* 0x000fe20007ffe199 */
[----:B------:R3:W-:Y:S02]  /*107f0*/  @P0 LDGSTS.E.BYPASS.LTC128B.128 [R220+0xc100], [R154.64+0x80], !P3 ;  /* 0x0c1000809adc0fae */ /* 0x0007e4000d901d50 */
[C---:B------:R-:W-:Y:S03]  /*10800*/  HMMA.16816.F32 R40, R180.reuse, R122, R40 ;  /* 0x0000007ab428723c */ /* 0x040fe60000001828 */
[----:B------:R3:W-:Y:S01]  /*10810*/  @P0 LDGSTS.E.BYPASS.LTC128B.128 [R220+0xa100], [R162.64], !P4 ;  /* 0x0a100000a2dc0fae */ /* 0x0007e2000e101d50 */
[----:B------:R-:W-:Y:S04]  /*10820*/  IADD3 R149, -R212, R149, R207 ;  /* 0x00000095d4957210 */ /* 0x000fe80007ffe1cf */
[C---:B-1----:R-:W-:Y:S01]  /*10830*/  HMMA.16816.F32 R44, R180.reuse, R128, R44 ;  /* 0x00000080b42c723c */ /* 0x042fe2000000182c */
[----:B------:R1:W-:Y:S02]  /*10840*/  @P0 LDGSTS.E.BYPASS.LTC128B.128 [R220+0xd100], [R162.64+0x80], !P3 ;  /* 0x0d100080a2dc0fae */ /* 0x0003e4000d901d50 */
[----:B------:R-:W-:Y:S02]  /*10850*/  ISETP.GE.AND P3, PT, R208, 0x1, PT ;  /* 0x00000001d000780c */ /* 0x000fe40003f66270 */
[C---:B--2---:R-:W-:Y:S01]  /*10860*/  IADD3 R151, R149.reuse, c[0x0][0x328], RZ ;  /* 0x0000ca0095977a10 */ /* 0x044fe20007ffe0ff */
[----:B------:R-:W4:Y:S01]  /*10870*/  SHFL.IDX PT, R148, R0, RZ, 0x1c1f ;  /* 0x001c1fff00947589 */ /* 0x000f2200000e0000 */
[----:B------:R-:W-:Y:S01]  /*10880*/  IADD3 R149, R149, UR10, RZ ;  /* 0x0000000a95957c10 */ /* 0x000fe2000fffe0ff */
[----:B------:R-:W-:Y:S03]  /*10890*/  HMMA.16816.F32 R48, R180, R130, R48 ;  /* 0x00000082b430723c */ /* 0x000fe60000001830 */
[----:B------:R-:W0:Y:S01]  /*108a0*/  LDGDEPBAR ;  /* 0x00000000000079af */ /* 0x000e220000000000 */
[----:B----4-:R-:W-:Y:S02]  /*108b0*/  IMAD.IADD R161, R151, 0x1, R148 ;  /* 0x0000000197a17824 */ /* 0x010fe400078e0294 */
[----:B---3--:R-:W-:Y:S02]  /*108c0*/  IMAD.IADD R155, R148, 0x1, R149 ;  /* 0x00000001949b7824 */ /* 0x008fe400078e0295 */
[----:B------:R-:W-:-:S05]  /*108d0*/  @!P3 BRA `(.L_x_395) ;  /* 0x000001800000b947 */ /* 0x000fca0003800000 */
[----:B-1----:R-:W-:Y:S01]  /*108e0*/  IADD3 R148, -R212, R207, R148 ;  /* 0x000000cfd4947210 */ /* 0x002fe20007ffe194 */
        /* <DEDUP_REMOVED lines=12> */
.L_x_397:
[----:B------:R-:W-:Y:S04]  /*109b0*/  MOV R116, c[0x0][0x32c] ;  /* 0x0000cb0000747a02 */ /* 0x000fe80000000f00 */
[----:B------:R-:W-:Y:S11]  /*109c0*/  ISETP.NE.AND P0, PT, R116, 0x1, PT ;  /* 0x000000017400780c */ /* 0x000ff60003f05270 */
[----:B------:R-:W-:Y:S02]  /*109d0*/  @!UPT UIADD3 URZ, URZ, URZ, URZ ;  /* 0x0000003f3f3ff290 */ /* 0x000fe4000fffe03f */
[----:B------:R-:W-:Y:S05]  /*109e0*/  @P0 IMAD.HI.U32 R116, R148, c[0x0][0x330], RZ ;  /* 0x0000cc0094740a27 */ /* 0x000fea00078e00ff */
[----:B------:R-:W-:Y:S02]  /*109f0*/  @P0 SHF.R.U32.HI R148, RZ, c[0x0][0x334], R116 ;  /* 0x0000cd00ff940a19 */ /* 0x000fe40000011674 */
.L_x_398:
[----:B------:R-:W-:Y:S05]  /*10a00*/  BSYNC B0 ;  /* 0x0000000000007941 */ /* 0x000fea0003800000 */
.L_x_396:
[----:B------:R-:W-:Y:S04]  /*10a10*/  IMAD.IADD R117, R153, 0x1, -R222 ;  /* 0x0000000199757824 */ /* 0x000fe800078e0ade */
[----:B------:R-:W-:Y:S05]  /*10a20*/  IMAD R148, R148, c[0x0][0x32c], R117 ;  /* 0x0000cb0094947a24 */ /* 0x000fea00078e0275 */
[----:B------:R-:W-:Y:S02]  /*10a30*/  IADD3 R116, R148, c[0x0][0x32c], RZ ;  /* 0x0000cb0094747a10 */ /* 0x000fe40007ffe0ff */
[----:B------:R-:W-:Y:S02]  /*10a40*/  IMNMX R155, R155, R148, !PT ;  /* 0x000000949b9b7217 */ /* 0x000fe40007800200 */
[----:B------:R-:W-:Y:S02]  /*10a50*/  IMNMX R161, R161, R116, PT ;  /* 0x00000074a1a17217 */ /* 0x000fe40003800200 */
.L_x_395:
[C---:B-1----:R-:W-:Y:S01]  /*10a60*/  ISETP.GE.AND P0, PT, R153.reuse, 0x1, PT ;  /* 0x000000019900780c */ /* 0x042fe20003f06270 */
[----:B------:R-:W1:Y:S01]  /*10a70*/  SHFL.IDX PT, R0, R0, 0x1, 0x1c1f ;  /* 0x003c1f0000007f89 */ /* 0x000e6200000e0000 */
[C---:B------:R-:W-:Y:S02]  /*10a80*/  ISETP.GE.AND P1, PT, R153.reuse, 0x2, PT ;  /* 0x000000029900780c */ /* 0x040fe40003f26270 */
[----:B------:R-:W-:Y:S02]  /*10a90*/  LOP3.LUT R214, R214, 0xffff7fff, RZ, 0xc0, !PT ;  /* 0xffff7fffd6d67812 */ /* 0x000fe400078ec0ff */
[C---:B------:R-:W-:Y:S02]  /*10aa0*/  ISETP.GE.AND P6, PT, R153.reuse, 0x42, PT ;  /* 0x000000429900780c */ /* 0x040fe40003fc6270 */
[C---:B------:R-:W-:Y:S02]  /*10ab0*/  ISETP.GE.AND P5, PT, R153.reuse, 0x49, PT ;  /* 0x000000499900780c */ /* 0x040fe40003fa6270 */
[C---:B------:R-:W-:Y:S02]  /*10ac0*/  ISETP.GE.AND P4, PT, R153.reuse, 0x4a, PT ;  /* 0x0000004a9900780c */ /* 0x040fe40003f86270 */
[----:B------:R-:W-:Y:S02]  /*10ad0*/  ISETP.GE.AND P3, PT, R153, 0x51, PT ;  /* 0x000000519900780c */ /* 0x000fe40003f66270 */
[----:B------:R-:W-:Y:S02]  /*10ae0*/  @P0 LOP3.LUT R214, R214, 0x8000, RZ, 0xfc, !PT ;  /* 0x00008000d6d60812 */ /* 0x000fe400078efcff */
[----:B------:R-:W-:Y:S02]  /*10af0*/  ISETP.GT.AND P0, PT, R155, RZ, !P0 ;  /* 0x000000ff9b00720c */ /* 0x000fe40004704270 */
[----:B------:R-:W-:Y:S02]  /*10b00*/  LOP3.LUT R214, R214, 0xfffeffff, RZ, 0xc0, !PT ;  /* 0xfffeffffd6d67812 */ /* 0x000fe400078ec0ff */
[----:B------:R-:W-:Y:S02]  /*10b10*/  ISETP.LT.OR P0, PT, R161, 0x1, P0 ;  /* 0x00000001a100780c */ /* 0x000fe40000701670 */
[----:B------:R-:W-:Y:S02]  /*10b20*/  @P1 LOP3.LUT R214, R214, 0x10000, RZ, 0xfc, !PT ;  /* 0x00010000d6d61812 */ /* 0x000fe400078efcff */
[----:B------:R-:W-:Y:S01]  /*10b30*/  FSEL R120, R4, -INF , !P0 ;  /* 0xff80000004787808 */ /* 0x000fe20004000000 */
[--C-:B-1----:R-:W-:Y:S01]  /*10b40*/  IMAD.IADD R151, R151, 0x1, R0.reuse ;  /* 0x0000000197977824 */ /* 0x102fe200078e0200 */
[----:B------:R-:W-:Y:S01]  /*10b50*/  ISETP.GT.AND P0, PT, R155, 0x1, !P1 ;  /* 0x000000019b00780c */ /* 0x000fe20004f04270 */
[----:B------:R-:W-:Y:S01]  /*10b60*/  IMAD.IADD R4, R149, 0x1, R0 ;  /* 0x0000000195047824 */ /* 0x000fe200078e0200 */
[----:B------:R-:W-:Y:S02]  /*10b70*/  ISETP.GE.AND P1, PT, R153, 0x9, PT ;  /* 0x000000099900780c */ /* 0x000fe40003f26270 */
[----:B------:R-:W-:Y:S02]  /*10b80*/  ISETP.LT.OR P0, PT, R161, 0x2, P0 ;  /* 0x00000002a100780c */ /* 0x000fe40000701670 */
[----:B------:R-:W-:Y:S02]  /*10b90*/  LOP3.LUT R214, R214, 0xffffbfff, RZ, 0xc0, !PT ;  /* 0xffffbfffd6d67812 */ /* 0x000fe400078ec0ff */
[----:B------:R-:W-:Y:S02]  /*10ba0*/  FSEL R118, R5, -INF , !P0 ;  /* 0xff80000005767808 */ /* 0x000fe40004000000 */
[----:B------:R-:W-:Y:S02]  /*10bb0*/  ISETP.GT.AND P0, PT, R155, 0x8, !P1 ;  /* 0x000000089b00780c */ /* 0x000fe40004f04270 */
[----:B------:R-:W-:Y:S02]  /*10bc0*/  ISETP.GE.AND P2, PT, R153, 0x59, PT ;  /* 0x000000599900780c */ /* 0x000fe40003f46270 */
        /* <DEDUP_REMOVED lines=91> */
[----:B------:R-:W-:Y:S02]  /*11180*/  ISETP.GT.AND P0, PT, R155, 0x48, !P5 ;  /* 0x000000489b00780c */ /* 0x000fe40006f04270 */
[----:B------:R-:W-:Y:S02]  /*11190*/  LOP3.LUT R214, R214, 0xfff7ffff, RZ, 0xc0, !PT ;  /* 0xfff7ffffd6d67812 */ /* 0x000fe400078ec0ff */
[----:B------:R-:W-:Y:S04]  /*111a0*/  ISETP.LT.OR P0, PT, R161, 0x49, P0 ;  /* 0x00000049a100780c */ /* 0x000fe80000701670 */
[----:B------:R-:W-:Y:S02]  /*111b0*/  FSEL R160, R40, -INF , !P0 ;  /* 0xff80000028a07808 */ /* 0x000fe40004000000 */
[----:B------:R-:W-:Y:S04]  /*111c0*/  ISETP.GT.AND P0, PT, R155, 0x49, !P4 ;  /* 0x000000499b00780c */ /* 0x000fe80006704270 */
        /* <DEDUP_REMOVED lines=11> */
[----:B------:R-:W-:Y:S11]  /*11280*/  ISETP.GE.AND P0, PT, R153, 0x5a, PT ;  /* 0x0000005a9900780c */ /* 0x000ff60003f06270 */
[----:B------:R-:W-:Y:S02]  /*11290*/  @!UPT UIADD3 URZ, URZ, URZ, URZ ;  /* 0x0000003f3f3ff290 */ /* 0x000fe4000fffe03f */
[----:B------:R-:W-:Y:S02]  /*112a0*/  @P0 LOP3.LUT R214, R214, 0x80000, RZ, 0xfc, !PT ;  /* 0x00080000d6d60812 */ /* 0x000fe400078efcff */
[----:B------:R-:W-:Y:S04]  /*112b0*/  ISETP.GT.AND P0, PT, R155, 0x59, !P0 ;  /* 0x000000599b00780c */ /* 0x000fe80004704270 */
[----:B------:R-:W-:Y:S04]  /*112c0*/  ISETP.LT.OR P0, PT, R161, 0x5a, P0 ;  /* 0x0000005aa100780c */ /* 0x000fe80000701670 */
[----:B------:R-:W-:Y:S02]  /*112d0*/  FSEL R140, R49, -INF , !P0 ;  /* 0xff800000318c7808 */ /* 0x000fe40004000000 */
[----:B------:R-:W-:Y:S11]  /*112e0*/  ISETP.GE.AND P0, PT, R208, 0x1, PT ;  /* 0x00000001d000780c */ /* 0x000ff60003f06270 */
[----:B------:R-:W-:Y:S02]  /*112f0*/  @!UPT UIADD3 URZ, URZ, URZ, URZ ;  /* 0x0000003f3f3ff290 */ /* 0x000fe4000fffe03f */
        /* <DEDUP_REMOVED lines=14> */
.L_x_401:
[----:B------:R-:W-:Y:S04]  /*113e0*/  MOV R0, c[0x0][0x32c] ;  /* 0x0000cb0000007a02 */ /* 0x000fe80000000f00 */
[----:B------:R-:W-:Y:S11]  /*113f0*/  ISETP.NE.AND P0, PT, R0, 0x1, PT ;  /* 0x000000010000780c */ /* 0x000ff60003f05270 */
[----:B------:R-:W-:Y:S02]  /*11400*/  @!UPT UIADD3 URZ, URZ, URZ, URZ ;  /* 0x0000003f3f3ff290 */ /* 0x000fe4000fffe03f */
[----:B------:R-:W-:Y:S05]  /*11410*/  @P0 IMAD.HI.U32 R0, R5, c[0x0][0x330], RZ ;  /* 0x0000cc0005000a27 */ /* 0x000fea00078e00ff */
[----:B------:R-:W-:Y:S02]  /*11420*/  @P0 SHF.R.U32.HI R5, RZ, c[0x0][0x334], R0 ;  /* 0x0000cd00ff050a19 */ /* 0x000fe40000011600 */
.L_x_402:
[----:B------:R-:W-:Y:S05]  /*11430*/  BSYNC B0 ;  /* 0x0000000000007941 */ /* 0x000fea0003800000 */
.L_x_400:
[----:B------:R-:W-:Y:S04]  /*11440*/  IMAD.IADD R0, R153, 0x1, -R222 ;  /* 0x0000000199007824 */ /* 0x000fe800078e0ade */
[----:B------:R-:W-:Y:S05]  /*11450*/  IMAD R0, R5, c[0x0][0x32c], R0 ;  /* 0x0000cb0005007a24 */ /* 0x000fea00078e0200 */
[----:B------:R-:W-:Y:S02]  /*11460*/  IADD3 R12, R0, c[0x0][0x32c], RZ ;  /* 0x0000cb00000c7a10 */ /* 0x000fe40007ffe0ff */
[----:B------:R-:W-:Y:S02]  /*11470*/  IMNMX R4, R4, R0, !PT ;  /* 0x0000000004047217 */ /* 0x000fe40007800200 */
[----:B------:R-:W-:Y:S02]  /*11480*/  IMNMX R151, R151, R12, PT ;  /* 0x0000000c97977217 */ /* 0x000fe40003800200 */
.L_x_399:
[----:B------:R-:W-:Y:S04]  /*11490*/  LOP3.LUT P0, RZ, R214, 0x8000, RZ, 0xc0, !PT ;  /* 0x00008000d6ff7812 */ /* 0x000fe8000780c0ff */
[----:B------:R-:W-:Y:S04]  /*114a0*/  ISETP.GT.AND P0, PT, R4, RZ, !P0 ;  /* 0x000000ff0400720c */ /* 0x000fe80004704270 */
        /* <DEDUP_REMOVED lines=95> */
[----:B------:R-:W-:Y:S04]  /*11aa0*/  ISETP.GT.AND P0, PT, R4, 0x38, !P0 ;  /* 0x000000380400780c */ /* 0x000fe80004704270 */
        /* <DEDUP_REMOVED lines=13> */
[----:B------:R-:W-:Y:S02]  /*11b80*/  ISETP.GT.AND P0, PT, R4, 0x41, !P6 ;  /* 0x000000410400780c */ /* 0x000fe40007704270 */
[----:B------:R-:W-:Y:S02]  /*11b90*/  FMNMX.FTZ R0, R237, R0, !PT ;  /* 0x00000000ed007209 */ /* 0x000fe40007810000 */
[----:B------:R-:W-:Y:S02]  /*11ba0*/  ISETP.LT.OR P0, PT, R151, 0x42, P0 ;  /* 0x000000429700780c */ /* 0x000fe40000701670 */
[----:B------:R-:W-:Y:S02]  /*11bb0*/  LOP3.LUT P6, RZ, R214, 0x80000, RZ, 0xc0, !PT ;  /* 0x00080000d6ff7812 */ /* 0x000fe400078cc0ff */
[----:B------:R-:W-:Y:S02]  /*11bc0*/  FSEL R231, R39, -INF , !P0 ;  /* 0xff80000027e77808 */ /* 0x000fe40004000000 */
[----:B------:R-:W-:Y:S01]  /*11bd0*/  ISETP.GT.AND P0, PT, R4, 0x48, !P5 ;  /* 0x000000480400780c */ /* 0x000fe20006f04270 */
[----:B------:R-:W-:Y:S01]  /*11be0*/  LDSM.16.MT88.4 R36, [R200+0x100] ;  /* 0x00010000c824783b */ /* 0x000fe20000004200 */
[----:B------:R-:W-:Y:S02]  /*11bf0*/  FMNMX.FTZ R0, R231, R0, !PT ;  /* 0x00000000e7007209 */ /* 0x000fe40007810000 */
[----:B------:R-:W-:Y:S04]  /*11c00*/  ISETP.LT.OR P0, PT, R151, 0x49, P0 ;  /* 0x000000499700780c */ /* 0x000fe80000701670 */
[----:B------:R-:W-:Y:S02]  /*11c10*/  FSEL R163, R42, -INF , !P0 ;  /* 0xff8000002aa37808 */ /* 0x000fe40004000000 */
[C---:B------:R-:W-:Y:S02]  /*11c20*/  ISETP.GT.AND P0, PT, R4.reuse, 0x49, !P4 ;  /* 0x000000490400780c */ /* 0x040fe40006704270 */
[----:B------:R-:W-:Y:S02]  /*11c30*/  FMNMX.FTZ R0, R163, R0, !PT ;  /* 0x00000000a3007209 */ /* 0x000fe40007810000 */
[----:B------:R-:W-:Y:S04]  /*11c40*/  ISETP.LT.OR P0, PT, R151, 0x4a, P0 ;  /* 0x0000004a9700780c */ /* 0x000fe80000701670 */
[----:B------:R-:W-:Y:S02]  /*11c50*/  FSEL R161, R43, -INF , !P0 ;  /* 0xff8000002ba17808 */ /* 0x000fe40004000000 */
[----:B------:R-:W-:Y:S02]  /*11c60*/  ISETP.GT.AND P0, PT, R4, 0x50, !P3 ;  /* 0x000000500400780c */ /* 0x000fe40005f04270 */
[----:B------:R-:W-:Y:S02]  /*11c70*/  FMNMX.FTZ R0, R161, R0, !PT ;  /* 0x00000000a1007209 */ /* 0x000fe40007810000 */
[----:B------:R-:W-:Y:S04]  /*11c80*/  ISETP.LT.OR P0, PT, R151, 0x51, P0 ;  /* 0x000000519700780c */ /* 0x000fe80000701670 */
[----:B------:R-:W-:Y:S02]  /*11c90*/  FSEL R149, R46, -INF , !P0 ;  /* 0xff8000002e957808 */ /* 0x000fe40004000000 */
[C---:B------:R-:W-:Y:S02]  /*11ca0*/  ISETP.GT.AND P0, PT, R4.reuse, 0x51, !P1 ;  /* 0x000000510400780c */ /* 0x040fe40004f04270 */
[----:B------:R-:W-:Y:S02]  /*11cb0*/  FMNMX.FTZ R0, R149, R0, !PT ;  /* 0x0000000095007209 */ /* 0x000fe40007810000 */
[----:B------:R-:W-:Y:S02]  /*11cc0*/  ISETP.LT.OR P1, PT, R151, 0x52, P0 ;  /* 0x000000529700780c */ /* 0x000fe40000721670 */
[C---:B------:R-:W-:Y:S02]  /*11cd0*/  ISETP.GT.AND P0, PT, R4.reuse, 0x58, !P2 ;  /* 0x000000580400780c */ /* 0x040fe40005704270 */
[----:B------:R-:W-:Y:S02]  /*11ce0*/  FSEL R143, R47, -INF , !P1 ;  /* 0xff8000002f8f7808 */ /* 0x000fe40004800000 */
[C---:B------:R-:W-:Y:S01]  /*11cf0*/  ISETP.LT.OR P1, PT, R151.reuse, 0x59, P0 ;  /* 0x000000599700780c */ /* 0x040fe20000721670 */
[----:B------:R-:W-:Y:S01]  /*11d00*/  LDSM.16.MT88.4 R44, [R204+0x3100] ;  /* 0x00310000cc2c783b */ /* 0x000fe20000004200 */
[----:B------:R-:W-:Y:S02]  /*11d10*/  ISETP.GT.AND P2, PT, R4, 0x59, !P6 ;  /* 0x000000590400780c */ /* 0x000fe40007744270 */
[----:B------:R-:W-:Y:S02]  /*11d20*/  FSEL R135, R50, -INF , !P1 ;  /* 0xff80000032877808 */ /* 0x000fe40004800000 */
[----:B------:R-:W-:Y:S02]  /*11d30*/  ISETP.LT.OR P0, PT, R151, 0x5a, P2 ;  /* 0x0000005a9700780c */ /* 0x000fe40001701670 */
[----:B------:R-:W-:Y:S02]  /*11d40*/  FMNMX.FTZ R0, R143, R0, !PT ;  /* 0x000000008f007209 */ /* 0x000fe40007810000 */
[----:B------:R-:W-:Y:S02]  /*11d50*/  FSEL R117, R51, -INF , !P0 ;  /* 0xff80000033757808 */ /* 0x000fe40004000000 */
[----:B------:R-:W-:Y:S04]  /*11d60*/  FMNMX.FTZ R0, R135, R0, !PT ;  /* 0x0000000087007209 */ /* 0x000fe80007810000 */
[----:B------:R-:W-:Y:S05]  /*11d70*/  FMNMX.FTZ R7, R117, R0, !PT ;  /* 0x0000000075077209 */ /* 0x000fea0007810000 */
[----:B------:R-:W2:Y:S01]  /*11d80*/  SHFL.BFLY PT, R4, R7, 0x2, 0x1f ;  /* 0x0c401f0007047f89 */ /* 0x000ea200000e0000 */
[----:B-1----:R-:W-:Y:S07]  /*11d90*/  FMNMX.FTZ R6, R5, R6, !PT ;  /* 0x0000000605067209 */ /* 0x002fee0007810000 */
[----:B------:R-:W1:Y:S01]  /*11da0*/  SHFL.BFLY PT, R15, R6, 0x1, 0x1f ;  /* 0x0c201f00060f7f89 */ /* 0x000e6200000e0000 */
[----:B--2---:R-:W-:Y:S07]  /*11db0*/  FMNMX.FTZ R5, R7, R4, !PT ;  /* 0x0000000407057209 */ /* 0x004fee0007810000 */
        /* <DEDUP_REMOVED lines=8> */
[--C-:B------:R-:W-:Y:S02]  /*11e40*/  FFMA.FTZ R118, R116, c[0x0][0x2d0], -R151.reuse ;  /* 0x0000b40074767a23 */ /* 0x100fe40000010897 */
[--C-:B------:R-:W-:Y:S01]  /*11e50*/  FFMA.FTZ R129, R8, c[0x0][0x2d0], -R151.reuse ;  /* 0x0000b40008817a23 */ /* 0x100fe20000010897 */
[----:B--2---:R-:W-:Y:S01]  /*11e60*/  FMNMX.FTZ R116, R5, R4, !PT ;  /* 0x0000000405747209 */ /* 0x004fe20007810000 */
[--C-:B------:R-:W-:Y:S01]  /*11e70*/  FFMA.FTZ R128, R120, c[0x0][0x2d0], -R151.reuse ;  /* 0x0000b40078807a23 */ /* 0x100fe20000010897 */
[----:B------:R-:W-:Y:S01]  /*11e80*/  MUFU.EX2 R119, R119 ;  /* 0x0000007700777308 */ /* 0x000fe20000000800 */
[----:B------:R-:W-:Y:S01]  /*11e90*/  FMUL.FTZ R4, R3, c[0x0][0x2d0] ;  /* 0x0000b40003047a20 */ /* 0x000fe20000410000 */
[C---:B------:R-:W-:Y:S01]  /*11ea0*/  FSETP.NEU.FTZ.AND P0, PT, R116.reuse, -INF , PT ;  /* 0xff8000007400780b */ /* 0x040fe20003f1d000 */
[----:B------:R-:W-:Y:S02]  /*11eb0*/  FMUL.FTZ R134, R116, c[0x0][0x2d0] ;  /* 0x0000b40074867a20 */ /* 0x000fe40000410000 */
[--C-:B------:R-:W-:Y:S01]  /*11ec0*/  FFMA.FTZ R141, R152, c[0x0][0x2d0], -R151.reuse ;  /* 0x0000b400988d7a23 */ /* 0x100fe20000010897 */
[----:B------:R-:W-:Y:S01]  /*11ed0*/  FSEL R5, R116, RZ, P0 ;  /* 0x000000ff74057208 */ /* 0x000fe20000000000 */
[--C-:B------:R-:W-:Y:S01]  /*11ee0*/  FFMA.FTZ R144, R144, c[0x0][0x2d0], -R151.reuse ;  /* 0x0000b40090907a23 */ /* 0x100fe20000010897 */
[----:B------:R-:W-:Y:S01]  /*11ef0*/  FSEL R134, R134, RZ, P0 ;  /* 0x000000ff86867208 */ /* 0x000fe20000000000 */
[--C-:B------:R-:W-:Y:S01]  /*11f00*/  FFMA.FTZ R147, R150, c[0x0][0x2d0], -R151.reuse ;  /* 0x0000b40096937a23 */ /* 0x100fe20000010897 */
[----:B------:R-:W1:Y:S01]  /*11f10*/  MUFU.EX2 R3, R4 ;  /* 0x0000000400037308 */ /* 0x000e620000000800 */
[----:B------:R-:W-:Y:S01]  /*11f20*/  FADD.FTZ R5, -R5, R2 ;  /* 0x0000000205057221 */ /* 0x000fe20000010100 */
[----:B------:R-:W-:Y:S01]  /*11f30*/  ISETP.GT.AND P0, PT, R230, R225, PT ;  /* 0x000000e1e600720c */ /* 0x000fe20003f04270 */
[--C-:B------:R-:W-:Y:S02]  /*11f40*/  FFMA.FTZ R132, R13, c[0x0][0x2d0], -R134.reuse ;  /* 0x0000b4000d847a23 */ /* 0x100fe40000010886 */
[----:B------:R-:W2:Y:S01]  /*11f50*/  LDSM.16.MT88.4 R12, [R204+0x100] ;  /* 0x00010000cc0c783b */ /* 0x000ea20000004200 */
[--C-:B------:R-:W-:Y:S02]  /*11f60*/  FFMA.FTZ R133, R17, c[0x0][0x2d0], -R134.reuse ;  /* 0x0000b40011857a23 */ /* 0x100fe40000010886 */
[--C-:B------:R-:W-:Y:S02]  /*11f70*/  FFMA.FTZ R131, R9, c[0x0][0x2d0], -R134.reuse ;  /* 0x0000b40009837a23 */ /* 0x100fe40000010886 */
[--C-:B------:R-:W-:Y:S01]  /*11f80*/  FFMA.FTZ R130, R11, c[0x0][0x2d0], -R134.reuse ;  /* 0x0000b4000b827a23 */ /* 0x100fe20000010886 */
[----:B------:R-:W3:Y:S01]  /*11f90*/  MUFU.EX2 R128, R128 ;  /* 0x0000008000807308 */ /* 0x000ee20000000800 */
[----:B------:R-:W-:Y:S02]  /*11fa0*/  FMUL.FTZ R2, R5, c[0x0][0x2d0] ;  /* 0x0000b40005027a20 */ /* 0x000fe40000410000 */
[--C-:B------:R-:W-:Y:S02]  /*11fb0*/  FFMA.FTZ R148, R148, c[0x0][0x2d0], -R151.reuse ;  /* 0x0000b40094947a23 */ /* 0x100fe40000010897 */
[--C-:B------:R-:W-:Y:S02]  /*11fc0*/  FFMA.FTZ R150, R235, c[0x0][0x2d0], -R134.reuse ;  /* 0x0000b400eb967a23 */ /* 0x100fe40000010886 */
[--C-:B------:R-:W-:Y:S02]  /*11fd0*/  FFMA.FTZ R153, R153, c[0x0][0x2d0], -R134.reuse ;  /* 0x0000b40099997a23 */ /* 0x100fe40000010886 */
[--C-:B------:R-:W-:Y:S01]  /*11fe0*/  FFMA.FTZ R152, R233, c[0x0][0x2d0], -R134.reuse ;  /* 0x0000b400e9987a23 */ /* 0x100fe20000010886 */
[----:B------:R-:W4:Y:S01]  /*11ff0*/  MUFU.EX2 R2, R2 ;  /* 0x0000000200027308 */ /* 0x000f220000000800 */
[--C-:B------:R-:W-:Y:S02]  /*12000*/  FFMA.FTZ R155, R155, c[0x0][0x2d0], -R134.reuse ;  /* 0x0000b4009b9b7a23 */ /* 0x100fe40000010886 */
[C---:B-1----:R-:W-:Y:S02]  /*12010*/  FMUL.FTZ R4, R3.reuse, R112 ;  /* 0x0000007003047220 */ /* 0x042fe40000410000 */
[C---:B------:R-:W-:Y:S02]  /*12020*/  FMUL.FTZ R5, R3.reuse, R113 ;  /* 0x0000007103057220 */ /* 0x040fe40000410000 */
[C---:B------:R-:W-:Y:S02]  /*12030*/  FMUL.FTZ R8, R3.reuse, R108 ;  /* 0x0000006c03087220 */ /* 0x040fe40000410000 */
[C---:B------:R-:W-:Y:S01]  /*12040*/  FMUL.FTZ R9, R3.reuse, R109 ;  /* 0x0000006d03097220 */ /* 0x040fe20000410000 */
[----:B------:R-:W-:Y:S01]  /*12050*/  MUFU.EX2 R118, R118 ;  /* 0x0000007600767308 */ /* 0x000fe20000000800 */
[C---:B------:R-:W-:Y:S02]  /*12060*/  FMUL.FTZ R16, R3.reuse, R72 ;  /* 0x0000004803107220 */ /* 0x040fe40000410000 */
[----:B------:R-:W-:Y:S01]  /*12070*/  FMUL.FTZ R17, R3, R73 ;  /* 0x0000004903117220 */ /* 0x000fe20000410000 */
[----:B---3--:R-:W-:Y:S01]  /*12080*/  F2FP.PACK_AB R120, R119, R128 ;  /* 0x000000807778723e */ /* 0x008fe200000000ff */
[C---:B------:R-:W-:Y:S02]  /*12090*/  FMUL.FTZ R24, R3.reuse, R80 ;  /* 0x0000005003187220 */ /* 0x040fe40000410000 */
[C---:B------:R-:W-:Y:S02]  /*120a0*/  FMUL.FTZ R25, R3.reuse, R81 ;  /* 0x0000005103197220 */ /* 0x040fe40000410000 */
[C---:B------:R-:W-:Y:S01]  /*120b0*/  FMUL.FTZ R32, R3.reuse, R88 ;  /* 0x0000005803207220 */ /* 0x040fe20000410000 */
[----:B------:R-:W1:Y:S01]  /*120c0*/  MUFU.EX2 R129, R129 ;  /* 0x0000008100817308 */ /* 0x000e620000000800 */
[C---:B------:R-:W-:Y:S02]  /*120d0*/  FMUL.FTZ R33, R3.reuse, R89 ;  /* 0x0000005903217220 */ /* 0x040fe40000410000 */
[----:B------:R-:W-:Y:S02]  /*120e0*/  FMUL.FTZ R40, R3, R96 ;  /* 0x0000006003287220 */ /* 0x000fe40000410000 */
[C---:B----4-:R-:W-:Y:S02]  /*120f0*/  FMUL.FTZ R6, R2.reuse, R114 ;  /* 0x0000007202067220 */ /* 0x050fe40000410000 */
        /* <DEDUP_REMOVED lines=9> */
[----:B------:R-:W3:Y:S01]  /*12190*/  MUFU.EX2 R132, R132 ;  /* 0x0000008400847308 */ /* 0x000ee20000000800 */
[C---:B------:R-:W-:Y:S01]  /*121a0*/  FMUL.FTZ R34, R2.reuse, R90 ;  /* 0x0000005a02227220 */ /* 0x040fe20000410000 */
[----:B------:R-:W-:Y:S01]  /*121b0*/  LDSM.16.MT88.4 R72, [R201+0x3100] ;  /* 0x00310000c948783b */ /* 0x000fe20000004200 */
[C---:B------:R-:W-:Y:S01]  /*121c0*/  FMUL.FTZ R35, R2.reuse, R91 ;  /* 0x0000005b02237220 */ /* 0x040fe20000410000 */
[----:B-1----:R-:W-:Y:S01]  /*121d0*/  F2FP.PACK_AB R122, R129, R118 ;  /* 0x00000076817a723e */ /* 0x002fe200000000ff */
[C---:B------:R-:W-:Y:S02]  /*121e0*/  FMUL.FTZ R41, R3.reuse, R97 ;  /* 0x0000006103297220 */ /* 0x040fe40000410000 */
[C---:B------:R-:W-:Y:S02]  /*121f0*/  FMUL.FTZ R42, R2.reuse, R98 ;  /* 0x00000062022a7220 */ /* 0x040fe40000410000 */
[C---:B------:R-:W-:Y:S01]  /*12200*/  FMUL.FTZ R43, R2.reuse, R99 ;  /* 0x00000063022b7220 */ /* 0x040fe20000410000 */
[----:B------:R-:W-:Y:S01]  /*12210*/  MUFU.EX2 R131, R131 ;  /* 0x0000008300837308 */ /* 0x000fe20000000800 */
[----:B------:R-:W-:Y:S01]  /*12220*/  LDSM.16.MT88.4 R80, [R204+0x900] ;  /* 0x00090000cc50783b */ /* 0x000fe20000004200 */
[C---:B------:R-:W-:Y:S02]  /*12230*/  FMUL.FTZ R48, R3.reuse, R104 ;  /* 0x0000006803307220 */ /* 0x040fe40000410000 */
[C---:B------:R-:W-:Y:S02]  /*12240*/  FMUL.FTZ R49, R3.reuse, R105 ;  /* 0x0000006903317220 */ /* 0x040fe40000410000 */
[C---:B------:R-:W-:Y:S02]  /*12250*/  FMUL.FTZ R50, R2.reuse, R106 ;  /* 0x0000006a02327220 */ /* 0x040fe40000410000 */
[----:B------:R-:W-:Y:S01]  /*12260*/  FMUL.FTZ R51, R2, R107 ;  /* 0x0000006b02337220 */ /* 0x000fe20000410000 */
[----:B------:R-:W-:Y:S01]  /*12270*/  LDSM.16.MT88.4 R88, [R200+0x900] ;  /* 0x00090000c858783b */ /* 0x000fe20000004200 */
[----:B------:R-:W1:Y:S01]  /*12280*/  MUFU.EX2 R130, R130 ;  /* 0x0000008200827308 */ /* 0x000e620000000800 */
[C---:B------:R-:W-:Y:S02]  /*12290*/  FMUL.FTZ R52, R3.reuse, R52 ;  /* 0x0000003403347220 */ /* 0x040fe40000410000 */
[C---:B------:R-:W-:Y:S01]  /*122a0*/  FMUL.FTZ R53, R3.reuse, R53 ;  /* 0x0000003503357220 */ /* 0x040fe20000410000 */
[----:B---3--:R-:W-:Y:S01]  /*122b0*/  F2FP.PACK_AB R121, R132, R133 ;  /* 0x000000858479723e */ /* 0x008fe200000000ff */
[C---:B------:R-:W-:Y:S02]  /*122c0*/  FMUL.FTZ R54, R2.reuse, R54 ;  /* 0x0000003602367220 */ /* 0x040fe40000410000 */
        /* <DEDUP_REMOVED lines=11> */
[----:B------:R-:W-:Y:S01]  /*12380*/  FMUL.FTZ R62, R2, R62 ;  /* 0x0000003e023e7220 */ /* 0x000fe20000410000 */
[----:B-1----:R-:W-:Y:S01]  /*12390*/  F2FP.PACK_AB R123, R130, R131 ;  /* 0x00000083827b723e */ /* 0x002fe200000000ff */
[C---:B------:R-:W-:Y:S02]  /*123a0*/  FMUL.FTZ R63, R2.reuse, R63 ;  /* 0x0000003f023f7220 */ /* 0x040fe40000410000 */
[C---:B------:R-:W-:Y:S02]  /*123b0*/  FMUL.FTZ R64, R3.reuse, R64 ;  /* 0x0000004003407220 */ /* 0x040fe40000410000 */
[C---:B------:R-:W-:Y:S02]  /*123c0*/  FMUL.FTZ R65, R3.reuse, R65 ;  /* 0x0000004103417220 */ /* 0x040fe40000410000 */
[C---:B--2---:R-:W-:Y:S01]  /*123d0*/  HMMA.16816.F32 R4, R120.reuse, R12, R4 ;  /* 0x0000000c7804723c */ /* 0x044fe20000001804 */
[----:B------:R-:W-:Y:S04]  /*123e0*/  MUFU.EX2 R147, R147 ;  /* 0x0000009300937308 */ /* 0x000fe80000000800 */
[C---:B------:R-:W-:Y:S02]  /*123f0*/  FMUL.FTZ R66, R2.reuse, R66 ;  /* 0x0000004202427220 */ /* 0x040fe40000410000 */
[C---:B------:R-:W-:Y:S01]  /*12400*/  FMUL.FTZ R12, R3.reuse, R68 ;  /* 0x00000044030c7220 */ /* 0x040fe20000410000 */
[C---:B------:R-:W-:Y:S03]  /*12410*/  HMMA.16816.F32 R8, R120.reuse, R14, R8 ;  /* 0x0000000e7808723c */ /* 0x040fe60000001808 */
[----:B------:R-:W-:Y:S01]  /*12420*/  MUFU.EX2 R148, R148 ;  /* 0x0000009400947308 */ /* 0x000fe20000000800 */
[C---:B------:R-:W-:Y:S02]  /*12430*/  FMUL.FTZ R13, R3.reuse, R69 ;  /* 0x00000045030d7220 */ /* 0x040fe40000410000 */
[C---:B------:R-:W-:Y:S02]  /*12440*/  FMUL.FTZ R67, R2.reuse, R67 ;  /* 0x0000004302437220 */ /* 0x040fe40000410000 */
[C---:B------:R-:W-:Y:S04]  /*12450*/  FMUL.FTZ R14, R2.reuse, R70 ;  /* 0x00000046020e7220 */ /* 0x040fe80000410000 */
[----:B------:R-:W-:Y:S01]  /*12460*/  FMUL.FTZ R15, R2, R71 ;  /* 0x00000047020f7220 */ /* 0x000fe20000410000 */
[----:B------:R-:W-:Y:S01]  /*12470*/  MUFU.EX2 R150, R150 ;  /* 0x0000009600967308 */ /* 0x000fe20000000800 */
[----:B------:R-:W1:Y:S01]  /*12480*/  LDSM.16.MT88.4 R68, [R202+0x3100] ;  /* 0x00310000ca44783b */ /* 0x000e620000004200 */
[--C-:B------:R-:W-:Y:S02]  /*12490*/  FFMA.FTZ R233, R238, c[0x0][0x2d0], -R151.reuse ;  /* 0x0000b400eee97a23 */ /* 0x100fe40000010897 */
[--C-:B------:R-:W-:Y:S02]  /*124a0*/  FFMA.FTZ R162, R162, c[0x0][0x2d0], -R151.reuse ;  /* 0x0000b400a2a27a23 */ /* 0x100fe40000010897 */
[C---:B------:R-:W-:Y:S03]  /*124b0*/  HMMA.16816.F32 R12, R120.reuse, R20, R12 ;  /* 0x00000014780c723c */ /* 0x040fe6000000180c */
[--C-:B------:R-:W-:Y:S01]  /*124c0*/  FFMA.FTZ R232, R232, c[0x0][0x2d0], -R151.reuse ;  /* 0x0000b400e8e87a23 */ /* 0x100fe20000010897 */
[----:B------:R-:W2:Y:S01]  /*124d0*/  MUFU.EX2 R153, R153 ;  /* 0x0000009900997308 */ /* 0x000ea20000000800 */
[--C-:B------:R-:W-:Y:S02]  /*124e0*/  FFMA.FTZ R235, R236, c[0x0][0x2d0], -R151.reuse ;  /* 0x0000b400eceb7a23 */ /* 0x100fe40000010897 */
[C---:B------:R-:W-:Y:S01]  /*124f0*/  FMUL.FTZ R20, R3.reuse, R76 ;  /* 0x0000004c03147220 */ /* 0x040fe20000410000 */
[C---:B------:R-:W-:Y:S04]  /*12500*/  HMMA.16816.F32 R16, R120.reuse, R22, R16 ;  /* 0x000000167810723c */ /* 0x040fe80000001810 */
[----:B------:R-:W-:Y:S02]  /*12510*/  FMUL.FTZ R21, R3, R77 ;  /* 0x0000004d03157220 */ /* 0x000fe40000410000 */
[----:B------:R-:W-:Y:S01]  /*12520*/  MUFU.EX2 R152, R152 ;  /* 0x0000009800987308 */ /* 0x000fe20000000800 */
[C---:B------:R-:W-:Y:S02]  /*12530*/  FMUL.FTZ R22, R2.reuse, R78 ;  /* 0x0000004e02167220 */ /* 0x040fe40000410000 */
[----:B------:R-:W-:Y:S02]  /*12540*/  FMUL.FTZ R23, R2, R79 ;  /* 0x0000004f02177220 */ /* 0x000fe40000410000 */
[----:B------:R-:W4:Y:S01]  /*12550*/  LDSM.16.MT88.4 R76, [R200+0x3100] ;  /* 0x00310000c84c783b */ /* 0x000f220000004200 */
[--C-:B------:R-:W-:Y:S02]  /*12560*/  FFMA.FTZ R236, R247, c[0x0][0x2d0], -R134.reuse ;  /* 0x0000b400f7ec7a23 */ /* 0x100fe40000010886 */
[--C-:B------:R-:W-:Y:S02]  /*12570*/  FFMA.FTZ R239, R239, c[0x0][0x2d0], -R134.reuse ;  /* 0x0000b400efef7a23 */ /* 0x100fe40000010886 */
[C---:B------:R-:W-:Y:S01]  /*12580*/  HMMA.16816.F32 R20, R120.reuse, R28, R20 ;  /* 0x0000001c7814723c */ /* 0x040fe20000001814 */
[----:B------:R-:W5:Y:S02]  /*12590*/  MUFU.EX2 R155, R155 ;  /* 0x0000009b009b7308 */ /* 0x000f640000000800 */
[--C-:B------:R-:W-:Y:S02]  /*125a0*/  FFMA.FTZ R238, R243, c[0x0][0x2d0], -R134.reuse ;  /* 0x0000b400f3ee7a23 */ /* 0x100fe40000010886 */
[--C-:B------:R-:W-:Y:S02]  /*125b0*/  FFMA.FTZ R241, R241, c[0x0][0x2d0], -R134.reuse ;  /* 0x0000b400f1f17a23 */ /* 0x100fe40000010886 */
[C---:B------:R-:W-:Y:S01]  /*125c0*/  FMUL.FTZ R28, R3.reuse, R84 ;  /* 0x00000054031c7220 */ /* 0x040fe20000410000 */
[C---:B------:R-:W-:Y:S03]  /*125d0*/  HMMA.16816.F32 R24, R120.reuse, R30, R24 ;  /* 0x0000001e7818723c */ /* 0x040fe60000001818 */
[----:B------:R-:W-:Y:S01]  /*125e0*/  MUFU.EX2 R233, R233 ;  /* 0x000000e900e97308 */ /* 0x000fe20000000800 */
[C---:B------:R-:W-:Y:S02]  /*125f0*/  FMUL.FTZ R29, R3.reuse, R85 ;  /* 0x00000055031d7220 */ /* 0x040fe40000410000 */
[--C-:B------:R-:W-:Y:S02]  /*12600*/  FFMA.FTZ R240, R240, c[0x0][0x2d0], -R151.reuse ;  /* 0x0000b400f0f07a23 */ /* 0x100fe40000010897 */
[C---:B------:R-:W-:Y:S04]  /*12610*/  FMUL.FTZ R30, R2.reuse, R86 ;  /* 0x00000056021e7220 */ /* 0x040fe80000410000 */
[----:B------:R-:W-:Y:S01]  /*12620*/  FMUL.FTZ R31, R2, R87 ;  /* 0x00000057021f7220 */ /* 0x000fe20000410000 */
[----:B------:R-:W1:Y:S01]  /*12630*/  MUFU.EX2 R162, R162 ;  /* 0x000000a200a27308 */ /* 0x000e620000000800 */
[----:B------:R-:W-:Y:S01]  /*12640*/  LDSM.16.MT88.4 R84, [R201+0x900] ;  /* 0x00090000c954783b */ /* 0x000fe20000004200 */
[--C-:B------:R-:W-:Y:S02]  /*12650*/  FFMA.FTZ R243, R248, c[0x0][0x2d0], -R151.reuse ;  /* 0x0000b400f8f37a23 */ /* 0x100fe40000010897 */
[--C-:B------:R-:W-:Y:S02]  /*12660*/  FFMA.FTZ R242, R242, c[0x0][0x2d0], -R151.reuse ;  /* 0x0000b400f2f27a23 */ /* 0x100fe40000010897 */
[C---:B------:R-:W-:Y:S03]  /*12670*/  HMMA.16816.F32 R28, R120.reuse, R36, R28 ;  /* 0x00000024781c723c */ /* 0x040fe6000000181c */
[--C-:B------:R-:W-:Y:S01]  /*12680*/  FFMA.FTZ R247, R244, c[0x0][0x2d0], -R151.reuse ;  /* 0x0000b400f4f77a23 */ /* 0x100fe20000010897 */
[----:B------:R-:W-:Y:S01]  /*12690*/  MUFU.EX2 R232, R232 ;  /* 0x000000e800e87308 */ /* 0x000fe20000000800 */
[--C-:B------:R-:W-:Y:S02]  /*126a0*/  FFMA.FTZ R244, R246, c[0x0][0x2d0], -R134.reuse ;  /* 0x0000b400f6f47a23 */ /* 0x100fe40000010886 */
[C---:B------:R-:W-:Y:S01]  /*126b0*/  FMUL.FTZ R36, R3.reuse, R92 ;  /* 0x0000005c03247220 */ /* 0x040fe20000410000 */
[C---:B------:R-:W-:Y:S04]  /*126c0*/  HMMA.16816.F32 R32, R120.reuse, R38, R32 ;  /* 0x000000267820723c */ /* 0x040fe80000001820 */
[----:B------:R-:W-:Y:S02]  /*126d0*/  FMUL.FTZ R37, R3, R93 ;  /* 0x0000005d03257220 */ /* 0x000fe40000410000 */
[----:B------:R-:W1:Y:S01]  /*126e0*/  MUFU.EX2 R235, R235 ;  /* 0x000000eb00eb7308 */ /* 0x000e620000000800 */
[C---:B------:R-:W-:Y:S02]  /*126f0*/  FMUL.FTZ R38, R2.reuse, R94 ;  /* 0x0000005e02267220 */ /* 0x040fe40000410000 */
[----:B------:R-:W-:Y:S02]  /*12700*/  FMUL.FTZ R39, R2, R95 ;  /* 0x0000005f02277220 */ /* 0x000fe40000410000 */
[----:B------:R-:W-:Y:S01]  /*12710*/  LDSM.16.MT88.4 R92, [R200+0x4900] ;  /* 0x00490000c85c783b */ /* 0x000fe20000004200 */
[--C-:B------:R-:W-:Y:S02]  /*12720*/  FFMA.FTZ R251, R251, c[0x0][0x2d0], -R134.reuse ;  /* 0x0000b400fbfb7a23 */ /* 0x100fe40000010886 */
[--C-:B------:R-:W-:Y:S02]  /*12730*/  FFMA.FTZ R246, R249, c[0x0][0x2d0], -R134.reuse ;  /* 0x0000b400f9f67a23 */ /* 0x100fe40000010886 */
[C---:B------:R-:W-:Y:S01]  /*12740*/  HMMA.16816.F32 R36, R120.reuse, R44, R36 ;  /* 0x0000002c7824723c */ /* 0x040fe20000001824 */
[----:B------:R-:W-:Y:S02]  /*12750*/  MUFU.EX2 R236, R236 ;  /* 0x000000ec00ec7308 */ /* 0x000fe40000000800 */
[--C-:B------:R-:W-:Y:S02]  /*12760*/  FFMA.FTZ R245, R245, c[0x0][0x2d0], -R134.reuse ;  /* 0x0000b400f5f57a23 */ /* 0x100fe40000010886 */
[--C-:B------:R-:W-:Y:S02]  /*12770*/  FFMA.FTZ R234, R234, c[0x0][0x2d0], -R151.reuse ;  /* 0x0000b400eaea7a23 */ /* 0x100fe40000010897 */
[C---:B------:R-:W-:Y:S01]  /*12780*/  FMUL.FTZ R44, R3.reuse, R100 ;  /* 0x00000064032c7220 */ /* 0x040fe20000410000 */
[C---:B------:R-:W-:Y:S03]  /*12790*/  HMMA.16816.F32 R40, R120.reuse, R46, R40 ;  /* 0x0000002e7828723c */ /* 0x040fe60000001828 */
[----:B------:R-:W2:Y:S01]  /*127a0*/  MUFU.EX2 R239, R239 ;  /* 0x000000ef00ef7308 */ /* 0x000ea20000000800 */
[----:B------:R-:W-:Y:S02]  /*127b0*/  FMUL.FTZ R45, R3, R101 ;  /* 0x00000065032d7220 */ /* 0x000fe40000410000 */
[--C-:B------:R-:W-:Y:S02]  /*127c0*/  FFMA.FTZ R249, R184, c[0x0][0x2d0], -R151.reuse ;  /* 0x0000b400b8f97a23 */ /* 0x100fe40000010897 */
[C---:B------:R-:W-:Y:S04]  /*127d0*/  FMUL.FTZ R46, R2.reuse, R102 ;  /* 0x00000066022e7220 */ /* 0x040fe80000410000 */
[----:B------:R-:W-:Y:S01]  /*127e0*/  FMUL.FTZ R47, R2, R103 ;  /* 0x00000067022f7220 */ /* 0x000fe20000410000 */
[----:B------:R-:W-:Y:S01]  /*127f0*/  MUFU.EX2 R238, R238 ;  /* 0x000000ee00ee7308 */ /* 0x000fe20000000800 */
[----:B------:R-:W-:Y:S01]  /*12800*/  LDSM.16.MT88.4 R100, [R204+0x5900] ;  /* 0x00590000cc64783b */ /* 0x000fe20000004200 */
[--C-:B------:R-:W-:Y:S02]  /*12810*/  FFMA.FTZ R160, R160, c[0x0][0x2d0], -R151.reuse ;  /* 0x0000b400a0a07a23 */ /* 0x100fe40000010897 */
[--C-:B------:R-:W-:Y:S02]  /*12820*/  FFMA.FTZ R154, R154, c[0x0][0x2d0], -R151.reuse ;  /* 0x0000b4009a9a7a23 */ /* 0x100fe40000010897 */
[C---:B-1----:R-:W-:Y:S03]  /*12830*/  HMMA.16816.F32 R44, R120.reuse, R68, R44 ;  /* 0x00000044782c723c */ /* 0x042fe6000000182c */
[--C-:B------:R-:W-:Y:S01]  /*12840*/  FFMA.FTZ R184, R237, c[0x0][0x2d0], -R134.reuse ;  /* 0x0000b400edb87a23 */ /* 0x100fe20000010886 */
[----:B------:R-:W1:Y:S01]  /*12850*/  MUFU.EX2 R241, R241 ;  /* 0x000000f100f17308 */ /* 0x000e620000000800 */
[--C-:B------:R-:W-:Y:S02]  /*12860*/  FFMA.FTZ R231, R231, c[0x0][0x2d0], -R134.reuse ;  /* 0x0000b400e7e77a23 */ /* 0x100fe40000010886 */
[----:B---3--:R-:W-:Y:S01]  /*12870*/  F2FP.PACK_AB R68, R144, R141 ;  /* 0x0000008d9044723e */ /* 0x008fe200000000ff */
[C---:B------:R-:W-:Y:S04]  /*12880*/  HMMA.16816.F32 R48, R120.reuse, R70, R48 ;  /* 0x000000467830723c */ /* 0x040fe80000001830 */
[----:B--2---:R-:W-:Y:S01]  /*12890*/  F2FP.PACK_AB R69, R153, R150 ;  /* 0x000000969945723e */ /* 0x004fe200000000ff */
[--C-:B------:R-:W-:Y:S01]  /*128a0*/  FFMA.FTZ R163, R163, c[0x0][0x2d0], -R134.reuse ;  /* 0x0000b400a3a37a23 */ /* 0x100fe20000010886 */
[----:B------:R-:W-:Y:S01]  /*128b0*/  MUFU.EX2 R240, R240 ;  /* 0x000000f000f07308 */ /* 0x000fe20000000800 */
[----:B------:R-:W-:Y:S01]  /*128c0*/  F2FP.PACK_AB R70, R148, R147 ;  /* 0x000000939446723e */ /* 0x000fe200000000ff */
[C---:B------:R-:W-:Y:S04]  /*128d0*/  HMMA.16816.F32 R52, R120.reuse, R72, R52 ;  /* 0x000000487834723c */ /* 0x040fe80000001834 */
[----:B-----5:R-:W-:Y:S01]  /*128e0*/  F2FP.PACK_AB R71, R155, R152 ;  /* 0x000000989b47723e */ /* 0x020fe200000000ff */
[--C-:B------:R-:W-:Y:S02]  /*128f0*/  FFMA.FTZ R248, R161, c[0x0][0x2d0], -R134.reuse ;  /* 0x0000b400a1f87a23 */ /* 0x100fe40000010886 */
[--C-:B------:R-:W-:Y:S01]  /*12900*/  FFMA.FTZ R146, R146, c[0x0][0x2d0], -R151.reuse ;  /* 0x0000b40092927a23 */ /* 0x100fe20000010897 */
[C---:B------:R-:W-:Y:S01]  /*12910*/  HMMA.16816.F32 R56, R120.reuse, R74, R56 ;  /* 0x0000004a7838723c */ /* 0x040fe20000001838 */
[----:B------:R-:W2:Y:S01]  /*12920*/  LDSM.16.MT88.4 R72, [R202+0x900] ;  /* 0x00090000ca48783b */ /* 0x000ea20000004200 */
[----:B------:R-:W-:Y:S02]  /*12930*/  MUFU.EX2 R243, R243 ;  /* 0x000000f300f37308 */ /* 0x000fe40000000800 */
[--C-:B------:R-:W-:Y:S02]  /*12940*/  FFMA.FTZ R145, R145, c[0x0][0x2d0], -R151.reuse ;  /* 0x0000b40091917a23 */ /* 0x100fe40000010897 */
[--C-:B------:R-:W-:Y:S02]  /*12950*/  FFMA.FTZ R142, R142, c[0x0][0x2d0], -R151.reuse ;  /* 0x0000b4008e8e7a23 */ /* 0x100fe40000010897 */
[C---:B----4-:R-:W-:Y:S04]  /*12960*/  HMMA.16816.F32 R60, R120.reuse, R76, R60 ;  /* 0x0000004c783c723c */ /* 0x050fe8000000183c */
[----:B------:R-:W-:Y:S01]  /*12970*/  MUFU.EX2 R242, R242 ;  /* 0x000000f200f27308 */ /* 0x000fe20000000800 */
[----:B------:R-:W-:Y:S02]  /*12980*/  FFMA.FTZ R151, R140, c[0x0][0x2d0], -R151 ;  /* 0x0000b4008c977a23 */ /* 0x000fe40000010897 */
[--C-:B------:R-:W-:Y:S01]  /*12990*/  FFMA.FTZ R140, R149, c[0x0][0x2d0], -R134.reuse ;  /* 0x0000b400958c7a23 */ /* 0x100fe20000010886 */
[----:B------:R-:W-:Y:S01]  /*129a0*/  HMMA.16816.F32 R64, R120, R78, R64 ;  /* 0x0000004e7840723c */ /* 0x000fe20000001840 */
[----:B------:R-:W3:Y:S03]  /*129b0*/  LDSM.16.MT88.4 R76, [R204+0x3900] ;  /* 0x00390000cc4c783b */ /* 0x000ee60000004200 */
[--C-:B------:R-:W-:Y:S02]  /*129c0*/  FFMA.FTZ R143, R143, c[0x0][0x2d0], -R134.reuse ;  /* 0x0000b4008f8f7a23 */ /* 0x100fe40000010886 */
[----:B------:R-:W-:Y:S01]  /*129d0*/  MUFU.EX2 R247, R247 ;  /* 0x000000f700f77308 */ /* 0x000fe20000000800 */
[--C-:B------:R-:W-:Y:S01]  /*129e0*/  FFMA.FTZ R135, R135, c[0x0][0x2d0], -R134.reuse ;  /* 0x0000b40087877a23 */ /* 0x100fe20000010886 */
[C---:B------:R-:W-:Y:S05]  /*129f0*/  HMMA.16816.F32 R4, R68.reuse, R80, R4 ;  /* 0x000000504404723c */ /* 0x040fea0000001804 */
[----:B------:R-:W-:Y:S02]  /*12a00*/  FFMA.FTZ R134, R117, c[0x0][0x2d0], -R134 ;  /* 0x0000b40075867a23 */ /* 0x000fe40000010886 */
[----:B------:R-:W-:Y:S01]  /*12a10*/  FFMA.FTZ R128, R3, R224, R128 ;  /* 0x000000e003807223 */ /* 0x000fe20000010080 */
[C---:B------:R-:W-:Y:S01]  /*12a20*/  HMMA.16816.F32 R8, R68.reuse, R82, R8 ;  /* 0x000000524408723c */ /* 0x040fe20000001808 */
[----:B------:R-:W-:Y:S01]  /*12a30*/  LDSM.16.MT88.4 R80, [R201+0x3900] ;  /* 0x00390000c950783b */ /* 0x000fe20000004200 */
[----:B------:R-:W-:Y:S02]  /*12a40*/  MUFU.EX2 R244, R244 ;  /* 0x000000f400f47308 */ /* 0x000fe40000000800 */
[----:B------:R-:W-:Y:S02]  /*12a50*/  FFMA.FTZ R133, R2, R223, R133 ;  /* 0x000000df02857223 */ /* 0x000fe40000010085 */
[----:B------:R-:W-:Y:S02]  /*12a60*/  FADD.FTZ R119, R119, R128 ;  /* 0x0000008077777221 */ /* 0x000fe40000010000 */
[----:B------:R-:W-:Y:S01]  /*12a70*/  FADD.FTZ R132, R132, R133 ;  /* 0x0000008584847221 */ /* 0x000fe20000010000 */
[C---:B--2---:R-:W-:Y:S03]  /*12a80*/  HMMA.16816.F32 R12, R68.reuse, R72, R12 ;  /* 0x00000048440c723c */ /* 0x044fe6000000180c */
[----:B------:R-:W-:Y:S01]  /*12a90*/  MUFU.EX2 R251, R251 ;  /* 0x000000fb00fb7308 */ /* 0x000fe20000000800 */
[----:B------:R-:W-:Y:S02]  /*12aa0*/  FADD.FTZ R118, R118, R119 ;  /* 0x0000007776767221 */ /* 0x000fe40000010000 */
[----:B------:R-:W-:Y:S02]  /*12ab0*/  FADD.FTZ R3, R131, R132 ;  /* 0x0000008483037221 */ /* 0x000fe40000010000 */
[C---:B------:R-:W-:Y:S01]  /*12ac0*/  HMMA.16816.F32 R16, R68.reuse, R74, R16 ;  /* 0x0000004a4410723c */ /* 0x040fe20000001810 */
[----:B------:R-:W2:Y:S03]  /*12ad0*/  LDSM.16.MT88.4 R72, [R202+0x3900] ;  /* 0x00390000ca48783b */ /* 0x000ea60000004200 */
[----:B------:R-:W-:Y:S01]  /*12ae0*/  FADD.FTZ R118, R129, R118 ;  /* 0x0000007681767221 */ /* 0x000fe20000010000 */
[----:B------:R-:W-:Y:S01]  /*12af0*/  MUFU.EX2 R246, R246 ;  /* 0x000000f600f67308 */ /* 0x000fe20000000800 */
[----:B------:R-:W-:Y:S02]  /*12b00*/  FADD.FTZ R3, R130, R3 ;  /* 0x0000000382037221 */ /* 0x000fe40000010000 */
[C---:B------:R-:W-:Y:S04]  /*12b10*/  HMMA.16816.F32 R20, R68.reuse, R84, R20 ;  /* 0x000000544414723c */ /* 0x040fe80000001814 */
[----:B------:R-:W-:Y:S02]  /*12b20*/  FADD.FTZ R141, R141, R118 ;  /* 0x000000768d8d7221 */ /* 0x000fe40000010000 */
[----:B------:R-:W-:Y:S01]  /*12b30*/  FADD.FTZ R150, R150, R3 ;  /* 0x0000000396967221 */ /* 0x000fe20000010000 */
[----:B------:R-:W-:Y:S01]  /*12b40*/  MUFU.EX2 R245, R245 ;  /* 0x000000f500f57308 */ /* 0x000fe20000000800 */
[C---:B------:R-:W-:Y:S01]  /*12b50*/  HMMA.16816.F32 R24, R68.reuse, R86, R24 ;  /* 0x000000564418723c */ /* 0x040fe20000001818 */
[----:B------:R-:W4:Y:S03]  /*12b60*/  LDSM.16.MT88.4 R84, [R200+0x3900] ;  /* 0x00390000c854783b */ /* 0x000f260000004200 */
[----:B------:R-:W-:Y:S02]  /*12b70*/  FADD.FTZ R144, R144, R141 ;  /* 0x0000008d90907221 */ /* 0x000fe40000010000 */
[----:B------:R-:W-:Y:S02]  /*12b80*/  FADD.FTZ R153, R153, R150 ;  /* 0x0000009699997221 */ /* 0x000fe40000010000 */
[C---:B------:R-:W-:Y:S01]  /*12b90*/  HMMA.16816.F32 R28, R68.reuse, R88, R28 ;  /* 0x00000058441c723c */ /* 0x040fe2000000181c */
[----:B------:R-:W-:Y:S03]  /*12ba0*/  MUFU.EX2 R234, R234 ;  /* 0x000000ea00ea7308 */ /* 0x000fe60000000800 */
[----:B------:R-:W-:Y:S02]  /*12bb0*/  FADD.FTZ R147, R147, R144 ;  /* 0x0000009093937221 */ /* 0x000fe40000010000 */
[----:B------:R-:W-:Y:S02]  /*12bc0*/  FADD.FTZ R152, R152, R153 ;  /* 0x0000009998987221 */ /* 0x000fe40000010000 */
[C---:B------:R-:W-:Y:S01]  /*12bd0*/  HMMA.16816.F32 R32, R68.reuse, R90, R32 ;  /* 0x0000005a4420723c */ /* 0x040fe20000001820 */
[----:B------:R-:W-:Y:S02]  /*12be0*/  LDSM.16.MT88.4 R88, [R200+0x4100] ;  /* 0x00410000c858783b */ /* 0x000fe40000004200 */
[----:B------:R-:W-:Y:S01]  /*12bf0*/  MUFU.EX2 R249, R249 ;  /* 0x000000f900f97308 */ /* 0x000fe20000000800 */
[----:B------:R-:W-:Y:S02]  /*12c00*/  FADD.FTZ R148, R148, R147 ;  /* 0x0000009394947221 */ /* 0x000fe40000010000 */
[----:B------:R-:W-:Y:S02]  /*12c10*/  FADD.FTZ R155, R155, R152 ;  /* 0x000000989b9b7221 */ /* 0x000fe40000010000 */
[C---:B---3--:R-:W-:Y:S05]  /*12c20*/  HMMA.16816.F32 R36, R68.reuse, R76, R36 ;  /* 0x0000004c4424723c */ /* 0x048fea0000001824 */
[----:B------:R-:W-:Y:S03]  /*12c30*/  MUFU.EX2 R160, R160 ;  /* 0x000000a000a07308 */ /* 0x000fe60000000800 */
[C---:B------:R-:W-:Y:S01]  /*12c40*/  HMMA.16816.F32 R40, R68.reuse, R78, R40 ;  /* 0x0000004e4428723c */ /* 0x040fe20000001828 */
[----:B------:R-:W-:Y:S06]  /*12c50*/  LDSM.16.MT88.4 R76, [R202+0x1100] ;  /* 0x00110000ca4c783b */ /* 0x000fec0000004200 */
[----:B------:R-:W-:Y:S01]  /*12c60*/  MUFU.EX2 R154, R154 ;  /* 0x0000009a009a7308 */ /* 0x000fe20000000800 */
[C---:B--2---:R-:W-:Y:S08]  /*12c70*/  HMMA.16816.F32 R44, R68.reuse, R72, R44 ;  /* 0x00000048442c723c */ /* 0x044ff0000000182c */
[C---:B------:R-:W-:Y:S01]  /*12c80*/  HMMA.16816.F32 R48, R68.reuse, R74, R48 ;  /* 0x0000004a4430723c */ /* 0x040fe20000001830 */
[----:B------:R-:W2:Y:S01]  /*12c90*/  LDSM.16.MT88.4 R72, [R204+0x1100] ;  /* 0x00110000cc48783b */ /* 0x000ea20000004200 */
[----:B------:R-:W-:Y:S06]  /*12ca0*/  MUFU.EX2 R184, R184 ;  /* 0x000000b800b87308 */ /* 0x000fec0000000800 */
[C---:B------:R-:W-:Y:S04]  /*12cb0*/  HMMA.16816.F32 R52, R68.reuse, R80, R52 ;  /* 0x000000504434723c */ /* 0x040fe80000001834 */
[----:B------:R-:W-:Y:S04]  /*12cc0*/  MUFU.EX2 R231, R231 ;  /* 0x000000e700e77308 */ /* 0x000fe80000000800 */
[C---:B------:R-:W-:Y:S01]  /*12cd0*/  HMMA.16816.F32 R56, R68.reuse, R82, R56 ;  /* 0x000000524438723c */ /* 0x040fe20000001838 */
[----:B------:R-:W3:Y:S05]  /*12ce0*/  LDSM.16.MT88.4 R80, [R201+0x1100] ;  /* 0x00110000c950783b */ /* 0x000eea0000004200 */
[----:B------:R-:W-:Y:S02]  /*12cf0*/  MUFU.EX2 R163, R163 ;  /* 0x000000a300a37308 */ /* 0x000fe40000000800 */
[C---:B----4-:R-:W-:Y:S08]  /*12d00*/  HMMA.16816.F32 R60, R68.reuse, R84, R60 ;  /* 0x00000054443c723c */ /* 0x050ff0000000183c */
[----:B------:R-:W-:Y:S01]  /*12d10*/  HMMA.16816.F32 R64, R68, R86, R64 ;  /* 0x000000564440723c */ /* 0x000fe20000001840 */
[----:B------:R-:W4:Y:S01]  /*12d20*/  LDSM.16.MT88.4 R84, [R200+0x1100] ;  /* 0x00110000c854783b */ /* 0x000f220000004200 */
[----:B------:R-:W-:Y:S05]  /*12d30*/  MUFU.EX2 R248, R248 ;  /* 0x000000f800f87308 */ /* 0x000fea0000000800 */
[----:B------:R-:W-:Y:S01]  /*12d40*/  F2FP.PACK_AB R68, R162, R233 ;  /* 0x000000e9a244723e */ /* 0x000fe200000000ff */
[----:B------:R-:W-:Y:S01]  /*12d50*/  FADD.FTZ R233, R233, R148 ;  /* 0x00000094e9e97221 */ /* 0x000fe20000010000 */
[----:B------:R-:W-:Y:S03]  /*12d60*/  F2FP.PACK_AB R70, R235, R232 ;  /* 0x000000e8eb46723e */ /* 0x000fe600000000ff */
[----:B------:R-:W-:Y:S01]  /*12d70*/  F2FP.PACK_AB R69, R239, R236 ;  /* 0x000000ecef45723e */ /* 0x000fe200000000ff */
[----:B------:R-:W-:Y:S01]  /*12d80*/  MUFU.EX2 R146, R146 ;  /* 0x0000009200927308 */ /* 0x000fe20000000800 */
[----:B-1----:R-:W-:Y:S01]  /*12d90*/  F2FP.PACK_AB R71, R241, R238 ;  /* 0x000000eef147723e */ /* 0x002fe200000000ff */
[----:B------:R-:W-:Y:S02]  /*12da0*/  FADD.FTZ R236, R236, R155 ;  /* 0x0000009becec7221 */ /* 0x000fe40000010000 */
[----:B------:R-:W-:Y:S02]  /*12db0*/  FADD.FTZ R233, R162, R233 ;  /* 0x000000e9a2e97221 */ /* 0x000fe40000010000 */
[----:B------:R-:W-:Y:S02]  /*12dc0*/  FADD.FTZ R239, R239, R236 ;  /* 0x000000ecefef7221 */ /* 0x000fe40000010000 */
[C---:B--2---:R-:W-:Y:S02]  /*12dd0*/  HMMA.16816.F32 R4, R68.reuse, R72, R4 ;  /* 0x000000484404723c */ /* 0x044fe40000001804 */
[----:B------:R-:W1:Y:S01]  /*12de0*/  MUFU.EX2 R145, R145 ;  /* 0x0000009100917308 */ /* 0x000e620000000800 */
[----:B------:R-:W-:Y:S02]  /*12df0*/  FADD.FTZ R232, R232, R233 ;  /* 0x000000e9e8e87221 */ /* 0x000fe40000010000 */
[----:B------:R-:W-:Y:S02]  /*12e00*/  FADD.FTZ R238, R238, R239 ;  /* 0x000000efeeee7221 */ /* 0x000fe40000010000 */
[----:B------:R-:W-:Y:S01]  /*12e10*/  FADD.FTZ R235, R235, R232 ;  /* 0x000000e8ebeb7221 */ /* 0x000fe20000010000 */
[C---:B------:R-:W-:Y:S01]  /*12e20*/  HMMA.16816.F32 R8, R68.reuse, R74, R8 ;  /* 0x0000004a4408723c */ /* 0x040fe20000001808 */
[----:B------:R-:W2:Y:S03]  /*12e30*/  LDSM.16.MT88.4 R72, [R204+0x4100] ;  /* 0x00410000cc48783b */ /* 0x000ea60000004200 */
[----:B------:R-:W-:Y:S01]  /*12e40*/  MUFU.EX2 R142, R142 ;  /* 0x0000008e008e7308 */ /* 0x000fe20000000800 */
[----:B------:R-:W-:Y:S03]  /*12e50*/  FADD.FTZ R241, R241, R238 ;  /* 0x000000eef1f17221 */ /* 0x000fe60000010000 */
[C---:B------:R-:W-:Y:S06]  /*12e60*/  HMMA.16816.F32 R12, R68.reuse, R76, R12 ;  /* 0x0000004c440c723c */ /* 0x040fec000000180c */
[----:B------:R-:W5:Y:S02]  /*12e70*/  MUFU.EX2 R151, R151 ;  /* 0x0000009700977308 */ /* 0x000f640000000800 */
[C---:B------:R-:W-:Y:S01]  /*12e80*/  HMMA.16816.F32 R16, R68.reuse, R78, R16 ;  /* 0x0000004e4410723c */ /* 0x040fe20000001810 */
[----:B------:R-:W2:Y:S03]  /*12e90*/  LDSM.16.MT88.4 R76, [R202+0x4100] ;  /* 0x00410000ca4c783b */ /* 0x000ea60000004200 */
[----:B-1----:R-:W-:Y:S04]  /*12ea0*/  F2FP.PACK_AB R120, R145, R146 ;  /* 0x000000929178723e */ /* 0x002fe800000000ff */
[C---:B---3--:R-:W-:Y:S01]  /*12eb0*/  HMMA.16816.F32 R20, R68.reuse, R80, R20 ;  /* 0x000000504414723c */ /* 0x048fe20000001814 */
[----:B------:R-:W-:Y:S07]  /*12ec0*/  MUFU.EX2 R140, R140 ;  /* 0x0000008c008c7308 */ /* 0x000fee0000000800 */
[C---:B------:R-:W-:Y:S01]  /*12ed0*/  HMMA.16816.F32 R24, R68.reuse, R82, R24 ;  /* 0x000000524418723c */ /* 0x040fe20000001818 */
[----:B------:R-:W1:Y:S02]  /*12ee0*/  LDSM.16.MT88.4 R80, [R201+0x4100] ;  /* 0x00410000c950783b */ /* 0x000e640000004200 */
[----:B------:R-:W3:Y:S01]  /*12ef0*/  MUFU.EX2 R143, R143 ;  /* 0x0000008f008f7308 */ /* 0x000ee20000000800 */
[----:B-----5:R-:W-:Y:S04]  /*12f00*/  F2FP.PACK_AB R122, R151, R142 ;  /* 0x0000008e977a723e */ /* 0x020fe800000000ff */
[C---:B----4-:R-:W-:Y:S05]  /*12f10*/  HMMA.16816.F32 R28, R68.reuse, R84, R28 ;  /* 0x00000054441c723c */ /* 0x050fea000000181c */
[----:B------:R-:W-:Y:S03]  /*12f20*/  MUFU.EX2 R135, R135 ;  /* 0x0000008700877308 */ /* 0x000fe60000000800 */
[C---:B------:R-:W-:Y:S01]  /*12f30*/  HMMA.16816.F32 R32, R68.reuse, R86, R32 ;  /* 0x000000564420723c */ /* 0x040fe20000001820 */
[----:B------:R-:W4:Y:S06]  /*12f40*/  LDSM.16.MT88.4 R84, [R204+0x1900] ;  /* 0x00190000cc54783b */ /* 0x000f2c0000004200 */
[----:B------:R-:W5:Y:S01]  /*12f50*/  MUFU.EX2 R134, R134 ;  /* 0x0000008600867308 */ /* 0x000f620000000800 */
[C---:B--2---:R-:W-:Y:S04]  /*12f60*/  HMMA.16816.F32 R36, R68.reuse, R72, R36 ;  /* 0x000000484424723c */ /* 0x044fe80000001824 */
[----:B---3--:R-:W-:Y:S04]  /*12f70*/  F2FP.PACK_AB R121, R143, R140 ;  /* 0x0000008c8f79723e */ /* 0x008fe800000000ff */
[C---:B------:R-:W-:Y:S01]  /*12f80*/  HMMA.16816.F32 R40, R68.reuse, R74, R40 ;  /* 0x0000004a4428723c */ /* 0x040fe20000001828 */
[----:B------:R-:W2:Y:S07]  /*12f90*/  LDSM.16.MT88.4 R72, [R202+0x1900] ;  /* 0x00190000ca48783b */ /* 0x000eae0000004200 */
[C---:B------:R-:W-:Y:S04]  /*12fa0*/  HMMA.16816.F32 R44, R68.reuse, R76, R44 ;  /* 0x0000004c442c723c */ /* 0x040fe8000000182c */
[----:B-----5:R-:W-:Y:S04]  /*12fb0*/  F2FP.PACK_AB R123, R134, R135 ;  /* 0x00000087867b723e */ /* 0x020fe800000000ff */
[C---:B------:R-:W-:Y:S01]  /*12fc0*/  HMMA.16816.F32 R48, R68.reuse, R78, R48 ;  /* 0x0000004e4430723c */ /* 0x040fe20000001830 */
[----:B------:R-:W3:Y:S07]  /*12fd0*/  LDSM.16.MT88.4 R76, [R201+0x1900] ;  /* 0x00190000c94c783b */ /* 0x000eee0000004200 */
[C---:B-1----:R-:W-:Y:S08]  /*12fe0*/  HMMA.16816.F32 R52, R68.reuse, R80, R52 ;  /* 0x000000504434723c */ /* 0x042ff00000001834 */
[C---:B------:R-:W-:Y:S01]  /*12ff0*/  HMMA.16816.F32 R56, R68.reuse, R82, R56 ;  /* 0x000000524438723c */ /* 0x040fe20000001838 */
[----:B------:R-:W1:Y:S07]  /*13000*/  LDSM.16.MT88.4 R80, [R200+0x1900] ;  /* 0x00190000c850783b */ /* 0x000e6e0000004200 */
        /* <DEDUP_REMOVED lines=12> */
[C---:B----4-:R-:W-:Y:S03]  /*130d0*/  HMMA.16816.F32 R4, R68.reuse, R84, R4 ;  /* 0x000000544404723c */ /* 0x050fe60000001804 */
        /* <DEDUP_REMOVED lines=9> */
[----:B------:R-:W2:Y:S07]  /*13170*/  LDSM.16.MT88.4 R72, [R202+0x4900] ;  /* 0x00490000ca48783b */ /* 0x000eae0000004200 */
[C---:B---3--:R-:W-:Y:S08]  /*13180*/  HMMA.16816.F32 R20, R68.reuse, R76, R20 ;  /* 0x0000004c4414723c */ /* 0x048ff00000001814 */
[C---:B------:R-:W-:Y:S01]  /*13190*/  HMMA.16816.F32 R24, R68.reuse, R78, R24 ;  /* 0x0000004e4418723c */ /* 0x040fe20000001818 */
[----:B------:R-:W3:Y:S07]  /*131a0*/  LDSM.16.MT88.4 R76, [R204+0x2100] ;  /* 0x00210000cc4c783b */ /* 0x000eee0000004200 */
[C---:B-1----:R-:W-:Y:S08]  /*131b0*/  HMMA.16816.F32 R28, R68.reuse, R80, R28 ;  /* 0x00000050441c723c */ /* 0x042ff0000000181c */
[C---:B------:R-:W-:Y:S01]  /*131c0*/  HMMA.16816.F32 R32, R68.reuse, R82, R32 ;  /* 0x000000524420723c */ /* 0x040fe20000001820 */
[----:B------:R-:W1:Y:S07]  /*131d0*/  LDSM.16.MT88.4 R80, [R202+0x2100] ;  /* 0x00210000ca50783b */ /* 0x000e6e0000004200 */
[C---:B----4-:R-:W-:Y:S08]  /*131e0*/  HMMA.16816.F32 R36, R68.reuse, R84, R36 ;  /* 0x000000544424723c */ /* 0x050ff00000001824 */
        /* <DEDUP_REMOVED lines=17> */
[----:B------:R-:W-:Y:S01]  /*13300*/  FADD.FTZ R163, R163, R2 ;  /* 0x00000002a3a37221 */ /* 0x000fe20000010000 */
[----:B------:R-:W-:Y:S01]  /*13310*/  IADD3 R184, R230, -0x1, RZ ;  /* 0xffffffffe6b87810 */ /* 0x000fe20007ffe0ff */
[----:B------:R-:W-:Y:S02]  /*13320*/  FADD.FTZ R3, R160, R3 ;  /* 0x00000003a0037221 */ /* 0x000fe40000010000 */
[----:B------:R-:W-:Y:S02]  /*13330*/  IMAD.MOV.U32 R2, RZ, RZ, R116 ;  /* 0x000000ffff027224 */ /* 0x000fe400078e0074 */
[C---:B---3--:R-:W-:Y:S03]  /*13340*/  HMMA.16816.F32 R4, R68.reuse, R76, R4 ;  /* 0x0000004c4404723c */ /* 0x048fe60000001804 */
[----:B------:R-:W-:Y:S05]  /*13350*/  IMAD.MOV.U32 R230, RZ, RZ, R184 ;  /* 0x000000ffffe67224 */ /* 0x000fea00078e00b8 */
[C---:B------:R-:W-:Y:S01]  /*13360*/  HMMA.16816.F32 R8, R68.reuse, R78, R8 ;  /* 0x0000004e4408723c */ /* 0x040fe20000001808 */
[----:B------:R-:W3:Y:S07]  /*13370*/  LDSM.16.MT88.4 R76, [R204+0x5100] ;  /* 0x00510000cc4c783b */ /* 0x000eee0000004200 */
        /* <DEDUP_REMOVED lines=8> */
[----:B------:R-:W4:Y:S07]  /*13400*/  LDSM.16.MT88.4 R84, [R202+0x2900] ;  /* 0x00290000ca54783b */ /* 0x000f2e0000004200 */
[C---:B---3--:R-:W-:Y:S08]  /*13410*/  HMMA.16816.F32 R36, R68.reuse, R76, R36 ;  /* 0x0000004c4424723c */ /* 0x048ff00000001824 */
[C---:B------:R-:W-:Y:S08]  /*13420*/  HMMA.16816.F32 R40, R68.reuse, R78, R40 ;  /* 0x0000004e4428723c */ /* 0x040ff00000001828 */
[C---:B-1----:R-:W-:Y:S08]  /*13430*/  HMMA.16816.F32 R44, R68.reuse, R80, R44 ;  /* 0x00000050442c723c */ /* 0x042ff0000000182c */
        /* <DEDUP_REMOVED lines=20> */
[C---:B-1----:R-:W-:Y:S07]  /*13580*/  HMMA.16816.F32 R52, R120.reuse, R4, R52 ;  /* 0x000000047834723c */ /* 0x042fee0000001834 */
[----:B------:R-:W-:Y:S01]  /*13590*/  FADD.FTZ R5, R154, R3 ;  /* 0x000000039a057221 */ /* 0x000fe20000010000 */
[C---:B------:R-:W-:Y:S04]  /*135a0*/  HMMA.16816.F32 R56, R120.reuse, R6, R56 ;  /* 0x000000067838723c */ /* 0x040fe80000001838 */
[----:B------:R-:W-:Y:S02]  /*135b0*/  FADD.FTZ R3, R248, R163 ;  /* 0x000000a3f8037221 */ /* 0x000fe40000010000 */
[----:B------:R-:W-:Y:S02]  /*135c0*/  FADD.FTZ R146, R146, R5 ;  /* 0x0000000592927221 */ /* 0x000fe40000010000 */
[C---:B--2---:R-:W-:Y:S04]  /*135d0*/  HMMA.16816.F32 R60, R120.reuse, R8, R60 ;  /* 0x00000008783c723c */ /* 0x044fe8000000183c */
[----:B------:R-:W-:Y:S02]  /*135e0*/  FADD.FTZ R140, R140, R3 ;  /* 0x000000038c8c7221 */ /* 0x000fe40000010000 */
[----:B------:R-:W-:Y:S02]  /*135f0*/  FADD.FTZ R145, R145, R146 ;  /* 0x0000009291917221 */ /* 0x000fe40000010000 */
[----:B------:R-:W-:Y:S01]  /*13600*/  FADD.FTZ R140, R143, R140 ;  /* 0x0000008c8f8c7221 */ /* 0x000fe20000010000 */
[----:B------:R-:W-:Y:S03]  /*13610*/  HMMA.16816.F32 R64, R120, R10, R64 ;  /* 0x0000000a7840723c */ /* 0x000fe60000001840 */
[----:B------:R-:W-:Y:S02]  /*13620*/  FADD.FTZ R142, R142, R145 ;  /* 0x000000918e8e7221 */ /* 0x000fe40000010000 */
[----:B------:R-:W-:Y:S02]  /*13630*/  FADD.FTZ R135, R135, R140 ;  /* 0x0000008c87877221 */ /* 0x000fe40000010000 */
[----:B------:R-:W-:Y:S02]  /*13640*/  FADD.FTZ R224, R151, R142 ;  /* 0x0000008e97e07221 */ /* 0x000fe40000010000 */
[----:B------:R-:W-:Y:S03]  /*13650*/  FADD.FTZ R223, R134, R135 ;  /* 0x0000008786df7221 */ /* 0x000fe60000010000 */
[----:B------:R-:W-:Y:S01]  /*13660*/  IMAD.MOV.U32 R3, RZ, RZ, R0 ;  /* 0x000000ffff037224 */ /* 0x000fe200078e0000 */
[----:B------:R-:W-:-:S05]  /*13670*/  @P0 BRA `(.L_x_403) ;  /* 0xffffc40000000947 */ /* 0x000fca000383ffff */
.L_x_394:
[----:B------:R-:W1:Y:S01]  /*13680*/  S2R R5, SR_CTAID.X ;  /* 0x0000000000057919 */ /* 0x000e620000002500 */
[----:B------:R-:W-:-:S02]  /*13690*/  ISETP.NE.AND P1, PT, R209, 0x1, PT ;  /* 0x00000001d100780c */ /* 0x000fc40003f25270 */
[----:B------:R-:W-:Y:S02]  /*136a0*/  ISETP.GE.AND P0, PT, R208, 0x1, PT ;  /* 0x00000001d000780c */ /* 0x000fe40003f06270 */
[----:B------:R-:W-:Y:S02]  /*136b0*/  IADD3 R2, R207, 0x1, -R212 ;  /* 0x00000001cf027810 */ /* 0x000fe40007ffe8d4 */
[----:B-1----:R-:W-:-:S07]  /*136c0*/  LEA R5, R5, 0x7f, 0x7 ;  /* 0x0000007f05057811 */ /* 0x002fce00078e38ff */
        /* <DEDUP_REMOVED lines=14> */
.L_x_405:
[----:B------:R-:W-:-:S04]  /*137b0*/  MOV R2, c[0x0][0x32c] ;  /* 0x0000cb0000027a02 */ /* 0x000fc80000000f00 */
[----:B------:R-:W-:-:S13]  /*137c0*/  ISETP.NE.AND P0, PT, R2, 0x1, PT ;  /* 0x000000010200780c */ /* 0x000fda0003f05270 */
[----:B------:R-:W-:-:S05]  /*137d0*/  @P0 IMAD.HI.U32 R2, R4, c[0x0][0x330], RZ ;  /* 0x0000cc0004020a27 */ /* 0x000fca00078e00ff */
[----:B------:R-:W-:-:S05]  /*137e0*/  @P0 SHF.R.U32.HI R4, RZ, c[0x0][0x334], R2 ;  /* 0x0000cd00ff040a19 */ /* 0x000fca0000011602 */
.L_x_406:
[----:B------:R-:W-:-:S05]  /*137f0*/  IMAD R4, R4, c[0x0][0x32c], RZ ;  /* 0x0000cb0004047a24 */ /* 0x000fca00078e02ff */
[----:B------:R-:W-:-:S04]  /*13800*/  IMNMX R3, R3, R4, !PT ;  /* 0x0000000403037217 */ /* 0x000fc80007800200 */
.L_x_404:
        /* <DEDUP_REMOVED lines=10> */
[----:B------:R-:W-:Y:S01]  /*138b0*/  IMAD.MOV.U32 R118, RZ, RZ, 0x6 ;  /* 0x00000006ff767424 */ /* 0x000fe200078e00ff */
[----:B------:R-:W-:Y:S02]  /*138c0*/  MOV R225, c[0x0][0x1e0] ;  /* 0x0000780000e17a02 */ /* 0x000fe40000000f00 */
.L_x_408:
[----:B------:R-:W-:Y:S04]  /*138d0*/  DEPBAR.LE SB0, 0x0 ;  /* 0x000080000000791a */ /* 0x000fe80000000000 */
[----:B------:R-:W-:Y:S01]  /*138e0*/  BAR.SYNC.DEFER_BLOCKING 0x0 ;  /* 0x0000000000007b1d */ /* 0x000fe20000010000 */
[----:B------:R-:W-:Y:S02]  /*138f0*/  ISETP.GT.AND P0, PT, R215, R230, PT ;  /* 0x000000e6d700720c */ /* 0x000fe40003f04270 */
[C---:B------:R-:W-:Y:S02]  /*13900*/  LOP3.LUT P4, RZ, R214.reuse, 0x40000, RZ, 0xc0, !PT ;  /* 0x00040000d6ff7812 */ /* 0x040fe4000788c0ff */
[----:B------:R-:W-:Y:S09]  /*13910*/  LOP3.LUT P3, RZ, R214, 0x20000, RZ, 0xc0, !PT ;  /* 0x00020000d6ff7812 */ /* 0x000ff2000786c0ff */
        /* <DEDUP_REMOVED lines=281> */
[----:B------:R-:W-:Y:S01]  /*14ab0*/  @P0 SHF.L.U64.HI R4, R225, R118, c[0x0][0x1e4] ;  /* 0x00007900e1040619 */ /* 0x000fe20000010276 */
        /* <DEDUP_REMOVED lines=16> */
[C---:B------:R-:W-:Y:S02]  /*14bc0*/  FMUL.FTZ R78, R2.reuse, R78 ;  /* 0x0000004e024e7220 */ /* 0x040fe40000410000 */
[C---:B------:R-:W-:Y:S02]  /*14bd0*/  FMUL.FTZ R79, R2.reuse, R79 ;  /* 0x0000004f024f7220 */ /* 0x040fe40000410000 */
        /* <DEDUP_REMOVED lines=12> */
[----:B------:R-:W-:Y:S01]  /*14ca0*/  FMUL.FTZ R87, R2, R87 ;  /* 0x0000005702577220 */ /* 0x000fe20000410000 */
[----:B------:R-:W-:Y:S01]  /*14cb0*/  ISETP.GT.AND P0, PT, R230, R231, PT ;  /* 0x000000e7e600720c */ /* 0x000fe20003f04270 */
[--C-:B------:R-:W-:Y:S01]  /*14cc0*/  FFMA.FTZ R149, R15, c[0x0][0x2d0], -R145.reuse ;  /* 0x0000b4000f957a23 */ /* 0x100fe20000010891 */
[----:B------:R-:W-:Y:S01]  /*14cd0*/  MOV R230, R184 ;  /* 0x000000b800e67202 */ /* 0x000fe20000000f00 */
        /* <DEDUP_REMOVED lines=339> */
.L_x_407:
[----:B------:R-:W-:-:S13]  /*16210*/  ISETP.GE.AND P0, PT, R184, R215, PT ;  /* 0x000000d7b800720c */ /* 0x000fda0003f06270 */
[----:B------:R-:W-:Y:S05]  /*16220*/  @!P0 BRA `(.L_x_409) ;  /* 0x00003cd000008947 */ /* 0x000fea0003800000 */
[----:B------:R-:W-:Y:S01]  /*16230*/  ISETP.NE.AND P1, PT, R209, 0x1, PT ;  /* 0x00000001d100780c */ /* 0x000fe20003f25270 */
[----:B------:R-:W-:Y:S01]  /*16240*/  UMOV UR11, 0x6 ;  /* 0x00000006000b7882 */ /* 0x000fe20000000000 */
[----:B------:R-:W-:Y:S01]  /*16250*/  IADD3 R186, P0, R226, 0x40, RZ ;  /* 0x00000040e2ba7810 */ /* 0x000fe20007f1e0ff */
[----:B------:R-:W-:Y:S01]  /*16260*/  ULDC.64 UR4, c[0x0][0x1e0] ;  /* 0x0000780000047ab9 */ /* 0x000fe20000000a00 */
[----:B------:R-:W-:Y:S01]  /*16270*/  IMAD.MOV.U32 R2, RZ, RZ, R12 ;  /* 0x000000ffff027224 */ /* 0x000fe200078e000c */
[----:B------:R-:W-:Y:S01]  /*16280*/  UIADD3 UR9, UP1, UR12, 0x80, URZ ;  /* 0x000000800c097890 */ /* 0x000fe2000ff3e03f */
[----:B------:R-:W-:Y:S01]  /*16290*/  IMAD.MOV.U32 R3, RZ, RZ, R0 ;  /* 0x000000ffff037224 */ /* 0x000fe200078e0000 */
[----:B------:R-:W-:Y:S01]  /*162a0*/  USHF.L.U64.HI UR11, UR4, UR11, UR5 ;  /* 0x0000000b040b7299 */ /* 0x000fe20008010205 */
[-C--:B------:R-:W-:Y:S01]  /*162b0*/  IADD3.X R187, RZ, R229.reuse, RZ, P0, !PT ;  /* 0x000000e5ffbb7210 */ /* 0x080fe200007fe4ff */
[----:B------:R-:W-:Y:S01]  /*162c0*/  USHF.L.U32 UR13, UR4, 0x6, URZ ;  /* 0x00000006040d7899 */ /* 0x000fe2000800063f */
[----:B------:R-:W-:Y:S01]  /*162d0*/  MOV R227, R229 ;  /* 0x000000e500e37202 */ /* 0x000fe20000000f00 */
[----:B------:R-:W-:-:S02]  /*162e0*/  UMOV UR12, 0x60 ;  /* 0x00000060000c7882 */ /* 0x000fc40000000000 */
[----:B------:R-:W-:Y:S01]  /*162f0*/  ULDC.64 UR4, c[0x0][0x208] ;  /* 0x0000820000047ab9 */ /* 0x000fe20000000a00 */
[----:B------:R-:W-:Y:S01]  /*16300*/  @P1 IMAD.HI.U32 R185, R221, c[0x0][0x2c8], RZ ;  /* 0x0000b200ddb91a27 */ /* 0x000fe200078e00ff */
[----:B------:R-:W-:Y:S02]  /*16310*/  UIADD3 UR14, UP0, UR8, 0x80, URZ ;  /* 0x00000080080e7890 */ /* 0x000fe4000ff1e03f */
[----:B------:R-:W-:Y:S02]  /*16320*/  UIMAD.WIDE.U32 UR18, UR12, UR4, URZ ;  /* 0x000000040c1272a5 */ /* 0x000fe4000f8e003f */
[----:B------:R-:W-:Y:S02]  /*16330*/  UIMAD UR5, UR12, UR5, URZ ;  /* 0x000000050c0572a4 */ /* 0x000fe4000f8e023f */
[----:B------:R-:W-:Y:S02]  /*16340*/  UIADD3.X UR6, URZ, UR6, URZ, UP1, !UPT ;  /* 0x000000063f067290 */ /* 0x000fe40008ffe43f */
[----:B------:R-:W-:-:S02]  /*16350*/  UIADD3.X UR4, URZ, UR7, URZ, UP0, !UPT ;  /* 0x000000073f047290 */ /* 0x000fc400087fe43f */
[----:B------:R-:W-:Y:S02]  /*16360*/  UIADD3 UR5, UR19, UR5, URZ ;  /* 0x0000000513057290 */ /* 0x000fe4000fffe03f */
.L_x_418:
[----:B------:R-:W-:Y:S04]  /*16370*/  DEPBAR.LE SB0, 0x0 ;  /* 0x000080000000791a */ /* 0x000fe80000000000 */
[----:B------:R-:W-:Y:S01]  /*16380*/  BAR.SYNC.DEFER_BLOCKING 0x0 ;  /* 0x0000000000007b1d */ /* 0x000fe20000010000 */
[----:B------:R-:W-:Y:S01]  /*16390*/  SHF.R.S32.HI R0, RZ, 0x1f, R184 ;  /* 0x0000001fff007819 */ /* 0x000fe200000114b8 */
[----:B------:R-:W-:Y:S01]  /*163a0*/  IMAD R31, R184, UR5, RZ ;  /* 0x00000005b81f7c24 */ /* 0x000fe2000f8e02ff */
[----:B------:R-:W-:Y:S01]  /*163b0*/  LOP3.LUT P4, RZ, R214, 0x40000, RZ, 0xc0, !PT ;  /* 0x00040000d6ff7812 */ /* 0x000fe2000788c0ff */
[----:B------:R-:W-:Y:S01]  /*163c0*/  IMAD.WIDE.U32 R38, R184, UR18, R226 ;  /* 0x00000012b8267c25 */ /* 0x000fe2000f8e00e2 */
[----:B------:R-:W-:Y:S02]  /*163d0*/  LOP3.LUT P3, RZ, R214, 0x20000, RZ, 0xc0, !PT ;  /* 0x00020000d6ff7812 */ /* 0x000fe4000786c0ff */
[----:B------:R-:W-:Y:S01]  /*163e0*/  ISETP.NE.AND P5, PT, R209, 0x1, PT ;  /* 0x00000001d100780c */ /* 0x000fe20003fa5270 */
[----:B------:R-:W-:Y:S01]  /*163f0*/  IMAD R31, R0, UR18, R31 ;  /* 0x00000012001f7c24 */ /* 0x000fe2000f8e021f */
[----:B------:R-:W-:Y:S01]  /*16400*/  LEA R36, P1, R38, c[0x0][0x1f8], 0x1 ;  /* 0x00007e0026247a11 */ /* 0x000fe200078208ff */
[----:B------:R-:W-:Y:S04]  /*16410*/  IMAD.WIDE.U32 R28, R184, UR18, R186 ;  /* 0x00000012b81c7c25 */ /* 0x000fe8000f8e00ba */
[----:B------:R-:W-:Y:S01]  /*16420*/  IMAD.IADD R0, R31, 0x1, R29 ;  /* 0x000000011f007824 */ /* 0x000fe200078e021d */
[C---:B------:R-:W-:Y:S04]  /*16430*/  LEA R44, P0, R28.reuse, c[0x0][0x1f8], 0x1 ;  /* 0x00007e001c2c7a11 */ /* 0x040fe800078008ff */
[----:B------:R-:W-:Y:S02]  /*16440*/  LEA.HI.X R45, R28, c[0x0][0x1fc], R0, 0x1, P0 ;  /* 0x00007f001c2d7a11 */ /* 0x000fe400000f0c00 */
        /* <DEDUP_REMOVED lines=33> */
[C---:B------:R-:W-:Y:S01]  /*16660*/  HMMA.16816.F32 R32, R124.reuse, R34, RZ ;  /* 0x000000227c20723c */ /* 0x040fe200000018ff */
[C---:B------:R-:W-:Y:S02]  /*16670*/  ISETP.GT.AND P0, PT, R184.reuse, R215, PT ;  /* 0x000000d7b800720c */ /* 0x040fe40003f04270 */
[----:B------:R4:W-:Y:S05]  /*16680*/  LDGSTS.E.BYPASS.LTC128B.128 [R220+0x4100], [R152.64+0x80], !P3 ;  /* 0x0410008098dc7fae */ /* 0x0009ea000d901d50 */
[----:B------:R1:W-:Y:S05]  /*16690*/  LDGSTS.E.BYPASS.LTC128B.128 [R220+0x2100], [R160.64], !P4 ;  /* 0x02100000a0dc7fae */ /* 0x0003ea000e101d50 */
[----:B------:R4:W-:Y:S01]  /*166a0*/  LDGSTS.E.BYPASS.LTC128B.128 [R220+0x5100], [R154.64], !P3 ;  /* 0x051000009adc7fae */ /* 0x0009e2000d901d50 */
[C---:B-----5:R-:W-:Y:S01]  /*166b0*/  HMMA.16816.F32 R36, R124.reuse, R40, RZ ;  /* 0x000000287c24723c */ /* 0x060fe200000018ff */
[----:B------:R-:W-:Y:S03]  /*166c0*/  @P0 IADD3 R0, R184, -0x1, RZ ;  /* 0xffffffffb8000810 */ /* 0x000fe60007ffe0ff */
        /* <DEDUP_REMOVED lines=136> */
[----:B------:R-:W-:Y:S01]  /*16f50*/  @P0 IADD3 R120, P2, R120, 0x80, RZ ;  /* 0x0000008078780810 */ /* 0x000fe20007f5e0ff */
[----:B------:R-:W-:Y:S01]  /*16f60*/  IMAD R129, R184, -0x60, RZ ;  /* 0xffffffa0b8817824 */ /* 0x000fe200078e02ff */
        /* <DEDUP_REMOVED lines=16> */
[C---:B------:R-:W-:Y:S01]  /*17070*/  @P0 IADD3 R132, P2, R130.reuse, UR13, RZ ;  /* 0x0000000d82840c10 */ /* 0x040fe2000ff5e0ff */
[----:B------:R-:W-:Y:S01]  /*17080*/  IMAD.IADD R117, R129, 0x1, -R222 ;  /* 0x0000000181757824 */ /* 0x000fe200078e0ade */
[----:B------:R-:W-:Y:S02]  /*17090*/  @P0 IADD3 R134, P1, R130, UR9, RZ ;  /* 0x0000000982860c10 */ /* 0x000fe4000ff3e0ff */
[----:B------:R4:W-:Y:S01]  /*170a0*/  @P0 LDGSTS.E.BYPASS.LTC128B.128 [R220+0x9100], [R130.64], !P4 ;  /* 0x0910000082dc0fae */ /* 0x0009e2000e101d50 */
[C---:B------:R-:W-:Y:S03]  /*170b0*/  @P0 IADD3.X R133, R131.reuse, UR11, RZ, P2, !PT ;  /* 0x0000000b83850c10 */ /* 0x040fe600097fe4ff */
[----:B------:R-:W-:Y:S01]  /*170c0*/  @P0 IADD3.X R135, R131, UR6, RZ, P1, !PT ;  /* 0x0000000683870c10 */ /* 0x000fe20008ffe4ff */
[----:B------:R4:W-:Y:S01]  /*170d0*/  @P0 LDGSTS.E.BYPASS.LTC128B.128 [R220+0xc100], [R130.64+0x80], !P3 ;  /* 0x0c10008082dc0fae */ /* 0x0009e2000d901d50 */
[----:B------:R-:W-:Y:S04]  /*170e0*/  IADD3 R119, -R222, 0x1, R129 ;  /* 0x00000001de777810 */ /* 0x000fe80007ffe181 */
[----:B------:R1:W-:Y:S01]  /*170f0*/  @P0 LDGSTS.E.BYPASS.LTC128B.128 [R220+0xa100], [R132.64], !P4 ;  /* 0x0a10000084dc0fae */ /* 0x0003e2000e101d50 */
[----:B------:R-:W-:Y:S04]  /*17100*/  IADD3 R119, -R212, R119, R207 ;  /* 0x00000077d4777210 */ /* 0x000fe80007ffe1cf */
[----:B------:R1:W-:Y:S01]  /*17110*/  @P0 LDGSTS.E.BYPASS.LTC128B.128 [R220+0xd100], [R134.64], !P3 ;  /* 0x0d10000086dc0fae */ /* 0x0003e2000d901d50 */
[----:B------:R-:W-:Y:S02]  /*17120*/  ISETP.GE.AND P3, PT, R208, 0x1, PT ;  /* 0x00000001d000780c */ /* 0x000fe40003f66270 */
[C---:B--2---:R-:W-:Y:S02]  /*17130*/  IADD3 R123, R119.reuse, c[0x0][0x328], RZ ;  /* 0x0000ca00777b7a10 */ /* 0x044fe40007ffe0ff */
[----:B------:R-:W0:Y:S01]  /*17140*/  LDGDEPBAR ;  /* 0x00000000000079af */ /* 0x000e220000000000 */
[----:B------:R-:W-:Y:S05]  /*17150*/  IADD3 R119, R119, UR10, RZ ;  /* 0x0000000a77777c10 */ /* 0x000fea000fffe0ff */
        /* <DEDUP_REMOVED lines=16> */
.L_x_412:
[----:B------:R-:W-:Y:S04]  /*17260*/  MOV R118, c[0x0][0x32c] ;  /* 0x0000cb0000767a02 */ /* 0x000fe80000000f00 */
[----:B------:R-:W-:Y:S11]  /*17270*/  ISETP.NE.AND P0, PT, R118, 0x1, PT ;  /* 0x000000017600780c */ /* 0x000ff60003f05270 */
[----:B------:R-:W-:Y:S02]  /*17280*/  @!UPT UIADD3 URZ, URZ, URZ, URZ ;  /* 0x0000003f3f3ff290 */ /* 0x000fe4000fffe03f */
[----:B------:R-:W-:Y:S05]  /*17290*/  @P0 IMAD.HI.U32 R118, R128, c[0x0][0x330], RZ ;  /* 0x0000cc0080760a27 */ /* 0x000fea00078e00ff */
[----:B------:R-:W-:Y:S02]  /*172a0*/  @P0 SHF.R.U32.HI R128, RZ, c[0x0][0x334], R118 ;  /* 0x0000cd00ff800a19 */ /* 0x000fe40000011676 */
.L_x_413:
[----:B------:R-:W-:Y:S05]  /*172b0*/  BSYNC B0 ;  /* 0x0000000000007941 */ /* 0x000fea0003800000 */
.L_x_411:
[----:B-1----:R-:W-:Y:S05]  /*172c0*/  IMAD R121, R128, c[0x0][0x32c], R117 ;  /* 0x0000cb0080797a24 */ /* 0x002fea00078e0275 */
[----:B------:R-:W-:Y:S02]  /*172d0*/  IADD3 R118, R121, c[0x0][0x32c], RZ ;  /* 0x0000cb0079767a10 */ /* 0x000fe40007ffe0ff */
[----:B------:R-:W-:Y:S02]  /*172e0*/  IMNMX R116, R116, R121, !PT ;  /* 0x0000007974747217 */ /* 0x000fe40007800200 */
[----:B------:R-:W-:Y:S02]  /*172f0*/  IMNMX R131, R131, R118, PT ;  /* 0x0000007683837217 */ /* 0x000fe40003800200 */
.L_x_410:
[C---:B------:R-:W-:Y:S01]  /*17300*/  ISETP.GE.AND P0, PT, R129.reuse, 0x2, PT ;  /* 0x000000028100780c */ /* 0x040fe20003f06270 */
[----:B------:R-:W2:Y:S01]  /*17310*/  SHFL.IDX PT, R0, R0, 0x1, 0x1c1f ;  /* 0x003c1f0000007f89 */ /* 0x000ea200000e0000 */
[C---:B------:R-:W-:Y:S02]  /*17320*/  ISETP.GE.AND P1, PT, R129.reuse, 0x9, PT ;  /* 0x000000098100780c */ /* 0x040fe40003f26270 */
[----:B------:R-:W-:Y:S02]  /*17330*/  LOP3.LUT R214, R214, 0xffff7fff, RZ, 0xc0, !PT ;  /* 0xffff7fffd6d67812 */ /* 0x000fe400078ec0ff */
[C---:B------:R-:W-:Y:S02]  /*17340*/  ISETP.GE.AND P6, PT, R129.reuse, 0x49, PT ;  /* 0x000000498100780c */ /* 0x040fe40003fc6270 */
[C---:B------:R-:W-:Y:S02]  /*17350*/  ISETP.GE.AND P5, PT, R129.reuse, 0x4a, PT ;  /* 0x0000004a8100780c */ /* 0x040fe40003fa6270 */
[C---:B------:R-:W-:Y:S02]  /*17360*/  ISETP.GE.AND P4, PT, R129.reuse, 0x51, PT ;  /* 0x000000518100780c */ /* 0x040fe40003f86270 */
[----:B------:R-:W-:Y:S02]  /*17370*/  ISETP.GE.AND P3, PT, R129, 0x52, PT ;  /* 0x000000528100780c */ /* 0x000fe40003f66270 */
[----:B------:R-:W-:Y:S02]  /*17380*/  @P0 LOP3.LUT R214, R214, 0x8000, RZ, 0xfc, !PT ;  /* 0x00008000d6d60812 */ /* 0x000fe400078efcff */
[----:B------:R-:W-:Y:S02]  /*17390*/  ISETP.GT.AND P0, PT, R116, 0x1, !P0 ;  /* 0x000000017400780c */ /* 0x000fe40004704270 */
[----:B------:R-:W-:Y:S02]  /*173a0*/  LOP3.LUT R214, R214, 0xfffeffff, RZ, 0xc0, !PT ;  /* 0xfffeffffd6d67812 */ /* 0x000fe400078ec0ff */
[----:B------:R-:W-:Y:S02]  /*173b0*/  ISETP.LT.OR P0, PT, R131, 0x2, P0 ;  /* 0x000000028300780c */ /* 0x000fe40000701670 */
[----:B------:R-:W-:Y:S02]  /*173c0*/  @P1 LOP3.LUT R214, R214, 0x10000, RZ, 0xfc, !PT ;  /* 0x00010000d6d61812 */ /* 0x000fe400078efcff */
[----:B------:R-:W-:Y:S01]  /*173d0*/  FSEL R230, R5, -INF , !P0 ;  /* 0xff80000005e67808 */ /* 0x000fe20004000000 */
[--C-:B--2---:R-:W-:Y:S01]  /*173e0*/  IMAD.IADD R123, R123, 0x1, R0.reuse ;  /* 0x000000017b7b7824 */ /* 0x104fe200078e0200 */
[----:B------:R-:W-:Y:S02]  /*173f0*/  ISETP.GT.AND P0, PT, R116, 0x8, !P1 ;  /* 0x000000087400780c */ /* 0x000fe40004f04270 */
        /* <DEDUP_REMOVED lines=102> */
[C---:B------:R-:W-:Y:S04]  /*17a60*/  ISETP.LT.OR P0, PT, R131.reuse, 0x51, P0 ;  /* 0x000000518300780c */ /* 0x040fe80000701670 */
[----:B------:R-:W-:Y:S02]  /*17a70*/  FSEL R122, R44, -INF , !P0 ;  /* 0xff8000002c7a7808 */ /* 0x000fe40004000000 */
[C---:B------:R-:W-:Y:S04]  /*17a80*/  ISETP.GT.AND P0, PT, R116.reuse, 0x51, !P3 ;  /* 0x000000517400780c */ /* 0x040fe80005f04270 */
[----:B------:R-:W-:Y:S04]  /*17a90*/  ISETP.LT.OR P0, PT, R131, 0x52, P0 ;  /* 0x000000528300780c */ /* 0x000fe80000701670 */
[----:B------:R-:W-:Y:S02]  /*17aa0*/  FSEL R121, R45, -INF , !P0 ;  /* 0xff8000002d797808 */ /* 0x000fe40004000000 */
[----:B------:R-:W-:Y:S04]  /*17ab0*/  ISETP.GT.AND P0, PT, R116, 0x58, !P2 ;  /* 0x000000587400780c */ /* 0x000fe80005704270 */
[C---:B------:R-:W-:Y:S04]  /*17ac0*/  ISETP.LT.OR P0, PT, R131.reuse, 0x59, P0 ;  /* 0x000000598300780c */ /* 0x040fe80000701670 */
[----:B------:R-:W-:Y:S02]  /*17ad0*/  FSEL R118, R48, -INF , !P0 ;  /* 0xff80000030767808 */ /* 0x000fe40004000000 */
[----:B------:R-:W-:Y:S04]  /*17ae0*/  ISETP.GT.AND P0, PT, R116, RZ, !P1 ;  /* 0x000000ff7400720c */ /* 0x000fe80004f04270 */
[----:B------:R-:W-:Y:S04]  /*17af0*/  ISETP.LT.OR P0, PT, R131, 0x1, P0 ;  /* 0x000000018300780c */ /* 0x000fe80000701670 */
[----:B------:R-:W-:Y:S01]  /*17b00*/  FSEL R12, R4, -INF , !P0 ;  /* 0xff800000040c7808 */ /* 0x000fe20004000000 */
[----:B------:R-:W-:Y:S01]  /*17b10*/  IMAD.IADD R4, R119, 0x1, R0 ;  /* 0x0000000177047824 */ /* 0x000fe200078e0200 */
        /* <DEDUP_REMOVED lines=22> */
.L_x_416:
[----:B------:R-:W-:Y:S04]  /*17c80*/  MOV R0, c[0x0][0x32c] ;  /* 0x0000cb0000007a02 */ /* 0x000fe80000000f00 */
[----:B------:R-:W-:Y:S11]  /*17c90*/  ISETP.NE.AND P0, PT, R0, 0x1, PT ;  /* 0x000000010000780c */ /* 0x000ff60003f05270 */
[----:B------:R-:W-:Y:S02]  /*17ca0*/  @!UPT UIADD3 URZ, URZ, URZ, URZ ;  /* 0x0000003f3f3ff290 */ /* 0x000fe4000fffe03f */
[----:B------:R-:W-:Y:S05]  /*17cb0*/  @P0 IMAD.HI.U32 R0, R16, c[0x0][0x330], RZ ;  /* 0x0000cc0010000a27 */ /* 0x000fea00078e00ff */
[----:B------:R-:W-:Y:S02]  /*17cc0*/  @P0 SHF.R.U32.HI R16, RZ, c[0x0][0x334], R0 ;  /* 0x0000cd00ff100a19 */ /* 0x000fe40000011600 */
.L_x_417:
[----:B------:R-:W-:Y:S05]  /*17cd0*/  BSYNC B0 ;  /* 0x0000000000007941 */ /* 0x000fea0003800000 */
.L_x_415:
[----:B------:R-:W-:Y:S05]  /*17ce0*/  IMAD R117, R16, c[0x0][0x32c], R117 ;  /* 0x0000cb0010757a24 */ /* 0x000fea00078e0275 */
[----:B------:R-:W-:Y:S02]  /*17cf0*/  IADD3 R0, R117, c[0x0][0x32c], RZ ;  /* 0x0000cb0075007a10 */ /* 0x000fe40007ffe0ff */
[----:B------:R-:W-:Y:S02]  /*17d00*/  IMNMX R4, R4, R117, !PT ;  /* 0x0000007504047217 */ /* 0x000fe40007800200 */
[----:B------:R-:W-:Y:S02]  /*17d10*/  IMNMX R123, R123, R0, PT ;  /* 0x000000007b7b7217 */ /* 0x000fe40003800200 */
.L_x_414:
[----:B------:R-:W-:Y:S02]  /*17d20*/  ISETP.GT.AND P0, PT, R4, RZ, !P1 ;  /* 0x000000ff0400720c */ /* 0x000fe40004f04270 */
[----:B------:R-:W-:Y:S02]  /*17d30*/  LOP3.LUT P1, RZ, R214, 0x800, RZ, 0xc0, !PT ;  /* 0x00000800d6ff7812 */ /* 0x000fe4000782c0ff */
        /* <DEDUP_REMOVED lines=57> */
[----:B------:R-:W-:Y:S02]  /*180d0*/  LOP3.LUT P1, RZ, R214, 0x1, RZ, 0xc0, !PT ;  /* 0x00000001d6ff7812 */ /* 0x000fe4000782c0ff */
        /* <DEDUP_REMOVED lines=51> */
[C---:B------:R-:W-:Y:S02]  /*18410*/  ISETP.GT.AND P0, PT, R4.reuse, 0x41, !P1 ;  /* 0x000000410400780c */ /* 0x040fe40004f04270 */
[----:B------:R-:W-:Y:S02]  /*18420*/  FMNMX.FTZ R0, R41, R0, !PT ;  /* 0x0000000029007209 */ /* 0x000fe40007810000 */
[----:B------:R-:W-:Y:S02]  /*18430*/  ISETP.LT.OR P0, PT, R123, 0x42, P0 ;  /* 0x000000427b00780c */ /* 0x000fe40000701670 */
[----:B-1----:R-:W-:Y:S02]  /*18440*/  FMNMX.FTZ R6, R5, R6, !PT ;  /* 0x0000000605067209 */ /* 0x002fe40007810000 */
[----:B------:R-:W-:Y:S02]  /*18450*/  FSEL R145, R39, -INF , !P0 ;  /* 0xff80000027917808 */ /* 0x000fe40004000000 */
[----:B------:R-:W-:Y:S01]  /*18460*/  ISETP.GT.AND P0, PT, R4, 0x48, !P6 ;  /* 0x000000480400780c */ /* 0x000fe20007704270 */
[----:B------:R-:W1:Y:S01]  /*18470*/  SHFL.BFLY PT, R15, R6, 0x1, 0x1f ;  /* 0x0c201f00060f7f89 */ /* 0x000e6200000e0000 */
[----:B------:R-:W-:Y:S02]  /*18480*/  FMNMX.FTZ R0, R145, R0, !PT ;  /* 0x0000000091007209 */ /* 0x000fe40007810000 */
[----:B------:R-:W-:Y:S02]  /*18490*/  ISETP.LT.OR P0, PT, R123, 0x49, P0 ;  /* 0x000000497b00780c */ /* 0x000fe40000701670 */
[----:B------:R-:W-:Y:S02]  /*184a0*/  LOP3.LUT P6, RZ, R214, 0x80000, RZ, 0xc0, !PT ;  /* 0x00080000d6ff7812 */ /* 0x000fe400078cc0ff */
        /* <DEDUP_REMOVED lines=14> */
[----:B------:R-:W-:Y:S02]  /*18590*/  ISETP.GT.AND P2, PT, R4, 0x59, !P6 ;  /* 0x000000590400780c */ /* 0x000fe40007744270 */
[C---:B------:R-:W-:Y:S02]  /*185a0*/  ISETP.LT.OR P1, PT, R123.reuse, 0x59, P0 ;  /* 0x000000597b00780c */ /* 0x040fe40000721670 */
[----:B------:R-:W-:Y:S02]  /*185b0*/  ISETP.LT.OR P0, PT, R123, 0x5a, P2 ;  /* 0x0000005a7b00780c */ /* 0x000fe40001701670 */
[----:B------:R-:W-:Y:S02]  /*185c0*/  FSEL R117, R50, -INF , !P1 ;  /* 0xff80000032757808 */ /* 0x000fe40004800000 */
[----:B------:R-:W-:Y:S02]  /*185d0*/  FMNMX.FTZ R0, R119, R0, !PT ;  /* 0x0000000077007209 */ /* 0x000fe40007810000 */
[----:B------:R-:W-:Y:S02]  /*185e0*/  FSEL R13, R51, -INF , !P0 ;  /* 0xff800000330d7808 */ /* 0x000fe40004000000 */
        /* <DEDUP_REMOVED lines=401> */
.L_x_409:
        /* <DEDUP_REMOVED lines=15> */
[----:B------:R-:W-:-:S05]  /*19ff0*/  @P0 MOV R13, 0x3f317218 ;  /* 0x3f317218000d0802 */ /* 0x000fca0000000f00 */
[----:B------:R-:W2:Y:S01]  /*1a000*/  @P1 MUFU.LG2 R6, R6 ;  /* 0x0000000600061308 */ /* 0x000ea20000000c00 */
[----:B------:R-:W-:-:S07]  /*1a010*/  @P0 FMUL.FTZ R13, R13, c[0x0][0x2d0] ;  /* 0x0000b4000d0d0a20 */ /* 0x000fce0000410000 */
[----:B------:R-:W3:Y:S01]  /*1a020*/  @P0 MUFU.LG2 R10, R3 ;  /* 0x00000003000a0308 */ /* 0x000ee20000000c00 */
[C---:B-1----:R-:W-:Y:S02]  /*1a030*/  FMUL.FTZ R112, R5.reuse, R112 ;  /* 0x0000007005707220 */ /* 0x042fe40000410000 */
[C---:B------:R-:W-:Y:S02]  /*1a040*/  FMUL.FTZ R113, R5.reuse, R113 ;  /* 0x0000007105717220 */ /* 0x040fe40000410000 */
[C---:B------:R-:W-:Y:S02]  /*1a050*/  FMUL.FTZ R108, R5.reuse, R108 ;  /* 0x0000006c056c7220 */ /* 0x040fe40000410000 */
[----:B------:R-:W-:Y:S01]  /*1a060*/  FMUL.FTZ R109, R5, R109 ;  /* 0x0000006d056d7220 */ /* 0x000fe20000410000 */
[----:B------:R1:W4:Y:S01]  /*1a070*/  @P0 MUFU.RCP R4, R3 ;  /* 0x0000000300040308 */ /* 0x0003220000001000 */
[----:B--2---:R-:W-:Y:S02]  /*1a080*/  @P1 FMUL.FTZ R11, R6, 0.69314718246459960938 ;  /* 0x3f317218060b1820 */ /* 0x004fe40000410000 */
[----:B------:R-:W-:-:S02]  /*1a090*/  @P1 FMUL.FTZ R6, R14, c[0x0][0x2d0] ;  /* 0x0000b4000e061a20 */ /* 0x000fc40000410000 */
[C---:B------:R-:W-:Y:S02]  /*1a0a0*/  FMUL.FTZ R68, R5.reuse, R68 ;  /* 0x0000004405447220 */ /* 0x040fe40000410000 */
[C---:B------:R-:W-:Y:S02]  /*1a0b0*/  FMUL.FTZ R69, R5.reuse, R69 ;  /* 0x0000004505457220 */ /* 0x040fe40000410000 */
        /* <DEDUP_REMOVED lines=28> */
[C---:B----4-:R-:W-:Y:S02]  /*1a280*/  FMUL.FTZ R114, R4.reuse, R114 ;  /* 0x0000007204727220 */ /* 0x050fe40000410000 */
        /* <DEDUP_REMOVED lines=33> */
.L_x_345:
        /* <DEDUP_REMOVED lines=38> */
[----:B------:R-:W-:Y:S02]  /*1a700*/  R2P PR, R13, 0x6 ;  /* 0x000000060d007804 */ /* 0x000fe40000000000 */
[----:B------:R-:W-:Y:S01]  /*1a710*/  F2FP.PACK_AB R94, R95, R94 ;  /* 0x0000005e5f5e723e */ /* 0x000fe200000000ff */
[----:B------:R-:W-:Y:S01]  /*1a720*/  IMAD.U32 R10, R10, 0x2, R17 ;  /* 0x000000020a0a7824 */ /* 0x000fe200078e0011 */
[----:B------:R-:W-:Y:S02]  /*1a730*/  F2FP.PACK_AB R96, R97, R96 ;  /* 0x000000606160723e */ /* 0x000fe400000000ff */
[----:B------:R-:W-:Y:S01]  /*1a740*/  F2FP.PACK_AB R98, R99, R98 ;  /* 0x000000626362723e */ /* 0x000fe200000000ff */
[----:B------:R-:W-:Y:S01]  /*1a750*/  IMAD.SHL.U32 R17, R10, 0x2, RZ ;  /* 0x000000020a117824 */ /* 0x000fe200078e00ff */
[----:B------:R-:W-:Y:S01]  /*1a760*/  F2FP.PACK_AB R100, R101, R100 ;  /* 0x000000646564723e */ /* 0x000fe200000000ff */
[----:B------:R-:W-:Y:S01]  /*1a770*/  IMAD.MOV.U32 R10, RZ, RZ, 0x20 ;  /* 0x00000020ff0a7424 */ /* 0x000fe200078e00ff */
[----:B------:R-:W-:-:S02]  /*1a780*/  F2FP.PACK_AB R102, R103, R102 ;  /* 0x000000666766723e */ /* 0x000fc400000000ff */
[C---:B------:R-:W-:Y:S01]  /*1a790*/  IADD3 R8, R17.reuse, 0x80, RZ ;  /* 0x0000008011087810 */ /* 0x040fe20007ffe0ff */
[----:B------:R-:W-:Y:S01]  /*1a7a0*/  STS [R17+0x80], R112 ;  /* 0x0000807011007388 */ /* 0x000fe20000000800 */
[----:B------:R-:W-:Y:S02]  /*1a7b0*/  IADD3 R5, R17, 0x70, RZ ;  /* 0x0000007011057810 */ /* 0x000fe40007ffe0ff */
[----:B------:R-:W-:Y:S01]  /*1a7c0*/  @P0 IADD3 R5, R8, 0x10, RZ ;  /* 0x0000001008050810 */ /* 0x000fe20007ffe0ff */
[----:B------:R-:W-:Y:S01]  /*1a7d0*/  IMAD.MOV.U32 R8, RZ, RZ, 0x40 ;  /* 0x00000040ff087424 */ /* 0x000fe200078e00ff */
[----:B------:R-:W-:Y:S01]  /*1a7e0*/  SEL R10, R10, 0xffffffe0, !P1 ;  /* 0xffffffe00a0a7807 */ /* 0x000fe20004800000 */
[----:B------:R-:W-:Y:S01]  /*1a7f0*/  STS [R17+0x480], R114 ;  /* 0x0004807211007388 */ /* 0x000fe20000000800 */
[----:B------:R-:W-:Y:S02]  /*1a800*/  F2FP.PACK_AB R104, R105, R104 ;  /* 0x000000686968723e */ /* 0x000fe400000000ff */
[----:B------:R-:W-:Y:S01]  /*1a810*/  SEL R8, R8, 0xffffffc0, !P2 ;  /* 0xffffffc008087807 */ /* 0x000fe20005000000 */
[----:B------:R-:W-:Y:S01]  /*1a820*/  IMAD.IADD R13, R17, 0x1, R10 ;  /* 0x00000001110d7824 */ /* 0x000fe200078e020a */
[----:B------:R-:W-:Y:S01]  /*1a830*/  STS [R5], R108 ;  /* 0x0000006c05007388 */ /* 0x000fe20000000800 */
[--C-:B------:R-:W-:Y:S01]  /*1a840*/  IMAD.IADD R19, R10, 0x1, R5.reuse ;  /* 0x000000010a137824 */ /* 0x100fe200078e0205 */
        /* <DEDUP_REMOVED lines=18> */
[----:B------:R1:W-:Y:S01]  /*1a970*/  STS [R21+0x80], R2 ;  /* 0x0000800215007388 */ /* 0x0003e20000000800 */
        /* <DEDUP_REMOVED lines=8> */
[----:B------:R-:W-:Y:S01]  /*1aa00*/  STS [R27], R88 ;  /* 0x000000581b007388 */ /* 0x000fe20000000800 */
[----:B-1----:R-:W-:-:S03]  /*1aa10*/  IMAD.MOV.U32 R2, RZ, RZ, 0x4 ;  /* 0x00000004ff027424 */ /* 0x002fc600078e00ff */
        /* <DEDUP_REMOVED lines=8> */
[----:B------:R2:W-:Y:S04]  /*1aaa0*/  STS [R19+0x4400], R106 ;  /* 0x0044006a13007388 */ /* 0x0005e80000000800 */
[----:B------:R3:W-:Y:S04]  /*1aab0*/  STS [R21+0x4080], R52 ;  /* 0x0040803415007388 */ /* 0x0007e80000000800 */
[----:B------:R3:W-:Y:S04]  /*1aac0*/  STS [R21+0x4480], R54 ;  /* 0x0044803615007388 */ /* 0x0007e80000000800 */
[----:B------:R3:W-:Y:S04]  /*1aad0*/  STS [R23+0x4000], R56 ;  /* 0x0040003817007388 */ /* 0x0007e80000000800 */
[----:B------:R3:W-:Y:S01]  /*1aae0*/  STS [R23+0x4400], R58 ;  /* 0x0044003a17007388 */ /* 0x0007e20000000800 */
[----:B-1----:R-:W-:-:S03]  /*1aaf0*/  IMAD.WIDE R12, R213, R2, c[0x0][0x500] ;  /* 0x00014000d50c7625 */ /* 0x002fc600078e0202 */
[----:B------:R3:W-:Y:S04]  /*1ab00*/  STS [R25+0x4080], R60 ;  /* 0x0040803c19007388 */ /* 0x0007e80000000800 */
[----:B------:R3:W-:Y:S04]  /*1ab10*/  STS [R25+0x4480], R62 ;  /* 0x0044803e19007388 */ /* 0x0007e80000000800 */
[----:B------:R3:W-:Y:S04]  /*1ab20*/  STS [R27+0x4000], R64 ;  /* 0x004000401b007388 */ /* 0x0007e80000000800 */
[----:B------:R3:W-:Y:S04]  /*1ab30*/  STS [R27+0x4400], R66 ;  /* 0x004400421b007388 */ /* 0x0007e80000000800 */
[----:B------:R-:W-:Y:S01]  /*1ab40*/  BAR.SYNC.DEFER_BLOCKING 0x1, 0x100 ;  /* 0x0044000000007b1d */ /* 0x000fe20000010000 */
[----:B------:R-:W-:-:S02]  /*1ab50*/  IMAD.MOV.U32 R5, RZ, RZ, c[0x0][0x388] ;  /* 0x0000e200ff057624 */ /* 0x000fc400078e00ff */
[----:B------:R-:W-:-:S03]  /*1ab60*/  @P1 IMAD.WIDE R16, R213, R2, c[0x0][0x508] ;  /* 0x00014200d5101625 */ /* 0x000fc600078e0202 */
[----:B------:R-:W4:Y:S04]  /*1ab70*/  @P0 LDG.E R7, [R12.64] ;  /* 0x000000100c070981 */ /* 0x000f28000c1e1900 */
[----:B------:R3:W5:Y:S01]  /*1ab80*/  @P1 LDG.E R5, [R16.64] ;  /* 0x0000001010051981 */ /* 0x000762000c1e1900 */
[----:B--2---:R-:W-:Y:S02]  /*1ab90*/  CS2R R18, SRZ ;  /* 0x0000000000127805 */ /* 0x004fe4000001ff00 */
[--C-:B----4-:R-:W-:Y:S01]  /*1aba0*/  @P0 SHF.R.S32.HI R19, RZ, 0x1f, R7.reuse ;  /* 0x0000001fff130819 */ /* 0x110fe20000011407 */
[----:B------:R-:W-:Y:S01]  /*1abb0*/  @P0 IMAD.MOV.U32 R18, RZ, RZ, R7 ;  /* 0x000000ffff120224 */ /* 0x000fe200078e0007 */
[----:B------:R-:W-:Y:S05]  /*1abc0*/  @P1 BRA `(.L_x_420) ;  /* 0x0000004000001947 */ /* 0x000fea0003800000 */
[----:B---3--:R-:W-:Y:S05]  /*1abd0*/  @!P0 BRA `(.L_x_420) ;  /* 0x0000003000008947 */ /* 0x008fea0003800000 */
[----:B-----5:R-:W2:Y:S04]  /*1abe0*/  LDG.E R5, [R12.64] ;  /* 0x000000100c057981 */ /* 0x020ea8000c1e1900 */
[----:B------:R-:W2:Y:S02]  /*1abf0*/  LDG.E R2, [R12.64+0x4] ;  /* 0x000004100c027981 */ /* 0x000ea4000c1e1900 */
[----:B--2---:R-:W-:-:S02]  /*1ac00*/  IADD3 R5, -R5, R2, RZ ;  /* 0x0000000205057210 */ /* 0x004fc40007ffe1ff */
.L_x_420:
[----:B---3--:R-:W-:Y:S01]  /*1ac10*/  LOP3.LUT R13, R6, 0xffffffe0, RZ, 0xc0, !PT ;  /* 0xffffffe0060d7812 */ /* 0x008fe200078ec0ff */
[----:B------:R-:W1:Y:S01]  /*1ac20*/  S2R R39, SR_CTAID.X ;  /* 0x0000000000277919 */ /* 0x000e620000002500 */
[----:B------:R-:W-:Y:S01]  /*1ac30*/  SHF.R.S32.HI R7, RZ, 0x1f, R4 ;  /* 0x0000001fff077819 */ /* 0x000fe20000011404 */
[----:B------:R-:W-:Y:S01]  /*1ac40*/  IMAD.MOV.U32 R10, RZ, RZ, c[0x0][0x4e8] ;  /* 0x00013a00ff0a7624 */ /* 0x000fe200078e00ff */
[----:B------:R-:W-:Y:S01]  /*1ac50*/  LEA.HI R2, R15, R15, RZ, 0x1 ;  /* 0x0000000f0f027211 */ /* 0x000fe200078f08ff */
[----:B------:R-:W-:Y:S01]  /*1ac60*/  IMAD.IADD R8, R0, 0x1, -R13 ;  /* 0x0000000100087824 */ /* 0x000fe200078e0a0d */
[----:B------:R-:W-:Y:S01]  /*1ac70*/  LEA.HI R7, R7, R4, RZ, 0x3 ;  /* 0x0000000407077211 */ /* 0x000fe200078f18ff */
[----:B------:R-:W-:Y:S01]  /*1ac80*/  IMAD.MOV.U32 R23, RZ, RZ, R19 ;  /* 0x000000ffff177224 */ /* 0x000fe200078e0013 */
[----:B------:R-:W-:Y:S01]  /*1ac90*/  LOP3.LUT R2, R2, 0x1ffffffe, RZ, 0xc0, !PT ;  /* 0x1ffffffe02027812 */ /* 0x000fe200078ec0ff */
[----:B------:R-:W-:Y:S01]  /*1aca0*/  BSSY B0, `(.L_x_421) ;  /* 0x0000075000007945 */ /* 0x000fe20003800000 */
[----:B------:R-:W-:-:S02]  /*1acb0*/  SHF.R.S32.HI R13, RZ, 0x1f, R8 ;  /* 0x0000001fff0d7819 */ /* 0x000fc40000011408 */
[----:B------:R-:W-:Y:S01]  /*1acc0*/  LOP3.LUT R7, R7, 0xffffff8, RZ, 0xc0, !PT ;  /* 0x0ffffff807077812 */ /* 0x000fe200078ec0ff */
[----:B------:R-:W-:Y:S01]  /*1acd0*/  IMAD.IADD R15, R15, 0x1, -R2 ;  /* 0x000000010f0f7824 */ /* 0x000fe200078e0a02 */
[----:B------:R-:W-:Y:S01]  /*1ace0*/  LEA.HI R6, R13, R8, RZ, 0x2 ;  /* 0x000000080d067211 */ /* 0x000fe200078f10ff */
[----:B------:R-:W-:Y:S01]  /*1acf0*/  IMAD R13, R19, c[0x0][0x3a0], RZ ;  /* 0x0000e800130d7a24 */ /* 0x000fe200078e02ff */
[----:B------:R-:W-:Y:S02]  /*1ad00*/  IADD3 R7, R4, -R7, RZ ;  /* 0x8000000704077210 */ /* 0x000fe40007ffe0ff */
[----:B------:R-:W-:Y:S01]  /*1ad10*/  SHF.R.S32.HI R6, RZ, 0x2, R6 ;  /* 0x00000002ff067819 */ /* 0x000fe20000011406 */
[----:B------:R-:W-:Y:S01]  /*1ad20*/  IMAD R13, R18, c[0x0][0x3a4], R13 ;  /* 0x0000e900120d7a24 */ /* 0x000fe200078e020d */
[----:B------:R-:W-:Y:S02]  /*1ad30*/  ISETP.NE.AND P1, PT, R10, 0x1, PT ;  /* 0x000000010a00780c */ /* 0x000fe40003f25270 */
[----:B------:R-:W-:Y:S01]  /*1ad40*/  LOP3.LUT P2, RZ, R8, 0x3, RZ, 0xc0, !PT ;  /* 0x0000000308ff7812 */ /* 0x000fe2000784c0ff */
[----:B------:R-:W-:Y:S01]  /*1ad50*/  IMAD R2, R7, 0x10, R6 ;  /* 0x0000001007027824 */ /* 0x000fe200078e0206 */
[----:B------:R-:W-:Y:S01]  /*1ad60*/  LEA.HI R8, R11, R0, RZ, 0x3 ;  /* 0x000000000b087211 */ /* 0x000fe200078f18ff */
[----:B------:R-:W-:Y:S01]  /*1ad70*/  IMAD R6, R210, c[0x0][0x490], RZ ;  /* 0x00012400d2067a24 */ /* 0x000fe200078e02ff */
[----:B------:R-:W-:Y:S01]  /*1ad80*/  MOV R22, R18 ;  /* 0x0000001200167202 */ /* 0x000fe20000000f00 */
[----:B------:R-:W-:Y:S01]  /*1ad90*/  IMAD R4, R15, 0x8, R2 ;  /* 0x000000080f047824 */ /* 0x000fe200078e0202 */
[----:B------:R-:W-:Y:S01]  /*1ada0*/  LOP3.LUT R7, R8, 0xfffffff8, RZ, 0xc0, !PT ;  /* 0xfffffff808077812 */ /* 0x000fe200078ec0ff */
[----:B------:R-:W-:Y:S01]  /*1adb0*/  IMAD.WIDE.U32 R18, R18, c[0x0][0x3a0], RZ ;  /* 0x0000e80012127a25 */ /* 0x000fe200078e00ff */
[----:B------:R-:W-:-:S02]  /*1adc0*/  LEA.HI R11, R11, R0, RZ, 0x6 ;  /* 0x000000000b0b7211 */ /* 0x000fc400078f30ff */
[----:B------:R-:W-:Y:S01]  /*1add0*/  SHF.R.S32.HI R15, RZ, 0x1f, R213 ;  /* 0x0000001fff0f7819 */ /* 0x000fe200000114d5 */
[----:B-1----:R-:W-:Y:S01]  /*1ade0*/  IMAD R4, R39, 0x80, R4 ;  /* 0x0000008027047824 */ /* 0x002fe200078e0204 */
[----:B------:R-:W-:Y:S01]  /*1adf0*/  IADD3 R19, R19, R13, RZ ;  /* 0x0000000d13137210 */ /* 0x000fe20007ffe0ff */
[----:B------:R-:W-:Y:S01]  /*1ae00*/  IMAD.IADD R7, R0, 0x1, -R7 ;  /* 0x0000000100077824 */ /* 0x000fe200078e0a07 */
[----:B------:R-:W-:Y:S01]  /*1ae10*/  SEL R15, R15, RZ, !P0 ;  /* 0x000000ff0f0f7207 */ /* 0x000fe20004000000 */
[----:B------:R-:W-:Y:S01]  /*1ae20*/  @P1 IMAD.HI.U32 R0, R4, c[0x0][0x4ec], RZ ;  /* 0x00013b0004001a27 */ /* 0x000fe200078e00ff */
[----:B------:R-:W-:Y:S02]  /*1ae30*/  SEL R14, R213, RZ, !P0 ;  /* 0x000000ffd50e7207 */ /* 0x000fe40004000000 */
[----:B------:R-:W-:Y:S01]  /*1ae40*/  SHF.R.S32.HI R8, RZ, 0x3, R8 ;  /* 0x00000003ff087819 */ /* 0x000fe20000011408 */
[----:B------:R-:W-:-:S04]  /*1ae50*/  IMAD.WIDE.U32 R22, R211, c[0x0][0x490], R22 ;  /* 0x00012400d3167a25 */ /* 0x000fc800078e0016 */
[----:B------:R-:W-:Y:S02]  /*1ae60*/  IMAD R13, R211, c[0x0][0x494], R6 ;  /* 0x00012500d30d7a24 */ /* 0x000fe400078e0206 */
[----:B------:R-:W-:Y:S01]  /*1ae70*/  IMAD.MOV.U32 R16, RZ, RZ, R4 ;  /* 0x000000ffff107224 */ /* 0x000fe200078e0004 */
[----:B------:R-:W-:Y:S01]  /*1ae80*/  @P1 SHF.R.U32.HI R16, RZ, c[0x0][0x4f0], R0 ;  /* 0x00013c00ff101a19 */ /* 0x000fe20000011600 */
[----:B------:R-:W-:Y:S01]  /*1ae90*/  IMAD R17, R15, c[0x0][0x498], RZ ;  /* 0x000126000f117a24 */ /* 0x000fe200078e02ff */
[----:B------:R-:W-:Y:S01]  /*1aea0*/  IADD3 R23, R23, R13, RZ ;  /* 0x0000000d17177210 */ /* 0x000fe20007ffe0ff */
[----:B------:R-:W-:Y:S01]  /*1aeb0*/  IMAD R210, R210, c[0x0][0x3e8], RZ ;  /* 0x0000fa00d2d27a24 */ /* 0x000fe200078e02ff */
[----:B------:R-:W-:Y:S01]  /*1aec0*/  LEA R0, R7, R8, 0x5 ;  /* 0x0000000807007211 */ /* 0x000fe200078e28ff */
[----:B------:R-:W-:Y:S02]  /*1aed0*/  IMAD.MOV R21, RZ, RZ, -R16 ;  /* 0x000000ffff157224 */ /* 0x000fe400078e0a10 */
[----:B------:R-:W-:-:S04]  /*1aee0*/  IMAD.WIDE.U32 R22, R14, c[0x0][0x498], R22 ;  /* 0x000126000e167a25 */ /* 0x000fc800078e0016 */
[----:B------:R-:W-:Y:S02]  /*1aef0*/  IMAD R4, R21, c[0x0][0x4e8], R4 ;  /* 0x00013a0015047a24 */ /* 0x000fe400078e0204 */
[----:B------:R-:W-:Y:S01]  /*1af00*/  IMAD R10, R14, c[0x0][0x49c], R17 ;  /* 0x000127000e0a7a24 */ /* 0x000fe200078e0211 */
[----:B------:R-:W-:Y:S01]  /*1af10*/  SHF.R.S32.HI R17, RZ, 0x1f, R16 ;  /* 0x0000001fff117819 */ /* 0x000fe20000011410 */
[C---:B------:R-:W-:Y:S01]  /*1af20*/  IMAD R13, R211.reuse, c[0x0][0x3ec], R210 ;  /* 0x0000fb00d30d7a24 */ /* 0x040fe200078e02d2 */
[----:B------:R-:W-:Y:S01]  /*1af30*/  IADD3 R16, P0, R16, R22, RZ ;  /* 0x0000001610107210 */ /* 0x000fe20007f1e0ff */
[----:B------:R-:W-:Y:S01]  /*1af40*/  IMAD.WIDE.U32 R18, R211, c[0x0][0x3e8], R18 ;  /* 0x0000fa00d3127a25 */ /* 0x000fe200078e0012 */
[----:B------:R-:W-:Y:S02]  /*1af50*/  SHF.R.S32.HI R21, RZ, 0x1f, R4 ;  /* 0x0000001fff157819 */ /* 0x000fe40000011404 */
[----:B------:R-:W-:Y:S01]  /*1af60*/  IADD3.X R17, R17, R23, R10, P0, !PT ;  /* 0x0000001711117210 */ /* 0x000fe200007fe40a */
[----:B------:R-:W-:-:S02]  /*1af70*/  IMAD.IADD R19, R19, 0x1, R13 ;  /* 0x0000000113137824 */ /* 0x000fc400078e020d */
[----:B------:R-:W-:Y:S02]  /*1af80*/  IMAD R21, R21, c[0x0][0x488], RZ ;  /* 0x0001220015157a24 */ /* 0x000fe400078e02ff */
[----:B------:R-:W-:Y:S02]  /*1af90*/  IMAD R13, R39, 0x80, R0 ;  /* 0x00000080270d7824 */ /* 0x000fe400078e0200 */
[----:B------:R-:W-:-:S03]  /*1afa0*/  IMAD.WIDE.U32 R16, R4, c[0x0][0x488], R16 ;  /* 0x0001220004107a25 */ /* 0x000fc600078e0010 */
[----:B------:R-:W-:Y:S01]  /*1afb0*/  MOV R6, R13 ;  /* 0x0000000d00067202 */ /* 0x000fe20000000f00 */
[----:B------:R-:W-:Y:S01]  /*1afc0*/  IMAD R21, R4, c[0x0][0x48c], R21 ;  /* 0x0001230004157a24 */ /* 0x000fe200078e0215 */
[----:B------:R-:W-:Y:S01]  /*1afd0*/  LEA R12, P0, R16, c[0x0][0x450], 0x2 ;  /* 0x00011400100c7a11 */ /* 0x000fe200078010ff */
[----:B------:R-:W-:-:S03]  /*1afe0*/  @P1 IMAD.HI.U32 R0, R13, c[0x0][0x4ec], RZ ;  /* 0x00013b000d001a27 */ /* 0x000fc600078e00ff */
[----:B------:R-:W-:Y:S01]  /*1aff0*/  IADD3 R10, R17, R21, RZ ;  /* 0x00000015110a7210 */ /* 0x000fe20007ffe0ff */
[----:B------:R-:W-:Y:S01]  /*1b000*/  IMAD.SHL.U32 R23, R8, 0x40, RZ ;  /* 0x0000004008177824 */ /* 0x000fe200078e00ff */
[----:B------:R-:W-:Y:S01]  /*1b010*/  @P1 SHF.R.U32.HI R6, RZ, c[0x0][0x4f0], R0 ;  /* 0x00013c00ff061a19 */ /* 0x000fe20000011600 */
[----:B------:R-:W-:Y:S01]  /*1b020*/  IMAD.SHL.U32 R0, R7, 0x8, RZ ;  /* 0x0000000807007824 */ /* 0x000fe200078e00ff */
[----:B------:R-:W-:Y:S01]  /*1b030*/  LEA.HI.X R10, R16, c[0x0][0x454], R10, 0x2, P0 ;  /* 0x00011500100a7a11 */ /* 0x000fe200000f140a */
[----:B------:R-:W-:Y:S01]  /*1b040*/  SHFL.IDX PT, R42, R12, RZ, 0x1c1f ;  /* 0x001c1fff0c2a7589 */ /* 0x000fe200000e0000 */
[----:B------:R-:W-:Y:S01]  /*1b050*/  LOP3.LUT R23, R23, 0x1c0, RZ, 0xc0, !PT ;  /* 0x000001c017177812 */ /* 0x000fe200078ec0ff */
[----:B-----5:R-:W-:Y:S01]  /*1b060*/  IMAD.MOV R32, RZ, RZ, -R6 ;  /* 0x000000ffff207224 */ /* 0x020fe200078e0a06 */
[----:B------:R-:W-:Y:S01]  /*1b070*/  IADD3 R36, R0, 0x40, RZ ;  /* 0x0000004000247810 */ /* 0x000fe20007ffe0ff */
[----:B------:R-:W1:Y:S01]  /*1b080*/  SHFL.IDX PT, R43, R10, RZ, 0x1c1f ;  /* 0x001c1fff0a2b7589 */ /* 0x000e6200000e0000 */
[----:B------:R-:W-:Y:S01]  /*1b090*/  LOP3.LUT R7, R23, 0x38, R0, 0xf8, !PT ;  /* 0x0000003817077812 */ /* 0x000fe200078ef800 */
[----:B------:R-:W-:Y:S01]  /*1b0a0*/  IMAD R15, R15, c[0x0][0x3f0], RZ ;  /* 0x0000fc000f0f7a24 */ /* 0x000fe200078e02ff */
[----:B------:R-:W-:Y:S01]  /*1b0b0*/  SHF.R.U32.HI R4, RZ, 0x3, R23 ;  /* 0x00000003ff047819 */ /* 0x000fe20000011617 */
[----:B------:R-:W-:Y:S01]  /*1b0c0*/  SHFL.IDX PT, R34, R12, 0x1, 0x1c1f ;  /* 0x003c1f000c227f89 */ /* 0x000fe200000e0000 */
[----:B------:R-:W-:Y:S01]  /*1b0d0*/  IMAD R32, R32, c[0x0][0x4e8], R13 ;  /* 0x00013a0020207a24 */ /* 0x000fe200078e020d */
[----:B------:R-:W-:Y:S01]  /*1b0e0*/  LEA R13, R39, R2, 0x7 ;  /* 0x00000002270d7211 */ /* 0x000fe200078e38ff */
[C---:B------:R-:W-:Y:S01]  /*1b0f0*/  IMAD R17, R14.reuse, c[0x0][0x3f4], R15 ;  /* 0x0000fd000e117a24 */ /* 0x040fe200078e020f */
[----:B------:R2:W3:Y:S01]  /*1b100*/  SHFL.IDX PT, R35, R10, 0x1, 0x1c1f ;  /* 0x003c1f000a237f89 */ /* 0x0004e200000e0000 */
[----:B------:R-:W-:Y:S01]  /*1b110*/  LOP3.LUT R4, R7, R4, RZ, 0x3c, !PT ;  /* 0x0000000407047212 */ /* 0x000fe200078e3cff */
[----:B------:R-:W-:Y:S01]  /*1b120*/  IMAD.WIDE.U32 R14, R14, c[0x0][0x3f0], R18 ;  /* 0x0000fc000e0e7a25 */ /* 0x000fe200078e0012 */
[----:B------:R-:W-:-:S02]  /*1b130*/  SHF.R.S32.HI R7, RZ, 0x1f, R6 ;  /* 0x0000001fff077819 */ /* 0x000fc40000011406 */
[----:B------:R-:W-:Y:S01]  /*1b140*/  LEA R39, R39, R8, 0x7 ;  /* 0x0000000827277211 */ /* 0x000fe200078e38ff */
[----:B------:R-:W-:Y:S01]  /*1b150*/  IMAD R2, R5, c[0x0][0x4e8], RZ ;  /* 0x00013a0005027a24 */ /* 0x000fe200078e02ff */
[----:B------:R-:W-:Y:S01]  /*1b160*/  IADD3 R5, R13, 0x8, RZ ;  /* 0x000000080d057810 */ /* 0x000fe20007ffe0ff */
[----:B------:R-:W-:Y:S02]  /*1b170*/  IMAD.IADD R15, R15, 0x1, R17 ;  /* 0x000000010f0f7824 */ /* 0x000fe400078e0211 */
[----:B------:R-:W-:Y:S01]  /*1b180*/  IMAD R7, R7, c[0x0][0x3e0], RZ ;  /* 0x0000f80007077a24 */ /* 0x000fe200078e02ff */
[-C--:B------:R-:W-:Y:S01]  /*1b190*/  ISETP.GE.OR P1, PT, R13, R2.reuse, P2 ;  /* 0x000000020d00720c */ /* 0x080fe20001726670 */
[----:B------:R-:W-:Y:S01]  /*1b1a0*/  IMAD.SHL.U32 R11, R11, 0x8, RZ ;  /* 0x000000080b0b7824 */ /* 0x000fe200078e00ff */
[----:B------:R-:W-:Y:S01]  /*1b1b0*/  ISETP.GE.OR P0, PT, R5, R2, P2 ;  /* 0x000000020500720c */ /* 0x000fe20001706670 */
[C---:B------:R-:W-:Y:S02]  /*1b1c0*/  IMAD R7, R6.reuse, c[0x0][0x3e4], R7 ;  /* 0x0000f90006077a24 */ /* 0x040fe400078e0207 */
[----:B------:R-:W-:Y:S01]  /*1b1d0*/  IMAD.WIDE.U32 R14, R6, c[0x0][0x3e0], R14 ;  /* 0x0000f800060e7a25 */ /* 0x000fe200078e000e */
[----:B------:R-:W-:-:S02]  /*1b1e0*/  SHF.R.S32.HI R6, RZ, 0x1f, R32 ;  /* 0x0000001fff067819 */ /* 0x000fc40000011420 */
[----:B------:R-:W-:Y:S01]  /*1b1f0*/  LOP3.LUT R4, R4, 0x7ffffe00, R11, 0xf8, !PT ;  /* 0x7ffffe0004047812 */ /* 0x000fe200078ef80b */
[----:B------:R-:W-:Y:S02]  /*1b200*/  IMAD.IADD R15, R15, 0x1, R7 ;  /* 0x000000010f0f7824 */ /* 0x000fe400078e0207 */
[----:B------:R-:W-:Y:S01]  /*1b210*/  IMAD R5, R6, c[0x0][0x3d8], RZ ;  /* 0x0000f60006057a24 */ /* 0x000fe200078e02ff */
[----:B------:R-:W-:Y:S01]  /*1b220*/  SHF.L.U32 R40, R4, 0x1, RZ ;  /* 0x0000000104287819 */ /* 0x000fe200000006ff */
[----:B-1----:R1:W-:Y:S02]  /*1b230*/  @!P1 ST.E [R42.64], R3 ;  /* 0x000000032a009985 */ /* 0x0023e4000c101910 */
[C---:B--2---:R-:W-:Y:S02]  /*1b240*/  IMAD R10, R32.reuse, c[0x0][0x3dc], R5 ;  /* 0x0000f700200a7a24 */ /* 0x044fe400078e0205 */
[----:B------:R-:W-:Y:S01]  /*1b250*/  IMAD.WIDE.U32 R32, R32, c[0x0][0x3d8], R14 ;  /* 0x0000f60020207a25 */ /* 0x000fe200078e000e */
[----:B---3--:R1:W-:Y:S03]  /*1b260*/  @!P0 ST.E [R34.64], R9 ;  /* 0x0000000922008985 */ /* 0x0083e6000c101910 */
[----:B------:R-:W-:Y:S01]  /*1b270*/  IMAD.IADD R10, R33, 0x1, R10 ;  /* 0x00000001210a7824 */ /* 0x000fe200078e020a */
[----:B------:R1:W2:Y:S01]  /*1b280*/  LDS.128 R28, [R40+0x1080] ;  /* 0x00108000281c7984 */ /* 0x0002a20000000c00 */
[----:B------:R-:W-:-:S03]  /*1b290*/  LEA R38, P0, R32, c[0x0][0x380], 0x1 ;  /* 0x0000e00020267a11 */ /* 0x000fc600078008ff */
[----:B------:R1:W3:Y:S01]  /*1b2a0*/  LDS.128 R24, [R40+0x2080] ;  /* 0x0020800028187984 */ /* 0x0002e20000000c00 */
[----:B------:R-:W-:Y:S02]  /*1b2b0*/  LEA.HI.X R37, R32, c[0x0][0x384], R10, 0x1, P0 ;  /* 0x0000e10020257a11 */ /* 0x000fe400000f0c0a */
[----:B------:R-:W-:Y:S01]  /*1b2c0*/  ISETP.GE.AND P0, PT, R39, R2, PT ;  /* 0x000000022700720c */ /* 0x000fe20003f06270 */
[----:B------:R1:W4:Y:S04]  /*1b2d0*/  LDS.128 R20, [R40+0x3080] ;  /* 0x0030800028147984 */ /* 0x0003280000000c00 */
        /* <DEDUP_REMOVED lines=17> */
.L_x_422:
[----:B------:R-:W-:Y:S05]  /*1b3f0*/  BSYNC B0 ;  /* 0x0000000000007941 */ /* 0x000fea0003800000 */
.L_x_421:
        /* <DEDUP_REMOVED lines=15> */
.L_x_424:
[----:B------:R-:W-:Y:S05]  /*1b4f0*/  BSYNC B0 ;  /* 0x0000000000007941 */ /* 0x000fea0003800000 */
.L_x_423:
        /* <DEDUP_REMOVED lines=15> */
.L_x_426:
[----:B------:R-:W-:Y:S05]  /*1b5f0*/  BSYNC B0 ;  /* 0x0000000000007941 */ /* 0x000fea0003800000 */
.L_x_425:
        /* <DEDUP_REMOVED lines=16> */
.L_x_419:
        /* <DEDUP_REMOVED lines=18> */
.L_x_427:
        /* <DEDUP_REMOVED lines=19> */
[----:B------:R-:W-:-:S04]  /*1b950*/  IMAD.WIDE.U32 R12, R211, c[0x0][0x490], R12 ;  /* 0x00012400d30c7a25 */ /* 0x000fc800078e000c */
[----:B------:R-:W-:Y:S01]  /*1b960*/  IMAD R14, R4, c[0x0][0x498], RZ ;  /* 0x00012600040e7a24 */ /* 0x000fe200078e02ff */
[----:B------:R-:W-:-:S03]  /*1b970*/  IADD3 R13, R3, R13, RZ ;  /* 0x0000000d030d7210 */ /* 0x000fc60007ffe0ff */
[----:B------:R-:W-:Y:S02]  /*1b980*/  IMAD R3, R213, c[0x0][0x49c], R14 ;  /* 0x00012700d5037a24 */ /* 0x000fe400078e020e */
[----:B------:R-:W-:-:S04]  /*1b990*/  @P0 IMAD.HI.U32 R5, R7, c[0x0][0x4ec], RZ ;  /* 0x00013b0007050a27 */ /* 0x000fc800078e00ff */
[----:B------:R-:W-:Y:S01]  /*1b9a0*/  IMAD.WIDE.U32 R12, R213, c[0x0][0x498], R12 ;  /* 0x00012600d50c7a25 */ /* 0x000fe200078e000c */
[----:B------:R-:W-:-:S04]  /*1b9b0*/  @P0 SHF.R.U32.HI R6, RZ, c[0x0][0x4f0], R5 ;  /* 0x00013c00ff060a19 */ /* 0x000fc80000011605 */
[--C-:B------:R-:W-:Y:S01]  /*1b9c0*/  SHF.R.S32.HI R5, RZ, 0x1f, R6.reuse ;  /* 0x0000001fff057819 */ /* 0x100fe20000011406 */
[----:B------:R-:W-:Y:S01]  /*1b9d0*/  IMAD.MOV R10, RZ, RZ, -R6 ;  /* 0x000000ffff0a7224 */ /* 0x000fe200078e0a06 */
[----:B------:R-:W-:-:S03]  /*1b9e0*/  IADD3 R12, P0, R6, R12, RZ ;  /* 0x0000000c060c7210 */ /* 0x000fc60007f1e0ff */
[----:B------:R-:W-:Y:S01]  /*1b9f0*/  IMAD R10, R10, c[0x0][0x4e8], R7 ;  /* 0x00013a000a0a7a24 */ /* 0x000fe200078e0207 */
[----:B------:R-:W-:-:S04]  /*1ba00*/  IADD3.X R13, R5, R13, R3, P0, !PT ;  /* 0x0000000d050d7210 */ /* 0x000fc800007fe403 */
[----:B------:R-:W-:Y:S01]  /*1ba10*/  SHF.R.S32.HI R6, RZ, 0x1f, R10 ;  /* 0x0000001fff067819 */ /* 0x000fe2000001140a */
[----:B------:R-:W-:-:S04]  /*1ba20*/  IMAD.WIDE.U32 R12, R10, c[0x0][0x488], R12 ;  /* 0x000122000a0c7a25 */ /* 0x000fc800078e000c */
[----:B------:R-:W-:Y:S01]  /*1ba30*/  IMAD R3, R6, c[0x0][0x488], RZ ;  /* 0x0001220006037a24 */ /* 0x000fe200078e02ff */
[----:B------:R-:W-:-:S03]  /*1ba40*/  LEA R6, P0, R12, c[0x0][0x450], 0x2 ;  /* 0x000114000c067a11 */ /* 0x000fc600078010ff */
[----:B------:R-:W-:-:S05]  /*1ba50*/  IMAD R3, R10, c[0x0][0x48c], R3 ;  /* 0x000123000a037a24 */ /* 0x000fca00078e0203 */
[----:B------:R-:W-:-:S04]  /*1ba60*/  IADD3 R3, R13, R3, RZ ;  /* 0x000000030d037210 */ /* 0x000fc80007ffe0ff */
[----:B------:R-:W-:Y:S02]  /*1ba70*/  LEA.HI.X R7, R12, c[0x0][0x454], R3, 0x2, P0 ;  /* 0x000115000c077a11 */ /* 0x000fe400000f1403 */
[----:B------:R-:W-:-:S05]  /*1ba80*/  MOV R3, 0xff800000 ;  /* 0xff80000000037802 */ /* 0x000fca0000000f00 */
[----:B------:R1:W-:Y:S02]  /*1ba90*/  STG.E [R6.64], R3 ;  /* 0x0000000306007986 */ /* 0x0003e4000c101910 */
.L_x_429:
[----:B------:R-:W-:Y:S05]  /*1baa0*/  BSYNC B0 ;  /* 0x0000000000007941 */ /* 0x000fea0003800000 */
.L_x_428:
[----:B------:R-:W2:Y:S01]  /*1bab0*/  S2R R5, SR_CTAID.X ;  /* 0x0000000000057919 */ /* 0x000ea20000002500 */
[----:B-1----:R-:W-:Y:S01]  /*1bac0*/  SHF.R.S32.HI R3, RZ, 0x1f, R0 ;  /* 0x0000001fff037819 */ /* 0x002fe20000011400 */
[----:B------:R-:W-:Y:S01]  /*1bad0*/  IMAD R7, R9, c[0x0][0x3a0], RZ ;  /* 0x0000e80009077a24 */ /* 0x000fe200078e02ff */
[----:B------:R-:W-:Y:S01]  /*1bae0*/  BSSY B0, `(.L_x_430) ;  /* 0x0000036000007945 */ /* 0x000fe20003800000 */
[----:B------:R-:W-:Y:S01]  /*1baf0*/  IMAD.WIDE.U32 R10, R8, c[0x0][0x3a0], RZ ;  /* 0x0000e800080a7a25 */ /* 0x000fe200078e00ff */
[----:B------:R-:W-:-:S03]  /*1bb00*/  LEA.HI R3, R3, R0, RZ, 0x3 ;  /* 0x0000000003037211 */ /* 0x000fc600078f18ff */
[----:B------:R-:W-:Y:S01]  /*1bb10*/  IMAD R6, R8, c[0x0][0x3a4], R7 ;  /* 0x0000e90008067a24 */ /* 0x000fe200078e0207 */
[----:B------:R-:W-:Y:S01]  /*1bb20*/  LOP3.LUT R9, R3, 0xfffffff8, RZ, 0xc0, !PT ;  /* 0xfffffff803097812 */ /* 0x000fe200078ec0ff */
[----:B------:R-:W-:Y:S01]  /*1bb30*/  IMAD R210, R210, c[0x0][0x3e8], RZ ;  /* 0x0000fa00d2d27a24 */ /* 0x000fe200078e02ff */
[----:B------:R-:W-:Y:S01]  /*1bb40*/  MOV R7, c[0x0][0x4e8] ;  /* 0x00013a0000077a02 */ /* 0x000fe20000000f00 */
[----:B------:R-:W-:Y:S01]  /*1bb50*/  IMAD R4, R4, c[0x0][0x3f0], RZ ;  /* 0x0000fc0004047a24 */ /* 0x000fe200078e02ff */
[----:B------:R-:W-:Y:S01]  /*1bb60*/  IADD3 R9, -R9, R0, RZ ;  /* 0x0000000009097210 */ /* 0x000fe20007ffe1ff */
[----:B------:R-:W-:Y:S01]  /*1bb70*/  IMAD R210, R211, c[0x0][0x3ec], R210 ;  /* 0x0000fb00d3d27a24 */ /* 0x000fe200078e02d2 */
[----:B------:R-:W-:Y:S01]  /*1bb80*/  SHF.R.S32.HI R0, RZ, 0x3, R3 ;  /* 0x00000003ff007819 */ /* 0x000fe20000011403 */
[----:B------:R-:W-:Y:S01]  /*1bb90*/  IMAD R4, R213, c[0x0][0x3f4], R4 ;  /* 0x0000fd00d5047a24 */ /* 0x000fe200078e0204 */
[----:B------:R-:W-:Y:S01]  /*1bba0*/  ISETP.NE.AND P0, PT, R7, 0x1, PT ;  /* 0x000000010700780c */ /* 0x000fe20003f05270 */
[----:B-----5:R-:W-:Y:S01]  /*1bbb0*/  IMAD R2, R2, c[0x0][0x4e8], RZ ;  /* 0x00013a0002027a24 */ /* 0x020fe200078e02ff */
[----:B------:R-:W-:Y:S01]  /*1bbc0*/  IADD3 R11, R11, R6, RZ ;  /* 0x000000060b0b7210 */ /* 0x000fe20007ffe0ff */
[C---:B------:R-:W-:Y:S01]  /*1bbd0*/  IMAD R6, R9.reuse, 0x20, R0 ;  /* 0x0000002009067824 */ /* 0x040fe200078e0200 */
[----:B------:R-:W-:-:S03]  /*1bbe0*/  SHF.L.U32 R9, R9, 0x3, RZ ;  /* 0x0000000309097819 */ /* 0x000fc600000006ff */
[----:B------:R-:W-:Y:S01]  /*1bbf0*/  IMAD.WIDE.U32 R10, R211, c[0x0][0x3e8], R10 ;  /* 0x0000fa00d30a7a25 */ /* 0x000fe200078e000a */
[C---:B--2---:R-:W-:Y:S02]  /*1bc00*/  LEA R6, R5.reuse, R6, 0x7 ;  /* 0x0000000605067211 */ /* 0x044fe400078e38ff */
[----:B------:R-:W-:Y:S02]  /*1bc10*/  LEA R5, R5, R0, 0x7 ;  /* 0x0000000005057211 */ /* 0x000fe400078e38ff */
[----:B------:R-:W-:Y:S01]  /*1bc20*/  IADD3 R11, R210, R11, RZ ;  /* 0x0000000bd20b7210 */ /* 0x000fe20007ffe0ff */
[----:B------:R-:W-:Y:S01]  /*1bc30*/  @P0 IMAD.HI.U32 R3, R6, c[0x0][0x4ec], RZ ;  /* 0x00013b0006030a27 */ /* 0x000fe200078e00ff */
[----:B------:R-:W-:-:S03]  /*1bc40*/  IADD3 R0, R9, 0x40, RZ ;  /* 0x0000004009007810 */ /* 0x000fc60007ffe0ff */
        /* <DEDUP_REMOVED lines=14> */
[----:B------:R-:W-:-:S05]  /*1bd30*/  IMAD.WIDE.U32 R10, R3, c[0x0][0x3d8], R10 ;  /* 0x0000f600030a7a25 */ /* 0x000fca00078e000a */
[----:B------:R-:W-:Y:S02]  /*1bd40*/  IADD3 R3, R11, R4, RZ ;  /* 0x000000040b037210 */ /* 0x000fe40007ffe0ff */
        /* <DEDUP_REMOVED lines=15> */
.L_x_431:
[----:B------:R-:W-:Y:S05]  /*1be40*/  BSYNC B0 ;  /* 0x0000000000007941 */ /* 0x000fea0003800000 */
.L_x_430:
        /* <DEDUP_REMOVED lines=15> */
.L_x_433:
[----:B------:R-:W-:Y:S05]  /*1bf40*/  BSYNC B0 ;  /* 0x0000000000007941 */ /* 0x000fea0003800000 */
.L_x_432:
        /* <DEDUP_REMOVED lines=15> */
.L_x_435:
[----:B------:R-:W-:Y:S05]  /*1c040*/  BSYNC B0 ;  /* 0x0000000000007941 */ /* 0x000fea0003800000 */
.L_x_434:
        /* <DEDUP_REMOVED lines=16> */
.L_x_436:
        /* <DEDUP_REMOVED lines=11> */
.L_x_1717:


//--------------------- .text._ZN7cutlass13device_kernelIN5flash19enable_sm80_to_sm89INS1_16FlashAttnFwdSm80INS1_25CollectiveMainloopFwdSm80ILi8ELi1ELb1EN4cute5tupleIJNS5_1CILi128EEES8_S8_EEELi128ENS_6half_tEfNS_4arch4Sm80ELb1ELb0ELb0ELb0ELb0ELb0ELb1ELb0EEENS1_21CollectiveEpilogueFwdIS9_NS6_IJNS7_ILi1EEESF_SF_EEESA_SC_Li256ELb0ELb1ELb0ELb0EEENS1_30DynamicPersistentTileSchedulerILi256ELi256ELb0ELb1ELb0EEEEEEEEEvNT_6ParamsE --------------------------
	.section	.text._ZN7cutlass13device_kernelIN5flash19enable_sm80_to_sm89INS1_16FlashAttnFwdSm80INS1_25CollectiveMainloopFwdSm80ILi8ELi1ELb1EN4cute5tupleIJNS5_1CILi128EEES8_S8_EEELi128ENS_6half_tEfNS_4arch4Sm80ELb1ELb0ELb0ELb0ELb0ELb0ELb1ELb0EEENS1_21CollectiveEpilogueFwdIS9_NS6_IJNS7_ILi1EEESF_SF_EEESA_SC_Li256ELb0ELb1ELb0ELb0EEENS1_30DynamicPersistentTileSchedulerILi256ELi256ELb0ELb1ELb0EEEEEEEEEvNT_6ParamsE,"ax",@progbits
	.sectioninfo	@"SHI_REGISTERS=255"
	.align	128
.text._ZN7cutlass13device_kernelIN5flash19enable_sm80_to_sm89INS1_16FlashAttnFwdSm80INS1_25CollectiveMainloopFwdSm80ILi8ELi1ELb1EN4cute5tupleIJNS5_1CILi128EEES8_S8_EEELi128ENS_6half_tEfNS_4arch4Sm80ELb1ELb0ELb0ELb0ELb0ELb0ELb1ELb0EEENS1_21CollectiveEpilogueFwdIS9_NS6_IJNS7_ILi1EEESF_SF_EEESA_SC_Li256ELb0ELb1ELb0ELb0EEENS1_30DynamicPersistentTileSchedulerILi256ELi256ELb0ELb1ELb0EEEEEEEEEvNT_6ParamsE:
        .type           _ZN7cutlass13device_kernelIN5flash19enable_sm80_to_sm89INS1_16FlashAttnFwdSm80INS1_25CollectiveMainloopFwdSm80ILi8ELi1ELb1EN4cute5tupleIJNS5_1CILi128EEES8_S8_EEELi128ENS_6half_tEfNS_4arch4Sm80ELb1ELb0ELb0ELb0ELb0ELb0ELb1ELb0EEENS1_21CollectiveEpilogueFwdIS9_NS6_IJNS7_ILi1EEESF_SF_EEESA_SC_Li256ELb0ELb1ELb0ELb0EEENS1_30DynamicPersistentTileSchedulerILi256ELi256ELb0ELb1ELb0EEEEEEEEEvNT_6ParamsE,@function
        .size           _ZN7cutlass13device_kernelIN5flash19enable_sm80_to_sm89INS1_16FlashAttnFwdSm80INS1_25CollectiveMainloopFwdSm80ILi8ELi1ELb1EN4cute5tupleIJNS5_1CILi128EEES8_S8_EEELi128ENS_6half_tEfNS_4arch4Sm80ELb1ELb0ELb0ELb0ELb0ELb0ELb1ELb0EEENS1_21CollectiveEpilogueFwdIS9_NS6_IJNS7_ILi1EEESF_SF_EEESA_SC_Li256ELb0ELb1ELb0ELb0EEENS1_30DynamicPersistentTileSchedulerILi256ELi256ELb0ELb1ELb0EEEEEEEEEvNT_6ParamsE,(.L_x_1718 - _ZN7cutlass13device_kernelIN5flash19enable_sm80_to_sm89INS1_16FlashAttnFwdSm80INS1_25CollectiveMainloopFwdSm80ILi8ELi1ELb1EN4cute5tupleIJNS5_1CILi128EEES8_S8_EEELi128ENS_6half_tEfNS_4arch4Sm80ELb1ELb0ELb0ELb0ELb0ELb0ELb1ELb0EEENS1_21CollectiveEpilogueFwdIS9_NS6_IJNS7_ILi1EEESF_SF_EEESA_SC_Li256ELb0ELb1ELb0ELb0EEENS1_30DynamicPersistentTileSchedulerILi256ELi256ELb0ELb1ELb0EEEEEEEEEvNT_6ParamsE)
        .other          _ZN7cutlass13device_kernelIN5flash19enable_sm80_to_sm89INS1_16FlashAttnFwdSm80INS1_25CollectiveMainloopFwdSm80ILi8ELi1ELb1EN4cute5tupleIJNS5_1CILi128EEES8_S8_EEELi128ENS_6half_tEfNS_4arch4Sm80ELb1ELb0ELb0ELb0ELb0ELb0ELb1ELb0EEENS1_21CollectiveEpilogueFwdIS9_NS6_IJNS7_ILi1EEESF_SF_EEESA_SC_Li256ELb0ELb1ELb0ELb0EEENS1_30DynamicPersistentTileSchedulerILi256ELi256ELb0ELb1ELb0EEEEEEEEEvNT_6ParamsE,@"STO_CUDA_ENTRY STV_DEFAULT"
_ZN7cutlass13device_kernelIN5flash19enable_sm80_to_sm89INS1_16FlashAttnFwdSm80INS1_25CollectiveMainloopFwdSm80ILi8ELi1ELb1EN4cute5tupleIJNS5_1CILi128EEES8_S8_EEELi128ENS_6half_tEfNS_4arch4Sm80ELb1ELb0ELb0ELb0ELb0ELb0ELb1ELb0EEENS1_21CollectiveEpilogueFwdIS9_NS6_IJNS7_ILi1EEESF_SF_EEESA_SC_Li256ELb0ELb1ELb0ELb0EEENS1_30DynamicPersistentTileSchedulerILi256ELi256ELb0ELb1ELb0EEEEEEEEEvNT_6ParamsE:
[----:B------:R-:W-:-:S03]  /*0000*/  MOV R1, c[0x0][0x28] ;  /* 0x00000a0000017a02 */ /* 0x000fc60000000f00 */
[----:B------:R-:W1:Y:S01]  /*0010*/  S2R R20, SR_TID.X ;  /* 0x0000000000147919 */ /* 0x000e620000002100 */
[----:B------:R-:W-:-:S03]  /*0020*/  IADD3 R1, R1, -0x80, RZ ;  /* 0xffffff8001017810 */ /* 0x000fc60007ffe0ff */
[----:B------:R-:W2:Y:S01]  /*0030*/  S2R R14, SR_CTAID.X ;  /* 0x00000000000e7919 */ /* 0x000ea20000002500 */
[----:B-1----:R-:W-:-:S05]  /*0040*/  SHF.R.U32.HI R2, RZ, 0x5, R20 ;  /* 0x00000005ff027819 */ /* 0x002fca0000011614 */
[----:B------:R-:W1:Y:S02]  /*0050*/  SHFL.IDX PT, R0, R2, RZ, 0x1f ;  /* 0x00001fff02007589 */ /* 0x000e6400000e0000 */
[----:B-1----:R-:W-:Y:S02]  /*0060*/  ISETP.GE.AND P0, PT, R0, 0x1, PT ;  /* 0x000000010000780c */ /* 0x002fe40003f06270 */
[----:B------:R1:W-:Y:S11]  /*0070*/  STL [R1+0x74], R0 ;  /* 0x0000740001007387 */ /* 0x0003f60000100800 */
[----:B------:R-:W-:Y:S06]  /*0080*/  @P0 BAR.ARV 0x4, 0x100 ;  /* 0x0104000000000b1d */ /* 0x000fec0000002000 */
[----:B--2---:R-:W-:-:S13]  /*0090*/  ISETP.GE.AND P0, PT, R14, c[0x0][0x538], PT ;  /* 0x00014e000e007a0c */ /* 0x004fda0003f06270 */
[----:B------:R-:W-:Y:S05]  /*00a0*/  @P0 EXIT ;  /* 0x000000000000094d */ /* 0x000fea0003800000 */
[----:B-1----:R-:W-:Y:S01]  /*00b0*/  SHF.R.S32.HI R11, RZ, 0x1f, R20 ;  /* 0x0000001fff0b7819 */ /* 0x002fe20000011414 */
[----:B------:R-:W-:-:S03]  /*00c0*/  ULDC.64 UR6, c[0x0][0x118] ;  /* 0x0000460000067ab9 */ /* 0x000fc60000000a00 */
[CC--:B------:R-:W-:Y:S02]  /*00d0*/  LEA.HI R12, R11.reuse, R20.reuse, RZ, 0x3 ;  /* 0x000000140b0c7211 */ /* 0x0c0fe400078f18ff */
[CC--:B------:R-:W-:Y:S02]  /*00e0*/  LEA.HI R2, R11.reuse, R20.reuse, RZ, 0x4 ;  /* 0x000000140b027211 */ /* 0x0c0fe400078f20ff */
[----:B------:R-:W-:Y:S02]  /*00f0*/  LEA.HI R13, R11, R20, RZ, 0x2 ;  /* 0x000000140b0d7211 */ /* 0x000fe400078f10ff */
[----:B------:R-:W-:Y:S02]  /*0100*/  SHF.R.S32.HI R17, RZ, 0x3, R12 ;  /* 0x00000003ff117819 */ /* 0x000fe4000001140c */
[----:B------:R-:W-:Y:S02]  /*0110*/  SHF.R.S32.HI R4, RZ, 0x4, R2 ;  /* 0x00000004ff047819 */ /* 0x000fe40000011402 */
[----:B------:R-:W-:Y:S01]  /*0120*/  LOP3.LUT R0, R2, 0xfffffff0, RZ, 0xc0, !PT ;  /* 0xfffffff002007812 */ /* 0x000fe200078ec0ff */
[----:B------:R-:W-:Y:S01]  /*0130*/  IMAD.SHL.U32 R7, R17, 0x40, RZ ;  /* 0x0000004011077824 */ /* 0x000fe200078e00ff */
[----:B------:R-:W-:-:S02]  /*0140*/  LOP3.LUT R3, R12, 0xfffffff8, RZ, 0xc0, !PT ;  /* 0xfffffff80c037812 */ /* 0x000fc400078ec0ff */
[--C-:B------:R-:W-:Y:S01]  /*0150*/  SHF.R.S32.HI R8, RZ, 0x2, R13.reuse ;  /* 0x00000002ff087819 */ /* 0x100fe2000001140d */
[C---:B------:R-:W-:Y:S01]  /*0160*/  IMAD.IADD R0, R20.reuse, 0x1, -R0 ;  /* 0x0000000114007824 */ /* 0x040fe200078e0a00 */
[----:B------:R-:W-:Y:S01]  /*0170*/  SHF.R.S32.HI R5, RZ, 0x1f, R13 ;  /* 0x0000001fff057819 */ /* 0x000fe2000001140d */
[----:B------:R-:W-:Y:S01]  /*0180*/  IMAD.IADD R6, R20, 0x1, -R3 ;  /* 0x0000000114067824 */ /* 0x000fe200078e0a03 */
[----:B------:R-:W-:Y:S02]  /*0190*/  LEA.HI R2, R2, R4, RZ, 0x1 ;  /* 0x0000000402027211 */ /* 0x000fe400078f08ff */
[----:B------:R-:W-:Y:S01]  /*01a0*/  LEA.HI R3, R5, R8, RZ, 0x3 ;  /* 0x0000000805037211 */ /* 0x000fe200078f18ff */
[----:B------:R-:W-:Y:S01]  /*01b0*/  IMAD.SHL.U32 R18, R6, 0x8, RZ ;  /* 0x0000000806127824 */ /* 0x000fe200078e00ff */
[----:B------:R-:W-:Y:S01]  /*01c0*/  LOP3.LUT R5, R2, 0xfffffffe, RZ, 0xc0, !PT ;  /* 0xfffffffe02057812 */ /* 0x000fe200078ec0ff */
[----:B------:R-:W-:Y:S01]  /*01d0*/  IMAD.SHL.U32 R9, R6, 0x40, RZ ;  /* 0x0000004006097824 */ /* 0x000fe200078e00ff */
[----:B------:R-:W-:-:S02]  /*01e0*/  LOP3.LUT R2, R7, 0x1c0, RZ, 0xc0, !PT ;  /* 0x000001c007027812 */ /* 0x000fc400078ec0ff */
[----:B------:R-:W-:Y:S01]  /*01f0*/  SHF.R.S32.HI R7, RZ, 0x1f, R0 ;  /* 0x0000001fff077819 */ /* 0x000fe20000011400 */
[----:B------:R-:W-:Y:S01]  /*0200*/  IMAD.IADD R201, R4, 0x1, -R5 ;  /* 0x0000000104c97824 */ /* 0x000fe200078e0a05 */
[----:B------:R-:W-:Y:S02]  /*0210*/  LOP3.LUT R3, R3, 0xfffffff8, RZ, 0xc0, !PT ;  /* 0xfffffff803037812 */ /* 0x000fe400078ec0ff */
[----:B------:R-:W-:Y:S02]  /*0220*/  LEA.HI R200, R7, R0, RZ, 0x3 ;  /* 0x0000000007c87211 */ /* 0x000fe400078f18ff */
[----:B------:R-:W-:Y:S01]  /*0230*/  LOP3.LUT R4, R2, 0x38, R18, 0xf8, !PT ;  /* 0x0000003802047812 */ /* 0x000fe200078ef812 */
[----:B------:R-:W-:Y:S01]  /*0240*/  IMAD.IADD R7, R8, 0x1, -R3 ;  /* 0x0000000108077824 */ /* 0x000fe200078e0a03 */
[----:B------:R-:W-:Y:S02]  /*0250*/  SHF.R.U32.HI R3, RZ, 0x3, R2 ;  /* 0x00000003ff037819 */ /* 0x000fe40000011602 */
[C---:B------:R-:W-:Y:S01]  /*0260*/  LOP3.LUT R2, R200.reuse, 0xfffffff8, RZ, 0xc0, !PT ;  /* 0xfffffff8c8027812 */ /* 0x040fe200078ec0ff */
[----:B------:R-:W-:Y:S01]  /*0270*/  IMAD.SHL.U32 R200, R200, 0x40, RZ ;  /* 0x00000040c8c87824 */ /* 0x000fe200078e00ff */
[----:B------:R-:W-:-:S02]  /*0280*/  LEA.HI R10, R11, R20, RZ, 0x5 ;  /* 0x000000140b0a7211 */ /* 0x000fc400078f28ff */
[----:B------:R-:W-:Y:S01]  /*0290*/  LOP3.LUT R8, R4, R3, RZ, 0x3c, !PT ;  /* 0x0000000304087212 */ /* 0x000fe200078e3cff */
[----:B------:R-:W-:Y:S01]  /*02a0*/  IMAD.IADD R5, R0, 0x1, -R2 ;  /* 0x0000000100057824 */ /* 0x000fe200078e0a02 */
[----:B------:R-:W-:Y:S02]  /*02b0*/  LOP3.LUT R2, R10, 0xffffffe0, RZ, 0xc0, !PT ;  /* 0xffffffe00a027812 */ /* 0x000fe400078ec0ff */
[----:B------:R-:W-:Y:S02]  /*02c0*/  LOP3.LUT R0, R9, 0x1c0, RZ, 0xc0, !PT ;  /* 0x000001c009007812 */ /* 0x000fe400078ec0ff */
[----:B------:R-:W-:Y:S01]  /*02d0*/  SHF.R.S32.HI R224, RZ, 0x5, R10 ;  /* 0x00000005ffe07819 */ /* 0x000fe2000001140a */
[----:B------:R-:W-:Y:S01]  /*02e0*/  IMAD.IADD R16, R20, 0x1, -R2 ;  /* 0x0000000114107824 */ /* 0x000fe200078e0a02 */
[----:B------:R-:W-:Y:S02]  /*02f0*/  SHF.R.S32.HI R3, RZ, 0x1f, R10 ;  /* 0x0000001fff037819 */ /* 0x000fe4000001140a */
[----:B------:R-:W-:Y:S01]  /*0300*/  LOP3.LUT R4, R0, 0x8, R12, 0xf8, !PT ;  /* 0x0000000800047812 */ /* 0x000fe200078ef80c */
[----:B------:R-:W-:Y:S01]  /*0310*/  IMAD.MOV.U32 R12, RZ, RZ, 0x10 ;  /* 0x00000010ff0c7424 */ /* 0x000fe200078e00ff */
[----:B------:R-:W-:-:S02]  /*0320*/  SHF.R.U32.HI R2, RZ, 0x3, R0 ;  /* 0x00000003ff027819 */ /* 0x000fc40000011600 */
[----:B------:R-:W-:Y:S01]  /*0330*/  LEA.HI R9, R11, R20, RZ, 0x6 ;  /* 0x000000140b097211 */ /* 0x000fe200078f30ff */
[----:B------:R-:W-:Y:S01]  /*0340*/  IMAD.MOV.U32 R11, RZ, RZ, 0x20 ;  /* 0x00000020ff0b7424 */ /* 0x000fe200078e00ff */
[----:B------:R-:W-:Y:S02]  /*0350*/  LEA.HI R0, R3, R224, RZ, 0x3 ;  /* 0x000000e003007211 */ /* 0x000fe400078f18ff */
[----:B------:R-:W-:Y:S02]  /*0360*/  SHF.R.S32.HI R3, RZ, 0x1f, R16 ;  /* 0x0000001fff037819 */ /* 0x000fe40000011410 */
[----:B------:R-:W-:Y:S01]  /*0370*/  LOP3.LUT R10, R4, R2, RZ, 0x3c, !PT ;  /* 0x00000002040a7212 */ /* 0x000fe200078e3cff */
[----:B------:R-:W-:Y:S01]  /*0380*/  IMAD.SHL.U32 R2, R9, 0x8, RZ ;  /* 0x0000000809027824 */ /* 0x000fe200078e00ff */
[----:B------:R-:W-:Y:S02]  /*0390*/  LOP3.LUT R0, R0, 0xffffff8, RZ, 0xc0, !PT ;  /* 0x0ffffff800007812 */ /* 0x000fe400078ec0ff */
[----:B------:R-:W-:-:S02]  /*03a0*/  LEA.HI R9, R3, R16, RZ, 0x2 ;  /* 0x0000001003097211 */ /* 0x000fc400078f10ff */
[----:B------:R-:W-:Y:S02]  /*03b0*/  LOP3.LUT R3, R7, 0x1, RZ, 0xc0, !PT ;  /* 0x0000000107037812 */ /* 0x000fe400078ec0ff */
[----:B------:R-:W-:Y:S01]  /*03c0*/  LOP3.LUT R8, R8, 0x7ffffe00, R2, 0xf8, !PT ;  /* 0x7ffffe0008087812 */ /* 0x000fe200078ef802 */
[----:B------:R-:W-:Y:S01]  /*03d0*/  IMAD.IADD R2, R224, 0x1, -R0 ;  /* 0x00000001e0027824 */ /* 0x000fe200078e0a00 */
[----:B------:R-:W-:Y:S02]  /*03e0*/  SHF.R.S32.HI R0, RZ, 0x2, R9 ;  /* 0x00000002ff007819 */ /* 0x000fe40000011409 */
[----:B------:R-:W-:Y:S01]  /*03f0*/  ISETP.NE.U32.AND P0, PT, R3, 0x1, PT ;  /* 0x000000010300780c */ /* 0x000fe20003f05070 */
[----:B------:R-:W-:Y:S01]  /*0400*/  IMAD.SHL.U32 R3, R5, 0x40, RZ ;  /* 0x0000004005037824 */ /* 0x000fe200078e00ff */
[----:B------:R-:W-:Y:S01]  /*0410*/  LOP3.LUT R4, R13, 0xfffffffc, RZ, 0xc0, !PT ;  /* 0xfffffffc0d047812 */ /* 0x000fe200078ec0ff */
[----:B------:R-:W-:Y:S01]  /*0420*/  IMAD R15, R2, 0x10, R0 ;  /* 0x00000010020f7824 */ /* 0x000fe200078e0200 */
[----:B------:R-:W-:Y:S01]  /*0430*/  LOP3.LUT P4, RZ, R5, 0x2, RZ, 0xc0, !PT ;  /* 0x0000000205ff7812 */ /* 0x000fe2000788c0ff */
[----:B------:R-:W-:Y:S01]  /*0440*/  IMAD.SHL.U32 R2, R201, 0x8, RZ ;  /* 0x00000008c9027824 */ /* 0x000fe200078e00ff */
[----:B------:R-:W-:Y:S01]  /*0450*/  LOP3.LUT R0, R3, 0x1c0, RZ, 0xc0, !PT ;  /* 0x000001c003007812 */ /* 0x000fe200078ec0ff */
[----:B------:R-:W-:Y:S01]  /*0460*/  IMAD.IADD R3, R20, 0x1, -R4 ;  /* 0x0000000114037824 */ /* 0x000fe200078e0a04 */
[----:B------:R-:W-:Y:S01]  /*0470*/  LOP3.LUT P3, RZ, R5, 0x4, RZ, 0xc0, !PT ;  /* 0x0000000405ff7812 */ /* 0x000fe2000786c0ff */
[----:B------:R-:W-:Y:S01]  /*0480*/  IMAD.SHL.U32 R4, R7, 0x40, RZ ;  /* 0x0000004007047824 */ /* 0x000fe200078e00ff */
[----:B------:R-:W-:Y:S01]  /*0490*/  LOP3.LUT R5, R0, 0x8, R2, 0xf8, !PT ;  /* 0x0000000800057812 */ /* 0x000fe200078ef802 */
[----:B------:R-:W-:Y:S01]  /*04a0*/  STL [R1+0x78], R15 ;  /* 0x0000780f01007387 */ /* 0x000fe20000100800 */
[----:B------:R-:W-:Y:S01]  /*04b0*/  SHF.R.U32.HI R2, RZ, 0x3, R0 ;  /* 0x00000003ff027819 */ /* 0x000fe20000011600 */
[----:B------:R-:W-:Y:S01]  /*04c0*/  IMAD R201, R201, 0x200, R10 ;  /* 0x00000200c9c97824 */ /* 0x000fe200078e020a */
[----:B------:R-:W-:Y:S01]  /*04d0*/  LEA.HI R0, R3, R3, RZ, 0x1 ;  /* 0x0000000303007211 */ /* 0x000fe200078f08ff */
[----:B------:R-:W-:Y:S01]  /*04e0*/  STL [R1+0x4c], R14 ;  /* 0x00004c0e01007387 */ /* 0x000fe20000100800 */
[----:B------:R-:W-:Y:S01]  /*04f0*/  LOP3.LUT R5, R5, R2, RZ, 0x3c, !PT ;  /* 0x0000000205057212 */ /* 0x000fe200078e3cff */
[----:B------:R-:W-:Y:S01]  /*0500*/  IMAD.MOV.U32 R10, RZ, RZ, 0x40 ;  /* 0x00000040ff0a7424 */ /* 0x000fe200078e00ff */
[----:B------:R-:W-:Y:S01]  /*0510*/  LOP3.LUT R0, R0, 0x1ffffffe, RZ, 0xc0, !PT ;  /* 0x1ffffffe00007812 */ /* 0x000fe200078ec0ff */
[----:B------:R-:W-:Y:S01]  /*0520*/  IMAD.SHL.U32 R228, R8, 0x2, RZ ;  /* 0x0000000208e47824 */ /* 0x000fe200078e00ff */
[----:B------:R-:W-:-:S02]  /*0530*/  LOP3.LUT R2, R4, 0x1c0, RZ, 0xc0, !PT ;  /* 0x000001c004027812 */ /* 0x000fc400078ec0ff */
[----:B------:R-:W-:Y:S01]  /*0540*/  R2P PR, R7, 0x6 ;  /* 0x0000000607007804 */ /* 0x000fe20000000000 */
[----:B------:R-:W-:Y:S01]  /*0550*/  IMAD.IADD R7, R3, 0x1, -R0 ;  /* 0x0000000103077824 */ /* 0x000fe200078e0a00 */
[----:B------:R-:W-:Y:S01]  /*0560*/  LEA.HI R0, R2, R2, RZ, 0x1d ;  /* 0x0000000202007211 */ /* 0x000fe200078fe8ff */
[----:B------:R-:W-:Y:S01]  /*0570*/  IMAD R3, R224, 0x200, R3 ;  /* 0x00000200e0037824 */ /* 0x000fe200078e0203 */
[----:B------:R-:W-:Y:S02]  /*0580*/  SEL R2, R12, 0xfffffff0, !P4 ;  /* 0xfffffff00c027807 */ /* 0x000fe40006000000 */
[----:B------:R-:W-:Y:S01]  /*0590*/  SEL R223, R11, 0xffffffe0, !P3 ;  /* 0xffffffe00bdf7807 */ /* 0x000fe20005800000 */
[----:B------:R-:W-:Y:S01]  /*05a0*/  IMAD.U32 R4, R3, 0x2, R0 ;  /* 0x0000000203047824 */ /* 0x000fe200078e0000 */
[----:B------:R-:W-:Y:S01]  /*05b0*/  LOP3.LUT R0, R9, 0x7ffffffc, RZ, 0xc0, !PT ;  /* 0x7ffffffc09007812 */ /* 0x000fe200078ec0ff */
[----:B------:R-:W-:Y:S01]  /*05c0*/  IMAD R3, R6, 0x20, R17 ;  /* 0x0000002006037824 */ /* 0x000fe200078e0211 */
[----:B------:R-:W-:Y:S01]  /*05d0*/  LOP3.LUT R200, R5, 0x7ffffe00, R200, 0xf8, !PT ;  /* 0x7ffffe0005c87812 */ /* 0x000fe200078ef8c8 */
[----:B------:R-:W-:Y:S01]  /*05e0*/  IMAD.IADD R223, R2, 0x1, R223 ;  /* 0x0000000102df7824 */ /* 0x000fe200078e02df */
[----:B------:R-:W-:Y:S01]  /*05f0*/  IADD3 R2, R18, 0x40, RZ ;  /* 0x0000004012027810 */ /* 0x000fe20007ffe0ff */
[----:B------:R-:W-:Y:S01]  /*0600*/  IMAD.IADD R0, R16, 0x1, -R0 ;  /* 0x0000000110007824 */ /* 0x000fe200078e0a00 */
[----:B------:R1:W-:Y:S01]  /*0610*/  STL [R1+0x70], R3 ;  /* 0x0000700301007387 */ /* 0x0003e20000100800 */
[----:B------:R-:W-:-:S02]  /*0620*/  SHF.R.S32.HI R19, RZ, 0x1f, R18 ;  /* 0x0000001fff137819 */ /* 0x000fc40000011412 */
[C---:B------:R-:W-:Y:S01]  /*0630*/  LOP3.LUT P6, RZ, R6.reuse, 0x2, RZ, 0xc0, !PT ;  /* 0x0000000206ff7812 */ /* 0x040fe200078cc0ff */
[----:B------:R2:W-:Y:S01]  /*0640*/  STL [R1+0x30], R2 ;  /* 0x0000300201007387 */ /* 0x0005e20000100800 */
[----:B------:R-:W-:Y:S01]  /*0650*/  LOP3.LUT P5, RZ, R6, 0x4, RZ, 0xc0, !PT ;  /* 0x0000000406ff7812 */ /* 0x000fe200078ac0ff */
[----:B------:R-:W-:Y:S01]  /*0660*/  IMAD.SHL.U32 R6, R0, 0x2, RZ ;  /* 0x0000000200067824 */ /* 0x000fe200078e00ff */
[----:B------:R-:W-:Y:S01]  /*0670*/  SEL R5, R11, 0xffffffe0, !P1 ;  /* 0xffffffe00b057807 */ /* 0x000fe20004800000 */
[----:B------:R-:W-:Y:S01]  /*0680*/  IMAD R0, R7, 0x8, R15 ;  /* 0x0000000807007824 */ /* 0x000fe200078e020f */
[----:B------:R-:W-:Y:S01]  /*0690*/  LEA R4, R4, 0x80, 0x1 ;  /* 0x0000008004047811 */ /* 0x000fe200078e08ff */
[----:B------:R-:W-:Y:S01]  /*06a0*/  STL.64 [R1+0x8], R18 ;  /* 0x0000081201007387 */ /* 0x000fe20000100a00 */
[----:B------:R-:W-:Y:S02]  /*06b0*/  LEA R200, R200, 0x100, 0x1 ;  /* 0x00000100c8c87811 */ /* 0x000fe400078e08ff */
[----:B------:R-:W-:Y:S01]  /*06c0*/  LEA R201, R201, 0x8100, 0x1 ;  /* 0x00008100c9c97811 */ /* 0x000fe200078e08ff */
[----:B------:R-:W-:Y:S01]  /*06d0*/  IMAD.IADD R8, R4, 0x1, R5 ;  /* 0x0000000104087824 */ /* 0x000fe200078e0205 */
[----:B------:R-:W-:Y:S01]  /*06e0*/  SEL R202, R10, 0xffffffc0, !P5 ;  /* 0xffffffc00aca7807 */ /* 0x000fe20006800000 */
[--C-:B------:R-:W-:Y:S01]  /*06f0*/  IMAD R224, R224, 0x800, R200.reuse ;  /* 0x00000800e0e07824 */ /* 0x100fe200078e02c8 */
[----:B------:R-:W-:Y:S01]  /*0700*/  IADD3 R207, R201, 0x20, RZ ;  /* 0x00000020c9cf7810 */ /* 0x000fe20007ffe0ff */
[----:B------:R-:W-:Y:S01]  /*0710*/  IMAD R223, R223, 0x2, R200 ;  /* 0x00000002dfdf7824 */ /* 0x000fe200078e02c8 */
[C---:B------:R-:W-:Y:S01]  /*0720*/  @P6 IADD3 R207, R201.reuse, -0x20, RZ ;  /* 0xffffffe0c9cf6810 */ /* 0x040fe20007ffe0ff */
[----:B------:R-:W-:-:S03]  /*0730*/  IMAD.IADD R205, R201, 0x1, R202 ;  /* 0x00000001c9cd7824 */ /* 0x000fc600078e02ca */
[C---:B------:R-:W-:Y:S01]  /*0740*/  IADD3 R222, R207.reuse, 0x800, RZ ;  /* 0x00000800cfde7810 */ /* 0x040fe20007ffe0ff */
[----:B------:R-:W-:Y:S01]  /*0750*/  IMAD.IADD R202, R202, 0x1, R207 ;  /* 0x00000001caca7824 */ /* 0x000fe200078e02cf */
[----:B-1----:R-:W-:Y:S02]  /*0760*/  SEL R3, R10, 0xffffffc0, !P2 ;  /* 0xffffffc00a037807 */ /* 0x002fe40005000000 */
[C---:B------:R-:W-:Y:S02]  /*0770*/  IADD3 R221, R207.reuse, 0x1000, RZ ;  /* 0x00001000cfdd7810 */ /* 0x040fe40007ffe0ff */
[----:B--2---:R-:W-:Y:S01]  /*0780*/  SHF.R.S32.HI R2, RZ, 0x1f, R2 ;  /* 0x0000001fff027819 */ /* 0x004fe20000011402 */
[----:B------:R-:W-:Y:S01]  /*0790*/  IMAD.IADD R7, R4, 0x1, R3 ;  /* 0x0000000104077824 */ /* 0x000fe200078e0203 */
[C---:B------:R-:W-:Y:S02]  /*07a0*/  IADD3 R220, R207.reuse, 0x1800, RZ ;  /* 0x00001800cfdc7810 */ /* 0x040fe40007ffe0ff */
[C---:B------:R-:W-:Y:S01]  /*07b0*/  IADD3 R219, R207.reuse, 0x2000, RZ ;  /* 0x00002000cfdb7810 */ /* 0x040fe20007ffe0ff */
[----:B------:R1:W-:Y:S01]  /*07c0*/  STL [R1+0x48], R2 ;  /* 0x0000480201007387 */ /* 0x0003e20000100800 */
[----:B------:R-:W-:-:S02]  /*07d0*/  IADD3 R218, R207, 0x2800, RZ ;  /* 0x00002800cfda7810 */ /* 0x000fc40007ffe0ff */
[C---:B------:R-:W-:Y:S01]  /*07e0*/  IADD3 R217, R207.reuse, 0x3000, RZ ;  /* 0x00003000cfd97810 */ /* 0x040fe20007ffe0ff */
[----:B------:R2:W-:Y:S01]  /*07f0*/  STL [R1+0x44], R6 ;  /* 0x0000440601007387 */ /* 0x0005e20000100800 */
[C---:B------:R-:W-:Y:S02]  /*0800*/  IADD3 R216, R207.reuse, 0x3800, RZ ;  /* 0x00003800cfd87810 */ /* 0x040fe40007ffe0ff */
[C---:B------:R-:W-:Y:S01]  /*0810*/  IADD3 R215, R207.reuse, 0x4000, RZ ;  /* 0x00004000cfd77810 */ /* 0x040fe20007ffe0ff */
[----:B------:R3:W-:Y:S01]  /*0820*/  STL [R1+0x40], R0 ;  /* 0x0000400001007387 */ /* 0x0007e20000100800 */
[C---:B------:R-:W-:Y:S02]  /*0830*/  IADD3 R214, R207.reuse, 0x4800, RZ ;  /* 0x00004800cfd67810 */ /* 0x040fe40007ffe0ff */
[C---:B------:R-:W-:Y:S01]  /*0840*/  IADD3 R213, R207.reuse, 0x5000, RZ ;  /* 0x00005000cfd57810 */ /* 0x040fe20007ffe0ff */
[----:B------:R4:W-:Y:S01]  /*0850*/  STL [R1+0x50], R4 ;  /* 0x0000500401007387 */ /* 0x0009e20000100800 */
[----:B------:R-:W-:-:S02]  /*0860*/  IADD3 R212, R207, 0x5800, RZ ;  /* 0x00005800cfd47810 */ /* 0x000fc40007ffe0ff */
[C---:B------:R-:W-:Y:S01]  /*0870*/  IADD3 R211, R207.reuse, 0x6000, RZ ;  /* 0x00006000cfd37810 */ /* 0x040fe20007ffe0ff */
[----:B------:R-:W-:Y:S01]  /*0880*/  STL [R1+0x6c], R7 ;  /* 0x00006c0701007387 */ /* 0x000fe20000100800 */
[C---:B------:R-:W-:Y:S02]  /*0890*/  IADD3 R210, R207.reuse, 0x6800, RZ ;  /* 0x00006800cfd27810 */ /* 0x040fe40007ffe0ff */
[C---:B------:R-:W-:Y:S01]  /*08a0*/  IADD3 R209, R207.reuse, 0x7000, RZ ;  /* 0x00007000cfd17810 */ /* 0x040fe20007ffe0ff */
[----:B------:R-:W-:Y:S01]  /*08b0*/  STL [R1+0x5c], R8 ;  /* 0x00005c0801007387 */ /* 0x000fe20000100800 */
[----:B------:R-:W-:Y:S02]  /*08c0*/  IADD3 R208, R207, 0x7800, RZ ;  /* 0x00007800cfd07810 */ /* 0x000fe40007ffe0ff */
[----:B-1----:R-:W-:Y:S02]  /*08d0*/  SEL R2, R11, 0xffffffe0, !P4 ;  /* 0xffffffe00b027807 */ /* 0x002fe40006000000 */
[----:B--2---:R-:W-:-:S03]  /*08e0*/  IADD3 R6, R4, -0x10, RZ ;  /* 0xfffffff004067810 */ /* 0x004fc60007ffe0ff */
[----:B------:R-:W-:Y:S01]  /*08f0*/  IMAD.IADD R204, R200, 0x1, R2 ;  /* 0x00000001c8cc7824 */ /* 0x000fe200078e0202 */
[----:B------:R-:W-:Y:S01]  /*0900*/  @P0 IADD3 R6, R4, 0x10, RZ ;  /* 0x0000001004060810 */ /* 0x000fe20007ffe0ff */
[----:B------:R-:W-:Y:S01]  /*0910*/  IMAD.IADD R225, R2, 0x1, R224 ;  /* 0x0000000102e17824 */ /* 0x000fe200078e02e0 */
[----:B---3--:R-:W-:Y:S01]  /*0920*/  SEL R0, R10, 0xffffffc0, !P3 ;  /* 0xffffffc00a007807 */ /* 0x008fe20005800000 */
[----:B----4-:R-:W-:-:S03]  /*0930*/  IMAD.IADD R4, R8, 0x1, R3 ;  /* 0x0000000108047824 */ /* 0x010fc600078e0203 */
[----:B------:R-:W-:Y:S01]  /*0940*/  IADD3 R206, R0, R200, R2 ;  /* 0x000000c800ce7210 */ /* 0x000fe20007ffe002 */
[----:B------:R-:W-:Y:S02]  /*0950*/  IMAD.IADD R203, R200, 0x1, R0 ;  /* 0x00000001c8cb7824 */ /* 0x000fe400078e0200 */
[C---:B------:R-:W-:Y:S01]  /*0960*/  IMAD.IADD R227, R0.reuse, 0x1, R224 ;  /* 0x0000000100e37824 */ /* 0x040fe200078e02e0 */
[----:B------:R1:W-:Y:S01]  /*0970*/  STL [R1+0x68], R4 ;  /* 0x0000680401007387 */ /* 0x0003e20000100800 */
[----:B------:R-:W-:-:S03]  /*0980*/  IMAD.IADD R226, R0, 0x1, R225 ;  /* 0x0000000100e27824 */ /* 0x000fc600078e02e1 */
[----:B------:R2:W-:Y:S01]  /*0990*/  STL [R1+0x54], R6 ;  /* 0x0000540601007387 */ /* 0x0005e20000100800 */
[--C-:B-1----:R-:W-:Y:S02]  /*09a0*/  IMAD.IADD R4, R5, 0x1, R6.reuse ;  /* 0x0000000105047824 */ /* 0x102fe400078e0206 */
[----:B------:R-:W-:Y:S02]  /*09b0*/  IMAD.IADD R5, R3, 0x1, R6 ;  /* 0x0000000103057824 */ /* 0x000fe400078e0206 */
[----:B------:R-:W-:-:S03]  /*09c0*/  IMAD.IADD R2, R4, 0x1, R3 ;  /* 0x0000000104027824 */ /* 0x000fc600078e0203 */
[----:B------:R2:W-:Y:S04]  /*09d0*/  STL [R1+0x64], R5 ;  /* 0x0000640501007387 */ /* 0x0005e80000100800 */
[----:B------:R2:W-:Y:S04]  /*09e0*/  STL [R1+0x58], R4 ;  /* 0x0000580401007387 */ /* 0x0005e80000100800 */
[----:B------:R2:W-:Y:S02]  /*09f0*/  STL [R1+0x60], R2 ;  /* 0x0000600201007387 */ /* 0x0005e40000100800 */
.L_x_478:
[----:B--2---:R-:W2:Y:S01]  /*0a00*/  LDL R4, [R1+0x4c] ;  /* 0x00004c0001047983 */ /* 0x004ea20000100800 */
[----:B------:R-:W-:Y:S01]  /*0a10*/  IMAD.MOV.U32 R0, RZ, RZ, c[0x0][0x560] ;  /* 0x00015800ff007624 */ /* 0x000fe200078e00ff */
[----:B------:R-:W-:Y:S01]  /*0a20*/  YIELD ;  /* 0x0000000000007946 */ /* 0x000fe20003800000 */
[----:B------:R-:W-:Y:S03]  /*0a30*/  BSSY B0, `(.L_x_437) ;  /* 0x0000016000007945 */ /* 0x000fe60003800000 */
[----:B------:R-:W-:-:S13]  /*0a40*/  ISETP.NE.AND P0, PT, R0, 0x1, PT ;  /* 0x000000010000780c */ /* 0x000fda0003f05270 */
[----:B--2---:R-:W-:Y:S01]  /*0a50*/  @P0 IMAD.HI.U32 R0, R4, c[0x0][0x564], RZ ;  /* 0x0001590004000a27 */ /* 0x004fe200078e00ff */
[----:B------:R-:W-:-:S04]  /*0a60*/  MOV R3, R4 ;  /* 0x0000000400037202 */ /* 0x000fc80000000f00 */
[----:B------:R-:W-:-:S04]  /*0a70*/  @P0 SHF.R.U32.HI R3, RZ, c[0x0][0x568], R0 ;  /* 0x00015a00ff030a19 */ /* 0x000fc80000011600 */
[----:B------:R-:W-:Y:S01]  /*0a80*/  ISETP.GE.AND P0, PT, R3, c[0x0][0x578], PT ;  /* 0x00015e0003007a0c */ /* 0x000fe20003f06270 */
[----:B------:R-:W-:-:S04]  /*0a90*/  IMAD.MOV R2, RZ, RZ, -R3 ;  /* 0x000000ffff027224 */ /* 0x000fc800078e0a03 */
[----:B------:R-:W-:-:S08]  /*0aa0*/  IMAD R2, R2, c[0x0][0x560], R4 ;  /* 0x0001580002027a24 */ /* 0x000fd000078e0204 */
[----:B------:R-:W-:Y:S05]  /*0ab0*/  @!P0 BRA `(.L_x_438) ;  /* 0x0000007000008947 */ /* 0x000fea0003800000 */
[----:B------:R-:W-:-:S04]  /*0ac0*/  MOV R0, c[0x0][0x56c] ;  /* 0x00015b0000007a02 */ /* 0x000fc80000000f00 */
[----:B------:R-:W-:Y:S02]  /*0ad0*/  ISETP.NE.AND P0, PT, R0, 0x1, PT ;  /* 0x000000010000780c */ /* 0x000fe40003f05270 */
[----:B------:R-:W-:-:S11]  /*0ae0*/  MOV R0, R2 ;  /* 0x0000000200007202 */ /* 0x000fd60000000f00 */
[----:B------:R-:W-:-:S05]  /*0af0*/  @P0 IMAD.HI.U32 R4, R2, c[0x0][0x570], RZ ;  /* 0x00015c0002040a27 */ /* 0x000fca00078e00ff */
[----:B------:R-:W-:-:S05]  /*0b00*/  @P0 SHF.R.U32.HI R0, RZ, c[0x0][0x574], R4 ;  /* 0x00015d00ff000a19 */ /* 0x000fca0000011604 */
[----:B------:R-:W-:Y:S01]  /*0b10*/  IMAD R4, R0, c[0x0][0x56c], RZ ;  /* 0x00015b0000047a24 */ /* 0x000fe200078e02ff */
[----:B------:R-:W-:Y:S05]  /*0b20*/  BRA `(.L_x_439) ;  /* 0x0000006000007947 */ /* 0x000fea0003800000 */
.L_x_438:
[----:B------:R-:W-:-:S04]  /*0b30*/  MOV R0, c[0x0][0x554] ;  /* 0x0001550000007a02 */ /* 0x000fc80000000f00 */
[----:B------:R-:W-:Y:S02]  /*0b40*/  ISETP.NE.AND P0, PT, R0, 0x1, PT ;  /* 0x000000010000780c */ /* 0x000fe40003f05270 */
[----:B------:R-:W-:-:S11]  /*0b50*/  MOV R0, R2 ;  /* 0x0000000200007202 */ /* 0x000fd60000000f00 */
[----:B------:R-:W-:-:S05]  /*0b60*/  @P0 IMAD.HI.U32 R4, R2, c[0x0][0x558], RZ ;  /* 0x0001560002040a27 */ /* 0x000fca00078e00ff */
[----:B------:R-:W-:-:S05]  /*0b70*/  @P0 SHF.R.U32.HI R0, RZ, c[0x0][0x55c], R4 ;  /* 0x00015700ff000a19 */ /* 0x000fca0000011604 */
[----:B------:R-:W-:Y:S02]  /*0b80*/  IMAD R4, R0, c[0x0][0x554], RZ ;  /* 0x0001550000047a24 */ /* 0x000fe400078e02ff */
.L_x_439:
[----:B------:R-:W-:Y:S05]  /*0b90*/  BSYNC B0 ;  /* 0x0000000000007941 */ /* 0x000fea0003800000 */
.L_x_437:
[----:B------:R-:W-:Y:S01]  /*0ba0*/  IMAD.MOV.U32 R35, RZ, RZ, c[0x0][0x2c4] ;  /* 0x0000b100ff237624 */ /* 0x000fe200078e00ff */
[----:B------:R-:W-:Y:S01]  /*0bb0*/  LOP3.LUT R0, RZ, R0, RZ, 0x33, !PT ;  /* 0x00000000ff007212 */ /* 0x000fe200078e33ff */
[----:B------:R-:W-:Y:S01]  /*0bc0*/  IMAD.MOV.U32 R5, RZ, RZ, c[0x0][0x548] ;  /* 0x00015200ff057624 */ /* 0x000fe200078e00ff */
[----:B------:R-:W-:Y:S01]  /*0bd0*/  ULDC UR5, c[0x0][0x1d0] ;  /* 0x0000740000057ab9 */ /* 0x000fe20000000800 */
[----:B------:R-:W-:Y:S01]  /*0be0*/  IMAD.IADD R2, R2, 0x1, -R4 ;  /* 0x0000000102027824 */ /* 0x000fe200078e0a04 */
[----:B------:R-:W-:Y:S01]  /*0bf0*/  IADD3 R0, R0, c[0x0][0x53c], RZ ;  /* 0x00014f0000007a10 */ /* 0x000fe20007ffe0ff */
[----:B------:R-:W-:Y:S01]  /*0c00*/  UIADD3 UR5, UR5, 0x7f, URZ ;  /* 0x0000007f05057890 */ /* 0x000fe2000fffe03f */
[----:B------:R-:W-:Y:S01]  /*0c10*/  ISETP.NE.AND P4, PT, R35, 0x1, PT ;  /* 0x000000012300780c */ /* 0x000fe20003f85270 */
[----:B------:R-:W-:Y:S01]  /*0c20*/  IMAD R2, R3, c[0x0][0x554], R2 ;  /* 0x0001550003027a24 */ /* 0x000fe200078e0202 */
[----:B------:R-:W-:Y:S01]  /*0c30*/  ISETP.NE.AND P0, PT, R5, 0x1, PT ;  /* 0x000000010500780c */ /* 0x000fe20003f05270 */
[----:B------:R-:W-:Y:S01]  /*0c40*/  IMAD.MOV.U32 R5, RZ, RZ, 0x80 ;  /* 0x00000080ff057424 */ /* 0x000fe200078e00ff */
[----:B------:R-:W-:Y:S01]  /*0c50*/  SHF.L.U32 R153, R0, 0x7, RZ ;  /* 0x0000000700997819 */ /* 0x000fe200000006ff */
[----:B------:R-:W-:Y:S01]  /*0c60*/  USHF.R.S32.HI UR4, URZ, 0x1f, UR5 ;  /* 0x0000001f3f047899 */ /* 0x000fe20008011405 */
[----:B------:R-:W-:Y:S01]  /*0c70*/  MOV R36, R2 ;  /* 0x0000000200247202 */ /* 0x000fe20000000f00 */
[----:B------:R-:W-:Y:S01]  /*0c80*/  CS2R R114, SRZ ;  /* 0x0000000000727805 */ /* 0x000fe2000001ff00 */
[----:B------:R-:W-:Y:S01]  /*0c90*/  IADD3 R0, R153, 0x7f, RZ ;  /* 0x0000007f99007810 */ /* 0x000fe20007ffe0ff */
[----:B------:R-:W-:Y:S01]  /*0ca0*/  ULEA.HI UR4, UR4, UR5, URZ, 0x7 ;  /* 0x0000000504047291 */ /* 0x000fe2000f8f383f */
[----:B------:R1:W-:Y:S01]  /*0cb0*/  STL [R1+0x34], R153 ;  /* 0x0000349901007387 */ /* 0x0003e20000100800 */
[----:B------:R-:W-:Y:S01]  /*0cc0*/  CS2R R112, SRZ ;  /* 0x0000000000707805 */ /* 0x000fe2000001ff00 */
[----:B------:R-:W-:Y:S01]  /*0cd0*/  CS2R R134, SRZ ;  /* 0x0000000000867805 */ /* 0x000fe2000001ff00 */
[----:B------:R-:W-:Y:S01]  /*0ce0*/  @P4 IMAD.HI.U32 R3, R0, c[0x0][0x2c8], RZ ;  /* 0x0000b20000034a27 */ /* 0x000fe200078e00ff */
[----:B------:R-:W-:Y:S01]  /*0cf0*/  USHF.R.S32.HI UR4, URZ, 0x7, UR4 ;  /* 0x000000073f047899 */ /* 0x000fe20008011404 */
[----:B------:R-:W-:Y:S01]  /*0d00*/  MOV R110, RZ ;  /* 0x000000ff006e7202 */ /* 0x000fe20000000f00 */
[----:B------:R-:W-:Y:S01]  /*0d10*/  CS2R R6, SRZ ;  /* 0x0000000000067805 */ /* 0x000fe2000001ff00 */
[----:B------:R-:W-:Y:S01]  /*0d20*/  @P0 IMAD.HI.U32 R4, R2, c[0x0][0x54c], RZ ;  /* 0x0001530002040a27 */ /* 0x000fe200078e00ff */
[----:B------:R-:W-:Y:S01]  /*0d30*/  @P4 SHF.R.U32.HI R0, RZ, c[0x0][0x2cc], R3 ;  /* 0x0000b300ff004a19 */ /* 0x000fe20000011603 */
[----:B------:R-:W-:Y:S01]  /*0d40*/  CS2R R8, SRZ ;  /* 0x0000000000087805 */ /* 0x000fe2000001ff00 */
[----:B------:R-:W-:Y:S01]  /*0d50*/  IADD3 R3, R5, -c[0x0][0x168], RZ ;  /* 0x80005a0005037a10 */ /* 0x000fe20007ffe0ff */
[----:B------:R-:W-:Y:S01]  /*0d60*/  IMAD.MOV.U32 R132, RZ, RZ, RZ ;  /* 0x000000ffff847224 */ /* 0x000fe200078e00ff */
[----:B------:R-:W-:Y:S01]  /*0d70*/  @P0 SHF.R.U32.HI R36, RZ, c[0x0][0x550], R4 ;  /* 0x00015400ff240a19 */ /* 0x000fe20000011604 */
[----:B------:R-:W-:Y:S01]  /*0d80*/  IMAD.MOV.U32 R108, RZ, RZ, RZ ;  /* 0x000000ffff6c7224 */ /* 0x000fe200078e00ff */
[----:B------:R-:W-:Y:S01]  /*0d90*/  IADD3 R0, R0, c[0x0][0x1d0], R3 ;  /* 0x0000740000007a10 */ /* 0x000fe20007ffe003 */
[----:B------:R-:W-:Y:S01]  /*0da0*/  IMAD.MOV.U32 R106, RZ, RZ, RZ ;  /* 0x000000ffff6a7224 */ /* 0x000fe200078e00ff */
[----:B------:R-:W-:Y:S01]  /*0db0*/  MOV R104, RZ ;  /* 0x000000ff00687202 */ /* 0x000fe20000000f00 */
[----:B------:R-:W-:Y:S01]  /*0dc0*/  IMAD.MOV R3, RZ, RZ, -R36 ;  /* 0x000000ffff037224 */ /* 0x000fe200078e0a24 */
[----:B------:R-:W-:Y:S01]  /*0dd0*/  SHF.R.S32.HI R4, RZ, 0x1f, R0 ;  /* 0x0000001fff047819 */ /* 0x000fe20000011400 */
[----:B------:R1:W-:Y:S01]  /*0de0*/  STL [R1+0x3c], R36 ;  /* 0x00003c2401007387 */ /* 0x0003e20000100800 */
[----:B------:R-:W-:Y:S01]  /*0df0*/  IMAD.MOV.U32 R102, RZ, RZ, RZ ;  /* 0x000000ffff667224 */ /* 0x000fe200078e00ff */
[----:B------:R-:W-:Y:S01]  /*0e00*/  CS2R R10, SRZ ;  /* 0x00000000000a7805 */ /* 0x000fe2000001ff00 */
[----:B------:R-:W-:Y:S01]  /*0e10*/  IMAD R37, R3, c[0x0][0x548], R2 ;  /* 0x0001520003257a24 */ /* 0x000fe200078e0202 */
[----:B------:R-:W-:Y:S01]  /*0e20*/  LEA.HI R2, R4, R0, RZ, 0x7 ;  /* 0x0000000004027211 */ /* 0x000fe200078f38ff */
[----:B------:R-:W-:Y:S01]  /*0e30*/  IMAD.MOV.U32 R100, RZ, RZ, RZ ;  /* 0x000000ffff647224 */ /* 0x000fe200078e00ff */
[----:B------:R-:W-:Y:S01]  /*0e40*/  PRMT R0, RZ, 0x7610, R0 ;  /* 0x00007610ff007816 */ /* 0x000fe20000000000 */
[----:B------:R-:W-:Y:S01]  /*0e50*/  CS2R R4, SRZ ;  /* 0x0000000000047805 */ /* 0x000fe2000001ff00 */
[----:B------:R-:W-:Y:S01]  /*0e60*/  SHF.R.S32.HI R2, RZ, 0x7, R2 ;  /* 0x00000007ff027819 */ /* 0x000fe20000011402 */
[----:B------:R1:W-:Y:S01]  /*0e70*/  STL [R1+0x38], R37 ;  /* 0x0000382501007387 */ /* 0x0003e20000100800 */
[----:B------:R-:W-:Y:S01]  /*0e80*/  MOV R130, RZ ;  /* 0x000000ff00827202 */ /* 0x000fe20000000f00 */
[----:B------:R-:W-:Y:S01]  /*0e90*/  CS2R R12, SRZ ;  /* 0x00000000000c7805 */ /* 0x000fe2000001ff00 */
[----:B------:R-:W-:Y:S01]  /*0ea0*/  IMNMX R168, R2, UR4, PT ;  /* 0x0000000402a87c17 */ /* 0x000fe2000b800200 */
[----:B------:R-:W-:Y:S01]  /*0eb0*/  IMAD.MOV.U32 R128, RZ, RZ, RZ ;  /* 0x000000ffff807224 */ /* 0x000fe200078e00ff */
[----:B------:R-:W-:Y:S01]  /*0ec0*/  CS2R R14, SRZ ;  /* 0x00000000000e7805 */ /* 0x000fe2000001ff00 */
[----:B------:R-:W-:Y:S01]  /*0ed0*/  IMAD.MOV.U32 R98, RZ, RZ, RZ ;  /* 0x000000ffff627224 */ /* 0x000fe200078e00ff */
[----:B------:R-:W-:Y:S01]  /*0ee0*/  ISETP.GE.AND P0, PT, R168, 0x1, PT ;  /* 0x00000001a800780c */ /* 0x000fe20003f06270 */
[----:B------:R-:W-:Y:S01]  /*0ef0*/  IMAD.MOV.U32 R94, RZ, RZ, RZ ;  /* 0x000000ffff5e7224 */ /* 0x000fe200078e00ff */
[----:B------:R-:W-:Y:S01]  /*0f00*/  MOV R96, RZ ;  /* 0x000000ff00607202 */ /* 0x000fe20000000f00 */
[----:B------:R-:W-:Y:S01]  /*0f10*/  CS2R R16, SRZ ;  /* 0x0000000000107805 */ /* 0x000fe2000001ff00 */
[----:B------:R-:W-:Y:S01]  /*0f20*/  IMAD.MOV.U32 R92, RZ, RZ, RZ ;  /* 0x000000ffff5c7224 */ /* 0x000fe200078e00ff */
[----:B------:R-:W-:Y:S01]  /*0f30*/  MOV R90, RZ ;  /* 0x000000ff005a7202 */ /* 0x000fe20000000f00 */
[----:B------:R-:W-:Y:S01]  /*0f40*/  CS2R R18, SRZ ;  /* 0x0000000000127805 */ /* 0x000fe2000001ff00 */
[----:B------:R-:W-:Y:S01]  /*0f50*/  IMAD.MOV.U32 R88, RZ, RZ, RZ ;  /* 0x000000ffff587224 */ /* 0x000fe200078e00ff */
[----:B------:R-:W-:Y:S01]  /*0f60*/  CS2R R20, SRZ ;  /* 0x0000000000147805 */ /* 0x000fe2000001ff00 */
[----:B------:R-:W-:Y:S01]  /*0f70*/  IMAD.MOV.U32 R86, RZ, RZ, RZ ;  /* 0x000000ffff567224 */ /* 0x000fe200078e00ff */
[----:B------:R-:W-:Y:S01]  /*0f80*/  MOV R84, RZ ;  /* 0x000000ff00547202 */ /* 0x000fe20000000f00 */
[----:B------:R-:W-:Y:S01]  /*0f90*/  IMAD.MOV.U32 R82, RZ, RZ, RZ ;  /* 0x000000ffff527224 */ /* 0x000fe200078e00ff */
        /* <DEDUP_REMOVED lines=18> */
[----:B------:R-:W-:Y:S05]  /*10c0*/  @!P0 BRA `(.L_x_440) ;  /* 0x0000c41000008947 */ /* 0x000fea0003800000 */
[----:B-1----:R-:W-:Y:S01]  /*10d0*/  ISETP.NE.U32.AND P0, PT, RZ, c[0x0][0x340], PT ;  /* 0x0000d000ff007a0c */ /* 0x002fe20003f05070 */
[----:B------:R-:W2:Y:S03]  /*10e0*/  LDL.64 R148, [R1+0x8] ;  /* 0x0000080001947983 */ /* 0x000ea60000100a00 */
[----:B------:R-:W-:Y:S01]  /*10f0*/  ISETP.NE.AND.EX P0, PT, RZ, c[0x0][0x344], PT, P0 ;  /* 0x0000d100ff007a0c */ /* 0x000fe20003f05300 */
[----:B------:R-:W1:-:S12]  /*1100*/  S2R R38, SR_TID.X ;  /* 0x0000000000267919 */ /* 0x000e580000002100 */
[----:B------:R-:W-:-:S05]  /*1110*/  @P0 MOV R2, 0x4 ;  /* 0x0000000400020802 */ /* 0x000fca0000000f00 */
[----:B------:R-:W-:-:S05]  /*1120*/  @P0 IMAD.WIDE R2, R36, R2, c[0x0][0x340] ;  /* 0x0000d00024020625 */ /* 0x000fca00078e0202 */
[----:B------:R3:W4:Y:S01]  /*1130*/  @P0 LDG.E R0, [R2.64] ;  /* 0x0000000602000981 */ /* 0x000722000c1e1900 */
[----:B-1----:R-:W-:-:S04]  /*1140*/  SHF.R.S32.HI R73, RZ, 0x1f, R38 ;  /* 0x0000001fff497819 */ /* 0x002fc80000011426 */
[----:B------:R-:W-:-:S04]  /*1150*/  LEA.HI R73, R73, R38, RZ, 0x3 ;  /* 0x0000002649497211 */ /* 0x000fc800078f18ff */
[----:B------:R-:W-:-:S04]  /*1160*/  SHF.R.S32.HI R73, RZ, 0x3, R73 ;  /* 0x00000003ff497819 */ /* 0x000fc80000011449 */
[----:B------:R-:W-:-:S05]  /*1170*/  SHF.R.S32.HI R7, RZ, 0x1f, R73 ;  /* 0x0000001fff077819 */ /* 0x000fca0000011449 */
[C---:B------:R-:W-:Y:S02]  /*1180*/  IMAD R6, R7.reuse, c[0x0][0x1e0], RZ ;  /* 0x0000780007067a24 */ /* 0x040fe400078e02ff */
[----:B------:R-:W-:Y:S02]  /*1190*/  IMAD R7, R7, c[0x0][0x208], RZ ;  /* 0x0000820007077a24 */ /* 0x000fe400078e02ff */
[----:B------:R-:W-:Y:S01]  /*11a0*/  IMAD R6, R73, c[0x0][0x1e4], R6 ;  /* 0x0000790049067a24 */ /* 0x000fe200078e0206 */
[----:B------:R-:W-:Y:S02]  /*11b0*/  SHF.R.S32.HI R8, RZ, 0x1f, R37 ;  /* 0x0000001fff087819 */ /* 0x000fe40000011425 */
[----:B------:R-:W-:-:S03]  /*11c0*/  SHF.R.S32.HI R10, RZ, 0x1f, R36 ;  /* 0x0000001fff0a7819 */ /* 0x000fc60000011424 */
[----:B------:R-:W-:Y:S01]  /*11d0*/  IMAD R11, R8, c[0x0][0x1b8], RZ ;  /* 0x00006e00080b7a24 */ /* 0x000fe200078e02ff */
[----:B------:R-:W-:Y:S03]  /*11e0*/  WARPSYNC 0xffffffff ;  /* 0xffffffff00007948 */ /* 0x000fe60003800000 */
[----:B------:R-:W-:Y:S02]  /*11f0*/  IMAD R11, R37, c[0x0][0x1bc], R11 ;  /* 0x00006f00250b7a24 */ /* 0x000fe400078e020b */
[----:B--2---:R-:W-:-:S04]  /*1200*/  IMAD.WIDE.U32 R4, R73, c[0x0][0x1e0], R148 ;  /* 0x0000780049047a25 */ /* 0x004fc800078e0094 */
[----:B---3--:R-:W-:Y:S01]  /*1210*/  IMAD.WIDE.U32 R2, R73, c[0x0][0x208], R148 ;  /* 0x0000820049027a25 */ /* 0x008fe200078e0094 */
[----:B------:R-:W-:-:S03]  /*1220*/  IADD3 R5, R5, R6, RZ ;  /* 0x0000000605057210 */ /* 0x000fc60007ffe0ff */
[----:B------:R-:W-:Y:S02]  /*1230*/  IMAD R6, R73, c[0x0][0x20c], R7 ;  /* 0x0000830049067a24 */ /* 0x000fe400078e0207 */
[----:B------:R-:W-:-:S03]  /*1240*/  IMAD R7, R8, c[0x0][0x1e8], RZ ;  /* 0x00007a0008077a24 */ /* 0x000fc600078e02ff */
[----:B------:R-:W-:Y:S01]  /*1250*/  IADD3 R3, R3, R6, RZ ;  /* 0x0000000603037210 */ /* 0x000fe20007ffe0ff */
[----:B------:R-:W-:Y:S02]  /*1260*/  IMAD R6, R8, c[0x0][0x210], RZ ;  /* 0x0000840008067a24 */ /* 0x000fe400078e02ff */
[C---:B------:R-:W-:Y:S02]  /*1270*/  IMAD R7, R37.reuse, c[0x0][0x1ec], R7 ;  /* 0x00007b0025077a24 */ /* 0x040fe400078e0207 */
[----:B------:R-:W-:-:S04]  /*1280*/  IMAD.WIDE.U32 R4, R37, c[0x0][0x1e8], R4 ;  /* 0x00007a0025047a25 */ /* 0x000fc800078e0004 */
[C---:B------:R-:W-:Y:S02]  /*1290*/  IMAD R6, R37.reuse, c[0x0][0x214], R6 ;  /* 0x0000850025067a24 */ /* 0x040fe400078e0206 */
[----:B------:R-:W-:Y:S01]  /*12a0*/  IMAD.WIDE.U32 R2, R37, c[0x0][0x210], R2 ;  /* 0x0000840025027a25 */ /* 0x000fe200078e0002 */
[----:B------:R-:W-:-:S04]  /*12b0*/  IADD3 R7, R5, R7, RZ ;  /* 0x0000000705077210 */ /* 0x000fc80007ffe0ff */
[----:B------:R-:W-:Y:S02]  /*12c0*/  IADD3 R5, R3, R6, RZ ;  /* 0x0000000603057210 */ /* 0x000fe40007ffe0ff */
[----:B----4-:R-:W-:Y:S02]  /*12d0*/  @P0 SHF.R.S32.HI R3, RZ, 0x1f, R0 ;  /* 0x0000001fff030819 */ /* 0x010fe40000011400 */
[----:B------:R-:W-:Y:S02]  /*12e0*/  @!P0 MOV R3, R10 ;  /* 0x0000000a00038202 */ /* 0x000fe40000000f00 */
[----:B------:R-:W-:Y:S02]  /*12f0*/  MOV R6, R4 ;  /* 0x0000000400067202 */ /* 0x000fe40000000f00 */
[----:B------:R-:W-:Y:S02]  /*1300*/  MOV R4, R2 ;  /* 0x0000000200047202 */ /* 0x000fe40000000f00 */
[----:B------:R-:W-:Y:S01]  /*1310*/  @P0 MOV R2, R0 ;  /* 0x0000000000020202 */ /* 0x000fe20000000f00 */
[C---:B------:R-:W-:Y:S01]  /*1320*/  IMAD R0, R3.reuse, c[0x0][0x1f0], RZ ;  /* 0x00007c0003007a24 */ /* 0x040fe200078e02ff */
[----:B------:R-:W-:Y:S01]  /*1330*/  @!P0 MOV R2, R36 ;  /* 0x0000002400028202 */ /* 0x000fe20000000f00 */
[----:B------:R-:W-:-:S04]  /*1340*/  IMAD R3, R3, c[0x0][0x218], RZ ;  /* 0x0000860003037a24 */ /* 0x000fc800078e02ff */
[----:B------:R-:W-:-:S04]  /*1350*/  IMAD.WIDE.U32 R154, R2, c[0x0][0x1f0], R6 ;  /* 0x00007c00029a7a25 */ /* 0x000fc800078e0006 */
[----:B------:R-:W-:-:S04]  /*1360*/  IMAD.WIDE.U32 R26, R2, c[0x0][0x218], R4 ;  /* 0x00008600021a7a25 */ /* 0x000fc800078e0004 */
[C---:B------:R-:W-:Y:S02]  /*1370*/  IMAD R0, R2.reuse, c[0x0][0x1f4], R0 ;  /* 0x00007d0002007a24 */ /* 0x040fe400078e0200 */
[----:B------:R-:W-:-:S03]  /*1380*/  IMAD R2, R2, c[0x0][0x21c], R3 ;  /* 0x0000870002027a24 */ /* 0x000fc600078e0203 */
[----:B------:R-:W-:Y:S02]  /*1390*/  IADD3 R150, R155, R0, RZ ;  /* 0x000000009b967210 */ /* 0x000fe40007ffe0ff */
[----:B------:R-:W-:Y:S01]  /*13a0*/  IADD3 R25, R27, R2, RZ ;  /* 0x000000021b197210 */ /* 0x000fe20007ffe0ff */
[----:B------:R1:W-:Y:S04]  /*13b0*/  STL.64 [R1+0x18], R154 ;  /* 0x0000189a01007387 */ /* 0x0003e80000100a00 */
[----:B------:R1:W-:Y:S04]  /*13c0*/  STL.64 [R1+0x20], R26 ;  /* 0x0000201a01007387 */ /* 0x0003e80000100a00 */
[----:B------:R1:W-:Y:S04]  /*13d0*/  STL [R1+0x14], R150 ;  /* 0x0000149601007387 */ /* 0x0003e80000100800 */
[----:B------:R1:W-:Y:S01]  /*13e0*/  STL [R1+0x28], R25 ;  /* 0x0000281901007387 */ /* 0x0003e20000100800 */
[----:B------:R-:W-:-:S05]  /*13f0*/  IMAD.WIDE.U32 R8, R37, c[0x0][0x1b8], RZ ;  /* 0x00006e0025087a25 */ /* 0x000fca00078e00ff */
[----:B------:R-:W-:Y:S02]  /*1400*/  IADD3 R6, R9, R11, RZ ;  /* 0x0000000b09067210 */ /* 0x000fe40007ffe0ff */
[----:B------:R-:W2:Y:S04]  /*1410*/  LDL R12, [R1+0x70] ;  /* 0x00007000010c7983 */ /* 0x000ea80000100800 */
[----:B------:R-:W3:Y:S04]  /*1420*/  LDL R14, [R1+0x30] ;  /* 0x00003000010e7983 */ /* 0x000ee80000100800 */
[----:B------:R-:W4:Y:S01]  /*1430*/  LDL R15, [R1+0x48] ;  /* 0x00004800010f7983 */ /* 0x000f220000100800 */
[----:B------:R-:W-:Y:S02]  /*1440*/  IMAD.MOV.U32 R7, RZ, RZ, R6 ;  /* 0x000000ffff077224 */ /* 0x000fe400078e0006 */
[----:B------:R-:W-:-:S02]  /*1450*/  IMAD R3, R10, c[0x0][0x1c0], RZ ;  /* 0x000070000a037a24 */ /* 0x000fc400078e02ff */
[----:B------:R-:W-:Y:S02]  /*1460*/  IMAD.MOV.U32 R6, RZ, RZ, R8 ;  /* 0x000000ffff067224 */ /* 0x000fe400078e0008 */
[C---:B------:R-:W-:Y:S02]  /*1470*/  IMAD R3, R36.reuse, c[0x0][0x1c4], R3 ;  /* 0x0000710024037a24 */ /* 0x040fe400078e0203 */
[----:B------:R-:W-:-:S04]  /*1480*/  IMAD.WIDE.U32 R6, R36, c[0x0][0x1c0], R6 ;  /* 0x0000700024067a25 */ /* 0x000fc800078e0006 */
[----:B------:R-:W-:Y:S02]  /*1490*/  IMAD.IADD R3, R7, 0x1, R3 ;  /* 0x0000000107037824 */ /* 0x000fe400078e0203 */
[----:B------:R-:W-:Y:S01]  /*14a0*/  IMAD R13, R35, c[0x0][0x168], RZ ;  /* 0x00005a00230d7a24 */ /* 0x000fe200078e02ff */
[----:B------:R-:W-:Y:S01]  /*14b0*/  BAR.SYNC.DEFER_BLOCKING 0x0 ;  /* 0x0000000000007b1d */ /* 0x000fe20000010000 */
[----:B------:R-:W-:Y:S01]  /*14c0*/  ISETP.GE.AND P3, PT, R148, c[0x0][0x198], PT ;  /* 0x0000660094007a0c */ /* 0x000fe20003f66270 */
[----:B------:R-:W-:Y:S02]  /*14d0*/  IMAD.MOV.U32 R145, RZ, RZ, c[0x0][0x1e0] ;  /* 0x00007800ff917624 */ /* 0x000fe400078e00ff */
[----:B------:R-:W-:Y:S02]  /*14e0*/  IMAD.MOV.U32 R146, RZ, RZ, c[0x0][0x1e4] ;  /* 0x00007900ff927624 */ /* 0x000fe400078e00ff */
[----:B--2---:R-:W-:-:S04]  /*14f0*/  IMAD.IADD R2, R12, 0x1, R153 ;  /* 0x000000010c027824 */ /* 0x004fc800078e0299 */
[----:B------:R-:W-:-:S04]  /*1500*/  @P4 IMAD.HI.U32 R4, R2, c[0x0][0x2c8], RZ ;  /* 0x0000b20002044a27 */ /* 0x000fc800078e00ff */
[----:B------:R-:W-:Y:S01]  /*1510*/  IMAD.MOV.U32 R0, RZ, RZ, R2 ;  /* 0x000000ffff007224 */ /* 0x000fe200078e0002 */
[----:B------:R-:W-:-:S04]  /*1520*/  @P4 SHF.R.U32.HI R0, RZ, c[0x0][0x2cc], R4 ;  /* 0x0000b300ff004a19 */ /* 0x000fc80000011604 */
[--C-:B------:R-:W-:Y:S01]  /*1530*/  SHF.R.S32.HI R5, RZ, 0x1f, R0.reuse ;  /* 0x0000001fff057819 */ /* 0x100fe20000011400 */
[----:B------:R-:W-:-:S04]  /*1540*/  IMAD.MOV R4, RZ, RZ, -R0 ;  /* 0x000000ffff047224 */ /* 0x000fc800078e0a00 */
[----:B------:R-:W-:Y:S02]  /*1550*/  IMAD R4, R4, c[0x0][0x2c4], R2 ;  /* 0x0000b10004047a24 */ /* 0x000fe400078e0202 */
[----:B------:R-:W-:Y:S02]  /*1560*/  IMAD.MOV.U32 R2, RZ, RZ, R6 ;  /* 0x000000ffff027224 */ /* 0x000fe400078e0006 */
[----:B------:R-:W-:Y:S02]  /*1570*/  IMAD R5, R5, c[0x0][0x1b0], RZ ;  /* 0x00006c0005057a24 */ /* 0x000fe400078e02ff */
[----:B------:R-:W-:-:S04]  /*1580*/  IMAD.WIDE.U32 R2, R0, c[0x0][0x1b0], R2 ;  /* 0x00006c0000027a25 */ /* 0x000fc800078e0002 */
[----:B------:R-:W-:Y:S01]  /*1590*/  IMAD R0, R0, c[0x0][0x1b4], R5 ;  /* 0x00006d0000007a24 */ /* 0x000fe200078e0205 */
[----:B------:R-:W-:-:S03]  /*15a0*/  SHF.R.S32.HI R5, RZ, 0x1f, R4 ;  /* 0x0000001fff057819 */ /* 0x000fc60000011404 */
[----:B------:R-:W-:Y:S02]  /*15b0*/  IMAD.IADD R3, R3, 0x1, R0 ;  /* 0x0000000103037824 */ /* 0x000fe400078e0200 */
[----:B------:R-:W-:-:S04]  /*15c0*/  IMAD R0, R5, c[0x0][0x1a8], RZ ;  /* 0x00006a0005007a24 */ /* 0x000fc800078e02ff */
[C---:B------:R-:W-:Y:S02]  /*15d0*/  IMAD R0, R4.reuse, c[0x0][0x1ac], R0 ;  /* 0x00006b0004007a24 */ /* 0x040fe400078e0200 */
[----:B------:R-:W-:-:S04]  /*15e0*/  IMAD.WIDE.U32 R4, R4, c[0x0][0x1a8], R2 ;  /* 0x00006a0004047a25 */ /* 0x000fc800078e0002 */
[----:B------:R-:W-:Y:S01]  /*15f0*/  IMAD.IADD R0, R5, 0x1, R0 ;  /* 0x0000000105007824 */ /* 0x000fe200078e0200 */
[----:B------:R-:W-:-:S04]  /*1600*/  LEA R2, P0, R4, c[0x0][0x160], 0x1 ;  /* 0x0000580004027a11 */ /* 0x000fc800078008ff */
[----:B------:R-:W-:Y:S02]  /*1610*/  LEA.HI.X R0, R4, c[0x0][0x164], R0, 0x1, P0 ;  /* 0x0000590004007a11 */ /* 0x000fe400000f0c00 */
[----:B------:R-:W2:Y:S01]  /*1620*/  SHFL.IDX PT, R4, R2, RZ, 0x181f ;  /* 0x00181fff02047589 */ /* 0x000ea200000e0000 */
[----:B------:R-:W-:-:S03]  /*1630*/  IMAD.IADD R3, R73, 0x1, R153 ;  /* 0x0000000149037824 */ /* 0x000fc600078e0299 */
[----:B------:R-:W5:Y:S02]  /*1640*/  SHFL.IDX PT, R5, R0, RZ, 0x181f ;  /* 0x00181fff00057589 */ /* 0x000f6400000e0000 */
[C---:B------:R-:W-:Y:S02]  /*1650*/  ISETP.GE.AND P5, PT, R3.reuse, R13, PT ;  /* 0x0000000d0300720c */ /* 0x040fe40003fa6270 */
[----:B------:R-:W1:Y:S01]  /*1660*/  SHFL.IDX PT, R8, R2, 0x1, 0x181f ;  /* 0x00381f0002087f89 */ /* 0x000e6200000e0000 */
[----:B------:R-:W-:-:S03]  /*1670*/  IADD3 R6, R3, 0x20, RZ ;  /* 0x0000002003067810 */ /* 0x000fc60007ffe0ff */
[----:B------:R-:W1:Y:S01]  /*1680*/  SHFL.IDX PT, R9, R0, 0x1, 0x181f ;  /* 0x00381f0000097f89 */ /* 0x000e6200000e0000 */
[----:B---3--:R-:W-:Y:S02]  /*1690*/  ISETP.GE.AND P6, PT, R14, c[0x0][0x198], PT ;  /* 0x000066000e007a0c */ /* 0x008fe40003fc6270 */
[----:B------:R-:W-:Y:S01]  /*16a0*/  ISETP.GE.AND P1, PT, R6, R13, PT ;  /* 0x0000000d0600720c */ /* 0x000fe20003f26270 */
[----:B------:R-:W3:Y:S01]  /*16b0*/  SHFL.IDX PT, R10, R2, 0x2, 0x181f ;  /* 0x00581f00020a7f89 */ /* 0x000ee200000e0000 */
[----:B------:R-:W-:-:S03]  /*16c0*/  IADD3 R11, R3, 0x40, RZ ;  /* 0x00000040030b7810 */ /* 0x000fc60007ffe0ff */
[----:B------:R-:W1:Y:S01]  /*16d0*/  SHFL.IDX PT, R12, R0, 0x2, 0x181f ;  /* 0x00581f00000c7f89 */ /* 0x000e6200000e0000 */
[-C--:B--2---:R-:W-:Y:S02]  /*16e0*/  @!P5 LEA R6, P2, R148, R4.reuse, 0x1 ;  /* 0x000000049406d211 */ /* 0x084fe400078408ff */
[----:B------:R-:W-:Y:S02]  /*16f0*/  @!P5 LEA R4, P0, R14, R4, 0x1 ;  /* 0x000000040e04d211 */ /* 0x000fe400078008ff */
[----:B-----5:R-:W-:Y:S02]  /*1700*/  @!P5 LEA.HI.X R7, R148, R5, R149, 0x1, P2 ;  /* 0x000000059407d211 */ /* 0x020fe400010f0c95 */
[----:B------:R-:W-:Y:S02]  /*1710*/  ISETP.GE.AND P2, PT, R11, R13, PT ;  /* 0x0000000d0b00720c */ /* 0x000fe40003f46270 */
[----:B----4-:R-:W-:Y:S01]  /*1720*/  @!P5 LEA.HI.X R5, R14, R5, R15, 0x1, P0 ;  /* 0x000000050e05d211 */ /* 0x010fe200000f0c0f */
[----:B------:R1:W2:Y:S04]  /*1730*/  SHFL.IDX PT, R11, R2, 0x3, 0x181f ;  /* 0x00781f00020b7f89 */ /* 0x0002a800000e0000 */
[----:B------:R4:W-:Y:S01]  /*1740*/  @!P5 LDGSTS.E.BYPASS.LTC128B.128 [R228+0x100], [R6.64], !P3 ;  /* 0x0010000006e4dfae */ /* 0x0009e2000d901d46 */
[----:B------:R-:W-:-:S03]  /*1750*/  IADD3 R3, R3, 0x60, RZ ;  /* 0x0000006003037810 */ /* 0x000fc60007ffe0ff */
[----:B------:R5:W-:Y:S01]  /*1760*/  @!P5 LDGSTS.E.BYPASS.LTC128B.128 [R228+0x4100], [R4.64], !P6 ;  /* 0x0410000004e4dfae */ /* 0x000be2000f101d46 */
[----:B-1----:R-:W-:-:S03]  /*1770*/  @!P1 LEA R2, P0, R14, R8, 0x1 ;  /* 0x000000080e029211 */ /* 0x002fc600078008ff */
[----:B----4-:R1:W4:Y:S01]  /*1780*/  SHFL.IDX PT, R7, R0, 0x3, 0x181f ;  /* 0x00781f0000077f89 */ /* 0x01032200000e0000 */
[----:B-----5:R-:W-:-:S04]  /*1790*/  @!P1 LEA R4, P5, R148, R8, 0x1 ;  /* 0x0000000894049211 */ /* 0x020fc800078a08ff */
[----:B------:R-:W-:Y:S02]  /*17a0*/  @!P1 LEA.HI.X R5, R148, R9, R149, 0x1, P5 ;  /* 0x0000000994059211 */ /* 0x000fe400028f0c95 */
[----:B------:R-:W-:Y:S02]  /*17b0*/  ISETP.GE.AND P5, PT, R3, R13, PT ;  /* 0x0000000d0300720c */ /* 0x000fe40003fa6270 */
[----:B------:R-:W-:Y:S01]  /*17c0*/  @!P1 LEA.HI.X R3, R14, R9, R15, 0x1, P0 ;  /* 0x000000090e039211 */ /* 0x000fe200000f0c0f */
[----:B------:R5:W-:Y:S01]  /*17d0*/  @!P1 LDGSTS.E.BYPASS.LTC128B.128 [R228+0x1100], [R4.64], !P3 ;  /* 0x0110000004e49fae */ /* 0x000be2000d901d46 */
[----:B------:R-:W-:Y:S02]  /*17e0*/  IADD3 R6, -R73, c[0x0][0x1d0], RZ ;  /* 0x0000740049067a10 */ /* 0x000fe40007ffe1ff */
[----:B---3--:R-:W-:Y:S01]  /*17f0*/  @!P2 LEA R8, P0, R148, R10, 0x1 ;  /* 0x0000000a9408a211 */ /* 0x008fe200078008ff */
[----:B------:R2:W-:Y:S01]  /*1800*/  @!P1 LDGSTS.E.BYPASS.LTC128B.128 [R228+0x5100], [R2.64], !P6 ;  /* 0x0510000002e49fae */ /* 0x0005e2000f101d46 */
[----:B-1----:R-:W-:-:S02]  /*1810*/  IADD3 R0, R168, -0x1, RZ ;  /* 0xffffffffa8007810 */ /* 0x002fc40007ffe0ff */
[----:B------:R-:W-:-:S03]  /*1820*/  @!P2 LEA.HI.X R9, R148, R12, R149, 0x1, P0 ;  /* 0x0000000c9409a211 */ /* 0x000fc600000f0c95 */
[----:B------:R-:W-:Y:S01]  /*1830*/  IMAD R6, R0, -0x80, R6 ;  /* 0xffffff8000067824 */ /* 0x000fe200078e0206 */
[----:B------:R-:W-:Y:S01]  /*1840*/  SHF.R.S32.HI R24, RZ, 0x1f, R0 ;  /* 0x0000001fff187819 */ /* 0x000fe20000011400 */
[----:B------:R1:W-:Y:S01]  /*1850*/  @!P2 LDGSTS.E.BYPASS.LTC128B.128 [R228+0x2100], [R8.64], !P3 ;  /* 0x0210000008e4afae */ /* 0x0003e2000d901d46 */
[----:B-----5:R-:W-:-:S04]  /*1860*/  @!P2 LEA R4, P1, R14, R10, 0x1 ;  /* 0x0000000a0e04a211 */ /* 0x020fc800078208ff */
[----:B------:R-:W-:Y:S02]  /*1870*/  @!P2 LEA.HI.X R5, R14, R12, R15, 0x1, P1 ;  /* 0x0000000c0e05a211 */ /* 0x000fe400008f0c0f */
[----:B------:R-:W-:Y:S02]  /*1880*/  ISETP.GE.AND P1, PT, R6, 0x1, PT ;  /* 0x000000010600780c */ /* 0x000fe40003f26270 */
[C---:B--2---:R-:W-:Y:S01]  /*1890*/  @!P5 LEA R2, P0, R148.reuse, R11, 0x1 ;  /* 0x0000000b9402d211 */ /* 0x044fe200078008ff */
[----:B------:R2:W-:Y:S03]  /*18a0*/  @!P2 LDGSTS.E.BYPASS.LTC128B.128 [R228+0x6100], [R4.64], !P6 ;  /* 0x0610000004e4afae */ /* 0x0005e6000f101d46 */
[----:B----4-:R-:W-:Y:S01]  /*18b0*/  @!P5 LEA.HI.X R3, R148, R7, R149, 0x1, P0 ;  /* 0x000000079403d211 */ /* 0x010fe200000f0c95 */
[----:B-1----:R-:W-:-:S04]  /*18c0*/  IMAD R8, R24, c[0x0][0x1e0], RZ ;  /* 0x0000780018087a24 */ /* 0x002fc800078e02ff */
[----:B------:R1:W-:Y:S01]  /*18d0*/  @!P5 LDGSTS.E.BYPASS.LTC128B.128 [R228+0x3100], [R2.64], !P3 ;  /* 0x0310000002e4dfae */ /* 0x0003e2000d901d46 */
[----:B------:R-:W-:Y:S01]  /*18e0*/  IMAD R9, R0, c[0x0][0x1e4], R8 ;  /* 0x0000790000097a24 */ /* 0x000fe200078e0208 */
[----:B------:R-:W-:Y:S02]  /*18f0*/  @!P5 LEA R8, P0, R14, R11, 0x1 ;  /* 0x0000000b0e08d211 */ /* 0x000fe400078008ff */
[----:B------:R-:W-:Y:S01]  /*1900*/  ISETP.GE.AND P2, PT, R6, 0x21, PT ;  /* 0x000000210600780c */ /* 0x000fe20003f46270 */
[----:B--2---:R-:W-:-:S04]  /*1910*/  IMAD.WIDE.U32 R4, R0, c[0x0][0x1e0], RZ ;  /* 0x0000780000047a25 */ /* 0x004fc800078e00ff */
[----:B-1----:R-:W-:Y:S01]  /*1920*/  IMAD.IADD R3, R5, 0x1, R9 ;  /* 0x0000000105037824 */ /* 0x002fe200078e0209 */
[----:B------:R-:W-:Y:S02]  /*1930*/  LEA R2, P3, R4, R154, 0x7 ;  /* 0x0000009a04027211 */ /* 0x000fe400078638ff */
[----:B------:R-:W-:Y:S02]  /*1940*/  @!P5 LEA.HI.X R9, R14, R7, R15, 0x1, P0 ;  /* 0x000000070e09d211 */ /* 0x000fe400000f0c0f */
[----:B------:R-:W-:Y:S02]  /*1950*/  @P1 ISETP.GE.AND P0, PT, R148, c[0x0][0x1d4], PT ;  /* 0x0000750094001a0c */ /* 0x000fe40003f06270 */
[----:B------:R-:W-:Y:S01]  /*1960*/  LEA.HI.X R3, R4, R150, R3, 0x7, P3 ;  /* 0x0000009604037211 */ /* 0x000fe200018f3c03 */
[----:B------:R1:W-:Y:S01]  /*1970*/  @!P5 LDGSTS.E.BYPASS.LTC128B.128 [R228+0x7100], [R8.64], !P6 ;  /* 0x0710000008e4dfae */ /* 0x0003e2000f101d46 */
[----:B------:R-:W-:Y:S02]  /*1980*/  @P1 LEA R4, P3, R2, c[0x0][0x1c8], 0x1 ;  /* 0x0000720002041a11 */ /* 0x000fe400078608ff */
[----:B------:R-:W-:Y:S01]  /*1990*/  ISETP.GE.AND P6, PT, R14, c[0x0][0x1d4], PT ;  /* 0x000075000e007a0c */ /* 0x000fe20003fc6270 */
[----:B------:R-:W0:Y:S01]  /*19a0*/  LDGDEPBAR ;  /* 0x00000000000079af */ /* 0x000e220000000000 */
[----:B------:R-:W-:-:S02]  /*19b0*/  @P1 LEA.HI.X R5, R2, c[0x0][0x1cc], R3, 0x1, P3 ;  /* 0x0000730002051a11 */ /* 0x000fc400018f0c03 */
[----:B------:R-:W-:Y:S02]  /*19c0*/  ISETP.GE.AND P5, PT, R6, 0x41, PT ;  /* 0x000000410600780c */ /* 0x000fe40003fa6270 */
[C---:B------:R-:W-:Y:S01]  /*19d0*/  @P2 LEA R7, P3, R145.reuse, R2, 0x5 ;  /* 0x0000000291072211 */ /* 0x040fe200078628ff */
[----:B------:R2:W-:Y:S01]  /*19e0*/  @P1 LDGSTS.E.BYPASS.LTC128B.128 [R228+0x8100], [R4.64], !P0 ;  /* 0x0810000004e41fae */ /* 0x0005e2000c101d46 */
[----:B------:R-:W-:-:S05]  /*19f0*/  IMAD.WIDE.U32 R10, R145, 0x40, RZ ;  /* 0x00000040910a7825 */ /* 0x000fca00078e00ff */
[----:B------:R2:W-:Y:S01]  /*1a00*/  @P1 LDGSTS.E.BYPASS.LTC128B.128 [R228+0xc100], [R4.64+0x80], !P6 ;  /* 0x0c10008004e41fae */ /* 0x0005e2000f101d46 */
[----:B-1----:R-:W-:Y:S02]  /*1a10*/  @P2 LEA R8, P0, R7, c[0x0][0x1c8], 0x1 ;  /* 0x0000720007082a11 */ /* 0x002fe400078008ff */
[----:B------:R-:W-:Y:S02]  /*1a20*/  @P2 LEA.HI.X R9, R145, R3, R146, 0x5, P3 ;  /* 0x0000000391092211 */ /* 0x000fe400018f2c92 */
[----:B------:R-:W-:Y:S02]  /*1a30*/  ISETP.GE.AND P3, PT, R6, 0x61, PT ;  /* 0x000000610600780c */ /* 0x000fe40003f66270 */
[----:B------:R-:W-:Y:S02]  /*1a40*/  @P2 LEA.HI.X R9, R7, c[0x0][0x1cc], R9, 0x1, P0 ;  /* 0x0000730007092a11 */ /* 0x000fe400000f0c09 */
[----:B------:R-:W-:Y:S01]  /*1a50*/  @P2 ISETP.GE.AND P0, PT, R148, c[0x0][0x1d4], PT ;  /* 0x0000750094002a0c */ /* 0x000fe20003f06270 */
[----:B--2---:R-:W-:Y:S01]  /*1a60*/  IMAD.SHL.U32 R5, R146, 0x40, RZ ;  /* 0x0000004092057824 */ /* 0x004fe200078e00ff */
[----:B------:R-:W-:-:S04]  /*1a70*/  @P5 IADD3 R4, P1, R2, R10, RZ ;  /* 0x0000000a02045210 */ /* 0x000fc80007f3e0ff */
[----:B------:R-:W-:-:S07]  /*1a80*/  @P5 IADD3.X R5, R3, R11, R5, P1, !PT ;  /* 0x0000000b03055210 */ /* 0x000fce0000ffe405 */
[----:B------:R1:W-:Y:S01]  /*1a90*/  @P2 LDGSTS.E.BYPASS.LTC128B.128 [R228+0x9100], [R8.64], !P0 ;  /* 0x0910000008e42fae */ /* 0x0003e2000c101d46 */
[----:B------:R-:W-:Y:S01]  /*1aa0*/  @P5 LEA R6, P1, R4, c[0x0][0x1c8], 0x1 ;  /* 0x0000720004065a11 */ /* 0x000fe200078208ff */
[----:B------:R-:W-:Y:S01]  /*1ab0*/  @P3 IMAD.WIDE.U32 R2, R145, 0x60, R2 ;  /* 0x0000006091023825 */ /* 0x000fe200078e0002 */
[----:B------:R-:W-:Y:S01]  /*1ac0*/  @P3 ISETP.GE.AND P0, PT, R148, c[0x0][0x1d4], PT ;  /* 0x0000750094003a0c */ /* 0x000fe20003f06270 */
[----:B------:R1:W-:Y:S01]  /*1ad0*/  @P2 LDGSTS.E.BYPASS.LTC128B.128 [R228+0xd100], [R8.64+0x80], !P6 ;  /* 0x0d10008008e42fae */ /* 0x0003e2000f101d46 */
[----:B------:R-:W-:Y:S01]  /*1ae0*/  @P5 LEA.HI.X R7, R4, c[0x0][0x1cc], R5, 0x1, P1 ;  /* 0x0000730004075a11 */ /* 0x000fe200008f0c05 */
[----:B------:R-:W-:Y:S01]  /*1af0*/  @P3 IMAD R4, R146, 0x60, RZ ;  /* 0x0000006092043824 */ /* 0x000fe200078e02ff */
[----:B------:R-:W-:-:S03]  /*1b00*/  @P5 ISETP.GE.AND P1, PT, R148, c[0x0][0x1d4], PT ;  /* 0x0000750094005a0c */ /* 0x000fc60003f26270 */
[----:B------:R-:W-:Y:S01]  /*1b10*/  @P3 IMAD.IADD R3, R3, 0x1, R4 ;  /* 0x0000000103033824 */ /* 0x000fe200078e0204 */
[----:B------:R-:W-:-:S04]  /*1b20*/  @P3 LEA R4, P2, R2, c[0x0][0x1c8], 0x1 ;  /* 0x0000720002043a11 */ /* 0x000fc800078408ff */
[----:B------:R-:W-:-:S05]  /*1b30*/  @P3 LEA.HI.X R5, R2, c[0x0][0x1cc], R3, 0x1, P2 ;  /* 0x0000730002053a11 */ /* 0x000fca00010f0c03 */
[----:B------:R2:W-:Y:S04]  /*1b40*/  @P5 LDGSTS.E.BYPASS.LTC128B.128 [R228+0xa100], [R6.64], !P1 ;  /* 0x0a10000006e45fae */ /* 0x0005e8000c901d46 */
[----:B------:R2:W-:Y:S04]  /*1b50*/  @P5 LDGSTS.E.BYPASS.LTC128B.128 [R228+0xe100], [R6.64+0x80], !P6 ;  /* 0x0e10008006e45fae */ /* 0x0005e8000f101d46 */
[----:B------:R2:W-:Y:S04]  /*1b60*/  @P3 LDGSTS.E.BYPASS.LTC128B.128 [R228+0xb100], [R4.64], !P0 ;  /* 0x0b10000004e43fae */ /* 0x0005e8000c101d46 */
[----:B------:R2:W-:Y:S04]  /*1b70*/  @P3 LDGSTS.E.BYPASS.LTC128B.128 [R228+0xf100], [R4.64+0x80], !P6 ;  /* 0x0f10008004e43fae */ /* 0x0005e8000f101d46 */
[----:B------:R-:W0:Y:S01]  /*1b80*/  LDGDEPBAR ;  /* 0x00000000000079af */ /* 0x000e220000000000 */
[----:B------:R-:W-:-:S04]  /*1b90*/  DEPBAR.LE SB0, 0x1 ;  /* 0x000080400000791a */ /* 0x000fc80000000000 */
[----:B------:R-:W-:Y:S06]  /*1ba0*/  BAR.SYNC.DEFER_BLOCKING 0x0 ;  /* 0x0000000000007b1d */ /* 0x000fec0000010000 */
[----:B------:R-:W-:Y:S04]  /*1bb0*/  LDSM.16.M88.4 R136, [R224] ;  /* 0x00000000e088783b */ /* 0x000fe80000000200 */
[----:B------:R-:W-:Y:S04]  /*1bc0*/  LDSM.16.M88.4 R140, [R225] ;  /* 0x00000000e18c783b */ /* 0x000fe80000000200 */
[----:B------:R-:W-:Y:S04]  /*1bd0*/  LDSM.16.M88.4 R164, [R227] ;  /* 0x00000000e3a4783b */ /* 0x000fe80000000200 */
[----:B------:R-:W-:Y:S04]  /*1be0*/  LDSM.16.M88.4 R172, [R226] ;  /* 0x00000000e2ac783b */ /* 0x000fe80000000200 */
[----:B------:R-:W-:Y:S04]  /*1bf0*/  LDSM.16.M88.4 R176, [R224+0x4000] ;  /* 0x00400000e0b0783b */ /* 0x000fe80000000200 */
[----:B------:R-:W-:Y:S04]  /*1c00*/  LDSM.16.M88.4 R180, [R225+0x4000] ;  /* 0x00400000e1b4783b */ /* 0x000fe80000000200 */
[----:B------:R-:W-:Y:S04]  /*1c10*/  LDSM.16.M88.4 R184, [R227+0x4000] ;  /* 0x00400000e3b8783b */ /* 0x000fe80000000200 */
[----:B------:R-:W-:Y:S04]  /*1c20*/  LDSM.16.M88.4 R188, [R226+0x4000] ;  /* 0x00400000e2bc783b */ /* 0x000fe80000000200 */
[----:B------:R-:W-:Y:S06]  /*1c30*/  BAR.SYNC.DEFER_BLOCKING 0x0 ;  /* 0x0000000000007b1d */ /* 0x000fec0000010000 */
[----:B------:R-:W-:-:S04]  /*1c40*/  DEPBAR.LE SB0, 0x0 ;  /* 0x000080000000791a */ /* 0x000fc80000000000 */
[----:B------:R-:W-:Y:S06]  /*1c50*/  BAR.SYNC.DEFER_BLOCKING 0x0 ;  /* 0x0000000000007b1d */ /* 0x000fec0000010000 */
[----:B-1----:R-:W1:Y:S04]  /*1c60*/  LDSM.16.M88.4 R8, [R201+0x800] ;  /* 0x00080000c908783b */ /* 0x002e680000000200 */
[----:B------:R-:W3:Y:S04]  /*1c70*/  LDSM.16.M88.4 R20, [R201+0x1800] ;  /* 0x00180000c914783b */ /* 0x000ee80000000200 */
[----:B------:R-:W4:Y:S04]  /*1c80*/  LDSM.16.M88.4 R12, [R201] ;  /* 0x00000000c90c783b */ /* 0x000f280000000200 */
[----:B--2---:R-:W2:Y:S04]  /*1c90*/  LDSM.16.M88.4 R4, [R201+0x1000] ;  /* 0x00100000c904783b */ /* 0x004ea80000000200 */
[----:B------:R-:W5:Y:S04]  /*1ca0*/  LDSM.16.M88.4 R56, [R201+0x2000] ;  /* 0x00200000c938783b */ /* 0x000f680000000200 */
[----:B------:R-:W2:Y:S04]  /*1cb0*/  LDSM.16.M88.4 R32, [R220] ;  /* 0x00000000dc20783b */ /* 0x000ea80000000200 */
[----:B------:R-:W2:Y:S04]  /*1cc0*/  LDSM.16.M88.4 R44, [R222] ;  /* 0x00000000de2c783b */ /* 0x000ea80000000200 */
[----:B------:R-:W2:Y:S04]  /*1cd0*/  LDSM.16.M88.4 R64, [R219] ;  /* 0x00000000db40783b */ /* 0x000ea80000000200 */
[----:B------:R-:W2:Y:S04]  /*1ce0*/  LDSM.16.M88.4 R48, [R207] ;  /* 0x00000000cf30783b */ /* 0x000ea80000000200 */
[----:B------:R-:W2:Y:S01]  /*1cf0*/  LDSM.16.M88.4 R40, [R221] ;  /* 0x00000000dd28783b */ /* 0x000ea20000000200 */
[C---:B-1----:R-:W-:Y:S03]  /*1d00*/  HMMA.16816.F32 R36, R136.reuse, R8, RZ ;  /* 0x000000088824723c */ /* 0x042fe600000018ff */
[----:B------:R-:W1:Y:S05]  /*1d10*/  LDSM.16.M88.4 R68, [R201+0x2800] ;  /* 0x00280000c944783b */ /* 0x000e6a0000000200 */
[C---:B------:R-:W-:Y:S08]  /*1d20*/  HMMA.16816.F32 R28, R136.reuse, R10, RZ ;  /* 0x0000000a881c723c */ /* 0x040ff000000018ff */
[C---:B---3--:R-:W-:Y:S08]  /*1d30*/  HMMA.16816.F32 R8, R136.reuse, R20, RZ ;  /* 0x000000148808723c */ /* 0x048ff000000018ff */
[C---:B----4-:R-:W-:Y:S08]  /*1d40*/  HMMA.16816.F32 R60, R136.reuse, R12, RZ ;  /* 0x0000000c883c723c */ /* 0x050ff000000018ff */
[C---:B------:R-:W-:Y:S08]  /*1d50*/  HMMA.16816.F32 R52, R136.reuse, R14, RZ ;  /* 0x0000000e8834723c */ /* 0x040ff000000018ff */
[C---:B--2---:R-:W-:Y:S08]  /*1d60*/  HMMA.16816.F32 R16, R136.reuse, R4, RZ ;  /* 0x000000048810723c */ /* 0x044ff000000018ff */
[C---:B------:R-:W-:Y:S08]  /*1d70*/  HMMA.16816.F32 R12, R136.reuse, R6, RZ ;  /* 0x00000006880c723c */ /* 0x040ff000000018ff */
[C---:B------:R-:W-:Y:S08]  /*1d80*/  HMMA.16816.F32 R4, R136.reuse, R22, RZ ;  /* 0x000000168804723c */ /* 0x040ff000000018ff */
[----:B-----5:R-:W-:Y:S08]  /*1d90*/  HMMA.16816.F32 R20, R136, R56, RZ ;  /* 0x000000388814723c */ /* 0x020ff000000018ff */
[----:B------:R-:W-:Y:S01]  /*1da0*/  HMMA.16816.F32 R76, R140, R32, R8 ;  /* 0x000000208c4c723c */ /* 0x000fe20000001808 */
[----:B------:R-:W-:-:S07]  /*1db0*/  IMAD R2, R24, c[0x0][0x208], RZ ;  /* 0x0000820018027a24 */ /* 0x000fce00078e02ff */
[----:B------:R-:W-:Y:S01]  /*1dc0*/  HMMA.16816.F32 R8, R136, R58, RZ ;  /* 0x0000003a8808723c */ /* 0x000fe200000018ff */
[----:B------:R-:W-:Y:S02]  /*1dd0*/  IMAD R2, R0, c[0x0][0x20c], R2 ;  /* 0x0000830000027a24 */ /* 0x000fe400078e0202 */
[----:B------:R-:W-:-:S05]  /*1de0*/  IMAD.MOV.U32 R147, RZ, RZ, -0x80 ;  /* 0xffffff80ff937424 */ /* 0x000fca00078e00ff */
[----:B------:R-:W-:Y:S01]  /*1df0*/  HMMA.16816.F32 R80, R140, R34, R4 ;  /* 0x000000228c50723c */ /* 0x000fe20000001804 */
[----:B------:R-:W-:Y:S01]  /*1e00*/  IMAD R144, R0, R147, c[0x0][0x1d0] ;  /* 0x0000740000907624 */ /* 0x000fe200078e0293 */
[----:B------:R-:W-:Y:S01]  /*1e10*/  ISETP.GE.AND P5, PT, R148, c[0x0][0x1d4], PT ;  /* 0x0000750094007a0c */ /* 0x000fe20003fa6270 */
[----:B------:R-:W-:Y:S04]  /*1e20*/  LDSM.16.M88.4 R32, [R217] ;  /* 0x00000000d920783b */ /* 0x000fe80000000200 */
[----:B------:R-:W-:-:S04]  /*1e30*/  IMAD.WIDE.U32 R4, R0, c[0x0][0x208], RZ ;  /* 0x0000820000047a25 */ /* 0x000fc800078e00ff */
[----:B------:R-:W-:Y:S01]  /*1e40*/  IMAD.IADD R2, R5, 0x1, R2 ;  /* 0x0000000105027824 */ /* 0x000fe200078e0202 */
[----:B------:R-:W-:Y:S01]  /*1e50*/  LEA R3, P0, R4, R26, 0x7 ;  /* 0x0000001a04037211 */ /* 0x000fe200078038ff */
[C---:B------:R-:W-:Y:S01]  /*1e60*/  HMMA.16816.F32 R104, R140.reuse, R44, R36 ;  /* 0x0000002c8c68723c */ /* 0x040fe20000001824 */
[----:B------:R-:W2:Y:S01]  /*1e70*/  LDSM.16.M88.4 R36, [R218] ;  /* 0x00000000da24783b */ /* 0x000ea20000000200 */
[----:B------:R-:W-:Y:S01]  /*1e80*/  IMAD.IADD R6, R144, 0x1, -R73 ;  /* 0x0000000190067824 */ /* 0x000fe200078e0a49 */
[----:B------:R-:W-:Y:S01]  /*1e90*/  LEA.HI.X R4, R4, R25, R2, 0x7, P0 ;  /* 0x0000001904047211 */ /* 0x000fe200000f3c02 */
[----:B------:R-:W-:Y:S01]  /*1ea0*/  IMAD.MOV.U32 R5, RZ, RZ, c[0x0][0x208] ;  /* 0x00008200ff057624 */ /* 0x000fe200078e00ff */
[----:B------:R-:W-:Y:S03]  /*1eb0*/  LDSM.16.M88.4 R24, [R201+0x3800] ;  /* 0x00380000c918783b */ /* 0x000fe60000000200 */
[----:B------:R-:W-:Y:S01]  /*1ec0*/  HMMA.16816.F32 R84, R140, R64, R20 ;  /* 0x000000408c54723c */ /* 0x000fe20000001814 */
[----:B------:R-:W3:Y:S01]  /*1ed0*/  LDSM.16.M88.4 R20, [R201+0x3000] ;  /* 0x00300000c914783b */ /* 0x000ee20000000200 */
[----:B------:R-:W-:Y:S01]  /*1ee0*/  IMAD.MOV.U32 R7, RZ, RZ, 0x6 ;  /* 0x00000006ff077424 */ /* 0x000fe200078e00ff */
[----:B------:R-:W-:-:S02]  /*1ef0*/  LEA R2, P0, R3, c[0x0][0x1f8], 0x1 ;  /* 0x00007e0003027a11 */ /* 0x000fc400078008ff */
[----:B------:R-:W-:-:S03]  /*1f00*/  ISETP.LT.OR P3, PT, R6, 0x1, P5 ;  /* 0x000000010600780c */ /* 0x000fc60002f61670 */
[----:B------:R-:W-:Y:S01]  /*1f10*/  HMMA.16816.F32 R88, R140, R66, R8 ;  /* 0x000000428c58723c */ /* 0x000fe20000001808 */
[C---:B------:R-:W-:Y:S02]  /*1f20*/  ISETP.LT.OR P2, PT, R6.reuse, 0x1, P6 ;  /* 0x000000010600780c */ /* 0x040fe40003741670 */
[----:B------:R-:W-:-:S04]  /*1f30*/  ISETP.LT.OR P1, PT, R6, 0x21, P5 ;  /* 0x000000210600780c */ /* 0x000fc80002f21670 */
[----:B------:R-:W-:Y:S01]  /*1f40*/  IMAD.SHL.U32 R10, R5, 0x40, RZ ;  /* 0x00000040050a7824 */ /* 0x000fe200078e00ff */
[----:B------:R-:W-:Y:S02]  /*1f50*/  LEA.HI.X R3, R3, c[0x0][0x1fc], R4, 0x1, P0 ;  /* 0x00007f0003037a11 */ /* 0x000fe400000f0c04 */
[----:B------:R-:W-:Y:S02]  /*1f60*/  SHF.L.U64.HI R7, R5, R7, c[0x0][0x20c] ;  /* 0x0000830005077619 */ /* 0x000fe40000010207 */
[----:B------:R-:W-:Y:S01]  /*1f70*/  IADD3 R8, P0, R10, R2, RZ ;  /* 0x000000020a087210 */ /* 0x000fe20007f1e0ff */
[----:B------:R-:W-:Y:S04]  /*1f80*/  HMMA.16816.F32 R108, R140, R48, R60 ;  /* 0x000000308c6c723c */ /* 0x000fe8000000183c */
[----:B------:R-:W-:Y:S01]  /*1f90*/  IMAD.X R9, R7, 0x1, R3, P0 ;  /* 0x0000000107097824 */ /* 0x000fe200000e0603 */
[----:B------:R-:W-:-:S03]  /*1fa0*/  IADD3 R4, P0, R8, R10, RZ ;  /* 0x0000000a08047210 */ /* 0x000fc60007f1e0ff */
[----:B------:R-:W-:Y:S02]  /*1fb0*/  HMMA.16816.F32 R92, R140, R42, R12 ;  /* 0x0000002a8c5c723c */ /* 0x000fe4000000180c */
[----:B------:R-:W-:-:S06]  /*1fc0*/  IMAD.X R5, R9, 0x1, R7, P0 ;  /* 0x0000000109057824 */ /* 0x000fcc00000e0607 */
[----:B------:R-:W-:Y:S01]  /*1fd0*/  HMMA.16816.F32 R60, R140, R40, R16 ;  /* 0x000000288c3c723c */ /* 0x000fe20000001810 */
[----:B------:R-:W4:Y:S04]  /*1fe0*/  LDSM.16.M88.4 R40, [R216] ;  /* 0x00000000d828783b */ /* 0x000f280000000200 */
[----:B------:R-:W-:Y:S01]  /*1ff0*/  @!PT LDS RZ, [RZ] ;  /* 0x00000000fffff984 */ /* 0x000fe20000000800 */
[----:B------:R-:W-:Y:S01]  /*2000*/  @!PT LDS RZ, [RZ] ;  /* 0x00000000fffff984 */ /* 0x000fe20000000800 */
[----:B------:R-:W-:Y:S01]  /*2010*/  @!PT LDS RZ, [RZ] ;  /* 0x00000000fffff984 */ /* 0x000fe20000000800 */
[----:B------:R5:W-:Y:S03]  /*2020*/  LDGSTS.E.BYPASS.LTC128B.128 [R228+0x100], [R2.64], !P3 ;  /* 0x0010000002e47fae */ /* 0x000be6000d901d46 */
[----:B-1----:R-:W-:Y:S01]  /*2030*/  HMMA.16816.F32 R12, R136, R68, RZ ;  /* 0x00000044880c723c */ /* 0x002fe200000018ff */
[----:B------:R5:W-:Y:S04]  /*2040*/  LDGSTS.E.BYPASS.LTC128B.128 [R228+0x4100], [R2.64+0x80], !P2 ;  /* 0x0410008002e47fae */ /* 0x000be8000d101d46 */
[----:B------:R1:W-:Y:S01]  /*2050*/  LDGSTS.E.BYPASS.LTC128B.128 [R228+0x1100], [R8.64], !P1 ;  /* 0x0110000008e47fae */ /* 0x0003e2000c901d46 */
[----:B------:R-:W-:-:S02]  /*2060*/  ISETP.LT.OR P3, PT, R6, 0x21, P6 ;  /* 0x000000210600780c */ /* 0x000fc40003761670 */
[----:B-1----:R-:W-:Y:S02]  /*2070*/  IADD3 R8, P2, P1, R10, 0x80, R2 ;  /* 0x000000800a087810 */ /* 0x002fe4000795e002 */
[----:B-----5:R-:W-:Y:S02]  /*2080*/  IADD3 R2, P0, R4, R10, RZ ;  /* 0x0000000a04027210 */ /* 0x020fe40007f1e0ff */
[----:B------:R-:W-:Y:S02]  /*2090*/  IADD3.X R9, R7, RZ, R3, P2, P1 ;  /* 0x000000ff07097210 */ /* 0x000fe400017e2403 */
[C---:B------:R-:W-:Y:S01]  /*20a0*/  ISETP.LT.OR P1, PT, R6.reuse, 0x41, P5 ;  /* 0x000000410600780c */ /* 0x040fe20002f21670 */
[----:B------:R-:W-:Y:S01]  /*20b0*/  IMAD.X R3, R5, 0x1, R7, P0 ;  /* 0x0000000105037824 */ /* 0x000fe200000e0607 */
[----:B------:R-:W-:-:S03]  /*20c0*/  ISETP.LT.OR P0, PT, R6, 0x41, P6 ;  /* 0x000000410600780c */ /* 0x000fc60003701670 */
[----:B------:R1:W-:Y:S05]  /*20d0*/  LDGSTS.E.BYPASS.LTC128B.128 [R228+0x5100], [R8.64], !P3 ;  /* 0x0510000008e47fae */ /* 0x0003ea000d901d46 */
[----:B--2---:R-:W-:Y:S01]  /*20e0*/  HMMA.16816.F32 R72, R140, R36, R12 ;  /* 0x000000248c48723c */ /* 0x004fe2000000180c */
[C---:B------:R-:W-:Y:S02]  /*20f0*/  ISETP.LT.OR P5, PT, R6.reuse, 0x61, P5 ;  /* 0x000000610600780c */ /* 0x040fe40002fa1670 */
[----:B------:R-:W-:-:S05]  /*2100*/  ISETP.LT.OR P2, PT, R6, 0x61, P6 ;  /* 0x000000610600780c */ /* 0x000fca0003741670 */
[----:B---3--:R-:W-:Y:S01]  /*2110*/  HMMA.16816.F32 R12, R136, R22, RZ ;  /* 0x00000016880c723c */ /* 0x008fe200000018ff */
[----:B------:R2:W-:Y:S04]  /*2120*/  LDGSTS.E.BYPASS.LTC128B.128 [R228+0x2100], [R4.64], !P1 ;  /* 0x0210000004e47fae */ /* 0x0005e8000c901d46 */
[----:B------:R2:W-:Y:S03]  /*2130*/  LDGSTS.E.BYPASS.LTC128B.128 [R228+0x6100], [R4.64+0x80], !P0 ;  /* 0x0610008004e47fae */ /* 0x0005e6000c101d46 */
[----:B------:R-:W-:Y:S01]  /*2140*/  HMMA.16816.F32 R100, R140, R50, R52 ;  /* 0x000000328c64723c */ /* 0x000fe20000001834 */
[----:B------:R3:W-:Y:S04]  /*2150*/  LDGSTS.E.BYPASS.LTC128B.128 [R228+0x3100], [R2.64], !P5 ;  /* 0x0310000002e47fae */ /* 0x0007e8000e901d46 */
[----:B------:R3:W-:Y:S03]  /*2160*/  LDGSTS.E.BYPASS.LTC128B.128 [R228+0x7100], [R2.64+0x80], !P2 ;  /* 0x0710008002e47fae */ /* 0x0007e6000d101d46 */
[C---:B------:R-:W-:Y:S01]  /*2170*/  HMMA.16816.F32 R16, R136.reuse, R20, RZ ;  /* 0x000000148810723c */ /* 0x040fe200000018ff */
[----:B------:R-:W-:Y:S04]  /*2180*/  LDSM.16.M88.4 R20, [R205] ;  /* 0x00000000cd14783b */ /* 0x000fe80000000200 */
[----:B------:R-:W-:Y:S03]  /*2190*/  LDSM.16.M88.4 R132, [R205+0x4000] ;  /* 0x00400000cd84783b */ /* 0x000fe60000000200 */
[C---:B-1----:R-:W-:Y:S01]  /*21a0*/  HMMA.16816.F32 R8, R136.reuse, R24, RZ ;  /* 0x000000188808723c */ /* 0x042fe200000018ff */
[----:B------:R-:W0:Y:S07]  /*21b0*/  LDGDEPBAR ;  /* 0x00000000000079af */ /* 0x000e2e0000000000 */
[----:B--2---:R-:W-:Y:S01]  /*21c0*/  HMMA.16816.F32 R4, R136, R26, RZ ;  /* 0x0000001a8804723c */ /* 0x004fe200000018ff */
[----:B------:R-:W1:Y:S07]  /*21d0*/  LDSM.16.M88.4 R24, [R205+0x800] ;  /* 0x00080000cd18783b */ /* 0x000e6e0000000200 */
[C---:B------:R-:W-:Y:S01]  /*21e0*/  HMMA.16816.F32 R52, R140.reuse, R34, R12 ;  /* 0x000000228c34723c */ /* 0x040fe2000000180c */
[----:B------:R-:W2:Y:S07]  /*21f0*/  LDSM.16.M88.4 R12, [R205+0x1800] ;  /* 0x00180000cd0c783b */ /* 0x000eae0000000200 */
[C---:B----4-:R-:W-:Y:S01]  /*2200*/  HMMA.16816.F32 R48, R140.reuse, R40, R8 ;  /* 0x000000288c30723c */ /* 0x050fe20000001808 */
[----:B------:R-:W-:Y:S07]  /*2210*/  LDSM.16.M88.4 R8, [R205+0x2800] ;  /* 0x00280000cd08783b */ /* 0x000fee0000000200 */
[C---:B------:R-:W-:Y:S01]  /*2220*/  HMMA.16816.F32 R40, R140.reuse, R42, R4 ;  /* 0x0000002a8c28723c */ /* 0x040fe20000001804 */
[----:B------:R-:W4:Y:S07]  /*2230*/  LDSM.16.M88.4 R4, [R205+0x2000] ;  /* 0x00200000cd04783b */ /* 0x000f2e0000000200 */
[----:B------:R-:W-:Y:S01]  /*2240*/  HMMA.16816.F32 R96, R140, R46, R28 ;  /* 0x0000002e8c60723c */ /* 0x000fe2000000181c */
[----:B------:R-:W5:Y:S07]  /*2250*/  LDSM.16.M88.4 R44, [R205+0x1000] ;  /* 0x00100000cd2c783b */ /* 0x000f6e0000000200 */
[----:B------:R-:W-:Y:S08]  /*2260*/  HMMA.16816.F32 R28, R136, R70, RZ ;  /* 0x00000046881c723c */ /* 0x000ff000000018ff */
[----:B------:R-:W-:Y:S01]  /*2270*/  HMMA.16816.F32 R56, R140, R32, R16 ;  /* 0x000000208c38723c */ /* 0x000fe20000001810 */
[----:B------:R-:W2:Y:S07]  /*2280*/  LDSM.16.M88.4 R16, [R205+0x3800] ;  /* 0x00380000cd10783b */ /* 0x000eae0000000200 */
[----:B-1----:R-:W-:Y:S08]  /*2290*/  HMMA.16816.F32 R32, R164, R26, R96 ;  /* 0x0000001aa420723c */ /* 0x002ff00000001860 */
[----:B------:R-:W-:Y:S08]  /*22a0*/  HMMA.16816.F32 R64, R140, R38, R28 ;  /* 0x000000268c40723c */ /* 0x000ff0000000181c */
[C---:B------:R-:W-:Y:S08]  /*22b0*/  HMMA.16816.F32 R28, R164.reuse, R20, R108 ;  /* 0x00000014a41c723c */ /* 0x040ff0000000186c */
[C---:B------:R-:W-:Y:S01]  /*22c0*/  HMMA.16816.F32 R36, R164.reuse, R24, R104 ;  /* 0x00000018a424723c */ /* 0x040fe20000001868 */
[----:B------:R-:W1:Y:S07]  /*22d0*/  LDSM.16.M88.4 R24, [R205+0x3000] ;  /* 0x00300000cd18783b */ /* 0x000e6e0000000200 */
[C---:B------:R-:W-:Y:S08]  /*22e0*/  HMMA.16816.F32 R20, R164.reuse, R22, R100 ;  /* 0x00000016a414723c */ /* 0x040ff00000001864 */
[C---:B--2---:R-:W-:Y:S08]  /*22f0*/  HMMA.16816.F32 R76, R164.reuse, R12, R76 ;  /* 0x0000000ca44c723c */ /* 0x044ff0000000184c */
[C---:B------:R-:W-:Y:S01]  /*2300*/  HMMA.16816.F32 R80, R164.reuse, R14, R80 ;  /* 0x0000000ea450723c */ /* 0x040fe20000001850 */
[----:B------:R-:W2:Y:S07]  /*2310*/  LDSM.16.M88.4 R12, [R202] ;  /* 0x00000000ca0c783b */ /* 0x000eae0000000200 */
[C---:B----4-:R-:W-:Y:S08]  /*2320*/  HMMA.16816.F32 R84, R164.reuse, R4, R84 ;  /* 0x00000004a454723c */ /* 0x050ff00000001854 */
[C---:B------:R-:W-:Y:S01]  /*2330*/  HMMA.16816.F32 R100, R164.reuse, R6, R88 ;  /* 0x00000006a464723c */ /* 0x040fe20000001858 */
[----:B------:R-:W4:Y:S07]  /*2340*/  LDSM.16.M88.4 R4, [R202+0x800] ;  /* 0x00080000ca04783b */ /* 0x000f2e0000000200 */
[C---:B-----5:R-:W-:Y:S08]  /*2350*/  HMMA.16816.F32 R68, R164.reuse, R46, R92 ;  /* 0x0000002ea444723c */ /* 0x060ff0000000185c */
[C---:B------:R-:W-:Y:S08]  /*2360*/  HMMA.16816.F32 R92, R164.reuse, R8, R72 ;  /* 0x00000008a45c723c */ /* 0x040ff00000001848 */
[C---:B------:R-:W-:Y:S01]  /*2370*/  HMMA.16816.F32 R104, R164.reuse, R10, R64 ;  /* 0x0000000aa468723c */ /* 0x040fe20000001840 */
[----:B------:R-:W5:Y:S07]  /*2380*/  LDSM.16.M88.4 R8, [R202+0x1000] ;  /* 0x00100000ca08783b */ /* 0x000f6e0000000200 */
[C---:B------:R-:W-:Y:S08]  /*2390*/  HMMA.16816.F32 R88, R164.reuse, R16, R48 ;  /* 0x00000010a458723c */ /* 0x040ff00000001830 */
[C---:B------:R-:W-:Y:S01]  /*23a0*/  HMMA.16816.F32 R72, R164.reuse, R18, R40 ;  /* 0x00000012a448723c */ /* 0x040fe20000001828 */
[----:B------:R-:W3:Y:S07]  /*23b0*/  LDSM.16.M88.4 R16, [R202+0x2800] ;  /* 0x00280000ca10783b */ /* 0x000eee0000000200 */
[C---:B-1----:R-:W-:Y:S08]  /*23c0*/  HMMA.16816.F32 R108, R164.reuse, R24, R56 ;  /* 0x00000018a46c723c */ /* 0x042ff00000001838 */
[----:B------:R-:W-:Y:S08]  /*23d0*/  HMMA.16816.F32 R60, R164, R44, R60 ;  /* 0x0000002ca43c723c */ /* 0x000ff0000000183c */
[C---:B--2---:R-:W-:Y:S08]  /*23e0*/  HMMA.16816.F32 R64, R172.reuse, R12, R28 ;  /* 0x0000000cac40723c */ /* 0x044ff0000000181c */
[----:B------:R-:W-:Y:S01]  /*23f0*/  HMMA.16816.F32 R56, R172, R14, R20 ;  /* 0x0000000eac38723c */ /* 0x000fe20000001814 */
[----:B------:R-:W1:Y:S04]  /*2400*/  LDSM.16.M88.4 R12, [R202+0x3800] ;  /* 0x00380000ca0c783b */ /* 0x000e680000000200 */
[----:B------:R-:W-:Y:S03]  /*2410*/  LDSM.16.M88.4 R20, [R201+0x4800] ;  /* 0x00480000c914783b */ /* 0x000fe60000000200 */
[----:B------:R-:W-:Y:S01]  /*2420*/  HMMA.16816.F32 R96, R164, R26, R52 ;  /* 0x0000001aa460723c */ /* 0x000fe20000001834 */
[----:B------:R-:W2:Y:S04]  /*2430*/  LDSM.16.M88.4 R24, [R202+0x1800] ;  /* 0x00180000ca18783b */ /* 0x000ea80000000200 */
[----:B------:R-:W-:Y:S03]  /*2440*/  LDSM.16.M88.4 R52, [R202+0x2000] ;  /* 0x00200000ca34783b */ /* 0x000fe60000000200 */
[C---:B----4-:R-:W-:Y:S01]  /*2450*/  HMMA.16816.F32 R48, R172.reuse, R4, R36 ;  /* 0x00000004ac30723c */ /* 0x050fe20000001824 */
[----:B------:R-:W-:Y:S07]  /*2460*/  LDSM.16.M88.4 R36, [R201+0x4000] ;  /* 0x00400000c924783b */ /* 0x000fee0000000200 */
[C---:B------:R-:W-:Y:S01]  /*2470*/  HMMA.16816.F32 R44, R172.reuse, R6, R32 ;  /* 0x00000006ac2c723c */ /* 0x040fe20000001820 */
[----:B------:R-:W4:Y:S07]  /*2480*/  LDSM.16.M88.4 R4, [R202+0x3000] ;  /* 0x00300000ca04783b */ /* 0x000f2e0000000200 */
[C---:B-----5:R-:W-:Y:S01]  /*2490*/  HMMA.16816.F32 R40, R172.reuse, R8, R60 ;  /* 0x00000008ac28723c */ /* 0x060fe2000000183c */
[----:B------:R-:W-:Y:S07]  /*24a0*/  LDSM.16.M88.4 R60, [R215] ;  /* 0x00000000d73c783b */ /* 0x000fee0000000200 */
[C---:B------:R-:W-:Y:S01]  /*24b0*/  HMMA.16816.F32 R32, R172.reuse, R10, R68 ;  /* 0x0000000aac20723c */ /* 0x040fe20000001844 */
[----:B------:R-:W-:Y:S07]  /*24c0*/  LDSM.16.M88.4 R8, [R201+0x5800] ;  /* 0x00580000c908783b */ /* 0x000fee0000000200 */
[C---:B---3--:R-:W-:Y:S08]  /*24d0*/  HMMA.16816.F32 R92, R172.reuse, R16, R92 ;  /* 0x00000010ac5c723c */ /* 0x048ff0000000185c */
[C---:B------:R-:W-:Y:S01]  /*24e0*/  HMMA.16816.F32 R104, R172.reuse, R18, R104 ;  /* 0x00000012ac68723c */ /* 0x040fe20000001868 */
[----:B------:R-:W3:Y:S07]  /*24f0*/  LDSM.16.M88.4 R16, [R201+0x5000] ;  /* 0x00500000c910783b */ /* 0x000eee0000000200 */
[C---:B-1----:R-:W-:Y:S08]  /*2500*/  HMMA.16816.F32 R116, R172.reuse, R12, R88 ;  /* 0x0000000cac74723c */ /* 0x042ff00000001858 */
[C---:B------:R-:W-:Y:S01]  /*2510*/  HMMA.16816.F32 R112, R172.reuse, R14, R72 ;  /* 0x0000000eac70723c */ /* 0x040fe20000001848 */
[----:B------:R-:W1:Y:S07]  /*2520*/  LDSM.16.M88.4 R12, [R201+0x6800] ;  /* 0x00680000c90c783b */ /* 0x000e6e0000000200 */
[C---:B--2---:R-:W-:Y:S08]  /*2530*/  HMMA.16816.F32 R28, R172.reuse, R24, R76 ;  /* 0x00000018ac1c723c */ /* 0x044ff0000000184c */
[C---:B----4-:R-:W-:Y:S08]  /*2540*/  HMMA.16816.F32 R120, R172.reuse, R6, R96 ;  /* 0x00000006ac78723c */ /* 0x050ff00000001860 */
[----:B------:R-:W-:Y:S08]  /*2550*/  HMMA.16816.F32 R24, R172, R26, R80 ;  /* 0x0000001aac18723c */ /* 0x000ff00000001850 */
[----:B------:R-:W-:Y:S01]  /*2560*/  HMMA.16816.F32 R96, R176, R22, R44 ;  /* 0x00000016b060723c */ /* 0x000fe2000000182c */
[----:B------:R-:W2:Y:S07]  /*2570*/  LDSM.16.M88.4 R44, [R201+0x7000] ;  /* 0x00700000c92c783b */ /* 0x000eae0000000200 */
[C---:B------:R-:W-:Y:S01]  /*2580*/  HMMA.16816.F32 R124, R172.reuse, R4, R108 ;  /* 0x00000004ac7c723c */ /* 0x040fe2000000186c */
[----:B------:R-:W4:Y:S07]  /*2590*/  LDSM.16.M88.4 R4, [R201+0x6000] ;  /* 0x00600000c904783b */ /* 0x000f2e0000000200 */
[C---:B------:R-:W-:Y:S08]  /*25a0*/  HMMA.16816.F32 R68, R172.reuse, R52, R84 ;  /* 0x00000034ac44723c */ /* 0x040ff00000001854 */
[----:B------:R-:W-:Y:S01]  /*25b0*/  HMMA.16816.F32 R84, R172, R54, R100 ;  /* 0x00000036ac54723c */ /* 0x000fe20000001864 */
[----:B------:R-:W5:Y:S07]  /*25c0*/  LDSM.16.M88.4 R52, [R213] ;  /* 0x00000000d534783b */ /* 0x000f6e0000000200 */
[C---:B------:R-:W-:Y:S01]  /*25d0*/  HMMA.16816.F32 R72, R176.reuse, R36, R64 ;  /* 0x00000024b048723c */ /* 0x040fe20000001840 */
[----:B------:R-:W1:Y:S07]  /*25e0*/  LDSM.16.M88.4 R64, [R201+0x7800] ;  /* 0x00780000c940783b */ /* 0x000e6e0000000200 */
[C---:B------:R-:W-:Y:S01]  /*25f0*/  HMMA.16816.F32 R108, R176.reuse, R38, R56 ;  /* 0x00000026b06c723c */ /* 0x040fe20000001838 */
[----:B------:R-:W1:Y:S07]  /*2600*/  LDSM.16.M88.4 R56, [R214] ;  /* 0x00000000d638783b */ /* 0x000e6e0000000200 */
[C---:B------:R-:W-:Y:S08]  /*2610*/  HMMA.16816.F32 R100, R176.reuse, R20, R48 ;  /* 0x00000014b064723c */ /* 0x040ff00000001830 */
[C---:B---3--:R-:W-:Y:S01]  /*2620*/  HMMA.16816.F32 R88, R176.reuse, R16, R40 ;  /* 0x00000010b058723c */ /* 0x048fe20000001828 */
[----:B------:R-:W3:Y:S07]  /*2630*/  LDSM.16.M88.4 R40, [R212] ;  /* 0x00000000d428783b */ /* 0x000eee0000000200 */
[C---:B------:R-:W-:Y:S01]  /*2640*/  HMMA.16816.F32 R76, R176.reuse, R8, R28 ;  /* 0x00000008b04c723c */ /* 0x040fe2000000181c */
[----:B------:R-:W3:Y:S07]  /*2650*/  LDSM.16.M88.4 R28, [R210] ;  /* 0x00000000d21c783b */ /* 0x000eee0000000200 */
[C---:B------:R-:W-:Y:S01]  /*2660*/  HMMA.16816.F32 R48, R176.reuse, R10, R24 ;  /* 0x0000000ab030723c */ /* 0x040fe20000001818 */
[----:B------:R-:W3:Y:S07]  /*2670*/  LDSM.16.M88.4 R24, [R209] ;  /* 0x00000000d118783b */ /* 0x000eee0000000200 */
[C---:B------:R-:W-:Y:S01]  /*2680*/  HMMA.16816.F32 R80, R176.reuse, R18, R32 ;  /* 0x00000012b050723c */ /* 0x040fe20000001820 */
[----:B------:R-:W3:Y:S07]  /*2690*/  LDSM.16.M88.4 R32, [R211] ;  /* 0x00000000d320783b */ /* 0x000eee0000000200 */
[C---:B-1----:R-:W-:Y:S08]  /*26a0*/  HMMA.16816.F32 R16, R176.reuse, R12, R92 ;  /* 0x0000000cb010723c */ /* 0x042ff0000000185c */
[C---:B------:R-:W-:Y:S08]  /*26b0*/  HMMA.16816.F32 R12, R176.reuse, R14, R104 ;  /* 0x0000000eb00c723c */ /* 0x040ff00000001868 */
[C---:B--2---:R-:W-:Y:S08]  /*26c0*/  HMMA.16816.F32 R8, R176.reuse, R44, R124 ;  /* 0x0000002cb008723c */ /* 0x044ff0000000187c */
[C---:B----4-:R-:W-:Y:S01]  /*26d0*/  HMMA.16816.F32 R36, R176.reuse, R4, R68 ;  /* 0x00000004b024723c */ /* 0x050fe20000001844 */
[----:B------:R-:W1:Y:S07]  /*26e0*/  LDSM.16.M88.4 R68, [R208] ;  /* 0x00000000d044783b */ /* 0x000e6e0000000200 */
[----:B------:R-:W-:Y:S01]  /*26f0*/  HMMA.16816.F32 R20, R176, R6, R84 ;  /* 0x00000006b014723c */ /* 0x000fe20000001854 */
[----:B------:R-:W-:Y:S07]  /*2700*/  LDSM.16.M88.4 R84, [R205+0x5000] ;  /* 0x00500000cd54783b */ /* 0x000fee0000000200 */
[----:B-----5:R-:W-:Y:S01]  /*2710*/  HMMA.16816.F32 R128, R180, R54, R80 ;  /* 0x00000036b480723c */ /* 0x020fe20000001850 */
[----:B------:R-:W2:Y:S07]  /*2720*/  LDSM.16.M88.4 R80, [R205+0x4800] ;  /* 0x00480000cd50783b */ /* 0x000eae0000000200 */
[C---:B------:R-:W-:Y:S08]  /*2730*/  HMMA.16816.F32 R4, R176.reuse, R46, R120 ;  /* 0x0000002eb004723c */ /* 0x040ff00000001878 */
[C---:B------:R-:W-:Y:S08]  /*2740*/  HMMA.16816.F32 R44, R176.reuse, R64, R116 ;  /* 0x00000040b02c723c */ /* 0x040ff00000001874 */
[----:B------:R-:W-:Y:S08]  /*2750*/  HMMA.16816.F32 R64, R176, R66, R112 ;  /* 0x00000042b040723c */ /* 0x000ff00000001870 */
[C---:B------:R-:W-:Y:S08]  /*2760*/  HMMA.16816.F32 R116, R180.reuse, R56, R100 ;  /* 0x00000038b474723c */ /* 0x040ff00000001864 */
[C---:B------:R-:W-:Y:S01]  /*2770*/  HMMA.16816.F32 R104, R180.reuse, R58, R96 ;  /* 0x0000003ab468723c */ /* 0x040fe20000001860 */
[----:B------:R-:W-:Y:S07]  /*2780*/  LDSM.16.M88.4 R56, [R202+0x4800] ;  /* 0x00480000ca38783b */ /* 0x000fee0000000200 */
[C---:B---3--:R-:W-:Y:S08]  /*2790*/  HMMA.16816.F32 R124, R180.reuse, R40, R76 ;  /* 0x00000028b47c723c */ /* 0x048ff0000000184c */
[C---:B------:R-:W-:Y:S01]  /*27a0*/  HMMA.16816.F32 R100, R180.reuse, R28, R16 ;  /* 0x0000001cb464723c */ /* 0x040fe20000001810 */
[----:B------:R-:W3:Y:S07]  /*27b0*/  LDSM.16.M88.4 R16, [R205+0x6000] ;  /* 0x00600000cd10783b */ /* 0x000eee0000000200 */
[C---:B------:R-:W-:Y:S01]  /*27c0*/  HMMA.16816.F32 R96, R180.reuse, R30, R12 ;  /* 0x0000001eb460723c */ /* 0x040fe2000000180c */
[----:B------:R-:W4:Y:S04]  /*27d0*/  LDSM.16.M88.4 R12, [R205+0x6800] ;  /* 0x00680000cd0c783b */ /* 0x000f280000000200 */
[----:B------:R-:W-:Y:S03]  /*27e0*/  LDSM.16.M88.4 R28, [R205+0x7800] ;  /* 0x00780000cd1c783b */ /* 0x000fe60000000200 */
[C---:B------:R-:W-:Y:S01]  /*27f0*/  HMMA.16816.F32 R76, R180.reuse, R24, R8 ;  /* 0x00000018b44c723c */ /* 0x040fe20000001808 */
[----:B------:R-:W5:Y:S07]  /*2800*/  LDSM.16.M88.4 R8, [R205+0x7000] ;  /* 0x00700000cd08783b */ /* 0x000f6e0000000200 */
[C---:B------:R-:W-:Y:S08]  /*2810*/  HMMA.16816.F32 R72, R180.reuse, R60, R72 ;  /* 0x0000003cb448723c */ /* 0x040ff00000001848 */
[C---:B------:R-:W-:Y:S01]  /*2820*/  HMMA.16816.F32 R108, R180.reuse, R62, R108 ;  /* 0x0000003eb46c723c */ /* 0x040fe2000000186c */
[----:B------:R-:W-:Y:S07]  /*2830*/  LDSM.16.M88.4 R60, [R202+0x4000] ;  /* 0x00400000ca3c783b */ /* 0x000fee0000000200 */
[C---:B------:R-:W-:Y:S08]  /*2840*/  HMMA.16816.F32 R88, R180.reuse, R52, R88 ;  /* 0x00000034b458723c */ /* 0x040ff00000001858 */
[C---:B------:R-:W-:Y:S01]  /*2850*/  HMMA.16816.F32 R92, R180.reuse, R34, R20 ;  /* 0x00000022b45c723c */ /* 0x040fe20000001814 */
[----:B------:R-:W2:Y:S07]  /*2860*/  LDSM.16.M88.4 R20, [R205+0x5800] ;  /* 0x00580000cd14783b */ /* 0x000eae0000000200 */
[C---:B------:R-:W-:Y:S08]  /*2870*/  HMMA.16816.F32 R112, R180.reuse, R32, R36 ;  /* 0x00000020b470723c */ /* 0x040ff00000001824 */
[C---:B------:R-:W-:Y:S08]  /*2880*/  HMMA.16816.F32 R4, R180.reuse, R26, R4 ;  /* 0x0000001ab404723c */ /* 0x040ff00000001804 */
[C---:B------:R-:W-:Y:S08]  /*2890*/  HMMA.16816.F32 R120, R180.reuse, R42, R48 ;  /* 0x0000002ab478723c */ /* 0x040ff00000001830 */
[C---:B-1----:R-:W-:Y:S08]  /*28a0*/  HMMA.16816.F32 R24, R180.reuse, R68, R44 ;  /* 0x00000044b418723c */ /* 0x042ff0000000182c */
[----:B------:R-:W-:Y:S01]  /*28b0*/  HMMA.16816.F32 R32, R180, R70, R64 ;  /* 0x00000046b420723c */ /* 0x000fe20000001840 */
[----:B------:R-:W1:Y:S07]  /*28c0*/  LDSM.16.M88.4 R64, [R202+0x5000] ;  /* 0x00500000ca40783b */ /* 0x000e6e0000000200 */
[C---:B------:R-:W-:Y:S08]  /*28d0*/  HMMA.16816.F32 R52, R184.reuse, R132, R72 ;  /* 0x00000084b834723c */ /* 0x040ff00000001848 */
[C---:B------:R-:W-:Y:S01]  /*28e0*/  HMMA.16816.F32 R48, R184.reuse, R134, R108 ;  /* 0x00000086b830723c */ /* 0x040fe2000000186c */
[----:B------:R-:W-:Y:S07]  /*28f0*/  LDSM.16.M88.4 R132, [R202+0x7000] ;  /* 0x00700000ca84783b */ /* 0x000fee0000000200 */
[C---:B--2---:R-:W-:Y:S01]  /*2900*/  HMMA.16816.F32 R44, R184.reuse, R80, R116 ;  /* 0x00000050b82c723c */ /* 0x044fe20000001874 */
[----:B------:R-:W-:Y:S07]  /*2910*/  LDSM.16.M88.4 R116, [R202+0x6800] ;  /* 0x00680000ca74783b */ /* 0x000fee0000000200 */
[C---:B------:R-:W-:Y:S01]  /*2920*/  HMMA.16816.F32 R40, R184.reuse, R82, R104 ;  /* 0x00000052b828723c */ /* 0x040fe20000001868 */
[----:B------:R-:W-:Y:S07]  /*2930*/  LDSM.16.M88.4 R104, [R202+0x6000] ;  /* 0x00600000ca68783b */ /* 0x000fee0000000200 */
[C---:B------:R-:W-:Y:S01]  /*2940*/  HMMA.16816.F32 R36, R184.reuse, R84, R88 ;  /* 0x00000054b824723c */ /* 0x040fe20000001858 */
[----:B------:R-:W2:Y:S07]  /*2950*/  LDSM.16.M88.4 R88, [R202+0x5800] ;  /* 0x00580000ca58783b */ /* 0x000eae0000000200 */
[----:B------:R-:W-:Y:S01]  /*2960*/  HMMA.16816.F32 R68, R184, R86, R128 ;  /* 0x00000056b844723c */ /* 0x000fe20000001880 */
[----:B------:R-:W1:Y:S01]  /*2970*/  LDSM.16.M88.4 R128, [R202+0x7800] ;  /* 0x00780000ca80783b */ /* 0x000e620000000200 */
[----:B------:R-:W-:Y:S01]  /*2980*/  ISETP.GE.AND P0, PT, R168, 0x2, PT ;  /* 0x00000002a800780c */ /* 0x000fe20003f06270 */
[----:B------:R-:W-:-:S05]  /*2990*/  DEPBAR.LE SB0, 0x0 ;  /* 0x000080000000791a */ /* 0x000fca0000000000 */
[C---:B---3--:R-:W-:Y:S08]  /*29a0*/  HMMA.16816.F32 R84, R184.reuse, R16, R112 ;  /* 0x00000010b854723c */ /* 0x048ff00000001870 */
[C---:B------:R-:W-:Y:S08]  /*29b0*/  HMMA.16816.F32 R92, R184.reuse, R18, R92 ;  /* 0x00000012b85c723c */ /* 0x040ff0000000185c */
[C---:B----4-:R-:W-:Y:S08]  /*29c0*/  HMMA.16816.F32 R100, R184.reuse, R12, R100 ;  /* 0x0000000cb864723c */ /* 0x050ff00000001864 */
[C---:B------:R-:W-:Y:S08]  /*29d0*/  HMMA.16816.F32 R96, R184.reuse, R14, R96 ;  /* 0x0000000eb860723c */ /* 0x040ff00000001860 */
[C---:B-----5:R-:W-:Y:S08]  /*29e0*/  HMMA.16816.F32 R16, R184.reuse, R8, R76 ;  /* 0x00000008b810723c */ /* 0x060ff0000000184c */
[C---:B------:R-:W-:Y:S08]  /*29f0*/  HMMA.16816.F32 R12, R184.reuse, R10, R4 ;  /* 0x0000000ab80c723c */ /* 0x040ff00000001804 */
[C---:B------:R-:W-:Y:S08]  /*2a00*/  HMMA.16816.F32 R72, R184.reuse, R20, R124 ;  /* 0x00000014b848723c */ /* 0x040ff0000000187c */
[C---:B------:R-:W-:Y:S08]  /*2a10*/  HMMA.16816.F32 R80, R184.reuse, R22, R120 ;  /* 0x00000016b850723c */ /* 0x040ff00000001878 */
[C---:B------:R-:W-:Y:S08]  /*2a20*/  HMMA.16816.F32 R8, R184.reuse, R28, R24 ;  /* 0x0000001cb808723c */ /* 0x040ff00000001818 */
[----:B------:R-:W-:Y:S01]  /*2a30*/  HMMA.16816.F32 R4, R184, R30, R32 ;  /* 0x0000001eb804723c */ /* 0x000fe20000001820 */
[----:B------:R-:W-:Y:S07]  /*2a40*/  BSSY B0, `(.L_x_441) ;  /* 0x0000034000007945 */ /* 0x000fee0003800000 */
[C---:B------:R-:W-:Y:S08]  /*2a50*/  HMMA.16816.F32 R108, R188.reuse, R62, R48 ;  /* 0x0000003ebc6c723c */ /* 0x040ff00000001830 */
[C---:B------:R-:W-:Y:S08]  /*2a60*/  HMMA.16816.F32 R112, R188.reuse, R60, R52 ;  /* 0x0000003cbc70723c */ /* 0x040ff00000001834 */
[C---:B------:R-:W-:Y:S08]  /*2a70*/  HMMA.16816.F32 R48, R188.reuse, R56, R44 ;  /* 0x00000038bc30723c */ /* 0x040ff0000000182c */
[C---:B------:R-:W-:Y:S08]  /*2a80*/  HMMA.16816.F32 R76, R188.reuse, R58, R40 ;  /* 0x0000003abc4c723c */ /* 0x040ff00000001828 */
[C---:B-1----:R-:W-:Y:S08]  /*2a90*/  HMMA.16816.F32 R28, R188.reuse, R64, R36 ;  /* 0x00000040bc1c723c */ /* 0x042ff00000001824 */
        /* <DEDUP_REMOVED lines=10> */
[----:B------:R-:W-:Y:S01]  /*2b40*/  HMMA.16816.F32 R64, R188, R130, R4 ;  /* 0x00000082bc40723c */ /* 0x000fe20000001804 */
[----:B------:R-:W-:Y:S06]  /*2b50*/  BAR.SYNC.DEFER_BLOCKING 0x0 ;  /* 0x0000000000007b1d */ /* 0x000fec0000010000 */
[----:B------:R-:W-:Y:S01]  /*2b60*/  @!UPT UIADD3 URZ, URZ, URZ, URZ ;  /* 0x0000003f3f3ff290 */ /* 0x000fe2000fffe03f */
[----:B------:R-:W-:Y:S11]  /*2b70*/  @!P0 BRA `(.L_x_442) ;  /* 0x0000020000008947 */ /* 0x000ff60003800000 */
[----:B------:R-:W-:Y:S01]  /*2b80*/  IADD3 R2, R168, -0x2, RZ ;  /* 0xfffffffea8027810 */ /* 0x000fe20007ffe0ff */
[C---:B------:R-:W-:Y:S01]  /*2b90*/  IMAD.SHL.U32 R8, R145.reuse, 0x40, RZ ;  /* 0x0000004091087824 */ /* 0x040fe200078e00ff */
[----:B------:R-:W-:-:S02]  /*2ba0*/  SHF.L.U64.HI R9, R145, 0x6, R146 ;  /* 0x0000000691097819 */ /* 0x000fc40000010292 */
[----:B------:R-:W-:Y:S01]  /*2bb0*/  SHF.R.S32.HI R3, RZ, 0x1f, R2 ;  /* 0x0000001fff037819 */ /* 0x000fe20000011402 */
[----:B------:R-:W-:-:S04]  /*2bc0*/  IMAD.WIDE.U32 R4, R2, c[0x0][0x1e0], RZ ;  /* 0x0000780002047a25 */ /* 0x000fc800078e00ff */
[----:B------:R-:W-:-:S04]  /*2bd0*/  IMAD R3, R3, c[0x0][0x1e0], RZ ;  /* 0x0000780003037a24 */ /* 0x000fc800078e02ff */
[----:B------:R-:W-:Y:S01]  /*2be0*/  IMAD R2, R2, c[0x0][0x1e4], R3 ;  /* 0x0000790002027a24 */ /* 0x000fe200078e0203 */
[----:B------:R-:W-:-:S03]  /*2bf0*/  LEA R3, P0, R4, R154, 0x7 ;  /* 0x0000009a04037211 */ /* 0x000fc600078038ff */
[----:B------:R-:W-:Y:S01]  /*2c00*/  IMAD.IADD R5, R5, 0x1, R2 ;  /* 0x0000000105057824 */ /* 0x000fe200078e0202 */
[----:B------:R-:W-:-:S04]  /*2c10*/  LEA R2, P2, R3, c[0x0][0x1c8], 0x1 ;  /* 0x0000720003027a11 */ /* 0x000fc800078408ff */
[----:B------:R-:W-:Y:S02]  /*2c20*/  LEA.HI.X R5, R4, R150, R5, 0x7, P0 ;  /* 0x0000009604057211 */ /* 0x000fe400000f3c05 */
[----:B------:R-:W-:Y:S02]  /*2c30*/  ISETP.GE.AND P0, PT, R148, c[0x0][0x1d4], PT ;  /* 0x0000750094007a0c */ /* 0x000fe40003f06270 */
[----:B------:R-:W-:Y:S02]  /*2c40*/  IADD3 R6, P1, R8, R2, RZ ;  /* 0x0000000208067210 */ /* 0x000fe40007f3e0ff */
[----:B------:R-:W-:Y:S02]  /*2c50*/  LEA.HI.X R3, R3, c[0x0][0x1cc], R5, 0x1, P2 ;  /* 0x0000730003037a11 */ /* 0x000fe400010f0c05 */
[-C--:B------:R-:W-:Y:S02]  /*2c60*/  IADD3 R4, P2, R6, R8.reuse, RZ ;  /* 0x0000000806047210 */ /* 0x080fe40007f5e0ff */
[----:B------:R-:W-:Y:S01]  /*2c70*/  IADD3 R10, P5, P3, R8, 0x80, R2 ;  /* 0x00000080080a7810 */ /* 0x000fe20007bbe002 */
[----:B------:R-:W-:Y:S01]  /*2c80*/  IMAD.X R7, R9, 0x1, R3, P1 ;  /* 0x0000000109077824 */ /* 0x000fe200008e0603 */
[----:B------:R-:W-:-:S02]  /*2c90*/  IADD3 R8, P1, R4, R8, RZ ;  /* 0x0000000804087210 */ /* 0x000fc40007f3e0ff */
[----:B------:R-:W-:Y:S01]  /*2ca0*/  IADD3.X R11, R9, RZ, R3, P5, P3 ;  /* 0x000000ff090b7210 */ /* 0x000fe20002fe6403 */
[--C-:B------:R-:W-:Y:S01]  /*2cb0*/  IMAD.X R5, R7, 0x1, R9.reuse, P2 ;  /* 0x0000000107057824 */ /* 0x100fe200010e0609 */
[----:B------:R-:W-:Y:S01]  /*2cc0*/  @!PT LDS RZ, [RZ] ;  /* 0x00000000fffff984 */ /* 0x000fe20000000800 */
[----:B------:R-:W-:Y:S01]  /*2cd0*/  @!PT LDS RZ, [RZ] ;  /* 0x00000000fffff984 */ /* 0x000fe20000000800 */
[----:B------:R-:W-:Y:S01]  /*2ce0*/  @!PT LDS RZ, [RZ] ;  /* 0x00000000fffff984 */ /* 0x000fe20000000800 */
[----:B------:R1:W-:Y:S03]  /*2cf0*/  LDGSTS.E.BYPASS.LTC128B.128 [R228+0x8100], [R2.64], !P0 ;  /* 0x0810000002e47fae */ /* 0x0003e6000c101d46 */
[----:B------:R-:W-:Y:S01]  /*2d00*/  IMAD.X R9, R5, 0x1, R9, P1 ;  /* 0x0000000105097824 */ /* 0x000fe200008e0609 */
[----:B------:R1:W-:Y:S04]  /*2d10*/  LDGSTS.E.BYPASS.LTC128B.128 [R228+0xc100], [R2.64+0x80], !P6 ;  /* 0x0c10008002e47fae */ /* 0x0003e8000f101d46 */
[----:B------:R1:W-:Y:S04]  /*2d20*/  LDGSTS.E.BYPASS.LTC128B.128 [R228+0x9100], [R6.64], !P0 ;  /* 0x0910000006e47fae */ /* 0x0003e8000c101d46 */
[----:B------:R1:W-:Y:S04]  /*2d30*/  LDGSTS.E.BYPASS.LTC128B.128 [R228+0xd100], [R10.64], !P6 ;  /* 0x0d1000000ae47fae */ /* 0x0003e8000f101d46 */
[----:B------:R1:W-:Y:S04]  /*2d40*/  LDGSTS.E.BYPASS.LTC128B.128 [R228+0xa100], [R4.64], !P0 ;  /* 0x0a10000004e47fae */ /* 0x0003e8000c101d46 */
[----:B------:R1:W-:Y:S04]  /*2d50*/  LDGSTS.E.BYPASS.LTC128B.128 [R228+0xe100], [R4.64+0x80], !P6 ;  /* 0x0e10008004e47fae */ /* 0x0003e8000f101d46 */
[----:B------:R1:W-:Y:S04]  /*2d60*/  LDGSTS.E.BYPASS.LTC128B.128 [R228+0xb100], [R8.64], !P0 ;  /* 0x0b10000008e47fae */ /* 0x0003e8000c101d46 */
[----:B------:R1:W-:Y:S02]  /*2d70*/  LDGSTS.E.BYPASS.LTC128B.128 [R228+0xf100], [R8.64+0x80], !P6 ;  /* 0x0f10008008e47fae */ /* 0x0003e4000f101d46 */
.L_x_442:
[----:B------:R-:W-:Y:S05]  /*2d80*/  BSYNC B0 ;  /* 0x0000000000007941 */ /* 0x000fea0003800000 */
.L_x_441:
[----:B-1----:R-:W2:Y:S04]  /*2d90*/  LDL R2, [R1+0x40] ;  /* 0x0000400001027983 */ /* 0x002ea80000100800 */
[----:B------:R-:W3:Y:S01]  /*2da0*/  LDL R6, [R1+0x44] ;  /* 0x0000440001067983 */ /* 0x000ee20000100800 */
[----:B------:R-:W-:-:S03]  /*2db0*/  IMAD R0, R0, R147, 0x1 ;  /* 0x0000000100007424 */ /* 0x000fc600078e0293 */
[----:B------:R-:W0:Y:S01]  /*2dc0*/  LDGDEPBAR ;  /* 0x00000000000079af */ /* 0x000e220000000000 */
[----:B--2---:R-:W-:-:S04]  /*2dd0*/  IMAD.IADD R2, R2, 0x1, R153 ;  /* 0x0000000102027824 */ /* 0x004fc800078e0299 */
[----:B------:R-:W-:Y:S01]  /*2de0*/  @P4 IMAD.HI.U32 R3, R2, c[0x0][0x2c8], RZ ;  /* 0x0000b20002034a27 */ /* 0x000fe200078e00ff */
[----:B---3--:R-:W-:-:S04]  /*2df0*/  IADD3 R0, -R6, c[0x0][0x1d0], R0 ;  /* 0x0000740006007a10 */ /* 0x008fc80007ffe100 */
[----:B------:R-:W-:Y:S01]  /*2e00*/  @P4 SHF.R.U32.HI R2, RZ, c[0x0][0x2cc], R3 ;  /* 0x0000b300ff024a19 */ /* 0x000fe20000011603 */
[----:B------:R-:W-:Y:S01]  /*2e10*/  IMAD.IADD R3, R144, 0x1, -R6 ;  /* 0x0000000190037824 */ /* 0x000fe200078e0a06 */
[----:B------:R-:W-:-:S03]  /*2e20*/  IADD3 R0, R0, -c[0x0][0x168], RZ ;  /* 0x80005a0000007a10 */ /* 0x000fc60007ffe0ff */
[----:B------:R-:W1:Y:S04]  /*2e30*/  SHFL.IDX PT, R5, R2, RZ, 0x1c1f ;  /* 0x001c1fff02057589 */ /* 0x000e6800000e0000 */
[----:B------:R1:W2:Y:S02]  /*2e40*/  SHFL.IDX PT, R4, R2, 0x1, 0x1c1f ;  /* 0x003c1f0002047f89 */ /* 0x0002a400000e0000 */
[C---:B-1----:R-:W-:Y:S02]  /*2e50*/  IMAD.IADD R2, R0.reuse, 0x1, R5 ;  /* 0x0000000100027824 */ /* 0x042fe400078e0205 */
[----:B--2---:R-:W-:-:S03]  /*2e60*/  IMAD.IADD R0, R0, 0x1, R4 ;  /* 0x0000000100007824 */ /* 0x004fc600078e0204 */
[C---:B------:R-:W-:Y:S02]  /*2e70*/  IMNMX R2, R3.reuse, R2, PT ;  /* 0x0000000203027217 */ /* 0x040fe40003800200 */
[----:B------:R-:W-:Y:S02]  /*2e80*/  IMNMX R0, R3, R0, PT ;  /* 0x0000000003007217 */ /* 0x000fe40003800200 */
[C---:B------:R-:W-:Y:S02]  /*2e90*/  ISETP.GT.AND P3, PT, R2.reuse, RZ, PT ;  /* 0x000000ff0200720c */ /* 0x040fe40003f64270 */
[----:B------:R-:W-:Y:S02]  /*2ea0*/  ISETP.GT.AND P2, PT, R2, 0x1, PT ;  /* 0x000000010200780c */ /* 0x000fe40003f44270 */
[----:B------:R-:W-:Y:S02]  /*2eb0*/  FSEL R5, R112, -INF , P3 ;  /* 0xff80000070057808 */ /* 0x000fe40001800000 */
[----:B------:R-:W-:-:S02]  /*2ec0*/  FSEL R6, R113, -INF , P2 ;  /* 0xff80000071067808 */ /* 0x000fc40001000000 */
[C---:B------:R-:W-:Y:S02]  /*2ed0*/  ISETP.GT.AND P3, PT, R2.reuse, 0x8, PT ;  /* 0x000000080200780c */ /* 0x040fe40003f64270 */
[----:B------:R-:W-:Y:S02]  /*2ee0*/  ISETP.GT.AND P2, PT, R2, 0x9, PT ;  /* 0x000000090200780c */ /* 0x000fe40003f44270 */
[----:B------:R-:W-:Y:S02]  /*2ef0*/  FSEL R7, R108, -INF , P3 ;  /* 0xff8000006c077808 */ /* 0x000fe40001800000 */
[----:B------:R-:W-:Y:S02]  /*2f00*/  FMNMX.FTZ R3, R5, R6, !PT ;  /* 0x0000000605037209 */ /* 0x000fe40007810000 */
[----:B------:R-:W-:Y:S02]  /*2f10*/  FSEL R8, R109, -INF , P2 ;  /* 0xff8000006d087808 */ /* 0x000fe40001000000 */
[----:B------:R-:W-:-:S02]  /*2f20*/  ISETP.GT.AND P3, PT, R2, 0x10, PT ;  /* 0x000000100200780c */ /* 0x000fc40003f64270 */
[----:B------:R-:W-:Y:S02]  /*2f30*/  FMNMX.FTZ R3, R7, R3, !PT ;  /* 0x0000000307037209 */ /* 0x000fe40007810000 */
[----:B------:R-:W-:Y:S02]  /*2f40*/  ISETP.GT.AND P1, PT, R0, RZ, PT ;  /* 0x000000ff0000720c */ /* 0x000fe40003f24270 */
[----:B------:R-:W-:Y:S02]  /*2f50*/  ISETP.GT.AND P2, PT, R2, 0x11, PT ;  /* 0x000000110200780c */ /* 0x000fe40003f44270 */
[----:B------:R-:W-:Y:S02]  /*2f60*/  FSEL R36, R48, -INF , P3 ;  /* 0xff80000030247808 */ /* 0x000fe40001800000 */
[----:B------:R-:W-:Y:S02]  /*2f70*/  FMNMX.FTZ R3, R8, R3, !PT ;  /* 0x0000000308037209 */ /* 0x000fe40007810000 */
[----:B------:R-:W-:-:S02]  /*2f80*/  ISETP.GT.AND P0, PT, R0, 0x1, PT ;  /* 0x000000010000780c */ /* 0x000fc40003f04270 */
[----:B------:R-:W-:Y:S02]  /*2f90*/  FSEL R9, R114, -INF , P1 ;  /* 0xff80000072097808 */ /* 0x000fe40000800000 */
[----:B------:R-:W-:Y:S02]  /*2fa0*/  FSEL R37, R49, -INF , P2 ;  /* 0xff80000031257808 */ /* 0x000fe40001000000 */
[----:B------:R-:W-:Y:S02]  /*2fb0*/  ISETP.GT.AND P3, PT, R2, 0x18, PT ;  /* 0x000000180200780c */ /* 0x000fe40003f64270 */
[----:B------:R-:W-:Y:S02]  /*2fc0*/  FMNMX.FTZ R3, R36, R3, !PT ;  /* 0x0000000324037209 */ /* 0x000fe40007810000 */
[----:B------:R-:W-:Y:S02]  /*2fd0*/  FSEL R16, R115, -INF , P0 ;  /* 0xff80000073107808 */ /* 0x000fe40000000000 */
[----:B------:R-:W-:-:S02]  /*2fe0*/  ISETP.GT.AND P1, PT, R0, 0x8, PT ;  /* 0x000000080000780c */ /* 0x000fc40003f24270 */
[----:B------:R-:W-:Y:S02]  /*2ff0*/  ISETP.GT.AND P2, PT, R2, 0x19, PT ;  /* 0x000000190200780c */ /* 0x000fe40003f44270 */
[----:B------:R-:W-:Y:S02]  /*3000*/  FSEL R38, R76, -INF , P3 ;  /* 0xff8000004c267808 */ /* 0x000fe40001800000 */
[----:B------:R-:W-:Y:S02]  /*3010*/  FMNMX.FTZ R3, R37, R3, !PT ;  /* 0x0000000325037209 */ /* 0x000fe40007810000 */
[----:B------:R-:W-:Y:S02]  /*3020*/  ISETP.GT.AND P0, PT, R0, 0x9, PT ;  /* 0x000000090000780c */ /* 0x000fe40003f04270 */
[----:B------:R-:W-:Y:S02]  /*3030*/  FSEL R17, R110, -INF , P1 ;  /* 0xff8000006e117808 */ /* 0x000fe40000800000 */
[----:B------:R-:W-:-:S02]  /*3040*/  FMNMX.FTZ R4, R9, R16, !PT ;  /* 0x0000001009047209 */ /* 0x000fc40007810000 */
[----:B------:R-:W-:Y:S02]  /*3050*/  FSEL R39, R77, -INF , P2 ;  /* 0xff8000004d277808 */ /* 0x000fe40001000000 */
[----:B------:R-:W-:Y:S02]  /*3060*/  ISETP.GT.AND P3, PT, R2, 0x20, PT ;  /* 0x000000200200780c */ /* 0x000fe40003f64270 */
[----:B------:R-:W-:Y:S02]  /*3070*/  FMNMX.FTZ R3, R38, R3, !PT ;  /* 0x0000000326037209 */ /* 0x000fe40007810000 */
[----:B------:R-:W-:Y:S02]  /*3080*/  FSEL R18, R111, -INF , P0 ;  /* 0xff8000006f127808 */ /* 0x000fe40000000000 */
[----:B------:R-:W-:Y:S02]  /*3090*/  ISETP.GT.AND P1, PT, R0, 0x10, PT ;  /* 0x000000100000780c */ /* 0x000fe40003f24270 */
[----:B------:R-:W-:-:S02]  /*30a0*/  FMNMX.FTZ R4, R17, R4, !PT ;  /* 0x0000000411047209 */ /* 0x000fc40007810000 */
        /* <DEDUP_REMOVED lines=34> */
[----:B------:R-:W-:Y:S01]  /*32d0*/  ISETP.GT.AND P1, PT, R0, 0x28, PT ;  /* 0x000000280000780c */ /* 0x000fe20003f24270 */
[----:B------:R-:W-:Y:S01]  /*32e0*/  LDSM.16.MT88.4 R28, [R200+0x4000] ;  /* 0x00400000c81c783b */ /* 0x000fe20000004200 */
        /* <DEDUP_REMOVED lines=38> */
[----:B------:R-:W-:Y:S01]  /*3550*/  LDSM.16.MT88.4 R32, [R223] ;  /* 0x00000000df20783b */ /* 0x000fe20000004200 */
[----:B------:R-:W-:-:S02]  /*3560*/  FMNMX.FTZ R4, R127, R4, !PT ;  /* 0x000000047f047209 */ /* 0x000fc40007810000 */
[----:B------:R-:W-:Y:S02]  /*3570*/  ISETP.GT.AND P2, PT, R2, 0x51, PT ;  /* 0x000000510200780c */ /* 0x000fe40003f44270 */
[----:B------:R-:W-:Y:S02]  /*3580*/  FSEL R149, R52, -INF , P3 ;  /* 0xff80000034957808 */ /* 0x000fe40001800000 */
[----:B------:R-:W-:Y:S02]  /*3590*/  FMNMX.FTZ R3, R130, R3, !PT ;  /* 0x0000000382037209 */ /* 0x000fe40007810000 */
[----:B------:R-:W-:Y:S02]  /*35a0*/  ISETP.GT.AND P0, PT, R0, 0x41, PT ;  /* 0x000000410000780c */ /* 0x000fe40003f04270 */
[----:B------:R-:W-:Y:S02]  /*35b0*/  FSEL R135, R42, -INF , P1 ;  /* 0xff8000002a877808 */ /* 0x000fe40000800000 */
[----:B------:R-:W-:-:S02]  /*35c0*/  FMNMX.FTZ R4, R129, R4, !PT ;  /* 0x0000000481047209 */ /* 0x000fc40007810000 */
[----:B------:R-:W-:Y:S02]  /*35d0*/  ISETP.GT.AND P1, PT, R0, 0x48, PT ;  /* 0x000000480000780c */ /* 0x000fe40003f24270 */
[----:B------:R-:W-:Y:S02]  /*35e0*/  FSEL R148, R53, -INF , P2 ;  /* 0xff80000035947808 */ /* 0x000fe40001000000 */
[----:B------:R-:W-:Y:S02]  /*35f0*/  ISETP.GT.AND P3, PT, R2, 0x58, PT ;  /* 0x000000580200780c */ /* 0x000fe40003f64270 */
[----:B------:R-:W-:Y:S02]  /*3600*/  FMNMX.FTZ R3, R149, R3, !PT ;  /* 0x0000000395037209 */ /* 0x000fe40007810000 */
[----:B------:R-:W-:Y:S02]  /*3610*/  FSEL R144, R43, -INF , P0 ;  /* 0xff8000002b907808 */ /* 0x000fe40000000000 */
[----:B------:R-:W-:-:S02]  /*3620*/  FMNMX.FTZ R4, R135, R4, !PT ;  /* 0x0000000487047209 */ /* 0x000fc40007810000 */
[----:B------:R-:W-:Y:S02]  /*3630*/  FSEL R134, R46, -INF , P1 ;  /* 0xff8000002e867808 */ /* 0x000fe40000800000 */
[----:B------:R-:W-:Y:S02]  /*3640*/  ISETP.GT.AND P1, PT, R0, 0x50, PT ;  /* 0x000000500000780c */ /* 0x000fe40003f24270 */
[----:B------:R-:W-:Y:S02]  /*3650*/  ISETP.GT.AND P2, PT, R2, 0x59, PT ;  /* 0x000000590200780c */ /* 0x000fe40003f44270 */
[----:B------:R-:W-:Y:S02]  /*3660*/  FSEL R147, R56, -INF , P3 ;  /* 0xff80000038937808 */ /* 0x000fe40001800000 */
[----:B------:R-:W-:Y:S02]  /*3670*/  FMNMX.FTZ R3, R148, R3, !PT ;  /* 0x0000000394037209 */ /* 0x000fe40007810000 */
[----:B------:R-:W-:-:S02]  /*3680*/  ISETP.GT.AND P0, PT, R0, 0x49, PT ;  /* 0x000000490000780c */ /* 0x000fc40003f04270 */
[----:B------:R-:W-:Y:S02]  /*3690*/  FMNMX.FTZ R4, R144, R4, !PT ;  /* 0x0000000490047209 */ /* 0x000fe40007810000 */
[----:B------:R-:W-:Y:S02]  /*36a0*/  FSEL R163, R54, -INF , P1 ;  /* 0xff80000036a37808 */ /* 0x000fe40000800000 */
[----:B------:R-:W-:Y:S02]  /*36b0*/  ISETP.GT.AND P1, PT, R0, 0x58, PT ;  /* 0x000000580000780c */ /* 0x000fe40003f24270 */
[----:B------:R-:W-:Y:S02]  /*36c0*/  FSEL R146, R57, -INF , P2 ;  /* 0xff80000039927808 */ /* 0x000fe40001000000 */
[----:B------:R-:W-:Y:S02]  /*36d0*/  ISETP.GT.AND P3, PT, R2, 0x60, PT ;  /* 0x000000600200780c */ /* 0x000fe40003f64270 */
[----:B------:R-:W-:-:S02]  /*36e0*/  FMNMX.FTZ R3, R147, R3, !PT ;  /* 0x0000000393037209 */ /* 0x000fc40007810000 */
[----:B------:R-:W-:Y:S02]  /*36f0*/  FSEL R145, R47, -INF , P0 ;  /* 0xff8000002f917808 */ /* 0x000fe40000000000 */
[----:B------:R-:W-:Y:S02]  /*3700*/  FMNMX.FTZ R4, R134, R4, !PT ;  /* 0x0000000486047209 */ /* 0x000fe40007810000 */
[----:B------:R-:W-:Y:S02]  /*3710*/  ISETP.GT.AND P0, PT, R0, 0x51, PT ;  /* 0x000000510000780c */ /* 0x000fe40003f04270 */
[----:B------:R-:W-:Y:S02]  /*3720*/  FSEL R162, R58, -INF , P1 ;  /* 0xff8000003aa27808 */ /* 0x000fe40000800000 */
[----:B------:R-:W-:Y:S02]  /*3730*/  ISETP.GT.AND P2, PT, R2, 0x61, PT ;  /* 0x000000610200780c */ /* 0x000fe40003f44270 */
[----:B------:R-:W-:-:S02]  /*3740*/  FSEL R232, R60, -INF , P3 ;  /* 0xff8000003ce87808 */ /* 0x000fc40001800000 */
[----:B------:R-:W-:Y:S02]  /*3750*/  FMNMX.FTZ R3, R146, R3, !PT ;  /* 0x0000000392037209 */ /* 0x000fe40007810000 */
[----:B------:R-:W-:Y:S02]  /*3760*/  ISETP.GT.AND P1, PT, R2, 0x68, PT ;  /* 0x000000680200780c */ /* 0x000fe40003f24270 */
[----:B------:R-:W-:Y:S02]  /*3770*/  FMNMX.FTZ R4, R145, R4, !PT ;  /* 0x0000000491047209 */ /* 0x000fe40007810000 */
[----:B------:R-:W-:Y:S02]  /*3780*/  FSEL R171, R55, -INF , P0 ;  /* 0xff80000037ab7808 */ /* 0x000fe40000000000 */
[----:B------:R-:W-:Y:S02]  /*3790*/  ISETP.GT.AND P0, PT, R0, 0x59, PT ;  /* 0x000000590000780c */ /* 0x000fe40003f04270 */
[----:B------:R-:W-:-:S02]  /*37a0*/  FSEL R231, R61, -INF , P2 ;  /* 0xff8000003de77808 */ /* 0x000fc40001000000 */
[----:B------:R-:W-:Y:S02]  /*37b0*/  FMNMX.FTZ R3, R232, R3, !PT ;  /* 0x00000003e8037209 */ /* 0x000fe40007810000 */
[----:B------:R-:W-:Y:S02]  /*37c0*/  FSEL R230, R12, -INF , P1 ;  /* 0xff8000000ce67808 */ /* 0x000fe40000800000 */
[----:B------:R-:W-:Y:S02]  /*37d0*/  FMNMX.FTZ R4, R163, R4, !PT ;  /* 0x00000004a3047209 */ /* 0x000fe40007810000 */
[----:B------:R-:W-:Y:S02]  /*37e0*/  ISETP.GT.AND P1, PT, R0, 0x60, PT ;  /* 0x000000600000780c */ /* 0x000fe40003f24270 */
[----:B------:R-:W-:Y:S02]  /*37f0*/  FSEL R193, R59, -INF , P0 ;  /* 0xff8000003bc17808 */ /* 0x000fe40000000000 */
[----:B------:R-:W-:-:S02]  /*3800*/  ISETP.GT.AND P0, PT, R2, 0x69, PT ;  /* 0x000000690200780c */ /* 0x000fc40003f04270 */
[----:B------:R-:W-:Y:S02]  /*3810*/  FMNMX.FTZ R3, R231, R3, !PT ;  /* 0x00000003e7037209 */ /* 0x000fe40007810000 */
[----:B------:R-:W-:Y:S02]  /*3820*/  FMNMX.FTZ R4, R171, R4, !PT ;  /* 0x00000004ab047209 */ /* 0x000fe40007810000 */
[----:B------:R-:W-:Y:S02]  /*3830*/  FSEL R229, R62, -INF , P1 ;  /* 0xff8000003ee57808 */ /* 0x000fe40000800000 */
[C---:B------:R-:W-:Y:S02]  /*3840*/  ISETP.GT.AND P5, PT, R2.reuse, 0x70, PT ;  /* 0x000000700200780c */ /* 0x040fe40003fa4270 */
[C---:B------:R-:W-:Y:S02]  /*3850*/  ISETP.GT.AND P3, PT, R2.reuse, 0x71, PT ;  /* 0x000000710200780c */ /* 0x040fe40003f64270 */
[----:B------:R-:W-:-:S02]  /*3860*/  ISETP.GT.AND P2, PT, R2, 0x78, PT ;  /* 0x000000780200780c */ /* 0x000fc40003f44270 */
[----:B------:R-:W-:Y:S02]  /*3870*/  ISETP.GT.AND P1, PT, R2, 0x79, PT ;  /* 0x000000790200780c */ /* 0x000fe40003f24270 */
[----:B------:R-:W-:Y:S02]  /*3880*/  FSEL R199, R13, -INF , P0 ;  /* 0xff8000000dc77808 */ /* 0x000fe40000000000 */
[----:B------:R-:W-:Y:S02]  /*3890*/  FMNMX.FTZ R2, R230, R3, !PT ;  /* 0x00000003e6027209 */ /* 0x000fe40007810000 */
[----:B------:R-:W-:Y:S02]  /*38a0*/  FMNMX.FTZ R3, R162, R4, !PT ;  /* 0x00000004a2037209 */ /* 0x000fe40007810000 */
[----:B------:R-:W-:Y:S02]  /*38b0*/  ISETP.GT.AND P0, PT, R0, 0x61, PT ;  /* 0x000000610000780c */ /* 0x000fe40003f04270 */
[----:B------:R-:W-:-:S02]  /*38c0*/  FSEL R247, R68, -INF , P5 ;  /* 0xff80000044f77808 */ /* 0x000fc40002800000 */
[----:B------:R-:W-:Y:S02]  /*38d0*/  FMNMX.FTZ R2, R199, R2, !PT ;  /* 0x00000002c7027209 */ /* 0x000fe40007810000 */
[----:B------:R-:W-:Y:S02]  /*38e0*/  FMNMX.FTZ R3, R193, R3, !PT ;  /* 0x00000003c1037209 */ /* 0x000fe40007810000 */
[----:B------:R-:W-:Y:S02]  /*38f0*/  FSEL R233, R63, -INF , P0 ;  /* 0xff8000003fe97808 */ /* 0x000fe40000000000 */
[----:B------:R-:W-:Y:S02]  /*3900*/  FSEL R245, R69, -INF , P3 ;  /* 0xff80000045f57808 */ /* 0x000fe40001800000 */
[----:B------:R-:W-:Y:S02]  /*3910*/  FMNMX.FTZ R2, R247, R2, !PT ;  /* 0x00000002f7027209 */ /* 0x000fe40007810000 */
[----:B------:R-:W-:-:S02]  /*3920*/  ISETP.GT.AND P0, PT, R0, 0x68, PT ;  /* 0x000000680000780c */ /* 0x000fc40003f04270 */
[----:B------:R-:W-:Y:S02]  /*3930*/  FMNMX.FTZ R3, R229, R3, !PT ;  /* 0x00000003e5037209 */ /* 0x000fe40007810000 */
[----:B------:R-:W-:Y:S02]  /*3940*/  FMNMX.FTZ R117, R245, R2, !PT ;  /* 0x00000002f5757209 */ /* 0x000fe40007810000 */
[----:B------:R-:W-:Y:S02]  /*3950*/  ISETP.GT.AND P3, PT, R0, 0x69, PT ;  /* 0x000000690000780c */ /* 0x000fe40003f64270 */
[----:B------:R-:W-:Y:S02]  /*3960*/  FSEL R198, R14, -INF , P0 ;  /* 0xff8000000ec67808 */ /* 0x000fe40000000000 */
[----:B------:R-:W-:Y:S02]  /*3970*/  FMNMX.FTZ R2, R233, R3, !PT ;  /* 0x00000003e9027209 */ /* 0x000fe40007810000 */
[----:B------:R-:W-:-:S02]  /*3980*/  FSEL R156, R64, -INF , P2 ;  /* 0xff800000409c7808 */ /* 0x000fc40001000000 */
[----:B------:R-:W-:Y:S02]  /*3990*/  FSEL R251, R65, -INF , P1 ;  /* 0xff80000041fb7808 */ /* 0x000fe40000800000 */
[----:B------:R-:W-:Y:S02]  /*39a0*/  FSEL R234, R15, -INF , P3 ;  /* 0xff8000000fea7808 */ /* 0x000fe40001800000 */
[----:B------:R-:W-:Y:S01]  /*39b0*/  ISETP.GT.AND P1, PT, R0, 0x70, PT ;  /* 0x000000700000780c */ /* 0x000fe20003f24270 */
[----:B------:R-:W-:Y:S01]  /*39c0*/  LDSM.16.MT88.4 R12, [R204] ;  /* 0x00000000cc0c783b */ /* 0x000fe20000004200 */
[----:B------:R-:W-:Y:S02]  /*39d0*/  FMNMX.FTZ R2, R198, R2, !PT ;  /* 0x00000002c6027209 */ /* 0x000fe40007810000 */
[----:B------:R-:W-:Y:S02]  /*39e0*/  FMNMX.FTZ R117, R156, R117, !PT ;  /* 0x000000759c757209 */ /* 0x000fe40007810000 */
[----:B------:R-:W-:-:S02]  /*39f0*/  ISETP.GT.AND P0, PT, R0, 0x71, PT ;  /* 0x000000710000780c */ /* 0x000fc40003f04270 */
[----:B------:R-:W-:Y:S02]  /*3a00*/  FSEL R250, R70, -INF , P1 ;  /* 0xff80000046fa7808 */ /* 0x000fe40000800000 */
[----:B------:R-:W-:Y:S02]  /*3a10*/  FMNMX.FTZ R2, R234, R2, !PT ;  /* 0x00000002ea027209 */ /* 0x000fe40007810000 */
[----:B------:R-:W-:Y:S02]  /*3a20*/  FMNMX.FTZ R117, R251, R117, !PT ;  /* 0x00000075fb757209 */ /* 0x000fe40007810000 */
[----:B------:R-:W-:Y:S02]  /*3a30*/  FSEL R249, R71, -INF , P0 ;  /* 0xff80000047f97808 */ /* 0x000fe40000000000 */
[----:B------:R-:W-:Y:S01]  /*3a40*/  ISETP.GT.AND P1, PT, R0, 0x78, PT ;  /* 0x000000780000780c */ /* 0x000fe20003f24270 */
[----:B------:R-:W1:Y:S01]  /*3a50*/  SHFL.BFLY PT, R3, R117, 0x2, 0x1f ;  /* 0x0c401f0075037f89 */ /* 0x000e6200000e0000 */
[----:B------:R-:W-:-:S02]  /*3a60*/  FMNMX.FTZ R2, R250, R2, !PT ;  /* 0x00000002fa027209 */ /* 0x000fc40007810000 */
[----:B------:R-:W-:Y:S02]  /*3a70*/  ISETP.GT.AND P0, PT, R0, 0x79, PT ;  /* 0x000000790000780c */ /* 0x000fe40003f04270 */
[----:B------:R-:W-:Y:S02]  /*3a80*/  FSEL R160, R66, -INF , P1 ;  /* 0xff80000042a07808 */ /* 0x000fe40000800000 */
[----:B------:R-:W-:Y:S02]  /*3a90*/  FMNMX.FTZ R0, R249, R2, !PT ;  /* 0x00000002f9007209 */ /* 0x000fe40007810000 */
[----:B------:R-:W-:Y:S02]  /*3aa0*/  FSEL R157, R67, -INF , P0 ;  /* 0xff800000439d7808 */ /* 0x000fe40000000000 */
        /* <DEDUP_REMOVED lines=11> */
[----:B------:R-:W-:-:S04]  /*3b60*/  FFMA.FTZ R3, R5, c[0x0][0x2d0], -R2 ;  /* 0x0000b40005037a23 */ /* 0x000fc80000010802 */
[----:B------:R1:W-:Y:S01]  /*3b70*/  MUFU.EX2 R248, R3 ;  /* 0x0000000300f87308 */ /* 0x0003e20000000800 */
[----:B--2---:R-:W-:Y:S01]  /*3b80*/  FMNMX.FTZ R116, R0, R116, !PT ;  /* 0x0000007400747209 */ /* 0x004fe20007810000 */
[----:B------:R-:W-:-:S03]  /*3b90*/  FFMA.FTZ R0, R6, c[0x0][0x2d0], -R2 ;  /* 0x0000b40006007a23 */ /* 0x000fc60000010802 */
[----:B------:R-:W-:-:S03]  /*3ba0*/  FSETP.NEU.FTZ.AND P0, PT, R116, -INF , PT ;  /* 0xff8000007400780b */ /* 0x000fc60003f1d000 */
[----:B------:R2:W3:Y:S01]  /*3bb0*/  MUFU.EX2 R243, R0 ;  /* 0x0000000000f37308 */ /* 0x0004e20000000800 */
[----:B-1----:R-:W-:-:S07]  /*3bc0*/  FFMA.FTZ R3, R7, c[0x0][0x2d0], -R2 ;  /* 0x0000b40007037a23 */ /* 0x002fce0000010802 */
[----:B------:R1:W-:Y:S01]  /*3bd0*/  MUFU.EX2 R158, R3 ;  /* 0x00000003009e7308 */ /* 0x0003e20000000800 */
[----:B--2---:R-:W-:Y:S01]  /*3be0*/  FMUL.FTZ R0, R116, c[0x0][0x2d0] ;  /* 0x0000b40074007a20 */ /* 0x004fe20000410000 */
[----:B---3--:R-:W-:-:S04]  /*3bf0*/  F2FP.PACK_AB R4, R243, R248 ;  /* 0x000000f8f304723e */ /* 0x008fc800000000ff */
[----:B------:R-:W-:Y:S01]  /*3c00*/  FSEL R0, R0, RZ, P0 ;  /* 0x000000ff00007208 */ /* 0x000fe20000000000 */
[----:B-1----:R-:W-:-:S04]  /*3c10*/  FFMA.FTZ R3, R8, c[0x0][0x2d0], -R2 ;  /* 0x0000b40008037a23 */ /* 0x002fc80000010802 */
[----:B------:R1:W2:Y:S02]  /*3c20*/  MUFU.EX2 R159, R3 ;  /* 0x00000003009f7308 */ /* 0x0002a40000000800 */
[--C-:B-1----:R-:W-:Y:S01]  /*3c30*/  FFMA.FTZ R3, R9, c[0x0][0x2d0], -R0.reuse ;  /* 0x0000b40009037a23 */ /* 0x102fe20000010800 */
[----:B--2---:R-:W-:Y:S01]  /*3c40*/  F2FP.PACK_AB R6, R159, R158 ;  /* 0x0000009e9f06723e */ /* 0x004fe200000000ff */
[----:B------:R-:W1:Y:S04]  /*3c50*/  LDSM.16.MT88.4 R8, [R200] ;  /* 0x00000000c808783b */ /* 0x000e680000004200 */
[----:B------:R2:W-:Y:S02]  /*3c60*/  MUFU.EX2 R246, R3 ;  /* 0x0000000300f67308 */ /* 0x0005e40000000800 */
[----:B--2---:R-:W-:-:S06]  /*3c70*/  FFMA.FTZ R3, R16, c[0x0][0x2d0], -R0 ;  /* 0x0000b40010037a23 */ /* 0x004fcc0000010800 */
[----:B------:R2:W3:Y:S02]  /*3c80*/  MUFU.EX2 R244, R3 ;  /* 0x0000000300f47308 */ /* 0x0004e40000000800 */
[----:B--2---:R-:W-:Y:S01]  /*3c90*/  FFMA.FTZ R3, R17, c[0x0][0x2d0], -R0 ;  /* 0x0000b40011037a23 */ /* 0x004fe20000010800 */
[----:B---3--:R-:W-:-:S05]  /*3ca0*/  F2FP.PACK_AB R5, R244, R246 ;  /* 0x000000f6f405723e */ /* 0x008fca00000000ff */
[----:B------:R2:W-:Y:S02]  /*3cb0*/  MUFU.EX2 R252, R3 ;  /* 0x0000000300fc7308 */ /* 0x0005e40000000800 */
[----:B--2---:R-:W-:Y:S02]  /*3cc0*/  FFMA.FTZ R3, R18, c[0x0][0x2d0], -R0 ;  /* 0x0000b40012037a23 */ /* 0x004fe40000010800 */
[----:B------:R-:W2:Y:S04]  /*3cd0*/  LDSM.16.MT88.4 R16, [R203] ;  /* 0x00000000cb10783b */ /* 0x000ea80000004200 */
[----:B------:R3:W4:Y:S02]  /*3ce0*/  MUFU.EX2 R154, R3 ;  /* 0x00000003009a7308 */ /* 0x0007240000000800 */
[----:B---3--:R-:W-:Y:S01]  /*3cf0*/  FFMA.FTZ R3, R36, c[0x0][0x2d0], -R2 ;  /* 0x0000b40024037a23 */ /* 0x008fe20000010802 */
[----:B----4-:R-:W-:-:S05]  /*3d00*/  F2FP.PACK_AB R7, R154, R252 ;  /* 0x000000fc9a07723e */ /* 0x010fca00000000ff */
[----:B------:R3:W-:Y:S02]  /*3d10*/  MUFU.EX2 R155, R3 ;  /* 0x00000003009b7308 */ /* 0x0007e40000000800 */
[C---:B-1----:R-:W-:Y:S08]  /*3d20*/  HMMA.16816.F32 R60, R4.reuse, R8, RZ ;  /* 0x00000008043c723c */ /* 0x042ff000000018ff */
[----:B------:R-:W-:Y:S01]  /*3d30*/  HMMA.16816.F32 R52, R4, R10, RZ ;  /* 0x0000000a0434723c */ /* 0x000fe200000018ff */
[----:B------:R-:W-:Y:S01]  /*3d40*/  LDSM.16.MT88.4 R8, [R206+0x4000] ;  /* 0x00400000ce08783b */ /* 0x000fe20000004200 */
[----:B---3--:R-:W-:-:S04]  /*3d50*/  FFMA.FTZ R3, R37, c[0x0][0x2d0], -R2 ;  /* 0x0000b40025037a23 */ /* 0x008fc80000010802 */
[----:B------:R1:W3:Y:S02]  /*3d60*/  MUFU.EX2 R151, R3 ;  /* 0x0000000300977308 */ /* 0x0002e40000000800 */
[C---:B------:R-:W-:Y:S08]  /*3d70*/  HMMA.16816.F32 R44, R4.reuse, R12, RZ ;  /* 0x0000000c042c723c */ /* 0x040ff000000018ff */
[----:B------:R-:W-:Y:S01]  /*3d80*/  HMMA.16816.F32 R68, R4, R14, RZ ;  /* 0x0000000e0444723c */ /* 0x000fe200000018ff */
[----:B------:R-:W4:Y:S01]  /*3d90*/  LDSM.16.MT88.4 R12, [R203+0x4000] ;  /* 0x00400000cb0c783b */ /* 0x000f220000004200 */
[----:B-1----:R-:W-:-:S06]  /*3da0*/  FFMA.FTZ R3, R38, c[0x0][0x2d0], -R2 ;  /* 0x0000b40026037a23 */ /* 0x002fcc0000010802 */
[C---:B--2---:R-:W-:Y:S01]  /*3db0*/  HMMA.16816.F32 R64, R4.reuse, R16, RZ ;  /* 0x000000100440723c */ /* 0x044fe200000018ff */
[----:B------:R1:W-:Y:S07]  /*3dc0*/  MUFU.EX2 R161, R3 ;  /* 0x0000000300a17308 */ /* 0x0003ee0000000800 */
[C---:B------:R-:W-:Y:S01]  /*3dd0*/  HMMA.16816.F32 R56, R4.reuse, R18, RZ ;  /* 0x000000120438723c */ /* 0x040fe200000018ff */
[----:B------:R-:W2:Y:S07]  /*3de0*/  LDSM.16.MT88.4 R16, [R200+0x800] ;  /* 0x00080000c810783b */ /* 0x000eae0000004200 */
[----:B------:R-:W-:Y:S01]  /*3df0*/  HMMA.16816.F32 R40, R4, R34, RZ ;  /* 0x000000220428723c */ /* 0x000fe200000018ff */
[----:B-1----:R-:W-:-:S04]  /*3e00*/  FFMA.FTZ R3, R39, c[0x0][0x2d0], -R2 ;  /* 0x0000b40027037a23 */ /* 0x002fc80000010802 */
[----:B------:R1:W-:Y:S03]  /*3e10*/  MUFU.EX2 R192, R3 ;  /* 0x0000000300c07308 */ /* 0x0003e60000000800 */
[C---:B------:R-:W-:Y:S08]  /*3e20*/  HMMA.16816.F32 R36, R4.reuse, R28, RZ ;  /* 0x0000001c0424723c */ /* 0x040ff000000018ff */
[----:B------:R-:W-:Y:S01]  /*3e30*/  HMMA.16816.F32 R28, R4, R30, RZ ;  /* 0x0000001e041c723c */ /* 0x000fe200000018ff */
[----:B-1----:R-:W-:-:S07]  /*3e40*/  FFMA.FTZ R3, R48, c[0x0][0x2d0], -R0 ;  /* 0x0000b40030037a23 */ /* 0x002fce0000010800 */
[C---:B----4-:R-:W-:Y:S01]  /*3e50*/  HMMA.16816.F32 R76, R4.reuse, R12, RZ ;  /* 0x0000000c044c723c */ /* 0x050fe200000018ff */
[----:B------:R1:W-:Y:S07]  /*3e60*/  MUFU.EX2 R152, R3 ;  /* 0x0000000300987308 */ /* 0x0003ee0000000800 */
[C---:B------:R-:W-:Y:S08]  /*3e70*/  HMMA.16816.F32 R48, R4.reuse, R32, RZ ;  /* 0x000000200430723c */ /* 0x040ff000000018ff */
[----:B------:R-:W-:Y:S01]  /*3e80*/  HMMA.16816.F32 R32, R4, R20, RZ ;  /* 0x000000140420723c */ /* 0x000fe200000018ff */
[----:B-1----:R-:W-:-:S04]  /*3e90*/  FFMA.FTZ R3, R72, c[0x0][0x2d0], -R0 ;  /* 0x0000b40048037a23 */ /* 0x002fc80000010800 */
[----:B------:R1:W4:Y:S03]  /*3ea0*/  MUFU.EX2 R150, R3 ;  /* 0x0000000300967308 */ /* 0x0003260000000800 */
[C---:B------:R-:W-:Y:S01]  /*3eb0*/  HMMA.16816.F32 R80, R4.reuse, R14, RZ ;  /* 0x0000000e0450723c */ /* 0x040fe200000018ff */
[----:B------:R-:W5:Y:S07]  /*3ec0*/  LDSM.16.MT88.4 R12, [R206+0x800] ;  /* 0x00080000ce0c783b */ /* 0x000f6e0000004200 */
[----:B------:R-:W-:Y:S01]  /*3ed0*/  HMMA.16816.F32 R100, R4, R8, RZ ;  /* 0x000000080464723c */ /* 0x000fe200000018ff */
[----:B-1----:R-:W-:-:S07]  /*3ee0*/  FFMA.FTZ R3, R73, c[0x0][0x2d0], -R0 ;  /* 0x0000b40049037a23 */ /* 0x002fce0000010800 */
[----:B------:R-:W-:Y:S01]  /*3ef0*/  HMMA.16816.F32 R92, R4, R10, RZ ;  /* 0x0000000a045c723c */ /* 0x000fe200000018ff */
[----:B------:R-:W-:Y:S01]  /*3f00*/  LDSM.16.MT88.4 R8, [R200+0x4800] ;  /* 0x00480000c808783b */ /* 0x000fe20000004200 */
[----:B------:R1:W-:Y:S02]  /*3f10*/  MUFU.EX2 R169, R3 ;  /* 0x0000000300a97308 */ /* 0x0003e40000000800 */
[----:B-1----:R-:W-:-:S04]  /*3f20*/  FFMA.FTZ R3, R74, c[0x0][0x2d0], -R0 ;  /* 0x0000b4004a037a23 */ /* 0x002fc80000010800 */
[----:B------:R-:W-:Y:S01]  /*3f30*/  HMMA.16816.F32 R72, R4, R22, RZ ;  /* 0x000000160448723c */ /* 0x000fe200000018ff */
[----:B------:R-:W1:Y:S01]  /*3f40*/  LDSM.16.MT88.4 R20, [R204+0x4800] ;  /* 0x00480000cc14783b */ /* 0x000e620000004200 */
[----:B------:R-:W2:Y:S05]  /*3f50*/  MUFU.EX2 R170, R3 ;  /* 0x0000000300aa7308 */ /* 0x000eaa0000000800 */
[----:B---3--:R-:W-:Y:S02]  /*3f60*/  F2FP.PACK_AB R4, R151, R155 ;  /* 0x0000009b9704723e */ /* 0x008fe400000000ff */
[----:B----4-:R-:W-:Y:S02]  /*3f70*/  F2FP.PACK_AB R5, R150, R152 ;  /* 0x000000989605723e */ /* 0x010fe400000000ff */
[----:B------:R-:W-:-:S02]  /*3f80*/  F2FP.PACK_AB R6, R192, R161 ;  /* 0x000000a1c006723e */ /* 0x000fc400000000ff */
[----:B--2---:R-:W-:Y:S01]  /*3f90*/  F2FP.PACK_AB R7, R170, R169 ;  /* 0x000000a9aa07723e */ /* 0x004fe200000000ff */
[--C-:B------:R-:W-:Y:S02]  /*3fa0*/  FFMA.FTZ R3, R115, c[0x0][0x2d0], -R2.reuse ;  /* 0x0000b40073037a23 */ /* 0x100fe40000010802 */
[----:B------:R-:W-:Y:S02]  /*3fb0*/  IMAD.MOV.U32 R115, RZ, RZ, R159 ;  /* 0x000000ffff737224 */ /* 0x000fe400078e009f */
[----:B------:R2:W-:Y:S02]  /*3fc0*/  MUFU.EX2 R239, R3 ;  /* 0x0000000300ef7308 */ /* 0x0005e40000000800 */
[C---:B------:R-:W-:Y:S08]  /*3fd0*/  HMMA.16816.F32 R96, R4.reuse, R16, R60 ;  /* 0x000000100460723c */ /* 0x040ff0000000183c */
[----:B------:R-:W-:Y:S01]  /*3fe0*/  HMMA.16816.F32 R88, R4, R18, R52 ;  /* 0x000000120458723c */ /* 0x000fe20000001834 */
[----:B------:R-:W3:Y:S01]  /*3ff0*/  LDSM.16.MT88.4 R16, [R203+0x800] ;  /* 0x00080000cb10783b */ /* 0x000ee20000004200 */
[----:B--2---:R-:W-:-:S06]  /*4000*/  FFMA.FTZ R3, R114, c[0x0][0x2d0], -R2 ;  /* 0x0000b40072037a23 */ /* 0x004fcc0000010802 */
[C---:B-----5:R-:W-:Y:S01]  /*4010*/  HMMA.16816.F32 R52, R4.reuse, R14, R40 ;  /* 0x0000000e0434723c */ /* 0x060fe20000001828 */
[----:B------:R-:W-:Y:S01]  /*4020*/  IMAD.MOV.U32 R114, RZ, RZ, R158 ;  /* 0x000000ffff727224 */ /* 0x000fe200078e009e */
[----:B------:R2:W4:Y:S06]  /*4030*/  MUFU.EX2 R241, R3 ;  /* 0x0000000300f17308 */ /* 0x00052c0000000800 */
[C---:B------:R-:W-:Y:S08]  /*4040*/  HMMA.16816.F32 R60, R4.reuse, R24, R44 ;  /* 0x00000018043c723c */ /* 0x040ff0000000182c */
[----:B------:R-:W-:Y:S01]  /*4050*/  HMMA.16816.F32 R104, R4, R26, R68 ;  /* 0x0000001a0468723c */ /* 0x000fe20000001844 */
[----:B--2---:R-:W-:-:S02]  /*4060*/  FFMA.FTZ R3, R113, c[0x0][0x2d0], -R2 ;  /* 0x0000b40071037a23 */ /* 0x004fc40000010802 */
[----:B------:R-:W-:Y:S02]  /*4070*/  IMAD.MOV.U32 R113, RZ, RZ, R192 ;  /* 0x000000ffff717224 */ /* 0x000fe400078e00c0 */
[----:B------:R2:W-:Y:S03]  /*4080*/  MUFU.EX2 R240, R3 ;  /* 0x0000000300f07308 */ /* 0x0005e60000000800 */
[C---:B-1----:R-:W-:Y:S08]  /*4090*/  HMMA.16816.F32 R32, R4.reuse, R20, R32 ;  /* 0x000000140420723c */ /* 0x042ff00000001820 */
[----:B---3--:R-:W-:Y:S01]  /*40a0*/  HMMA.16816.F32 R84, R4, R18, R56 ;  /* 0x000000120454723c */ /* 0x008fe20000001838 */
[----:B--2---:R-:W-:-:S02]  /*40b0*/  FFMA.FTZ R3, R112, c[0x0][0x2d0], -R2 ;  /* 0x0000b40070037a23 */ /* 0x004fc40000010802 */
[----:B------:R-:W-:-:S05]  /*40c0*/  IMAD.MOV.U32 R112, RZ, RZ, R170 ;  /* 0x000000ffff707224 */ /* 0x000fca00078e00aa */
[C---:B------:R-:W-:Y:S01]  /*40d0*/  HMMA.16816.F32 R56, R4.reuse, R12, R48 ;  /* 0x0000000c0438723c */ /* 0x040fe20000001830 */
[----:B------:R-:W1:Y:S01]  /*40e0*/  LDSM.16.MT88.4 R12, [R206+0x4800] ;  /* 0x00480000ce0c783b */ /* 0x000e620000004200 */
[----:B------:R2:W-:Y:S06]  /*40f0*/  MUFU.EX2 R242, R3 ;  /* 0x0000000300f27308 */ /* 0x0005ec0000000800 */
[C---:B------:R-:W-:Y:S08]  /*4100*/  HMMA.16816.F32 R48, R4.reuse, R8, R36 ;  /* 0x000000080430723c */ /* 0x040ff00000001824 */
[----:B------:R-:W-:Y:S01]  /*4110*/  HMMA.16816.F32 R36, R4, R10, R28 ;  /* 0x0000000a0424723c */ /* 0x000fe2000000181c */
[----:B------:R-:W3:Y:S01]  /*4120*/  LDSM.16.MT88.4 R8, [R203+0x4800] ;  /* 0x00480000cb08783b */ /* 0x000ee20000004200 */
[----:B--2---:R-:W-:-:S02]  /*4130*/  FFMA.FTZ R3, R118, c[0x0][0x2d0], -R0 ;  /* 0x0000b40076037a23 */ /* 0x004fc40000010800 */
[----:B------:R-:W-:Y:S02]  /*4140*/  IMAD.MOV.U32 R118, RZ, RZ, R156 ;  /* 0x000000ffff767224 */ /* 0x000fe400078e009c */
[----:B------:R2:W-:Y:S02]  /*4150*/  MUFU.EX2 R238, R3 ;  /* 0x0000000300ee7308 */ /* 0x0005e40000000800 */
[C---:B------:R-:W-:Y:S01]  /*4160*/  HMMA.16816.F32 R108, R4.reuse, R16, R64 ;  /* 0x00000010046c723c */ /* 0x040fe20000001840 */
[----:B------:R-:W-:Y:S07]  /*4170*/  LDSM.16.MT88.4 R16, [R203+0x1000] ;  /* 0x00100000cb10783b */ /* 0x000fee0000004200 */
[----:B------:R-:W-:Y:S01]  /*4180*/  HMMA.16816.F32 R28, R4, R22, R72 ;  /* 0x00000016041c723c */ /* 0x000fe20000001848 */
[----:B------:R-:W5:Y:S01]  /*4190*/  LDSM.16.MT88.4 R20, [R204+0x1000] ;  /* 0x00100000cc14783b */ /* 0x000f620000004200 */
[----:B--2---:R-:W-:-:S02]  /*41a0*/  FFMA.FTZ R3, R120, c[0x0][0x2d0], -R0 ;  /* 0x0000b40078037a23 */ /* 0x004fc40000010800 */
[----:B------:R-:W-:-:S04]  /*41b0*/  IMAD.MOV.U32 R120, RZ, RZ, R160 ;  /* 0x000000ffff787224 */ /* 0x000fc800078e00a0 */
[C---:B-1----:R-:W-:Y:S01]  /*41c0*/  HMMA.16816.F32 R64, R4.reuse, R12, R100 ;  /* 0x0000000c0440723c */ /* 0x042fe20000001864 */
[----:B------:R1:W2:Y:S07]  /*41d0*/  MUFU.EX2 R236, R3 ;  /* 0x0000000300ec7308 */ /* 0x0002ae0000000800 */
[C---:B------:R-:W-:Y:S01]  /*41e0*/  HMMA.16816.F32 R44, R4.reuse, R14, R92 ;  /* 0x0000000e042c723c */ /* 0x040fe2000000185c */
[----:B------:R-:W-:Y:S07]  /*41f0*/  LDSM.16.MT88.4 R12, [R206+0x1000] ;  /* 0x00100000ce0c783b */ /* 0x000fee0000004200 */
[----:B---3--:R-:W-:Y:S01]  /*4200*/  HMMA.16816.F32 R24, R4, R8, R76 ;  /* 0x000000080418723c */ /* 0x008fe2000000184c */
[----:B-1----:R-:W-:-:S02]  /*4210*/  FFMA.FTZ R3, R119, c[0x0][0x2d0], -R0 ;  /* 0x0000b40077037a23 */ /* 0x002fc40000010800 */
[----:B------:R-:W-:Y:S02]  /*4220*/  IMAD.MOV.U32 R119, RZ, RZ, R157 ;  /* 0x000000ffff777224 */ /* 0x000fe400078e009d */
[----:B------:R1:W-:Y:S03]  /*4230*/  MUFU.EX2 R235, R3 ;  /* 0x0000000300eb7308 */ /* 0x0003e60000000800 */
[----:B------:R-:W-:Y:S01]  /*4240*/  HMMA.16816.F32 R40, R4, R10, R80 ;  /* 0x0000000a0428723c */ /* 0x000fe20000001850 */
[----:B------:R-:W3:Y:S06]  /*4250*/  LDSM.16.MT88.4 R8, [R200+0x1000] ;  /* 0x00100000c808783b */ /* 0x000eec0000004200 */
[----:B----4-:R-:W-:-:S02]  /*4260*/  F2FP.PACK_AB R4, R241, R239 ;  /* 0x000000eff104723e */ /* 0x010fc400000000ff */
[----:B--2---:R-:W-:Y:S02]  /*4270*/  F2FP.PACK_AB R5, R236, R238 ;  /* 0x000000eeec05723e */ /* 0x004fe400000000ff */
[----:B------:R-:W-:Y:S01]  /*4280*/  F2FP.PACK_AB R6, R242, R240 ;  /* 0x000000f0f206723e */ /* 0x000fe200000000ff */
[----:B-1----:R-:W-:Y:S02]  /*4290*/  FFMA.FTZ R3, R121, c[0x0][0x2d0], -R0 ;  /* 0x0000b40079037a23 */ /* 0x002fe40000010800 */
[----:B------:R-:W-:Y:S02]  /*42a0*/  IMAD.MOV.U32 R121, RZ, RZ, R155 ;  /* 0x000000ffff797224 */ /* 0x000fe400078e009b */
[----:B------:R-:W1:Y:S02]  /*42b0*/  MUFU.EX2 R237, R3 ;  /* 0x0000000300ed7308 */ /* 0x000e640000000800 */
[----:B-1----:R-:W-:Y:S01]  /*42c0*/  F2FP.PACK_AB R7, R237, R235 ;  /* 0x000000ebed07723e */ /* 0x002fe200000000ff */
[----:B------:R-:W-:-:S02]  /*42d0*/  FFMA.FTZ R3, R125, c[0x0][0x2d0], -R2 ;  /* 0x0000b4007d037a23 */ /* 0x000fc40000010802 */
[----:B------:R-:W-:-:S03]  /*42e0*/  IMAD.MOV.U32 R125, RZ, RZ, R118 ;  /* 0x000000ffff7d7224 */ /* 0x000fc600078e0076 */
[----:B------:R1:W-:Y:S01]  /*42f0*/  MUFU.EX2 R194, R3 ;  /* 0x0000000300c27308 */ /* 0x0003e20000000800 */
[C---:B-----5:R-:W-:Y:S08]  /*4300*/  HMMA.16816.F32 R72, R4.reuse, R20, R60 ;  /* 0x000000140448723c */ /* 0x060ff0000000183c */
[----:B---3--:R-:W-:Y:S01]  /*4310*/  HMMA.16816.F32 R92, R4, R8, R96 ;  /* 0x00000008045c723c */ /* 0x008fe20000001860 */
[----:B-1----:R-:W-:-:S07]  /*4320*/  FFMA.FTZ R3, R124, c[0x0][0x2d0], -R2 ;  /* 0x0000b4007c037a23 */ /* 0x002fce0000010802 */
[C---:B------:R-:W-:Y:S01]  /*4330*/  HMMA.16816.F32 R68, R4.reuse, R10, R88 ;  /* 0x0000000a0444723c */ /* 0x040fe20000001858 */
[----:B------:R-:W1:Y:S01]  /*4340*/  LDSM.16.MT88.4 R8, [R200+0x5000] ;  /* 0x00500000c808783b */ /* 0x000e620000004200 */
[----:B------:R2:W3:Y:S06]  /*4350*/  MUFU.EX2 R197, R3 ;  /* 0x0000000300c57308 */ /* 0x0004ec0000000800 */
[C---:B------:R-:W-:Y:S08]  /*4360*/  HMMA.16816.F32 R76, R4.reuse, R14, R52 ;  /* 0x0000000e044c723c */ /* 0x040ff00000001834 */
[----:B------:R-:W-:Y:S01]  /*4370*/  HMMA.16816.F32 R96, R4, R22, R104 ;  /* 0x000000160460723c */ /* 0x000fe20000001868 */
[----:B------:R-:W4:Y:S01]  /*4380*/  LDSM.16.MT88.4 R20, [R204+0x5000] ;  /* 0x00500000cc14783b */ /* 0x000f220000004200 */
[----:B--2---:R-:W-:-:S04]  /*4390*/  FFMA.FTZ R3, R123, c[0x0][0x2d0], -R2 ;  /* 0x0000b4007b037a23 */ /* 0x004fc80000010802 */
[----:B------:R2:W-:Y:S01]  /*43a0*/  MUFU.EX2 R196, R3 ;  /* 0x0000000300c47308 */ /* 0x0005e20000000800 */
[----:B------:R-:W-:Y:S01]  /*43b0*/  IMAD.MOV.U32 R107, RZ, RZ, R154 ;  /* 0x000000ffff6b7224 */ /* 0x000fe200078e009a */
[----:B------:R-:W-:Y:S01]  /*43c0*/  HMMA.16816.F32 R88, R4, R18, R84 ;  /* 0x000000120458723c */ /* 0x000fe20000001854 */
[----:B------:R-:W-:Y:S02]  /*43d0*/  IMAD.MOV.U32 R104, RZ, RZ, R151 ;  /* 0x000000ffff687224 */ /* 0x000fe400078e0097 */
[----:B------:R-:W-:Y:S02]  /*43e0*/  IMAD.MOV.U32 R106, RZ, RZ, R153 ;  /* 0x000000ffff6a7224 */ /* 0x000fe400078e0099 */
[----:B------:R-:W-:-:S03]  /*43f0*/  IMAD.MOV.U32 R105, RZ, RZ, R152 ;  /* 0x000000ffff697224 */ /* 0x000fc600078e0098 */
[----:B------:R-:W-:Y:S01]  /*4400*/  HMMA.16816.F32 R84, R4, R12, R56 ;  /* 0x0000000c0454723c */ /* 0x000fe20000001838 */
[----:B------:R-:W5:Y:S01]  /*4410*/  LDSM.16.MT88.4 R12, [R206+0x5000] ;  /* 0x00500000ce0c783b */ /* 0x000f620000004200 */
[----:B--2---:R-:W-:-:S06]  /*4420*/  FFMA.FTZ R3, R122, c[0x0][0x2d0], -R2 ;  /* 0x0000b4007a037a23 */ /* 0x004fcc0000010802 */
[C---:B------:R-:W-:Y:S01]  /*4430*/  HMMA.16816.F32 R100, R4.reuse, R16, R108 ;  /* 0x000000100464723c */ /* 0x040fe2000000186c */
[----:B------:R-:W-:Y:S01]  /*4440*/  LDSM.16.MT88.4 R16, [R203+0x1800] ;  /* 0x00180000cb10783b */ /* 0x000fe20000004200 */
[----:B------:R2:W-:Y:S05]  /*4450*/  MUFU.EX2 R195, R3 ;  /* 0x0000000300c37308 */ /* 0x0005ea0000000800 */
[----:B------:R-:W-:Y:S01]  /*4460*/  IMAD.MOV.U32 R109, RZ, RZ, R169 ;  /* 0x000000ffff6d7224 */ /* 0x000fe200078e00a9 */
[----:B-1----:R-:W-:Y:S01]  /*4470*/  HMMA.16816.F32 R60, R4, R8, R48 ;  /* 0x00000008043c723c */ /* 0x002fe20000001830 */
[----:B------:R-:W-:Y:S02]  /*4480*/  IMAD.MOV.U32 R110, RZ, RZ, R168 ;  /* 0x000000ffff6e7224 */ /* 0x000fe400078e00a8 */
[----:B------:R-:W-:-:S02]  /*4490*/  IMAD.MOV.U32 R108, RZ, RZ, R161 ;  /* 0x000000ffff6c7224 */ /* 0x000fc400078e00a1 */
[----:B------:R-:W-:-:S03]  /*44a0*/  IMAD.MOV.U32 R111, RZ, RZ, R150 ;  /* 0x000000ffff6f7224 */ /* 0x000fc600078e0096 */
[----:B------:R-:W-:Y:S01]  /*44b0*/  HMMA.16816.F32 R52, R4, R10, R36 ;  /* 0x0000000a0434723c */ /* 0x000fe20000001824 */
[----:B------:R-:W1:Y:S01]  /*44c0*/  LDSM.16.MT88.4 R8, [R203+0x5000] ;  /* 0x00500000cb08783b */ /* 0x000e620000004200 */
[----:B--2---:R-:W-:-:S04]  /*44d0*/  FFMA.FTZ R3, R126, c[0x0][0x2d0], -R0 ;  /* 0x0000b4007e037a23 */ /* 0x004fc80000010800 */
[----:B------:R2:W-:Y:S02]  /*44e0*/  MUFU.EX2 R192, R3 ;  /* 0x0000000300c07308 */ /* 0x0005e40000000800 */
[C---:B----4-:R-:W-:Y:S08]  /*44f0*/  HMMA.16816.F32 R56, R4.reuse, R20, R32 ;  /* 0x000000140438723c */ /* 0x050ff00000001820 */
[----:B------:R-:W-:Y:S01]  /*4500*/  HMMA.16816.F32 R48, R4, R22, R28 ;  /* 0x000000160430723c */ /* 0x000fe2000000181c */
[----:B------:R-:W4:Y:S01]  /*4510*/  LDSM.16.MT88.4 R20, [R204+0x1800] ;  /* 0x00180000cc14783b */ /* 0x000f220000004200 */
[----:B--2---:R-:W-:-:S06]  /*4520*/  FFMA.FTZ R3, R128, c[0x0][0x2d0], -R0 ;  /* 0x0000b40080037a23 */ /* 0x004fcc0000010800 */
[C---:B-----5:R-:W-:Y:S01]  /*4530*/  HMMA.16816.F32 R80, R4.reuse, R12, R64 ;  /* 0x0000000c0450723c */ /* 0x060fe20000001840 */
[----:B------:R2:W5:Y:S07]  /*4540*/  MUFU.EX2 R169, R3 ;  /* 0x0000000300a97308 */ /* 0x00056e0000000800 */
[C---:B------:R-:W-:Y:S01]  /*4550*/  HMMA.16816.F32 R32, R4.reuse, R14, R44 ;  /* 0x0000000e0420723c */ /* 0x040fe2000000182c */
[----:B------:R-:W-:Y:S07]  /*4560*/  LDSM.16.MT88.4 R12, [R206+0x1800] ;  /* 0x00180000ce0c783b */ /* 0x000fee0000004200 */
[----:B-1----:R-:W-:Y:S01]  /*4570*/  HMMA.16816.F32 R24, R4, R8, R24 ;  /* 0x000000080418723c */ /* 0x002fe20000001818 */
[----:B--2---:R-:W-:-:S04]  /*4580*/  FFMA.FTZ R3, R127, c[0x0][0x2d0], -R0 ;  /* 0x0000b4007f037a23 */ /* 0x004fc80000010800 */
[----:B------:R1:W-:Y:S03]  /*4590*/  MUFU.EX2 R168, R3 ;  /* 0x0000000300a87308 */ /* 0x0003e60000000800 */
[----:B------:R-:W-:Y:S01]  /*45a0*/  HMMA.16816.F32 R36, R4, R10, R40 ;  /* 0x0000000a0424723c */ /* 0x000fe20000001828 */
[----:B------:R-:W2:Y:S06]  /*45b0*/  LDSM.16.MT88.4 R8, [R200+0x1800] ;  /* 0x00180000c808783b */ /* 0x000eac0000004200 */
[----:B---3--:R-:W-:-:S02]  /*45c0*/  F2FP.PACK_AB R4, R197, R194 ;  /* 0x000000c2c504723e */ /* 0x008fc400000000ff */
[----:B-----5:R-:W-:Y:S02]  /*45d0*/  F2FP.PACK_AB R5, R169, R192 ;  /* 0x000000c0a905723e */ /* 0x020fe400000000ff */
[----:B------:R-:W-:Y:S01]  /*45e0*/  F2FP.PACK_AB R6, R195, R196 ;  /* 0x000000c4c306723e */ /* 0x000fe200000000ff */
[----:B-1----:R-:W-:-:S04]  /*45f0*/  FFMA.FTZ R3, R129, c[0x0][0x2d0], -R0 ;  /* 0x0000b40081037a23 */ /* 0x002fc80000010800 */
[----:B------:R-:W1:Y:S02]  /*4600*/  MUFU.EX2 R170, R3 ;  /* 0x0000000300aa7308 */ /* 0x000e640000000800 */
[----:B-1----:R-:W-:Y:S01]  /*4610*/  F2FP.PACK_AB R7, R170, R168 ;  /* 0x000000a8aa07723e */ /* 0x002fe200000000ff */
[----:B------:R-:W-:-:S05]  /*4620*/  FFMA.FTZ R3, R133, c[0x0][0x2d0], -R2 ;  /* 0x0000b40085037a23 */ /* 0x000fca0000010802 */
[----:B------:R1:W-:Y:S01]  /*4630*/  MUFU.EX2 R158, R3 ;  /* 0x00000003009e7308 */ /* 0x0003e20000000800 */
[C---:B----4-:R-:W-:Y:S08]  /*4640*/  HMMA.16816.F32 R96, R4.reuse, R22, R96 ;  /* 0x000000160460723c */ /* 0x050ff00000001860 */
[----:B--2---:R-:W-:Y:S01]  /*4650*/  HMMA.16816.F32 R40, R4, R8, R92 ;  /* 0x000000080428723c */ /* 0x004fe2000000185c */
[----:B-1----:R-:W-:-:S07]  /*4660*/  FFMA.FTZ R3, R132, c[0x0][0x2d0], -R2 ;  /* 0x0000b40084037a23 */ /* 0x002fce0000010802 */
[C---:B------:R-:W-:Y:S01]  /*4670*/  HMMA.16816.F32 R28, R4.reuse, R10, R68 ;  /* 0x0000000a041c723c */ /* 0x040fe20000001844 */
[----:B------:R-:W1:Y:S01]  /*4680*/  LDSM.16.MT88.4 R8, [R200+0x5800] ;  /* 0x00580000c808783b */ /* 0x000e620000004200 */
[----:B------:R2:W3:Y:S06]  /*4690*/  MUFU.EX2 R161, R3 ;  /* 0x0000000300a17308 */ /* 0x0004ec0000000800 */
[C---:B------:R-:W-:Y:S01]  /*46a0*/  HMMA.16816.F32 R68, R4.reuse, R20, R72 ;  /* 0x000000140444723c */ /* 0x040fe20000001848 */
[----:B------:R-:W4:Y:S07]  /*46b0*/  LDSM.16.MT88.4 R20, [R204+0x5800] ;  /* 0x00580000cc14783b */ /* 0x000f2e0000004200 */
[----:B------:R-:W-:Y:S01]  /*46c0*/  HMMA.16816.F32 R84, R4, R12, R84 ;  /* 0x0000000c0454723c */ /* 0x000fe20000001854 */
[----:B--2---:R-:W-:-:S04]  /*46d0*/  FFMA.FTZ R3, R131, c[0x0][0x2d0], -R2 ;  /* 0x0000b40083037a23 */ /* 0x004fc80000010802 */
[----:B------:R2:W-:Y:S03]  /*46e0*/  MUFU.EX2 R160, R3 ;  /* 0x0000000300a07308 */ /* 0x0005e60000000800 */
[C---:B------:R-:W-:Y:S01]  /*46f0*/  HMMA.16816.F32 R76, R4.reuse, R14, R76 ;  /* 0x0000000e044c723c */ /* 0x040fe2000000184c */
[----:B------:R-:W5:Y:S07]  /*4700*/  LDSM.16.MT88.4 R12, [R206+0x5800] ;  /* 0x00580000ce0c783b */ /* 0x000f6e0000004200 */
[----:B------:R-:W-:Y:S01]  /*4710*/  HMMA.16816.F32 R100, R4, R16, R100 ;  /* 0x000000100464723c */ /* 0x000fe20000001864 */
[----:B--2---:R-:W-:-:S07]  /*4720*/  FFMA.FTZ R3, R130, c[0x0][0x2d0], -R2 ;  /* 0x0000b40082037a23 */ /* 0x004fce0000010802 */
[C---:B------:R-:W-:Y:S01]  /*4730*/  HMMA.16816.F32 R88, R4.reuse, R18, R88 ;  /* 0x000000120458723c */ /* 0x040fe20000001858 */
[----:B------:R-:W-:Y:S01]  /*4740*/  LDSM.16.MT88.4 R16, [R203+0x2000] ;  /* 0x00200000cb10783b */ /* 0x000fe20000004200 */
[----:B------:R2:W-:Y:S06]  /*4750*/  MUFU.EX2 R159, R3 ;  /* 0x00000003009f7308 */ /* 0x0005ec0000000800 */
[C---:B-1----:R-:W-:Y:S08]  /*4760*/  HMMA.16816.F32 R72, R4.reuse, R8, R60 ;  /* 0x000000080448723c */ /* 0x042ff0000000183c */
        /* <DEDUP_REMOVED lines=46> */
[----:B--2---:R-:W-:-:S02]  /*4a50*/  FFMA.FTZ R3, R163, c[0x0][0x2d0], -R0 ;  /* 0x0000b400a3037a23 */ /* 0x004fc40000010800 */
[----:B------:R-:W-:Y:S02]  /*4a60*/  IMAD.MOV.U32 R163, RZ, RZ, R111 ;  /* 0x000000ffffa37224 */ /* 0x000fe400078e006f */
[----:B------:R2:W-:Y:S01]  /*4a70*/  MUFU.EX2 R149, R3 ;  /* 0x0000000300957308 */ /* 0x0005e20000000800 */
[----:B------:R-:W-:Y:S01]  /*4a80*/  IMAD.MOV.U32 R111, RZ, RZ, R106 ;  /* 0x000000ffff6f7224 */ /* 0x000fe200078e006a */
[----:B----4-:R-:W-:Y:S01]  /*4a90*/  HMMA.16816.F32 R40, R4, R22, R56 ;  /* 0x000000160428723c */ /* 0x010fe20000001838 */
[----:B------:R-:W-:Y:S02]  /*4aa0*/  IMAD.MOV.U32 R106, RZ, RZ, R107 ;  /* 0x000000ffff6a7224 */ /* 0x000fe400078e006b */
[----:B------:R-:W-:Y:S02]  /*4ab0*/  IMAD.MOV.U32 R107, RZ, RZ, R119 ;  /* 0x000000ffff6b7224 */ /* 0x000fe400078e0077 */
[----:B------:R-:W-:-:S03]  /*4ac0*/  IMAD.MOV.U32 R119, RZ, RZ, R120 ;  /* 0x000000ffff777224 */ /* 0x000fc600078e0078 */
[----:B------:R-:W-:Y:S01]  /*4ad0*/  HMMA.16816.F32 R44, R4, R20, R64 ;  /* 0x00000014042c723c */ /* 0x000fe20000001840 */
[----:B------:R-:W4:Y:S01]  /*4ae0*/  LDSM.16.MT88.4 R20, [R204+0x2800] ;  /* 0x00280000cc14783b */ /* 0x000f220000004200 */
[----:B--2---:R-:W-:-:S06]  /*4af0*/  FFMA.FTZ R3, R171, c[0x0][0x2d0], -R0 ;  /* 0x0000b400ab037a23 */ /* 0x004fcc0000010800 */
[C---:B-----5:R-:W-:Y:S01]  /*4b00*/  HMMA.16816.F32 R80, R4.reuse, R12, R80 ;  /* 0x0000000c0450723c */ /* 0x060fe20000001850 */
[----:B------:R-:W-:Y:S01]  /*4b10*/  IMAD.MOV.U32 R171, RZ, RZ, R104 ;  /* 0x000000ffffab7224 */ /* 0x000fe200078e0068 */
[----:B------:R2:W5:Y:S06]  /*4b20*/  MUFU.EX2 R148, R3 ;  /* 0x0000000300947308 */ /* 0x00056c0000000800 */
[C---:B------:R-:W-:Y:S01]  /*4b30*/  HMMA.16816.F32 R56, R4.reuse, R14, R52 ;  /* 0x0000000e0438723c */ /* 0x040fe20000001834 */
[----:B------:R-:W-:Y:S07]  /*4b40*/  LDSM.16.MT88.4 R12, [R206+0x2800] ;  /* 0x00280000ce0c783b */ /* 0x000fee0000004200 */
[----:B-1----:R-:W-:Y:S01]  /*4b50*/  HMMA.16816.F32 R24, R4, R8, R24 ;  /* 0x000000080418723c */ /* 0x002fe20000001818 */
[----:B--2---:R-:W-:-:S02]  /*4b60*/  FFMA.FTZ R3, R162, c[0x0][0x2d0], -R0 ;  /* 0x0000b400a2037a23 */ /* 0x004fc40000010800 */
[----:B------:R-:W-:Y:S02]  /*4b70*/  IMAD.MOV.U32 R162, RZ, RZ, R105 ;  /* 0x000000ffffa27224 */ /* 0x000fe400078e0069 */
[----:B------:R1:W-:Y:S03]  /*4b80*/  MUFU.EX2 R134, R3 ;  /* 0x0000000300867308 */ /* 0x0003e60000000800 */
[----:B------:R-:W-:Y:S01]  /*4b90*/  HMMA.16816.F32 R48, R4, R10, R48 ;  /* 0x0000000a0430723c */ /* 0x000fe20000001830 */
[----:B------:R-:W2:Y:S06]  /*4ba0*/  LDSM.16.MT88.4 R8, [R200+0x2800] ;  /* 0x00280000c808783b */ /* 0x000eac0000004200 */
[----:B---3--:R-:W-:-:S02]  /*4bb0*/  F2FP.PACK_AB R4, R151, R150 ;  /* 0x000000969704723e */ /* 0x008fc400000000ff */
[----:B-----5:R-:W-:Y:S02]  /*4bc0*/  F2FP.PACK_AB R5, R148, R149 ;  /* 0x000000959405723e */ /* 0x020fe400000000ff */
        /* <DEDUP_REMOVED lines=8> */
[C---:B----4-:R-:W-:Y:S08]  /*4c50*/  HMMA.16816.F32 R52, R4.reuse, R20, R28 ;  /* 0x000000140434723c */ /* 0x050ff0000000181c */
[----:B--2---:R-:W-:Y:S01]  /*4c60*/  HMMA.16816.F32 R120, R4, R8, R60 ;  /* 0x000000080478723c */ /* 0x004fe2000000183c */
[----:B-1----:R-:W-:-:S07]  /*4c70*/  FFMA.FTZ R3, R231, c[0x0][0x2d0], -R2 ;  /* 0x0000b400e7037a23 */ /* 0x002fce0000010802 */
[----:B------:R-:W-:Y:S01]  /*4c80*/  HMMA.16816.F32 R60, R4, R10, R36 ;  /* 0x0000000a043c723c */ /* 0x000fe20000001824 */
[----:B------:R-:W1:Y:S01]  /*4c90*/  LDSM.16.MT88.4 R8, [R200+0x6800] ;  /* 0x00680000c808783b */ /* 0x000e620000004200 */
[----:B------:R2:W3:Y:S01]  /*4ca0*/  MUFU.EX2 R145, R3 ;  /* 0x0000000300917308 */ /* 0x0004e20000000800 */
[----:B------:R-:W-:-:S05]  /*4cb0*/  IMAD.MOV.U32 R231, RZ, RZ, R107 ;  /* 0x000000ffffe77224 */ /* 0x000fca00078e006b */
[C---:B------:R-:W-:Y:S01]  /*4cc0*/  HMMA.16816.F32 R88, R4.reuse, R22, R96 ;  /* 0x000000160458723c */ /* 0x040fe20000001860 */
[----:B------:R-:W4:Y:S07]  /*4cd0*/  LDSM.16.MT88.4 R20, [R204+0x6800] ;  /* 0x00680000cc14783b */ /* 0x000f2e0000004200 */
[----:B------:R-:W-:Y:S01]  /*4ce0*/  HMMA.16816.F32 R96, R4, R18, R92 ;  /* 0x000000120460723c */ /* 0x000fe2000000185c */
[----:B--2---:R-:W-:Y:S02]  /*4cf0*/  FFMA.FTZ R3, R230, c[0x0][0x2d0], -R2 ;  /* 0x0000b400e6037a23 */ /* 0x004fe40000010802 */
[----:B------:R-:W-:-:S02]  /*4d00*/  IMAD.MOV.U32 R230, RZ, RZ, R119 ;  /* 0x000000ffffe67224 */ /* 0x000fc400078e0077 */
[----:B------:R2:W-:Y:S03]  /*4d10*/  MUFU.EX2 R147, R3 ;  /* 0x0000000300937308 */ /* 0x0005e60000000800 */
[C---:B------:R-:W-:Y:S08]  /*4d20*/  HMMA.16816.F32 R92, R4.reuse, R12, R84 ;  /* 0x0000000c045c723c */ /* 0x040ff00000001854 */
[----:B------:R-:W-:Y:S01]  /*4d30*/  HMMA.16816.F32 R84, R4, R14, R76 ;  /* 0x0000000e0454723c */ /* 0x000fe2000000184c */
[----:B------:R-:W5:Y:S01]  /*4d40*/  LDSM.16.MT88.4 R12, [R206+0x6800] ;  /* 0x00680000ce0c783b */ /* 0x000f620000004200 */
[----:B--2---:R-:W-:-:S06]  /*4d50*/  FFMA.FTZ R3, R199, c[0x0][0x2d0], -R2 ;  /* 0x0000b400c7037a23 */ /* 0x004fcc0000010802 */
        /* <DEDUP_REMOVED lines=13> */
[----:B------:R-:W-:Y:S01]  /*4e30*/  LDSM.16.MT88.4 R80, [R203+0x3800] ;  /* 0x00380000cb50783b */ /* 0x000fe20000004200 */
[----:B------:R2:W5:Y:S06]  /*4e40*/  MUFU.EX2 R119, R3 ;  /* 0x0000000300777308 */ /* 0x00056c0000000800 */
        /* <DEDUP_REMOVED lines=13> */
[----:B------:R-:W-:-:S06]  /*4f20*/  FFMA.FTZ R3, R247, c[0x0][0x2d0], -R2 ;  /* 0x0000b400f7037a23 */ /* 0x000fcc0000010802 */
[C---:B----4-:R-:W-:Y:S08]  /*4f30*/  HMMA.16816.F32 R52, R4.reuse, R20, R52 ;  /* 0x000000140434723c */ /* 0x050ff00000001834 */
[C---:B--2---:R-:W-:Y:S08]  /*4f40*/  HMMA.16816.F32 R120, R4.reuse, R8, R120 ;  /* 0x000000080478723c */ /* 0x044ff00000001878 */
[C---:B------:R-:W-:Y:S01]  /*4f50*/  HMMA.16816.F32 R60, R4.reuse, R10, R60 ;  /* 0x0000000a043c723c */ /* 0x040fe2000000183c */
[----:B------:R-:W1:Y:S07]  /*4f60*/  LDSM.16.MT88.4 R8, [R200+0x7000] ;  /* 0x00700000c808783b */ /* 0x000e6e0000004200 */
[C---:B------:R-:W-:Y:S01]  /*4f70*/  HMMA.16816.F32 R44, R4.reuse, R22, R88 ;  /* 0x00000016042c723c */ /* 0x040fe20000001858 */
[----:B------:R-:W2:Y:S04]  /*4f80*/  LDSM.16.MT88.4 R20, [R204+0x7000] ;  /* 0x00700000cc14783b */ /* 0x000ea80000004200 */
[----:B------:R-:W-:Y:S03]  /*4f90*/  LDSM.16.MT88.4 R88, [R206+0x3800] ;  /* 0x00380000ce58783b */ /* 0x000fe60000004200 */
[C---:B------:R-:W-:Y:S01]  /*4fa0*/  HMMA.16816.F32 R76, R4.reuse, R16, R100 ;  /* 0x00000010044c723c */ /* 0x040fe20000001864 */
[----:B------:R-:W-:Y:S07]  /*4fb0*/  LDSM.16.MT88.4 R100, [R204+0x7800] ;  /* 0x00780000cc64783b */ /* 0x000fee0000004200 */
[C---:B------:R-:W-:Y:S01]  /*4fc0*/  HMMA.16816.F32 R48, R4.reuse, R18, R96 ;  /* 0x000000120430723c */ /* 0x040fe20000001860 */
[----:B------:R-:W-:Y:S07]  /*4fd0*/  LDSM.16.MT88.4 R96, [R200+0x7800] ;  /* 0x00780000c860783b */ /* 0x000fee0000004200 */
[C---:B------:R-:W-:Y:S08]  /*4fe0*/  HMMA.16816.F32 R56, R4.reuse, R12, R92 ;  /* 0x0000000c0438723c */ /* 0x040ff0000000185c */
[C---:B------:R-:W-:Y:S01]  /*4ff0*/  HMMA.16816.F32 R92, R4.reuse, R14, R84 ;  /* 0x0000000e045c723c */ /* 0x040fe20000001854 */
[----:B------:R-:W3:Y:S07]  /*5000*/  LDSM.16.MT88.4 R12, [R206+0x7000] ;  /* 0x00700000ce0c783b */ /* 0x000eee0000004200 */
[C---:B-1----:R-:W-:Y:S01]  /*5010*/  HMMA.16816.F32 R104, R4.reuse, R8, R72 ;  /* 0x000000080468723c */ /* 0x042fe20000001848 */
[----:B------:R-:W-:Y:S07]  /*5020*/  LDSM.16.MT88.4 R72, [R204+0x3800] ;  /* 0x00380000cc48783b */ /* 0x000fee0000004200 */
[C---:B------:R-:W-:Y:S01]  /*5030*/  HMMA.16816.F32 R128, R4.reuse, R10, R68 ;  /* 0x0000000a0480723c */ /* 0x040fe20000001844 */
[----:B------:R-:W1:Y:S07]  /*5040*/  LDSM.16.MT88.4 R8, [R203+0x7000] ;  /* 0x00700000cb08783b */ /* 0x000e6e0000004200 */
[C---:B--2---:R-:W-:Y:S01]  /*5050*/  HMMA.16816.F32 R64, R4.reuse, R20, R64 ;  /* 0x000000140440723c */ /* 0x044fe20000001840 */
[----:B------:R2:W-:Y:S07]  /*5060*/  MUFU.EX2 R20, R3 ;  /* 0x0000000300147308 */ /* 0x0005ee0000000800 */
[----:B------:R-:W-:Y:S01]  /*5070*/  HMMA.16816.F32 R40, R4, R22, R40 ;  /* 0x000000160428723c */ /* 0x000fe20000001828 */
[----:B--2---:R-:W-:-:S07]  /*5080*/  FFMA.FTZ R3, R245, c[0x0][0x2d0], -R2 ;  /* 0x0000b400f5037a23 */ /* 0x004fce0000010802 */
[C---:B---3--:R-:W-:Y:S01]  /*5090*/  HMMA.16816.F32 R36, R4.reuse, R12, R36 ;  /* 0x0000000c0424723c */ /* 0x048fe20000001824 */
[----:B------:R2:W-:Y:S07]  /*50a0*/  MUFU.EX2 R17, R3 ;  /* 0x0000000300117308 */ /* 0x0005ee0000000800 */
[C---:B------:R-:W-:Y:S01]  /*50b0*/  HMMA.16816.F32 R32, R4.reuse, R14, R32 ;  /* 0x0000000e0420723c */ /* 0x040fe20000001820 */
[----:B------:R-:W-:Y:S07]  /*50c0*/  LDSM.16.MT88.4 R12, [R206+0x7800] ;  /* 0x00780000ce0c783b */ /* 0x000fee0000004200 */
[----:B-1----:R-:W-:Y:S01]  /*50d0*/  HMMA.16816.F32 R28, R4, R8, R28 ;  /* 0x00000008041c723c */ /* 0x002fe2000000181c */
[----:B--2---:R-:W-:-:S02]  /*50e0*/  FFMA.FTZ R3, R125, c[0x0][0x2d0], -R2 ;  /* 0x0000b4007d037a23 */ /* 0x004fc40000010802 */
[----:B------:R-:W-:Y:S01]  /*50f0*/  FFMA.FTZ R2, R251, c[0x0][0x2d0], -R2 ;  /* 0x0000b400fb027a23 */ /* 0x000fe20000010802 */
[----:B------:R-:W1:Y:S01]  /*5100*/  LDSM.16.MT88.4 R124, [R200+0x3800] ;  /* 0x00380000c87c783b */ /* 0x000e620000004200 */
[----:B------:R2:W-:Y:S03]  /*5110*/  MUFU.EX2 R19, R3 ;  /* 0x0000000300137308 */ /* 0x0005e60000000800 */
[----:B------:R-:W-:Y:S05]  /*5120*/  HMMA.16816.F32 R24, R4, R10, R24 ;  /* 0x0000000a0418723c */ /* 0x000fea0000001818 */
[----:B------:R3:W-:Y:S02]  /*5130*/  MUFU.EX2 R18, R2 ;  /* 0x0000000200127308 */ /* 0x0007e40000000800 */
[----:B------:R-:W-:-:S02]  /*5140*/  IMAD.MOV.U32 R5, RZ, RZ, c[0x0][0x168] ;  /* 0x00005a00ff057624 */ /* 0x000fc400078e00ff */
[----:B--2---:R-:W-:Y:S02]  /*5150*/  FADD.FTZ R3, R248, R243 ;  /* 0x000000f3f8037221 */ /* 0x004fe40000010000 */
[----:B---3--:R-:W-:-:S04]  /*5160*/  FFMA.FTZ R2, R250, c[0x0][0x2d0], -R0 ;  /* 0x0000b400fa027a23 */ /* 0x008fc80000010800 */
[----:B------:R2:W-:Y:S02]  /*5170*/  MUFU.EX2 R16, R2 ;  /* 0x0000000200107308 */ /* 0x0005e40000000800 */
[----:B--2---:R-:W-:-:S06]  /*5180*/  FFMA.FTZ R2, R249, c[0x0][0x2d0], -R0 ;  /* 0x0000b400f9027a23 */ /* 0x004fcc0000010800 */
[----:B------:R2:W3:Y:S02]  /*5190*/  MUFU.EX2 R9, R2 ;  /* 0x0000000200097308 */ /* 0x0004e40000000800 */
[--C-:B--2---:R-:W-:Y:S02]  /*51a0*/  FFMA.FTZ R2, R230, c[0x0][0x2d0], -R0.reuse ;  /* 0x0000b400e6027a23 */ /* 0x104fe40000010800 */
[----:B------:R-:W-:-:S04]  /*51b0*/  FFMA.FTZ R0, R231, c[0x0][0x2d0], -R0 ;  /* 0x0000b400e7007a23 */ /* 0x000fc80000010800 */
[----:B------:R2:W-:Y:S01]  /*51c0*/  MUFU.EX2 R10, R2 ;  /* 0x00000002000a7308 */ /* 0x0005e20000000800 */
[----:B------:R-:W-:Y:S02]  /*51d0*/  IMAD.MOV.U32 R230, RZ, RZ, R232 ;  /* 0x000000ffffe67224 */ /* 0x000fe400078e00e8 */
[----:B------:R-:W-:Y:S02]  /*51e0*/  IMAD.MOV.U32 R231, RZ, RZ, R193 ;  /* 0x000000ffffe77224 */ /* 0x000fe400078e00c1 */
[----:B------:R-:W-:Y:S02]  /*51f0*/  IMAD.MOV.U32 R232, RZ, RZ, R162 ;  /* 0x000000ffffe87224 */ /* 0x000fe400078e00a2 */
[----:B------:R-:W-:Y:S01]  /*5200*/  IMAD.MOV.U32 R193, RZ, RZ, R171 ;  /* 0x000000ffffc17224 */ /* 0x000fe200078e00ab */
[----:B------:R4:W5:Y:S01]  /*5210*/  MUFU.EX2 R8, R0 ;  /* 0x0000000000087308 */ /* 0x0009620000000800 */
[----:B------:R-:W-:Y:S02]  /*5220*/  IMAD.MOV.U32 R162, RZ, RZ, R163 ;  /* 0x000000ffffa27224 */ /* 0x000fe400078e00a3 */
[----:B------:R-:W-:-:S02]  /*5230*/  IMAD.MOV.U32 R171, RZ, RZ, R108 ;  /* 0x000000ffffab7224 */ /* 0x000fc400078e006c */
[----:B------:R-:W-:Y:S02]  /*5240*/  IMAD.MOV.U32 R163, RZ, RZ, R109 ;  /* 0x000000ffffa37224 */ /* 0x000fe400078e006d */
[----:B------:R-:W-:Y:S01]  /*5250*/  IMAD.MOV.U32 R108, RZ, RZ, R113 ;  /* 0x000000ffff6c7224 */ /* 0x000fe200078e0071 */
[----:B---3--:R-:W-:Y:S01]  /*5260*/  F2FP.PACK_AB R113, R9, R16 ;  /* 0x000000100971723e */ /* 0x008fe200000000ff */
[----:B--2---:R-:W-:Y:S02]  /*5270*/  FADD.FTZ R2, R246, R244 ;  /* 0x000000f4f6027221 */ /* 0x004fe40000010000 */
[----:B------:R-:W-:Y:S01]  /*5280*/  IMAD.MOV.U32 R109, RZ, RZ, R112 ;  /* 0x000000ffff6d7224 */ /* 0x000fe200078e0070 */
[----:B------:R-:W-:Y:S01]  /*5290*/  F2FP.PACK_AB R112, R17, R20 ;  /* 0x000000141170723e */ /* 0x000fe200000000ff */
[----:B------:R-:W-:Y:S02]  /*52a0*/  FADD.FTZ R2, R252, R2 ;  /* 0x00000002fc027221 */ /* 0x000fe40000010000 */
[----:B----4-:R-:W-:Y:S01]  /*52b0*/  FADD.FTZ R0, R114, R3 ;  /* 0x0000000372007221 */ /* 0x010fe20000010000 */
[----:B------:R-:W-:Y:S01]  /*52c0*/  F2FP.PACK_AB R114, R18, R19 ;  /* 0x000000131272723e */ /* 0x000fe200000000ff */
[----:B------:R-:W-:-:S02]  /*52d0*/  FADD.FTZ R2, R230, R2 ;  /* 0x00000002e6027221 */ /* 0x000fc40000010000 */
[----:B------:R-:W-:Y:S01]  /*52e0*/  FADD.FTZ R0, R115, R0 ;  /* 0x0000000073007221 */ /* 0x000fe20000010000 */
[----:B-----5:R-:W-:Y:S01]  /*52f0*/  F2FP.PACK_AB R115, R8, R10 ;  /* 0x0000000a0873723e */ /* 0x020fe200000000ff */
        /* <DEDUP_REMOVED lines=40> */
[----:B------:R-:W-:Y:S02]  /*5580*/  IMAD.MOV.U32 R171, RZ, RZ, R111 ;  /* 0x000000ffffab7224 */ /* 0x000fe400078e006f */
[----:B------:R-:W-:Y:S02]  /*5590*/  FADD.FTZ R0, R150, R0 ;  /* 0x0000000096007221 */ /* 0x000fe40000010000 */
[----:B------:R-:W-:-:S02]  /*55a0*/  FADD.FTZ R3, R149, R2 ;  /* 0x0000000295037221 */ /* 0x000fc40000010000 */
[----:B------:R-:W-:Y:S01]  /*55b0*/  FADD.FTZ R4, R151, R0 ;  /* 0x0000000097047221 */ /* 0x000fe20000010000 */
[----:B------:R-:W-:Y:S01]  /*55c0*/  HMMA.16816.F32 R124, R112, R126, R60 ;  /* 0x0000007e707c723c */ /* 0x000fe2000000183c */
[----:B------:R-:W-:-:S04]  /*55d0*/  @P4 IMAD.HI.U32 R2, R171, c[0x0][0x2c8], RZ ;  /* 0x0000b200ab024a27 */ /* 0x000fc800078e00ff */
[----:B------:R-:W-:Y:S02]  /*55e0*/  FADD.FTZ R3, R148, R3 ;  /* 0x0000000394037221 */ /* 0x000fe40000010000 */
[----:B------:R-:W-:Y:S01]  /*55f0*/  FADD.FTZ R4, R153, R4 ;  /* 0x0000000499047221 */ /* 0x000fe20000010000 */
[C---:B------:R-:W-:Y:S01]  /*5600*/  HMMA.16816.F32 R72, R112.reuse, R74, R44 ;  /* 0x0000004a7048723c */ /* 0x040fe2000000182c */
[----:B------:R-:W-:Y:S01]  /*5610*/  IMAD.MOV.U32 R0, RZ, RZ, R171 ;  /* 0x000000ffff007224 */ /* 0x000fe200078e00ab */
[----:B------:R-:W-:Y:S01]  /*5620*/  @P4 SHF.R.U32.HI R0, RZ, c[0x0][0x2cc], R2 ;  /* 0x0000b300ff004a19 */ /* 0x000fe20000011602 */
[----:B------:R-:W-:Y:S02]  /*5630*/  FADD.FTZ R3, R134, R3 ;  /* 0x0000000386037221 */ /* 0x000fe40000010000 */
[----:B------:R-:W-:Y:S01]  /*5640*/  FADD.FTZ R2, R152, R4 ;  /* 0x0000000498027221 */ /* 0x000fe20000010000 */
[----:B------:R-:W-:Y:S01]  /*5650*/  IADD3 R0, R0, c[0x0][0x1d0], -R5 ;  /* 0x0000740000007a10 */ /* 0x000fe20007ffe805 */
[----:B------:R-:W-:Y:S01]  /*5660*/  FADD.FTZ R3, R135, R3 ;  /* 0x0000000387037221 */ /* 0x000fe20000010000 */
[----:B------:R-:W-:Y:S01]  /*5670*/  HMMA.16816.F32 R80, R112, R82, R48 ;  /* 0x000000527050723c */ /* 0x000fe20000001830 */
[----:B------:R-:W-:-:S02]  /*5680*/  FADD.FTZ R4, R133, R2 ;  /* 0x0000000285047221 */ /* 0x000fc40000010000 */
[----:B------:R-:W-:Y:S02]  /*5690*/  FADD.FTZ R2, R132, R3 ;  /* 0x0000000384027221 */ /* 0x000fe40000010000 */
[----:B------:R-:W-:Y:S01]  /*56a0*/  FADD.FTZ R3, R145, R4 ;  /* 0x0000000491037221 */ /* 0x000fe20000010000 */
[----:B------:R-:W-:Y:S01]  /*56b0*/  SHF.R.S32.HI R4, RZ, 0x1f, R0 ;  /* 0x0000001fff047819 */ /* 0x000fe20000011400 */
[----:B------:R-:W-:Y:S01]  /*56c0*/  FADD.FTZ R2, R119, R2 ;  /* 0x0000000277027221 */ /* 0x000fe20000010000 */
[C---:B------:R-:W-:Y:S01]  /*56d0*/  HMMA.16816.F32 R100, R112.reuse, R102, R40 ;  /* 0x000000667064723c */ /* 0x040fe20000001828 */
[----:B------:R-:W-:Y:S01]  /*56e0*/  IMAD.MOV.U32 R163, RZ, RZ, R110 ;  /* 0x000000ffffa37224 */ /* 0x000fe200078e006e */
[----:B------:R-:W-:Y:S01]  /*56f0*/  LEA.HI R4, R4, R0, RZ, 0x7 ;  /* 0x0000000004047211 */ /* 0x000fe200078f38ff */
[----:B------:R-:W-:Y:S01]  /*5700*/  FADD.FTZ R0, R118, R2 ;  /* 0x0000000276007221 */ /* 0x000fe20000010000 */
[----:B------:R-:W1:Y:S01]  /*5710*/  LDSM.16.MT88.4 R108, [R203+0x7800] ;  /* 0x00780000cb6c783b */ /* 0x000e620000004200 */
[----:B------:R-:W-:Y:S01]  /*5720*/  FADD.FTZ R3, R147, R3 ;  /* 0x0000000393037221 */ /* 0x000fe20000010000 */
[----:B------:R-:W-:Y:S01]  /*5730*/  IADD3 R229, R163, -0x2, RZ ;  /* 0xfffffffea3e57810 */ /* 0x000fe20007ffe0ff */
[----:B------:R-:W-:Y:S01]  /*5740*/  FADD.FTZ R0, R144, R0 ;  /* 0x0000000090007221 */ /* 0x000fe20000010000 */
[----:B------:R-:W-:Y:S01]  /*5750*/  HMMA.16816.F32 R132, R112, R12, R36 ;  /* 0x0000000c7084723c */ /* 0x000fe20000001824 */
[----:B------:R-:W-:Y:S01]  /*5760*/  FADD.FTZ R2, R146, R3 ;  /* 0x0000000392027221 */ /* 0x000fe20000010000 */
[----:B------:R-:W-:Y:S01]  /*5770*/  SHF.R.S32.HI R3, RZ, 0x7, R4 ;  /* 0x00000007ff037819 */ /* 0x000fe20000011404 */
[----:B------:R-:W-:-:S02]  /*5780*/  FADD.FTZ R0, R16, R0 ;  /* 0x0000000010007221 */ /* 0x000fc40000010000 */
[----:B------:R-:W-:Y:S01]  /*5790*/  FADD.FTZ R2, R20, R2 ;  /* 0x0000000214027221 */ /* 0x000fe20000010000 */
[----:B------:R-:W-:Y:S01]  /*57a0*/  IMNMX R3, RZ, R3, !PT ;  /* 0x00000003ff037217 */ /* 0x000fe20007800200 */
[----:B------:R-:W-:Y:S02]  /*57b0*/  FADD.FTZ R0, R9, R0 ;  /* 0x0000000009007221 */ /* 0x000fe40000010000 */
[----:B------:R-:W-:Y:S01]  /*57c0*/  FADD.FTZ R2, R17, R2 ;  /* 0x0000000211027221 */ /* 0x000fe20000010000 */
[----:B------:R-:W-:Y:S01]  /*57d0*/  ISETP.GE.AND P0, PT, R229, R3, PT ;  /* 0x00000003e500720c */ /* 0x000fe20003f06270 */
[----:B------:R-:W-:Y:S01]  /*57e0*/  FADD.FTZ R0, R10, R0 ;  /* 0x000000000a007221 */ /* 0x000fe20000010000 */
[----:B------:R2:W-:Y:S01]  /*57f0*/  STL [R1+0x2c], R3 ;  /* 0x00002c0301007387 */ /* 0x0005e20000100800 */
[----:B------:R-:W-:Y:S02]  /*5800*/  FADD.FTZ R2, R19, R2 ;  /* 0x0000000213027221 */ /* 0x000fe40000010000 */
[----:B------:R-:W-:-:S02]  /*5810*/  FADD.FTZ R0, R8, R0 ;  /* 0x0000000008007221 */ /* 0x000fc40000010000 */
[----:B------:R-:W-:-:S03]  /*5820*/  FADD.FTZ R2, R18, R2 ;  /* 0x0000000212027221 */ /* 0x000fc60000010000 */
[----:B------:R2:W-:Y:S04]  /*5830*/  STL [R1+0x10], R0 ;  /* 0x0000100001007387 */ /* 0x0005e80000100800 */
[----:B------:R2:W-:Y:S01]  /*5840*/  STL [R1], R2 ;  /* 0x0000000201007387 */ /* 0x0005e20000100800 */
[C---:B-1----:R-:W-:Y:S08]  /*5850*/  HMMA.16816.F32 R104, R112.reuse, R108, R28 ;  /* 0x0000006c7068723c */ /* 0x042ff0000000181c */
[C---:B------:R-:W-:Y:S08]  /*5860*/  HMMA.16816.F32 R108, R112.reuse, R110, R24 ;  /* 0x0000006e706c723c */ /* 0x040ff00000001818 */
[----:B------:R-:W-:Y:S01]  /*5870*/  HMMA.16816.F32 R112, R112, R14, R32 ;  /* 0x0000000e7070723c */ /* 0x000fe20000001820 */
[----:B------:R-:W-:Y:S01]  /*5880*/  @!UPT UIADD3 URZ, URZ, URZ, URZ ;  /* 0x0000003f3f3ff290 */ /* 0x000fe2000fffe03f */
[----:B------:R-:W-:Y:S11]  /*5890*/  @!P0 BRA `(.L_x_443) ;  /* 0x0000412000008947 */ /* 0x000ff60003800000 */
[----:B--2---:R-:W-:Y:S02]  /*58a0*/  MOV R118, R116 ;  /* 0x0000007400767202 */ /* 0x004fe40000000f00 */
[----:B------:R-:W-:-:S02]  /*58b0*/  MOV R3, R117 ;  /* 0x0000007500037202 */ /* 0x000fc40000000f00 */
[----:B------:R-:W-:-:S07]  /*58c0*/  MOV R192, R229 ;  /* 0x000000e500c07202 */ /* 0x000fce0000000f00 */
.L_x_444:
[----:B------:R-:W2:Y:S01]  /*58d0*/  LDL.64 R160, [R1+0x20] ;  /* 0x0000200001a07983 */ /* 0x000ea20000100a00 */
[----:B------:R-:W-:Y:S04]  /*58e0*/  DEPBAR.LE SB0, 0x0 ;  /* 0x000080000000791a */ /* 0x000fe80000000000 */
[----:B------:R-:W-:Y:S01]  /*58f0*/  WARPSYNC 0xffffffff ;  /* 0xffffffff00007948 */ /* 0x000fe20003800000 */
[----:B------:R-:W3:Y:S04]  /*5900*/  LDL R170, [R1+0x28] ;  /* 0x0000280001aa7983 */ /* 0x000ee80000100800 */
[----:B------:R-:W-:Y:S01]  /*5910*/  BAR.SYNC.DEFER_BLOCKING 0x0 ;  /* 0x0000000000007b1d */ /* 0x000fe20000010000 */
[C---:B------:R-:W-:Y:S02]  /*5920*/  ISETP.GE.AND P5, PT, R192.reuse, RZ, PT ;  /* 0x000000ffc000720c */ /* 0x040fe40003fa6270 */
[C---:B------:R-:W-:Y:S11]  /*5930*/  IADD3 R229, R192.reuse, -0x1, RZ ;  /* 0xffffffffc0e57810 */ /* 0x040ff60007ffe0ff */
[----:B------:R-:W-:Y:S01]  /*5940*/  @P5 SHF.R.S32.HI R0, RZ, 0x1f, R192 ;  /* 0x0000001fff005819 */ /* 0x000fe200000114c0 */
[----:B------:R-:W-:Y:S04]  /*5950*/  @P5 IMAD.WIDE.U32 R116, R192, c[0x0][0x208], RZ ;  /* 0x00008200c0745a25 */ /* 0x000fe800078e00ff */
[----:B------:R-:W-:Y:S02]  /*5960*/  @P5 IMAD R0, R0, c[0x0][0x208], RZ ;  /* 0x0000820000005a24 */ /* 0x000fe400078e02ff */
[----:B------:R-:W-:Y:S02]  /*5970*/  @P5 IMAD.SHL.U32 R119, R116, 0x80, RZ ;  /* 0x0000008074775824 */ /* 0x000fe400078e00ff */
[----:B------:R-:W-:Y:S01]  /*5980*/  @P5 IMAD R0, R192, c[0x0][0x20c], R0 ;  /* 0x00008300c0005a24 */ /* 0x000fe200078e0200 */
[----:B------:R-:W3:Y:S03]  /*5990*/  LDL.64 R194, [R1+0x8] ;  /* 0x0000080001c27983 */ /* 0x000ee60000100a00 */
[----:B------:R-:W-:Y:S03]  /*59a0*/  @P5 IMAD.IADD R2, R117, 0x1, R0 ;  /* 0x0000000175025824 */ /* 0x000fe600078e0200 */
[----:B------:R-:W1:Y:S02]  /*59b0*/  LDSM.16.M88.4 R8, [R201] ;  /* 0x00000000c908783b */ /* 0x000e640000000200 */
[----:B------:R-:W-:Y:S06]  /*59c0*/  @P5 SHF.L.U64.HI R2, R116, 0x7, R2 ;  /* 0x0000000774025819 */ /* 0x000fec0000010202 */
[----:B------:R-:W5:Y:S08]  /*59d0*/  LDSM.16.M88.4 R16, [R201+0x800] ;  /* 0x00080000c910783b */ /* 0x000f700000000200 */
[----:B------:R-:W5:Y:S08]  /*59e0*/  LDSM.16.M88.4 R24, [R201+0x1000] ;  /* 0x00100000c918783b */ /* 0x000f700000000200 */
[----:B------:R-:W5:Y:S08]  /*59f0*/  LDSM.16.M88.4 R32, [R201+0x1800] ;  /* 0x00180000c920783b */ /* 0x000f700000000200 */
[----:B------:R-:W5:Y:S01]  /*5a00*/  LDSM.16.M88.4 R40, [R201+0x2000] ;  /* 0x00200000c928783b */ /* 0x000f620000000200 */
[C---:B-1----:R-:W-:Y:S07]  /*5a10*/  HMMA.16816.F32 R4, R136.reuse, R8, RZ ;  /* 0x000000088804723c */ /* 0x042fee00000018ff */
[----:B------:R-:W1:Y:S01]  /*5a20*/  LDSM.16.M88.4 R48, [R201+0x2800] ;  /* 0x00280000c930783b */ /* 0x000e620000000200 */
[C---:B------:R-:W-:Y:S07]  /*5a30*/  HMMA.16816.F32 R8, R136.reuse, R10, RZ ;  /* 0x0000000a8808723c */ /* 0x040fee00000018ff */
[----:B------:R-:W1:Y:S01]  /*5a40*/  LDSM.16.M88.4 R56, [R201+0x3000] ;  /* 0x00300000c938783b */ /* 0x000e620000000200 */
[C---:B-----5:R-:W-:Y:S07]  /*5a50*/  HMMA.16816.F32 R12, R136.reuse, R16, RZ ;  /* 0x00000010880c723c */ /* 0x060fee00000018ff */
[----:B------:R-:W5:Y:S01]  /*5a60*/  LDSM.16.M88.4 R64, [R201+0x3800] ;  /* 0x00380000c940783b */ /* 0x000f620000000200 */
[C---:B------:R-:W-:Y:S07]  /*5a70*/  HMMA.16816.F32 R16, R136.reuse, R18, RZ ;  /* 0x000000128810723c */ /* 0x040fee00000018ff */
[----:B------:R-:W1:Y:S01]  /*5a80*/  LDSM.16.M88.4 R144, [R207] ;  /* 0x00000000cf90783b */ /* 0x000e620000000200 */
[C---:B------:R-:W-:Y:S07]  /*5a90*/  HMMA.16816.F32 R20, R136.reuse, R24, RZ ;  /* 0x000000188814723c */ /* 0x040fee00000018ff */
[----:B------:R-:W1:Y:S01]  /*5aa0*/  LDSM.16.M88.4 R148, [R222] ;  /* 0x00000000de94783b */ /* 0x000e620000000200 */
[C---:B------:R-:W-:Y:S07]  /*5ab0*/  HMMA.16816.F32 R24, R136.reuse, R26, RZ ;  /* 0x0000001a8818723c */ /* 0x040fee00000018ff */
[----:B------:R-:W5:Y:S01]  /*5ac0*/  LDSM.16.M88.4 R152, [R221] ;  /* 0x00000000dd98783b */ /* 0x000f620000000200 */
[C---:B------:R-:W-:Y:S07]  /*5ad0*/  HMMA.16816.F32 R28, R136.reuse, R32, RZ ;  /* 0x00000020881c723c */ /* 0x040fee00000018ff */
[----:B------:R-:W5:Y:S01]  /*5ae0*/  LDSM.16.M88.4 R156, [R220] ;  /* 0x00000000dc9c783b */ /* 0x000f620000000200 */
[C---:B------:R-:W-:Y:S07]  /*5af0*/  HMMA.16816.F32 R32, R136.reuse, R34, RZ ;  /* 0x000000228820723c */ /* 0x040fee00000018ff */
[----:B------:R-:W4:Y:S04]  /*5b00*/  LDL R196, [R1+0x34] ;  /* 0x0000340001c47983 */ /* 0x000f280000100800 */
[----:B------:R-:W4:Y:S01]  /*5b10*/  LDL R193, [R1+0x40] ;  /* 0x0000400001c17983 */ /* 0x000f220000100800 */
[C---:B------:R-:W-:Y:S08]  /*5b20*/  HMMA.16816.F32 R36, R136.reuse, R40, RZ ;  /* 0x000000288824723c */ /* 0x040ff000000018ff */
[C---:B------:R-:W-:Y:S08]  /*5b30*/  HMMA.16816.F32 R40, R136.reuse, R42, RZ ;  /* 0x0000002a8828723c */ /* 0x040ff000000018ff */
[C---:B-1----:R-:W-:Y:S08]  /*5b40*/  HMMA.16816.F32 R44, R136.reuse, R48, RZ ;  /* 0x00000030882c723c */ /* 0x042ff000000018ff */
[C---:B------:R-:W-:Y:S08]  /*5b50*/  HMMA.16816.F32 R48, R136.reuse, R50, RZ ;  /* 0x000000328830723c */ /* 0x040ff000000018ff */
[C---:B------:R-:W-:Y:S08]  /*5b60*/  HMMA.16816.F32 R52, R136.reuse, R56, RZ ;  /* 0x000000388834723c */ /* 0x040ff000000018ff */
[C---:B------:R-:W-:Y:S08]  /*5b70*/  HMMA.16816.F32 R56, R136.reuse, R58, RZ ;  /* 0x0000003a8838723c */ /* 0x040ff000000018ff */
[C---:B-----5:R-:W-:Y:S08]  /*5b80*/  HMMA.16816.F32 R60, R136.reuse, R64, RZ ;  /* 0x00000040883c723c */ /* 0x060ff000000018ff */
[----:B------:R-:W-:Y:S08]  /*5b90*/  HMMA.16816.F32 R64, R136, R66, RZ ;  /* 0x000000428840723c */ /* 0x000ff000000018ff */
[C---:B------:R-:W-:Y:S08]  /*5ba0*/  HMMA.16816.F32 R4, R140.reuse, R144, R4 ;  /* 0x000000908c04723c */ /* 0x040ff00000001804 */
[C---:B------:R-:W-:Y:S01]  /*5bb0*/  HMMA.16816.F32 R8, R140.reuse, R146, R8 ;  /* 0x000000928c08723c */ /* 0x040fe20000001808 */
[----:B------:R-:W1:Y:S07]  /*5bc0*/  LDSM.16.M88.4 R144, [R219] ;  /* 0x00000000db90783b */ /* 0x000e6e0000000200 */
[C---:B------:R-:W-:Y:S08]  /*5bd0*/  HMMA.16816.F32 R12, R140.reuse, R148, R12 ;  /* 0x000000948c0c723c */ /* 0x040ff0000000180c */
[C---:B------:R-:W-:Y:S01]  /*5be0*/  HMMA.16816.F32 R16, R140.reuse, R150, R16 ;  /* 0x000000968c10723c */ /* 0x040fe20000001810 */
[----:B------:R-:W5:Y:S07]  /*5bf0*/  LDSM.16.M88.4 R148, [R218] ;  /* 0x00000000da94783b */ /* 0x000f6e0000000200 */
[C---:B------:R-:W-:Y:S08]  /*5c00*/  HMMA.16816.F32 R20, R140.reuse, R152, R20 ;  /* 0x000000988c14723c */ /* 0x040ff00000001814 */
[C---:B------:R-:W-:Y:S01]  /*5c10*/  HMMA.16816.F32 R24, R140.reuse, R154, R24 ;  /* 0x0000009a8c18723c */ /* 0x040fe20000001818 */
[----:B------:R-:W2:Y:S07]  /*5c20*/  LDSM.16.M88.4 R152, [R217] ;  /* 0x00000000d998783b */ /* 0x000eae0000000200 */
[C---:B------:R-:W-:Y:S08]  /*5c30*/  HMMA.16816.F32 R28, R140.reuse, R156, R28 ;  /* 0x0000009c8c1c723c */ /* 0x040ff0000000181c */
[C---:B------:R-:W-:Y:S08]  /*5c40*/  HMMA.16816.F32 R32, R140.reuse, R158, R32 ;  /* 0x0000009e8c20723c */ /* 0x040ff00000001820 */
[C---:B-1----:R-:W-:Y:S08]  /*5c50*/  HMMA.16816.F32 R36, R140.reuse, R144, R36 ;  /* 0x000000908c24723c */ /* 0x042ff00000001824 */
[C---:B------:R-:W-:Y:S08]  /*5c60*/  HMMA.16816.F32 R40, R140.reuse, R146, R40 ;  /* 0x000000928c28723c */ /* 0x040ff00000001828 */
[C---:B-----5:R-:W-:Y:S08]  /*5c70*/  HMMA.16816.F32 R44, R140.reuse, R148, R44 ;  /* 0x000000948c2c723c */ /* 0x060ff0000000182c */
[C---:B------:R-:W-:Y:S04]  /*5c80*/  HMMA.16816.F32 R48, R140.reuse, R150, R48 ;  /* 0x000000968c30723c */ /* 0x040fe80000001830 */
[C---:B--2---:R-:W-:Y:S04]  /*5c90*/  @P5 IADD3 R0, P2, R119.reuse, R160, RZ ;  /* 0x000000a077005210 */ /* 0x044fe80007f5e0ff */
[C---:B------:R-:W-:Y:S04]  /*5ca0*/  HMMA.16816.F32 R52, R140.reuse, R152, R52 ;  /* 0x000000988c34723c */ /* 0x040fe80000001834 */
[----:B---3--:R-:W-:Y:S01]  /*5cb0*/  @P5 IMAD.X R117, R2, 0x1, R170, P2 ;  /* 0x0000000102755824 */ /* 0x008fe200010e06aa */
[C---:B------:R-:W-:Y:S03]  /*5cc0*/  @P5 LEA R116, P1, R0.reuse, c[0x0][0x1f8], 0x1 ;  /* 0x00007e0000745a11 */ /* 0x040fe600078208ff */
[C---:B------:R-:W-:Y:S04]  /*5cd0*/  HMMA.16816.F32 R56, R140.reuse, R154, R56 ;  /* 0x0000009a8c38723c */ /* 0x040fe80000001838 */
[----:B------:R-:W-:Y:S02]  /*5ce0*/  @P5 LEA.HI.X R117, R0, c[0x0][0x1fc], R117, 0x1, P1 ;  /* 0x00007f0000755a11 */ /* 0x000fe400008f0c75 */
[----:B------:R-:W-:Y:S02]  /*5cf0*/  @P5 IADD3 R0, P3, P2, R119, 0x40, R160 ;  /* 0x0000004077005810 */ /* 0x000fe40007a7e0a0 */
[----:B------:R-:W1:Y:S04]  /*5d00*/  LDSM.16.M88.4 R160, [R216] ;  /* 0x00000000d8a0783b */ /* 0x000e680000000200 */
[----:B------:R-:W-:Y:S02]  /*5d10*/  @P5 LEA R168, P1, R0, c[0x0][0x1f8], 0x1 ;  /* 0x00007e0000a85a11 */ /* 0x000fe400078208ff */
[----:B------:R-:W-:Y:S02]  /*5d20*/  @P5 IADD3.X R2, R2, RZ, R170, P3, P2 ;  /* 0x000000ff02025210 */ /* 0x000fe40001fe44aa */
[----:B------:R-:W2:Y:S02]  /*5d30*/  LDL R119, [R1+0x44] ;  /* 0x0000440001777983 */ /* 0x000ea40000100800 */
[----:B------:R-:W-:Y:S01]  /*5d40*/  @P5 LEA.HI.X R169, R0, c[0x0][0x1fc], R2, 0x1, P1 ;  /* 0x00007f0000a95a11 */ /* 0x000fe200008f0c02 */
[----:B------:R-:W-:Y:S02]  /*5d50*/  @P5 IMAD.MOV.U32 R2, RZ, RZ, c[0x0][0x208] ;  /* 0x00008200ff025624 */ /* 0x000fe400078e00ff */
[----:B------:R-:W-:Y:S01]  /*5d60*/  @P5 IMAD.MOV.U32 R0, RZ, RZ, 0x6 ;  /* 0x00000006ff005424 */ /* 0x000fe200078e00ff */
[----:B------:R-:W-:Y:S04]  /*5d70*/  @P5 ISETP.GE.AND P0, PT, R194, c[0x0][0x1d4], PT ;  /* 0x00007500c2005a0c */ /* 0x000fe80003f06270 */
[C---:B------:R-:W-:Y:S01]  /*5d80*/  @P5 SHF.L.U64.HI R0, R2.reuse, R0, c[0x0][0x20c] ;  /* 0x0000830002005619 */ /* 0x040fe20000010200 */
[----:B------:R-:W-:Y:S05]  /*5d90*/  @P5 IMAD.SHL.U32 R2, R2, 0x40, RZ ;  /* 0x0000004002025824 */ /* 0x000fea00078e00ff */
[-C--:B------:R-:W-:Y:S03]  /*5da0*/  @P5 IADD3 R156, P1, R116, R2.reuse, RZ ;  /* 0x00000002749c5210 */ /* 0x080fe60007f3e0ff */
[----:B------:R-:W-:Y:S01]  /*5db0*/  @!PT LDS RZ, [RZ] ;  /* 0x00000000fffff984 */ /* 0x000fe20000000800 */
[----:B------:R-:W-:Y:S01]  /*5dc0*/  @!PT LDS RZ, [RZ] ;  /* 0x00000000fffff984 */ /* 0x000fe20000000800 */
[----:B------:R-:W-:Y:S01]  /*5dd0*/  @!PT LDS RZ, [RZ] ;  /* 0x00000000fffff984 */ /* 0x000fe20000000800 */
[----:B------:R3:W-:Y:S02]  /*5de0*/  @P5 LDGSTS.E.BYPASS.LTC128B.128 [R228+0x100], [R116.64], !P0 ;  /* 0x0010000074e45fae */ /* 0x0007e4000c101d46 */
[--C-:B------:R-:W-:Y:S06]  /*5df0*/  @P5 IMAD.X R157, R117, 0x1, R0.reuse, P1 ;  /* 0x00000001759d5824 */ /* 0x100fec00008e0600 */
[----:B------:R5:W-:Y:S01]  /*5e00*/  @P5 LDGSTS.E.BYPASS.LTC128B.128 [R228+0x4100], [R168.64], !P6 ;  /* 0x04100000a8e45fae */ /* 0x000be2000f101d46 */
[C---:B-1----:R-:W-:Y:S07]  /*5e10*/  HMMA.16816.F32 R60, R140.reuse, R160, R60 ;  /* 0x000000a08c3c723c */ /* 0x042fee000000183c */
[----:B------:R1:W-:Y:S01]  /*5e20*/  @P5 LDGSTS.E.BYPASS.LTC128B.128 [R228+0x1100], [R156.64], !P0 ;  /* 0x011000009ce45fae */ /* 0x0003e2000c101d46 */
[----:B------:R-:W-:Y:S07]  /*5e30*/  HMMA.16816.F32 R64, R140, R162, R64 ;  /* 0x000000a28c40723c */ /* 0x000fee0000001840 */
[----:B------:R1:W-:Y:S01]  /*5e40*/  @P5 LDGSTS.E.BYPASS.LTC128B.128 [R228+0x5100], [R156.64+0x80], !P6 ;  /* 0x051000809ce45fae */ /* 0x0003e2000f101d46 */
[-C--:B---3--:R-:W-:Y:S05]  /*5e50*/  @P5 IADD3 R116, P2, R156, R2.reuse, RZ ;  /* 0x000000029c745210 */ /* 0x088fea0007f5e0ff */
[--C-:B------:R-:W-:Y:S01]  /*5e60*/  @P5 IMAD.X R117, R157, 0x1, R0.reuse, P2 ;  /* 0x000000019d755824 */ /* 0x100fe200010e0600 */
[----:B-----5:R-:W-:Y:S04]  /*5e70*/  @P5 IADD3 R168, P1, R116, R2, RZ ;  /* 0x0000000274a85210 */ /* 0x020fe80007f3e0ff */
[----:B------:R3:W-:Y:S01]  /*5e80*/  @P5 LDGSTS.E.BYPASS.LTC128B.128 [R228+0x2100], [R116.64], !P0 ;  /* 0x0210000074e45fae */ /* 0x0007e2000c101d46 */
[----:B------:R-:W-:Y:S07]  /*5e90*/  @P5 IMAD.X R169, R117, 0x1, R0, P1 ;  /* 0x0000000175a95824 */ /* 0x000fee00008e0600 */
[----:B------:R3:W-:Y:S08]  /*5ea0*/  @P5 LDGSTS.E.BYPASS.LTC128B.128 [R228+0x6100], [R116.64+0x80], !P6 ;  /* 0x0610008074e45fae */ /* 0x0007f0000f101d46 */
[----:B------:R5:W-:Y:S08]  /*5eb0*/  @P5 LDGSTS.E.BYPASS.LTC128B.128 [R228+0x3100], [R168.64], !P0 ;  /* 0x03100000a8e45fae */ /* 0x000bf0000c101d46 */
[----:B------:R5:W-:Y:S08]  /*5ec0*/  @P5 LDGSTS.E.BYPASS.LTC128B.128 [R228+0x7100], [R168.64+0x80], !P6 ;  /* 0x07100080a8e45fae */ /* 0x000bf0000f101d46 */
[----:B------:R-:W-:Y:S08]  /*5ed0*/  LDSM.16.M88.4 R144, [R205+0x800] ;  /* 0x00080000cd90783b */ /* 0x000ff00000000200 */
[----:B------:R-:W-:Y:S08]  /*5ee0*/  LDSM.16.M88.4 R148, [R205+0x1000] ;  /* 0x00100000cd94783b */ /* 0x000ff00000000200 */
[----:B------:R-:W-:Y:S08]  /*5ef0*/  LDSM.16.M88.4 R152, [R205+0x1800] ;  /* 0x00180000cd98783b */ /* 0x000ff00000000200 */
[----:B-----5:R-:W5:Y:S01]  /*5f00*/  LDSM.16.M88.4 R168, [R205] ;  /* 0x00000000cda8783b */ /* 0x020f620000000200 */
[----:B----4-:R-:W-:Y:S04]  /*5f10*/  IMAD.IADD R0, R193, 0x1, R196 ;  /* 0x00000001c1007824 */ /* 0x010fe800078e02c4 */
[----:B------:R-:W-:Y:S03]  /*5f20*/  @P4 IMAD.HI.U32 R2, R0, c[0x0][0x2c8], RZ ;  /* 0x0000b20000024a27 */ /* 0x000fe600078e00ff */
[----:B------:R-:W0:Y:S02]  /*5f30*/  LDGDEPBAR ;  /* 0x00000000000079af */ /* 0x000e240000000000 */
[----:B------:R-:W-:Y:S06]  /*5f40*/  @P4 SHF.R.U32.HI R0, RZ, c[0x0][0x2cc], R2 ;  /* 0x0000b300ff004a19 */ /* 0x000fec0000011602 */
[----:B-1----:R-:W1:Y:S08]  /*5f50*/  LDSM.16.M88.4 R156, [R205+0x2000] ;  /* 0x00200000cd9c783b */ /* 0x002e700000000200 */
[----:B------:R-:W4:Y:S08]  /*5f60*/  LDSM.16.M88.4 R160, [R205+0x2800] ;  /* 0x00280000cda0783b */ /* 0x000f300000000200 */
[----:B---3--:R-:W-:Y:S01]  /*5f70*/  SHFL.IDX PT, R116, R0, 0x1, 0x1c1f ;  /* 0x003c1f0000747f89 */ /* 0x008fe200000e0000 */
[C---:B-----5:R-:W-:Y:S07]  /*5f80*/  HMMA.16816.F32 R4, R164.reuse, R168, R4 ;  /* 0x000000a8a404723c */ /* 0x060fee0000001804 */
[----:B------:R3:W-:Y:S01]  /*5f90*/  SHFL.IDX PT, R2, R0, RZ, 0x1c1f ;  /* 0x001c1fff00027589 */ /* 0x0007e200000e0000 */
[C---:B------:R-:W-:Y:S07]  /*5fa0*/  HMMA.16816.F32 R8, R164.reuse, R170, R8 ;  /* 0x000000aaa408723c */ /* 0x040fee0000001808 */
[----:B------:R-:W5:Y:S01]  /*5fb0*/  LDSM.16.M88.4 R168, [R205+0x3000] ;  /* 0x00300000cda8783b */ /* 0x000f620000000200 */
[C---:B------:R-:W-:Y:S08]  /*5fc0*/  HMMA.16816.F32 R12, R164.reuse, R144, R12 ;  /* 0x00000090a40c723c */ /* 0x040ff0000000180c */
[C---:B------:R-:W-:Y:S01]  /*5fd0*/  HMMA.16816.F32 R16, R164.reuse, R146, R16 ;  /* 0x00000092a410723c */ /* 0x040fe20000001810 */
[----:B------:R-:W4:Y:S03]  /*5fe0*/  LDSM.16.M88.4 R144, [R205+0x3800] ;  /* 0x00380000cd90783b */ /* 0x000f260000000200 */
[----:B---3--:R-:W-:Y:S04]  /*5ff0*/  IMAD.MOV.U32 R0, RZ, RZ, -0x80 ;  /* 0xffffff80ff007424 */ /* 0x008fe800078e00ff */
[C---:B------:R-:W-:Y:S04]  /*6000*/  HMMA.16816.F32 R20, R164.reuse, R148, R20 ;  /* 0x00000094a414723c */ /* 0x040fe80000001814 */
[----:B------:R-:W-:Y:S04]  /*6010*/  IMAD R0, R192, R0, 0x1 ;  /* 0x00000001c0007424 */ /* 0x000fe800078e0200 */
[C---:B------:R-:W-:Y:S01]  /*6020*/  HMMA.16816.F32 R24, R164.reuse, R150, R24 ;  /* 0x00000096a418723c */ /* 0x040fe20000001818 */
[----:B------:R-:W3:Y:S07]  /*6030*/  LDSM.16.M88.4 R148, [R202] ;  /* 0x00000000ca94783b */ /* 0x000eee0000000200 */
[C---:B------:R-:W-:Y:S08]  /*6040*/  HMMA.16816.F32 R28, R164.reuse, R152, R28 ;  /* 0x00000098a41c723c */ /* 0x040ff0000000181c */
        /* <DEDUP_REMOVED lines=12> */
[----:B------:R-:W-:Y:S01]  /*6110*/  HMMA.16816.F32 R64, R164, R146, R64 ;  /* 0x00000092a440723c */ /* 0x000fe20000001840 */
[----:B------:R-:W4:Y:S07]  /*6120*/  LDSM.16.M88.4 R144, [R202+0x2800] ;  /* 0x00280000ca90783b */ /* 0x000f2e0000000200 */
[C---:B---3--:R-:W-:Y:S08]  /*6130*/  HMMA.16816.F32 R4, R172.reuse, R148, R4 ;  /* 0x00000094ac04723c */ /* 0x048ff00000001804 */
[C---:B------:R-:W-:Y:S01]  /*6140*/  HMMA.16816.F32 R8, R172.reuse, R150, R8 ;  /* 0x00000096ac08723c */ /* 0x040fe20000001808 */
[----:B------:R-:W3:Y:S07]  /*6150*/  LDSM.16.M88.4 R148, [R202+0x3000] ;  /* 0x00300000ca94783b */ /* 0x000eee0000000200 */
[C---:B------:R-:W-:Y:S04]  /*6160*/  HMMA.16816.F32 R12, R172.reuse, R152, R12 ;  /* 0x00000098ac0c723c */ /* 0x040fe8000000180c */
[----:B--2---:R-:W-:Y:S04]  /*6170*/  IADD3 R0, R0, c[0x0][0x1d0], -R119 ;  /* 0x0000740000007a10 */ /* 0x004fe80007ffe877 */
[C---:B------:R-:W-:Y:S01]  /*6180*/  HMMA.16816.F32 R16, R172.reuse, R154, R16 ;  /* 0x0000009aac10723c */ /* 0x040fe20000001810 */
[----:B------:R-:W2:Y:S03]  /*6190*/  LDSM.16.M88.4 R152, [R202+0x3800] ;  /* 0x00380000ca98783b */ /* 0x000ea60000000200 */
[----:B------:R-:W-:Y:S04]  /*61a0*/  IADD3 R0, R0, -c[0x0][0x168], RZ ;  /* 0x80005a0000007a10 */ /* 0x000fe80007ffe0ff */
[C---:B-1----:R-:W-:Y:S04]  /*61b0*/  HMMA.16816.F32 R20, R172.reuse, R156, R20 ;  /* 0x0000009cac14723c */ /* 0x042fe80000001814 */
[C---:B------:R-:W-:Y:S02]  /*61c0*/  IMAD.IADD R2, R0.reuse, 0x1, R2 ;  /* 0x0000000100027824 */ /* 0x040fe400078e0202 */
[----:B------:R-:W-:Y:S02]  /*61d0*/  IMAD.IADD R0, R0, 0x1, R116 ;  /* 0x0000000100007824 */ /* 0x000fe400078e0274 */
[C---:B------:R-:W-:Y:S01]  /*61e0*/  HMMA.16816.F32 R24, R172.reuse, R158, R24 ;  /* 0x0000009eac18723c */ /* 0x040fe20000001818 */
[----:B------:R-:W1:Y:S02]  /*61f0*/  LDSM.16.M88.4 R156, [R201+0x4000] ;  /* 0x00400000c99c783b */ /* 0x000e640000000200 */
[C---:B------:R-:W-:Y:S02]  /*6200*/  ISETP.GT.AND P1, PT, R0.reuse, RZ, PT ;  /* 0x000000ff0000720c */ /* 0x040fe40003f24270 */
[----:B------:R-:W-:Y:S02]  /*6210*/  ISETP.GT.AND P0, PT, R0, 0x1, PT ;  /* 0x000000010000780c */ /* 0x000fe40003f04270 */
[C---:B------:R-:W-:Y:S01]  /*6220*/  ISETP.GT.AND P3, PT, R2.reuse, RZ, PT ;  /* 0x000000ff0200720c */ /* 0x040fe20003f64270 */
[C---:B----4-:R-:W-:Y:S03]  /*6230*/  HMMA.16816.F32 R28, R172.reuse, R160, R28 ;  /* 0x000000a0ac1c723c */ /* 0x050fe6000000181c */
[C---:B------:R-:W-:Y:S02]  /*6240*/  ISETP.GT.AND P2, PT, R2.reuse, 0x1, PT ;  /* 0x000000010200780c */ /* 0x040fe40003f44270 */
[----:B------:R-:W-:Y:S03]  /*6250*/  ISETP.GT.AND P5, PT, R2, 0x60, PT ;  /* 0x000000600200780c */ /* 0x000fe60003fa4270 */
[C---:B------:R-:W-:Y:S01]  /*6260*/  HMMA.16816.F32 R32, R172.reuse, R162, R32 ;  /* 0x000000a2ac20723c */ /* 0x040fe20000001820 */
[----:B------:R-:W4:Y:S07]  /*6270*/  LDSM.16.M88.4 R160, [R201+0x4800] ;  /* 0x00480000c9a0783b */ /* 0x000f2e0000000200 */
[C---:B-----5:R-:W-:Y:S08]  /*6280*/  HMMA.16816.F32 R36, R172.reuse, R168, R36 ;  /* 0x000000a8ac24723c */ /* 0x060ff00000001824 */
[C---:B------:R-:W-:Y:S01]  /*6290*/  HMMA.16816.F32 R40, R172.reuse, R170, R40 ;  /* 0x000000aaac28723c */ /* 0x040fe20000001828 */
[----:B------:R-:W5:Y:S07]  /*62a0*/  LDSM.16.M88.4 R168, [R201+0x5000] ;  /* 0x00500000c9a8783b */ /* 0x000f6e0000000200 */
[C---:B------:R-:W-:Y:S08]  /*62b0*/  HMMA.16816.F32 R44, R172.reuse, R144, R44 ;  /* 0x00000090ac2c723c */ /* 0x040ff0000000182c */
        /* <DEDUP_REMOVED lines=16> */
[----:B------:R-:W5:Y:S07]  /*63c0*/  LDSM.16.M88.4 R168, [R215] ;  /* 0x00000000d7a8783b */ /* 0x000f6e0000000200 */
[C---:B------:R-:W-:Y:S08]  /*63d0*/  HMMA.16816.F32 R28, R176.reuse, R144, R28 ;  /* 0x00000090b01c723c */ /* 0x040ff0000000181c */
[C---:B------:R-:W-:Y:S01]  /*63e0*/  HMMA.16816.F32 R32, R176.reuse, R146, R32 ;  /* 0x00000092b020723c */ /* 0x040fe20000001820 */
[----:B------:R-:W4:Y:S07]  /*63f0*/  LDSM.16.M88.4 R144, [R214] ;  /* 0x00000000d690783b */ /* 0x000f2e0000000200 */
[C---:B---3--:R-:W-:Y:S08]  /*6400*/  HMMA.16816.F32 R36, R176.reuse, R148, R36 ;  /* 0x00000094b024723c */ /* 0x048ff00000001824 */
[C---:B------:R-:W-:Y:S01]  /*6410*/  HMMA.16816.F32 R40, R176.reuse, R150, R40 ;  /* 0x00000096b028723c */ /* 0x040fe20000001828 */
[----:B------:R-:W3:Y:S07]  /*6420*/  LDSM.16.M88.4 R148, [R213] ;  /* 0x00000000d594783b */ /* 0x000eee0000000200 */
[C---:B--2---:R-:W-:Y:S08]  /*6430*/  HMMA.16816.F32 R44, R176.reuse, R152, R44 ;  /* 0x00000098b02c723c */ /* 0x044ff0000000182c */
[C---:B------:R-:W-:Y:S01]  /*6440*/  HMMA.16816.F32 R48, R176.reuse, R154, R48 ;  /* 0x0000009ab030723c */ /* 0x040fe20000001830 */
[----:B------:R-:W2:Y:S07]  /*6450*/  LDSM.16.M88.4 R152, [R212] ;  /* 0x00000000d498783b */ /* 0x000eae0000000200 */
[C---:B-1----:R-:W-:Y:S08]  /*6460*/  HMMA.16816.F32 R52, R176.reuse, R156, R52 ;  /* 0x0000009cb034723c */ /* 0x042ff00000001834 */
[C---:B------:R-:W-:Y:S01]  /*6470*/  HMMA.16816.F32 R56, R176.reuse, R158, R56 ;  /* 0x0000009eb038723c */ /* 0x040fe20000001838 */
[----:B------:R-:W1:Y:S07]  /*6480*/  LDSM.16.M88.4 R156, [R211] ;  /* 0x00000000d39c783b */ /* 0x000e6e0000000200 */
[C---:B----4-:R-:W-:Y:S08]  /*6490*/  HMMA.16816.F32 R60, R176.reuse, R160, R60 ;  /* 0x000000a0b03c723c */ /* 0x050ff0000000183c */
[----:B------:R-:W-:Y:S01]  /*64a0*/  HMMA.16816.F32 R64, R176, R162, R64 ;  /* 0x000000a2b040723c */ /* 0x000fe20000001840 */
[----:B------:R-:W-:Y:S07]  /*64b0*/  LDSM.16.M88.4 R160, [R209] ;  /* 0x00000000d1a0783b */ /* 0x000fee0000000200 */
[C---:B-----5:R-:W-:Y:S08]  /*64c0*/  HMMA.16816.F32 R4, R180.reuse, R168, R4 ;  /* 0x000000a8b404723c */ /* 0x060ff00000001804 */
[C---:B------:R-:W-:Y:S01]  /*64d0*/  HMMA.16816.F32 R8, R180.reuse, R170, R8 ;  /* 0x000000aab408723c */ /* 0x040fe20000001808 */
[----:B------:R-:W-:Y:S07]  /*64e0*/  LDSM.16.M88.4 R168, [R208] ;  /* 0x00000000d0a8783b */ /* 0x000fee0000000200 */
[C---:B------:R-:W-:Y:S08]  /*64f0*/  HMMA.16816.F32 R12, R180.reuse, R144, R12 ;  /* 0x00000090b40c723c */ /* 0x040ff0000000180c */
[C---:B------:R-:W-:Y:S01]  /*6500*/  HMMA.16816.F32 R16, R180.reuse, R146, R16 ;  /* 0x00000092b410723c */ /* 0x040fe20000001810 */
[----:B------:R-:W4:Y:S07]  /*6510*/  LDSM.16.M88.4 R144, [R210] ;  /* 0x00000000d290783b */ /* 0x000f2e0000000200 */
[C---:B---3--:R-:W-:Y:S08]  /*6520*/  HMMA.16816.F32 R20, R180.reuse, R148, R20 ;  /* 0x00000094b414723c */ /* 0x048ff00000001814 */
[C---:B------:R-:W-:Y:S01]  /*6530*/  HMMA.16816.F32 R24, R180.reuse, R150, R24 ;  /* 0x00000096b418723c */ /* 0x040fe20000001818 */
[----:B------:R-:W3:Y:S07]  /*6540*/  LDSM.16.M88.4 R148, [R205+0x4000] ;  /* 0x00400000cd94783b */ /* 0x000eee0000000200 */
[C---:B--2---:R-:W-:Y:S08]  /*6550*/  HMMA.16816.F32 R28, R180.reuse, R152, R28 ;  /* 0x00000098b41c723c */ /* 0x044ff0000000181c */
        /* <DEDUP_REMOVED lines=10> */
[----:B------:R-:W-:Y:S07]  /*6600*/  LDSM.16.M88.4 R160, [R205+0x6800] ;  /* 0x00680000cda0783b */ /* 0x000fee0000000200 */
[C---:B------:R-:W-:Y:S08]  /*6610*/  HMMA.16816.F32 R60, R180.reuse, R168, R60 ;  /* 0x000000a8b43c723c */ /* 0x040ff0000000183c */
[----:B------:R-:W-:Y:S01]  /*6620*/  HMMA.16816.F32 R64, R180, R170, R64 ;  /* 0x000000aab440723c */ /* 0x000fe20000001840 */
[----:B------:R-:W-:Y:S07]  /*6630*/  LDSM.16.M88.4 R168, [R205+0x7000] ;  /* 0x00700000cda8783b */ /* 0x000fee0000000200 */
        /* <DEDUP_REMOVED lines=23> */
[C---:B------:R-:W-:Y:S08]  /*67b0*/  HMMA.16816.F32 R8, R188.reuse, R158, R8 ;  /* 0x0000009ebc08723c */ /* 0x040ff00000001808 */
[C---:B----4-:R-:W-:Y:S08]  /*67c0*/  HMMA.16816.F32 R12, R188.reuse, R144, R12 ;  /* 0x00000090bc0c723c */ /* 0x050ff0000000180c */
[C---:B------:R-:W-:Y:S01]  /*67d0*/  HMMA.16816.F32 R16, R188.reuse, R146, R16 ;  /* 0x00000092bc10723c */ /* 0x040fe20000001810 */
[----:B------:R-:W1:Y:S03]  /*67e0*/  LDSM.16.M88.4 R144, [R202+0x6000] ;  /* 0x00600000ca90783b */ /* 0x000e660000000200 */
[----:B------:R-:W-:Y:S02]  /*67f0*/  FSEL R157, R6, -INF , P1 ;  /* 0xff800000069d7808 */ /* 0x000fe40000800000 */
[----:B------:R-:W-:Y:S02]  /*6800*/  FSEL R159, R7, -INF , P0 ;  /* 0xff800000079f7808 */ /* 0x000fe40000000000 */
[C---:B---3--:R-:W-:Y:S03]  /*6810*/  HMMA.16816.F32 R20, R188.reuse, R148, R20 ;  /* 0x00000094bc14723c */ /* 0x048fe60000001814 */
[----:B------:R-:W-:Y:S02]  /*6820*/  ISETP.GT.AND P1, PT, R0, 0x8, PT ;  /* 0x000000080000780c */ /* 0x000fe40003f24270 */
[----:B------:R-:W-:Y:S02]  /*6830*/  FSEL R116, R4, -INF , P3 ;  /* 0xff80000004747808 */ /* 0x000fe40001800000 */
[----:B------:R-:W-:Y:S01]  /*6840*/  FSEL R156, R5, -INF , P2 ;  /* 0xff800000059c7808 */ /* 0x000fe20001000000 */
[C---:B------:R-:W-:Y:S01]  /*6850*/  HMMA.16816.F32 R24, R188.reuse, R150, R24 ;  /* 0x00000096bc18723c */ /* 0x040fe20000001818 */
[----:B------:R-:W3:Y:S02]  /*6860*/  LDSM.16.M88.4 R4, [R202+0x6800] ;  /* 0x00680000ca04783b */ /* 0x000ee40000000200 */
[----:B------:R-:W-:Y:S02]  /*6870*/  ISETP.GT.AND P0, PT, R0, 0x9, PT ;  /* 0x000000090000780c */ /* 0x000fe40003f04270 */
[----:B------:R-:W-:Y:S02]  /*6880*/  ISETP.GT.AND P3, PT, R2, 0x8, PT ;  /* 0x000000080200780c */ /* 0x000fe40003f64270 */
[----:B------:R-:W-:Y:S01]  /*6890*/  FSEL R151, R10, -INF , P1 ;  /* 0xff8000000a977808 */ /* 0x000fe20000800000 */
[C---:B--2---:R-:W-:Y:S03]  /*68a0*/  HMMA.16816.F32 R28, R188.reuse, R152, R28 ;  /* 0x00000098bc1c723c */ /* 0x044fe6000000181c */
[C---:B------:R-:W-:Y:S02]  /*68b0*/  ISETP.GT.AND P1, PT, R0.reuse, 0x10, PT ;  /* 0x000000100000780c */ /* 0x040fe40003f24270 */
[----:B------:R-:W-:Y:S02]  /*68c0*/  FSEL R158, R11, -INF , P0 ;  /* 0xff8000000b9e7808 */ /* 0x000fe40000000000 */
[----:B------:R-:W-:Y:S01]  /*68d0*/  ISETP.GT.AND P0, PT, R0, 0x11, PT ;  /* 0x000000110000780c */ /* 0x000fe20003f04270 */
[C---:B------:R-:W-:Y:S03]  /*68e0*/  HMMA.16816.F32 R32, R188.reuse, R154, R32 ;  /* 0x0000009abc20723c */ /* 0x040fe60000001820 */
[----:B------:R-:W-:Y:S02]  /*68f0*/  ISETP.GT.AND P2, PT, R2, 0x9, PT ;  /* 0x000000090200780c */ /* 0x000fe40003f44270 */
[----:B------:R-:W-:Y:S02]  /*6900*/  FSEL R149, R8, -INF , P3 ;  /* 0xff80000008957808 */ /* 0x000fe40001800000 */
[----:B------:R-:W-:Y:S01]  /*6910*/  FSEL R160, R14, -INF , P1 ;  /* 0xff8000000ea07808 */ /* 0x000fe20000800000 */
[----:B------:R-:W-:Y:S01]  /*6920*/  IMAD.MOV.U32 R14, RZ, RZ, R194 ;  /* 0x000000ffff0e7224 */ /* 0x000fe200078e00c2 */
[C---:B-1----:R-:W-:Y:S03]  /*6930*/  HMMA.16816.F32 R36, R188.reuse, R144, R36 ;  /* 0x00000090bc24723c */ /* 0x042fe60000001824 */
[----:B------:R-:W-:Y:S01]  /*6940*/  FSEL R161, R15, -INF , P0 ;  /* 0xff8000000fa17808 */ /* 0x000fe20000000000 */
[----:B------:R-:W-:Y:S01]  /*6950*/  IMAD.MOV.U32 R15, RZ, RZ, R195 ;  /* 0x000000ffff0f7224 */ /* 0x000fe200078e00c3 */
[C---:B------:R-:W-:Y:S02]  /*6960*/  ISETP.GT.AND P1, PT, R0.reuse, 0x18, PT ;  /* 0x000000180000780c */ /* 0x040fe40003f24270 */
[----:B------:R-:W-:Y:S01]  /*6970*/  ISETP.GT.AND P0, PT, R0, 0x19, PT ;  /* 0x000000190000780c */ /* 0x000fe20003f04270 */
[C---:B------:R-:W-:Y:S03]  /*6980*/  HMMA.16816.F32 R40, R188.reuse, R146, R40 ;  /* 0x00000092bc28723c */ /* 0x040fe60000001828 */
[----:B------:R-:W-:Y:S02]  /*6990*/  ISETP.GT.AND P3, PT, R2, 0x10, PT ;  /* 0x000000100200780c */ /* 0x000fe40003f64270 */
[----:B------:R-:W-:Y:S02]  /*69a0*/  FSEL R162, R18, -INF , P1 ;  /* 0xff80000012a27808 */ /* 0x000fe40000800000 */
[----:B------:R-:W-:Y:S01]  /*69b0*/  FSEL R163, R19, -INF , P0 ;  /* 0xff80000013a37808 */ /* 0x000fe20000000000 */
[C---:B---3--:R-:W-:Y:S01]  /*69c0*/  HMMA.16816.F32 R44, R188.reuse, R4, R44 ;  /* 0x00000004bc2c723c */ /* 0x048fe2000000182c */
[----:B------:R-:W2:Y:S02]  /*69d0*/  LDL.64 R18, [R1+0x18] ;  /* 0x0000180001127983 */ /* 0x000ea40000100a00 */
[----:B------:R-:W-:Y:S02]  /*69e0*/  ISETP.GT.AND P1, PT, R0, 0x20, PT ;  /* 0x000000200000780c */ /* 0x000fe40003f24270 */
[----:B------:R-:W-:Y:S02]  /*69f0*/  FSEL R152, R12, -INF , P3 ;  /* 0xff8000000c987808 */ /* 0x000fe40001800000 */
[----:B------:R-:W-:Y:S01]  /*6a00*/  ISETP.GT.AND P3, PT, R2, 0x18, PT ;  /* 0x000000180200780c */ /* 0x000fe20003f64270 */
[C---:B------:R-:W-:Y:S01]  /*6a10*/  HMMA.16816.F32 R48, R188.reuse, R6, R48 ;  /* 0x00000006bc30723c */ /* 0x040fe20000001830 */
[----:B------:R-:W-:Y:S02]  /*6a20*/  LDSM.16.M88.4 R4, [R202+0x7800] ;  /* 0x00780000ca04783b */ /* 0x000fe40000000200 */
[----:B------:R-:W-:Y:S02]  /*6a30*/  ISETP.GT.AND P0, PT, R0, 0x21, PT ;  /* 0x000000210000780c */ /* 0x000fe40003f04270 */
[----:B------:R-:W-:Y:S02]  /*6a40*/  FSEL R154, R16, -INF , P3 ;  /* 0xff800000109a7808 */ /* 0x000fe40001800000 */
[----:B------:R-:W-:Y:S02]  /*6a50*/  FSEL R150, R9, -INF , P2 ;  /* 0xff80000009967808 */ /* 0x000fe40001000000 */
[----:B------:R-:W3:Y:S01]  /*6a60*/  LDL R16, [R1+0x14] ;  /* 0x0000140001107983 */ /* 0x000ee20000100800 */
[----:B------:R-:W-:Y:S02]  /*6a70*/  ISETP.GT.AND P2, PT, R2, 0x11, PT ;  /* 0x000000110200780c */ /* 0x000fe40003f44270 */
[----:B------:R-:W-:Y:S01]  /*6a80*/  FMNMX.FTZ R12, R116, R3, !PT ;  /* 0x00000003740c7209 */ /* 0x000fe20007810000 */
[----:B------:R-:W1:Y:S01]  /*6a90*/  LDSM.16.M88.4 R8, [R202+0x7000] ;  /* 0x00700000ca08783b */ /* 0x000e620000000200 */
[----:B------:R-:W-:Y:S04]  /*6aa0*/  DEPBAR.LE SB0, 0x0 ;  /* 0x000080000000791a */ /* 0x000fe80000000000 */
[----:B------:R-:W-:Y:S02]  /*6ab0*/  FMNMX.FTZ R12, R156, R12, !PT ;  /* 0x0000000c9c0c7209 */ /* 0x000fe40007810000 */
[----:B------:R-:W-:Y:S01]  /*6ac0*/  FSEL R170, R22, -INF , P1 ;  /* 0xff80000016aa7808 */ /* 0x000fe20000800000 */
[----:B------:R-:W-:Y:S01]  /*6ad0*/  BAR.SYNC.DEFER_BLOCKING 0x0 ;  /* 0x0000000000007b1d */ /* 0x000fe20000010000 */
[----:B------:R-:W-:Y:S02]  /*6ae0*/  FMNMX.FTZ R12, R149, R12, !PT ;  /* 0x0000000c950c7209 */ /* 0x000fe40007810000 */
[----:B------:R-:W-:Y:S02]  /*6af0*/  FSEL R193, R23, -INF , P0 ;  /* 0xff80000017c17808 */ /* 0x000fe40000000000 */
[----:B------:R-:W-:Y:S02]  /*6b00*/  FMNMX.FTZ R12, R150, R12, !PT ;  /* 0x0000000c960c7209 */ /* 0x000fe40007810000 */
[----:B------:R-:W-:Y:S02]  /*6b10*/  FSEL R153, R13, -INF , P2 ;  /* 0xff8000000d997808 */ /* 0x000fe40001000000 */
[----:B------:R-:W-:Y:S02]  /*6b20*/  FMNMX.FTZ R12, R152, R12, !PT ;  /* 0x0000000c980c7209 */ /* 0x000fe40007810000 */
[----:B------:R-:W-:Y:S02]  /*6b30*/  ISETP.GT.AND P3, PT, R2, 0x20, PT ;  /* 0x000000200200780c */ /* 0x000fe40003f64270 */
[----:B------:R-:W-:Y:S02]  /*6b40*/  ISETP.GT.AND P1, PT, R0, 0x28, PT ;  /* 0x000000280000780c */ /* 0x000fe40003f24270 */
[----:B------:R-:W-:Y:S02]  /*6b50*/  FSEL R168, R20, -INF , P3 ;  /* 0xff80000014a87808 */ /* 0x000fe40001800000 */
[----:B------:R-:W-:Y:S02]  /*6b60*/  ISETP.GT.AND P0, PT, R0, 0x29, PT ;  /* 0x000000290000780c */ /* 0x000fe40003f04270 */
[----:B------:R-:W-:Y:S02]  /*6b70*/  FSEL R195, R26, -INF , P1 ;  /* 0xff8000001ac37808 */ /* 0x000fe40000800000 */
[----:B------:R-:W-:Y:S02]  /*6b80*/  ISETP.GT.AND P1, PT, R0, 0x30, PT ;  /* 0x000000300000780c */ /* 0x000fe40003f24270 */
[----:B------:R-:W-:Y:S02]  /*6b90*/  FSEL R196, R27, -INF , P0 ;  /* 0xff8000001bc47808 */ /* 0x000fe40000000000 */
[----:B------:R-:W-:Y:S02]  /*6ba0*/  FSEL R199, R30, -INF , P1 ;  /* 0xff8000001ec77808 */ /* 0x000fe40000800000 */
[C---:B------:R-:W-:Y:S02]  /*6bb0*/  ISETP.GT.AND P0, PT, R0.reuse, 0x31, PT ;  /* 0x000000310000780c */ /* 0x040fe40003f04270 */
[----:B------:R-:W-:Y:S02]  /*6bc0*/  ISETP.GT.AND P1, PT, R0, 0x38, PT ;  /* 0x000000380000780c */ /* 0x000fe40003f24270 */
[----:B------:R-:W-:Y:S01]  /*6bd0*/  FSEL R232, R31, -INF , P0 ;  /* 0xff8000001fe87808 */ /* 0x000fe20000000000 */
[C---:B-1----:R-:W-:Y:S05]  /*6be0*/  HMMA.16816.F32 R52, R188.reuse, R8, R52 ;  /* 0x00000008bc34723c */ /* 0x042fea0000001834 */
[C---:B------:R-:W-:Y:S02]  /*6bf0*/  ISETP.GT.AND P2, PT, R2.reuse, 0x19, PT ;  /* 0x000000190200780c */ /* 0x040fe40003f44270 */
[----:B------:R-:W-:Y:S01]  /*6c00*/  FMNMX.FTZ R8, R153, R12, !PT ;  /* 0x0000000c99087209 */ /* 0x000fe20007810000 */
[C---:B------:R-:W-:Y:S03]  /*6c10*/  HMMA.16816.F32 R56, R188.reuse, R10, R56 ;  /* 0x0000000abc38723c */ /* 0x040fe60000001838 */
[----:B------:R-:W-:Y:S02]  /*6c20*/  ISETP.GT.AND P3, PT, R2, 0x28, PT ;  /* 0x000000280200780c */ /* 0x000fe40003f64270 */
[----:B------:R-:W-:Y:S02]  /*6c30*/  FSEL R155, R17, -INF , P2 ;  /* 0xff800000119b7808 */ /* 0x000fe40001000000 */
[----:B------:R-:W-:Y:S01]  /*6c40*/  FMNMX.FTZ R8, R154, R8, !PT ;  /* 0x000000089a087209 */ /* 0x000fe20007810000 */
[C---:B------:R-:W-:Y:S03]  /*6c50*/  HMMA.16816.F32 R60, R188.reuse, R4, R60 ;  /* 0x00000004bc3c723c */ /* 0x040fe6000000183c */
[C---:B------:R-:W-:Y:S02]  /*6c60*/  ISETP.GT.AND P2, PT, R2.reuse, 0x21, PT ;  /* 0x000000210200780c */ /* 0x040fe40003f44270 */
[----:B------:R-:W-:Y:S02]  /*6c70*/  FMNMX.FTZ R8, R155, R8, !PT ;  /* 0x000000089b087209 */ /* 0x000fe40007810000 */
[----:B------:R-:W-:Y:S01]  /*6c80*/  FSEL R169, R21, -INF , P2 ;  /* 0xff80000015a97808 */ /* 0x000fe20001000000 */
[----:B------:R-:W-:Y:S03]  /*6c90*/  HMMA.16816.F32 R64, R188, R6, R64 ;  /* 0x00000006bc40723c */ /* 0x000fe60000001840 */
[----:B------:R-:W-:Y:S02]  /*6ca0*/  ISETP.GT.AND P2, PT, R2, 0x29, PT ;  /* 0x000000290200780c */ /* 0x000fe40003f44270 */
[----:B------:R-:W-:Y:S02]  /*6cb0*/  FMNMX.FTZ R8, R168, R8, !PT ;  /* 0x00000008a8087209 */ /* 0x000fe40007810000 */
[----:B------:R-:W-:Y:S02]  /*6cc0*/  FSEL R171, R24, -INF , P3 ;  /* 0xff80000018ab7808 */ /* 0x000fe40001800000 */
[----:B------:R-:W-:Y:S02]  /*6cd0*/  FMNMX.FTZ R8, R169, R8, !PT ;  /* 0x00000008a9087209 */ /* 0x000fe40007810000 */
[----:B------:R-:W-:Y:S02]  /*6ce0*/  ISETP.GT.AND P3, PT, R2, 0x30, PT ;  /* 0x000000300200780c */ /* 0x000fe40003f64270 */
[----:B------:R-:W-:Y:S02]  /*6cf0*/  FSEL R194, R25, -INF , P2 ;  /* 0xff80000019c27808 */ /* 0x000fe40001000000 */
[----:B------:R-:W-:Y:S02]  /*6d00*/  FMNMX.FTZ R8, R171, R8, !PT ;  /* 0x00000008ab087209 */ /* 0x000fe40007810000 */
[----:B------:R-:W-:Y:S02]  /*6d10*/  FSEL R198, R28, -INF , P3 ;  /* 0xff8000001cc67808 */ /* 0x000fe40001800000 */
[----:B------:R-:W-:Y:S02]  /*6d20*/  FMNMX.FTZ R8, R194, R8, !PT ;  /* 0x00000008c2087209 */ /* 0x000fe40007810000 */
[----:B------:R-:W-:Y:S02]  /*6d30*/  ISETP.GT.AND P2, PT, R2, 0x31, PT ;  /* 0x000000310200780c */ /* 0x000fe40003f44270 */
[----:B------:R-:W-:Y:S02]  /*6d40*/  FMNMX.FTZ R8, R198, R8, !PT ;  /* 0x00000008c6087209 */ /* 0x000fe40007810000 */
[----:B------:R-:W-:Y:S02]  /*6d50*/  FSEL R197, R29, -INF , P2 ;  /* 0xff8000001dc57808 */ /* 0x000fe40001000000 */
[C---:B------:R-:W-:Y:S02]  /*6d60*/  ISETP.GT.AND P3, PT, R2.reuse, 0x38, PT ;  /* 0x000000380200780c */ /* 0x040fe40003f64270 */
[----:B------:R-:W-:Y:S02]  /*6d70*/  FMNMX.FTZ R4, R197, R8, !PT ;  /* 0x00000008c5047209 */ /* 0x000fe40007810000 */
[----:B------:R-:W-:Y:S02]  /*6d80*/  ISETP.GT.AND P2, PT, R2, 0x39, PT ;  /* 0x000000390200780c */ /* 0x000fe40003f44270 */
[----:B------:R-:W-:Y:S02]  /*6d90*/  FSEL R230, R32, -INF , P3 ;  /* 0xff80000020e67808 */ /* 0x000fe40001800000 */
[----:B------:R-:W-:Y:S02]  /*6da0*/  ISETP.GT.AND P3, PT, R2, 0x40, PT ;  /* 0x000000400200780c */ /* 0x000fe40003f64270 */
[----:B------:R-:W-:Y:S02]  /*6db0*/  FSEL R231, R33, -INF , P2 ;  /* 0xff80000021e77808 */ /* 0x000fe40001000000 */
[----:B------:R-:W-:Y:S02]  /*6dc0*/  FMNMX.FTZ R9, R157, R118, !PT ;  /* 0x000000769d097209 */ /* 0x000fe40007810000 */
[----:B------:R-:W-:Y:S02]  /*6dd0*/  FMNMX.FTZ R4, R230, R4, !PT ;  /* 0x00000004e6047209 */ /* 0x000fe40007810000 */
[----:B------:R-:W-:Y:S02]  /*6de0*/  FSEL R235, R36, -INF , P3 ;  /* 0xff80000024eb7808 */ /* 0x000fe40001800000 */
[C---:B------:R-:W-:Y:S02]  /*6df0*/  ISETP.GT.AND P2, PT, R2.reuse, 0x41, PT ;  /* 0x000000410200780c */ /* 0x040fe40003f44270 */
[----:B------:R-:W-:Y:S02]  /*6e00*/  FMNMX.FTZ R9, R159, R9, !PT ;  /* 0x000000099f097209 */ /* 0x000fe40007810000 */
[----:B------:R-:W-:Y:S02]  /*6e10*/  FMNMX.FTZ R4, R231, R4, !PT ;  /* 0x00000004e7047209 */ /* 0x000fe40007810000 */
[----:B------:R-:W-:Y:S02]  /*6e20*/  FSEL R236, R37, -INF , P2 ;  /* 0xff80000025ec7808 */ /* 0x000fe40001000000 */
[----:B------:R-:W-:Y:S02]  /*6e30*/  FMNMX.FTZ R9, R151, R9, !PT ;  /* 0x0000000997097209 */ /* 0x000fe40007810000 */
[----:B------:R-:W-:Y:S02]  /*6e40*/  ISETP.GT.AND P3, PT, R2, 0x48, PT ;  /* 0x000000480200780c */ /* 0x000fe40003f64270 */
[----:B------:R-:W-:Y:S02]  /*6e50*/  FMNMX.FTZ R4, R235, R4, !PT ;  /* 0x00000004eb047209 */ /* 0x000fe40007810000 */
[----:B------:R-:W-:Y:S02]  /*6e60*/  ISETP.GT.AND P0, PT, R0, 0x39, PT ;  /* 0x000000390000780c */ /* 0x000fe40003f04270 */
[----:B------:R-:W-:Y:S02]  /*6e70*/  FSEL R233, R34, -INF , P1 ;  /* 0xff80000022e97808 */ /* 0x000fe40000800000 */
[----:B------:R-:W-:Y:S02]  /*6e80*/  ISETP.GT.AND P1, PT, R0, 0x40, PT ;  /* 0x000000400000780c */ /* 0x000fe40003f24270 */
[----:B------:R-:W-:Y:S02]  /*6e90*/  ISETP.GT.AND P2, PT, R2, 0x49, PT ;  /* 0x000000490200780c */ /* 0x000fe40003f44270 */
[----:B------:R-:W-:Y:S02]  /*6ea0*/  FSEL R238, R40, -INF , P3 ;  /* 0xff80000028ee7808 */ /* 0x000fe40001800000 */
[----:B------:R-:W-:Y:S02]  /*6eb0*/  FMNMX.FTZ R9, R158, R9, !PT ;  /* 0x000000099e097209 */ /* 0x000fe40007810000 */
[----:B------:R-:W-:Y:S02]  /*6ec0*/  FMNMX.FTZ R117, R236, R4, !PT ;  /* 0x00000004ec757209 */ /* 0x000fe40007810000 */
[----:B------:R-:W-:Y:S02]  /*6ed0*/  FSEL R237, R38, -INF , P1 ;  /* 0xff80000026ed7808 */ /* 0x000fe40000800000 */
[----:B------:R-:W-:Y:S02]  /*6ee0*/  ISETP.GT.AND P1, PT, R0, 0x48, PT ;  /* 0x000000480000780c */ /* 0x000fe40003f24270 */
[----:B------:R-:W-:Y:S02]  /*6ef0*/  ISETP.GT.AND P3, PT, R2, 0x50, PT ;  /* 0x000000500200780c */ /* 0x000fe40003f64270 */
[----:B------:R-:W-:Y:S02]  /*6f00*/  FMNMX.FTZ R9, R160, R9, !PT ;  /* 0x00000009a0097209 */ /* 0x000fe40007810000 */
[----:B------:R-:W-:Y:S02]  /*6f10*/  FSEL R234, R35, -INF , P0 ;  /* 0xff80000023ea7808 */ /* 0x000fe40000000000 */
[----:B------:R-:W-:Y:S02]  /*6f20*/  ISETP.GT.AND P0, PT, R0, 0x41, PT ;  /* 0x000000410000780c */ /* 0x000fe40003f04270 */
[----:B------:R-:W-:Y:S02]  /*6f30*/  FSEL R239, R41, -INF , P2 ;  /* 0xff80000029ef7808 */ /* 0x000fe40001000000 */
[----:B------:R-:W-:Y:S02]  /*6f40*/  FMNMX.FTZ R117, R238, R117, !PT ;  /* 0x00000075ee757209 */ /* 0x000fe40007810000 */
[----:B------:R-:W-:Y:S02]  /*6f50*/  FSEL R240, R39, -INF , P0 ;  /* 0xff80000027f07808 */ /* 0x000fe40000000000 */
[----:B------:R-:W-:Y:S02]  /*6f60*/  FSEL R248, R44, -INF , P3 ;  /* 0xff8000002cf87808 */ /* 0x000fe40001800000 */
[----:B------:R-:W-:Y:S02]  /*6f70*/  FMNMX.FTZ R9, R161, R9, !PT ;  /* 0x00000009a1097209 */ /* 0x000fe40007810000 */
[----:B------:R-:W-:Y:S02]  /*6f80*/  ISETP.GT.AND P0, PT, R0, 0x49, PT ;  /* 0x000000490000780c */ /* 0x000fe40003f04270 */
[----:B------:R-:W-:Y:S02]  /*6f90*/  ISETP.GT.AND P2, PT, R2, 0x51, PT ;  /* 0x000000510200780c */ /* 0x000fe40003f44270 */
[----:B------:R-:W-:Y:S02]  /*6fa0*/  FSEL R241, R42, -INF , P1 ;  /* 0xff8000002af17808 */ /* 0x000fe40000800000 */
[----:B------:R-:W-:Y:S02]  /*6fb0*/  ISETP.GT.AND P1, PT, R0, 0x50, PT ;  /* 0x000000500000780c */ /* 0x000fe40003f24270 */
[----:B------:R-:W-:Y:S02]  /*6fc0*/  FMNMX.FTZ R117, R239, R117, !PT ;  /* 0x00000075ef757209 */ /* 0x000fe40007810000 */
[----:B------:R-:W-:Y:S02]  /*6fd0*/  FSEL R250, R45, -INF , P2 ;  /* 0xff8000002dfa7808 */ /* 0x000fe40001000000 */
[----:B------:R-:W-:Y:S02]  /*6fe0*/  FSEL R252, R46, -INF , P1 ;  /* 0xff8000002efc7808 */ /* 0x000fe40000800000 */
        /* <DEDUP_REMOVED lines=9> */
[----:B------:R-:W-:Y:S02]  /*7080*/  FMNMX.FTZ R117, R250, R117, !PT ;  /* 0x00000075fa757209 */ /* 0x000fe40007810000 */
[----:B------:R-:W-:Y:S02]  /*7090*/  FSEL R251, R49, -INF , P0 ;  /* 0xff80000031fb7808 */ /* 0x000fe40000000000 */
[----:B------:R-:W-:Y:S02]  /*70a0*/  FMNMX.FTZ R5, R170, R5, !PT ;  /* 0x00000005aa057209 */ /* 0x000fe40007810000 */
[----:B------:R-:W-:Y:S02]  /*70b0*/  FMNMX.FTZ R117, R245, R117, !PT ;  /* 0x00000075f5757209 */ /* 0x000fe40007810000 */
[----:B------:R-:W-:Y:S02]  /*70c0*/  ISETP.GT.AND P3, PT, R2, 0x61, PT ;  /* 0x000000610200780c */ /* 0x000fe40003f64270 */
[----:B------:R-:W-:Y:S02]  /*70d0*/  FSEL R40, R52, -INF , P5 ;  /* 0xff80000034287808 */ /* 0x000fe40002800000 */
[----:B------:R-:W-:Y:S02]  /*70e0*/  FMNMX.FTZ R117, R251, R117, !PT ;  /* 0x00000075fb757209 */ /* 0x000fe40007810000 */
[----:B------:R-:W-:Y:S02]  /*70f0*/  FMNMX.FTZ R5, R193, R5, !PT ;  /* 0x00000005c1057209 */ /* 0x000fe40007810000 */
[----:B------:R-:W-:Y:S02]  /*7100*/  FSEL R49, R53, -INF , P3 ;  /* 0xff80000035317808 */ /* 0x000fe40001800000 */
[----:B------:R-:W-:Y:S02]  /*7110*/  ISETP.GT.AND P2, PT, R2, 0x68, PT ;  /* 0x000000680200780c */ /* 0x000fe40003f44270 */
[----:B------:R-:W-:Y:S02]  /*7120*/  FMNMX.FTZ R117, R40, R117, !PT ;  /* 0x0000007528757209 */ /* 0x000fe40007810000 */
[----:B------:R-:W-:Y:S02]  /*7130*/  FMNMX.FTZ R4, R195, R5, !PT ;  /* 0x00000005c3047209 */ /* 0x000fe40007810000 */
[----:B------:R-:W-:Y:S02]  /*7140*/  ISETP.GT.AND P1, PT, R2, 0x69, PT ;  /* 0x000000690200780c */ /* 0x000fe40003f24270 */
        /* <DEDUP_REMOVED lines=11> */
[----:B------:R-:W-:Y:S02]  /*7200*/  FMNMX.FTZ R117, R60, R117, !PT ;  /* 0x000000753c757209 */ /* 0x000fe40007810000 */
[----:B------:R-:W-:Y:S02]  /*7210*/  FSEL R42, R61, -INF , P5 ;  /* 0xff8000003d2a7808 */ /* 0x000fe40002800000 */
[C---:B------:R-:W-:Y:S02]  /*7220*/  ISETP.GT.AND P3, PT, R2.reuse, 0x78, PT ;  /* 0x000000780200780c */ /* 0x040fe40003f64270 */
[----:B------:R-:W-:Y:S02]  /*7230*/  FMNMX.FTZ R4, R233, R4, !PT ;  /* 0x00000004e9047209 */ /* 0x000fe40007810000 */
[----:B------:R-:W-:Y:S02]  /*7240*/  ISETP.GT.AND P2, PT, R2, 0x79, PT ;  /* 0x000000790200780c */ /* 0x000fe40003f44270 */
[----:B------:R-:W-:Y:S02]  /*7250*/  FMNMX.FTZ R117, R42, R117, !PT ;  /* 0x000000752a757209 */ /* 0x000fe40007810000 */
[----:B------:R-:W-:Y:S01]  /*7260*/  FSEL R41, R64, -INF , P3 ;  /* 0xff80000040297808 */ /* 0x000fe20001800000 */
[----:B------:R-:W-:Y:S01]  /*7270*/  IMAD.MOV.U32 R64, RZ, RZ, R49 ;  /* 0x000000ffff407224 */ /* 0x000fe200078e0031 */
[----:B------:R-:W-:Y:S02]  /*7280*/  FMNMX.FTZ R4, R234, R4, !PT ;  /* 0x00000004ea047209 */ /* 0x000fe40007810000 */
[----:B------:R-:W-:Y:S02]  /*7290*/  FSEL R65, R65, -INF , P2 ;  /* 0xff80000041417808 */ /* 0x000fe40001000000 */
[----:B------:R-:W-:Y:S02]  /*72a0*/  FMNMX.FTZ R117, R41, R117, !PT ;  /* 0x0000007529757209 */ /* 0x000fe40007810000 */
[----:B------:R-:W-:Y:S02]  /*72b0*/  FMNMX.FTZ R4, R237, R4, !PT ;  /* 0x00000004ed047209 */ /* 0x000fe40007810000 */
[----:B------:R-:W-:Y:S02]  /*72c0*/  FMNMX.FTZ R117, R65, R117, !PT ;  /* 0x0000007541757209 */ /* 0x000fe40007810000 */
[----:B------:R-:W-:Y:S02]  /*72d0*/  FMNMX.FTZ R2, R240, R4, !PT ;  /* 0x00000004f0027209 */ /* 0x000fe40007810000 */
[C---:B------:R-:W-:Y:S01]  /*72e0*/  ISETP.GT.AND P1, PT, R0.reuse, 0x58, PT ;  /* 0x000000580000780c */ /* 0x040fe20003f24270 */
[----:B------:R-:W1:Y:S01]  /*72f0*/  SHFL.BFLY PT, R4, R117, 0x2, 0x1f ;  /* 0x0c401f0075047f89 */ /* 0x000e6200000e0000 */
[----:B------:R-:W-:Y:S02]  /*7300*/  FMNMX.FTZ R2, R241, R2, !PT ;  /* 0x00000002f1027209 */ /* 0x000fe40007810000 */
[----:B------:R-:W-:Y:S02]  /*7310*/  ISETP.GT.AND P0, PT, R0, 0x59, PT ;  /* 0x000000590000780c */ /* 0x000fe40003f04270 */
[----:B------:R-:W-:Y:S02]  /*7320*/  FMNMX.FTZ R2, R242, R2, !PT ;  /* 0x00000002f2027209 */ /* 0x000fe40007810000 */
        /* <DEDUP_REMOVED lines=9> */
[----:B------:R-:W-:Y:S02]  /*73c0*/  FSEL R13, R55, -INF , P1 ;  /* 0xff800000370d7808 */ /* 0x000fe40000800000 */
[C---:B------:R-:W-:Y:S02]  /*73d0*/  ISETP.GT.AND P1, PT, R0.reuse, 0x68, PT ;  /* 0x000000680000780c */ /* 0x040fe40003f24270 */
[----:B------:R-:W-:Y:S02]  /*73e0*/  FMNMX.FTZ R2, R43, R2, !PT ;  /* 0x000000022b027209 */ /* 0x000fe40007810000 */
[----:B-1----:R-:W-:Y:S02]  /*73f0*/  FMNMX.FTZ R117, R117, R4, !PT ;  /* 0x0000000475757209 */ /* 0x002fe40007810000 */
[----:B------:R-:W-:Y:S02]  /*7400*/  FMNMX.FTZ R2, R13, R2, !PT ;  /* 0x000000020d027209 */ /* 0x000fe40007810000 */
[----:B------:R-:W-:Y:S01]  /*7410*/  ISETP.GT.AND P0, PT, R0, 0x69, PT ;  /* 0x000000690000780c */ /* 0x000fe20003f04270 */
[----:B------:R-:W1:Y:S01]  /*7420*/  SHFL.BFLY PT, R4, R117, 0x1, 0x1f ;  /* 0x0c201f0075047f89 */ /* 0x000e6200000e0000 */
[----:B------:R-:W-:Y:S02]  /*7430*/  FSEL R58, R58, -INF , P1 ;  /* 0xff8000003a3a7808 */ /* 0x000fe40000800000 */
[----:B------:R-:W-:Y:S02]  /*7440*/  FSEL R59, R59, -INF , P0 ;  /* 0xff8000003b3b7808 */ /* 0x000fe40000000000 */
[----:B------:R-:W-:Y:S02]  /*7450*/  ISETP.GT.AND P1, PT, R0, 0x70, PT ;  /* 0x000000700000780c */ /* 0x000fe40003f24270 */
[----:B------:R-:W-:Y:S02]  /*7460*/  FMNMX.FTZ R2, R58, R2, !PT ;  /* 0x000000023a027209 */ /* 0x000fe40007810000 */
[----:B------:R-:W-:Y:S02]  /*7470*/  FSEL R62, R62, -INF , P1 ;  /* 0xff8000003e3e7808 */ /* 0x000fe40000800000 */
[----:B------:R-:W-:Y:S02]  /*7480*/  ISETP.GT.AND P0, PT, R0, 0x71, PT ;  /* 0x000000710000780c */ /* 0x000fe40003f04270 */
[----:B------:R-:W-:Y:S02]  /*7490*/  FMNMX.FTZ R2, R59, R2, !PT ;  /* 0x000000023b027209 */ /* 0x000fe40007810000 */
[----:B------:R-:W-:Y:S02]  /*74a0*/  FSEL R63, R63, -INF , P0 ;  /* 0xff8000003f3f7808 */ /* 0x000fe40000000000 */
[----:B------:R-:W-:Y:S02]  /*74b0*/  FMNMX.FTZ R2, R62, R2, !PT ;  /* 0x000000023e027209 */ /* 0x000fe40007810000 */
[C---:B------:R-:W-:Y:S02]  /*74c0*/  ISETP.GT.AND P1, PT, R0.reuse, 0x78, PT ;  /* 0x000000780000780c */ /* 0x040fe40003f24270 */
[----:B------:R-:W-:Y:S02]  /*74d0*/  ISETP.GT.AND P0, PT, R0, 0x79, PT ;  /* 0x000000790000780c */ /* 0x000fe40003f04270 */
[----:B------:R-:W-:Y:S02]  /*74e0*/  FMNMX.FTZ R0, R63, R2, !PT ;  /* 0x000000023f007209 */ /* 0x000fe40007810000 */
[----:B------:R-:W-:Y:S02]  /*74f0*/  FSEL R66, R66, -INF , P1 ;  /* 0xff80000042427808 */ /* 0x000fe40000800000 */
[----:B------:R-:W-:Y:S01]  /*7500*/  FSEL R119, R67, -INF , P0 ;  /* 0xff80000043777808 */ /* 0x000fe20000000000 */
[----:B------:R-:W-:Y:S01]  /*7510*/  IMAD.MOV.U32 R67, RZ, RZ, R60 ;  /* 0x000000ffff437224 */ /* 0x000fe200078e003c */
[----:B------:R-:W-:Y:S02]  /*7520*/  FMNMX.FTZ R0, R66, R0, !PT ;  /* 0x0000000042007209 */ /* 0x000fe40007810000 */
[----:B-1----:R-:W-:Y:S02]  /*7530*/  FMNMX.FTZ R117, R117, R4, !PT ;  /* 0x0000000475757209 */ /* 0x002fe40007810000 */
[----:B------:R-:W-:Y:S02]  /*7540*/  FMNMX.FTZ R0, R119, R0, !PT ;  /* 0x0000000077007209 */ /* 0x000fe40007810000 */
[C---:B------:R-:W-:Y:S01]  /*7550*/  FSETP.NEU.FTZ.AND P1, PT, R117.reuse, -INF , PT ;  /* 0xff8000007500780b */ /* 0x040fe20003f3d000 */
[----:B------:R-:W-:Y:S01]  /*7560*/  FMUL.FTZ R148, R117, c[0x0][0x2d0] ;  /* 0x0000b40075947a20 */ /* 0x000fe20000410000 */
[----:B------:R-:W-:Y:S01]  /*7570*/  ISETP.GE.AND P5, PT, R192, 0x1, PT ;  /* 0x00000001c000780c */ /* 0x000fe20003fa6270 */
[----:B------:R-:W1:Y:S03]  /*7580*/  SHFL.BFLY PT, R2, R0, 0x2, 0x1f ;  /* 0x0c401f0000027f89 */ /* 0x000e6600000e0000 */
[----:B------:R-:W-:Y:S05]  /*7590*/  FSEL R148, R148, RZ, P1 ;  /* 0x000000ff94947208 */ /* 0x000fea0000800000 */
[--C-:B------:R-:W-:Y:S02]  /*75a0*/  FFMA.FTZ R6, R156, c[0x0][0x2d0], -R148.reuse ;  /* 0x0000b4009c067a23 */ /* 0x100fe40000010894 */
[--C-:B------:R-:W-:Y:S02]  /*75b0*/  FFMA.FTZ R4, R116, c[0x0][0x2d0], -R148.reuse ;  /* 0x0000b40074047a23 */ /* 0x100fe40000010894 */
[----:B------:R4:W-:Y:S01]  /*75c0*/  MUFU.EX2 R246, R6 ;  /* 0x0000000600f67308 */ /* 0x0009e20000000800 */
[----:B------:R-:W-:Y:S01]  /*75d0*/  @P5 SHF.R.S32.HI R7, RZ, 0x1f, R229 ;  /* 0x0000001fff075819 */ /* 0x000fe200000114e5 */
[----:B------:R-:W-:Y:S04]  /*75e0*/  @P5 IMAD.MOV.U32 R10, RZ, RZ, c[0x0][0x1e0] ;  /* 0x00007800ff0a5624 */ /* 0x000fe800078e00ff */
[----:B------:R-:W-:Y:S02]  /*75f0*/  @P5 IMAD R7, R7, c[0x0][0x1e0], RZ ;  /* 0x0000780007075a24 */ /* 0x000fe400078e02ff */
[----:B------:R-:W-:Y:S02]  /*7600*/  @P5 IMAD.SHL.U32 R11, R10, 0x40, RZ ;  /* 0x000000400a0b5824 */ /* 0x000fe400078e00ff */
[----:B------:R5:W2:Y:S01]  /*7610*/  MUFU.EX2 R243, R4 ;  /* 0x0000000400f37308 */ /* 0x000aa20000000800 */
[----:B-1----:R-:W-:Y:S05]  /*7620*/  FMNMX.FTZ R0, R0, R2, !PT ;  /* 0x0000000200007209 */ /* 0x002fea0007810000 */
[----:B------:R-:W1:Y:S01]  /*7630*/  SHFL.BFLY PT, R2, R0, 0x1, 0x1f ;  /* 0x0c201f0000027f89 */ /* 0x000e6200000e0000 */
[----:B----4-:R-:W-:Y:S02]  /*7640*/  @P5 IMAD R6, R229, c[0x0][0x1e4], R7 ;  /* 0x00007900e5065a24 */ /* 0x010fe400078e0207 */
[----:B------:R-:W-:Y:S04]  /*7650*/  FFMA.FTZ R7, R149, c[0x0][0x2d0], -R148 ;  /* 0x0000b40095077a23 */ /* 0x000fe80000010894 */
[----:B------:R4:W-:Y:S01]  /*7660*/  MUFU.EX2 R52, R7 ;  /* 0x0000000700347308 */ /* 0x0009e20000000800 */
[----:B-----5:R-:W-:Y:S01]  /*7670*/  @P5 IMAD.WIDE.U32 R4, R229, c[0x0][0x1e0], RZ ;  /* 0x00007800e5045a25 */ /* 0x020fe200078e00ff */
[----:B--2---:R-:W-:Y:S03]  /*7680*/  F2FP.PACK_AB R144, R246, R243 ;  /* 0x000000f3f690723e */ /* 0x004fe600000000ff */
[----:B------:R-:W-:Y:S01]  /*7690*/  @P5 IMAD.SHL.U32 R8, R4, 0x80, RZ ;  /* 0x0000008004085824 */ /* 0x000fe200078e00ff */
[----:B-1----:R-:W-:Y:S01]  /*76a0*/  FMNMX.FTZ R116, R0, R2, !PT ;  /* 0x0000000200747209 */ /* 0x002fe20007810000 */
[----:B------:R-:W-:Y:S03]  /*76b0*/  @P5 IMAD.IADD R0, R5, 0x1, R6 ;  /* 0x0000000105005824 */ /* 0x000fe600078e0206 */
[----:B------:R-:W-:Y:S02]  /*76c0*/  @P5 IADD3 R2, P3, R8, R18, RZ ;  /* 0x0000001208025210 */ /* 0x000fe40007f7e0ff */
[C---:B------:R-:W-:Y:S01]  /*76d0*/  FSETP.NEU.FTZ.AND P0, PT, R116.reuse, -INF , PT ;  /* 0xff8000007400780b */ /* 0x040fe20003f1d000 */
[----:B------:R-:W-:Y:S01]  /*76e0*/  FMUL.FTZ R149, R116, c[0x0][0x2d0] ;  /* 0x0000b40074957a20 */ /* 0x000fe20000410000 */
[----:B------:R-:W-:Y:S01]  /*76f0*/  @P5 SHF.L.U64.HI R0, R4, 0x7, R0 ;  /* 0x0000000704005819 */ /* 0x000fe20000010200 */
[----:B------:R-:W-:Y:S01]  /*7700*/  FFMA.FTZ R4, R150, c[0x0][0x2d0], -R148 ;  /* 0x0000b40096047a23 */ /* 0x000fe20000010894 */
[----:B------:R-:W-:Y:S02]  /*7710*/  @P5 LEA R6, P2, R2, c[0x0][0x1c8], 0x1 ;  /* 0x0000720002065a11 */ /* 0x000fe400078408ff */
[----:B---3--:R-:W-:Y:S01]  /*7720*/  @P5 IADD3.X R5, R0, R16, RZ, P3, !PT ;  /* 0x0000001000055210 */ /* 0x008fe20001ffe4ff */
[----:B------:R-:W1:Y:S01]  /*7730*/  MUFU.EX2 R61, R4 ;  /* 0x00000004003d7308 */ /* 0x000e620000000800 */
[----:B------:R-:W-:Y:S02]  /*7740*/  FSEL R149, R149, RZ, P0 ;  /* 0x000000ff95957208 */ /* 0x000fe40000000000 */
[----:B----4-:R-:W-:Y:S01]  /*7750*/  @P5 LEA.HI.X R7, R2, c[0x0][0x1cc], R5, 0x1, P2 ;  /* 0x0000730002075a11 */ /* 0x010fe200010f0c05 */
[----:B------:R-:W-:Y:S01]  /*7760*/  @P5 IMAD.MOV.U32 R5, RZ, RZ, 0x6 ;  /* 0x00000006ff055424 */ /* 0x000fe200078e00ff */
[----:B------:R-:W-:Y:S04]  /*7770*/  @P5 IADD3 R2, P3, P2, R8, 0x40, R18 ;  /* 0x0000004008025810 */ /* 0x000fe80007a7e012 */
[----:B------:R-:W-:Y:S02]  /*7780*/  @P5 IADD3.X R0, R0, RZ, R16, P3, P2 ;  /* 0x000000ff00005210 */ /* 0x000fe40001fe4410 */
[----:B------:R-:W-:Y:S02]  /*7790*/  @P5 LEA R8, P3, R2, c[0x0][0x1c8], 0x1 ;  /* 0x0000720002085a11 */ /* 0x000fe400078608ff */
[----:B------:R-:W-:Y:S02]  /*77a0*/  @P5 ISETP.GE.AND P2, PT, R14, c[0x0][0x1d4], PT ;  /* 0x000075000e005a0c */ /* 0x000fe40003f46270 */
[----:B------:R-:W-:Y:S01]  /*77b0*/  @P5 LEA.HI.X R9, R2, c[0x0][0x1cc], R0, 0x1, P3 ;  /* 0x0000730002095a11 */ /* 0x000fe200018f0c00 */
[--C-:B------:R-:W-:Y:S01]  /*77c0*/  FFMA.FTZ R0, R151, c[0x0][0x2d0], -R149.reuse ;  /* 0x0000b40097007a23 */ /* 0x100fe20000010895 */
[----:B------:R-:W-:Y:S01]  /*77d0*/  @P5 SHF.L.U64.HI R10, R10, R5, c[0x0][0x1e4] ;  /* 0x000079000a0a5619 */ /* 0x000fe20000010205 */
[--C-:B------:R-:W-:Y:S02]  /*77e0*/  FFMA.FTZ R5, R159, c[0x0][0x2d0], -R149.reuse ;  /* 0x0000b4009f057a23 */ /* 0x100fe40000010895 */
[----:B------:R2:W-:Y:S01]  /*77f0*/  MUFU.EX2 R51, R0 ;  /* 0x0000000000337308 */ /* 0x0005e20000000800 */
[----:B------:R-:W-:Y:S02]  /*7800*/  FFMA.FTZ R2, R158, c[0x0][0x2d0], -R149 ;  /* 0x0000b4009e027a23 */ /* 0x000fe40000010895 */
[----:B------:R-:W-:Y:S01]  /*7810*/  IMAD.MOV.U32 R151, RZ, RZ, R13 ;  /* 0x000000ffff977224 */ /* 0x000fe200078e000d */
[----:B-1----:R-:W-:Y:S01]  /*7820*/  F2FP.PACK_AB R146, R61, R52 ;  /* 0x000000343d92723e */ /* 0x002fe200000000ff */
[----:B------:R-:W-:Y:S01]  /*7830*/  FFMA.FTZ R4, R157, c[0x0][0x2d0], -R149 ;  /* 0x0000b4009d047a23 */ /* 0x000fe20000010895 */
[----:B------:R1:W-:Y:S04]  /*7840*/  @P5 LDGSTS.E.BYPASS.LTC128B.128 [R228+0x8100], [R6.64], !P2 ;  /* 0x0810000006e45fae */ /* 0x0003e8000d101d46 */
[----:B------:R3:W-:Y:S04]  /*7850*/  MUFU.EX2 R150, R4 ;  /* 0x0000000400967308 */ /* 0x0007e80000000800 */
[----:B------:R4:W-:Y:S06]  /*7860*/  @P5 LDGSTS.E.BYPASS.LTC128B.128 [R228+0xc100], [R8.64], !P6 ;  /* 0x0c10000008e45fae */ /* 0x0009ec000f101d46 */
[----:B------:R5:W1:Y:S01]  /*7870*/  MUFU.EX2 R56, R5 ;  /* 0x0000000500387308 */ /* 0x000a620000000800 */
[----:B--2---:R-:W-:Y:S05]  /*7880*/  FSEL R0, R117, RZ, P1 ;  /* 0x000000ff75007208 */ /* 0x004fea0000800000 */
[----:B------:R-:W-:Y:S04]  /*7890*/  FADD.FTZ R0, -R0, R3 ;  /* 0x0000000300007221 */ /* 0x000fe80000010100 */
[----:B------:R2:W2:Y:S01]  /*78a0*/  MUFU.EX2 R50, R2 ;  /* 0x0000000200327308 */ /* 0x0004a20000000800 */
[----:B------:R-:W-:Y:S01]  /*78b0*/  FMUL.FTZ R0, R0, c[0x0][0x2d0] ;  /* 0x0000b40000007a20 */ /* 0x000fe20000410000 */
[-C--:B---3--:R-:W-:Y:S08]  /*78c0*/  @P5 IADD3 R4, P3, R6, R11.reuse, RZ ;  /* 0x0000000b06045210 */ /* 0x088ff00007f7e0ff */
[----:B------:R3:W3:Y:S01]  /*78d0*/  MUFU.EX2 R3, R0 ;  /* 0x0000000000037308 */ /* 0x0006e20000000800 */
[----:B-----5:R-:W-:Y:S01]  /*78e0*/  @P5 IMAD.X R5, R10, 0x1, R7, P3 ;  /* 0x000000010a055824 */ /* 0x020fe200018e0607 */
[-C--:B-1----:R-:W-:Y:S02]  /*78f0*/  @P5 IADD3 R6, P3, R4, R11.reuse, RZ ;  /* 0x0000000b04065210 */ /* 0x082fe40007f7e0ff */
[----:B------:R-:W-:Y:S02]  /*7900*/  F2FP.PACK_AB R145, R56, R150 ;  /* 0x000000963891723e */ /* 0x000fe400000000ff */
[----:B------:R1:W-:Y:S01]  /*7910*/  @P5 LDGSTS.E.BYPASS.LTC128B.128 [R228+0x9100], [R4.64], !P2 ;  /* 0x0910000004e45fae */ /* 0x0003e2000d101d46 */
[--C-:B------:R-:W-:Y:S01]  /*7920*/  @P5 IMAD.X R7, R5, 0x1, R10.reuse, P3 ;  /* 0x0000000105075824 */ /* 0x100fe200018e060a */
[----:B----4-:R-:W-:Y:S02]  /*7930*/  @P5 IADD3 R8, P1, R6, R11, RZ ;  /* 0x0000000b06085210 */ /* 0x010fe40007f3e0ff */
[----:B--2---:R-:W-:Y:S03]  /*7940*/  FSEL R2, R116, RZ, P0 ;  /* 0x000000ff74027208 */ /* 0x004fe60000000000 */
[----:B------:R-:W-:Y:S01]  /*7950*/  @P5 IMAD.X R9, R7, 0x1, R10, P1 ;  /* 0x0000000107095824 */ /* 0x000fe200008e060a */
[----:B------:R1:W-:Y:S01]  /*7960*/  @P5 LDGSTS.E.BYPASS.LTC128B.128 [R228+0xd100], [R4.64+0x80], !P6 ;  /* 0x0d10008004e45fae */ /* 0x0003e2000f101d46 */
[----:B------:R-:W-:Y:S01]  /*7970*/  F2FP.PACK_AB R147, R50, R51 ;  /* 0x000000333293723e */ /* 0x000fe200000000ff */
[----:B---3--:R-:W-:Y:S06]  /*7980*/  FADD.FTZ R0, -R2, R118 ;  /* 0x0000007602007221 */ /* 0x008fec0000010100 */
[----:B------:R2:W-:Y:S01]  /*7990*/  @P5 LDGSTS.E.BYPASS.LTC128B.128 [R228+0xa100], [R6.64], !P2 ;  /* 0x0a10000006e45fae */ /* 0x0005e2000d101d46 */
[----:B------:R-:W-:Y:S01]  /*79a0*/  FFMA.FTZ R2, R152, c[0x0][0x2d0], -R148 ;  /* 0x0000b40098027a23 */ /* 0x000fe20000010894 */
[----:B------:R-:W-:Y:S01]  /*79b0*/  MOV R118, R66 ;  /* 0x0000004200767202 */ /* 0x000fe20000000f00 */
[----:B------:R-:W-:Y:S02]  /*79c0*/  FMUL.FTZ R0, R0, c[0x0][0x2d0] ;  /* 0x0000b40000007a20 */ /* 0x000fe40000410000 */
[----:B------:R-:W-:Y:S02]  /*79d0*/  IMAD.MOV.U32 R66, RZ, RZ, R57 ;  /* 0x000000ffff427224 */ /* 0x000fe400078e0039 */
[----:B------:R-:W-:Y:S01]  /*79e0*/  IMAD.MOV.U32 R57, RZ, RZ, R40 ;  /* 0x000000ffff397224 */ /* 0x000fe200078e0028 */
[----:B------:R2:W-:Y:S01]  /*79f0*/  @P5 LDGSTS.E.BYPASS.LTC128B.128 [R228+0xe100], [R6.64+0x80], !P6 ;  /* 0x0e10008006e45fae */ /* 0x0005e2000f101d46 */
[----:B------:R-:W3:Y:S01]  /*7a00*/  MUFU.EX2 R0, R0 ;  /* 0x0000000000007308 */ /* 0x000ee20000000800 */
[C---:B------:R-:W-:Y:S02]  /*7a10*/  FMUL.FTZ R40, R3.reuse, R96 ;  /* 0x0000006003287220 */ /* 0x040fe40000410000 */
[----:B------:R-:W-:Y:S02]  /*7a20*/  IMAD.MOV.U32 R96, RZ, RZ, R41 ;  /* 0x000000ffff607224 */ /* 0x000fe400078e0029 */
[C---:B------:R-:W-:Y:S02]  /*7a30*/  FMUL.FTZ R41, R3.reuse, R97 ;  /* 0x0000006103297220 */ /* 0x040fe40000410000 */
[----:B------:R4:W-:Y:S01]  /*7a40*/  @P5 LDGSTS.E.BYPASS.LTC128B.128 [R228+0xb100], [R8.64], !P2 ;  /* 0x0b10000008e45fae */ /* 0x0009e2000d101d46 */
[----:B------:R-:W-:Y:S02]  /*7a50*/  IMAD.MOV.U32 R97, RZ, RZ, R42 ;  /* 0x000000ffff617224 */ /* 0x000fe400078e002a */
[C---:B-1----:R-:W-:Y:S02]  /*7a60*/  FMUL.FTZ R5, R3.reuse, R121 ;  /* 0x0000007903057220 */ /* 0x042fe40000410000 */
[C---:B------:R-:W-:Y:S02]  /*7a70*/  FMUL.FTZ R4, R3.reuse, R120 ;  /* 0x0000007803047220 */ /* 0x040fe40000410000 */
[C---:B------:R-:W-:Y:S01]  /*7a80*/  FMUL.FTZ R16, R3.reuse, R72 ;  /* 0x0000004803107220 */ /* 0x040fe20000410000 */
[----:B------:R4:W-:Y:S01]  /*7a90*/  @P5 LDGSTS.E.BYPASS.LTC128B.128 [R228+0xf100], [R8.64+0x80], !P6 ;  /* 0x0f10008008e45fae */ /* 0x0009e2000f101d46 */
[C---:B------:R-:W-:Y:S02]  /*7aa0*/  FMUL.FTZ R17, R3.reuse, R73 ;  /* 0x0000004903117220 */ /* 0x040fe40000410000 */
[C---:B------:R-:W-:Y:S02]  /*7ab0*/  FMUL.FTZ R49, R3.reuse, R101 ;  /* 0x0000006503317220 */ /* 0x040fe40000410000 */
[C---:B------:R-:W-:Y:S02]  /*7ac0*/  FMUL.FTZ R24, R3.reuse, R80 ;  /* 0x0000005003187220 */ /* 0x040fe40000410000 */
[C---:B------:R-:W-:Y:S01]  /*7ad0*/  FMUL.FTZ R25, R3.reuse, R81 ;  /* 0x0000005103197220 */ /* 0x040fe20000410000 */
[----:B------:R-:W1:Y:S01]  /*7ae0*/  LDSM.16.MT88.4 R12, [R200] ;  /* 0x00000000c80c783b */ /* 0x000e620000004200 */
[C---:B---3--:R-:W-:Y:S02]  /*7af0*/  FMUL.FTZ R42, R0.reuse, R98 ;  /* 0x00000062002a7220 */ /* 0x048fe40000410000 */
[C---:B--2---:R-:W-:Y:S02]  /*7b00*/  FMUL.FTZ R7, R0.reuse, R123 ;  /* 0x0000007b00077220 */ /* 0x044fe40000410000 */
[----:B------:R2:W-:Y:S01]  /*7b10*/  MUFU.EX2 R123, R2 ;  /* 0x00000002007b7308 */ /* 0x0005e20000000800 */
[C---:B------:R-:W-:Y:S02]  /*7b20*/  FMUL.FTZ R6, R0.reuse, R122 ;  /* 0x0000007a00067220 */ /* 0x040fe40000410000 */
[----:B------:R-:W3:Y:S01]  /*7b30*/  LDSM.16.MT88.4 R20, [R204] ;  /* 0x00000000cc14783b */ /* 0x000ee20000004200 */
[C---:B------:R-:W-:Y:S02]  /*7b40*/  FMUL.FTZ R18, R0.reuse, R74 ;  /* 0x0000004a00127220 */ /* 0x040fe40000410000 */
[C---:B------:R-:W-:Y:S02]  /*7b50*/  FMUL.FTZ R19, R0.reuse, R75 ;  /* 0x0000004b00137220 */ /* 0x040fe40000410000 */
[C---:B------:R-:W-:Y:S02]  /*7b60*/  FMUL.FTZ R26, R0.reuse, R82 ;  /* 0x00000052001a7220 */ /* 0x040fe40000410000 */
[C---:B------:R-:W-:Y:S01]  /*7b70*/  FMUL.FTZ R27, R0.reuse, R83 ;  /* 0x00000053001b7220 */ /* 0x040fe20000410000 */
[----:B------:R-:W5:Y:S01]  /*7b80*/  LDSM.16.MT88.4 R28, [R203] ;  /* 0x00000000cb1c783b */ /* 0x000f620000004200 */
[C---:B------:R-:W-:Y:S02]  /*7b90*/  FMUL.FTZ R10, R0.reuse, R126 ;  /* 0x0000007e000a7220 */ /* 0x040fe40000410000 */
[C---:B----4-:R-:W-:Y:S02]  /*7ba0*/  FMUL.FTZ R8, R3.reuse, R124 ;  /* 0x0000007c03087220 */ /* 0x050fe40000410000 */
[----:B------:R-:W-:Y:S02]  /*7bb0*/  IMAD.MOV.U32 R124, RZ, RZ, R50 ;  /* 0x000000ffff7c7224 */ /* 0x000fe400078e0032 */
[C---:B------:R-:W-:Y:S01]  /*7bc0*/  FMUL.FTZ R50, R0.reuse, R102 ;  /* 0x0000006600327220 */ /* 0x040fe20000410000 */
[----:B------:R-:W4:Y:S01]  /*7bd0*/  LDSM.16.MT88.4 R36, [R223] ;  /* 0x00000000df24783b */ /* 0x000f220000004200 */
[----:B------:R-:W-:Y:S02]  /*7be0*/  IMAD.MOV.U32 R126, RZ, RZ, R51 ;  /* 0x000000ffff7e7224 */ /* 0x000fe400078e0033 */
[----:B------:R-:W-:Y:S02]  /*7bf0*/  FMUL.FTZ R9, R3, R125 ;  /* 0x0000007d03097220 */ /* 0x000fe40000410000 */
[----:B--2---:R-:W-:Y:S02]  /*7c00*/  FFMA.FTZ R2, R153, c[0x0][0x2d0], -R148 ;  /* 0x0000b40099027a23 */ /* 0x004fe40000010894 */
[----:B------:R-:W-:Y:S01]  /*7c10*/  IMAD.MOV.U32 R153, RZ, RZ, R43 ;  /* 0x000000ffff997224 */ /* 0x000fe200078e002b */
[----:B------:R-:W2:Y:S01]  /*7c20*/  LDSM.16.MT88.4 R44, [R200+0x4000] ;  /* 0x00400000c82c783b */ /* 0x000ea20000004200 */
[----:B------:R3:W2:Y:S01]  /*7c30*/  MUFU.EX2 R122, R2 ;  /* 0x00000002007a7308 */ /* 0x0006a20000000800 */
[C---:B------:R-:W-:Y:S02]  /*7c40*/  FMUL.FTZ R43, R0.reuse, R99 ;  /* 0x00000063002b7220 */ /* 0x040fe40000410000 */
[----:B------:R-:W-:Y:S02]  /*7c50*/  IMAD.MOV.U32 R125, RZ, RZ, R61 ;  /* 0x000000ffff7d7224 */ /* 0x000fe400078e003d */
[C---:B------:R-:W-:Y:S01]  /*7c60*/  FMUL.FTZ R11, R0.reuse, R127 ;  /* 0x0000007f000b7220 */ /* 0x040fe20000410000 */
[C---:B-1----:R-:W-:Y:S01]  /*7c70*/  HMMA.16816.F32 R4, R144.reuse, R12, R4 ;  /* 0x0000000c9004723c */ /* 0x042fe20000001804 */
[----:B------:R-:W-:Y:S04]  /*7c80*/  LDSM.16.MT88.4 R72, [R200+0x800] ;  /* 0x00080000c848783b */ /* 0x000fe80000004200 */
[C---:B------:R-:W-:Y:S02]  /*7c90*/  FMUL.FTZ R51, R0.reuse, R103 ;  /* 0x0000006700337220 */ /* 0x040fe40000410000 */
[C---:B------:R-:W-:Y:S01]  /*7ca0*/  FMUL.FTZ R12, R3.reuse, R68 ;  /* 0x00000044030c7220 */ /* 0x040fe20000410000 */
[C---:B------:R-:W-:Y:S01]  /*7cb0*/  HMMA.16816.F32 R8, R144.reuse, R14, R8 ;  /* 0x0000000e9008723c */ /* 0x040fe20000001808 */
[----:B------:R-:W-:Y:S03]  /*7cc0*/  LDSM.16.MT88.4 R80, [R203+0x800] ;  /* 0x00080000cb50783b */ /* 0x000fe60000004200 */
[C---:B------:R-:W-:Y:S02]  /*7cd0*/  FMUL.FTZ R13, R3.reuse, R69 ;  /* 0x00000045030d7220 */ /* 0x040fe40000410000 */
[C---:B------:R-:W-:Y:S02]  /*7ce0*/  FMUL.FTZ R32, R3.reuse, R88 ;  /* 0x0000005803207220 */ /* 0x040fe40000410000 */
[----:B------:R-:W-:Y:S01]  /*7cf0*/  FMUL.FTZ R14, R0, R70 ;  /* 0x00000046000e7220 */ /* 0x000fe20000410000 */
[----:B------:R-:W0:Y:S03]  /*7d00*/  LDGDEPBAR ;  /* 0x00000000000079af */ /* 0x000e260000000000 */
[----:B---3--:R-:W-:Y:S02]  /*7d10*/  FFMA.FTZ R2, R160, c[0x0][0x2d0], -R149 ;  /* 0x0000b400a0027a23 */ /* 0x008fe40000010895 */
[C---:B------:R-:W-:Y:S02]  /*7d20*/  FMUL.FTZ R15, R0.reuse, R71 ;  /* 0x00000047000f7220 */ /* 0x040fe40000410000 */
[----:B------:R1:W-:Y:S01]  /*7d30*/  MUFU.EX2 R121, R2 ;  /* 0x0000000200797308 */ /* 0x0003e20000000800 */
[----:B------:R-:W-:Y:S01]  /*7d40*/  LDSM.16.MT88.4 R68, [R206+0x4000] ;  /* 0x00400000ce44783b */ /* 0x000fe20000004200 */
[----:B------:R-:W-:Y:S02]  /*7d50*/  IMAD.MOV.U32 R88, RZ, RZ, R58 ;  /* 0x000000ffff587224 */ /* 0x000fe400078e003a */
[----:B------:R-:W-:Y:S01]  /*7d60*/  IMAD.MOV.U32 R127, RZ, RZ, R63 ;  /* 0x000000ffff7f7224 */ /* 0x000fe200078e003f */
[C---:B------:R-:W-:Y:S03]  /*7d70*/  HMMA.16816.F32 R12, R144.reuse, R20, R12 ;  /* 0x00000014900c723c */ /* 0x040fe6000000180c */
[C---:B------:R-:W-:Y:S02]  /*7d80*/  FMUL.FTZ R33, R3.reuse, R89 ;  /* 0x0000005903217220 */ /* 0x040fe40000410000 */
[----:B------:R-:W-:Y:S02]  /*7d90*/  IMAD.MOV.U32 R89, RZ, RZ, R59 ;  /* 0x000000ffff597224 */ /* 0x000fe400078e003b */
[C---:B------:R-:W-:Y:S01]  /*7da0*/  FMUL.FTZ R20, R3.reuse, R76 ;  /* 0x0000004c03147220 */ /* 0x040fe20000410000 */
[C---:B------:R-:W-:Y:S04]  /*7db0*/  HMMA.16816.F32 R16, R144.reuse, R22, R16 ;  /* 0x000000169010723c */ /* 0x040fe80000001810 */
[----:B------:R-:W-:Y:S02]  /*7dc0*/  FMUL.FTZ R21, R3, R77 ;  /* 0x0000004d03157220 */ /* 0x000fe40000410000 */
[C---:B------:R-:W-:Y:S02]  /*7dd0*/  FMUL.FTZ R34, R0.reuse, R90 ;  /* 0x0000005a00227220 */ /* 0x040fe40000410000 */
[C---:B------:R-:W-:Y:S04]  /*7de0*/  FMUL.FTZ R22, R0.reuse, R78 ;  /* 0x0000004e00167220 */ /* 0x040fe80000410000 */
[----:B-1----:R-:W-:Y:S02]  /*7df0*/  FFMA.FTZ R2, R161, c[0x0][0x2d0], -R149 ;  /* 0x0000b400a1027a23 */ /* 0x002fe40000010895 */
[C---:B------:R-:W-:Y:S02]  /*7e00*/  FMUL.FTZ R23, R0.reuse, R79 ;  /* 0x0000004f00177220 */ /* 0x040fe40000410000 */
[----:B------:R1:W3:Y:S01]  /*7e10*/  MUFU.EX2 R120, R2 ;  /* 0x0000000200787308 */ /* 0x0002e20000000800 */
[----:B------:R-:W-:Y:S01]  /*7e20*/  LDSM.16.MT88.4 R76, [R204+0x800] ;  /* 0x00080000cc4c783b */ /* 0x000fe20000004200 */
[----:B------:R-:W-:Y:S02]  /*7e30*/  IMAD.MOV.U32 R90, RZ, RZ, R56 ;  /* 0x000000ffff5a7224 */ /* 0x000fe400078e0038 */
[C---:B------:R-:W-:Y:S01]  /*7e40*/  FMUL.FTZ R35, R0.reuse, R91 ;  /* 0x0000005b00237220 */ /* 0x040fe20000410000 */
[C---:B-----5:R-:W-:Y:S03]  /*7e50*/  HMMA.16816.F32 R20, R144.reuse, R28, R20 ;  /* 0x0000001c9014723c */ /* 0x060fe60000001814 */
[----:B------:R-:W-:Y:S02]  /*7e60*/  IMAD.MOV.U32 R91, RZ, RZ, R52 ;  /* 0x000000ffff5b7224 */ /* 0x000fe400078e0034 */
[----:B------:R-:W5:Y:S01]  /*7e70*/  LDSM.16.MT88.4 R52, [R204+0x4000] ;  /* 0x00400000cc34783b */ /* 0x000f620000004200 */
[----:B------:R-:W-:Y:S02]  /*7e80*/  IMAD.MOV.U32 R152, RZ, RZ, R65 ;  /* 0x000000ffff987224 */ /* 0x000fe400078e0041 */
[C---:B------:R-:W-:Y:S04]  /*7e90*/  HMMA.16816.F32 R24, R144.reuse, R30, R24 ;  /* 0x0000001e9018723c */ /* 0x040fe80000001818 */
[C---:B------:R-:W-:Y:S02]  /*7ea0*/  FMUL.FTZ R28, R3.reuse, R84 ;  /* 0x00000054031c7220 */ /* 0x040fe40000410000 */
[C---:B------:R-:W-:Y:S02]  /*7eb0*/  FMUL.FTZ R29, R3.reuse, R85 ;  /* 0x00000055031d7220 */ /* 0x040fe40000410000 */
[----:B------:R-:W-:Y:S04]  /*7ec0*/  FMUL.FTZ R30, R0, R86 ;  /* 0x00000056001e7220 */ /* 0x000fe80000410000 */
[----:B-1----:R-:W-:Y:S02]  /*7ed0*/  FFMA.FTZ R2, R154, c[0x0][0x2d0], -R148 ;  /* 0x0000b4009a027a23 */ /* 0x002fe40000010894 */
[C---:B------:R-:W-:Y:S02]  /*7ee0*/  FMUL.FTZ R31, R0.reuse, R87 ;  /* 0x00000057001f7220 */ /* 0x040fe40000410000 */
[----:B------:R1:W-:Y:S01]  /*7ef0*/  MUFU.EX2 R102, R2 ;  /* 0x0000000200667308 */ /* 0x0003e20000000800 */
[----:B------:R-:W-:Y:S01]  /*7f00*/  LDSM.16.MT88.4 R84, [R206+0x800] ;  /* 0x00080000ce54783b */ /* 0x000fe20000004200 */
[C---:B------:R-:W-:Y:S02]  /*7f10*/  FMUL.FTZ R59, R0.reuse, R111 ;  /* 0x0000006f003b7220 */ /* 0x040fe40000410000 */
[C---:B------:R-:W-:Y:S01]  /*7f20*/  FMUL.FTZ R58, R0.reuse, R110 ;  /* 0x0000006e003a7220 */ /* 0x040fe20000410000 */
[C---:B----4-:R-:W-:Y:S03]  /*7f30*/  HMMA.16816.F32 R28, R144.reuse, R36, R28 ;  /* 0x00000024901c723c */ /* 0x050fe6000000181c */
[C---:B------:R-:W-:Y:S02]  /*7f40*/  FMUL.FTZ R56, R3.reuse, R108 ;  /* 0x0000006c03387220 */ /* 0x040fe40000410000 */
[----:B------:R-:W-:Y:S02]  /*7f50*/  IMAD.MOV.U32 R65, RZ, RZ, R48 ;  /* 0x000000ffff417224 */ /* 0x000fe400078e0030 */
[C---:B------:R-:W-:Y:S01]  /*7f60*/  FMUL.FTZ R48, R3.reuse, R100 ;  /* 0x0000006403307220 */ /* 0x040fe20000410000 */
[C---:B------:R-:W-:Y:S04]  /*7f70*/  HMMA.16816.F32 R32, R144.reuse, R38, R32 ;  /* 0x000000269020723c */ /* 0x040fe80000001820 */
[C---:B------:R-:W-:Y:S02]  /*7f80*/  FMUL.FTZ R36, R3.reuse, R92 ;  /* 0x0000005c03247220 */ /* 0x040fe40000410000 */
[----:B------:R-:W-:Y:S01]  /*7f90*/  FMUL.FTZ R37, R3, R93 ;  /* 0x0000005d03257220 */ /* 0x000fe20000410000 */
[----:B------:R-:W-:Y:S01]  /*7fa0*/  MOV R93, R65 ;  /* 0x00000041005d7202 */ /* 0x000fe20000000f00 */
[C---:B------:R-:W-:Y:S04]  /*7fb0*/  FMUL.FTZ R39, R0.reuse, R95 ;  /* 0x0000005f00277220 */ /* 0x040fe80000410000 */
[----:B-1----:R-:W-:Y:S02]  /*7fc0*/  FFMA.FTZ R2, R155, c[0x0][0x2d0], -R148 ;  /* 0x0000b4009b027a23 */ /* 0x002fe40000010894 */
[----:B------:R-:W-:Y:S02]  /*7fd0*/  IMAD.MOV.U32 R155, RZ, RZ, R251 ;  /* 0x000000ffff9b7224 */ /* 0x000fe400078e00fb */
[----:B------:R1:W4:Y:S01]  /*7fe0*/  MUFU.EX2 R99, R2 ;  /* 0x0000000200637308 */ /* 0x0003220000000800 */
[----:B------:R-:W-:Y:S02]  /*7ff0*/  FMUL.FTZ R38, R0, R94 ;  /* 0x0000005e00267220 */ /* 0x000fe40000410000 */
[----:B------:R-:W-:Y:S02]  /*8000*/  IMAD.MOV.U32 R95, RZ, RZ, R62 ;  /* 0x000000ffff5f7224 */ /* 0x000fe400078e003e */
[----:B------:R-:W3:Y:S01]  /*8010*/  LDSM.16.MT88.4 R60, [R203+0x4000] ;  /* 0x00400000cb3c783b */ /* 0x000ee20000004200 */
[----:B------:R-:W-:Y:S02]  /*8020*/  FFMA.FTZ R93, R93, c[0x0][0x2d0], -R148 ;  /* 0x0000b4005d5d7a23 */ /* 0x000fe40000010894 */
[C---:B--2---:R-:W-:Y:S03]  /*8030*/  HMMA.16816.F32 R36, R144.reuse, R44, R36 ;  /* 0x0000002c9024723c */ /* 0x044fe60000001824 */
[----:B------:R-:W-:Y:S02]  /*8040*/  IMAD.MOV.U32 R94, RZ, RZ, R66 ;  /* 0x000000ffff5e7224 */ /* 0x000fe400078e0042 */
[----:B------:R-:W-:Y:S02]  /*8050*/  IMAD.MOV.U32 R92, RZ, RZ, R64 ;  /* 0x000000ffff5c7224 */ /* 0x000fe400078e0040 */
[C---:B------:R-:W-:Y:S01]  /*8060*/  FMUL.FTZ R64, R3.reuse, R112 ;  /* 0x0000007003407220 */ /* 0x040fe20000410000 */
[C---:B------:R-:W-:Y:S01]  /*8070*/  HMMA.16816.F32 R40, R144.reuse, R46, R40 ;  /* 0x0000002e9028723c */ /* 0x040fe20000001828 */
[----:B------:R-:W2:Y:S03]  /*8080*/  LDL.LU R112, [R1] ;  /* 0x0000000001707983 */ /* 0x000ea60000300800 */
[C---:B------:R-:W-:Y:S02]  /*8090*/  FMUL.FTZ R44, R3.reuse, R128 ;  /* 0x00000080032c7220 */ /* 0x040fe40000410000 */
[C---:B------:R-:W-:Y:S02]  /*80a0*/  FMUL.FTZ R45, R3.reuse, R129 ;  /* 0x00000081032d7220 */ /* 0x040fe40000410000 */
[----:B-1----:R-:W-:Y:S04]  /*80b0*/  FFMA.FTZ R2, R162, c[0x0][0x2d0], -R149 ;  /* 0x0000b400a2027a23 */ /* 0x002fe80000010895 */
[----:B------:R1:W-:Y:S01]  /*80c0*/  MUFU.EX2 R98, R2 ;  /* 0x0000000200627308 */ /* 0x0003e20000000800 */
[C---:B------:R-:W-:Y:S02]  /*80d0*/  FMUL.FTZ R46, R0.reuse, R130 ;  /* 0x00000082002e7220 */ /* 0x040fe40000410000 */
[----:B------:R-:W-:Y:S02]  /*80e0*/  FMUL.FTZ R47, R0, R131 ;  /* 0x00000083002f7220 */ /* 0x000fe40000410000 */
[--C-:B------:R-:W-:Y:S02]  /*80f0*/  FFMA.FTZ R92, R92, c[0x0][0x2d0], -R148.reuse ;  /* 0x0000b4005c5c7a23 */ /* 0x100fe40000010894 */
[----:B------:R-:W-:Y:S02]  /*8100*/  FFMA.FTZ R94, R94, c[0x0][0x2d0], -R148 ;  /* 0x0000b4005e5e7a23 */ /* 0x000fe40000010894 */
[C---:B------:R-:W-:Y:S01]  /*8110*/  FMUL.FTZ R65, R3.reuse, R113 ;  /* 0x0000007103417220 */ /* 0x040fe20000410000 */
[C---:B-----5:R-:W-:Y:S03]  /*8120*/  HMMA.16816.F32 R44, R144.reuse, R52, R44 ;  /* 0x00000034902c723c */ /* 0x060fe6000000182c */
[----:B------:R-:W-:Y:S02]  /*8130*/  IMAD.MOV.U32 R113, RZ, RZ, R90 ;  /* 0x000000ffff717224 */ /* 0x000fe400078e005a */
[C---:B------:R-:W-:Y:S02]  /*8140*/  FMUL.FTZ R66, R0.reuse, R114 ;  /* 0x0000007200427220 */ /* 0x040fe40000410000 */
[----:B------:R-:W-:Y:S01]  /*8150*/  FMUL.FTZ R53, R3, R105 ;  /* 0x0000006903357220 */ /* 0x000fe20000410000 */
[C---:B------:R-:W-:Y:S04]  /*8160*/  HMMA.16816.F32 R48, R144.reuse, R54, R48 ;  /* 0x000000369030723c */ /* 0x040fe80000001830 */
[----:B------:R-:W-:Y:S02]  /*8170*/  IMAD.MOV.U32 R105, RZ, RZ, R245 ;  /* 0x000000ffff697224 */ /* 0x000fe400078e00f5 */
[----:B-1----:R-:W-:Y:S02]  /*8180*/  FFMA.FTZ R2, R163, c[0x0][0x2d0], -R149 ;  /* 0x0000b400a3027a23 */ /* 0x002fe40000010895 */
[C---:B------:R-:W-:Y:S02]  /*8190*/  FMUL.FTZ R54, R0.reuse, R106 ;  /* 0x0000006a00367220 */ /* 0x040fe40000410000 */
[----:B------:R1:W5:Y:S02]  /*81a0*/  MUFU.EX2 R103, R2 ;  /* 0x0000000200677308 */ /* 0x0003640000000800 */
[----:B------:R-:W-:Y:S02]  /*81b0*/  IMAD.MOV.U32 R106, RZ, RZ, R244 ;  /* 0x000000ffff6a7224 */ /* 0x000fe400078e00f4 */
[C---:B------:R-:W-:Y:S02]  /*81c0*/  FMUL.FTZ R52, R3.reuse, R104 ;  /* 0x0000006803347220 */ /* 0x040fe40000410000 */
[----:B------:R-:W-:Y:S02]  /*81d0*/  IMAD.MOV.U32 R104, RZ, RZ, R57 ;  /* 0x000000ffff687224 */ /* 0x000fe400078e0039 */
[C---:B------:R-:W-:Y:S02]  /*81e0*/  FMUL.FTZ R57, R3.reuse, R109 ;  /* 0x0000006d03397220 */ /* 0x040fe40000410000 */
[----:B------:R-:W-:Y:S02]  /*81f0*/  FMUL.FTZ R55, R0, R107 ;  /* 0x0000006b00377220 */ /* 0x000fe40000410000 */
[----:B------:R-:W-:Y:S02]  /*8200*/  IMAD.MOV.U32 R114, RZ, RZ, R89 ;  /* 0x000000ffff727224 */ /* 0x000fe400078e0059 */
[----:B------:R-:W-:Y:S02]  /*8210*/  FFMA.FTZ R118, R118, c[0x0][0x2d0], -R149 ;  /* 0x0000b40076767a23 */ /* 0x000fe40000010895 */
[----:B------:R-:W-:Y:S01]  /*8220*/  IMAD.MOV.U32 R154, RZ, RZ, R67 ;  /* 0x000000ffff9a7224 */ /* 0x000fe200078e0043 */
[C---:B---3--:R-:W-:Y:S03]  /*8230*/  HMMA.16816.F32 R52, R144.reuse, R60, R52 ;  /* 0x0000003c9034723c */ /* 0x048fe60000001834 */
[----:B------:R-:W-:Y:S01]  /*8240*/  FMUL.FTZ R67, R0, R115 ;  /* 0x0000007300437220 */ /* 0x000fe20000410000 */
[----:B------:R-:W-:Y:S01]  /*8250*/  MUFU.EX2 R118, R118 ;  /* 0x0000007600767308 */ /* 0x000fe20000000800 */
[----:B-1----:R-:W-:Y:S03]  /*8260*/  FFMA.FTZ R2, R168, c[0x0][0x2d0], -R148 ;  /* 0x0000b400a8027a23 */ /* 0x002fe60000010894 */
[C---:B------:R-:W-:Y:S04]  /*8270*/  HMMA.16816.F32 R56, R144.reuse, R62, R56 ;  /* 0x0000003e9038723c */ /* 0x040fe80000001838 */
[C---:B------:R-:W-:Y:S02]  /*8280*/  FMUL.FTZ R60, R3.reuse, R132 ;  /* 0x00000084033c7220 */ /* 0x040fe40000410000 */
[----:B------:R1:W-:Y:S01]  /*8290*/  MUFU.EX2 R101, R2 ;  /* 0x0000000200657308 */ /* 0x0003e20000000800 */
[----:B------:R-:W-:Y:S02]  /*82a0*/  FMUL.FTZ R61, R3, R133 ;  /* 0x00000085033d7220 */ /* 0x000fe40000410000 */
[C---:B------:R-:W-:Y:S03]  /*82b0*/  FMUL.FTZ R62, R0.reuse, R134 ;  /* 0x00000086003e7220 */ /* 0x040fe60000410000 */
[----:B------:R-:W-:Y:S02]  /*82c0*/  FMUL.FTZ R63, R0, R135 ;  /* 0x00000087003f7220 */ /* 0x000fe40000410000 */
[----:B------:R-:W-:Y:S02]  /*82d0*/  IMAD.MOV.U32 R132, RZ, RZ, R97 ;  /* 0x000000ffff847224 */ /* 0x000fe400078e0061 */
[----:B------:R-:W-:Y:S01]  /*82e0*/  IMAD.MOV.U32 R97, RZ, RZ, R96 ;  /* 0x000000ffff617224 */ /* 0x000fe200078e0060 */
[----:B------:R-:W-:Y:S01]  /*82f0*/  MOV R96, R153 ;  /* 0x0000009900607202 */ /* 0x000fe20000000f00 */
[----:B------:R-:W-:Y:S01]  /*8300*/  IMAD.MOV.U32 R153, RZ, RZ, R95 ;  /* 0x000000ffff997224 */ /* 0x000fe200078e005f */
[C---:B------:R-:W-:Y:S01]  /*8310*/  HMMA.16816.F32 R60, R144.reuse, R68, R60 ;  /* 0x00000044903c723c */ /* 0x040fe2000000183c */
[----:B------:R-:W4:Y:S02]  /*8320*/  LDL.LU R95, [R1+0x10] ;  /* 0x00001000015f7983 */ /* 0x000f240000300800 */
[----:B------:R-:W-:Y:S02]  /*8330*/  FFMA.FTZ R97, R97, c[0x0][0x2d0], -R148 ;  /* 0x0000b40061617a23 */ /* 0x000fe40000010894 */
[----:B------:R-:W-:Y:S02]  /*8340*/  IMAD.MOV.U32 R134, RZ, RZ, R104 ;  /* 0x000000ffff867224 */ /* 0x000fe400078e0068 */
[----:B------:R-:W-:Y:S01]  /*8350*/  F2FP.PACK_AB R68, R122, R123 ;  /* 0x0000007b7a44723e */ /* 0x000fe200000000ff */
[----:B------:R-:W-:Y:S04]  /*8360*/  HMMA.16816.F32 R64, R144, R70, R64 ;  /* 0x000000469040723c */ /* 0x000fe80000001840 */
[----:B-1----:R-:W-:Y:S01]  /*8370*/  FFMA.FTZ R2, R169, c[0x0][0x2d0], -R148 ;  /* 0x0000b400a9027a23 */ /* 0x002fe20000010894 */
[----:B------:R-:W-:Y:S01]  /*8380*/  F2FP.PACK_AB R69, R120, R121 ;  /* 0x000000797845723e */ /* 0x000fe200000000ff */
[----:B------:R-:W-:Y:S01]  /*8390*/  IMAD.MOV.U32 R133, RZ, RZ, R154 ;  /* 0x000000ffff857224 */ /* 0x000fe200078e009a */
[----:B----4-:R-:W-:Y:S01]  /*83a0*/  F2FP.PACK_AB R70, R99, R102 ;  /* 0x000000666346723e */ /* 0x010fe200000000ff */
[----:B------:R1:W4:Y:S01]  /*83b0*/  MUFU.EX2 R251, R2 ;  /* 0x0000000200fb7308 */ /* 0x0003220000000800 */
[----:B-----5:R-:W-:Y:S03]  /*83c0*/  F2FP.PACK_AB R71, R103, R98 ;  /* 0x000000626747723e */ /* 0x020fe600000000ff */
[----:B------:R-:W-:Y:S02]  /*83d0*/  FFMA.FTZ R146, R132, c[0x0][0x2d0], -R148 ;  /* 0x0000b40084927a23 */ /* 0x000fe40000010894 */
[----:B------:R-:W-:Y:S02]  /*83e0*/  IMAD.MOV.U32 R132, RZ, RZ, R88 ;  /* 0x000000ffff847224 */ /* 0x000fe400078e0058 */
[C---:B------:R-:W-:Y:S02]  /*83f0*/  HMMA.16816.F32 R4, R68.reuse, R72, R4 ;  /* 0x000000484404723c */ /* 0x040fe40000001804 */
[----:B------:R-:W-:Y:S03]  /*8400*/  MUFU.EX2 R146, R146 ;  /* 0x0000009200927308 */ /* 0x000fe60000000800 */
[----:B------:R-:W-:Y:S02]  /*8410*/  FFMA.FTZ R147, R133, c[0x0][0x2d0], -R148 ;  /* 0x0000b40085937a23 */ /* 0x000fe40000010894 */
[----:B------:R-:W-:Y:S01]  /*8420*/  IMAD.MOV.U32 R133, RZ, RZ, R96 ;  /* 0x000000ffff857224 */ /* 0x000fe200078e0060 */
[C---:B------:R-:W-:Y:S01]  /*8430*/  HMMA.16816.F32 R8, R68.reuse, R74, R8 ;  /* 0x0000004a4408723c */ /* 0x040fe20000001808 */
[----:B------:R-:W5:Y:S03]  /*8440*/  LDSM.16.MT88.4 R72, [R200+0x4800] ;  /* 0x00480000c848783b */ /* 0x000f660000004200 */
[----:B------:R-:W-:Y:S01]  /*8450*/  IMAD.MOV.U32 R96, RZ, RZ, R153 ;  /* 0x000000ffff607224 */ /* 0x000fe200078e0099 */
[----:B------:R-:W-:Y:S03]  /*8460*/  MUFU.EX2 R147, R147 ;  /* 0x0000009300937308 */ /* 0x000fe60000000800 */
[C---:B------:R-:W-:Y:S04]  /*8470*/  HMMA.16816.F32 R12, R68.reuse, R76, R12 ;  /* 0x0000004c440c723c */ /* 0x040fe8000000180c */
[--C-:B-1----:R-:W-:Y:S04]  /*8480*/  FFMA.FTZ R2, R170, c[0x0][0x2d0], -R149.reuse ;  /* 0x0000b400aa027a23 */ /* 0x102fe80000010895 */
[C---:B------:R-:W-:Y:S01]  /*8490*/  HMMA.16816.F32 R16, R68.reuse, R78, R16 ;  /* 0x0000004e4410723c */ /* 0x040fe20000001810 */
[----:B------:R1:W-:Y:S01]  /*84a0*/  MUFU.EX2 R100, R2 ;  /* 0x0000000200647308 */ /* 0x0003e20000000800 */
[----:B------:R-:W4:Y:S06]  /*84b0*/  LDSM.16.MT88.4 R76, [R204+0x4800] ;  /* 0x00480000cc4c783b */ /* 0x000f2c0000004200 */
[C---:B------:R-:W-:Y:S08]  /*84c0*/  HMMA.16816.F32 R20, R68.reuse, R80, R20 ;  /* 0x000000504414723c */ /* 0x040ff00000001814 */
[C---:B------:R-:W-:Y:S01]  /*84d0*/  HMMA.16816.F32 R24, R68.reuse, R82, R24 ;  /* 0x000000524418723c */ /* 0x040fe20000001818 */
[----:B------:R-:W4:Y:S07]  /*84e0*/  LDSM.16.MT88.4 R80, [R203+0x4800] ;  /* 0x00480000cb50783b */ /* 0x000f2e0000004200 */
[C---:B------:R-:W-:Y:S04]  /*84f0*/  HMMA.16816.F32 R28, R68.reuse, R84, R28 ;  /* 0x00000054441c723c */ /* 0x040fe8000000181c */
[--C-:B-1----:R-:W-:Y:S04]  /*8500*/  FFMA.FTZ R2, R193, c[0x0][0x2d0], -R149.reuse ;  /* 0x0000b400c1027a23 */ /* 0x102fe80000010895 */
[C---:B------:R-:W-:Y:S01]  /*8510*/  HMMA.16816.F32 R32, R68.reuse, R86, R32 ;  /* 0x000000564420723c */ /* 0x040fe20000001820 */
[----:B------:R1:W1:Y:S01]  /*8520*/  MUFU.EX2 R245, R2 ;  /* 0x0000000200f57308 */ /* 0x0002620000000800 */
[----:B------:R-:W1:Y:S06]  /*8530*/  LDSM.16.MT88.4 R84, [R206+0x4800] ;  /* 0x00480000ce54783b */ /* 0x000e6c0000004200 */
[C---:B-----5:R-:W-:Y:S08]  /*8540*/  HMMA.16816.F32 R36, R68.reuse, R72, R36 ;  /* 0x000000484424723c */ /* 0x060ff00000001824 */
[C---:B------:R-:W-:Y:S01]  /*8550*/  HMMA.16816.F32 R40, R68.reuse, R74, R40 ;  /* 0x0000004a4428723c */ /* 0x040fe20000001828 */
[----:B------:R-:W5:Y:S07]  /*8560*/  LDSM.16.MT88.4 R72, [R200+0x1000] ;  /* 0x00100000c848783b */ /* 0x000f6e0000004200 */
[C---:B----4-:R-:W-:Y:S04]  /*8570*/  HMMA.16816.F32 R44, R68.reuse, R76, R44 ;  /* 0x0000004c442c723c */ /* 0x050fe8000000182c */
[--C-:B-1----:R-:W-:Y:S04]  /*8580*/  FFMA.FTZ R2, R171, c[0x0][0x2d0], -R148.reuse ;  /* 0x0000b400ab027a23 */ /* 0x102fe80000010894 */
[C---:B------:R-:W-:Y:S01]  /*8590*/  HMMA.16816.F32 R48, R68.reuse, R78, R48 ;  /* 0x0000004e4430723c */ /* 0x040fe20000001830 */
[----:B------:R1:W-:Y:S01]  /*85a0*/  MUFU.EX2 R244, R2 ;  /* 0x0000000200f47308 */ /* 0x0003e20000000800 */
[----:B------:R-:W4:Y:S06]  /*85b0*/  LDSM.16.MT88.4 R76, [R204+0x1000] ;  /* 0x00100000cc4c783b */ /* 0x000f2c0000004200 */
[C---:B------:R-:W-:Y:S08]  /*85c0*/  HMMA.16816.F32 R52, R68.reuse, R80, R52 ;  /* 0x000000504434723c */ /* 0x040ff00000001834 */
[C---:B------:R-:W-:Y:S01]  /*85d0*/  HMMA.16816.F32 R56, R68.reuse, R82, R56 ;  /* 0x000000524438723c */ /* 0x040fe20000001838 */
[----:B------:R-:W2:Y:S07]  /*85e0*/  LDSM.16.MT88.4 R80, [R203+0x1000] ;  /* 0x00100000cb50783b */ /* 0x000eae0000004200 */
[C---:B------:R-:W-:Y:S04]  /*85f0*/  HMMA.16816.F32 R60, R68.reuse, R84, R60 ;  /* 0x00000054443c723c */ /* 0x040fe8000000183c */
[--C-:B-1----:R-:W-:Y:S02]  /*8600*/  FFMA.FTZ R2, R194, c[0x0][0x2d0], -R148.reuse ;  /* 0x0000b400c2027a23 */ /* 0x102fe40000010894 */
[----:B------:R-:W3:Y:S02]  /*8610*/  LDL R194, [R1+0x2c] ;  /* 0x00002c0001c27983 */ /* 0x000ee40000100800 */
[----:B------:R-:W-:Y:S01]  /*8620*/  HMMA.16816.F32 R64, R68, R86, R64 ;  /* 0x000000564440723c */ /* 0x000fe20000001840 */
[----:B------:R1:W1:Y:S01]  /*8630*/  MUFU.EX2 R193, R2 ;  /* 0x0000000200c17308 */ /* 0x0002620000000800 */
[----:B------:R-:W2:Y:S05]  /*8640*/  LDSM.16.MT88.4 R84, [R206+0x1000] ;  /* 0x00100000ce54783b */ /* 0x000eaa0000004200 */
[----:B------:R-:W-:Y:S02]  /*8650*/  F2FP.PACK_AB R68, R251, R101 ;  /* 0x00000065fb44723e */ /* 0x000fe400000000ff */
[----:B------:R-:W-:Y:S03]  /*8660*/  F2FP.PACK_AB R69, R245, R100 ;  /* 0x00000064f545723e */ /* 0x000fe600000000ff */
[--C-:B-1----:R-:W-:Y:S01]  /*8670*/  FFMA.FTZ R2, R195, c[0x0][0x2d0], -R149.reuse ;  /* 0x0000b400c3027a23 */ /* 0x102fe20000010895 */
[----:B------:R-:W-:Y:S03]  /*8680*/  F2FP.PACK_AB R70, R193, R244 ;  /* 0x000000f4c146723e */ /* 0x000fe600000000ff */
[----:B------:R1:W-:Y:S02]  /*8690*/  MUFU.EX2 R111, R2 ;  /* 0x00000002006f7308 */ /* 0x0003e40000000800 */
[----:B-1----:R-:W-:Y:S08]  /*86a0*/  FFMA.FTZ R2, R196, c[0x0][0x2d0], -R149 ;  /* 0x0000b400c4027a23 */ /* 0x002ff00000010895 */
[----:B------:R1:W1:Y:S01]  /*86b0*/  MUFU.EX2 R110, R2 ;  /* 0x00000002006e7308 */ /* 0x0002620000000800 */
[----:B--2---:R-:W-:Y:S02]  /*86c0*/  FFMA.FTZ R3, R3, R112, R243 ;  /* 0x0000007003037223 */ /* 0x004fe400000100f3 */
[----:B------:R-:W-:Y:S02]  /*86d0*/  IMAD.MOV.U32 R112, RZ, RZ, R91 ;  /* 0x000000ffff707224 */ /* 0x000fe400078e005b */
[----:B------:R-:W-:Y:S01]  /*86e0*/  LDSM.16.MT88.4 R88, [R200+0x6800] ;  /* 0x00680000c858783b */ /* 0x000fe20000004200 */
[----:B------:R-:W-:Y:S02]  /*86f0*/  FADD.FTZ R3, R246, R3 ;  /* 0x00000003f6037221 */ /* 0x000fe40000010000 */
[--C-:B-1----:R-:W-:Y:S01]  /*8700*/  FFMA.FTZ R2, R198, c[0x0][0x2d0], -R148.reuse ;  /* 0x0000b400c6027a23 */ /* 0x102fe20000010894 */
[----:B------:R-:W-:Y:S03]  /*8710*/  F2FP.PACK_AB R71, R110, R111 ;  /* 0x0000006f6e47723e */ /* 0x000fe600000000ff */
[----:B------:R1:W-:Y:S04]  /*8720*/  MUFU.EX2 R109, R2 ;  /* 0x00000002006d7308 */ /* 0x0003e80000000800 */
[C---:B-----5:R-:W-:Y:S08]  /*8730*/  HMMA.16816.F32 R4, R68.reuse, R72, R4 ;  /* 0x000000484404723c */ /* 0x060ff00000001804 */
[C---:B------:R-:W-:Y:S01]  /*8740*/  HMMA.16816.F32 R8, R68.reuse, R74, R8 ;  /* 0x0000004a4408723c */ /* 0x040fe20000001808 */
[----:B------:R-:W2:Y:S07]  /*8750*/  LDSM.16.MT88.4 R72, [R200+0x5000] ;  /* 0x00500000c848783b */ /* 0x000eae0000004200 */
[C---:B----4-:R-:W-:Y:S04]  /*8760*/  HMMA.16816.F32 R12, R68.reuse, R76, R12 ;  /* 0x0000004c440c723c */ /* 0x050fe8000000180c */
[----:B-1----:R-:W-:Y:S04]  /*8770*/  FFMA.FTZ R2, R197, c[0x0][0x2d0], -R148 ;  /* 0x0000b400c5027a23 */ /* 0x002fe80000010894 */
[C---:B------:R-:W-:Y:S01]  /*8780*/  HMMA.16816.F32 R16, R68.reuse, R78, R16 ;  /* 0x0000004e4410723c */ /* 0x040fe20000001810 */
[----:B------:R1:W4:Y:S01]  /*8790*/  MUFU.EX2 R171, R2 ;  /* 0x0000000200ab7308 */ /* 0x0003220000000800 */
[----:B------:R-:W5:Y:S06]  /*87a0*/  LDSM.16.MT88.4 R76, [R204+0x5000] ;  /* 0x00500000cc4c783b */ /* 0x000f6c0000004200 */
[C---:B------:R-:W-:Y:S08]  /*87b0*/  HMMA.16816.F32 R20, R68.reuse, R80, R20 ;  /* 0x000000504414723c */ /* 0x040ff00000001814 */
[C---:B------:R-:W-:Y:S01]  /*87c0*/  HMMA.16816.F32 R24, R68.reuse, R82, R24 ;  /* 0x000000524418723c */ /* 0x040fe20000001818 */
[----:B------:R-:W4:Y:S07]  /*87d0*/  LDSM.16.MT88.4 R80, [R203+0x5000] ;  /* 0x00500000cb50783b */ /* 0x000f2e0000004200 */
[C---:B------:R-:W-:Y:S04]  /*87e0*/  HMMA.16816.F32 R28, R68.reuse, R84, R28 ;  /* 0x00000054441c723c */ /* 0x040fe8000000181c */
[--C-:B-1----:R-:W-:Y:S04]  /*87f0*/  FFMA.FTZ R2, R199, c[0x0][0x2d0], -R149.reuse ;  /* 0x0000b400c7027a23 */ /* 0x102fe80000010895 */
[C---:B------:R-:W-:Y:S01]  /*8800*/  HMMA.16816.F32 R32, R68.reuse, R86, R32 ;  /* 0x000000564420723c */ /* 0x040fe20000001820 */
[----:B------:R1:W-:Y:S01]  /*8810*/  MUFU.EX2 R108, R2 ;  /* 0x00000002006c7308 */ /* 0x0003e20000000800 */
[----:B------:R-:W4:Y:S06]  /*8820*/  LDSM.16.MT88.4 R84, [R206+0x5000] ;  /* 0x00500000ce54783b */ /* 0x000f2c0000004200 */
[C---:B--2---:R-:W-:Y:S04]  /*8830*/  HMMA.16816.F32 R36, R68.reuse, R72, R36 ;  /* 0x000000484424723c */ /* 0x044fe80000001824 */
[----:B------:R-:W-:Y:S02]  /*8840*/  FFMA.FTZ R95, R0, R95, R150 ;  /* 0x0000005f005f7223 */ /* 0x000fe40000010096 */
[--C-:B------:R-:W-:Y:S02]  /*8850*/  FFMA.FTZ R0, R133, c[0x0][0x2d0], -R149.reuse ;  /* 0x0000b40085007a23 */ /* 0x100fe40000010895 */
[C---:B------:R-:W-:Y:S01]  /*8860*/  HMMA.16816.F32 R40, R68.reuse, R74, R40 ;  /* 0x0000004a4428723c */ /* 0x040fe20000001828 */
[----:B------:R-:W2:Y:S01]  /*8870*/  LDSM.16.MT88.4 R72, [R200+0x1800] ;  /* 0x00180000c848783b */ /* 0x000ea20000004200 */
[----:B------:R-:W-:Y:S06]  /*8880*/  MUFU.EX2 R133, R93 ;  /* 0x0000005d00857308 */ /* 0x000fec0000000800 */
[C---:B-----5:R-:W-:Y:S04]  /*8890*/  HMMA.16816.F32 R44, R68.reuse, R76, R44 ;  /* 0x0000004c442c723c */ /* 0x060fe8000000182c */
[--C-:B-1----:R-:W-:Y:S01]  /*88a0*/  FFMA.FTZ R2, R232, c[0x0][0x2d0], -R149.reuse ;  /* 0x0000b400e8027a23 */ /* 0x102fe20000010895 */
[----:B------:R1:W-:Y:S03]  /*88b0*/  MUFU.EX2 R135, R0 ;  /* 0x0000000000877308 */ /* 0x0003e60000000800 */
[C---:B------:R-:W-:Y:S01]  /*88c0*/  HMMA.16816.F32 R48, R68.reuse, R78, R48 ;  /* 0x0000004e4430723c */ /* 0x040fe20000001830 */
[----:B------:R-:W5:Y:S06]  /*88d0*/  LDSM.16.MT88.4 R76, [R204+0x1800] ;  /* 0x00180000cc4c783b */ /* 0x000f6c0000004200 */
[----:B------:R2:W2:Y:S01]  /*88e0*/  MUFU.EX2 R170, R2 ;  /* 0x0000000200aa7308 */ /* 0x0004a20000000800 */
[C---:B----4-:R-:W-:Y:S08]  /*88f0*/  HMMA.16816.F32 R52, R68.reuse, R80, R52 ;  /* 0x000000504434723c */ /* 0x050ff00000001834 */
[C---:B------:R-:W-:Y:S01]  /*8900*/  HMMA.16816.F32 R56, R68.reuse, R82, R56 ;  /* 0x000000524438723c */ /* 0x040fe20000001838 */
[----:B------:R-:W4:Y:S03]  /*8910*/  LDSM.16.MT88.4 R80, [R203+0x1800] ;  /* 0x00180000cb50783b */ /* 0x000f260000004200 */
[--C-:B-1----:R-:W-:Y:S02]  /*8920*/  FFMA.FTZ R0, R151, c[0x0][0x2d0], -R149.reuse ;  /* 0x0000b40097007a23 */ /* 0x102fe40000010895 */
[----:B------:R-:W-:Y:S02]  /*8930*/  MUFU.EX2 R151, R94 ;  /* 0x0000005e00977308 */ /* 0x000fe40000000800 */
[C---:B------:R-:W-:Y:S04]  /*8940*/  HMMA.16816.F32 R60, R68.reuse, R84, R60 ;  /* 0x00000054443c723c */ /* 0x040fe8000000183c */
[--C-:B--2---:R-:W-:Y:S04]  /*8950*/  FFMA.FTZ R2, R230, c[0x0][0x2d0], -R148.reuse ;  /* 0x0000b400e6027a23 */ /* 0x104fe80000010894 */
[----:B------:R-:W-:Y:S01]  /*8960*/  HMMA.16816.F32 R64, R68, R86, R64 ;  /* 0x000000564440723c */ /* 0x000fe20000001840 */
[----:B------:R-:W1:Y:S01]  /*8970*/  LDSM.16.MT88.4 R84, [R206+0x1800] ;  /* 0x00180000ce54783b */ /* 0x000e620000004200 */
[----:B------:R2:W-:Y:S05]  /*8980*/  MUFU.EX2 R169, R2 ;  /* 0x0000000200a97308 */ /* 0x0005ea0000000800 */
[----:B------:R-:W-:Y:S02]  /*8990*/  F2FP.PACK_AB R68, R171, R109 ;  /* 0x0000006dab44723e */ /* 0x000fe400000000ff */
[----:B------:R-:W-:Y:S03]  /*89a0*/  F2FP.PACK_AB R69, R170, R108 ;  /* 0x0000006caa45723e */ /* 0x000fe600000000ff */
[--C-:B--2---:R-:W-:Y:S04]  /*89b0*/  FFMA.FTZ R2, R231, c[0x0][0x2d0], -R148.reuse ;  /* 0x0000b400e7027a23 */ /* 0x104fe80000010894 */
[----:B------:R2:W1:Y:S02]  /*89c0*/  MUFU.EX2 R168, R2 ;  /* 0x0000000200a87308 */ /* 0x0004640000000800 */
[--C-:B--2---:R-:W-:Y:S01]  /*89d0*/  FFMA.FTZ R2, R233, c[0x0][0x2d0], -R149.reuse ;  /* 0x0000b400e9027a23 */ /* 0x104fe20000010895 */
[----:B-1----:R-:W-:Y:S07]  /*89e0*/  F2FP.PACK_AB R70, R168, R169 ;  /* 0x000000a9a846723e */ /* 0x002fee00000000ff */
[----:B------:R1:W-:Y:S02]  /*89f0*/  MUFU.EX2 R163, R2 ;  /* 0x0000000200a37308 */ /* 0x0003e40000000800 */
[----:B-1----:R-:W-:Y:S08]  /*8a00*/  FFMA.FTZ R2, R234, c[0x0][0x2d0], -R149 ;  /* 0x0000b400ea027a23 */ /* 0x002ff00000010895 */
[----:B------:R1:W2:Y:S01]  /*8a10*/  MUFU.EX2 R162, R2 ;  /* 0x0000000200a27308 */ /* 0x0002a20000000800 */
[----:B---3--:R-:W-:Y:S01]  /*8a20*/  ISETP.GT.AND P0, PT, R192, R194, PT ;  /* 0x000000c2c000720c */ /* 0x008fe20003f04270 */
[----:B------:R-:W-:Y:S02]  /*8a30*/  IMAD.MOV.U32 R192, RZ, RZ, R229 ;  /* 0x000000ffffc07224 */ /* 0x000fe400078e00e5 */
[--C-:B-1----:R-:W-:Y:S01]  /*8a40*/  FFMA.FTZ R2, R235, c[0x0][0x2d0], -R148.reuse ;  /* 0x0000b400eb027a23 */ /* 0x102fe20000010894 */
[----:B--2---:R-:W-:Y:S05]  /*8a50*/  F2FP.PACK_AB R71, R162, R163 ;  /* 0x000000a3a247723e */ /* 0x004fea00000000ff */
[----:B------:R1:W-:Y:S02]  /*8a60*/  MUFU.EX2 R160, R2 ;  /* 0x0000000200a07308 */ /* 0x0003e40000000800 */
[C---:B------:R-:W-:Y:S08]  /*8a70*/  HMMA.16816.F32 R4, R68.reuse, R72, R4 ;  /* 0x000000484404723c */ /* 0x040ff00000001804 */
[C---:B------:R-:W-:Y:S01]  /*8a80*/  HMMA.16816.F32 R8, R68.reuse, R74, R8 ;  /* 0x0000004a4408723c */ /* 0x040fe20000001808 */
[----:B------:R-:W2:Y:S07]  /*8a90*/  LDSM.16.MT88.4 R72, [R200+0x5800] ;  /* 0x00580000c848783b */ /* 0x000eae0000004200 */
[C---:B-----5:R-:W-:Y:S04]  /*8aa0*/  HMMA.16816.F32 R12, R68.reuse, R76, R12 ;  /* 0x0000004c440c723c */ /* 0x060fe8000000180c */
[--C-:B-1----:R-:W-:Y:S04]  /*8ab0*/  FFMA.FTZ R2, R236, c[0x0][0x2d0], -R148.reuse ;  /* 0x0000b400ec027a23 */ /* 0x102fe80000010894 */
[C---:B------:R-:W-:Y:S01]  /*8ac0*/  HMMA.16816.F32 R16, R68.reuse, R78, R16 ;  /* 0x0000004e4410723c */ /* 0x040fe20000001810 */
[----:B------:R1:W3:Y:S01]  /*8ad0*/  MUFU.EX2 R161, R2 ;  /* 0x0000000200a17308 */ /* 0x0002e20000000800 */
[----:B------:R-:W5:Y:S06]  /*8ae0*/  LDSM.16.MT88.4 R76, [R204+0x5800] ;  /* 0x00580000cc4c783b */ /* 0x000f6c0000004200 */
[C---:B----4-:R-:W-:Y:S08]  /*8af0*/  HMMA.16816.F32 R20, R68.reuse, R80, R20 ;  /* 0x000000504414723c */ /* 0x050ff00000001814 */
[C---:B------:R-:W-:Y:S01]  /*8b00*/  HMMA.16816.F32 R24, R68.reuse, R82, R24 ;  /* 0x000000524418723c */ /* 0x040fe20000001818 */
[----:B------:R-:W4:Y:S07]  /*8b10*/  LDSM.16.MT88.4 R80, [R203+0x5800] ;  /* 0x00580000cb50783b */ /* 0x000f2e0000004200 */
[C---:B------:R-:W-:Y:S04]  /*8b20*/  HMMA.16816.F32 R28, R68.reuse, R84, R28 ;  /* 0x00000054441c723c */ /* 0x040fe8000000181c */
[--C-:B-1----:R-:W-:Y:S04]  /*8b30*/  FFMA.FTZ R2, R237, c[0x0][0x2d0], -R149.reuse ;  /* 0x0000b400ed027a23 */ /* 0x102fe80000010895 */
[C---:B------:R-:W-:Y:S01]  /*8b40*/  HMMA.16816.F32 R32, R68.reuse, R86, R32 ;  /* 0x000000564420723c */ /* 0x040fe20000001820 */
[----:B------:R1:W-:Y:S01]  /*8b50*/  MUFU.EX2 R130, R2 ;  /* 0x0000000200827308 */ /* 0x0003e20000000800 */
[----:B------:R-:W3:Y:S06]  /*8b60*/  LDSM.16.MT88.4 R84, [R206+0x5800] ;  /* 0x00580000ce54783b */ /* 0x000eec0000004200 */
[C---:B--2---:R-:W-:Y:S08]  /*8b70*/  HMMA.16816.F32 R36, R68.reuse, R72, R36 ;  /* 0x000000484424723c */ /* 0x044ff00000001824 */
[C---:B------:R-:W-:Y:S01]  /*8b80*/  HMMA.16816.F32 R40, R68.reuse, R74, R40 ;  /* 0x0000004a4428723c */ /* 0x040fe20000001828 */
[----:B------:R-:W2:Y:S07]  /*8b90*/  LDSM.16.MT88.4 R72, [R200+0x2000] ;  /* 0x00200000c848783b */ /* 0x000eae0000004200 */
[C---:B-----5:R-:W-:Y:S04]  /*8ba0*/  HMMA.16816.F32 R44, R68.reuse, R76, R44 ;  /* 0x0000004c442c723c */ /* 0x060fe8000000182c */
[--C-:B-1----:R-:W-:Y:S04]  /*8bb0*/  FFMA.FTZ R2, R240, c[0x0][0x2d0], -R149.reuse ;  /* 0x0000b400f0027a23 */ /* 0x102fe80000010895 */
[C---:B------:R-:W-:Y:S01]  /*8bc0*/  HMMA.16816.F32 R48, R68.reuse, R78, R48 ;  /* 0x0000004e4430723c */ /* 0x040fe20000001830 */
[----:B------:R1:W5:Y:S01]  /*8bd0*/  MUFU.EX2 R131, R2 ;  /* 0x0000000200837308 */ /* 0x0003620000000800 */
[----:B------:R-:W2:Y:S06]  /*8be0*/  LDSM.16.MT88.4 R76, [R204+0x2000] ;  /* 0x00200000cc4c783b */ /* 0x000eac0000004200 */
[C---:B----4-:R-:W-:Y:S08]  /*8bf0*/  HMMA.16816.F32 R52, R68.reuse, R80, R52 ;  /* 0x000000504434723c */ /* 0x050ff00000001834 */
[C---:B------:R-:W-:Y:S01]  /*8c00*/  HMMA.16816.F32 R56, R68.reuse, R82, R56 ;  /* 0x000000524438723c */ /* 0x040fe20000001838 */
[----:B------:R-:W4:Y:S07]  /*8c10*/  LDSM.16.MT88.4 R80, [R203+0x2000] ;  /* 0x00200000cb50783b */ /* 0x000f2e0000004200 */
[C---:B---3--:R-:W-:Y:S04]  /*8c20*/  HMMA.16816.F32 R60, R68.reuse, R84, R60 ;  /* 0x00000054443c723c */ /* 0x048fe8000000183c */
[--C-:B-1----:R-:W-:Y:S04]  /*8c30*/  FFMA.FTZ R2, R238, c[0x0][0x2d0], -R148.reuse ;  /* 0x0000b400ee027a23 */ /* 0x102fe80000010894 */
[----:B------:R-:W-:Y:S01]  /*8c40*/  HMMA.16816.F32 R64, R68, R86, R64 ;  /* 0x000000564440723c */ /* 0x000fe20000001840 */
[----:B------:R1:W-:Y:S01]  /*8c50*/  MUFU.EX2 R129, R2 ;  /* 0x0000000200817308 */ /* 0x0003e20000000800 */
[----:B------:R-:W3:Y:S05]  /*8c60*/  LDSM.16.MT88.4 R84, [R206+0x2000] ;  /* 0x00200000ce54783b */ /* 0x000eea0000004200 */
[----:B------:R-:W-:Y:S02]  /*8c70*/  F2FP.PACK_AB R68, R161, R160 ;  /* 0x000000a0a144723e */ /* 0x000fe400000000ff */
[----:B-----5:R-:W-:Y:S03]  /*8c80*/  F2FP.PACK_AB R69, R131, R130 ;  /* 0x000000828345723e */ /* 0x020fe600000000ff */
[--C-:B-1----:R-:W-:Y:S04]  /*8c90*/  FFMA.FTZ R2, R239, c[0x0][0x2d0], -R148.reuse ;  /* 0x0000b400ef027a23 */ /* 0x102fe80000010894 */
[----:B------:R1:W5:Y:S02]  /*8ca0*/  MUFU.EX2 R159, R2 ;  /* 0x00000002009f7308 */ /* 0x0003640000000800 */
[--C-:B-1----:R-:W-:Y:S01]  /*8cb0*/  FFMA.FTZ R2, R241, c[0x0][0x2d0], -R149.reuse ;  /* 0x0000b400f1027a23 */ /* 0x102fe20000010895 */
[----:B-----5:R-:W-:Y:S07]  /*8cc0*/  F2FP.PACK_AB R70, R159, R129 ;  /* 0x000000819f46723e */ /* 0x020fee00000000ff */
[----:B------:R1:W-:Y:S02]  /*8cd0*/  MUFU.EX2 R128, R2 ;  /* 0x0000000200807308 */ /* 0x0003e40000000800 */
[--C-:B-1----:R-:W-:Y:S08]  /*8ce0*/  FFMA.FTZ R2, R242, c[0x0][0x2d0], -R149.reuse ;  /* 0x0000b400f2027a23 */ /* 0x102ff00000010895 */
[----:B------:R1:W5:Y:S02]  /*8cf0*/  MUFU.EX2 R158, R2 ;  /* 0x00000002009e7308 */ /* 0x0003640000000800 */
[--C-:B-1----:R-:W-:Y:S01]  /*8d00*/  FFMA.FTZ R2, R248, c[0x0][0x2d0], -R148.reuse ;  /* 0x0000b400f8027a23 */ /* 0x102fe20000010894 */
[----:B-----5:R-:W-:Y:S07]  /*8d10*/  F2FP.PACK_AB R71, R158, R128 ;  /* 0x000000809e47723e */ /* 0x020fee00000000ff */
[----:B------:R1:W-:Y:S01]  /*8d20*/  MUFU.EX2 R156, R2 ;  /* 0x00000002009c7308 */ /* 0x0003e20000000800 */
[C---:B--2---:R-:W-:Y:S08]  /*8d30*/  HMMA.16816.F32 R4, R68.reuse, R72, R4 ;  /* 0x000000484404723c */ /* 0x044ff00000001804 */
[C---:B------:R-:W-:Y:S01]  /*8d40*/  HMMA.16816.F32 R8, R68.reuse, R74, R8 ;  /* 0x0000004a4408723c */ /* 0x040fe20000001808 */
[----:B------:R-:W2:Y:S07]  /*8d50*/  LDSM.16.MT88.4 R72, [R200+0x6000] ;  /* 0x00600000c848783b */ /* 0x000eae0000004200 */
[C---:B------:R-:W-:Y:S04]  /*8d60*/  HMMA.16816.F32 R12, R68.reuse, R76, R12 ;  /* 0x0000004c440c723c */ /* 0x040fe8000000180c */
[--C-:B-1----:R-:W-:Y:S04]  /*8d70*/  FFMA.FTZ R2, R250, c[0x0][0x2d0], -R148.reuse ;  /* 0x0000b400fa027a23 */ /* 0x102fe80000010894 */
[C---:B------:R-:W-:Y:S01]  /*8d80*/  HMMA.16816.F32 R16, R68.reuse, R78, R16 ;  /* 0x0000004e4410723c */ /* 0x040fe20000001810 */
[----:B------:R1:W5:Y:S01]  /*8d90*/  MUFU.EX2 R157, R2 ;  /* 0x00000002009d7308 */ /* 0x0003620000000800 */
[----:B------:R-:W5:Y:S06]  /*8da0*/  LDSM.16.MT88.4 R76, [R204+0x6000] ;  /* 0x00600000cc4c783b */ /* 0x000f6c0000004200 */
[C---:B----4-:R-:W-:Y:S08]  /*8db0*/  HMMA.16816.F32 R20, R68.reuse, R80, R20 ;  /* 0x000000504414723c */ /* 0x050ff00000001814 */
[C---:B------:R-:W-:Y:S01]  /*8dc0*/  HMMA.16816.F32 R24, R68.reuse, R82, R24 ;  /* 0x000000524418723c */ /* 0x040fe20000001818 */
[----:B------:R-:W4:Y:S07]  /*8dd0*/  LDSM.16.MT88.4 R80, [R203+0x6000] ;  /* 0x00600000cb50783b */ /* 0x000f2e0000004200 */
[C---:B---3--:R-:W-:Y:S04]  /*8de0*/  HMMA.16816.F32 R28, R68.reuse, R84, R28 ;  /* 0x00000054441c723c */ /* 0x048fe8000000181c */
        /* <DEDUP_REMOVED lines=28> */
[----:B------:R-:W1:Y:S02]  /*8fb0*/  MUFU.EX2 R154, R2 ;  /* 0x00000002009a7308 */ /* 0x000e640000000800 */
[----:B-1----:R-:W-:Y:S01]  /*8fc0*/  F2FP.PACK_AB R71, R154, R104 ;  /* 0x000000689a47723e */ /* 0x002fe200000000ff */
[--C-:B------:R-:W-:Y:S02]  /*8fd0*/  FFMA.FTZ R2, R134, c[0x0][0x2d0], -R148.reuse ;  /* 0x0000b40086027a23 */ /* 0x100fe40000010894 */
[----:B------:R-:W-:Y:S05]  /*8fe0*/  FFMA.FTZ R148, R152, c[0x0][0x2d0], -R148 ;  /* 0x0000b40098947a23 */ /* 0x000fea0000010894 */
[----:B------:R1:W-:Y:S01]  /*8ff0*/  MUFU.EX2 R134, R0 ;  /* 0x0000000000867308 */ /* 0x0003e20000000800 */
[C---:B--2---:R-:W-:Y:S09]  /*9000*/  HMMA.16816.F32 R4, R68.reuse, R72, R4 ;  /* 0x000000484404723c */ /* 0x044ff20000001804 */
[----:B------:R-:W-:Y:S01]  /*9010*/  MUFU.EX2 R152, R92 ;  /* 0x0000005c00987308 */ /* 0x000fe20000000800 */
[C---:B------:R-:W-:Y:S01]  /*9020*/  HMMA.16816.F32 R8, R68.reuse, R74, R8 ;  /* 0x0000004a4408723c */ /* 0x040fe20000001808 */
[----:B------:R-:W2:Y:S07]  /*9030*/  LDSM.16.MT88.4 R72, [R204+0x6800] ;  /* 0x00680000cc48783b */ /* 0x000eae0000004200 */
[C---:B------:R-:W-:Y:S01]  /*9040*/  HMMA.16816.F32 R12, R68.reuse, R76, R12 ;  /* 0x0000004c440c723c */ /* 0x040fe2000000180c */
[----:B------:R5:W2:Y:S03]  /*9050*/  MUFU.EX2 R153, R2 ;  /* 0x0000000200997308 */ /* 0x000aa60000000800 */
[----:B-1----:R-:W-:Y:S04]  /*9060*/  FFMA.FTZ R0, R132, c[0x0][0x2d0], -R149 ;  /* 0x0000b40084007a23 */ /* 0x002fe80000010895 */
[C---:B------:R-:W-:Y:S01]  /*9070*/  HMMA.16816.F32 R16, R68.reuse, R78, R16 ;  /* 0x0000004e4410723c */ /* 0x040fe20000001810 */
[----:B------:R-:W1:Y:S02]  /*9080*/  LDSM.16.MT88.4 R76, [R203+0x6800] ;  /* 0x00680000cb4c783b */ /* 0x000e640000004200 */
[----:B------:R-:W-:Y:S05]  /*9090*/  MUFU.EX2 R148, R148 ;  /* 0x0000009400947308 */ /* 0x000fea0000000800 */
[C---:B----4-:R-:W-:Y:S05]  /*90a0*/  HMMA.16816.F32 R20, R68.reuse, R80, R20 ;  /* 0x000000504414723c */ /* 0x050fea0000001814 */
[----:B------:R4:W-:Y:S03]  /*90b0*/  MUFU.EX2 R132, R0 ;  /* 0x0000000000847308 */ /* 0x0009e60000000800 */
[C---:B------:R-:W-:Y:S01]  /*90c0*/  HMMA.16816.F32 R24, R68.reuse, R82, R24 ;  /* 0x000000524418723c */ /* 0x040fe20000001818 */
[----:B------:R-:W1:Y:S03]  /*90d0*/  LDSM.16.MT88.4 R80, [R206+0x6800] ;  /* 0x00680000ce50783b */ /* 0x000e660000004200 */
[----:B-----5:R-:W-:Y:S04]  /*90e0*/  FADD.FTZ R2, R113, R95 ;  /* 0x0000005f71027221 */ /* 0x020fe80000010000 */
[C---:B---3--:R-:W-:Y:S01]  /*90f0*/  HMMA.16816.F32 R28, R68.reuse, R84, R28 ;  /* 0x00000054441c723c */ /* 0x048fe2000000181c */
[----:B------:R-:W-:Y:S03]  /*9100*/  LDSM.16.MT88.4 R92, [R204+0x7000] ;  /* 0x00700000cc5c783b */ /* 0x000fe60000004200 */
[----:B------:R-:W-:Y:S04]  /*9110*/  FADD.FTZ R2, R126, R2 ;  /* 0x000000027e027221 */ /* 0x000fe80000010000 */
[C---:B------:R-:W-:Y:S01]  /*9120*/  HMMA.16816.F32 R32, R68.reuse, R86, R32 ;  /* 0x000000564420723c */ /* 0x040fe20000001820 */
[----:B------:R-:W-:Y:S03]  /*9130*/  LDSM.16.MT88.4 R84, [R203+0x3000] ;  /* 0x00300000cb54783b */ /* 0x000fe60000004200 */
[----:B----4-:R-:W-:Y:S04]  /*9140*/  FFMA.FTZ R0, R114, c[0x0][0x2d0], -R149 ;  /* 0x0000b40072007a23 */ /* 0x010fe80000010895 */
[C---:B------:R-:W-:Y:S01]  /*9150*/  HMMA.16816.F32 R36, R68.reuse, R88, R36 ;  /* 0x000000584424723c */ /* 0x040fe20000001824 */
[----:B------:R3:W4:Y:S07]  /*9160*/  MUFU.EX2 R150, R0 ;  /* 0x0000000000967308 */ /* 0x00072e0000000800 */
[C---:B------:R-:W-:Y:S01]  /*9170*/  HMMA.16816.F32 R40, R68.reuse, R90, R40 ;  /* 0x0000005a4428723c */ /* 0x040fe20000001828 */
[----:B------:R-:W-:Y:S07]  /*9180*/  LDSM.16.MT88.4 R88, [R206+0x3000] ;  /* 0x00300000ce58783b */ /* 0x000fee0000004200 */
[C---:B--2---:R-:W-:Y:S08]  /*9190*/  HMMA.16816.F32 R44, R68.reuse, R72, R44 ;  /* 0x00000048442c723c */ /* 0x044ff0000000182c */
[C---:B------:R-:W-:Y:S01]  /*91a0*/  HMMA.16816.F32 R48, R68.reuse, R74, R48 ;  /* 0x0000004a4430723c */ /* 0x040fe20000001830 */
[----:B------:R-:W2:Y:S03]  /*91b0*/  LDSM.16.MT88.4 R72, [R200+0x3000] ;  /* 0x00300000c848783b */ /* 0x000ea60000004200 */
[----:B---3--:R-:W-:Y:S02]  /*91c0*/  FADD.FTZ R0, R112, R3 ;  /* 0x0000000370007221 */ /* 0x008fe40000010000 */
[----:B------:R-:W-:Y:S02]  /*91d0*/  IMAD.MOV.U32 R112, RZ, RZ, R124 ;  /* 0x000000ffff707224 */ /* 0x000fe400078e007c */
[C---:B-1----:R-:W-:Y:S04]  /*91e0*/  HMMA.16816.F32 R52, R68.reuse, R76, R52 ;  /* 0x0000004c4434723c */ /* 0x042fe80000001834 */
[----:B------:R-:W-:Y:S02]  /*91f0*/  FADD.FTZ R0, R125, R0 ;  /* 0x000000007d007221 */ /* 0x000fe40000010000 */
[--C-:B------:R-:W-:Y:S02]  /*9200*/  FFMA.FTZ R3, R96, c[0x0][0x2d0], -R149.reuse ;  /* 0x0000b40060037a23 */ /* 0x100fe40000010895 */
[C---:B------:R-:W-:Y:S01]  /*9210*/  HMMA.16816.F32 R56, R68.reuse, R78, R56 ;  /* 0x0000004e4438723c */ /* 0x040fe20000001838 */
[----:B------:R-:W1:Y:S01]  /*9220*/  LDSM.16.MT88.4 R76, [R204+0x3000] ;  /* 0x00300000cc4c783b */ /* 0x000e620000004200 */
[----:B------:R3:W-:Y:S02]  /*9230*/  MUFU.EX2 R145, R3 ;  /* 0x0000000300917308 */ /* 0x0007e40000000800 */
[--C-:B------:R-:W-:Y:S02]  /*9240*/  FFMA.FTZ R96, R127, c[0x0][0x2d0], -R149.reuse ;  /* 0x0000b4007f607a23 */ /* 0x100fe40000010895 */
[----:B------:R-:W-:Y:S02]  /*9250*/  FFMA.FTZ R149, R119, c[0x0][0x2d0], -R149 ;  /* 0x0000b40077957a23 */ /* 0x000fe40000010895 */
[C---:B------:R-:W-:Y:S01]  /*9260*/  HMMA.16816.F32 R60, R68.reuse, R80, R60 ;  /* 0x00000050443c723c */ /* 0x040fe2000000183c */
[----:B------:R-:W-:Y:S03]  /*9270*/  LDSM.16.MT88.4 R124, [R200+0x3800] ;  /* 0x00380000c87c783b */ /* 0x000fe60000004200 */
[----:B------:R-:W5:Y:S01]  /*9280*/  MUFU.EX2 R144, R96 ;  /* 0x0000006000907308 */ /* 0x000f620000000800 */
[----:B------:R-:W-:Y:S02]  /*9290*/  FADD.FTZ R0, R123, R0 ;  /* 0x000000007b007221 */ /* 0x000fe40000010000 */
[----:B------:R-:W-:Y:S01]  /*92a0*/  FADD.FTZ R2, R112, R2 ;  /* 0x0000000270027221 */ /* 0x000fe20000010000 */
[----:B------:R-:W-:Y:S01]  /*92b0*/  HMMA.16816.F32 R64, R68, R82, R64 ;  /* 0x000000524440723c */ /* 0x000fe20000001840 */
[----:B------:R-:W1:Y:S03]  /*92c0*/  LDSM.16.MT88.4 R80, [R200+0x7000] ;  /* 0x00700000c850783b */ /* 0x000e660000004200 */
[----:B------:R-:W-:Y:S02]  /*92d0*/  F2FP.PACK_AB R112, R146, R147 ;  /* 0x000000939270723e */ /* 0x000fe400000000ff */
[----:B------:R-:W1:Y:S01]  /*92e0*/  MUFU.EX2 R119, R97 ;  /* 0x0000006100777308 */ /* 0x000e620000000800 */
[----:B------:R-:W-:Y:S02]  /*92f0*/  F2FP.PACK_AB R68, R152, R153 ;  /* 0x000000999844723e */ /* 0x000fe400000000ff */
[----:B------:R-:W-:Y:S03]  /*9300*/  F2FP.PACK_AB R69, R134, R135 ;  /* 0x000000878645723e */ /* 0x000fe600000000ff */
[----:B------:R-:W-:Y:S01]  /*9310*/  F2FP.PACK_AB R70, R151, R133 ;  /* 0x000000859746723e */ /* 0x000fe200000000ff */
[----:B---3--:R-:W-:Y:S01]  /*9320*/  FADD.FTZ R3, R121, R2 ;  /* 0x0000000279037221 */ /* 0x008fe20000010000 */
[----:B----4-:R-:W-:Y:S01]  /*9330*/  F2FP.PACK_AB R71, R150, R132 ;  /* 0x000000849647723e */ /* 0x010fe200000000ff */
[----:B------:R-:W-:Y:S01]  /*9340*/  FADD.FTZ R2, R122, R0 ;  /* 0x000000007a027221 */ /* 0x000fe20000010000 */
[----:B------:R-:W3:Y:S01]  /*9350*/  MUFU.EX2 R149, R149 ;  /* 0x0000009500957308 */ /* 0x000ee20000000800 */
[----:B------:R-:W-:Y:S02]  /*9360*/  FADD.FTZ R0, R120, R3 ;  /* 0x0000000378007221 */ /* 0x000fe40000010000 */
[----:B------:R-:W-:Y:S01]  /*9370*/  FADD.FTZ R2, R102, R2 ;  /* 0x0000000266027221 */ /* 0x000fe20000010000 */
[----:B-----5:R-:W-:Y:S01]  /*9380*/  F2FP.PACK_AB R113, R144, R145 ;  /* 0x000000919071723e */ /* 0x020fe200000000ff */
[C---:B--2---:R-:W-:Y:S03]  /*9390*/  HMMA.16816.F32 R4, R68.reuse, R72, R4 ;  /* 0x000000484404723c */ /* 0x044fe60000001804 */
[----:B------:R-:W-:Y:S02]  /*93a0*/  FADD.FTZ R0, R98, R0 ;  /* 0x0000000062007221 */ /* 0x000fe40000010000 */
[----:B------:R-:W-:Y:S02]  /*93b0*/  FADD.FTZ R2, R99, R2 ;  /* 0x0000000263027221 */ /* 0x000fe40000010000 */
[----:B------:R-:W-:Y:S01]  /*93c0*/  FADD.FTZ R0, R103, R0 ;  /* 0x0000000067007221 */ /* 0x000fe20000010000 */
[C---:B------:R-:W-:Y:S01]  /*93d0*/  HMMA.16816.F32 R8, R68.reuse, R74, R8 ;  /* 0x0000004a4408723c */ /* 0x040fe20000001808 */
[----:B------:R-:W2:Y:S03]  /*93e0*/  LDSM.16.MT88.4 R72, [R203+0x7000] ;  /* 0x00700000cb48783b */ /* 0x000ea60000004200 */
[----:B------:R-:W-:Y:S01]  /*93f0*/  FADD.FTZ R2, R101, R2 ;  /* 0x0000000265027221 */ /* 0x000fe20000010000 */
[----:B-1----:R-:W-:Y:S01]  /*9400*/  F2FP.PACK_AB R114, R148, R119 ;  /* 0x000000779472723e */ /* 0x002fe200000000ff */
[----:B------:R-:W-:Y:S02]  /*9410*/  FADD.FTZ R0, R100, R0 ;  /* 0x0000000064007221 */ /* 0x000fe40000010000 */
[C---:B------:R-:W-:Y:S01]  /*9420*/  HMMA.16816.F32 R12, R68.reuse, R76, R12 ;  /* 0x0000004c440c723c */ /* 0x040fe2000000180c */
[----:B------:R-:W-:Y:S03]  /*9430*/  LDSM.16.MT88.4 R96, [R200+0x7800] ;  /* 0x00780000c860783b */ /* 0x000fe60000004200 */
[----:B---3--:R-:W-:Y:S01]  /*9440*/  F2FP.PACK_AB R115, R149, R118 ;  /* 0x000000769573723e */ /* 0x008fe200000000ff */
[----:B------:R-:W-:Y:S02]  /*9450*/  FADD.FTZ R0, R245, R0 ;  /* 0x00000000f5007221 */ /* 0x000fe40000010000 */
[----:B------:R-:W-:Y:S01]  /*9460*/  FADD.FTZ R2, R251, R2 ;  /* 0x00000002fb027221 */ /* 0x000fe20000010000 */
[C---:B------:R-:W-:Y:S01]  /*9470*/  HMMA.16816.F32 R16, R68.reuse, R78, R16 ;  /* 0x0000004e4410723c */ /* 0x040fe20000001810 */
[----:B------:R-:W1:Y:S03]  /*9480*/  LDSM.16.MT88.4 R76, [R206+0x7000] ;  /* 0x00700000ce4c783b */ /* 0x000e660000004200 */
[----:B------:R-:W-:Y:S02]  /*9490*/  FADD.FTZ R0, R111, R0 ;  /* 0x000000006f007221 */ /* 0x000fe40000010000 */
[----:B------:R-:W-:Y:S02]  /*94a0*/  FADD.FTZ R2, R244, R2 ;  /* 0x00000002f4027221 */ /* 0x000fe40000010000 */
[C---:B------:R-:W-:Y:S01]  /*94b0*/  HMMA.16816.F32 R20, R68.reuse, R84, R20 ;  /* 0x000000544414723c */ /* 0x040fe20000001814 */
[----:B------:R-:W-:Y:S03]  /*94c0*/  LDSM.16.MT88.4 R100, [R204+0x7800] ;  /* 0x00780000cc64783b */ /* 0x000fe60000004200 */
        /* <DEDUP_REMOVED lines=14> */
[C---:B------:R-:W-:Y:S04]  /*95b0*/  HMMA.16816.F32 R36, R68.reuse, R80, R36 ;  /* 0x000000504424723c */ /* 0x040fe80000001824 */
[----:B------:R-:W-:Y:S02]  /*95c0*/  FADD.FTZ R2, R168, R2 ;  /* 0x00000002a8027221 */ /* 0x000fe40000010000 */
[----:B------:R-:W-:Y:S02]  /*95d0*/  FADD.FTZ R0, R162, R0 ;  /* 0x00000000a2007221 */ /* 0x000fe40000010000 */
[C---:B------:R-:W-:Y:S01]  /*95e0*/  HMMA.16816.F32 R40, R68.reuse, R82, R40 ;  /* 0x000000524428723c */ /* 0x040fe20000001828 */
[----:B------:R-:W3:Y:S03]  /*95f0*/  LDSM.16.MT88.4 R80, [R204+0x3800] ;  /* 0x00380000cc50783b */ /* 0x000ee60000004200 */
[----:B------:R-:W-:Y:S02]  /*9600*/  FADD.FTZ R2, R160, R2 ;  /* 0x00000002a0027221 */ /* 0x000fe40000010000 */
[----:B------:R-:W-:Y:S02]  /*9610*/  FADD.FTZ R0, R130, R0 ;  /* 0x0000000082007221 */ /* 0x000fe40000010000 */
[C---:B------:R-:W-:Y:S04]  /*9620*/  HMMA.16816.F32 R44, R68.reuse, R92, R44 ;  /* 0x0000005c442c723c */ /* 0x040fe8000000182c */
[----:B------:R-:W-:Y:S02]  /*9630*/  FADD.FTZ R2, R161, R2 ;  /* 0x00000002a1027221 */ /* 0x000fe40000010000 */
[----:B------:R-:W-:Y:S02]  /*9640*/  FADD.FTZ R0, R131, R0 ;  /* 0x0000000083007221 */ /* 0x000fe40000010000 */
[C---:B------:R-:W-:Y:S04]  /*9650*/  HMMA.16816.F32 R48, R68.reuse, R94, R48 ;  /* 0x0000005e4430723c */ /* 0x040fe80000001830 */
[----:B------:R-:W-:Y:S02]  /*9660*/  FADD.FTZ R2, R129, R2 ;  /* 0x0000000281027221 */ /* 0x000fe40000010000 */
[----:B------:R-:W-:Y:S02]  /*9670*/  FADD.FTZ R0, R128, R0 ;  /* 0x0000000080007221 */ /* 0x000fe40000010000 */
[C---:B--2---:R-:W-:Y:S04]  /*9680*/  HMMA.16816.F32 R52, R68.reuse, R72, R52 ;  /* 0x000000484434723c */ /* 0x044fe80000001834 */
[----:B------:R-:W-:Y:S02]  /*9690*/  FADD.FTZ R2, R159, R2 ;  /* 0x000000029f027221 */ /* 0x000fe40000010000 */
[----:B------:R-:W-:Y:S02]  /*96a0*/  FADD.FTZ R0, R158, R0 ;  /* 0x000000009e007221 */ /* 0x000fe40000010000 */
[C---:B------:R-:W-:Y:S04]  /*96b0*/  HMMA.16816.F32 R56, R68.reuse, R74, R56 ;  /* 0x0000004a4438723c */ /* 0x040fe80000001838 */
[----:B------:R-:W-:Y:S02]  /*96c0*/  FADD.FTZ R2, R156, R2 ;  /* 0x000000029c027221 */ /* 0x000fe40000010000 */
[----:B------:R-:W-:Y:S02]  /*96d0*/  FADD.FTZ R0, R107, R0 ;  /* 0x000000006b007221 */ /* 0x000fe40000010000 */
[C---:B-1----:R-:W-:Y:S04]  /*96e0*/  HMMA.16816.F32 R60, R68.reuse, R76, R60 ;  /* 0x0000004c443c723c */ /* 0x042fe8000000183c */
[----:B------:R-:W-:Y:S02]  /*96f0*/  FADD.FTZ R2, R157, R2 ;  /* 0x000000029d027221 */ /* 0x000fe40000010000 */
[----:B------:R-:W-:Y:S02]  /*9700*/  FADD.FTZ R0, R106, R0 ;  /* 0x000000006a007221 */ /* 0x000fe40000010000 */
[----:B------:R-:W-:Y:S04]  /*9710*/  HMMA.16816.F32 R64, R68, R78, R64 ;  /* 0x0000004e4440723c */ /* 0x000fe80000001840 */
[----:B------:R-:W-:Y:S02]  /*9720*/  FADD.FTZ R2, R105, R2 ;  /* 0x0000000269027221 */ /* 0x000fe40000010000 */
[----:B------:R-:W-:Y:S02]  /*9730*/  FADD.FTZ R0, R104, R0 ;  /* 0x0000000068007221 */ /* 0x000fe40000010000 */
[C---:B------:R-:W-:Y:S01]  /*9740*/  HMMA.16816.F32 R120, R112.reuse, R124, R4 ;  /* 0x0000007c7078723c */ /* 0x040fe20000001804 */
[----:B------:R-:W1:Y:S04]  /*9750*/  LDSM.16.MT88.4 R4, [R206+0x7800] ;  /* 0x00780000ce04783b */ /* 0x000e680000004200 */
[----:B------:R-:W-:Y:S02]  /*9760*/  FADD.FTZ R2, R155, R2 ;  /* 0x000000029b027221 */ /* 0x000fe40000010000 */
[----:B------:R-:W-:Y:S01]  /*9770*/  FADD.FTZ R0, R154, R0 ;  /* 0x000000009a007221 */ /* 0x000fe20000010000 */
[C---:B------:R-:W-:Y:S04]  /*9780*/  HMMA.16816.F32 R124, R112.reuse, R126, R8 ;  /* 0x0000007e707c723c */ /* 0x040fe80000001808 */
[----:B------:R-:W-:Y:S02]  /*9790*/  FADD.FTZ R2, R153, R2 ;  /* 0x0000000299027221 */ /* 0x000fe40000010000 */
[----:B------:R-:W-:Y:S02]  /*97a0*/  FADD.FTZ R0, R135, R0 ;  /* 0x0000000087007221 */ /* 0x000fe40000010000 */
[C---:B---3--:R-:W-:Y:S04]  /*97b0*/  HMMA.16816.F32 R68, R112.reuse, R80, R12 ;  /* 0x000000507044723c */ /* 0x048fe8000000180c */
        /* <DEDUP_REMOVED lines=20> */
[C---:B------:R-:W-:Y:S01]  /*9900*/  HMMA.16816.F32 R96, R112.reuse, R98, R40 ;  /* 0x000000627060723c */ /* 0x040fe20000001828 */
[----:B------:R2:W-:Y:S03]  /*9910*/  STL [R1], R2 ;  /* 0x0000000201007387 */ /* 0x0005e60000100800 */
[----:B------:R-:W-:Y:S01]  /*9920*/  IMAD.MOV.U32 R118, RZ, RZ, R116 ;  /* 0x000000ffff767224 */ /* 0x000fe200078e0074 */
[----:B------:R2:W-:Y:S01]  /*9930*/  STL [R1+0x10], R0 ;  /* 0x0000100001007387 */ /* 0x0005e20000100800 */
[----:B------:R-:W-:Y:S02]  /*9940*/  IMAD.MOV.U32 R3, RZ, RZ, R117 ;  /* 0x000000ffff037224 */ /* 0x000fe400078e0075 */
[C---:B------:R-:W-:Y:S08]  /*9950*/  HMMA.16816.F32 R128, R112.reuse, R100, R44 ;  /* 0x000000647080723c */ /* 0x040ff0000000182c */
[C---:B------:R-:W-:Y:S08]  /*9960*/  HMMA.16816.F32 R100, R112.reuse, R102, R48 ;  /* 0x000000667064723c */ /* 0x040ff00000001830 */
[C---:B------:R-:W-:Y:S08]  /*9970*/  HMMA.16816.F32 R104, R112.reuse, R108, R52 ;  /* 0x0000006c7068723c */ /* 0x040ff00000001834 */
[C---:B------:R-:W-:Y:S08]  /*9980*/  HMMA.16816.F32 R108, R112.reuse, R110, R56 ;  /* 0x0000006e706c723c */ /* 0x040ff00000001838 */
[C---:B-1----:R-:W-:Y:S08]  /*9990*/  HMMA.16816.F32 R132, R112.reuse, R4, R60 ;  /* 0x000000047084723c */ /* 0x042ff0000000183c */
[----:B------:R-:W-:Y:S01]  /*99a0*/  HMMA.16816.F32 R112, R112, R6, R64 ;  /* 0x000000067070723c */ /* 0x000fe20000001840 */
[----:B--2---:R-:W-:-:S07]  /*99b0*/  @P0 BRA `(.L_x_444) ;  /* 0xffffbf1000000947 */ /* 0x004fce000383ffff */
.L_x_443:
[----:B--2---:R-:W-:-:S13]  /*99c0*/  ISETP.GE.AND P0, PT, R229, RZ, PT ;  /* 0x000000ffe500720c */ /* 0x004fda0003f06270 */
[----:B------:R-:W-:Y:S05]  /*99d0*/  @!P0 BRA `(.L_x_445) ;  /* 0x000034c000008947 */ /* 0x000fea0003800000 */
[----:B------:R-:W-:Y:S02]  /*99e0*/  MOV R119, R116 ;  /* 0x0000007400777202 */ /* 0x000fe40000000f00 */
[----:B------:R-:W-:Y:S02]  /*99f0*/  MOV R118, R117 ;  /* 0x0000007500767202 */ /* 0x000fe40000000f00 */
.L_x_446:
[----:B------:R-:W2:Y:S01]  /*9a00*/  LDL.64 R38, [R1+0x20] ;  /* 0x0000200001267983 */ /* 0x000ea20000100a00 */
[----:B------:R-:W-:Y:S04]  /*9a10*/  DEPBAR.LE SB0, 0x0 ;  /* 0x000080000000791a */ /* 0x000fe80000000000 */
[----:B------:R-:W-:Y:S01]  /*9a20*/  WARPSYNC 0xffffffff ;  /* 0xffffffff00007948 */ /* 0x000fe20003800000 */
[----:B------:R-:W3:Y:S01]  /*9a30*/  LDL R37, [R1+0x28] ;  /* 0x0000280001257983 */ /* 0x000ee20000100800 */
[----:B------:R-:W-:Y:S01]  /*9a40*/  SHF.R.S32.HI R0, RZ, 0x1f, R229 ;  /* 0x0000001fff007819 */ /* 0x000fe200000114e5 */
[C---:B------:R-:W-:Y:S01]  /*9a50*/  IMAD.WIDE.U32 R2, R229.reuse, c[0x0][0x208], RZ ;  /* 0x00008200e5027a25 */ /* 0x040fe200078e00ff */
[----:B------:R-:W-:Y:S01]  /*9a60*/  MOV R232, 0x6 ;  /* 0x0000000600e87802 */ /* 0x000fe20000000f00 */
[----:B------:R-:W4:Y:S02]  /*9a70*/  LDL.64 R46, [R1+0x8] ;  /* 0x00000800012e7983 */ /* 0x000f240000100a00 */
[----:B------:R-:W-:Y:S01]  /*9a80*/  IMAD R0, R0, c[0x0][0x208], RZ ;  /* 0x0000820000007a24 */ /* 0x000fe200078e02ff */
[C---:B------:R-:W-:Y:S03]  /*9a90*/  SHF.L.U32 R36, R2.reuse, 0x7, RZ ;  /* 0x0000000702247819 */ /* 0x040fe600000006ff */
[----:B------:R-:W-:Y:S01]  /*9aa0*/  BAR.SYNC.DEFER_BLOCKING 0x0 ;  /* 0x0000000000007b1d */ /* 0x000fe20000010000 */
[----:B------:R-:W-:Y:S05]  /*9ab0*/  IMAD R0, R229, c[0x0][0x20c], R0 ;  /* 0x00008300e5007a24 */ /* 0x000fea00078e0200 */
[----:B------:R-:W-:Y:S04]  /*9ac0*/  IADD3 R3, R3, R0, RZ ;  /* 0x0000000003037210 */ /* 0x000fe80007ffe0ff */
[----:B------:R-:W-:Y:S01]  /*9ad0*/  SHF.L.U64.HI R2, R2, 0x7, R3 ;  /* 0x0000000702027819 */ /* 0x000fe20000010203 */
[----:B------:R-:W1:Y:S08]  /*9ae0*/  LDSM.16.M88.4 R8, [R201] ;  /* 0x00000000c908783b */ /* 0x000e700000000200 */
[----:B------:R-:W5:Y:S08]  /*9af0*/  LDSM.16.M88.4 R16, [R201+0x800] ;  /* 0x00080000c910783b */ /* 0x000f700000000200 */
[----:B------:R-:W5:Y:S08]  /*9b00*/  LDSM.16.M88.4 R24, [R201+0x1000] ;  /* 0x00100000c918783b */ /* 0x000f700000000200 */
[----:B------:R-:W4:Y:S06]  /*9b10*/  LDL.64 R234, [R1+0x18] ;  /* 0x0000180001ea7983 */ /* 0x000f2c0000100a00 */
[----:B------:R-:W5:Y:S08]  /*9b20*/  LDSM.16.M88.4 R32, [R201+0x1800] ;  /* 0x00180000c920783b */ /* 0x000f700000000200 */
[----:B------:R-:W4:Y:S01]  /*9b30*/  LDL R233, [R1+0x14] ;  /* 0x0000140001e97983 */ /* 0x000f220000100800 */
[C---:B-1----:R-:W-:Y:S03]  /*9b40*/  HMMA.16816.F32 R4, R136.reuse, R8, RZ ;  /* 0x000000088804723c */ /* 0x042fe600000018ff */
[----:B------:R-:W1:Y:S05]  /*9b50*/  LDSM.16.M88.4 R40, [R201+0x2000] ;  /* 0x00200000c928783b */ /* 0x000e6a0000000200 */
[C---:B------:R-:W-:Y:S03]  /*9b60*/  HMMA.16816.F32 R8, R136.reuse, R10, RZ ;  /* 0x0000000a8808723c */ /* 0x040fe600000018ff */
[----:B------:R-:W1:Y:S05]  /*9b70*/  LDSM.16.M88.4 R48, [R201+0x2800] ;  /* 0x00280000c930783b */ /* 0x000e6a0000000200 */
[C---:B-----5:R-:W-:Y:S03]  /*9b80*/  HMMA.16816.F32 R12, R136.reuse, R16, RZ ;  /* 0x00000010880c723c */ /* 0x060fe600000018ff */
[----:B------:R-:W5:Y:S05]  /*9b90*/  LDSM.16.M88.4 R56, [R201+0x3000] ;  /* 0x00300000c938783b */ /* 0x000f6a0000000200 */
[C---:B------:R-:W-:Y:S03]  /*9ba0*/  HMMA.16816.F32 R16, R136.reuse, R18, RZ ;  /* 0x000000128810723c */ /* 0x040fe600000018ff */
[----:B------:R-:W1:Y:S05]  /*9bb0*/  LDSM.16.M88.4 R64, [R201+0x3800] ;  /* 0x00380000c940783b */ /* 0x000e6a0000000200 */
[C---:B------:R-:W-:Y:S03]  /*9bc0*/  HMMA.16816.F32 R20, R136.reuse, R24, RZ ;  /* 0x000000188814723c */ /* 0x040fe600000018ff */
[----:B------:R-:W1:Y:S05]  /*9bd0*/  LDSM.16.M88.4 R144, [R207] ;  /* 0x00000000cf90783b */ /* 0x000e6a0000000200 */
[C---:B------:R-:W-:Y:S03]  /*9be0*/  HMMA.16816.F32 R24, R136.reuse, R26, RZ ;  /* 0x0000001a8818723c */ /* 0x040fe600000018ff */
[----:B------:R-:W1:Y:S05]  /*9bf0*/  LDSM.16.M88.4 R148, [R222] ;  /* 0x00000000de94783b */ /* 0x000e6a0000000200 */
[C---:B------:R-:W-:Y:S03]  /*9c00*/  HMMA.16816.F32 R28, R136.reuse, R32, RZ ;  /* 0x00000020881c723c */ /* 0x040fe600000018ff */
[----:B------:R-:W1:Y:S05]  /*9c10*/  LDSM.16.M88.4 R152, [R221] ;  /* 0x00000000dd98783b */ /* 0x000e6a0000000200 */
[C---:B------:R-:W-:Y:S03]  /*9c20*/  HMMA.16816.F32 R32, R136.reuse, R34, RZ ;  /* 0x000000228820723c */ /* 0x040fe600000018ff */
[----:B------:R-:W1:Y:S08]  /*9c30*/  LDSM.16.M88.4 R156, [R220] ;  /* 0x00000000dc9c783b */ /* 0x000e700000000200 */
[----:B------:R-:W1:Y:S08]  /*9c40*/  LDSM.16.M88.4 R160, [R219] ;  /* 0x00000000dba0783b */ /* 0x000e700000000200 */
[----:B------:R-:W1:Y:S08]  /*9c50*/  LDSM.16.M88.4 R168, [R218] ;  /* 0x00000000daa8783b */ /* 0x000e700000000200 */
[----:B------:R-:W1:Y:S08]  /*9c60*/  LDSM.16.M88.4 R192, [R217] ;  /* 0x00000000d9c0783b */ /* 0x000e700000000200 */
[----:B------:R-:W1:Y:S01]  /*9c70*/  LDSM.16.M88.4 R196, [R216] ;  /* 0x00000000d8c4783b */ /* 0x000e620000000200 */
[----:B--2---:R-:W-:Y:S04]  /*9c80*/  IADD3 R0, P1, R36, R38, RZ ;  /* 0x0000002624007210 */ /* 0x004fe80007f3e0ff */
[----:B------:R-:W-:Y:S02]  /*9c90*/  LEA R44, P0, R0, c[0x0][0x1f8], 0x1 ;  /* 0x00007e00002c7a11 */ /* 0x000fe400078008ff */
[----:B---3--:R-:W-:Y:S04]  /*9ca0*/  IADD3.X R3, R2, R37, RZ, P1, !PT ;  /* 0x0000002502037210 */ /* 0x008fe80000ffe4ff */
[----:B------:R-:W-:Y:S02]  /*9cb0*/  LEA.HI.X R45, R0, c[0x0][0x1fc], R3, 0x1, P0 ;  /* 0x00007f00002d7a11 */ /* 0x000fe400000f0c03 */
[----:B----4-:R-:W-:Y:S02]  /*9cc0*/  ISETP.GE.AND P0, PT, R46, c[0x0][0x1d4], PT ;  /* 0x000075002e007a0c */ /* 0x010fe40003f06270 */
[----:B------:R-:W-:Y:S02]  /*9cd0*/  IADD3 R0, P3, P2, R36, 0x40, R38 ;  /* 0x0000004024007810 */ /* 0x000fe40007a7e026 */
[----:B------:R-:W-:Y:S02]  /*9ce0*/  MOV R3, c[0x0][0x208] ;  /* 0x0000820000037a02 */ /* 0x000fe40000000f00 */
[----:B------:R-:W-:Y:S02]  /*9cf0*/  LEA R54, P1, R0, c[0x0][0x1f8], 0x1 ;  /* 0x00007e0000367a11 */ /* 0x000fe400078208ff */
[----:B------:R-:W-:Y:S02]  /*9d00*/  IADD3.X R2, R2, RZ, R37, P3, P2 ;  /* 0x000000ff02027210 */ /* 0x000fe40001fe4425 */
[C---:B-1----:R-:W-:Y:S01]  /*9d10*/  HMMA.16816.F32 R36, R136.reuse, R40, RZ ;  /* 0x000000288824723c */ /* 0x042fe200000018ff */
[C---:B------:R-:W-:Y:S02]  /*9d20*/  SHF.L.U32 R60, R3.reuse, 0x6, RZ ;  /* 0x00000006033c7819 */ /* 0x040fe400000006ff */
[----:B------:R-:W-:Y:S01]  /*9d30*/  @!PT LDS RZ, [RZ] ;  /* 0x00000000fffff984 */ /* 0x000fe20000000800 */
[----:B------:R-:W-:Y:S01]  /*9d40*/  @!PT LDS RZ, [RZ] ;  /* 0x00000000fffff984 */ /* 0x000fe20000000800 */
[----:B------:R-:W-:Y:S01]  /*9d50*/  @!PT LDS RZ, [RZ] ;  /* 0x00000000fffff984 */ /* 0x000fe20000000800 */
[----:B------:R1:W-:Y:S01]  /*9d60*/  LDGSTS.E.BYPASS.LTC128B.128 [R228+0x100], [R44.64], !P0 ;  /* 0x001000002ce47fae */ /* 0x0003e2000c101d46 */
[----:B------:R-:W-:Y:S02]  /*9d70*/  LEA.HI.X R55, R0, c[0x0][0x1fc], R2, 0x1, P1 ;  /* 0x00007f0000377a11 */ /* 0x000fe400008f0c02 */
[----:B------:R-:W-:Y:S02]  /*9d80*/  IADD3 R2, P1, R44, R60, RZ ;  /* 0x0000003c2c027210 */ /* 0x000fe40007f3e0ff */
[C---:B------:R-:W-:Y:S01]  /*9d90*/  HMMA.16816.F32 R40, R136.reuse, R42, RZ ;  /* 0x0000002a8828723c */ /* 0x040fe200000018ff */
[----:B------:R-:W-:Y:S02]  /*9da0*/  SHF.L.U64.HI R0, R3, R232, c[0x0][0x20c] ;  /* 0x0000830003007619 */ /* 0x000fe400000102e8 */
[----:B------:R5:W-:Y:S01]  /*9db0*/  LDGSTS.E.BYPASS.LTC128B.128 [R228+0x4100], [R54.64], !P6 ;  /* 0x0410000036e47fae */ /* 0x000be2000f101d46 */
[----:B------:R-:W-:Y:S02]  /*9dc0*/  IADD3 R52, P2, R2, R60, RZ ;  /* 0x0000003c02347210 */ /* 0x000fe40007f5e0ff */
[----:B------:R-:W-:Y:S02]  /*9dd0*/  IADD3.X R3, R45, R0, RZ, P1, !PT ;  /* 0x000000002d037210 */ /* 0x000fe40000ffe4ff */
[----:B------:R-:W-:Y:S03]  /*9de0*/  IADD3 R60, P1, R52, R60, RZ ;  /* 0x0000003c343c7210 */ /* 0x000fe60007f3e0ff */
[----:B------:R2:W-:Y:S01]  /*9df0*/  LDGSTS.E.BYPASS.LTC128B.128 [R228+0x1100], [R2.64], !P0 ;  /* 0x0110000002e47fae */ /* 0x0005e2000c101d46 */
[-C--:B------:R-:W-:Y:S04]  /*9e00*/  IADD3.X R53, R3, R0.reuse, RZ, P2, !PT ;  /* 0x0000000003357210 */ /* 0x080fe800017fe4ff */
[----:B------:R-:W-:Y:S02]  /*9e10*/  IADD3.X R61, R53, R0, RZ, P1, !PT ;  /* 0x00000000353d7210 */ /* 0x000fe40000ffe4ff */
[C---:B------:R-:W-:Y:S01]  /*9e20*/  ISETP.GT.AND P1, PT, R229.reuse, RZ, PT ;  /* 0x000000ffe500720c */ /* 0x040fe20003f24270 */
[----:B------:R2:W-:Y:S01]  /*9e30*/  LDGSTS.E.BYPASS.LTC128B.128 [R228+0x5100], [R2.64+0x80], !P6 ;  /* 0x0510008002e47fae */ /* 0x0005e2000f101d46 */
[----:B------:R-:W-:Y:S01]  /*9e40*/  IADD3 R229, R229, -0x1, RZ ;  /* 0xffffffffe5e57810 */ /* 0x000fe20007ffe0ff */
[C---:B-1----:R-:W-:Y:S06]  /*9e50*/  HMMA.16816.F32 R44, R136.reuse, R48, RZ ;  /* 0x00000030882c723c */ /* 0x042fec00000018ff */
[----:B------:R5:W-:Y:S02]  /*9e60*/  LDGSTS.E.BYPASS.LTC128B.128 [R228+0x2100], [R52.64], !P0 ;  /* 0x0210000034e47fae */ /* 0x000be4000c101d46 */
[C---:B------:R-:W-:Y:S06]  /*9e70*/  HMMA.16816.F32 R48, R136.reuse, R50, RZ ;  /* 0x000000328830723c */ /* 0x040fec00000018ff */
[----:B------:R5:W-:Y:S08]  /*9e80*/  LDGSTS.E.BYPASS.LTC128B.128 [R228+0x6100], [R52.64+0x80], !P6 ;  /* 0x0610008034e47fae */ /* 0x000bf0000f101d46 */
[----:B------:R1:W-:Y:S08]  /*9e90*/  LDGSTS.E.BYPASS.LTC128B.128 [R228+0x3100], [R60.64], !P0 ;  /* 0x031000003ce47fae */ /* 0x0003f0000c101d46 */
[----:B------:R1:W-:Y:S08]  /*9ea0*/  LDGSTS.E.BYPASS.LTC128B.128 [R228+0x7100], [R60.64+0x80], !P6 ;  /* 0x071000803ce47fae */ /* 0x0003f0000f101d46 */
[----:B------:R-:W0:Y:S01]  /*9eb0*/  LDGDEPBAR ;  /* 0x00000000000079af */ /* 0x000e220000000000 */
[C---:B-----5:R-:W-:Y:S08]  /*9ec0*/  HMMA.16816.F32 R52, R136.reuse, R56, RZ ;  /* 0x000000388834723c */ /* 0x060ff000000018ff */
[C---:B------:R-:W-:Y:S08]  /*9ed0*/  HMMA.16816.F32 R56, R136.reuse, R58, RZ ;  /* 0x0000003a8838723c */ /* 0x040ff000000018ff */
[C---:B-1----:R-:W-:Y:S08]  /*9ee0*/  HMMA.16816.F32 R60, R136.reuse, R64, RZ ;  /* 0x00000040883c723c */ /* 0x042ff000000018ff */
[----:B------:R-:W-:Y:S08]  /*9ef0*/  HMMA.16816.F32 R64, R136, R66, RZ ;  /* 0x000000428840723c */ /* 0x000ff000000018ff */
[C---:B------:R-:W-:Y:S08]  /*9f00*/  HMMA.16816.F32 R4, R140.reuse, R144, R4 ;  /* 0x000000908c04723c */ /* 0x040ff00000001804 */
[C---:B------:R-:W-:Y:S01]  /*9f10*/  HMMA.16816.F32 R8, R140.reuse, R146, R8 ;  /* 0x000000928c08723c */ /* 0x040fe20000001808 */
[----:B------:R-:W1:Y:S07]  /*9f20*/  LDSM.16.M88.4 R144, [R205] ;  /* 0x00000000cd90783b */ /* 0x000e6e0000000200 */
        /* <DEDUP_REMOVED lines=14> */
[----:B------:R-:W2:Y:S07]  /*a010*/  LDSM.16.M88.4 R168, [R205+0x2800] ;  /* 0x00280000cda8783b */ /* 0x000eae0000000200 */
[C---:B------:R-:W-:Y:S08]  /*a020*/  HMMA.16816.F32 R52, R140.reuse, R192, R52 ;  /* 0x000000c08c34723c */ /* 0x040ff00000001834 */
[C---:B------:R-:W-:Y:S01]  /*a030*/  HMMA.16816.F32 R56, R140.reuse, R194, R56 ;  /* 0x000000c28c38723c */ /* 0x040fe20000001838 */
[----:B------:R-:W2:Y:S07]  /*a040*/  LDSM.16.M88.4 R192, [R205+0x3000] ;  /* 0x00300000cdc0783b */ /* 0x000eae0000000200 */
[C---:B------:R-:W-:Y:S08]  /*a050*/  HMMA.16816.F32 R60, R140.reuse, R196, R60 ;  /* 0x000000c48c3c723c */ /* 0x040ff0000000183c */
[----:B------:R-:W-:Y:S08]  /*a060*/  HMMA.16816.F32 R64, R140, R198, R64 ;  /* 0x000000c68c40723c */ /* 0x000ff00000001840 */
[C---:B-1----:R-:W-:Y:S08]  /*a070*/  HMMA.16816.F32 R4, R164.reuse, R144, R4 ;  /* 0x00000090a404723c */ /* 0x042ff00000001804 */
[C---:B------:R-:W-:Y:S01]  /*a080*/  HMMA.16816.F32 R8, R164.reuse, R146, R8 ;  /* 0x00000092a408723c */ /* 0x040fe20000001808 */
[----:B------:R-:W1:Y:S07]  /*a090*/  LDSM.16.M88.4 R144, [R205+0x3800] ;  /* 0x00380000cd90783b */ /* 0x000e6e0000000200 */
[C---:B---3--:R-:W-:Y:S08]  /*a0a0*/  HMMA.16816.F32 R12, R164.reuse, R148, R12 ;  /* 0x00000094a40c723c */ /* 0x048ff0000000180c */
[C---:B------:R-:W-:Y:S01]  /*a0b0*/  HMMA.16816.F32 R16, R164.reuse, R150, R16 ;  /* 0x00000096a410723c */ /* 0x040fe20000001810 */
[----:B------:R-:W3:Y:S07]  /*a0c0*/  LDSM.16.M88.4 R148, [R202] ;  /* 0x00000000ca94783b */ /* 0x000eee0000000200 */
        /* <DEDUP_REMOVED lines=8> */
[----:B------:R-:W3:Y:S07]  /*a150*/  LDSM.16.M88.4 R160, [R202+0x1800] ;  /* 0x00180000caa0783b */ /* 0x000eee0000000200 */
[C---:B--2---:R-:W-:Y:S08]  /*a160*/  HMMA.16816.F32 R44, R164.reuse, R168, R44 ;  /* 0x000000a8a42c723c */ /* 0x044ff0000000182c */
[C---:B------:R-:W-:Y:S01]  /*a170*/  HMMA.16816.F32 R48, R164.reuse, R170, R48 ;  /* 0x000000aaa430723c */ /* 0x040fe20000001830 */
[----:B------:R-:W2:Y:S07]  /*a180*/  LDSM.16.M88.4 R168, [R202+0x2000] ;  /* 0x00200000caa8783b */ /* 0x000eae0000000200 */
[C---:B------:R-:W-:Y:S08]  /*a190*/  HMMA.16816.F32 R52, R164.reuse, R192, R52 ;  /* 0x000000c0a434723c */ /* 0x040ff00000001834 */
        /* <DEDUP_REMOVED lines=22> */
[----:B------:R-:W-:Y:S07]  /*a300*/  LDSM.16.M88.4 R192, [R201+0x6800] ;  /* 0x00680000c9c0783b */ /* 0x000fee0000000200 */
[C---:B-1----:R-:W-:Y:S08]  /*a310*/  HMMA.16816.F32 R52, R172.reuse, R144, R52 ;  /* 0x00000090ac34723c */ /* 0x042ff00000001834 */
[C---:B------:R-:W-:Y:S01]  /*a320*/  HMMA.16816.F32 R56, R172.reuse, R146, R56 ;  /* 0x00000092ac38723c */ /* 0x040fe20000001838 */
[----:B------:R-:W1:Y:S07]  /*a330*/  LDSM.16.M88.4 R144, [R201+0x6000] ;  /* 0x00600000c990783b */ /* 0x000e6e0000000200 */
[C---:B---3--:R-:W-:Y:S08]  /*a340*/  HMMA.16816.F32 R60, R172.reuse, R148, R60 ;  /* 0x00000094ac3c723c */ /* 0x048ff0000000183c */
[----:B------:R-:W-:Y:S01]  /*a350*/  HMMA.16816.F32 R64, R172, R150, R64 ;  /* 0x00000096ac40723c */ /* 0x000fe20000001840 */
[----:B------:R-:W3:Y:S07]  /*a360*/  LDSM.16.M88.4 R148, [R201+0x7000] ;  /* 0x00700000c994783b */ /* 0x000eee0000000200 */
        /* <DEDUP_REMOVED lines=8> */
[----:B------:R-:W3:Y:S07]  /*a3f0*/  LDSM.16.M88.4 R160, [R214] ;  /* 0x00000000d6a0783b */ /* 0x000eee0000000200 */
[C---:B--2---:R-:W-:Y:S08]  /*a400*/  HMMA.16816.F32 R28, R176.reuse, R168, R28 ;  /* 0x000000a8b01c723c */ /* 0x044ff0000000181c */
[C---:B------:R-:W-:Y:S01]  /*a410*/  HMMA.16816.F32 R32, R176.reuse, R170, R32 ;  /* 0x000000aab020723c */ /* 0x040fe20000001820 */
[----:B------:R-:W-:Y:S07]  /*a420*/  LDSM.16.M88.4 R168, [R211] ;  /* 0x00000000d3a8783b */ /* 0x000fee0000000200 */
[C---:B-1----:R-:W-:Y:S08]  /*a430*/  HMMA.16816.F32 R36, R176.reuse, R144, R36 ;  /* 0x00000090b024723c */ /* 0x042ff00000001824 */
[C---:B------:R-:W-:Y:S01]  /*a440*/  HMMA.16816.F32 R40, R176.reuse, R146, R40 ;  /* 0x00000092b028723c */ /* 0x040fe20000001828 */
[----:B------:R-:W1:Y:S07]  /*a450*/  LDSM.16.M88.4 R144, [R213] ;  /* 0x00000000d590783b */ /* 0x000e6e0000000200 */
[C---:B------:R-:W-:Y:S08]  /*a460*/  HMMA.16816.F32 R44, R176.reuse, R192, R44 ;  /* 0x000000c0b02c723c */ /* 0x040ff0000000182c */
[C---:B------:R-:W-:Y:S01]  /*a470*/  HMMA.16816.F32 R48, R176.reuse, R194, R48 ;  /* 0x000000c2b030723c */ /* 0x040fe20000001830 */
[----:B------:R-:W-:Y:S07]  /*a480*/  LDSM.16.M88.4 R192, [R210] ;  /* 0x00000000d2c0783b */ /* 0x000fee0000000200 */
[C---:B---3--:R-:W-:Y:S08]  /*a490*/  HMMA.16816.F32 R52, R176.reuse, R148, R52 ;  /* 0x00000094b034723c */ /* 0x048ff00000001834 */
[C---:B------:R-:W-:Y:S01]  /*a4a0*/  HMMA.16816.F32 R56, R176.reuse, R150, R56 ;  /* 0x00000096b038723c */ /* 0x040fe20000001838 */
[----:B------:R-:W2:Y:S07]  /*a4b0*/  LDSM.16.M88.4 R148, [R212] ;  /* 0x00000000d494783b */ /* 0x000eae0000000200 */
[C---:B----4-:R-:W-:Y:S08]  /*a4c0*/  HMMA.16816.F32 R60, R176.reuse, R152, R60 ;  /* 0x00000098b03c723c */ /* 0x050ff0000000183c */
[----:B------:R-:W-:Y:S01]  /*a4d0*/  HMMA.16816.F32 R64, R176, R154, R64 ;  /* 0x0000009ab040723c */ /* 0x000fe20000001840 */
[----:B------:R-:W3:Y:S07]  /*a4e0*/  LDSM.16.M88.4 R152, [R209] ;  /* 0x00000000d198783b */ /* 0x000eee0000000200 */
[C---:B-----5:R-:W-:Y:S08]  /*a4f0*/  HMMA.16816.F32 R4, R180.reuse, R156, R4 ;  /* 0x0000009cb404723c */ /* 0x060ff00000001804 */
[C---:B------:R-:W-:Y:S01]  /*a500*/  HMMA.16816.F32 R8, R180.reuse, R158, R8 ;  /* 0x0000009eb408723c */ /* 0x040fe20000001808 */
[----:B------:R-:W4:Y:S07]  /*a510*/  LDSM.16.M88.4 R156, [R208] ;  /* 0x00000000d09c783b */ /* 0x000f2e0000000200 */
        /* <DEDUP_REMOVED lines=17> */
[----:B------:R-:W3:Y:S07]  /*a630*/  LDSM.16.M88.4 R152, [R205+0x5800] ;  /* 0x00580000cd98783b */ /* 0x000eee0000000200 */
[C---:B----4-:R-:W-:Y:S08]  /*a640*/  HMMA.16816.F32 R60, R180.reuse, R156, R60 ;  /* 0x0000009cb43c723c */ /* 0x050ff0000000183c */
[----:B------:R-:W-:Y:S01]  /*a650*/  HMMA.16816.F32 R64, R180, R158, R64 ;  /* 0x0000009eb440723c */ /* 0x000fe20000001840 */
[----:B------:R-:W4:Y:S07]  /*a660*/  LDSM.16.M88.4 R156, [R205+0x6000] ;  /* 0x00600000cd9c783b */ /* 0x000f2e0000000200 */
        /* <DEDUP_REMOVED lines=14> */
[----:B------:R-:W4:Y:S07]  /*a750*/  LDSM.16.M88.4 R156, [R202+0x5800] ;  /* 0x00580000ca9c783b */ /* 0x000f2e0000000200 */
[C---:B------:R-:W-:Y:S08]  /*a760*/  HMMA.16816.F32 R44, R184.reuse, R168, R44 ;  /* 0x000000a8b82c723c */ /* 0x040ff0000000182c */
[C---:B------:R-:W-:Y:S08]  /*a770*/  HMMA.16816.F32 R48, R184.reuse, R170, R48 ;  /* 0x000000aab830723c */ /* 0x040ff00000001830 */
[C---:B------:R-:W-:Y:S08]  /*a780*/  HMMA.16816.F32 R52, R184.reuse, R192, R52 ;  /* 0x000000c0b834723c */ /* 0x040ff00000001834 */
[C---:B------:R-:W-:Y:S08]  /*a790*/  HMMA.16816.F32 R56, R184.reuse, R194, R56 ;  /* 0x000000c2b838723c */ /* 0x040ff00000001838 */
[C---:B-----5:R-:W-:Y:S08]  /*a7a0*/  HMMA.16816.F32 R60, R184.reuse, R160, R60 ;  /* 0x000000a0b83c723c */ /* 0x060ff0000000183c */
[----:B------:R-:W-:Y:S08]  /*a7b0*/  HMMA.16816.F32 R64, R184, R162, R64 ;  /* 0x000000a2b840723c */ /* 0x000ff00000001840 */
[C---:B-1----:R-:W-:Y:S08]  /*a7c0*/  HMMA.16816.F32 R4, R188.reuse, R144, R4 ;  /* 0x00000090bc04723c */ /* 0x042ff00000001804 */
[C---:B------:R-:W-:Y:S01]  /*a7d0*/  HMMA.16816.F32 R8, R188.reuse, R146, R8 ;  /* 0x00000092bc08723c */ /* 0x040fe20000001808 */
[----:B------:R-:W1:Y:S07]  /*a7e0*/  LDSM.16.M88.4 R144, [R202+0x6000] ;  /* 0x00600000ca90783b */ /* 0x000e6e0000000200 */
[C---:B--2---:R-:W-:Y:S08]  /*a7f0*/  HMMA.16816.F32 R12, R188.reuse, R148, R12 ;  /* 0x00000094bc0c723c */ /* 0x044ff0000000180c */
[C---:B------:R-:W-:Y:S01]  /*a800*/  HMMA.16816.F32 R16, R188.reuse, R150, R16 ;  /* 0x00000096bc10723c */ /* 0x040fe20000001810 */
[----:B------:R-:W2:Y:S03]  /*a810*/  LDSM.16.M88.4 R148, [R202+0x6800] ;  /* 0x00680000ca94783b */ /* 0x000ea60000000200 */
[----:B------:R-:W-:Y:S02]  /*a820*/  FMNMX.FTZ R0, R4, R118, !PT ;  /* 0x0000007604007209 */ /* 0x000fe40007810000 */
[----:B------:R-:W-:Y:S02]  /*a830*/  FMNMX.FTZ R2, R6, R119, !PT ;  /* 0x0000007706027209 */ /* 0x000fe40007810000 */
[C---:B---3--:R-:W-:Y:S04]  /*a840*/  HMMA.16816.F32 R20, R188.reuse, R152, R20 ;  /* 0x00000098bc14723c */ /* 0x048fe80000001814 */
[----:B------:R-:W-:Y:S02]  /*a850*/  FMNMX.FTZ R0, R5, R0, !PT ;  /* 0x0000000005007209 */ /* 0x000fe40007810000 */
[----:B------:R-:W-:Y:S02]  /*a860*/  FMNMX.FTZ R2, R7, R2, !PT ;  /* 0x0000000207027209 */ /* 0x000fe40007810000 */
[C---:B------:R-:W-:Y:S01]  /*a870*/  HMMA.16816.F32 R24, R188.reuse, R154, R24 ;  /* 0x0000009abc18723c */ /* 0x040fe20000001818 */
[----:B------:R-:W3:Y:S03]  /*a880*/  LDSM.16.M88.4 R152, [R202+0x7000] ;  /* 0x00700000ca98783b */ /* 0x000ee60000000200 */
        /* <DEDUP_REMOVED lines=15> */
[C---:B--2---:R-:W-:Y:S01]  /*a980*/  HMMA.16816.F32 R44, R188.reuse, R148, R44 ;  /* 0x00000094bc2c723c */ /* 0x044fe2000000182c */
[----:B------:R-:W-:Y:S04]  /*a990*/  BAR.SYNC.DEFER_BLOCKING 0x0 ;  /* 0x0000000000007b1d */ /* 0x000fe80000010000 */
[----:B------:R-:W-:Y:S02]  /*a9a0*/  FMNMX.FTZ R0, R17, R0, !PT ;  /* 0x0000000011007209 */ /* 0x000fe40007810000 */
[----:B------:R-:W-:Y:S01]  /*a9b0*/  FMNMX.FTZ R2, R18, R2, !PT ;  /* 0x0000000212027209 */ /* 0x000fe20007810000 */
[C---:B------:R-:W-:Y:S04]  /*a9c0*/  HMMA.16816.F32 R48, R188.reuse, R150, R48 ;  /* 0x00000096bc30723c */ /* 0x040fe80000001830 */
        /* <DEDUP_REMOVED lines=8> */
[----:B------:R-:W-:Y:S01]  /*aa50*/  FMNMX.FTZ R0, R25, R0, !PT ;  /* 0x0000000019007209 */ /* 0x000fe20007810000 */
[C---:B-1----:R-:W-:Y:S03]  /*aa60*/  HMMA.16816.F32 R60, R188.reuse, R144, R60 ;  /* 0x00000090bc3c723c */ /* 0x042fe6000000183c */
[----:B------:R-:W-:Y:S02]  /*aa70*/  FMNMX.FTZ R0, R28, R0, !PT ;  /* 0x000000001c007209 */ /* 0x000fe40007810000 */
[----:B------:R-:W-:Y:S02]  /*aa80*/  FMNMX.FTZ R2, R26, R2, !PT ;  /* 0x000000021a027209 */ /* 0x000fe40007810000 */
[----:B------:R-:W-:Y:S01]  /*aa90*/  FMNMX.FTZ R0, R29, R0, !PT ;  /* 0x000000001d007209 */ /* 0x000fe20007810000 */
        /* <DEDUP_REMOVED lines=39> */
[----:B------:R-:W-:Y:S04]  /*ad10*/  FMNMX.FTZ R0, R66, R0, !PT ;  /* 0x0000000042007209 */ /* 0x000fe80007810000 */
[----:B------:R-:W-:Y:S05]  /*ad20*/  FMNMX.FTZ R0, R67, R0, !PT ;  /* 0x0000000043007209 */ /* 0x000fea0007810000 */
[----:B------:R-:W2:Y:S01]  /*ad30*/  SHFL.BFLY PT, R2, R0, 0x2, 0x1f ;  /* 0x0c401f0000027f89 */ /* 0x000ea200000e0000 */
[----:B-1----:R-:W-:Y:S07]  /*ad40*/  FMNMX.FTZ R117, R117, R3, !PT ;  /* 0x0000000375757209 */ /* 0x002fee0007810000 */
[----:B------:R-:W1:Y:S01]  /*ad50*/  SHFL.BFLY PT, R116, R117, 0x1, 0x1f ;  /* 0x0c201f0075747f89 */ /* 0x000e6200000e0000 */
[----:B--2---:R-:W-:Y:S07]  /*ad60*/  FMNMX.FTZ R0, R0, R2, !PT ;  /* 0x0000000200007209 */ /* 0x004fee0007810000 */
[----:B------:R-:W2:Y:S01]  /*ad70*/  SHFL.BFLY PT, R3, R0, 0x1, 0x1f ;  /* 0x0c201f0000037f89 */ /* 0x000ea200000e0000 */
[----:B-1----:R-:W-:Y:S05]  /*ad80*/  FMNMX.FTZ R117, R117, R116, !PT ;  /* 0x0000007475757209 */ /* 0x002fea0007810000 */
[C---:B------:R-:W-:Y:S02]  /*ad90*/  FMUL.FTZ R156, R117.reuse, c[0x0][0x2d0] ;  /* 0x0000b400759c7a20 */ /* 0x040fe40000410000 */
[----:B------:R-:W-:Y:S02]  /*ada0*/  FADD.FTZ R2, -R117, R118 ;  /* 0x0000007675027221 */ /* 0x000fe40000010100 */
[--C-:B------:R-:W-:Y:S01]  /*adb0*/  FFMA.FTZ R4, R4, c[0x0][0x2d0], -R156.reuse ;  /* 0x0000b40004047a23 */ /* 0x100fe2000001089c */
[----:B--2---:R-:W-:Y:S01]  /*adc0*/  FMNMX.FTZ R116, R0, R3, !PT ;  /* 0x0000000300747209 */ /* 0x004fe20007810000 */
[----:B------:R-:W-:Y:S01]  /*add0*/  FMUL.FTZ R0, R2, c[0x0][0x2d0] ;  /* 0x0000b40002007a20 */ /* 0x000fe20000410000 */
[----:B------:R-:W-:Y:S01]  /*ade0*/  @P1 SHF.R.S32.HI R3, RZ, 0x1f, R229 ;  /* 0x0000001fff031819 */ /* 0x000fe200000114e5 */
[----:B------:R1:W-:Y:S01]  /*adf0*/  MUFU.EX2 R230, R4 ;  /* 0x0000000400e67308 */ /* 0x0003e20000000800 */
[--C-:B------:R-:W-:Y:S02]  /*ae00*/  FFMA.FTZ R5, R5, c[0x0][0x2d0], -R156.reuse ;  /* 0x0000b40005057a23 */ /* 0x100fe4000001089c */
[--C-:B------:R-:W-:Y:S02]  /*ae10*/  FFMA.FTZ R9, R9, c[0x0][0x2d0], -R156.reuse ;  /* 0x0000b40009097a23 */ /* 0x100fe4000001089c */
[----:B------:R-:W-:Y:S02]  /*ae20*/  @P1 IMAD R3, R3, c[0x0][0x1e0], RZ ;  /* 0x0000780003031a24 */ /* 0x000fe400078e02ff */
[--C-:B------:R-:W-:Y:S02]  /*ae30*/  FFMA.FTZ R12, R12, c[0x0][0x2d0], -R156.reuse ;  /* 0x0000b4000c0c7a23 */ /* 0x100fe4000001089c */
[--C-:B------:R-:W-:Y:S01]  /*ae40*/  FFMA.FTZ R13, R13, c[0x0][0x2d0], -R156.reuse ;  /* 0x0000b4000d0d7a23 */ /* 0x100fe2000001089c */
[----:B------:R2:W3:Y:S01]  /*ae50*/  MUFU.EX2 R2, R0 ;  /* 0x0000000000027308 */ /* 0x0004e20000000800 */
[--C-:B------:R-:W-:Y:S02]  /*ae60*/  FFMA.FTZ R20, R20, c[0x0][0x2d0], -R156.reuse ;  /* 0x0000b40014147a23 */ /* 0x100fe4000001089c */
[--C-:B------:R-:W-:Y:S02]  /*ae70*/  FFMA.FTZ R21, R21, c[0x0][0x2d0], -R156.reuse ;  /* 0x0000b40015157a23 */ /* 0x100fe4000001089c */
[--C-:B------:R-:W-:Y:S02]  /*ae80*/  FFMA.FTZ R24, R24, c[0x0][0x2d0], -R156.reuse ;  /* 0x0000b40018187a23 */ /* 0x100fe4000001089c */
[--C-:B------:R-:W-:Y:S02]  /*ae90*/  FFMA.FTZ R25, R25, c[0x0][0x2d0], -R156.reuse ;  /* 0x0000b40019197a23 */ /* 0x100fe4000001089c */
[--C-:B------:R-:W-:Y:S01]  /*aea0*/  FFMA.FTZ R28, R28, c[0x0][0x2d0], -R156.reuse ;  /* 0x0000b4001c1c7a23 */ /* 0x100fe2000001089c */
[----:B------:R4:W-:Y:S01]  /*aeb0*/  MUFU.EX2 R231, R5 ;  /* 0x0000000500e77308 */ /* 0x0009e20000000800 */
[--C-:B------:R-:W-:Y:S02]  /*aec0*/  FFMA.FTZ R29, R29, c[0x0][0x2d0], -R156.reuse ;  /* 0x0000b4001d1d7a23 */ /* 0x100fe4000001089c */
[--C-:B------:R-:W-:Y:S02]  /*aed0*/  FFMA.FTZ R32, R32, c[0x0][0x2d0], -R156.reuse ;  /* 0x0000b40020207a23 */ /* 0x100fe4000001089c */
[----:B-1----:R-:W-:Y:S02]  /*aee0*/  @P1 IMAD R4, R229, c[0x0][0x1e4], R3 ;  /* 0x00007900e5041a24 */ /* 0x002fe400078e0203 */
[--C-:B------:R-:W-:Y:S02]  /*aef0*/  FFMA.FTZ R33, R33, c[0x0][0x2d0], -R156.reuse ;  /* 0x0000b40021217a23 */ /* 0x100fe4000001089c */
[--C-:B------:R-:W-:Y:S01]  /*af00*/  FFMA.FTZ R36, R36, c[0x0][0x2d0], -R156.reuse ;  /* 0x0000b40024247a23 */ /* 0x100fe2000001089c */
[----:B------:R-:W-:Y:S01]  /*af10*/  MUFU.EX2 R198, R12 ;  /* 0x0000000c00c67308 */ /* 0x000fe20000000800 */
[--C-:B------:R-:W-:Y:S02]  /*af20*/  FFMA.FTZ R37, R37, c[0x0][0x2d0], -R156.reuse ;  /* 0x0000b40025257a23 */ /* 0x100fe4000001089c */
[----:B------:R-:W-:Y:S02]  /*af30*/  FFMA.FTZ R40, R40, c[0x0][0x2d0], -R156 ;  /* 0x0000b40028287a23 */ /* 0x000fe4000001089c */
[----:B--2---:R-:W-:Y:S02]  /*af40*/  FADD.FTZ R0, -R116, R119 ;  /* 0x0000007774007221 */ /* 0x004fe40000010100 */
[----:B------:R-:W-:Y:S03]  /*af50*/  @P1 IMAD.WIDE.U32 R118, R229, c[0x0][0x1e0], RZ ;  /* 0x00007800e5761a25 */ /* 0x000fe600078e00ff */
[----:B------:R-:W-:Y:S01]  /*af60*/  MUFU.EX2 R197, R13 ;  /* 0x0000000d00c57308 */ /* 0x000fe20000000800 */
[----:B------:R-:W-:Y:S01]  /*af70*/  FMUL.FTZ R0, R0, c[0x0][0x2d0] ;  /* 0x0000b40000007a20 */ /* 0x000fe20000410000 */
[----:B------:R-:W-:Y:S01]  /*af80*/  @P1 IADD3 R4, R119, R4, RZ ;  /* 0x0000000477041210 */ /* 0x000fe20007ffe0ff */
[----:B---3--:R-:W-:Y:S01]  /*af90*/  FMUL.FTZ R68, R2, R68 ;  /* 0x0000004402447220 */ /* 0x008fe20000410000 */
[----:B------:R-:W-:Y:S01]  /*afa0*/  @P1 SHF.L.U32 R3, R118, 0x7, RZ ;  /* 0x0000000776031819 */ /* 0x000fe200000006ff */
[----:B------:R-:W-:Y:S01]  /*afb0*/  FMUL.FTZ R69, R2, R69 ;  /* 0x0000004502457220 */ /* 0x000fe20000410000 */
[----:B------:R-:W-:Y:S01]  /*afc0*/  @P1 SHF.L.U64.HI R119, R118, 0x7, R4 ;  /* 0x0000000776771819 */ /* 0x000fe20000010204 */
[----:B------:R-:W-:Y:S01]  /*afd0*/  FFMA.FTZ R118, R8, c[0x0][0x2d0], -R156 ;  /* 0x0000b40008767a23 */ /* 0x000fe2000001089c */
[----:B----4-:R-:W-:Y:S01]  /*afe0*/  @P1 IADD3 R5, P3, R3, R234, RZ ;  /* 0x000000ea03051210 */ /* 0x010fe20007f7e0ff */
[C---:B------:R-:W-:Y:S01]  /*aff0*/  FMUL.FTZ R72, R2.reuse, R72 ;  /* 0x0000004802487220 */ /* 0x040fe20000410000 */
[----:B------:R-:W1:Y:S01]  /*b000*/  MUFU.EX2 R0, R0 ;  /* 0x0000000000007308 */ /* 0x000e620000000800 */
[C---:B------:R-:W-:Y:S01]  /*b010*/  FMUL.FTZ R73, R2.reuse, R73 ;  /* 0x0000004902497220 */ /* 0x040fe20000410000 */
[----:B------:R-:W-:Y:S01]  /*b020*/  @P1 LEA R4, P2, R5, c[0x0][0x1c8], 0x1 ;  /* 0x0000720005041a11 */ /* 0x000fe200078408ff */
[C---:B------:R-:W-:Y:S01]  /*b030*/  FMUL.FTZ R76, R2.reuse, R76 ;  /* 0x0000004c024c7220 */ /* 0x040fe20000410000 */
[----:B------:R-:W-:Y:S01]  /*b040*/  @P1 IADD3.X R8, R119, R233, RZ, P3, !PT ;  /* 0x000000e977081210 */ /* 0x000fe20001ffe4ff */
[C---:B------:R-:W-:Y:S01]  /*b050*/  FMUL.FTZ R77, R2.reuse, R77 ;  /* 0x0000004d024d7220 */ /* 0x040fe20000410000 */
[----:B------:R-:W-:Y:S01]  /*b060*/  @P1 IADD3 R3, P4, P3, R3, 0x40, R234 ;  /* 0x0000004003031810 */ /* 0x000fe20007b9e0ea */
[C---:B------:R-:W-:Y:S01]  /*b070*/  FMUL.FTZ R80, R2.reuse, R80 ;  /* 0x0000005002507220 */ /* 0x040fe20000410000 */
[----:B------:R-:W-:Y:S01]  /*b080*/  @P1 LEA.HI.X R5, R5, c[0x0][0x1cc], R8, 0x1, P2 ;  /* 0x0000730005051a11 */ /* 0x000fe200010f0c08 */
[C---:B------:R-:W-:Y:S01]  /*b090*/  FMUL.FTZ R81, R2.reuse, R81 ;  /* 0x0000005102517220 */ /* 0x040fe20000410000 */
[----:B------:R2:W-:Y:S01]  /*b0a0*/  MUFU.EX2 R199, R118 ;  /* 0x0000007600c77308 */ /* 0x0005e20000000800 */
[----:B------:R-:W-:Y:S01]  /*b0b0*/  @P1 IADD3.X R8, R119, RZ, R233, P4, P3 ;  /* 0x000000ff77081210 */ /* 0x000fe200027e64e9 */
[C---:B------:R-:W-:Y:S01]  /*b0c0*/  FMUL.FTZ R84, R2.reuse, R84 ;  /* 0x0000005402547220 */ /* 0x040fe20000410000 */
[----:B------:R3:W-:Y:S01]  /*b0d0*/  @P1 LDGSTS.E.BYPASS.LTC128B.128 [R228+0x8100], [R4.64], !P0 ;  /* 0x0810000004e41fae */ /* 0x0007e2000c101d46 */
[C---:B------:R-:W-:Y:S01]  /*b0e0*/  @P1 LEA R144, P2, R3.reuse, c[0x0][0x1c8], 0x1 ;  /* 0x0000720003901a11 */ /* 0x040fe200078408ff */
[C---:B------:R-:W-:Y:S02]  /*b0f0*/  FMUL.FTZ R85, R2.reuse, R85 ;  /* 0x0000005502557220 */ /* 0x040fe40000410000 */
[----:B------:R-:W-:Y:S01]  /*b100*/  FMUL.FTZ R88, R2, R88 ;  /* 0x0000005802587220 */ /* 0x000fe20000410000 */
[----:B------:R-:W-:Y:S01]  /*b110*/  @P1 LEA.HI.X R145, R3, c[0x0][0x1cc], R8, 0x1, P2 ;  /* 0x0000730003911a11 */ /* 0x000fe200010f0c08 */
[----:B------:R-:W-:Y:S01]  /*b120*/  FMUL.FTZ R3, R116, c[0x0][0x2d0] ;  /* 0x0000b40074037a20 */ /* 0x000fe20000410000 */
[----:B------:R-:W-:Y:S01]  /*b130*/  MUFU.EX2 R194, R20 ;  /* 0x0000001400c27308 */ /* 0x000fe20000000800 */
[----:B------:R-:W-:Y:S01]  /*b140*/  FMUL.FTZ R89, R2, R89 ;  /* 0x0000005902597220 */ /* 0x000fe20000410000 */
[----:B------:R-:W4:Y:S01]  /*b150*/  LDL.LU R234, [R1] ;  /* 0x0000000001ea7983 */ /* 0x000f220000300800 */
[--C-:B------:R-:W-:Y:S02]  /*b160*/  FFMA.FTZ R6, R6, c[0x0][0x2d0], -R3.reuse ;  /* 0x0000b40006067a23 */ /* 0x100fe40000010803 */
[--C-:B------:R-:W-:Y:S01]  /*b170*/  FFMA.FTZ R7, R7, c[0x0][0x2d0], -R3.reuse ;  /* 0x0000b40007077a23 */ /* 0x100fe20000010803 */
[----:B------:R5:W-:Y:S01]  /*b180*/  @P1 LDGSTS.E.BYPASS.LTC128B.128 [R228+0xc100], [R144.64], !P6 ;  /* 0x0c10000090e41fae */ /* 0x000be2000f101d46 */
[--C-:B------:R-:W-:Y:S02]  /*b190*/  FFMA.FTZ R10, R10, c[0x0][0x2d0], -R3.reuse ;  /* 0x0000b4000a0a7a23 */ /* 0x100fe40000010803 */
[--C-:B------:R-:W-:Y:S01]  /*b1a0*/  FFMA.FTZ R11, R11, c[0x0][0x2d0], -R3.reuse ;  /* 0x0000b4000b0b7a23 */ /* 0x100fe20000010803 */
[----:B------:R-:W-:Y:S01]  /*b1b0*/  MUFU.EX2 R163, R6 ;  /* 0x0000000600a37308 */ /* 0x000fe20000000800 */
[C---:B-1----:R-:W-:Y:S02]  /*b1c0*/  FMUL.FTZ R70, R0.reuse, R70 ;  /* 0x0000004600467220 */ /* 0x042fe40000410000 */
[C---:B------:R-:W-:Y:S01]  /*b1d0*/  FMUL.FTZ R71, R0.reuse, R71 ;  /* 0x0000004700477220 */ /* 0x040fe20000410000 */
[----:B--2---:R-:W-:Y:S01]  /*b1e0*/  @P1 MOV R118, c[0x0][0x1e0] ;  /* 0x0000780000761a02 */ /* 0x004fe20000000f00 */
[C---:B------:R-:W-:Y:S01]  /*b1f0*/  FMUL.FTZ R74, R0.reuse, R74 ;  /* 0x0000004a004a7220 */ /* 0x040fe20000410000 */
[----:B------:R-:W2:Y:S01]  /*b200*/  LDL.LU R233, [R1+0x10] ;  /* 0x0000100001e97983 */ /* 0x000ea20000300800 */
[----:B------:R-:W-:Y:S01]  /*b210*/  FMUL.FTZ R75, R0, R75 ;  /* 0x0000004b004b7220 */ /* 0x000fe20000410000 */
[----:B------:R-:W-:Y:S01]  /*b220*/  @P1 SHF.L.U64.HI R119, R118, R232, c[0x0][0x1e4] ;  /* 0x0000790076771619 */ /* 0x000fe200000102e8 */
[----:B------:R-:W-:Y:S01]  /*b230*/  FMUL.FTZ R78, R0, R78 ;  /* 0x0000004e004e7220 */ /* 0x000fe20000410000 */
[----:B------:R1:W-:Y:S01]  /*b240*/  MUFU.EX2 R232, R9 ;  /* 0x0000000900e87308 */ /* 0x0003e20000000800 */
[----:B------:R-:W-:Y:S01]  /*b250*/  @P1 SHF.L.U32 R118, R118, 0x6, RZ ;  /* 0x0000000676761819 */ /* 0x000fe200000006ff */
[C---:B------:R-:W-:Y:S02]  /*b260*/  FMUL.FTZ R79, R0.reuse, R79 ;  /* 0x0000004f004f7220 */ /* 0x040fe40000410000 */
[----:B------:R-:W-:Y:S01]  /*b270*/  FMUL.FTZ R82, R0, R82 ;  /* 0x0000005200527220 */ /* 0x000fe20000410000 */
[----:B------:R-:W-:Y:S01]  /*b280*/  @P1 IADD3 R8, P2, R4, R118, RZ ;  /* 0x0000007604081210 */ /* 0x000fe20007f5e0ff */
[C---:B------:R-:W-:Y:S02]  /*b290*/  FMUL.FTZ R83, R0.reuse, R83 ;  /* 0x0000005300537220 */ /* 0x040fe40000410000 */
[----:B------:R-:W-:Y:S01]  /*b2a0*/  FMUL.FTZ R86, R0, R86 ;  /* 0x0000005600567220 */ /* 0x000fe20000410000 */
[----:B---3--:R-:W-:Y:S01]  /*b2b0*/  @P1 IADD3 R4, P3, R8, R118, RZ ;  /* 0x0000007608041210 */ /* 0x008fe20007f7e0ff */
[----:B------:R3:W3:Y:S01]  /*b2c0*/  MUFU.EX2 R162, R7 ;  /* 0x0000000700a27308 */ /* 0x0006e20000000800 */
[----:B------:R-:W-:Y:S02]  /*b2d0*/  FMUL.FTZ R87, R0, R87 ;  /* 0x0000005700577220 */ /* 0x000fe40000410000 */
[--C-:B------:R-:W-:Y:S02]  /*b2e0*/  FFMA.FTZ R14, R14, c[0x0][0x2d0], -R3.reuse ;  /* 0x0000b4000e0e7a23 */ /* 0x100fe40000010803 */
[--C-:B------:R-:W-:Y:S02]  /*b2f0*/  FFMA.FTZ R15, R15, c[0x0][0x2d0], -R3.reuse ;  /* 0x0000b4000f0f7a23 */ /* 0x100fe40000010803 */
[C---:B------:R-:W-:Y:S02]  /*b300*/  FMUL.FTZ R90, R0.reuse, R90 ;  /* 0x0000005a005a7220 */ /* 0x040fe40000410000 */
[----:B------:R-:W-:Y:S01]  /*b310*/  FMUL.FTZ R91, R0, R91 ;  /* 0x0000005b005b7220 */ /* 0x000fe20000410000 */
[----:B------:R5:W-:Y:S01]  /*b320*/  MUFU.EX2 R161, R10 ;  /* 0x0000000a00a17308 */ /* 0x000be20000000800 */
[C---:B------:R-:W-:Y:S02]  /*b330*/  FMUL.FTZ R12, R2.reuse, R128 ;  /* 0x00000080020c7220 */ /* 0x040fe40000410000 */
[----:B------:R-:W-:Y:S01]  /*b340*/  FMUL.FTZ R13, R2, R129 ;  /* 0x00000081020d7220 */ /* 0x000fe20000410000 */
[-C--:B-1----:R-:W-:Y:S01]  /*b350*/  @P1 IADD3.X R9, R5, R119.reuse, RZ, P2, !PT ;  /* 0x0000007705091210 */ /* 0x082fe200017fe4ff */
[--C-:B------:R-:W-:Y:S01]  /*b360*/  FFMA.FTZ R22, R22, c[0x0][0x2d0], -R3.reuse ;  /* 0x0000b40016167a23 */ /* 0x100fe20000010803 */
[----:B------:R-:W-:Y:S01]  /*b370*/  @P1 IADD3 R6, P2, R4, R118, RZ ;  /* 0x0000007604061210 */ /* 0x000fe20007f5e0ff */
[--C-:B------:R-:W-:Y:S01]  /*b380*/  FFMA.FTZ R23, R23, c[0x0][0x2d0], -R3.reuse ;  /* 0x0000b40017177a23 */ /* 0x100fe20000010803 */
[-C--:B------:R-:W-:Y:S01]  /*b390*/  @P1 IADD3.X R5, R9, R119.reuse, RZ, P3, !PT ;  /* 0x0000007709051210 */ /* 0x080fe20001ffe4ff */
[----:B------:R1:W-:Y:S01]  /*b3a0*/  @P1 LDGSTS.E.BYPASS.LTC128B.128 [R228+0x9100], [R8.64], !P0 ;  /* 0x0910000008e41fae */ /* 0x0003e2000c101d46 */
[----:B------:R1:W1:Y:S01]  /*b3b0*/  MUFU.EX2 R168, R11 ;  /* 0x0000000b00a87308 */ /* 0x0002620000000800 */
[--C-:B------:R-:W-:Y:S02]  /*b3c0*/  FFMA.FTZ R26, R26, c[0x0][0x2d0], -R3.reuse ;  /* 0x0000b4001a1a7a23 */ /* 0x100fe40000010803 */
[--C-:B------:R-:W-:Y:S01]  /*b3d0*/  FFMA.FTZ R27, R27, c[0x0][0x2d0], -R3.reuse ;  /* 0x0000b4001b1b7a23 */ /* 0x100fe20000010803 */
[----:B---3--:R-:W-:Y:S01]  /*b3e0*/  @P1 IADD3.X R7, R5, R119, RZ, P2, !PT ;  /* 0x0000007705071210 */ /* 0x008fe200017fe4ff */
[--C-:B------:R-:W-:Y:S02]  /*b3f0*/  FFMA.FTZ R30, R30, c[0x0][0x2d0], -R3.reuse ;  /* 0x0000b4001e1e7a23 */ /* 0x100fe40000010803 */
[----:B------:R3:W-:Y:S01]  /*b400*/  @P1 LDGSTS.E.BYPASS.LTC128B.128 [R228+0xd100], [R8.64+0x80], !P6 ;  /* 0x0d10008008e41fae */ /* 0x0007e2000f101d46 */
[--C-:B------:R-:W-:Y:S02]  /*b410*/  FFMA.FTZ R31, R31, c[0x0][0x2d0], -R3.reuse ;  /* 0x0000b4001f1f7a23 */ /* 0x100fe40000010803 */
[----:B------:R3:W-:Y:S01]  /*b420*/  MUFU.EX2 R160, R14 ;  /* 0x0000000e00a07308 */ /* 0x0007e20000000800 */
[--C-:B------:R-:W-:Y:S02]  /*b430*/  FFMA.FTZ R34, R34, c[0x0][0x2d0], -R3.reuse ;  /* 0x0000b40022227a23 */ /* 0x100fe40000010803 */
[--C-:B------:R-:W-:Y:S02]  /*b440*/  FFMA.FTZ R35, R35, c[0x0][0x2d0], -R3.reuse ;  /* 0x0000b40023237a23 */ /* 0x100fe40000010803 */
[----:B------:R3:W-:Y:S01]  /*b450*/  @P1 LDGSTS.E.BYPASS.LTC128B.128 [R228+0xa100], [R4.64], !P0 ;  /* 0x0a10000004e41fae */ /* 0x0007e2000c101d46 */
[----:B-----5:R-:W-:Y:S02]  /*b460*/  FMUL.FTZ R10, R0, R126 ;  /* 0x0000007e000a7220 */ /* 0x020fe40000410000 */
[--C-:B------:R-:W-:Y:S02]  /*b470*/  FFMA.FTZ R38, R38, c[0x0][0x2d0], -R3.reuse ;  /* 0x0000b40026267a23 */ /* 0x100fe40000010803 */
[----:B------:R5:W5:Y:S01]  /*b480*/  MUFU.EX2 R159, R15 ;  /* 0x0000000f009f7308 */ /* 0x000b620000000800 */
[--C-:B------:R-:W-:Y:S02]  /*b490*/  FFMA.FTZ R39, R39, c[0x0][0x2d0], -R3.reuse ;  /* 0x0000b40027277a23 */ /* 0x100fe40000010803 */
[----:B------:R5:W-:Y:S01]  /*b4a0*/  @P1 LDGSTS.E.BYPASS.LTC128B.128 [R228+0xe100], [R4.64+0x80], !P6 ;  /* 0x0e10008004e41fae */ /* 0x000be2000f101d46 */
[----:B-1----:R-:W-:Y:S02]  /*b4b0*/  FMUL.FTZ R11, R0, R127 ;  /* 0x0000007f000b7220 */ /* 0x002fe40000410000 */
[--C-:B------:R-:W-:Y:S02]  /*b4c0*/  FFMA.FTZ R41, R41, c[0x0][0x2d0], -R156.reuse ;  /* 0x0000b40029297a23 */ /* 0x100fe4000001089c */
[--C-:B------:R-:W-:Y:S02]  /*b4d0*/  FFMA.FTZ R42, R42, c[0x0][0x2d0], -R3.reuse ;  /* 0x0000b4002a2a7a23 */ /* 0x100fe40000010803 */
[----:B------:R-:W-:Y:S01]  /*b4e0*/  MUFU.EX2 R193, R21 ;  /* 0x0000001500c17308 */ /* 0x000fe20000000800 */
[----:B------:R1:W-:Y:S01]  /*b4f0*/  @P1 LDGSTS.E.BYPASS.LTC128B.128 [R228+0xb100], [R6.64], !P0 ;  /* 0x0b10000006e41fae */ /* 0x0003e2000c101d46 */
[--C-:B------:R-:W-:Y:S02]  /*b500*/  FFMA.FTZ R43, R43, c[0x0][0x2d0], -R3.reuse ;  /* 0x0000b4002b2b7a23 */ /* 0x100fe40000010803 */
[C---:B---3--:R-:W-:Y:S02]  /*b510*/  FMUL.FTZ R8, R2.reuse, R124 ;  /* 0x0000007c02087220 */ /* 0x048fe40000410000 */
[----:B------:R-:W-:Y:S02]  /*b520*/  FMUL.FTZ R9, R2, R125 ;  /* 0x0000007d02097220 */ /* 0x000fe40000410000 */
[----:B------:R-:W-:Y:S01]  /*b530*/  FMUL.FTZ R14, R0, R130 ;  /* 0x00000082000e7220 */ /* 0x000fe20000410000 */
[----:B------:R1:W-:Y:S01]  /*b540*/  @P1 LDGSTS.E.BYPASS.LTC128B.128 [R228+0xf100], [R6.64+0x80], !P6 ;  /* 0x0f10008006e41fae */ /* 0x0003e2000f101d46 */
[----:B------:R-:W-:Y:S01]  /*b550*/  MUFU.EX2 R192, R24 ;  /* 0x0000001800c07308 */ /* 0x000fe20000000800 */
[--C-:B------:R-:W-:Y:S02]  /*b560*/  FFMA.FTZ R44, R44, c[0x0][0x2d0], -R156.reuse ;  /* 0x0000b4002c2c7a23 */ /* 0x100fe4000001089c */
[--C-:B------:R-:W-:Y:S02]  /*b570*/  FFMA.FTZ R45, R45, c[0x0][0x2d0], -R156.reuse ;  /* 0x0000b4002d2d7a23 */ /* 0x100fe4000001089c */
[----:B-----5:R-:W-:Y:S02]  /*b580*/  FMUL.FTZ R15, R0, R131 ;  /* 0x00000083000f7220 */ /* 0x020fe40000410000 */
[----:B------:R-:W3:Y:S01]  /*b590*/  LDSM.16.MT88.4 R144, [R200] ;  /* 0x00000000c890783b */ /* 0x000ee20000004200 */
[--C-:B------:R-:W-:Y:S02]  /*b5a0*/  FFMA.FTZ R46, R46, c[0x0][0x2d0], -R3.reuse ;  /* 0x0000b4002e2e7a23 */ /* 0x100fe40000010803 */
[C---:B------:R-:W-:Y:S01]  /*b5b0*/  FMUL.FTZ R4, R2.reuse, R120 ;  /* 0x0000007802047220 */ /* 0x040fe20000410000 */
[----:B------:R-:W-:Y:S01]  /*b5c0*/  F2FP.PACK_AB R120, R231, R230 ;  /* 0x000000e6e778723e */ /* 0x000fe200000000ff */
[----:B------:R-:W-:Y:S01]  /*b5d0*/  FMUL.FTZ R5, R2, R121 ;  /* 0x0000007902057220 */ /* 0x000fe20000410000 */
[----:B------:R-:W-:Y:S01]  /*b5e0*/  F2FP.PACK_AB R121, R162, R163 ;  /* 0x000000a3a279723e */ /* 0x000fe200000000ff */
[----:B------:R-:W-:Y:S01]  /*b5f0*/  MUFU.EX2 R171, R25 ;  /* 0x0000001900ab7308 */ /* 0x000fe20000000800 */
[----:B------:R-:W5:Y:S01]  /*b600*/  LDSM.16.MT88.4 R148, [R204] ;  /* 0x00000000cc94783b */ /* 0x000f620000004200 */
[--C-:B------:R-:W-:Y:S02]  /*b610*/  FFMA.FTZ R47, R47, c[0x0][0x2d0], -R3.reuse ;  /* 0x0000b4002f2f7a23 */ /* 0x100fe40000010803 */
[C---:B------:R-:W-:Y:S02]  /*b620*/  FMUL.FTZ R92, R2.reuse, R92 ;  /* 0x0000005c025c7220 */ /* 0x040fe40000410000 */
[----:B------:R-:W-:Y:S02]  /*b630*/  FMUL.FTZ R93, R2, R93 ;  /* 0x0000005d025d7220 */ /* 0x000fe40000410000 */
[C---:B------:R-:W-:Y:S01]  /*b640*/  FMUL.FTZ R94, R0.reuse, R94 ;  /* 0x0000005e005e7220 */ /* 0x040fe20000410000 */
[----:B------:R-:W5:Y:S01]  /*b650*/  LDSM.16.MT88.4 R152, [R203] ;  /* 0x00000000cb98783b */ /* 0x000f620000004200 */
[----:B------:R-:W-:Y:S01]  /*b660*/  MUFU.EX2 R170, R28 ;  /* 0x0000001c00aa7308 */ /* 0x000fe20000000800 */
[C---:B------:R-:W-:Y:S02]  /*b670*/  FMUL.FTZ R95, R0.reuse, R95 ;  /* 0x0000005f005f7220 */ /* 0x040fe40000410000 */
[----:B-1----:R-:W-:Y:S01]  /*b680*/  FMUL.FTZ R6, R0, R122 ;  /* 0x0000007a00067220 */ /* 0x002fe20000410000 */
[----:B------:R-:W-:Y:S01]  /*b690*/  F2FP.PACK_AB R122, R232, R199 ;  /* 0x000000c7e87a723e */ /* 0x000fe200000000ff */
[----:B------:R-:W-:Y:S01]  /*b6a0*/  FMUL.FTZ R7, R0, R123 ;  /* 0x0000007b00077220 */ /* 0x000fe20000410000 */
[----:B------:R-:W-:Y:S01]  /*b6b0*/  F2FP.PACK_AB R123, R168, R161 ;  /* 0x000000a1a87b723e */ /* 0x000fe200000000ff */
[----:B------:R-:W1:Y:S01]  /*b6c0*/  LDSM.16.MT88.4 R124, [R223] ;  /* 0x00000000df7c783b */ /* 0x000e620000004200 */
[C---:B------:R-:W-:Y:S02]  /*b6d0*/  FMUL.FTZ R96, R2.reuse, R96 ;  /* 0x0000006002607220 */ /* 0x040fe40000410000 */
[----:B------:R-:W-:Y:S01]  /*b6e0*/  MUFU.EX2 R169, R29 ;  /* 0x0000001d00a97308 */ /* 0x000fe20000000800 */
[----:B------:R-:W-:Y:S02]  /*b6f0*/  FMUL.FTZ R97, R2, R97 ;  /* 0x0000006102617220 */ /* 0x000fe40000410000 */
[C---:B------:R-:W-:Y:S02]  /*b700*/  FMUL.FTZ R98, R0.reuse, R98 ;  /* 0x0000006200627220 */ /* 0x040fe40000410000 */
[----:B------:R-:W-:Y:S01]  /*b710*/  LDSM.16.MT88.4 R128, [R206+0x4000] ;  /* 0x00400000ce80783b */ /* 0x000fe20000004200 */
[----:B------:R-:W-:Y:S02]  /*b720*/  FMUL.FTZ R99, R0, R99 ;  /* 0x0000006300637220 */ /* 0x000fe40000410000 */
[--C-:B------:R-:W-:Y:S02]  /*b730*/  FFMA.FTZ R16, R16, c[0x0][0x2d0], -R156.reuse ;  /* 0x0000b40010107a23 */ /* 0x100fe4000001089c */
[----:B------:R-:W-:Y:S01]  /*b740*/  MUFU.EX2 R119, R46 ;  /* 0x0000002e00777308 */ /* 0x000fe20000000800 */
[--C-:B------:R-:W-:Y:S01]  /*b750*/  FFMA.FTZ R17, R17, c[0x0][0x2d0], -R156.reuse ;  /* 0x0000b40011117a23 */ /* 0x100fe2000001089c */
[C---:B---3--:R-:W-:Y:S01]  /*b760*/  HMMA.16816.F32 R4, R120.reuse, R144, R4 ;  /* 0x000000907804723c */ /* 0x048fe20000001804 */
[----:B------:R-:W0:Y:S04]  /*b770*/  LDGDEPBAR ;  /* 0x00000000000079af */ /* 0x000e280000000000 */
[--C-:B------:R-:W-:Y:S03]  /*b780*/  FFMA.FTZ R18, R18, c[0x0][0x2d0], -R3.reuse ;  /* 0x0000b40012127a23 */ /* 0x100fe60000010803 */
[----:B------:R-:W-:Y:S01]  /*b790*/  MUFU.EX2 R118, R47 ;  /* 0x0000002f00767308 */ /* 0x000fe20000000800 */
[C---:B------:R-:W-:Y:S01]  /*b7a0*/  HMMA.16816.F32 R8, R120.reuse, R146, R8 ;  /* 0x000000927808723c */ /* 0x040fe20000001808 */
[----:B------:R-:W3:Y:S02]  /*b7b0*/  LDSM.16.MT88.4 R144, [R200+0x4000] ;  /* 0x00400000c890783b */ /* 0x000ee40000004200 */
[--C-:B------:R-:W-:Y:S02]  /*b7c0*/  FFMA.FTZ R19, R19, c[0x0][0x2d0], -R3.reuse ;  /* 0x0000b40013137a23 */ /* 0x100fe40000010803 */
[C---:B------:R-:W-:Y:S03]  /*b7d0*/  FMUL.FTZ R100, R2.reuse, R100 ;  /* 0x0000006402647220 */ /* 0x040fe60000410000 */
[C---:B-----5:R-:W-:Y:S01]  /*b7e0*/  HMMA.16816.F32 R68, R120.reuse, R148, R68 ;  /* 0x000000947844723c */ /* 0x060fe20000001844 */
[----:B------:R5:W-:Y:S03]  /*b7f0*/  MUFU.EX2 R196, R16 ;  /* 0x0000001000c47308 */ /* 0x000be60000000800 */
[----:B------:R-:W-:Y:S02]  /*b800*/  FMUL.FTZ R101, R2, R101 ;  /* 0x0000006502657220 */ /* 0x000fe40000410000 */
[C---:B------:R-:W-:Y:S02]  /*b810*/  FMUL.FTZ R102, R0.reuse, R102 ;  /* 0x0000006600667220 */ /* 0x040fe40000410000 */
[C---:B------:R-:W-:Y:S01]  /*b820*/  HMMA.16816.F32 R72, R120.reuse, R150, R72 ;  /* 0x000000967848723c */ /* 0x040fe20000001848 */
[----:B------:R-:W3:Y:S02]  /*b830*/  LDSM.16.MT88.4 R148, [R204+0x4000] ;  /* 0x00400000cc94783b */ /* 0x000ee40000004200 */
[----:B------:R1:W1:Y:S01]  /*b840*/  MUFU.EX2 R195, R17 ;  /* 0x0000001100c37308 */ /* 0x0002620000000800 */
[----:B------:R-:W-:Y:S02]  /*b850*/  FMUL.FTZ R103, R0, R103 ;  /* 0x0000006700677220 */ /* 0x000fe40000410000 */
[C---:B------:R-:W-:Y:S02]  /*b860*/  FMUL.FTZ R104, R2.reuse, R104 ;  /* 0x0000006802687220 */ /* 0x040fe40000410000 */
[C---:B------:R-:W-:Y:S04]  /*b870*/  HMMA.16816.F32 R76, R120.reuse, R152, R76 ;  /* 0x00000098784c723c */ /* 0x040fe8000000184c */
[----:B------:R-:W-:Y:S01]  /*b880*/  FMUL.FTZ R105, R2, R105 ;  /* 0x0000006902697220 */ /* 0x000fe20000410000 */
[----:B------:R-:W-:Y:S01]  /*b890*/  MUFU.EX2 R153, R26 ;  /* 0x0000001a00997308 */ /* 0x000fe20000000800 */
[----:B------:R-:W-:Y:S02]  /*b8a0*/  FMUL.FTZ R106, R0, R106 ;  /* 0x0000006a006a7220 */ /* 0x000fe40000410000 */
[C---:B------:R-:W-:Y:S04]  /*b8b0*/  HMMA.16816.F32 R80, R120.reuse, R154, R80 ;  /* 0x0000009a7850723c */ /* 0x040fe80000001850 */
[----:B-----5:R-:W-:Y:S02]  /*b8c0*/  FMUL.FTZ R16, R2, R132 ;  /* 0x0000008402107220 */ /* 0x020fe40000410000 */
[----:B------:R-:W-:Y:S01]  /*b8d0*/  FMUL.FTZ R107, R0, R107 ;  /* 0x0000006b006b7220 */ /* 0x000fe20000410000 */
[----:B------:R-:W-:Y:S01]  /*b8e0*/  MUFU.EX2 R155, R22 ;  /* 0x00000016009b7308 */ /* 0x000fe20000000800 */
[C---:B-1----:R-:W-:Y:S04]  /*b8f0*/  HMMA.16816.F32 R84, R120.reuse, R124, R84 ;  /* 0x0000007c7854723c */ /* 0x042fe80000001854 */
[C---:B------:R-:W-:Y:S02]  /*b900*/  FMUL.FTZ R17, R2.reuse, R133 ;  /* 0x0000008502117220 */ /* 0x040fe40000410000 */
[C---:B------:R-:W-:Y:S02]  /*b910*/  FMUL.FTZ R108, R2.reuse, R108 ;  /* 0x0000006c026c7220 */ /* 0x040fe40000410000 */
[C---:B------:R-:W-:Y:S01]  /*b920*/  HMMA.16816.F32 R88, R120.reuse, R126, R88 ;  /* 0x0000007e7858723c */ /* 0x040fe20000001858 */
[----:B------:R-:W1:Y:S01]  /*b930*/  LDSM.16.MT88.4 R124, [R203+0x4000] ;  /* 0x00400000cb7c783b */ /* 0x000e620000004200 */
[----:B------:R5:W-:Y:S02]  /*b940*/  MUFU.EX2 R154, R23 ;  /* 0x00000017009a7308 */ /* 0x000be40000000800 */
[----:B------:R-:W-:Y:S02]  /*b950*/  FMUL.FTZ R109, R2, R109 ;  /* 0x0000006d026d7220 */ /* 0x000fe40000410000 */
[C---:B------:R-:W-:Y:S02]  /*b960*/  FMUL.FTZ R110, R0.reuse, R110 ;  /* 0x0000006e006e7220 */ /* 0x040fe40000410000 */
[C---:B---3--:R-:W-:Y:S04]  /*b970*/  HMMA.16816.F32 R92, R120.reuse, R144, R92 ;  /* 0x00000090785c723c */ /* 0x048fe8000000185c */
[----:B------:R3:W-:Y:S01]  /*b980*/  MUFU.EX2 R152, R27 ;  /* 0x0000001b00987308 */ /* 0x0007e20000000800 */
[----:B------:R-:W-:Y:S02]  /*b990*/  FMUL.FTZ R111, R0, R111 ;  /* 0x0000006f006f7220 */ /* 0x000fe40000410000 */
[C---:B------:R-:W-:Y:S01]  /*b9a0*/  FMUL.FTZ R112, R2.reuse, R112 ;  /* 0x0000007002707220 */ /* 0x040fe20000410000 */
[C---:B------:R-:W-:Y:S01]  /*b9b0*/  HMMA.16816.F32 R96, R120.reuse, R146, R96 ;  /* 0x000000927860723c */ /* 0x040fe20000001860 */
[----:B------:R-:W3:Y:S03]  /*b9c0*/  LDSM.16.MT88.4 R144, [R200+0x800] ;  /* 0x00080000c890783b */ /* 0x000ee60000004200 */
[----:B------:R-:W-:Y:S02]  /*b9d0*/  FMUL.FTZ R113, R2, R113 ;  /* 0x0000007102717220 */ /* 0x000fe40000410000 */
[----:B------:R3:W-:Y:S01]  /*b9e0*/  MUFU.EX2 R158, R18 ;  /* 0x00000012009e7308 */ /* 0x0007e20000000800 */
[C---:B------:R-:W-:Y:S01]  /*b9f0*/  FMUL.FTZ R114, R0.reuse, R114 ;  /* 0x0000007200727220 */ /* 0x040fe20000410000 */
[C---:B------:R-:W-:Y:S01]  /*ba00*/  HMMA.16816.F32 R12, R120.reuse, R148, R12 ;  /* 0x00000094780c723c */ /* 0x040fe2000000180c */
[----:B-----5:R-:W-:Y:S03]  /*ba10*/  LDSM.16.MT88.4 R20, [R204+0x4800] ;  /* 0x00480000cc14783b */ /* 0x020fe60000004200 */
[----:B------:R-:W-:Y:S02]  /*ba20*/  FMUL.FTZ R115, R0, R115 ;  /* 0x0000007300737220 */ /* 0x000fe40000410000 */
[--C-:B------:R-:W-:Y:S02]  /*ba30*/  FFMA.FTZ R48, R48, c[0x0][0x2d0], -R156.reuse ;  /* 0x0000b40030307a23 */ /* 0x100fe4000001089c */
[C---:B------:R-:W-:Y:S01]  /*ba40*/  HMMA.16816.F32 R100, R120.reuse, R150, R100 ;  /* 0x000000967864723c */ /* 0x040fe20000001864 */
[----:B------:R5:W3:Y:S01]  /*ba50*/  MUFU.EX2 R157, R19 ;  /* 0x00000013009d7308 */ /* 0x000ae20000000800 */
[----:B------:R-:W-:Y:S02]  /*ba60*/  LDSM.16.MT88.4 R148, [R206+0x4800] ;  /* 0x00480000ce94783b */ /* 0x000fe40000004200 */
[--C-:B------:R-:W-:Y:S02]  /*ba70*/  FFMA.FTZ R49, R49, c[0x0][0x2d0], -R156.reuse ;  /* 0x0000b40031317a23 */ /* 0x100fe4000001089c */
[--C-:B------:R-:W-:Y:S02]  /*ba80*/  FFMA.FTZ R50, R50, c[0x0][0x2d0], -R3.reuse ;  /* 0x0000b40032327a23 */ /* 0x100fe40000010803 */
[--C-:B------:R-:W-:Y:S01]  /*ba90*/  FFMA.FTZ R51, R51, c[0x0][0x2d0], -R3.reuse ;  /* 0x0000b40033337a23 */ /* 0x100fe20000010803 */
[C---:B-1----:R-:W-:Y:S01]  /*baa0*/  HMMA.16816.F32 R104, R120.reuse, R124, R104 ;  /* 0x0000007c7868723c */ /* 0x042fe20000001868 */
[----:B---3--:R-:W-:Y:S01]  /*bab0*/  LDSM.16.MT88.4 R24, [R204+0x1000] ;  /* 0x00100000cc18783b */ /* 0x008fe20000004200 */
[----:B------:R-:W-:Y:S01]  /*bac0*/  MUFU.EX2 R48, R48 ;  /* 0x0000003000307308 */ /* 0x000fe20000000800 */
[--C-:B------:R-:W-:Y:S02]  /*bad0*/  FFMA.FTZ R52, R52, c[0x0][0x2d0], -R156.reuse ;  /* 0x0000b40034347a23 */ /* 0x100fe4000001089c */
[----:B------:R-:W-:Y:S02]  /*bae0*/  FMUL.FTZ R18, R0, R134 ;  /* 0x0000008600127220 */ /* 0x000fe40000410000 */
[--C-:B------:R-:W-:Y:S01]  /*baf0*/  FFMA.FTZ R53, R53, c[0x0][0x2d0], -R156.reuse ;  /* 0x0000b40035357a23 */ /* 0x100fe2000001089c */
[C---:B------:R-:W-:Y:S01]  /*bb00*/  HMMA.16816.F32 R108, R120.reuse, R126, R108 ;  /* 0x0000007e786c723c */ /* 0x040fe2000000186c */
[----:B------:R-:W1:Y:S03]  /*bb10*/  LDSM.16.MT88.4 R124, [R204+0x800] ;  /* 0x00080000cc7c783b */ /* 0x000e660000004200 */
[----:B------:R-:W-:Y:S01]  /*bb20*/  MUFU.EX2 R49, R49 ;  /* 0x0000003100317308 */ /* 0x000fe20000000800 */
[--C-:B------:R-:W-:Y:S02]  /*bb30*/  FFMA.FTZ R54, R54, c[0x0][0x2d0], -R3.reuse ;  /* 0x0000b40036367a23 */ /* 0x100fe40000010803 */
[--C-:B------:R-:W-:Y:S02]  /*bb40*/  FFMA.FTZ R55, R55, c[0x0][0x2d0], -R3.reuse ;  /* 0x0000b40037377a23 */ /* 0x100fe40000010803 */
[----:B-----5:R-:W-:Y:S02]  /*bb50*/  FMUL.FTZ R19, R0, R135 ;  /* 0x0000008700137220 */ /* 0x020fe40000410000 */
[----:B------:R-:W3:Y:S01]  /*bb60*/  LDSM.16.MT88.4 R132, [R203+0x800] ;  /* 0x00080000cb84783b */ /* 0x000ee20000004200 */
[--C-:B------:R-:W-:Y:S02]  /*bb70*/  FFMA.FTZ R56, R56, c[0x0][0x2d0], -R156.reuse ;  /* 0x0000b40038387a23 */ /* 0x100fe4000001089c */
[----:B------:R-:W-:Y:S01]  /*bb80*/  MUFU.EX2 R50, R50 ;  /* 0x0000003200327308 */ /* 0x000fe20000000800 */
[--C-:B------:R-:W-:Y:S01]  /*bb90*/  FFMA.FTZ R57, R57, c[0x0][0x2d0], -R156.reuse ;  /* 0x0000b40039397a23 */ /* 0x100fe2000001089c */
[C---:B------:R-:W-:Y:S03]  /*bba0*/  HMMA.16816.F32 R16, R120.reuse, R128, R16 ;  /* 0x000000807810723c */ /* 0x040fe60000001810 */
[--C-:B------:R-:W-:Y:S02]  /*bbb0*/  FFMA.FTZ R58, R58, c[0x0][0x2d0], -R3.reuse ;  /* 0x0000b4003a3a7a23 */ /* 0x100fe40000010803 */
[--C-:B------:R-:W-:Y:S02]  /*bbc0*/  FFMA.FTZ R59, R59, c[0x0][0x2d0], -R3.reuse ;  /* 0x0000b4003b3b7a23 */ /* 0x100fe40000010803 */
[--C-:B------:R-:W-:Y:S01]  /*bbd0*/  FFMA.FTZ R60, R60, c[0x0][0x2d0], -R156.reuse ;  /* 0x0000b4003c3c7a23 */ /* 0x100fe2000001089c */
[----:B------:R-:W-:Y:S01]  /*bbe0*/  HMMA.16816.F32 R112, R120, R130, R112 ;  /* 0x000000827870723c */ /* 0x000fe20000001870 */
[----:B------:R-:W5:Y:S01]  /*bbf0*/  LDSM.16.MT88.4 R128, [R206+0x800] ;  /* 0x00080000ce80783b */ /* 0x000f620000004200 */
[----:B------:R-:W-:Y:S02]  /*bc00*/  MUFU.EX2 R51, R51 ;  /* 0x0000003300337308 */ /* 0x000fe40000000800 */
[--C-:B------:R-:W-:Y:S02]  /*bc10*/  FFMA.FTZ R61, R61, c[0x0][0x2d0], -R156.reuse ;  /* 0x0000b4003d3d7a23 */ /* 0x100fe4000001089c */
[--C-:B------:R-:W-:Y:S01]  /*bc20*/  FFMA.FTZ R64, R64, c[0x0][0x2d0], -R156.reuse ;  /* 0x0000b40040407a23 */ /* 0x100fe2000001089c */
[----:B------:R-:W-:Y:S01]  /*bc30*/  F2FP.PACK_AB R120, R197, R198 ;  /* 0x000000c6c578723e */ /* 0x000fe200000000ff */
[----:B------:R-:W-:Y:S01]  /*bc40*/  FFMA.FTZ R156, R65, c[0x0][0x2d0], -R156 ;  /* 0x0000b400419c7a23 */ /* 0x000fe2000001089c */
[----:B------:R-:W-:Y:S03]  /*bc50*/  F2FP.PACK_AB R121, R159, R160 ;  /* 0x000000a09f79723e */ /* 0x000fe600000000ff */
[----:B------:R-:W-:Y:S01]  /*bc60*/  F2FP.PACK_AB R122, R195, R196 ;  /* 0x000000c4c37a723e */ /* 0x000fe200000000ff */
[----:B------:R-:W-:Y:S01]  /*bc70*/  MUFU.EX2 R52, R52 ;  /* 0x0000003400347308 */ /* 0x000fe20000000800 */
[----:B------:R-:W-:Y:S01]  /*bc80*/  F2FP.PACK_AB R123, R157, R158 ;  /* 0x0000009e9d7b723e */ /* 0x000fe200000000ff */
[--C-:B------:R-:W-:Y:S02]  /*bc90*/  FFMA.FTZ R62, R62, c[0x0][0x2d0], -R3.reuse ;  /* 0x0000b4003e3e7a23 */ /* 0x100fe40000010803 */
[--C-:B------:R-:W-:Y:S02]  /*bca0*/  FFMA.FTZ R63, R63, c[0x0][0x2d0], -R3.reuse ;  /* 0x0000b4003f3f7a23 */ /* 0x100fe40000010803 */
[--C-:B------:R-:W-:Y:S02]  /*bcb0*/  FFMA.FTZ R66, R66, c[0x0][0x2d0], -R3.reuse ;  /* 0x0000b40042427a23 */ /* 0x100fe40000010803 */
[C---:B------:R-:W-:Y:S02]  /*bcc0*/  HMMA.16816.F32 R4, R120.reuse, R144, R4 ;  /* 0x000000907804723c */ /* 0x040fe40000001804 */
[----:B------:R-:W-:Y:S01]  /*bcd0*/  MUFU.EX2 R156, R156 ;  /* 0x0000009c009c7308 */ /* 0x000fe20000000800 */
[----:B------:R-:W-:Y:S05]  /*bce0*/  FFMA.FTZ R3, R67, c[0x0][0x2d0], -R3 ;  /* 0x0000b40043037a23 */ /* 0x000fea0000010803 */
[C---:B------:R-:W-:Y:S01]  /*bcf0*/  HMMA.16816.F32 R8, R120.reuse, R146, R8 ;  /* 0x000000927808723c */ /* 0x040fe20000001808 */
[----:B------:R-:W5:Y:S03]  /*bd00*/  LDSM.16.MT88.4 R144, [R200+0x4800] ;  /* 0x00480000c890783b */ /* 0x000f660000004200 */
[----:B------:R-:W-:Y:S01]  /*bd10*/  MUFU.EX2 R53, R53 ;  /* 0x0000003500357308 */ /* 0x000fe20000000800 */
[----:B----4-:R-:W-:Y:S03]  /*bd20*/  FFMA.FTZ R2, R2, R234, R230 ;  /* 0x000000ea02027223 */ /* 0x010fe600000100e6 */
[C---:B-1----:R-:W-:Y:S04]  /*bd30*/  HMMA.16816.F32 R68, R120.reuse, R124, R68 ;  /* 0x0000007c7844723c */ /* 0x042fe80000001844 */
[----:B------:R-:W-:Y:S02]  /*bd40*/  FADD.FTZ R2, R231, R2 ;  /* 0x00000002e7027221 */ /* 0x000fe40000010000 */
[----:B------:R-:W-:Y:S02]  /*bd50*/  MUFU.EX2 R54, R54 ;  /* 0x0000003600367308 */ /* 0x000fe40000000800 */
[C---:B------:R-:W-:Y:S01]  /*bd60*/  HMMA.16816.F32 R72, R120.reuse, R126, R72 ;  /* 0x0000007e7848723c */ /* 0x040fe20000001848 */
[----:B------:R-:W1:Y:S03]  /*bd70*/  LDSM.16.MT88.4 R124, [R203+0x4800] ;  /* 0x00480000cb7c783b */ /* 0x000e660000004200 */
[----:B------:R-:W-:Y:S02]  /*bd80*/  FADD.FTZ R2, R199, R2 ;  /* 0x00000002c7027221 */ /* 0x000fe40000010000 */
[----:B--2---:R-:W-:Y:S02]  /*bd90*/  FFMA.FTZ R0, R0, R233, R163 ;  /* 0x000000e900007223 */ /* 0x004fe400000100a3 */
[C---:B---3--:R-:W-:Y:S01]  /*bda0*/  HMMA.16816.F32 R76, R120.reuse, R132, R76 ;  /* 0x00000084784c723c */ /* 0x048fe2000000184c */
        /* <DEDUP_REMOVED lines=8> */
[C---:B-----5:R-:W-:Y:S04]  /*be30*/  HMMA.16816.F32 R84, R120.reuse, R128, R84 ;  /* 0x000000807854723c */ /* 0x060fe80000001854 */
        /* <DEDUP_REMOVED lines=12> */
[----:B------:R-:W3:Y:S03]  /*bf00*/  MUFU.EX2 R146, R30 ;  /* 0x0000001e00927308 */ /* 0x000ee60000000800 */
[----:B------:R-:W-:Y:S02]  /*bf10*/  FADD.FTZ R2, R194, R2 ;  /* 0x00000002c2027221 */ /* 0x000fe40000010000 */
[----:B------:R-:W-:Y:S02]  /*bf20*/  FADD.FTZ R0, R158, R0 ;  /* 0x000000009e007221 */ /* 0x000fe40000010000 */
[C---:B------:R-:W-:Y:S03]  /*bf30*/  HMMA.16816.F32 R12, R120.reuse, R20, R12 ;  /* 0x00000014780c723c */ /* 0x040fe6000000180c */
[----:B------:R4:W-:Y:S01]  /*bf40*/  MUFU.EX2 R145, R31 ;  /* 0x0000001f00917308 */ /* 0x0009e20000000800 */
[----:B------:R-:W-:Y:S02]  /*bf50*/  FADD.FTZ R2, R193, R2 ;  /* 0x00000002c1027221 */ /* 0x000fe40000010000 */
[----:B------:R-:W-:Y:S01]  /*bf60*/  FADD.FTZ R0, R157, R0 ;  /* 0x000000009d007221 */ /* 0x000fe20000010000 */
[----:B------:R-:W-:Y:S01]  /*bf70*/  F2FP.PACK_AB R20, R193, R194 ;  /* 0x000000c2c114723e */ /* 0x000fe200000000ff */
[C---:B------:R-:W-:Y:S04]  /*bf80*/  HMMA.16816.F32 R100, R120.reuse, R22, R100 ;  /* 0x000000167864723c */ /* 0x040fe80000001864 */
[----:B------:R-:W-:Y:S01]  /*bf90*/  F2FP.PACK_AB R21, R154, R155 ;  /* 0x0000009b9a15723e */ /* 0x000fe200000000ff */
[----:B------:R-:W-:Y:S01]  /*bfa0*/  MUFU.EX2 R144, R34 ;  /* 0x0000002200907308 */ /* 0x000fe20000000800 */
[----:B------:R-:W-:Y:S01]  /*bfb0*/  FADD.FTZ R2, R192, R2 ;  /* 0x00000002c0027221 */ /* 0x000fe20000010000 */
[C---:B------:R-:W-:Y:S01]  /*bfc0*/  F2FP.PACK_AB R22, R171.reuse, R192 ;  /* 0x000000c0ab16723e */ /* 0x040fe200000000ff */
[C---:B-1----:R-:W-:Y:S04]  /*bfd0*/  HMMA.16816.F32 R104, R120.reuse, R124, R104 ;  /* 0x0000007c7868723c */ /* 0x042fe80000001868 */
[----:B------:R-:W-:Y:S01]  /*bfe0*/  F2FP.PACK_AB R23, R152, R153 ;  /* 0x000000999817723e */ /* 0x000fe200000000ff */
[----:B------:R-:W-:Y:S02]  /*bff0*/  FADD.FTZ R2, R171, R2 ;  /* 0x00000002ab027221 */ /* 0x000fe40000010000 */
[----:B------:R-:W-:Y:S01]  /*c000*/  MUFU.EX2 R147, R41 ;  /* 0x0000002900937308 */ /* 0x000fe20000000800 */
[C---:B------:R-:W-:Y:S01]  /*c010*/  HMMA.16816.F32 R108, R120.reuse, R126, R108 ;  /* 0x0000007e786c723c */ /* 0x040fe2000000186c */
[----:B------:R-:W1:Y:S03]  /*c020*/  LDSM.16.MT88.4 R124, [R203+0x1000] ;  /* 0x00100000cb7c783b */ /* 0x000e660000004200 */
[----:B------:R-:W-:Y:S02]  /*c030*/  FADD.FTZ R2, R170, R2 ;  /* 0x00000002aa027221 */ /* 0x000fe40000010000 */
[----:B------:R-:W-:Y:S02]  /*c040*/  FADD.FTZ R0, R155, R0 ;  /* 0x000000009b007221 */ /* 0x000fe40000010000 */
[C---:B------:R-:W-:Y:S01]  /*c050*/  HMMA.16816.F32 R16, R120.reuse, R148, R16 ;  /* 0x000000947810723c */ /* 0x040fe20000001810 */
[----:B----4-:R-:W-:Y:S01]  /*c060*/  LDSM.16.MT88.4 R28, [R203+0x5000] ;  /* 0x00500000cb1c783b */ /* 0x010fe20000004200 */
[----:B------:R-:W-:Y:S02]  /*c070*/  MUFU.EX2 R149, R36 ;  /* 0x0000002400957308 */ /* 0x000fe40000000800 */
[----:B------:R-:W-:Y:S02]  /*c080*/  FADD.FTZ R2, R169, R2 ;  /* 0x00000002a9027221 */ /* 0x000fe40000010000 */
[----:B------:R-:W-:Y:S02]  /*c090*/  FADD.FTZ R0, R154, R0 ;  /* 0x000000009a007221 */ /* 0x000fe40000010000 */
[----:B------:R-:W-:Y:S01]  /*c0a0*/  HMMA.16816.F32 R112, R120, R150, R112 ;  /* 0x000000967870723c */ /* 0x000fe20000001870 */
[----:B------:R-:W4:Y:S03]  /*c0b0*/  LDSM.16.MT88.4 R120, [R206+0x1000] ;  /* 0x00100000ce78783b */ /* 0x000f260000004200 */
[----:B------:R-:W5:Y:S01]  /*c0c0*/  MUFU.EX2 R151, R32 ;  /* 0x0000002000977308 */ /* 0x000f620000000800 */
[----:B------:R-:W-:Y:S03]  /*c0d0*/  FADD.FTZ R0, R153, R0 ;  /* 0x0000000099007221 */ /* 0x000fe60000010000 */
[C---:B--2---:R-:W-:Y:S05]  /*c0e0*/  HMMA.16816.F32 R4, R20.reuse, R132, R4 ;  /* 0x000000841404723c */ /* 0x044fea0000001804 */
[----:B------:R-:W-:Y:S01]  /*c0f0*/  FADD.FTZ R0, R152, R0 ;  /* 0x0000000098007221 */ /* 0x000fe20000010000 */
[----:B------:R-:W2:Y:S02]  /*c100*/  MUFU.EX2 R150, R33 ;  /* 0x0000002100967308 */ /* 0x000ea40000000800 */
[C---:B------:R-:W-:Y:S01]  /*c110*/  HMMA.16816.F32 R8, R20.reuse, R134, R8 ;  /* 0x000000861408723c */ /* 0x040fe20000001808 */
[----:B------:R-:W-:Y:S03]  /*c120*/  LDSM.16.MT88.4 R132, [R204+0x1800] ;  /* 0x00180000cc84783b */ /* 0x000fe60000004200 */
[----:B---3--:R-:W-:Y:S04]  /*c130*/  FADD.FTZ R0, R146, R0 ;  /* 0x0000000092007221 */ /* 0x008fe80000010000 */
[C---:B------:R-:W-:Y:S01]  /*c140*/  HMMA.16816.F32 R68, R20.reuse, R24, R68 ;  /* 0x000000181444723c */ /* 0x040fe20000001844 */
[----:B------:R-:W-:Y:S03]  /*c150*/  MUFU.EX2 R148, R40 ;  /* 0x0000002800947308 */ /* 0x000fe60000000800 */
[----:B-----5:R-:W-:Y:S02]  /*c160*/  FADD.FTZ R2, R151, R2 ;  /* 0x0000000297027221 */ /* 0x020fe40000010000 */
[----:B------:R-:W-:Y:S02]  /*c170*/  FADD.FTZ R0, R145, R0 ;  /* 0x0000000091007221 */ /* 0x000fe40000010000 */
[C---:B------:R-:W-:Y:S01]  /*c180*/  HMMA.16816.F32 R72, R20.reuse, R26, R72 ;  /* 0x0000001a1448723c */ /* 0x040fe20000001848 */
[----:B------:R-:W3:Y:S02]  /*c190*/  LDSM.16.MT88.4 R24, [R204+0x5000] ;  /* 0x00500000cc18783b */ /* 0x000ee40000004200 */
[----:B------:R-:W-:Y:S01]  /*c1a0*/  MUFU.EX2 R59, R59 ;  /* 0x0000003b003b7308 */ /* 0x000fe20000000800 */
[----:B------:R-:W-:Y:S02]  /*c1b0*/  FADD.FTZ R0, R144, R0 ;  /* 0x0000000090007221 */ /* 0x000fe40000010000 */
[----:B--2---:R-:W-:Y:S02]  /*c1c0*/  FADD.FTZ R2, R150, R2 ;  /* 0x0000000296027221 */ /* 0x004fe40000010000 */
[C---:B-1----:R-:W-:Y:S04]  /*c1d0*/  HMMA.16816.F32 R76, R20.reuse, R124, R76 ;  /* 0x0000007c144c723c */ /* 0x042fe8000000184c */
[----:B------:R-:W-:Y:S01]  /*c1e0*/  FADD.FTZ R2, R149, R2 ;  /* 0x0000000295027221 */ /* 0x000fe20000010000 */
[----:B------:R-:W-:Y:S03]  /*c1f0*/  MUFU.EX2 R60, R60 ;  /* 0x0000003c003c7308 */ /* 0x000fe60000000800 */
[C---:B------:R-:W-:Y:S01]  /*c200*/  HMMA.16816.F32 R80, R20.reuse, R126, R80 ;  /* 0x0000007e1450723c */ /* 0x040fe20000001850 */
[----:B------:R-:W1:Y:S06]  /*c210*/  LDSM.16.MT88.4 R124, [R206+0x5000] ;  /* 0x00500000ce7c783b */ /* 0x000e6c0000004200 */
[----:B------:R-:W-:Y:S01]  /*c220*/  MUFU.EX2 R61, R61 ;  /* 0x0000003d003d7308 */ /* 0x000fe20000000800 */
[C---:B----4-:R-:W-:Y:S08]  /*c230*/  HMMA.16816.F32 R84, R20.reuse, R120, R84 ;  /* 0x000000781454723c */ /* 0x050ff00000001854 */
[C---:B------:R-:W-:Y:S01]  /*c240*/  HMMA.16816.F32 R88, R20.reuse, R122, R88 ;  /* 0x0000007a1458723c */ /* 0x040fe20000001858 */
[----:B------:R-:W2:Y:S01]  /*c250*/  LDSM.16.MT88.4 R120, [R200+0x1800] ;  /* 0x00180000c878783b */ /* 0x000ea20000004200 */
[----:B------:R-:W-:Y:S06]  /*c260*/  MUFU.EX2 R62, R62 ;  /* 0x0000003e003e7308 */ /* 0x000fec0000000800 */
[C---:B------:R-:W-:Y:S04]  /*c270*/  HMMA.16816.F32 R92, R20.reuse, R128, R92 ;  /* 0x00000080145c723c */ /* 0x040fe8000000185c */
[----:B------:R-:W-:Y:S04]  /*c280*/  MUFU.EX2 R129, R38 ;  /* 0x0000002600817308 */ /* 0x000fe80000000800 */
[C---:B------:R-:W-:Y:S06]  /*c290*/  HMMA.16816.F32 R96, R20.reuse, R130, R96 ;  /* 0x000000821460723c */ /* 0x040fec0000001860 */
[----:B------:R4:W5:Y:S02]  /*c2a0*/  MUFU.EX2 R130, R35 ;  /* 0x0000002300827308 */ /* 0x0009640000000800 */
[C---:B---3--:R-:W-:Y:S08]  /*c2b0*/  HMMA.16816.F32 R12, R20.reuse, R24, R12 ;  /* 0x00000018140c723c */ /* 0x048ff0000000180c */
[C---:B------:R-:W-:Y:S01]  /*c2c0*/  HMMA.16816.F32 R100, R20.reuse, R26, R100 ;  /* 0x0000001a1464723c */ /* 0x040fe20000001864 */
[----:B------:R-:W-:Y:S01]  /*c2d0*/  LDSM.16.MT88.4 R24, [R206+0x1800] ;  /* 0x00180000ce18783b */ /* 0x000fe20000004200 */
[----:B------:R-:W3:Y:S06]  /*c2e0*/  MUFU.EX2 R131, R37 ;  /* 0x0000002500837308 */ /* 0x000eec0000000800 */
[C---:B------:R-:W-:Y:S04]  /*c2f0*/  HMMA.16816.F32 R104, R20.reuse, R28, R104 ;  /* 0x0000001c1468723c */ /* 0x040fe80000001868 */
[----:B------:R-:W2:Y:S01]  /*c300*/  MUFU.EX2 R128, R39 ;  /* 0x0000002700807308 */ /* 0x000ea20000000800 */
[----:B----4-:R-:W4:Y:S01]  /*c310*/  LDSM.16.MT88.4 R32, [R203+0x1800] ;  /* 0x00180000cb20783b */ /* 0x010f220000004200 */
[----:B-----5:R-:W-:Y:S02]  /*c320*/  FADD.FTZ R0, R130, R0 ;  /* 0x0000000082007221 */ /* 0x020fe40000010000 */
[C---:B------:R-:W-:Y:S04]  /*c330*/  HMMA.16816.F32 R108, R20.reuse, R30, R108 ;  /* 0x0000001e146c723c */ /* 0x040fe8000000186c */
[----:B------:R-:W-:Y:S01]  /*c340*/  FADD.FTZ R0, R129, R0 ;  /* 0x0000000081007221 */ /* 0x000fe20000010000 */
[----:B------:R-:W5:Y:S01]  /*c350*/  LDSM.16.MT88.4 R28, [R200+0x5800] ;  /* 0x00580000c81c783b */ /* 0x000f620000004200 */
[----:B------:R-:W-:Y:S02]  /*c360*/  MUFU.EX2 R63, R63 ;  /* 0x0000003f003f7308 */ /* 0x000fe40000000800 */
[C---:B-1----:R-:W-:Y:S04]  /*c370*/  HMMA.16816.F32 R16, R20.reuse, R124, R16 ;  /* 0x0000007c1410723c */ /* 0x042fe80000001810 */
[----:B---3--:R-:W-:Y:S04]  /*c380*/  FADD.FTZ R2, R131, R2 ;  /* 0x0000000283027221 */ /* 0x008fe80000010000 */
[----:B------:R-:W-:Y:S01]  /*c390*/  HMMA.16816.F32 R112, R20, R126, R112 ;  /* 0x0000007e1470723c */ /* 0x000fe20000001870 */
[----:B------:R-:W-:Y:S01]  /*c3a0*/  LDSM.16.MT88.4 R124, [R200+0x3800] ;  /* 0x00380000c87c783b */ /* 0x000fe20000004200 */
[----:B------:R-:W-:Y:S02]  /*c3b0*/  MUFU.EX2 R64, R64 ;  /* 0x0000004000407308 */ /* 0x000fe40000000800 */
[----:B------:R-:W-:Y:S02]  /*c3c0*/  FADD.FTZ R2, R148, R2 ;  /* 0x0000000294027221 */ /* 0x000fe40000010000 */
[----:B--2---:R-:W-:Y:S01]  /*c3d0*/  FADD.FTZ R0, R128, R0 ;  /* 0x0000000080007221 */ /* 0x004fe20000010000 */
[----:B------:R-:W-:Y:S01]  /*c3e0*/  F2FP.PACK_AB R20, R169, R170 ;  /* 0x000000aaa914723e */ /* 0x000fe200000000ff */
[----:B------:R-:W-:Y:S01]  /*c3f0*/  FADD.FTZ R2, R147, R2 ;  /* 0x0000000293027221 */ /* 0x000fe20000010000 */
[----:B------:R-:W-:Y:S01]  /*c400*/  F2FP.PACK_AB R21, R145, R146 ;  /* 0x000000929115723e */ /* 0x000fe200000000ff */
[----:B------:R-:W-:Y:S02]  /*c410*/  LDSM.16.MT88.4 R36, [R204+0x2000] ;  /* 0x00200000cc24783b */ /* 0x000fe40000004200 */
[----:B------:R-:W-:Y:S02]  /*c420*/  F2FP.PACK_AB R22, R150, R151 ;  /* 0x000000979616723e */ /* 0x000fe400000000ff */
[----:B------:R-:W-:Y:S07]  /*c430*/  F2FP.PACK_AB R23, R130, R144 ;  /* 0x000000908217723e */ /* 0x000fee00000000ff */
[C---:B------:R-:W-:Y:S08]  /*c440*/  HMMA.16816.F32 R4, R20.reuse, R120, R4 ;  /* 0x000000781404723c */ /* 0x040ff00000001804 */
[C---:B------:R-:W-:Y:S01]  /*c450*/  HMMA.16816.F32 R8, R20.reuse, R122, R8 ;  /* 0x0000007a1408723c */ /* 0x040fe20000001808 */
[----:B------:R-:W1:Y:S07]  /*c460*/  LDSM.16.MT88.4 R120, [R204+0x5800] ;  /* 0x00580000cc78783b */ /* 0x000e6e0000004200 */
[C---:B------:R-:W-:Y:S01]  /*c470*/  HMMA.16816.F32 R68, R20.reuse, R132, R68 ;  /* 0x000000841444723c */ /* 0x040fe20000001844 */
[----:B------:R-:W2:Y:S07]  /*c480*/  MUFU.EX2 R133, R42 ;  /* 0x0000002a00857308 */ /* 0x000eae0000000800 */
[C---:B------:R-:W-:Y:S03]  /*c490*/  HMMA.16816.F32 R72, R20.reuse, R134, R72 ;  /* 0x000000861448723c */ /* 0x040fe60000001848 */
[----:B------:R3:W1:Y:S05]  /*c4a0*/  MUFU.EX2 R132, R43 ;  /* 0x0000002b00847308 */ /* 0x00066a0000000800 */
[C---:B----4-:R-:W-:Y:S05]  /*c4b0*/  HMMA.16816.F32 R76, R20.reuse, R32, R76 ;  /* 0x00000020144c723c */ /* 0x050fea000000184c */
[----:B------:R-:W4:Y:S03]  /*c4c0*/  MUFU.EX2 R135, R44 ;  /* 0x0000002c00877308 */ /* 0x000f260000000800 */
[C---:B------:R-:W-:Y:S01]  /*c4d0*/  HMMA.16816.F32 R80, R20.reuse, R34, R80 ;  /* 0x000000221450723c */ /* 0x040fe20000001850 */
[----:B------:R-:W5:Y:S03]  /*c4e0*/  LDSM.16.MT88.4 R32, [R203+0x5800] ;  /* 0x00580000cb20783b */ /* 0x000f660000004200 */
[----:B--2---:R-:W-:Y:S03]  /*c4f0*/  FADD.FTZ R0, R133, R0 ;  /* 0x0000000085007221 */ /* 0x004fe60000010000 */
[----:B------:R2:W2:Y:S01]  /*c500*/  MUFU.EX2 R134, R45 ;  /* 0x0000002d00867308 */ /* 0x0004a20000000800 */
[C---:B------:R-:W-:Y:S01]  /*c510*/  HMMA.16816.F32 R84, R20.reuse, R24, R84 ;  /* 0x000000181454723c */ /* 0x040fe20000001854 */
[----:B---3--:R-:W-:Y:S03]  /*c520*/  LDSM.16.MT88.4 R40, [R203+0x2000] ;  /* 0x00200000cb28783b */ /* 0x008fe60000004200 */
[----:B-1----:R-:W-:Y:S04]  /*c530*/  FADD.FTZ R0, R132, R0 ;  /* 0x0000000084007221 */ /* 0x002fe80000010000 */
[C---:B------:R-:W-:Y:S01]  /*c540*/  HMMA.16816.F32 R88, R20.reuse, R26, R88 ;  /* 0x0000001a1458723c */ /* 0x040fe20000001858 */
[----:B------:R-:W1:Y:S03]  /*c550*/  LDSM.16.MT88.4 R24, [R206+0x5800] ;  /* 0x00580000ce18783b */ /* 0x000e660000004200 */
[----:B------:R-:W-:Y:S02]  /*c560*/  FADD.FTZ R0, R119, R0 ;  /* 0x0000000077007221 */ /* 0x000fe40000010000 */
[----:B----4-:R-:W-:Y:S02]  /*c570*/  FADD.FTZ R2, R135, R2 ;  /* 0x0000000287027221 */ /* 0x010fe40000010000 */
[C---:B-----5:R-:W-:Y:S04]  /*c580*/  HMMA.16816.F32 R92, R20.reuse, R28, R92 ;  /* 0x0000001c145c723c */ /* 0x060fe8000000185c */
[----:B------:R-:W-:Y:S01]  /*c590*/  FADD.FTZ R0, R118, R0 ;  /* 0x0000000076007221 */ /* 0x000fe20000010000 */
[----:B--2---:R-:W-:Y:S03]  /*c5a0*/  LDSM.16.MT88.4 R44, [R203+0x2800] ;  /* 0x00280000cb2c783b */ /* 0x004fe60000004200 */
[C---:B------:R-:W-:Y:S04]  /*c5b0*/  HMMA.16816.F32 R96, R20.reuse, R30, R96 ;  /* 0x0000001e1460723c */ /* 0x040fe80000001860 */
[----:B------:R-:W-:Y:S02]  /*c5c0*/  FADD.FTZ R0, R50, R0 ;  /* 0x0000000032007221 */ /* 0x000fe40000010000 */
[----:B------:R-:W-:Y:S01]  /*c5d0*/  FADD.FTZ R2, R134, R2 ;  /* 0x0000000286027221 */ /* 0x000fe20000010000 */
[----:B------:R-:W2:Y:S01]  /*c5e0*/  LDSM.16.MT88.4 R28, [R200+0x2000] ;  /* 0x00200000c81c783b */ /* 0x000ea20000004200 */
        /* <DEDUP_REMOVED lines=10> */
[----:B------:R-:W-:Y:S03]  /*c690*/  LDSM.16.MT88.4 R32, [R204+0x6000] ;  /* 0x00600000cc20783b */ /* 0x000fe60000004200 */
[----:B------:R-:W-:Y:S02]  /*c6a0*/  FADD.FTZ R0, R58, R0 ;  /* 0x000000003a007221 */ /* 0x000fe40000010000 */
[----:B------:R-:W-:Y:S02]  /*c6b0*/  FADD.FTZ R2, R53, R2 ;  /* 0x0000000235027221 */ /* 0x000fe40000010000 */
[C---:B-1----:R-:W-:Y:S04]  /*c6c0*/  HMMA.16816.F32 R16, R20.reuse, R24, R16 ;  /* 0x000000181410723c */ /* 0x042fe80000001810 */
[----:B------:R-:W-:Y:S04]  /*c6d0*/  FADD.FTZ R2, R56, R2 ;  /* 0x0000000238027221 */ /* 0x000fe80000010000 */
[----:B------:R-:W-:Y:S01]  /*c6e0*/  HMMA.16816.F32 R112, R20, R26, R112 ;  /* 0x0000001a1470723c */ /* 0x000fe20000001870 */
[----:B------:R-:W1:Y:S03]  /*c6f0*/  LDSM.16.MT88.4 R24, [R206+0x2000] ;  /* 0x00200000ce18783b */ /* 0x000e660000004200 */
[----:B------:R-:W-:Y:S03]  /*c700*/  FADD.FTZ R2, R57, R2 ;  /* 0x0000000239027221 */ /* 0x000fe60000010000 */
[----:B------:R-:W-:Y:S02]  /*c710*/  F2FP.PACK_AB R20, R131, R149 ;  /* 0x000000958314723e */ /* 0x000fe400000000ff */
[----:B------:R-:W-:Y:S03]  /*c720*/  F2FP.PACK_AB R21, R128, R129 ;  /* 0x000000818015723e */ /* 0x000fe600000000ff */
[----:B------:R-:W-:Y:S02]  /*c730*/  F2FP.PACK_AB R22, R147, R148 ;  /* 0x000000949316723e */ /* 0x000fe400000000ff */
[----:B------:R-:W-:Y:S07]  /*c740*/  F2FP.PACK_AB R23, R132, R133 ;  /* 0x000000858417723e */ /* 0x000fee00000000ff */
[C---:B--2---:R-:W-:Y:S08]  /*c750*/  HMMA.16816.F32 R4, R20.reuse, R28, R4 ;  /* 0x0000001c1404723c */ /* 0x044ff00000001804 */
[C---:B------:R-:W-:Y:S01]  /*c760*/  HMMA.16816.F32 R8, R20.reuse, R30, R8 ;  /* 0x0000001e1408723c */ /* 0x040fe20000001808 */
[----:B------:R-:W2:Y:S07]  /*c770*/  LDSM.16.MT88.4 R28, [R200+0x6000] ;  /* 0x00600000c81c783b */ /* 0x000eae0000004200 */
[C---:B------:R-:W-:Y:S08]  /*c780*/  HMMA.16816.F32 R68, R20.reuse, R36, R68 ;  /* 0x000000241444723c */ /* 0x040ff00000001844 */
[C---:B------:R-:W-:Y:S01]  /*c790*/  HMMA.16816.F32 R72, R20.reuse, R38, R72 ;  /* 0x000000261448723c */ /* 0x040fe20000001848 */
[----:B------:R-:W3:Y:S07]  /*c7a0*/  LDSM.16.MT88.4 R36, [R203+0x6000] ;  /* 0x00600000cb24783b */ /* 0x000eee0000004200 */
[C---:B------:R-:W-:Y:S08]  /*c7b0*/  HMMA.16816.F32 R76, R20.reuse, R40, R76 ;  /* 0x00000028144c723c */ /* 0x040ff0000000184c */
        /* <DEDUP_REMOVED lines=10> */
[----:B------:R-:W5:Y:S07]  /*c860*/  LDSM.16.MT88.4 R32, [R206+0x2800] ;  /* 0x00280000ce20783b */ /* 0x000f6e0000004200 */
[C---:B---3--:R-:W-:Y:S08]  /*c870*/  HMMA.16816.F32 R104, R20.reuse, R36, R104 ;  /* 0x000000241468723c */ /* 0x048ff00000001868 */
[C---:B------:R-:W-:Y:S01]  /*c880*/  HMMA.16816.F32 R108, R20.reuse, R38, R108 ;  /* 0x00000026146c723c */ /* 0x040fe2000000186c */
[----:B------:R-:W3:Y:S07]  /*c890*/  LDSM.16.MT88.4 R36, [R200+0x6800] ;  /* 0x00680000c824783b */ /* 0x000eee0000004200 */
[C---:B----4-:R-:W-:Y:S08]  /*c8a0*/  HMMA.16816.F32 R16, R20.reuse, R40, R16 ;  /* 0x000000281410723c */ /* 0x050ff00000001810 */
[----:B------:R-:W-:Y:S01]  /*c8b0*/  HMMA.16816.F32 R112, R20, R42, R112 ;  /* 0x0000002a1470723c */ /* 0x000fe20000001870 */
[----:B------:R-:W-:Y:S06]  /*c8c0*/  LDSM.16.MT88.4 R40, [R206+0x3000] ;  /* 0x00300000ce28783b */ /* 0x000fec0000004200 */
[----:B------:R-:W-:Y:S02]  /*c8d0*/  F2FP.PACK_AB R20, R134, R135 ;  /* 0x000000878614723e */ /* 0x000fe400000000ff */
[----:B------:R-:W-:Y:S03]  /*c8e0*/  F2FP.PACK_AB R21, R118, R119 ;  /* 0x000000777615723e */ /* 0x000fe600000000ff */
[----:B------:R-:W-:Y:S02]  /*c8f0*/  F2FP.PACK_AB R22, R49, R48 ;  /* 0x000000303116723e */ /* 0x000fe400000000ff */
[----:B------:R-:W-:Y:S02]  /*c900*/  F2FP.PACK_AB R23, R51, R50 ;  /* 0x000000323317723e */ /* 0x000fe400000000ff */
[----:B------:R-:W-:Y:S02]  /*c910*/  MOV R119, R116 ;  /* 0x0000007400777202 */ /* 0x000fe40000000f00 */
[----:B------:R-:W-:Y:S03]  /*c920*/  MOV R118, R117 ;  /* 0x0000007500767202 */ /* 0x000fe60000000f00 */
        /* <DEDUP_REMOVED lines=9> */
[C---:B-----5:R-:W-:Y:S08]  /*c9c0*/  HMMA.16816.F32 R84, R20.reuse, R32, R84 ;  /* 0x000000201454723c */ /* 0x060ff00000001854 */
[C---:B------:R-:W-:Y:S01]  /*c9d0*/  HMMA.16816.F32 R88, R20.reuse, R34, R88 ;  /* 0x000000221458723c */ /* 0x040fe20000001858 */
[----:B------:R-:W4:Y:S07]  /*c9e0*/  LDSM.16.MT88.4 R32, [R206+0x6800] ;  /* 0x00680000ce20783b */ /* 0x000f2e0000004200 */
[C---:B---3--:R-:W-:Y:S08]  /*c9f0*/  HMMA.16816.F32 R92, R20.reuse, R36, R92 ;  /* 0x00000024145c723c */ /* 0x048ff0000000185c */
[C---:B------:R-:W-:Y:S01]  /*ca00*/  HMMA.16816.F32 R96, R20.reuse, R38, R96 ;  /* 0x000000261460723c */ /* 0x040fe20000001860 */
[----:B------:R-:W-:Y:S07]  /*ca10*/  LDSM.16.MT88.4 R36, [R203+0x3000] ;  /* 0x00300000cb24783b */ /* 0x000fee0000004200 */
[C---:B-1----:R-:W-:Y:S08]  /*ca20*/  HMMA.16816.F32 R12, R20.reuse, R24, R12 ;  /* 0x00000018140c723c */ /* 0x042ff0000000180c */
[C---:B------:R-:W-:Y:S01]  /*ca30*/  HMMA.16816.F32 R100, R20.reuse, R26, R100 ;  /* 0x0000001a1464723c */ /* 0x040fe20000001864 */
[----:B------:R-:W1:Y:S07]  /*ca40*/  LDSM.16.MT88.4 R24, [R200+0x3000] ;  /* 0x00300000c818783b */ /* 0x000e6e0000004200 */
[C---:B--2---:R-:W-:Y:S08]  /*ca50*/  HMMA.16816.F32 R104, R20.reuse, R28, R104 ;  /* 0x0000001c1468723c */ /* 0x044ff00000001868 */
[C---:B------:R-:W-:Y:S01]  /*ca60*/  HMMA.16816.F32 R108, R20.reuse, R30, R108 ;  /* 0x0000001e146c723c */ /* 0x040fe2000000186c */
[----:B------:R-:W2:Y:S07]  /*ca70*/  LDSM.16.MT88.4 R28, [R204+0x3000] ;  /* 0x00300000cc1c783b */ /* 0x000eae0000004200 */
[C---:B----4-:R-:W-:Y:S08]  /*ca80*/  HMMA.16816.F32 R16, R20.reuse, R32, R16 ;  /* 0x000000201410723c */ /* 0x050ff00000001810 */
[----:B------:R-:W-:Y:S01]  /*ca90*/  HMMA.16816.F32 R112, R20, R34, R112 ;  /* 0x000000221470723c */ /* 0x000fe20000001870 */
[----:B------:R-:W3:Y:S06]  /*caa0*/  LDSM.16.MT88.4 R32, [R200+0x7000] ;  /* 0x00700000c820783b */ /* 0x000eec0000004200 */
[----:B------:R-:W-:Y:S02]  /*cab0*/  F2FP.PACK_AB R20, R53, R52 ;  /* 0x000000343514723e */ /* 0x000fe400000000ff */
[----:B------:R-:W-:Y:S03]  /*cac0*/  F2FP.PACK_AB R21, R55, R54 ;  /* 0x000000363715723e */ /* 0x000fe600000000ff */
[----:B------:R-:W-:Y:S02]  /*cad0*/  F2FP.PACK_AB R22, R57, R56 ;  /* 0x000000383916723e */ /* 0x000fe400000000ff */
[C---:B------:R-:W-:Y:S07]  /*cae0*/  F2FP.PACK_AB R23, R59.reuse, R58 ;  /* 0x0000003a3b17723e */ /* 0x040fee00000000ff */
[C---:B-1----:R-:W-:Y:S08]  /*caf0*/  HMMA.16816.F32 R4, R20.reuse, R24, R4 ;  /* 0x000000181404723c */ /* 0x042ff00000001804 */
[C---:B------:R-:W-:Y:S01]  /*cb00*/  HMMA.16816.F32 R8, R20.reuse, R26, R8 ;  /* 0x0000001a1408723c */ /* 0x040fe20000001808 */
[----:B------:R-:W1:Y:S07]  /*cb10*/  LDSM.16.MT88.4 R24, [R203+0x7000] ;  /* 0x00700000cb18783b */ /* 0x000e6e0000004200 */
[C---:B--2---:R-:W-:Y:S08]  /*cb20*/  HMMA.16816.F32 R68, R20.reuse, R28, R68 ;  /* 0x0000001c1444723c */ /* 0x044ff00000001844 */
[C---:B------:R-:W-:Y:S01]  /*cb30*/  HMMA.16816.F32 R72, R20.reuse, R30, R72 ;  /* 0x0000001e1448723c */ /* 0x040fe20000001848 */
[----:B------:R-:W2:Y:S07]  /*cb40*/  LDSM.16.MT88.4 R28, [R206+0x7000] ;  /* 0x00700000ce1c783b */ /* 0x000eae0000004200 */
[C---:B------:R-:W-:Y:S01]  /*cb50*/  HMMA.16816.F32 R76, R20.reuse, R36, R76 ;  /* 0x00000024144c723c */ /* 0x040fe2000000184c */
[----:B------:R4:W-:Y:S07]  /*cb60*/  MUFU.EX2 R36, R3 ;  /* 0x0000000300247308 */ /* 0x0009ee0000000800 */
[C---:B------:R-:W-:Y:S03]  /*cb70*/  HMMA.16816.F32 R80, R20.reuse, R38, R80 ;  /* 0x000000261450723c */ /* 0x040fe60000001850 */
[----:B------:R-:W5:Y:S05]  /*cb80*/  MUFU.EX2 R37, R66 ;  /* 0x0000004200257308 */ /* 0x000f6a0000000800 */
[C---:B------:R-:W-:Y:S08]  /*cb90*/  HMMA.16816.F32 R84, R20.reuse, R40, R84 ;  /* 0x000000281454723c */ /* 0x040ff00000001854 */
[C---:B------:R-:W-:Y:S04]  /*cba0*/  HMMA.16816.F32 R88, R20.reuse, R42, R88 ;  /* 0x0000002a1458723c */ /* 0x040fe80000001858 */
[----:B----4-:R-:W-:Y:S02]  /*cbb0*/  FADD.FTZ R3, R59, R0 ;  /* 0x000000003b037221 */ /* 0x010fe40000010000 */
[----:B------:R-:W-:Y:S02]  /*cbc0*/  FADD.FTZ R0, R60, R2 ;  /* 0x000000023c007221 */ /* 0x000fe40000010000 */
[C---:B---3--:R-:W-:Y:S04]  /*cbd0*/  HMMA.16816.F32 R92, R20.reuse, R32, R92 ;  /* 0x00000020145c723c */ /* 0x048fe8000000185c */
        /* <DEDUP_REMOVED lines=8> */
[----:B-----5:R-:W-:Y:S02]  /*cc60*/  FADD.FTZ R0, R37, R3 ;  /* 0x0000000325007221 */ /* 0x020fe40000010000 */
[C---:B------:R-:W-:Y:S01]  /*cc70*/  HMMA.16816.F32 R100, R20.reuse, R46, R100 ;  /* 0x0000002e1464723c */ /* 0x040fe20000001864 */
[----:B------:R-:W-:Y:S03]  /*cc80*/  STL [R1], R2 ;  /* 0x0000000201007387 */ /* 0x000fe60000100800 */
[----:B------:R-:W-:Y:S04]  /*cc90*/  FADD.FTZ R0, R36, R0 ;  /* 0x0000000024007221 */ /* 0x000fe80000010000 */
[C---:B-1----:R-:W-:Y:S01]  /*cca0*/  HMMA.16816.F32 R104, R20.reuse, R24, R104 ;  /* 0x000000181468723c */ /* 0x042fe20000001868 */
[----:B------:R-:W-:Y:S07]  /*ccb0*/  STL [R1+0x10], R0 ;  /* 0x0000100001007387 */ /* 0x000fee0000100800 */
[C---:B------:R-:W-:Y:S01]  /*ccc0*/  HMMA.16816.F32 R108, R20.reuse, R26, R108 ;  /* 0x0000001a146c723c */ /* 0x040fe2000000186c */
[----:B------:R-:W1:Y:S07]  /*ccd0*/  LDSM.16.MT88.4 R24, [R203+0x3800] ;  /* 0x00380000cb18783b */ /* 0x000e6e0000004200 */
[C---:B--2---:R-:W-:Y:S08]  /*cce0*/  HMMA.16816.F32 R16, R20.reuse, R28, R16 ;  /* 0x0000001c1410723c */ /* 0x044ff00000001810 */
[----:B------:R-:W-:Y:S01]  /*ccf0*/  HMMA.16816.F32 R112, R20, R30, R112 ;  /* 0x0000001e1470723c */ /* 0x000fe20000001870 */
[----:B------:R-:W2:Y:S06]  /*cd00*/  LDSM.16.MT88.4 R28, [R206+0x3800] ;  /* 0x00380000ce1c783b */ /* 0x000eac0000004200 */
[----:B------:R-:W-:Y:S02]  /*cd10*/  F2FP.PACK_AB R20, R61, R60 ;  /* 0x0000003c3d14723e */ /* 0x000fe400000000ff */
[----:B------:R-:W-:Y:S03]  /*cd20*/  F2FP.PACK_AB R21, R63, R62 ;  /* 0x0000003e3f15723e */ /* 0x000fe600000000ff */
[----:B------:R-:W-:Y:S02]  /*cd30*/  F2FP.PACK_AB R22, R156, R64 ;  /* 0x000000409c16723e */ /* 0x000fe400000000ff */
[----:B------:R-:W-:Y:S07]  /*cd40*/  F2FP.PACK_AB R23, R36, R37 ;  /* 0x000000252417723e */ /* 0x000fee00000000ff */
[C---:B------:R-:W-:Y:S01]  /*cd50*/  HMMA.16816.F32 R120, R20.reuse, R124, R4 ;  /* 0x0000007c1478723c */ /* 0x040fe20000001804 */
[----:B------:R-:W4:Y:S07]  /*cd60*/  LDSM.16.MT88.4 R4, [R200+0x7800] ;  /* 0x00780000c804783b */ /* 0x000f2e0000004200 */
[C---:B------:R-:W-:Y:S01]  /*cd70*/  HMMA.16816.F32 R124, R20.reuse, R126, R8 ;  /* 0x0000007e147c723c */ /* 0x040fe20000001808 */
[----:B------:R-:W5:Y:S07]  /*cd80*/  LDSM.16.MT88.4 R8, [R204+0x7800] ;  /* 0x00780000cc08783b */ /* 0x000f6e0000004200 */
        /* <DEDUP_REMOVED lines=8> */
[C---:B------:R-:W-:Y:S01]  /*ce10*/  HMMA.16816.F32 R96, R20.reuse, R6, R96 ;  /* 0x000000061460723c */ /* 0x040fe20000001860 */
[----:B------:R-:W2:Y:S07]  /*ce20*/  LDSM.16.MT88.4 R4, [R206+0x7800] ;  /* 0x00780000ce04783b */ /* 0x000eae0000004200 */
[C---:B-----5:R-:W-:Y:S08]  /*ce30*/  HMMA.16816.F32 R128, R20.reuse, R8, R12 ;  /* 0x000000081480723c */ /* 0x060ff0000000180c */
[C---:B------:R-:W-:Y:S08]  /*ce40*/  HMMA.16816.F32 R100, R20.reuse, R10, R100 ;  /* 0x0000000a1464723c */ /* 0x040ff00000001864 */
[C---:B-1----:R-:W-:Y:S08]  /*ce50*/  HMMA.16816.F32 R104, R20.reuse, R24, R104 ;  /* 0x000000181468723c */ /* 0x042ff00000001868 */
[C---:B------:R-:W-:Y:S08]  /*ce60*/  HMMA.16816.F32 R108, R20.reuse, R26, R108 ;  /* 0x0000001a146c723c */ /* 0x040ff0000000186c */
[C---:B--2---:R-:W-:Y:S08]  /*ce70*/  HMMA.16816.F32 R132, R20.reuse, R4, R16 ;  /* 0x000000041484723c */ /* 0x044ff00000001810 */
[----:B------:R-:W-:Y:S01]  /*ce80*/  HMMA.16816.F32 R112, R20, R6, R112 ;  /* 0x000000061470723c */ /* 0x000fe20000001870 */
[----:B------:R-:W-:-:S07]  /*ce90*/  @P1 BRA `(.L_x_446) ;  /* 0xffffcb6000001947 */ /* 0x000fce000383ffff */
.L_x_445:
[----:B------:R-:W-:Y:S07]  /*cea0*/  @!UPT UIADD3 URZ, URZ, URZ, URZ ;  /* 0x0000003f3f3ff290 */ /* 0x000fee000fffe03f */
[----:B------:R-:W-:Y:S02]  /*ceb0*/  MOV R7, 0x1f ;  /* 0x0000001f00077802 */ /* 0x000fe40000000f00 */
[----:B------:R-:W-:Y:S01]  /*cec0*/  MOV R6, 0xffffffff ;  /* 0xffffffff00067802 */ /* 0x000fe20000000f00 */
[----:B------:R-:W-:Y:S06]  /*ced0*/  BRA.DIV ~URZ, `(.L_x_447) ;  /* 0x000021327f007947 */ /* 0x000fec000b800000 */
[----:B------:R-:W2:Y:S04]  /*cee0*/  LDL R0, [R1] ;  /* 0x0000000001007983 */ /* 0x000ea80000100800 */
[----:B--2---:R1:W2:Y:S02]  /*cef0*/  SHFL.BFLY PT, R4, R0, 0x2, 0x1f ;  /* 0x0c401f0000047f89 */ /* 0x0042a400000e0000 */
.L_x_479:
[----:B-1----:R-:W3:Y:S02]  /*cf00*/  LDL.LU R0, [R1] ;  /* 0x0000000001007983 */ /* 0x002ee40000300800 */
[----:B--23--:R-:W-:Y:S01]  /*cf10*/  FADD.FTZ R4, R4, R0 ;  /* 0x0000000004047221 */ /* 0x00cfe20000010000 */
[----:B------:R-:W-:Y:S05]  /*cf20*/  BRA.DIV ~URZ, `(.L_x_448) ;  /* 0x000021427f007947 */ /* 0x000fea000b800000 */
[----:B------:R-:W2:Y:S04]  /*cf30*/  LDL.LU R5, [R1+0x10] ;  /* 0x0000100001057983 */ /* 0x000ea80000300800 */
[----:B------:R-:W1:Y:S02]  /*cf40*/  SHFL.BFLY PT, R2, R4, 0x1, 0x1f ;  /* 0x0c201f0004027f89 */ /* 0x000e6400000e0000 */
[----:B-1----:R-:W-:-:S02]  /*cf50*/  FADD.FTZ R4, R4, R2 ;  /* 0x0000000204047221 */ /* 0x002fc40000010000 */
[----:B--2---:R-:W1:Y:S02]  /*cf60*/  SHFL.BFLY PT, R0, R5, 0x2, 0x1f ;  /* 0x0c401f0005007f89 */ /* 0x004e6400000e0000 */
[----:B-1----:R-:W-:-:S05]  /*cf70*/  FADD.FTZ R0, R0, R5 ;  /* 0x0000000500007221 */ /* 0x002fca0000010000 */
[----:B------:R1:W2:Y:S02]  /*cf80*/  SHFL.BFLY PT, R3, R0, 0x1, 0x1f ;  /* 0x0c201f0000037f89 */ /* 0x0002a400000e0000 */
.L_x_480:
[----:B------:R-:W-:Y:S01]  /*cf90*/  FSETP.NE.FTZ.AND P1, PT, R4, RZ, PT ;  /* 0x000000ff0400720b */ /* 0x000fe20003f35000 */
[----:B--2---:R-:W-:Y:S01]  /*cfa0*/  FADD.FTZ R3, R3, R0 ;  /* 0x0000000003037221 */ /* 0x004fe20000010000 */
[----:B------:R-:W-:Y:S02]  /*cfb0*/  MOV R2, RZ ;  /* 0x000000ff00027202 */ /* 0x000fe40000000f00 */
[----:B-1----:R-:W-:Y:S02]  /*cfc0*/  MOV R0, RZ ;  /* 0x000000ff00007202 */ /* 0x002fe40000000f00 */
[----:B------:R-:W-:Y:S02]  /*cfd0*/  FSETP.NE.FTZ.AND P0, PT, R3, RZ, PT ;  /* 0x000000ff0300720b */ /* 0x000fe40003f15000 */
[----:B------:R-:W-:Y:S02]  /*cfe0*/  MOV R35, 0x1 ;  /* 0x0000000100237802 */ /* 0x000fe40000000f00 */
[----:B------:R-:W-:-:S02]  /*cff0*/  MOV R34, 0xff800000 ;  /* 0xff80000000227802 */ /* 0x000fc40000000f00 */
[----:B------:R-:W-:Y:S01]  /*d000*/  MOV R33, 0xff800000 ;  /* 0xff80000000217802 */ /* 0x000fe20000000f00 */
[----:B------:R-:W1:Y:S01]  /*d010*/  @P1 MUFU.RCP R2, R4 ;  /* 0x0000000400021308 */ /* 0x000e620000001000 */
[----:B------:R-:W-:-:S05]  /*d020*/  @P1 MOV R5, 0x3f317218 ;  /* 0x3f31721800051802 */ /* 0x000fca0000000f00 */
[----:B------:R-:W-:Y:S02]  /*d030*/  @P1 FMUL.FTZ R5, R5, c[0x0][0x2d0] ;  /* 0x0000b40005051a20 */ /* 0x000fe40000410000 */
[----:B------:R-:W2:Y:S01]  /*d040*/  @P1 MUFU.LG2 R4, R4 ;  /* 0x0000000400041308 */ /* 0x000ea20000000c00 */
[----:B-1----:R-:W-:-:S07]  /*d050*/  FMUL.FTZ R120, R2, R120 ;  /* 0x0000007802787220 */ /* 0x002fce0000410000 */
[----:B------:R-:W1:Y:S01]  /*d060*/  @P0 MUFU.RCP R0, R3 ;  /* 0x0000000300000308 */ /* 0x000e620000001000 */
[C---:B------:R-:W-:Y:S02]  /*d070*/  FMUL.FTZ R32, R2.reuse, R121 ;  /* 0x0000007902207220 */ /* 0x040fe40000410000 */
[C---:B------:R-:W-:Y:S02]  /*d080*/  FMUL.FTZ R124, R2.reuse, R124 ;  /* 0x0000007c027c7220 */ /* 0x040fe40000410000 */
[----:B------:R-:W-:Y:S02]  /*d090*/  FMUL.FTZ R30, R2, R125 ;  /* 0x0000007d021e7220 */ /* 0x000fe40000410000 */
[----:B--2---:R-:W-:Y:S02]  /*d0a0*/  @P1 FMUL.FTZ R7, R4, 0.69314718246459960938 ;  /* 0x3f31721804071820 */ /* 0x004fe40000410000 */
        /* <DEDUP_REMOVED lines=27> */
[----:B------:R-:W-:Y:S02]  /*d260*/  FMUL.FTZ R113, R2, R113 ;  /* 0x0000007102717220 */ /* 0x000fe40000410000 */
[----:B------:R2:W3:Y:S01]  /*d270*/  @P0 MUFU.LG2 R2, R3 ;  /* 0x0000000300020308 */ /* 0x0004e20000000c00 */
[----:B------:R-:W-:Y:S02]  /*d280*/  @P1 FFMA.FTZ R34, R5, R117, R7 ;  /* 0x0000007505221223 */ /* 0x000fe40000010007 */
[C---:B-1----:R-:W-:Y:S02]  /*d290*/  FMUL.FTZ R122, R0.reuse, R122 ;  /* 0x0000007a007a7220 */ /* 0x042fe40000410000 */
[C---:B------:R-:W-:Y:S02]  /*d2a0*/  FMUL.FTZ R31, R0.reuse, R123 ;  /* 0x0000007b001f7220 */ /* 0x040fe40000410000 */
[----:B------:R-:W-:-:S02]  /*d2b0*/  FMUL.FTZ R126, R0, R126 ;  /* 0x0000007e007e7220 */ /* 0x000fc40000410000 */
[C---:B------:R-:W-:Y:S02]  /*d2c0*/  FMUL.FTZ R29, R0.reuse, R127 ;  /* 0x0000007f001d7220 */ /* 0x040fe40000410000 */
[C---:B------:R-:W-:Y:S02]  /*d2d0*/  FMUL.FTZ R70, R0.reuse, R70 ;  /* 0x0000004600467220 */ /* 0x040fe40000410000 */
[C---:B------:R-:W-:Y:S02]  /*d2e0*/  FMUL.FTZ R27, R0.reuse, R71 ;  /* 0x00000047001b7220 */ /* 0x040fe40000410000 */
[----:B------:R-:W-:Y:S01]  /*d2f0*/  FMUL.FTZ R74, R0, R74 ;  /* 0x0000004a004a7220 */ /* 0x000fe20000410000 */
[----:B--2---:R-:W-:Y:S01]  /*d300*/  @P0 MOV R3, 0x3f317218 ;  /* 0x3f31721800030802 */ /* 0x004fe20000000f00 */
[----:B---3--:R-:W-:Y:S02]  /*d310*/  @P0 FMUL.FTZ R2, R2, 0.69314718246459960938 ;  /* 0x3f31721802020820 */ /* 0x008fe40000410000 */
[----:B------:R-:W-:-:S02]  /*d320*/  FMUL.FTZ R25, R0, R75 ;  /* 0x0000004b00197220 */ /* 0x000fc40000410000 */
[----:B------:R-:W-:Y:S02]  /*d330*/  @P0 FMUL.FTZ R3, R3, c[0x0][0x2d0] ;  /* 0x0000b40003030a20 */ /* 0x000fe40000410000 */
        /* <DEDUP_REMOVED lines=24> */
[----:B------:R-:W-:Y:S01]  /*d4c0*/  PRMT R0, R35, 0x7610, R0 ;  /* 0x0000761023007816 */ /* 0x000fe20000000000 */
[----:B------:R-:W-:Y:S02]  /*d4d0*/  @P0 FFMA.FTZ R33, R3, R116, R2 ;  /* 0x0000007403210223 */ /* 0x000fe40000010002 */
.L_x_440:
[----:B-1----:R1:W5:Y:S01]  /*d4e0*/  LDL R39, [R1+0x4c] ;  /* 0x00004c0001277983 */ /* 0x0023620000100800 */
[----:B------:R-:W-:Y:S03]  /*d4f0*/  BSSY B0, `(.L_x_449) ;  /* 0x0000012000007945 */ /* 0x000fe60003800000 */
[----:B------:R-:W2:Y:S02]  /*d500*/  S2R R38, SR_TID.X ;  /* 0x0000000000267919 */ /* 0x000ea40000002100 */
[----:B--2---:R-:W-:-:S13]  /*d510*/  LOP3.LUT P4, RZ, R38, 0xff, RZ, 0xc0, !PT ;  /* 0x000000ff26ff7812 */ /* 0x004fda000788c0ff */
[----:B------:R-:W-:Y:S05]  /*d520*/  @P4 BRA `(.L_x_450) ;  /* 0x000000e000004947 */ /* 0x000fea0003800000 */
[----:B-1----:R-:W1:Y:S01]  /*d530*/  S2R R35, SR_LANEID ;  /* 0x0000000000237919 */ /* 0x002e620000000000 */
[----:B------:R-:W-:Y:S01]  /*d540*/  VOTEU.ANY UR4, UPT, PT ;  /* 0x0000000000047886 */ /* 0x000fe200038e0100 */
[----:B------:R-:W-:Y:S01]  /*d550*/  IMAD.MOV.U32 R36, RZ, RZ, c[0x0][0x580] ;  /* 0x00016000ff247624 */ /* 0x000fe200078e00ff */
[----:B------:R-:W1:Y:S01]  /*d560*/  FLO.U32 R3, UR4 ;  /* 0x0000000400037d00 */ /* 0x000e6200080e0000 */
[----:B------:R-:W-:-:S07]  /*d570*/  IMAD.MOV.U32 R37, RZ, RZ, c[0x0][0x584] ;  /* 0x00016100ff257624 */ /* 0x000fce00078e00ff */
[----:B------:R-:W2:Y:S01]  /*d580*/  POPC R2, UR4 ;  /* 0x0000000400027d09 */ /* 0x000ea20008000000 */
[----:B-1----:R-:W-:-:S13]  /*d590*/  ISETP.EQ.U32.AND P0, PT, R3, R35, PT ;  /* 0x000000230300720c */ /* 0x002fda0003f02070 */
[----:B--2---:R-:W2:Y:S04]  /*d5a0*/  @P0 ATOMG.E.ADD.STRONG.GPU PT, R2, [R36.64], R2 ;  /* 0x00000002240209a8 */ /* 0x004ea800081ee1c6 */
[----:B------:R-:W1:Y:S04]  /*d5b0*/  S2R R35, SR_LTMASK ;  /* 0x0000000000237919 */ /* 0x000e680000003900 */
[----:B--2---:R1:W2:Y:S02]  /*d5c0*/  SHFL.IDX PT, R3, R2, R3, 0x1f ;  /* 0x00001f0302037589 */ /* 0x0042a400000e0000 */
[----:B-1----:R-:W-:-:S06]  /*d5d0*/  LOP3.LUT R2, R35, UR4, RZ, 0xc0, !PT ;  /* 0x0000000423027c12 */ /* 0x002fcc000f8ec0ff */
[----:B------:R-:W2:Y:S02]  /*d5e0*/  POPC R2, R2 ;  /* 0x0000000200027309 */ /* 0x000ea40000000000 */
[----:B--2--5:R-:W-:-:S05]  /*d5f0*/  IADD3 R39, R3, c[0x0][0xc], R2 ;  /* 0x0000030003277a10 */ /* 0x024fca0007ffe002 */
[----:B------:R1:W-:Y:S02]  /*d600*/  STL [R1+0x4c], R39 ;  /* 0x00004c2701007387 */ /* 0x0003e40000100800 */
.L_x_450:
[----:B-1----:R-:W-:Y:S05]  /*d610*/  BSYNC B0 ;  /* 0x0000000000007941 */ /* 0x002fea0003800000 */
.L_x_449:
[----:B------:R-:W-:Y:S01]  /*d620*/  PRMT R0, R0, 0x9910, RZ ;  /* 0x0000991000007816 */ /* 0x000fe200000000ff */
[----:B------:R-:W-:Y:S01]  /*d630*/  BSSY B1, `(.L_x_451) ;  /* 0x0000189000017945 */ /* 0x000fe20003800000 */
[----:B-----5:R-:W-:Y:S02]  /*d640*/  IMAD.MOV.U32 R40, RZ, RZ, R39 ;  /* 0x000000ffff287224 */ /* 0x020fe400078e0027 */
[----:B------:R-:W-:Y:S01]  /*d650*/  ISETP.NE.AND P0, PT, R0, RZ, PT ;  /* 0x000000ff0000720c */ /* 0x000fe20003f05270 */
[----:B------:R-:W-:-:S12]  /*d660*/  IMAD.MOV.U32 R41, RZ, RZ, -0x1 ;  /* 0xffffffffff297424 */ /* 0x000fd800078e00ff */
[----:B------:R-:W-:Y:S05]  /*d670*/  @!P0 BRA `(.L_x_452) ;  /* 0x00000ed000008947 */ /* 0x000fea0003800000 */
[----:B------:R-:W2:Y:S04]  /*d680*/  LDL R45, [R1+0x50] ;  /* 0x00005000012d7983 */ /* 0x000ea80000100800 */
[----:B------:R-:W3:Y:S04]  /*d690*/  LDL R44, [R1+0x54] ;  /* 0x00005400012c7983 */ /* 0x000ee80000100800 */
[----:B------:R-:W4:Y:S04]  /*d6a0*/  LDL R43, [R1+0x5c] ;  /* 0x00005c00012b7983 */ /* 0x000f280000100800 */
[----:B------:R-:W5:Y:S04]  /*d6b0*/  LDL R42, [R1+0x58] ;  /* 0x00005800012a7983 */ /* 0x000f680000100800 */
[----:B------:R-:W4:Y:S04]  /*d6c0*/  LDL R39, [R1+0x6c] ;  /* 0x00006c0001277983 */ /* 0x000f280000100800 */
[----:B------:R-:W5:Y:S04]  /*d6d0*/  LDL R37, [R1+0x64] ;  /* 0x0000640001257983 */ /* 0x000f680000100800 */
[----:B------:R-:W5:Y:S04]  /*d6e0*/  LDL R36, [R1+0x68] ;  /* 0x0000680001247983 */ /* 0x000f680000100800 */
[----:B------:R-:W5:Y:S01]  /*d6f0*/  LDL R35, [R1+0x60] ;  /* 0x0000600001237983 */ /* 0x000f620000100800 */
[----:B------:R-:W-:Y:S01]  /*d700*/  WARPSYNC 0xffffffff ;  /* 0xffffffff00007948 */ /* 0x000fe20003800000 */
[----:B------:R-:W-:-:S02]  /*d710*/  F2FP.PACK_AB R32, R32, R120 ;  /* 0x000000782020723e */ /* 0x000fc400000000ff */
[----:B------:R-:W-:Y:S01]  /*d720*/  BAR.SYNC.DEFER_BLOCKING 0x1, 0x100 ;  /* 0x0044000000007b1d */ /* 0x000fe20000010000 */
        /* <DEDUP_REMOVED lines=30> */
[----:B------:R-:W-:Y:S01]  /*d910*/  F2FP.PACK_AB R0, R115, R114 ;  /* 0x000000727300723e */ /* 0x000fe200000000ff */
[----:B--2---:R1:W-:Y:S04]  /*d920*/  STS [R45], R32 ;  /* 0x000000202d007388 */ /* 0x0043e80000000800 */
[----:B------:R1:W-:Y:S04]  /*d930*/  STS [R45+0x400], R31 ;  /* 0x0004001f2d007388 */ /* 0x0003e80000000800 */
[----:B---3--:R1:W-:Y:S04]  /*d940*/  STS [R44], R30 ;  /* 0x0000001e2c007388 */ /* 0x0083e80000000800 */
[----:B------:R1:W-:Y:S04]  /*d950*/  STS [R44+0x400], R29 ;  /* 0x0004001d2c007388 */ /* 0x0003e80000000800 */
[----:B----4-:R1:W-:Y:S04]  /*d960*/  STS [R43], R28 ;  /* 0x0000001c2b007388 */ /* 0x0103e80000000800 */
[----:B------:R1:W-:Y:S04]  /*d970*/  STS [R43+0x400], R27 ;  /* 0x0004001b2b007388 */ /* 0x0003e80000000800 */
[----:B-----5:R1:W-:Y:S04]  /*d980*/  STS [R42], R26 ;  /* 0x0000001a2a007388 */ /* 0x0203e80000000800 */
[----:B------:R1:W-:Y:S04]  /*d990*/  STS [R42+0x400], R25 ;  /* 0x000400192a007388 */ /* 0x0003e80000000800 */
[----:B------:R1:W-:Y:S04]  /*d9a0*/  STS [R39], R24 ;  /* 0x0000001827007388 */ /* 0x0003e80000000800 */
[----:B------:R1:W-:Y:S04]  /*d9b0*/  STS [R39+0x400], R23 ;  /* 0x0004001727007388 */ /* 0x0003e80000000800 */
[----:B------:R1:W-:Y:S04]  /*d9c0*/  STS [R37], R22 ;  /* 0x0000001625007388 */ /* 0x0003e80000000800 */
[----:B------:R1:W-:Y:S04]  /*d9d0*/  STS [R37+0x400], R21 ;  /* 0x0004001525007388 */ /* 0x0003e80000000800 */
[----:B------:R1:W-:Y:S04]  /*d9e0*/  STS [R36], R20 ;  /* 0x0000001424007388 */ /* 0x0003e80000000800 */
[----:B------:R1:W-:Y:S04]  /*d9f0*/  STS [R36+0x400], R19 ;  /* 0x0004001324007388 */ /* 0x0003e80000000800 */
[----:B------:R1:W-:Y:S04]  /*da00*/  STS [R35], R18 ;  /* 0x0000001223007388 */ /* 0x0003e80000000800 */
[----:B------:R1:W-:Y:S04]  /*da10*/  STS [R35+0x400], R17 ;  /* 0x0004001123007388 */ /* 0x0003e80000000800 */
        /* <DEDUP_REMOVED lines=16> */
[----:B------:R-:W-:Y:S06]  /*db20*/  BAR.SYNC.DEFER_BLOCKING 0x1, 0x100 ;  /* 0x0044000000007b1d */ /* 0x000fec0000010000 */
[----:B------:R-:W-:Y:S05]  /*db30*/  BRA.CONV ~URZ, `(.L_x_453) ;  /* 0x000000737f007947 */ /* 0x000fea000b800000 */
[----:B-1----:R-:W-:Y:S01]  /*db40*/  SHF.R.S32.HI R8, RZ, 0x1f, R38 ;  /* 0x0000001fff087819 */ /* 0x002fe20000011426 */
[----:B------:R-:W-:Y:S01]  /*db50*/  IMAD.MOV.U32 R7, RZ, RZ, RZ ;  /* 0x000000ffff077224 */ /* 0x000fe200078e00ff */
[----:B------:R-:W-:Y:S01]  /*db60*/  MOV R9, 0xdbb0 ;  /* 0x0000dbb000097802 */ /* 0x000fe20000000f00 */
[----:B------:R-:W-:Y:S01]  /*db70*/  IMAD.MOV.U32 R4, RZ, RZ, 0x1f ;  /* 0x0000001fff047424 */ /* 0x000fe200078e00ff */
[----:B------:R-:W-:-:S04]  /*db80*/  LEA.HI R8, R8, R38, RZ, 0x7 ;  /* 0x0000002608087211 */ /* 0x000fc800078f38ff */
[----:B------:R-:W-:Y:S02]  /*db90*/  SHF.R.S32.HI R8, RZ, 0x7, R8 ;  /* 0x00000007ff087819 */ /* 0x000fe40000011408 */
[----:B------:R-:W-:Y:S05]  /*dba0*/  CALL.REL.NOINC `($__internal_1_$__cuda_sm70_shflsync_idx_p) ;  /* 0x000019a000007944 */ /* 0x000fea0003c00000 */
.L_x_453:
[----:B-1----:R-:W2:Y:S04]  /*dbb0*/  LDL R2, [R1+0x40] ;  /* 0x0000400001027983 */ /* 0x002ea80000100800 */
[----:B------:R-:W3:Y:S04]  /*dbc0*/  LDL R15, [R1+0x70] ;  /* 0x00007000010f7983 */ /* 0x000ee80000100800 */
[----:B------:R-:W4:Y:S04]  /*dbd0*/  LDL.LU R11, [R1+0x38] ;  /* 0x00003800010b7983 */ /* 0x000f280000300800 */
[----:B------:R-:W2:Y:S04]  /*dbe0*/  LDL.LU R12, [R1+0x3c] ;  /* 0x00003c00010c7983 */ /* 0x000ea80000300800 */
[----:B------:R-:W2:Y:S01]  /*dbf0*/  LDL.LU R14, [R1+0x34] ;  /* 0x00003400010e7983 */ /* 0x000ea20000300800 */
[----:B------:R-:W-:-:S03]  /*dc00*/  IMAD.MOV.U32 R0, RZ, RZ, 0x1 ;  /* 0x00000001ff007424 */ /* 0x000fc600078e00ff */
[----:B------:R-:W3:Y:S02]  /*dc10*/  LDL R13, [R1+0x78] ;  /* 0x00007800010d7983 */ /* 0x000ee40000100800 */
[----:B------:R-:W-:Y:S02]  /*dc20*/  ISETP.NE.AND P1, PT, R0, c[0x0][0x4e8], PT ;  /* 0x00013a0000007a0c */ /* 0x000fe40003f25270 */
[----:B------:R1:W5:Y:S04]  /*dc30*/  LDL.64 R44, [R1+0x8] ;  /* 0x00000800012c7983 */ /* 0x0003680000100a00 */
[----:B------:R1:W5:Y:S04]  /*dc40*/  LDL R43, [R1+0x48] ;  /* 0x00004800012b7983 */ /* 0x0003680000100800 */
[----:B------:R1:W5:Y:S04]  /*dc50*/  LDL R42, [R1+0x30] ;  /* 0x00003000012a7983 */ /* 0x0003680000100800 */
[----:B------:R-:W1:Y:S01]  /*dc60*/  S2R R16, SR_TID.X ;  /* 0x0000000000107919 */ /* 0x000e620000002100 */
[----:B------:R-:W-:-:S02]  /*dc70*/  ULDC UR5, c[0x0][0x4e8] ;  /* 0x00013a0000057ab9 */ /* 0x000fc40000000800 */
[----:B------:R-:W-:Y:S02]  /*dc80*/  ULDC UR4, c[0x0][0x388] ;  /* 0x0000e20000047ab9 */ /* 0x000fe40000000800 */
[----:B------:R-:W-:Y:S01]  /*dc90*/  UIMAD UR4, UR5, UR4, URZ ;  /* 0x00000004050472a4 */ /* 0x000fe2000f8e023f */
[----:B------:R-:W-:Y:S01]  /*dca0*/  BSSY B0, `(.L_x_454) ;  /* 0x000005d000007945 */ /* 0x000fe20003800000 */
[----:B----4-:R-:W-:Y:S02]  /*dcb0*/  SHF.R.S32.HI R5, RZ, 0x1f, R11 ;  /* 0x0000001fff057819 */ /* 0x010fe4000001140b */
[----:B--2---:R-:W-:-:S03]  /*dcc0*/  IADD3 R4, R2, R14, RZ ;  /* 0x0000000e02047210 */ /* 0x004fc60007ffe0ff */
[----:B------:R-:W-:Y:S02]  /*dcd0*/  IMAD R6, R5, c[0x0][0x490], RZ ;  /* 0x0001240005067a24 */ /* 0x000fe400078e02ff */
[----:B------:R-:W-:-:S04]  /*dce0*/  @P1 IMAD.HI.U32 R7, R4, c[0x0][0x4ec], RZ ;  /* 0x00013b0004071a27 */ /* 0x000fc800078e00ff */
[----:B------:R-:W-:-:S04]  /*dcf0*/  IMAD.WIDE.U32 R2, R11, c[0x0][0x490], RZ ;  /* 0x000124000b027a25 */ /* 0x000fc800078e00ff */
[----:B------:R-:W-:Y:S02]  /*dd00*/  IMAD R6, R11, c[0x0][0x494], R6 ;  /* 0x000125000b067a24 */ /* 0x000fe400078e0206 */
[----:B------:R-:W-:Y:S01]  /*dd10*/  IMAD.MOV.U32 R0, RZ, RZ, R4 ;  /* 0x000000ffff007224 */ /* 0x000fe200078e0004 */
[----:B------:R-:W-:Y:S02]  /*dd20*/  @P1 SHF.R.U32.HI R0, RZ, c[0x0][0x4f0], R7 ;  /* 0x00013c00ff001a19 */ /* 0x000fe40000011607 */
[----:B------:R-:W-:Y:S02]  /*dd30*/  IADD3 R3, R3, R6, RZ ;  /* 0x0000000603037210 */ /* 0x000fe40007ffe0ff */
[----:B------:R-:W-:Y:S01]  /*dd40*/  SHF.R.S32.HI R10, RZ, 0x1f, R12 ;  /* 0x0000001fff0a7819 */ /* 0x000fe2000001140c */
[----:B------:R-:W-:Y:S02]  /*dd50*/  IMAD.MOV R8, RZ, RZ, -R0 ;  /* 0x000000ffff087224 */ /* 0x000fe400078e0a00 */
[----:B------:R-:W-:-:S04]  /*dd60*/  IMAD.WIDE.U32 R6, R12, c[0x0][0x498], R2 ;  /* 0x000126000c067a25 */ /* 0x000fc800078e0002 */
[----:B------:R-:W-:Y:S02]  /*dd70*/  IMAD R9, R10, c[0x0][0x498], RZ ;  /* 0x000126000a097a24 */ /* 0x000fe400078e02ff */
[----:B------:R-:W-:Y:S01]  /*dd80*/  IMAD R2, R8, c[0x0][0x4e8], R4 ;  /* 0x00013a0008027a24 */ /* 0x000fe200078e0204 */
[----:B------:R-:W-:Y:S01]  /*dd90*/  SHF.R.S32.HI R8, RZ, 0x1f, R0 ;  /* 0x0000001fff087819 */ /* 0x000fe20000011400 */
[----:B------:R-:W-:Y:S01]  /*dda0*/  IMAD R3, R12, c[0x0][0x49c], R9 ;  /* 0x000127000c037a24 */ /* 0x000fe200078e0209 */
[----:B------:R-:W-:Y:S02]  /*ddb0*/  IADD3 R4, P0, R0, R6, RZ ;  /* 0x0000000600047210 */ /* 0x000fe40007f1e0ff */
[----:B------:R-:W-:Y:S01]  /*ddc0*/  SHF.R.S32.HI R9, RZ, 0x1f, R2 ;  /* 0x0000001fff097819 */ /* 0x000fe20000011402 */
[----:B------:R-:W-:Y:S01]  /*ddd0*/  IMAD R0, R5, c[0x0][0x3e8], RZ ;  /* 0x0000fa0005007a24 */ /* 0x000fe200078e02ff */
[----:B------:R-:W-:Y:S02]  /*dde0*/  IADD3.X R5, R8, R7, R3, P0, !PT ;  /* 0x0000000708057210 */ /* 0x000fe400007fe403 */
[----:B---3--:R-:W-:Y:S01]  /*ddf0*/  IADD3 R6, R15, R14, RZ ;  /* 0x0000000e0f067210 */ /* 0x008fe20007ffe0ff */
[----:B------:R-:W-:-:S02]  /*de00*/  IMAD R3, R9, c[0x0][0x488], RZ ;  /* 0x0001220009037a24 */ /* 0x000fc400078e02ff */
[C---:B------:R-:W-:Y:S02]  /*de10*/  IMAD R7, R11.reuse, c[0x0][0x3ec], R0 ;  /* 0x0000fb000b077a24 */ /* 0x040fe400078e0200 */
[----:B------:R-:W-:Y:S01]  /*de20*/  IMAD.WIDE.U32 R8, R11, c[0x0][0x3e8], RZ ;  /* 0x0000fa000b087a25 */ /* 0x000fe200078e00ff */
[----:B-1----:R-:W-:-:S03]  /*de30*/  SHF.R.S32.HI R15, RZ, 0x1f, R16 ;  /* 0x0000001fff0f7819 */ /* 0x002fc60000011410 */
[C---:B------:R-:W-:Y:S02]  /*de40*/  IMAD R11, R2.reuse, c[0x0][0x48c], R3 ;  /* 0x00012300020b7a24 */ /* 0x040fe400078e0203 */
[----:B------:R-:W-:Y:S01]  /*de50*/  IMAD.WIDE.U32 R4, R2, c[0x0][0x488], R4 ;  /* 0x0001220002047a25 */ /* 0x000fe200078e0004 */
[----:B------:R-:W-:-:S03]  /*de60*/  IADD3 R3, R9, R7, RZ ;  /* 0x0000000709037210 */ /* 0x000fc60007ffe0ff */
[----:B------:R-:W-:Y:S01]  /*de70*/  @P1 IMAD.HI.U32 R2, R6, c[0x0][0x4ec], RZ ;  /* 0x00013b0006021a27 */ /* 0x000fe200078e00ff */
[----:B------:R-:W-:Y:S02]  /*de80*/  LEA R9, P0, R4, c[0x0][0x450], 0x2 ;  /* 0x0001140004097a11 */ /* 0x000fe400078010ff */
[----:B------:R-:W-:Y:S01]  /*de90*/  LEA.HI R15, R15, R16, RZ, 0x5 ;  /* 0x000000100f0f7211 */ /* 0x000fe200078f28ff */
[----:B------:R-:W-:Y:S02]  /*dea0*/  IMAD.IADD R5, R5, 0x1, R11 ;  /* 0x0000000105057824 */ /* 0x000fe400078e020b */
[----:B------:R-:W-:Y:S01]  /*deb0*/  IMAD.MOV.U32 R0, RZ, RZ, R6 ;  /* 0x000000ffff007224 */ /* 0x000fe200078e0006 */
[----:B------:R-:W-:Y:S01]  /*dec0*/  @P1 SHF.R.U32.HI R0, RZ, c[0x0][0x4f0], R2 ;  /* 0x00013c00ff001a19 */ /* 0x000fe20000011602 */
[----:B------:R-:W-:Y:S01]  /*ded0*/  IMAD R10, R10, c[0x0][0x3f0], RZ ;  /* 0x0000fc000a0a7a24 */ /* 0x000fe200078e02ff */
[----:B------:R-:W-:Y:S02]  /*dee0*/  MOV R2, R8 ;  /* 0x0000000800027202 */ /* 0x000fe40000000f00 */
[----:B------:R-:W-:-:S02]  /*def0*/  LEA.HI.X R4, R4, c[0x0][0x454], R5, 0x2, P0 ;  /* 0x0001150004047a11 */ /* 0x000fc400000f1405 */
[----:B------:R-:W-:Y:S01]  /*df00*/  LOP3.LUT R15, R15, 0xffffffe0, RZ, 0xc0, !PT ;  /* 0xffffffe00f0f7812 */ /* 0x000fe200078ec0ff */
[C---:B------:R-:W-:Y:S01]  /*df10*/  IMAD R5, R12.reuse, c[0x0][0x3f4], R10 ;  /* 0x0000fd000c057a24 */ /* 0x040fe200078e020a */
[----:B------:R-:W-:Y:S01]  /*df20*/  SHFL.IDX PT, R8, R9, 0x1, 0x1c1f ;  /* 0x003c1f0009087f89 */ /* 0x000fe200000e0000 */
[----:B------:R-:W-:Y:S01]  /*df30*/  IMAD.WIDE.U32 R2, R12, c[0x0][0x3f0], R2 ;  /* 0x0000fc000c027a25 */ /* 0x000fe200078e0002 */
[----:B------:R-:W-:Y:S02]  /*df40*/  IADD3 R15, -R15, R16, RZ ;  /* 0x000000100f0f7210 */ /* 0x000fe40007ffe1ff */
[----:B------:R-:W-:Y:S01]  /*df50*/  SHFL.IDX PT, R10, R9, RZ, 0x1c1f ;  /* 0x001c1fff090a7589 */ /* 0x000fe200000e0000 */
[----:B------:R-:W-:-:S03]  /*df60*/  IMAD.MOV R7, RZ, RZ, -R0 ;  /* 0x000000ffff077224 */ /* 0x000fc600078e0a00 */
[----:B------:R-:W1:Y:S01]  /*df70*/  SHFL.IDX PT, R11, R4, RZ, 0x1c1f ;  /* 0x001c1fff040b7589 */ /* 0x000e6200000e0000 */
[----:B------:R-:W-:-:S03]  /*df80*/  IMAD.IADD R3, R3, 0x1, R5 ;  /* 0x0000000103037824 */ /* 0x000fc600078e0205 */
[----:B------:R2:W3:Y:S01]  /*df90*/  SHFL.IDX PT, R9, R4, 0x1, 0x1c1f ;  /* 0x003c1f0004097f89 */ /* 0x0004e200000e0000 */
[----:B------:R-:W-:Y:S02]  /*dfa0*/  LOP3.LUT P0, RZ, R15, 0x3, RZ, 0xc0, !PT ;  /* 0x000000030fff7812 */ /* 0x000fe4000780c0ff */
[----:B------:R-:W-:Y:S01]  /*dfb0*/  IADD3 R5, R13, R14, RZ ;  /* 0x0000000e0d057210 */ /* 0x000fe20007ffe0ff */
[----:B------:R-:W4:Y:S01]  /*dfc0*/  S2R R15, SR_TID.X ;  /* 0x00000000000f7919 */ /* 0x000f220000002100 */
[----:B------:R-:W-:Y:S02]  /*dfd0*/  SHF.R.S32.HI R12, RZ, 0x1f, R0 ;  /* 0x0000001fff0c7819 */ /* 0x000fe40000011400 */
[----:B------:R-:W-:Y:S01]  /*dfe0*/  ISETP.GE.OR P1, PT, R5, UR4, P0 ;  /* 0x0000000405007c0c */ /* 0x000fe20008726670 */
[----:B------:R-:W-:-:S04]  /*dff0*/  IMAD.WIDE.U32 R2, R0, c[0x0][0x3e0], R2 ;  /* 0x0000f80000027a25 */ /* 0x000fc800078e0002 */
[----:B--2---:R-:W-:Y:S01]  /*e000*/  IMAD R4, R7, c[0x0][0x4e8], R6 ;  /* 0x00013a0007047a24 */ /* 0x004fe200078e0206 */
[----:B------:R-:W-:-:S04]  /*e010*/  IADD3 R7, R5, 0x8, RZ ;  /* 0x0000000805077810 */ /* 0x000fc80007ffe0ff */
[----:B------:R-:W-:Y:S01]  /*e020*/  ISETP.GE.OR P0, PT, R7, UR4, P0 ;  /* 0x0000000407007c0c */ /* 0x000fe20008706670 */
[----:B------:R-:W-:Y:S02]  /*e030*/  IMAD R6, R12, c[0x0][0x3e0], RZ ;  /* 0x0000f8000c067a24 */ /* 0x000fe400078e02ff */
[----:B-1----:R1:W-:Y:S02]  /*e040*/  @!P1 ST.E [R10.64], R34 ;  /* 0x000000220a009985 */ /* 0x0023e4000c101906 */
[----:B------:R-:W-:Y:S01]  /*e050*/  IMAD R5, R0, c[0x0][0x3e4], R6 ;  /* 0x0000f90000057a24 */ /* 0x000fe200078e0206 */
[----:B------:R-:W-:-:S03]  /*e060*/  SHF.R.S32.HI R0, RZ, 0x1f, R4 ;  /* 0x0000001fff007819 */ /* 0x000fc60000011404 */
[----:B------:R-:W-:Y:S02]  /*e070*/  IMAD.IADD R3, R3, 0x1, R5 ;  /* 0x0000000103037824 */ /* 0x000fe400078e0205 */
[----:B------:R-:W-:Y:S02]  /*e080*/  IMAD R0, R0, c[0x0][0x3d8], RZ ;  /* 0x0000f60000007a24 */ /* 0x000fe400078e02ff */
[----:B---3--:R1:W-:Y:S01]  /*e090*/  @!P0 ST.E [R8.64], R33 ;  /* 0x0000002108008985 */ /* 0x0083e2000c101906 */
[----:B----4-:R-:W-:-:S03]  /*e0a0*/  SHF.R.S32.HI R13, RZ, 0x1f, R15 ;  /* 0x0000001fff0d7819 */ /* 0x010fc6000001140f */
[----:B------:R1:W2:Y:S04]  /*e0b0*/  LDS.128 R20, [R228+0x1080] ;  /* 0x00108000e4147984 */ /* 0x0002a80000000c00 */
[----:B------:R1:W3:Y:S04]  /*e0c0*/  LDS.128 R28, [R228+0x2080] ;  /* 0x00208000e41c7984 */ /* 0x0002e80000000c00 */
[----:B------:R1:W4:Y:S04]  /*e0d0*/  LDS.128 R32, [R228+0x3080] ;  /* 0x00308000e4207984 */ /* 0x0003280000000c00 */
[----:B------:R1:W1:Y:S04]  /*e0e0*/  LDS.128 R16, [R228+0x5080] ;  /* 0x00508000e4107984 */ /* 0x0002680000000c00 */
[----:B------:R1:W1:Y:S04]  /*e0f0*/  LDS.128 R24, [R228+0x6080] ;  /* 0x00608000e4187984 */ /* 0x0002680000000c00 */
[----:B------:R1:W1:Y:S01]  /*e100*/  LDS.128 R36, [R228+0x7080] ;  /* 0x00708000e4247984 */ /* 0x0002620000000c00 */
[----:B------:R-:W-:-:S02]  /*e110*/  IMAD R0, R4, c[0x0][0x3dc], R0 ;  /* 0x0000f70004007a24 */ /* 0x000fc400078e0200 */
[----:B------:R-:W-:Y:S01]  /*e120*/  IMAD.WIDE.U32 R2, R4, c[0x0][0x3d8], R2 ;  /* 0x0000f60004027a25 */ /* 0x000fe200078e0002 */
[----:B------:R-:W-:-:S04]  /*e130*/  LEA.HI R13, R13, R15, RZ, 0x3 ;  /* 0x0000000f0d0d7211 */ /* 0x000fc800078f18ff */
[----:B------:R-:W-:Y:S02]  /*e140*/  IADD3 R0, R3, R0, RZ ;  /* 0x0000000003007210 */ /* 0x000fe40007ffe0ff */
[C---:B------:R-:W-:Y:S02]  /*e150*/  LEA R3, P0, R2.reuse, c[0x0][0x380], 0x1 ;  /* 0x0000e00002037a11 */ /* 0x040fe400078008ff */
[----:B------:R-:W-:Y:S02]  /*e160*/  SHF.R.S32.HI R13, RZ, 0x3, R13 ;  /* 0x00000003ff0d7819 */ /* 0x000fe4000001140d */
[----:B------:R-:W-:-:S03]  /*e170*/  LEA.HI.X R2, R2, c[0x0][0x384], R0, 0x1, P0 ;  /* 0x0000e10002027a11 */ /* 0x000fc600000f0c00 */
[----:B------:R-:W-:-:S05]  /*e180*/  IMAD.IADD R0, R13, 0x1, R14 ;  /* 0x000000010d007824 */ /* 0x000fca00078e020e */
[----:B------:R-:W-:Y:S01]  /*e190*/  ISETP.GE.AND P0, PT, R0, UR4, PT ;  /* 0x0000000400007c0c */ /* 0x000fe2000bf06270 */
[----:B------:R1:W1:Y:S04]  /*e1a0*/  SHFL.IDX PT, R4, R3, RZ, 0x181f ;  /* 0x00181fff03047589 */ /* 0x00026800000e0000 */
[----:B------:R1:W1:Y:S08]  /*e1b0*/  SHFL.IDX PT, R5, R2, RZ, 0x181f ;  /* 0x00181fff02057589 */ /* 0x00027000000e0000 */
[----:B------:R-:W-:Y:S05]  /*e1c0*/  @P0 BRA `(.L_x_455) ;  /* 0x000000a000000947 */ /* 0x000fea0003800000 */
[----:B--234-:R-:W2:Y:S01]  /*e1d0*/  LDS.128 R12, [R228+0x80] ;  /* 0x00008000e40c7984 */ /* 0x01cea20000000c00 */
[----:B-----5:R-:W-:-:S02]  /*e1e0*/  ISETP.GE.AND P3, PT, R44, c[0x0][0x3c8], PT ;  /* 0x0000f2002c007a0c */ /* 0x020fc40003f66270 */
[----:B------:R-:W-:Y:S01]  /*e1f0*/  ISETP.GE.AND P2, PT, R42, c[0x0][0x3c8], PT ;  /* 0x0000f2002a007a0c */ /* 0x000fe20003f46270 */
[----:B-1----:R-:W1:Y:S10]  /*e200*/  LDS.128 R8, [R228+0x4080] ;  /* 0x00408000e4087984 */ /* 0x002e740000000c00 */
[----:B------:R-:W-:-:S02]  /*e210*/  @!P3 LEA R6, P1, R44, R4, 0x1 ;  /* 0x000000042c06b211 */ /* 0x000fc400078208ff */
[----:B------:R-:W-:Y:S02]  /*e220*/  @!P2 LEA R4, P0, R42, R4, 0x1 ;  /* 0x000000042a04a211 */ /* 0x000fe400078008ff */
[-C--:B------:R-:W-:Y:S02]  /*e230*/  @!P3 LEA.HI.X R7, R44, R5.reuse, R45, 0x1, P1 ;  /* 0x000000052c07b211 */ /* 0x080fe400008f0c2d */
[----:B------:R-:W-:-:S03]  /*e240*/  @!P2 LEA.HI.X R5, R42, R5, R43, 0x1, P0 ;  /* 0x000000052a05a211 */ /* 0x000fc600000f0c2b */
[----:B--2---:R2:W-:Y:S04]  /*e250*/  @!P3 ST.E.128 [R6.64], R12 ;  /* 0x0000000c0600b985 */ /* 0x0045e8000c101d06 */
[----:B-1----:R2:W-:Y:S02]  /*e260*/  @!P2 ST.E.128 [R4.64], R8 ;  /* 0x000000080400a985 */ /* 0x0025e4000c101d06 */
.L_x_455:
[----:B--234-:R-:W-:Y:S05]  /*e270*/  BSYNC B0 ;  /* 0x0000000000007941 */ /* 0x01cfea0003800000 */
.L_x_454:
[----:B------:R-:W-:Y:S01]  /*e280*/  IADD3 R6, R0, 0x20, RZ ;  /* 0x0000002000067810 */ /* 0x000fe20007ffe0ff */
[----:B-1----:R1:W2:Y:S01]  /*e290*/  SHFL.IDX PT, R5, R2, 0x1, 0x181f ;  /* 0x00381f0002057f89 */ /* 0x0022a200000e0000 */
[----:B------:R-:W-:Y:S02]  /*e2a0*/  BSSY B0, `(.L_x_456) ;  /* 0x000000c000007945 */ /* 0x000fe40003800000 */
[----:B------:R-:W-:Y:S01]  /*e2b0*/  ISETP.GE.AND P0, PT, R6, UR4, PT ;  /* 0x0000000406007c0c */ /* 0x000fe2000bf06270 */
[----:B------:R1:W3:-:S12]  /*e2c0*/  SHFL.IDX PT, R4, R3, 0x1, 0x181f ;  /* 0x00381f0003047f89 */ /* 0x0002d800000e0000 */
[----:B------:R-:W-:Y:S05]  /*e2d0*/  @P0 BRA `(.L_x_457) ;  /* 0x0000008000000947 */ /* 0x000fea0003800000 */
[----:B-----5:R-:W-:Y:S02]  /*e2e0*/  ISETP.GE.AND P1, PT, R44, c[0x0][0x3c8], PT ;  /* 0x0000f2002c007a0c */ /* 0x020fe40003f26270 */
[----:B------:R-:W-:-:S11]  /*e2f0*/  ISETP.GE.AND P0, PT, R42, c[0x0][0x3c8], PT ;  /* 0x0000f2002a007a0c */ /* 0x000fd60003f06270 */
[-C--:B---3--:R-:W-:Y:S02]  /*e300*/  @!P1 LEA R6, P3, R44, R4.reuse, 0x1 ;  /* 0x000000042c069211 */ /* 0x088fe400078608ff */
[----:B------:R-:W-:Y:S02]  /*e310*/  @!P0 LEA R4, P2, R42, R4, 0x1 ;  /* 0x000000042a048211 */ /* 0x000fe400078408ff */
[-C--:B--2---:R-:W-:Y:S02]  /*e320*/  @!P1 LEA.HI.X R7, R44, R5.reuse, R45, 0x1, P3 ;  /* 0x000000052c079211 */ /* 0x084fe400018f0c2d */
[----:B------:R-:W-:-:S03]  /*e330*/  @!P0 LEA.HI.X R5, R42, R5, R43, 0x1, P2 ;  /* 0x000000052a058211 */ /* 0x000fc600010f0c2b */
[----:B------:R2:W-:Y:S04]  /*e340*/  @!P1 ST.E.128 [R6.64], R20 ;  /* 0x0000001406009985 */ /* 0x0005e8000c101d06 */
[----:B------:R2:W-:Y:S02]  /*e350*/  @!P0 ST.E.128 [R4.64], R16 ;  /* 0x0000001004008985 */ /* 0x0005e4000c101d06 */
.L_x_457:
[----:B------:R-:W-:Y:S05]  /*e360*/  BSYNC B0 ;  /* 0x0000000000007941 */ /* 0x000fea0003800000 */
.L_x_456:
[----:B--2---:R-:W-:Y:S01]  /*e370*/  IADD3 R6, R0, 0x40, RZ ;  /* 0x0000004000067810 */ /* 0x004fe20007ffe0ff */
[----:B------:R2:W4:Y:S01]  /*e380*/  SHFL.IDX PT, R5, R2, 0x2, 0x181f ;  /* 0x00581f0002057f89 */ /* 0x00052200000e0000 */
[----:B------:R-:W-:Y:S02]  /*e390*/  BSSY B0, `(.L_x_458) ;  /* 0x000000c000007945 */ /* 0x000fe40003800000 */
[----:B------:R-:W-:Y:S01]  /*e3a0*/  ISETP.GE.AND P0, PT, R6, UR4, PT ;  /* 0x0000000406007c0c */ /* 0x000fe2000bf06270 */
[----:B---3--:R2:W3:-:S12]  /*e3b0*/  SHFL.IDX PT, R4, R3, 0x2, 0x181f ;  /* 0x00581f0003047f89 */ /* 0x0084d800000e0000 */
[----:B------:R-:W-:Y:S05]  /*e3c0*/  @P0 BRA `(.L_x_459) ;  /* 0x0000008000000947 */ /* 0x000fea0003800000 */
[----:B-----5:R-:W-:Y:S02]  /*e3d0*/  ISETP.GE.AND P1, PT, R44, c[0x0][0x3c8], PT ;  /* 0x0000f2002c007a0c */ /* 0x020fe40003f26270 */
[----:B------:R-:W-:-:S11]  /*e3e0*/  ISETP.GE.AND P0, PT, R42, c[0x0][0x3c8], PT ;  /* 0x0000f2002a007a0c */ /* 0x000fd60003f06270 */
[-C--:B---3--:R-:W-:Y:S02]  /*e3f0*/  @!P1 LEA R6, P3, R44, R4.reuse, 0x1 ;  /* 0x000000042c069211 */ /* 0x088fe400078608ff */
[----:B------:R-:W-:Y:S02]  /*e400*/  @!P0 LEA R4, P2, R42, R4, 0x1 ;  /* 0x000000042a048211 */ /* 0x000fe400078408ff */
[-C--:B----4-:R-:W-:Y:S02]  /*e410*/  @!P1 LEA.HI.X R7, R44, R5.reuse, R45, 0x1, P3 ;  /* 0x000000052c079211 */ /* 0x090fe400018f0c2d */
[----:B------:R-:W-:-:S03]  /*e420*/  @!P0 LEA.HI.X R5, R42, R5, R43, 0x1, P2 ;  /* 0x000000052a058211 */ /* 0x000fc600010f0c2b */
[----:B------:R3:W-:Y:S04]  /*e430*/  @!P1 ST.E.128 [R6.64], R28 ;  /* 0x0000001c06009985 */ /* 0x0007e8000c101d06 */
[----:B------:R3:W-:Y:S02]  /*e440*/  @!P0 ST.E.128 [R4.64], R24 ;  /* 0x0000001804008985 */ /* 0x0007e4000c101d06 */
.L_x_459:
[----:B------:R-:W-:Y:S05]  /*e450*/  BSYNC B0 ;  /* 0x0000000000007941 */ /* 0x000fea0003800000 */
.L_x_458:
[----:B------:R-:W-:Y:S01]  /*e460*/  IADD3 R0, R0, 0x60, RZ ;  /* 0x0000006000007810 */ /* 0x000fe20007ffe0ff */
[----:B---34-:R3:W4:Y:S03]  /*e470*/  SHFL.IDX PT, R5, R2, 0x3, 0x181f ;  /* 0x00781f0002057f89 */ /* 0x01872600000e0000 */
[----:B------:R-:W-:Y:S01]  /*e480*/  ISETP.GE.AND P0, PT, R0, UR4, PT ;  /* 0x0000000400007c0c */ /* 0x000fe2000bf06270 */
[----:B------:R3:W1:-:S12]  /*e490*/  SHFL.IDX PT, R4, R3, 0x3, 0x181f ;  /* 0x00781f0003047f89 */ /* 0x00065800000e0000 */
[----:B------:R-:W-:Y:S05]  /*e4a0*/  @P0 BRA `(.L_x_460) ;  /* 0x00000a1000000947 */ /* 0x000fea0003800000 */
[----:B-----5:R-:W-:-:S13]  /*e4b0*/  ISETP.GE.AND P0, PT, R44, c[0x0][0x3c8], PT ;  /* 0x0000f2002c007a0c */ /* 0x020fda0003f06270 */
[----:B-123--:R-:W-:-:S04]  /*e4c0*/  @!P0 LEA R2, P1, R44, R4, 0x1 ;  /* 0x000000042c028211 */ /* 0x00efc800078208ff */
[----:B----4-:R-:W-:-:S05]  /*e4d0*/  @!P0 LEA.HI.X R3, R44, R5, R45, 0x1, P1 ;  /* 0x000000052c038211 */ /* 0x010fca00008f0c2d */
[----:B------:R1:W-:Y:S01]  /*e4e0*/  @!P0 ST.E.128 [R2.64], R32 ;  /* 0x0000002002008985 */ /* 0x0003e2000c101d06 */
[----:B------:R-:W-:-:S13]  /*e4f0*/  ISETP.GE.AND P0, PT, R42, c[0x0][0x3c8], PT ;  /* 0x0000f2002a007a0c */ /* 0x000fda0003f06270 */
[----:B------:R-:W-:Y:S05]  /*e500*/  @P0 BRA `(.L_x_460) ;  /* 0x000009b000000947 */ /* 0x000fea0003800000 */
[----:B-1----:R-:W-:-:S04]  /*e510*/  LEA R2, P0, R42, R4, 0x1 ;  /* 0x000000042a027211 */ /* 0x002fc800078008ff */
[----:B------:R-:W-:-:S05]  /*e520*/  LEA.HI.X R3, R42, R5, R43, 0x1, P0 ;  /* 0x000000052a037211 */ /* 0x000fca00000f0c2b */
[----:B------:R1:W-:Y:S01]  /*e530*/  ST.E.128 [R2.64], R36 ;  /* 0x0000002402007985 */ /* 0x0003e2000c101d06 */
[----:B------:R-:W-:Y:S05]  /*e540*/  BRA `(.L_x_460) ;  /* 0x0000097000007947 */ /* 0x000fea0003800000 */
.L_x_452:
[----:B------:R-:W2:Y:S04]  /*e550*/  LDL R0, [R1+0x34] ;  /* 0x0000340001007983 */ /* 0x000ea80000100800 */
[----:B------:R-:W3:Y:S04]  /*e560*/  LDL R14, [R1+0x38] ;  /* 0x00003800010e7983 */ /* 0x000ee80000100800 */
[----:B------:R-:W4:Y:S01]  /*e570*/  LDL R13, [R1+0x3c] ;  /* 0x00003c00010d7983 */ /* 0x000f220000100800 */
[----:B------:R-:W-:Y:S03]  /*e580*/  BSSY B0, `(.L_x_461) ;  /* 0x0000025000007945 */ /* 0x000fe60003800000 */
[----:B------:R-:W1:Y:S02]  /*e590*/  S2R R12, SR_TID.X ;  /* 0x00000000000c7919 */ /* 0x000e640000002100 */
[----:B-1----:R-:W-:Y:S01]  /*e5a0*/  ISETP.GE.AND P0, PT, R12, 0x80, PT ;  /* 0x000000800c00780c */ /* 0x002fe20003f06270 */
[----:B--2---:R-:W-:Y:S01]  /*e5b0*/  IMAD.MOV.U32 R11, RZ, RZ, R0 ;  /* 0x000000ffff0b7224 */ /* 0x004fe200078e0000 */
[----:B---3--:R-:W-:-:S02]  /*e5c0*/  SHF.R.S32.HI R7, RZ, 0x1f, R14 ;  /* 0x0000001fff077819 */ /* 0x008fc4000001140e */
[----:B----4-:R-:W-:-:S09]  /*e5d0*/  SHF.R.S32.HI R8, RZ, 0x1f, R13 ;  /* 0x0000001fff087819 */ /* 0x010fd2000001140d */
[----:B------:R-:W-:Y:S05]  /*e5e0*/  @P0 BRA `(.L_x_462) ;  /* 0x000001e000000947 */ /* 0x000fea0003800000 */
[----:B------:R-:W-:Y:S02]  /*e5f0*/  MOV R2, c[0x0][0x4e8] ;  /* 0x00013a0000027a02 */ /* 0x000fe40000000f00 */
[----:B------:R-:W-:-:S03]  /*e600*/  IADD3 R6, R11, R12, RZ ;  /* 0x0000000c0b067210 */ /* 0x000fc60007ffe0ff */
[----:B------:R-:W-:-:S05]  /*e610*/  IMAD R0, R2, c[0x0][0x388], RZ ;  /* 0x0000e20002007a24 */ /* 0x000fca00078e02ff */
[----:B------:R-:W-:-:S13]  /*e620*/  ISETP.GE.AND P0, PT, R6, R0, PT ;  /* 0x000000000600720c */ /* 0x000fda0003f06270 */
[----:B------:R-:W-:Y:S05]  /*e630*/  @P0 BRA `(.L_x_462) ;  /* 0x0000019000000947 */ /* 0x000fea0003800000 */
[----:B------:R-:W-:Y:S01]  /*e640*/  ISETP.NE.AND P0, PT, R2, 0x1, PT ;  /* 0x000000010200780c */ /* 0x000fe20003f05270 */
[----:B------:R-:W-:Y:S01]  /*e650*/  IMAD R4, R7, c[0x0][0x490], RZ ;  /* 0x0001240007047a24 */ /* 0x000fe200078e02ff */
[----:B------:R-:W-:Y:S01]  /*e660*/  MOV R0, R6 ;  /* 0x0000000600007202 */ /* 0x000fe20000000f00 */
[----:B------:R-:W-:-:S04]  /*e670*/  IMAD.WIDE.U32 R2, R14, c[0x0][0x490], RZ ;  /* 0x000124000e027a25 */ /* 0x000fc800078e00ff */
[----:B------:R-:W-:Y:S02]  /*e680*/  IMAD R4, R14, c[0x0][0x494], R4 ;  /* 0x000125000e047a24 */ /* 0x000fe400078e0204 */
[----:B------:R-:W-:-:S03]  /*e690*/  IMAD R10, R8, c[0x0][0x498], RZ ;  /* 0x00012600080a7a24 */ /* 0x000fc600078e02ff */
[----:B------:R-:W-:Y:S01]  /*e6a0*/  IADD3 R3, R3, R4, RZ ;  /* 0x0000000403037210 */ /* 0x000fe20007ffe0ff */
[----:B------:R-:W-:-:S05]  /*e6b0*/  @P0 IMAD.HI.U32 R5, R6, c[0x0][0x4ec], RZ ;  /* 0x00013b0006050a27 */ /* 0x000fca00078e00ff */
[----:B------:R-:W-:Y:S01]  /*e6c0*/  @P0 SHF.R.U32.HI R0, RZ, c[0x0][0x4f0], R5 ;  /* 0x00013c00ff000a19 */ /* 0x000fe20000011605 */
[----:B------:R-:W-:-:S03]  /*e6d0*/  IMAD.WIDE.U32 R4, R13, c[0x0][0x498], R2 ;  /* 0x000126000d047a25 */ /* 0x000fc600078e0002 */
[C---:B------:R-:W-:Y:S01]  /*e6e0*/  IADD3 R9, -R0.reuse, RZ, RZ ;  /* 0x000000ff00097210 */ /* 0x040fe20007ffe1ff */
[----:B------:R-:W-:Y:S01]  /*e6f0*/  IMAD R3, R13, c[0x0][0x49c], R10 ;  /* 0x000127000d037a24 */ /* 0x000fe200078e020a */
[----:B------:R-:W-:-:S03]  /*e700*/  IADD3 R4, P0, R0, R4, RZ ;  /* 0x0000000400047210 */ /* 0x000fc60007f1e0ff */
[----:B------:R-:W-:Y:S01]  /*e710*/  IMAD R2, R9, c[0x0][0x4e8], R6 ;  /* 0x00013a0009027a24 */ /* 0x000fe200078e0206 */
[----:B------:R-:W-:-:S04]  /*e720*/  SHF.R.S32.HI R6, RZ, 0x1f, R0 ;  /* 0x0000001fff067819 */ /* 0x000fc80000011400 */
[----:B------:R-:W-:Y:S02]  /*e730*/  SHF.R.S32.HI R0, RZ, 0x1f, R2 ;  /* 0x0000001fff007819 */ /* 0x000fe40000011402 */
[----:B------:R-:W-:-:S03]  /*e740*/  IADD3.X R5, R6, R5, R3, P0, !PT ;  /* 0x0000000506057210 */ /* 0x000fc600007fe403 */
[----:B------:R-:W-:-:S04]  /*e750*/  IMAD R0, R0, c[0x0][0x488], RZ ;  /* 0x0001220000007a24 */ /* 0x000fc800078e02ff */
[C---:B------:R-:W-:Y:S02]  /*e760*/  IMAD R0, R2.reuse, c[0x0][0x48c], R0 ;  /* 0x0001230002007a24 */ /* 0x040fe400078e0200 */
[----:B------:R-:W-:-:S05]  /*e770*/  IMAD.WIDE.U32 R2, R2, c[0x0][0x488], R4 ;  /* 0x0001220002027a25 */ /* 0x000fca00078e0004 */
[----:B------:R-:W-:Y:S02]  /*e780*/  IADD3 R0, R3, R0, RZ ;  /* 0x0000000003007210 */ /* 0x000fe40007ffe0ff */
[----:B------:R-:W-:-:S04]  /*e790*/  LEA R4, P0, R2, c[0x0][0x450], 0x2 ;  /* 0x0001140002047a11 */ /* 0x000fc800078010ff */
[----:B------:R-:W-:Y:S02]  /*e7a0*/  LEA.HI.X R5, R2, c[0x0][0x454], R0, 0x2, P0 ;  /* 0x0001150002057a11 */ /* 0x000fe400000f1400 */
[----:B------:R-:W-:-:S05]  /*e7b0*/  MOV R0, 0xff800000 ;  /* 0xff80000000007802 */ /* 0x000fca0000000f00 */
[----:B------:R1:W-:Y:S02]  /*e7c0*/  STG.E [R4.64], R0 ;  /* 0x0000000004007986 */ /* 0x0003e4000c101906 */
.L_x_462:
[----:B------:R-:W-:Y:S05]  /*e7d0*/  BSYNC B0 ;  /* 0x0000000000007941 */ /* 0x000fea0003800000 */
.L_x_461:
[----:B------:R-:W2:Y:S01]  /*e7e0*/  LDL R2, [R1+0x70] ;  /* 0x0000700001027983 */ /* 0x000ea20000100800 */
[----:B-1----:R-:W-:Y:S01]  /*e7f0*/  MOV R0, c[0x0][0x4e8] ;  /* 0x00013a0000007a02 */ /* 0x002fe20000000f00 */
[----:B------:R-:W-:Y:S01]  /*e800*/  IMAD R7, R7, c[0x0][0x3e8], RZ ;  /* 0x0000fa0007077a24 */ /* 0x000fe200078e02ff */
[----:B------:R-:W-:Y:S01]  /*e810*/  SHF.R.S32.HI R9, RZ, 0x1f, R12 ;  /* 0x0000001fff097819 */ /* 0x000fe2000001140c */
[----:B------:R-:W-:Y:S01]  /*e820*/  IMAD R5, R8, c[0x0][0x3f0], RZ ;  /* 0x0000fc0008057a24 */ /* 0x000fe200078e02ff */
[----:B------:R-:W-:Y:S01]  /*e830*/  ISETP.NE.AND P0, PT, R0, 0x1, PT ;  /* 0x000000010000780c */ /* 0x000fe20003f05270 */
[----:B------:R-:W-:Y:S01]  /*e840*/  IMAD R7, R14, c[0x0][0x3ec], R7 ;  /* 0x0000fb000e077a24 */ /* 0x000fe200078e0207 */
[----:B------:R-:W-:-:S04]  /*e850*/  LEA.HI R9, R9, R12, RZ, 0x3 ;  /* 0x0000000c09097211 */ /* 0x000fc800078f18ff */
[----:B------:R-:W-:Y:S02]  /*e860*/  SHF.R.S32.HI R9, RZ, 0x3, R9 ;  /* 0x00000003ff097819 */ /* 0x000fe40000011409 */
[----:B--2---:R-:W-:Y:S01]  /*e870*/  IADD3 R4, R2, R11, RZ ;  /* 0x0000000b02047210 */ /* 0x004fe20007ffe0ff */
[----:B------:R-:W-:-:S03]  /*e880*/  IMAD.WIDE.U32 R2, R14, c[0x0][0x3e8], RZ ;  /* 0x0000fa000e027a25 */ /* 0x000fc600078e00ff */
[----:B------:R-:W-:Y:S01]  /*e890*/  MOV R0, R4 ;  /* 0x0000000400007202 */ /* 0x000fe20000000f00 */
[----:B------:R-:W-:-:S04]  /*e8a0*/  @P0 IMAD.HI.U32 R6, R4, c[0x0][0x4ec], RZ ;  /* 0x00013b0004060a27 */ /* 0x000fc800078e00ff */
[----:B------:R-:W-:Y:S01]  /*e8b0*/  IMAD.IADD R3, R3, 0x1, R7 ;  /* 0x0000000103037824 */ /* 0x000fe200078e0207 */
[----:B------:R-:W-:Y:S01]  /*e8c0*/  @P0 SHF.R.U32.HI R0, RZ, c[0x0][0x4f0], R6 ;  /* 0x00013c00ff000a19 */ /* 0x000fe20000011606 */
[C---:B------:R-:W-:Y:S02]  /*e8d0*/  IMAD R7, R13.reuse, c[0x0][0x3f4], R5 ;  /* 0x0000fd000d077a24 */ /* 0x040fe400078e0205 */
[----:B------:R-:W-:Y:S01]  /*e8e0*/  IMAD.WIDE.U32 R2, R13, c[0x0][0x3f0], R2 ;  /* 0x0000fc000d027a25 */ /* 0x000fe200078e0002 */
[----:B------:R-:W-:Y:S02]  /*e8f0*/  SHF.R.S32.HI R5, RZ, 0x1f, R0 ;  /* 0x0000001fff057819 */ /* 0x000fe40000011400 */
[----:B------:R-:W-:Y:S02]  /*e900*/  IADD3 R6, -R0, RZ, RZ ;  /* 0x000000ff00067210 */ /* 0x000fe40007ffe1ff */
[----:B------:R-:W-:Y:S01]  /*e910*/  IADD3 R3, R3, R7, RZ ;  /* 0x0000000703037210 */ /* 0x000fe20007ffe0ff */
[----:B------:R-:W-:-:S02]  /*e920*/  IMAD R5, R5, c[0x0][0x3e0], RZ ;  /* 0x0000f80005057a24 */ /* 0x000fc400078e02ff */
[----:B------:R-:W-:Y:S02]  /*e930*/  IMAD R6, R6, c[0x0][0x4e8], R4 ;  /* 0x00013a0006067a24 */ /* 0x000fe400078e0204 */
[C---:B------:R-:W-:Y:S02]  /*e940*/  IMAD R4, R0.reuse, c[0x0][0x3e4], R5 ;  /* 0x0000f90000047a24 */ /* 0x040fe400078e0205 */
[----:B------:R-:W-:Y:S01]  /*e950*/  IMAD.WIDE.U32 R2, R0, c[0x0][0x3e0], R2 ;  /* 0x0000f80000027a25 */ /* 0x000fe200078e0002 */
[----:B------:R-:W-:-:S03]  /*e960*/  SHF.R.S32.HI R0, RZ, 0x1f, R6 ;  /* 0x0000001fff007819 */ /* 0x000fc60000011406 */
[----:B------:R-:W-:Y:S02]  /*e970*/  IMAD.IADD R3, R3, 0x1, R4 ;  /* 0x0000000103037824 */ /* 0x000fe400078e0204 */
[----:B------:R-:W-:Y:S02]  /*e980*/  IMAD R0, R0, c[0x0][0x3d8], RZ ;  /* 0x0000f60000007a24 */ /* 0x000fe400078e02ff */
[----:B------:R-:W-:-:S04]  /*e990*/  IMAD.WIDE.U32 R4, R6, c[0x0][0x3d8], R2 ;  /* 0x0000f60006047a25 */ /* 0x000fc800078e0002 */
[----:B------:R-:W-:Y:S01]  /*e9a0*/  IMAD R6, R6, c[0x0][0x3dc], R0 ;  /* 0x0000f70006067a24 */ /* 0x000fe200078e0200 */
[----:B------:R-:W-:Y:S02]  /*e9b0*/  LEA R3, P0, R4, c[0x0][0x380], 0x1 ;  /* 0x0000e00004037a11 */ /* 0x000fe400078008ff */
[----:B------:R-:W-:Y:S02]  /*e9c0*/  IADD3 R0, R9, R11, RZ ;  /* 0x0000000b09007210 */ /* 0x000fe40007ffe0ff */
[----:B------:R-:W-:-:S04]  /*e9d0*/  IADD3 R2, R5, R6, RZ ;  /* 0x0000000605027210 */ /* 0x000fc80007ffe0ff */
[----:B------:R-:W-:Y:S01]  /*e9e0*/  LEA.HI.X R2, R4, c[0x0][0x384], R2, 0x1, P0 ;  /* 0x0000e10004027a11 */ /* 0x000fe200000f0c02 */
[----:B------:R-:W-:Y:S05]  /*e9f0*/  BRA.DIV ~URZ, `(.L_x_463) ;  /* 0x000007727f007947 */ /* 0x000fea000b800000 */
[----:B------:R1:W2:Y:S02]  /*ea00*/  SHFL.IDX PT, R5, R2, RZ, 0x181f ;  /* 0x00181fff02057589 */ /* 0x0002a400000e0000 */
.L_x_481:
[----:B------:R-:W-:Y:S05]  /*ea10*/  BRA.DIV ~URZ, `(.L_x_464) ;  /* 0x000007c27f007947 */ /* 0x000fea000b800000 */
[----:B------:R3:W4:Y:S02]  /*ea20*/  SHFL.IDX PT, R4, R3, RZ, 0x181f ;  /* 0x00181fff03047589 */ /* 0x00072400000e0000 */
.L_x_482:
[----:B------:R-:W-:Y:S01]  /*ea30*/  MOV R10, c[0x0][0x4e8] ;  /* 0x00013a00000a7a02 */ /* 0x000fe20000000f00 */
[----:B------:R-:W-:Y:S04]  /*ea40*/  BSSY B0, `(.L_x_465) ;  /* 0x000000f000007945 */ /* 0x000fe80003800000 */
[----:B------:R-:W-:-:S05]  /*ea50*/  IMAD R10, R10, c[0x0][0x388], RZ ;  /* 0x0000e2000a0a7a24 */ /* 0x000fca00078e02ff */
[----:B------:R-:W-:-:S13]  /*ea60*/  ISETP.GE.AND P0, PT, R0, R10, PT ;  /* 0x0000000a0000720c */ /* 0x000fda0003f06270 */
[----:B------:R-:W-:Y:S05]  /*ea70*/  @P0 BRA `(.L_x_466) ;  /* 0x000000b000000947 */ /* 0x000fea0003800000 */
[----:B------:R-:W5:Y:S04]  /*ea80*/  LDL.64 R12, [R1+0x8] ;  /* 0x00000800010c7983 */ /* 0x000f680000100a00 */
[----:B---3--:R-:W3:Y:S04]  /*ea90*/  LDL R8, [R1+0x30] ;  /* 0x0000300001087983 */ /* 0x008ee80000100800 */
[----:B----4-:R-:W4:Y:S01]  /*eaa0*/  LDL R9, [R1+0x48] ;  /* 0x0000480001097983 */ /* 0x010f220000100800 */
[----:B-----5:R-:W-:Y:S02]  /*eab0*/  ISETP.GE.AND P1, PT, R12, c[0x0][0x3c8], PT ;  /* 0x0000f2000c007a0c */ /* 0x020fe40003f26270 */
[----:B---3--:R-:W-:-:S11]  /*eac0*/  ISETP.GE.AND P0, PT, R8, c[0x0][0x3c8], PT ;  /* 0x0000f20008007a0c */ /* 0x008fd60003f06270 */
[-C--:B------:R-:W-:Y:S02]  /*ead0*/  @!P1 LEA R6, P3, R12, R4.reuse, 0x1 ;  /* 0x000000040c069211 */ /* 0x080fe400078608ff */
[----:B------:R-:W-:Y:S02]  /*eae0*/  @!P0 LEA R4, P2, R8, R4, 0x1 ;  /* 0x0000000408048211 */ /* 0x000fe400078408ff */
[-C--:B--2---:R-:W-:Y:S02]  /*eaf0*/  @!P1 LEA.HI.X R7, R12, R5.reuse, R13, 0x1, P3 ;  /* 0x000000050c079211 */ /* 0x084fe400018f0c0d */
[----:B----4-:R-:W-:-:S03]  /*eb00*/  @!P0 LEA.HI.X R5, R8, R5, R9, 0x1, P2 ;  /* 0x0000000508058211 */ /* 0x010fc600010f0c09 */
[----:B------:R2:W-:Y:S04]  /*eb10*/  @!P1 ST.E.128 [R6.64], RZ ;  /* 0x000000ff06009985 */ /* 0x0005e8000c101d06 */
[----:B------:R2:W-:Y:S02]  /*eb20*/  @!P0 ST.E.128 [R4.64], RZ ;  /* 0x000000ff04008985 */ /* 0x0005e4000c101d06 */
.L_x_466:
[----:B------:R-:W-:Y:S05]  /*eb30*/  BSYNC B0 ;  /* 0x0000000000007941 */ /* 0x000fea0003800000 */
.L_x_465:
[----:B------:R-:W-:Y:S05]  /*eb40*/  BRA.DIV ~URZ, `(.L_x_467) ;  /* 0x000006f27f007947 */ /* 0x000fea000b800000 */
[----:B--2---:R2:W1:Y:S04]  /*eb50*/  SHFL.IDX PT, R5, R2, 0x1, 0x181f ;  /* 0x00381f0002057f89 */ /* 0x00446800000e0000 */
[----:B----4-:R2:W4:Y:S02]  /*eb60*/  SHFL.IDX PT, R4, R3, 0x1, 0x181f ;  /* 0x00381f0003047f89 */ /* 0x01052400000e0000 */
.L_x_483:
[----:B------:R-:W-:Y:S01]  /*eb70*/  IADD3 R6, R0, 0x20, RZ ;  /* 0x0000002000067810 */ /* 0x000fe20007ffe0ff */
[----:B------:R-:W-:Y:S03]  /*eb80*/  BSSY B0, `(.L_x_468) ;  /* 0x000000e000007945 */ /* 0x000fe60003800000 */
[----:B------:R-:W-:-:S13]  /*eb90*/  ISETP.GE.AND P0, PT, R6, R10, PT ;  /* 0x0000000a0600720c */ /* 0x000fda0003f06270 */
[----:B------:R-:W-:Y:S05]  /*eba0*/  @P0 BRA `(.L_x_469) ;  /* 0x000000b000000947 */ /* 0x000fea0003800000 */
[----:B------:R-:W5:Y:S04]  /*ebb0*/  LDL.64 R12, [R1+0x8] ;  /* 0x00000800010c7983 */ /* 0x000f680000100a00 */
[----:B--2---:R-:W2:Y:S04]  /*ebc0*/  LDL R8, [R1+0x30] ;  /* 0x0000300001087983 */ /* 0x004ea80000100800 */
[----:B---3--:R-:W3:Y:S01]  /*ebd0*/  LDL R9, [R1+0x48] ;  /* 0x0000480001097983 */ /* 0x008ee20000100800 */
[----:B-----5:R-:W-:Y:S02]  /*ebe0*/  ISETP.GE.AND P1, PT, R12, c[0x0][0x3c8], PT ;  /* 0x0000f2000c007a0c */ /* 0x020fe40003f26270 */
[----:B--2---:R-:W-:-:S11]  /*ebf0*/  ISETP.GE.AND P0, PT, R8, c[0x0][0x3c8], PT ;  /* 0x0000f20008007a0c */ /* 0x004fd60003f06270 */
[-C--:B----4-:R-:W-:Y:S02]  /*ec00*/  @!P1 LEA R6, P3, R12, R4.reuse, 0x1 ;  /* 0x000000040c069211 */ /* 0x090fe400078608ff */
[----:B------:R-:W-:Y:S02]  /*ec10*/  @!P0 LEA R4, P2, R8, R4, 0x1 ;  /* 0x0000000408048211 */ /* 0x000fe400078408ff */
[-C--:B-1----:R-:W-:Y:S02]  /*ec20*/  @!P1 LEA.HI.X R7, R12, R5.reuse, R13, 0x1, P3 ;  /* 0x000000050c079211 */ /* 0x082fe400018f0c0d */
[----:B---3--:R-:W-:-:S03]  /*ec30*/  @!P0 LEA.HI.X R5, R8, R5, R9, 0x1, P2 ;  /* 0x0000000508058211 */ /* 0x008fc600010f0c09 */
[----:B------:R1:W-:Y:S04]  /*ec40*/  @!P1 ST.E.128 [R6.64], RZ ;  /* 0x000000ff06009985 */ /* 0x0003e8000c101d06 */
[----:B------:R1:W-:Y:S02]  /*ec50*/  @!P0 ST.E.128 [R4.64], RZ ;  /* 0x000000ff04008985 */ /* 0x0003e4000c101d06 */
.L_x_469:
[----:B------:R-:W-:Y:S05]  /*ec60*/  BSYNC B0 ;  /* 0x0000000000007941 */ /* 0x000fea0003800000 */
.L_x_468:
[----:B------:R-:W-:Y:S05]  /*ec70*/  BRA.DIV ~URZ, `(.L_x_470) ;  /* 0x000006827f007947 */ /* 0x000fea000b800000 */
[----:B-1----:R1:W2:Y:S02]  /*ec80*/  SHFL.IDX PT, R5, R2, 0x2, 0x181f ;  /* 0x00581f0002057f89 */ /* 0x0022a400000e0000 */
.L_x_484:
[----:B------:R-:W-:Y:S05]  /*ec90*/  BRA.DIV ~URZ, `(.L_x_471) ;  /* 0x000006d27f007947 */ /* 0x000fea000b800000 */
[----:B----4-:R4:W1:Y:S02]  /*eca0*/  SHFL.IDX PT, R4, R3, 0x2, 0x181f ;  /* 0x00581f0003047f89 */ /* 0x01086400000e0000 */
.L_x_485:
[----:B------:R-:W-:Y:S01]  /*ecb0*/  IADD3 R6, R0, 0x40, RZ ;  /* 0x0000004000067810 */ /* 0x000fe20007ffe0ff */
[----:B------:R-:W-:Y:S03]  /*ecc0*/  BSSY B0, `(.L_x_472) ;  /* 0x000000e000007945 */ /* 0x000fe60003800000 */
[----:B------:R-:W-:-:S13]  /*ecd0*/  ISETP.GE.AND P0, PT, R6, R10, PT ;  /* 0x0000000a0600720c */ /* 0x000fda0003f06270 */
[----:B------:R-:W-:Y:S05]  /*ece0*/  @P0 BRA `(.L_x_473) ;  /* 0x000000b000000947 */ /* 0x000fea0003800000 */
[----:B------:R-:W5:Y:S04]  /*ecf0*/  LDL.64 R12, [R1+0x8] ;  /* 0x00000800010c7983 */ /* 0x000f680000100a00 */
[----:B---3--:R-:W3:Y:S04]  /*ed00*/  LDL R8, [R1+0x30] ;  /* 0x0000300001087983 */ /* 0x008ee80000100800 */
[----:B----4-:R-:W4:Y:S01]  /*ed10*/  LDL R9, [R1+0x48] ;  /* 0x0000480001097983 */ /* 0x010f220000100800 */
[----:B-----5:R-:W-:Y:S02]  /*ed20*/  ISETP.GE.AND P1, PT, R12, c[0x0][0x3c8], PT ;  /* 0x0000f2000c007a0c */ /* 0x020fe40003f26270 */
[----:B---3--:R-:W-:-:S11]  /*ed30*/  ISETP.GE.AND P0, PT, R8, c[0x0][0x3c8], PT ;  /* 0x0000f20008007a0c */ /* 0x008fd60003f06270 */
[-C--:B-1----:R-:W-:Y:S02]  /*ed40*/  @!P1 LEA R6, P3, R12, R4.reuse, 0x1 ;  /* 0x000000040c069211 */ /* 0x082fe400078608ff */
[----:B------:R-:W-:Y:S02]  /*ed50*/  @!P0 LEA R4, P2, R8, R4, 0x1 ;  /* 0x0000000408048211 */ /* 0x000fe400078408ff */
[-C--:B--2---:R-:W-:Y:S02]  /*ed60*/  @!P1 LEA.HI.X R7, R12, R5.reuse, R13, 0x1, P3 ;  /* 0x000000050c079211 */ /* 0x084fe400018f0c0d */
[----:B----4-:R-:W-:-:S03]  /*ed70*/  @!P0 LEA.HI.X R5, R8, R5, R9, 0x1, P2 ;  /* 0x0000000508058211 */ /* 0x010fc600010f0c09 */
[----:B------:R1:W-:Y:S04]  /*ed80*/  @!P1 ST.E.128 [R6.64], RZ ;  /* 0x000000ff06009985 */ /* 0x0003e8000c101d06 */
[----:B------:R1:W-:Y:S02]  /*ed90*/  @!P0 ST.E.128 [R4.64], RZ ;  /* 0x000000ff04008985 */ /* 0x0003e4000c101d06 */
.L_x_473:
[----:B------:R-:W-:Y:S05]  /*eda0*/  BSYNC B0 ;  /* 0x0000000000007941 */ /* 0x000fea0003800000 */
.L_x_472:
[----:B------:R-:W-:Y:S05]  /*edb0*/  BRA.DIV ~URZ, `(.L_x_474) ;  /* 0x000006127f007947 */ /* 0x000fea000b800000 */
[----:B-1----:R1:W3:Y:S04]  /*edc0*/  SHFL.IDX PT, R6, R2, 0x3, 0x181f ;  /* 0x00781f0002067f89 */ /* 0x0022e800000e0000 */
[----:B--234-:R-:W2:Y:S02]  /*edd0*/  SHFL.IDX PT, R3, R3, 0x3, 0x181f ;  /* 0x00781f0003037f89 */ /* 0x01cea400000e0000 */
.L_x_486:
[----:B------:R-:W-:-:S04]  /*ede0*/  IADD3 R0, R0, 0x60, RZ ;  /* 0x0000006000007810 */ /* 0x000fc80007ffe0ff */
[----:B------:R-:W-:-:S13]  /*edf0*/  ISETP.GE.AND P0, PT, R0, R10, PT ;  /* 0x0000000a0000720c */ /* 0x000fda0003f06270 */
[----:B------:R-:W-:Y:S05]  /*ee00*/  @P0 BRA `(.L_x_460) ;  /* 0x000000b000000947 */ /* 0x000fea0003800000 */
[----:B------:R-:W3:Y:S04]  /*ee10*/  LDL.64 R12, [R1+0x8] ;  /* 0x00000800010c7983 */ /* 0x000ee80000100a00 */
[----:B------:R-:W4:Y:S04]  /*ee20*/  LDL R7, [R1+0x30] ;  /* 0x0000300001077983 */ /* 0x000f280000100800 */
[----:B------:R-:W5:Y:S01]  /*ee30*/  LDL R8, [R1+0x48] ;  /* 0x0000480001087983 */ /* 0x000f620000100800 */
[----:B---3--:R-:W-:Y:S02]  /*ee40*/  ISETP.GE.AND P1, PT, R12, c[0x0][0x3c8], PT ;  /* 0x0000f2000c007a0c */ /* 0x008fe40003f26270 */
[----:B----4-:R-:W-:-:S11]  /*ee50*/  ISETP.GE.AND P0, PT, R7, c[0x0][0x3c8], PT ;  /* 0x0000f20007007a0c */ /* 0x010fd60003f06270 */
[CC--:B--2---:R-:W-:Y:S02]  /*ee60*/  @!P1 LEA R4, P3, R12.reuse, R3.reuse, 0x1 ;  /* 0x000000030c049211 */ /* 0x0c4fe400078608ff */
[C---:B-1----:R-:W-:Y:S02]  /*ee70*/  @!P0 LEA R2, P2, R7.reuse, R3, 0x1 ;  /* 0x0000000307028211 */ /* 0x042fe400078408ff */
[-C--:B------:R-:W-:Y:S02]  /*ee80*/  @!P1 LEA.HI.X R5, R12, R6.reuse, R13, 0x1, P3 ;  /* 0x000000060c059211 */ /* 0x080fe400018f0c0d */
[----:B-----5:R-:W-:-:S03]  /*ee90*/  @!P0 LEA.HI.X R3, R7, R6, R8, 0x1, P2 ;  /* 0x0000000607038211 */ /* 0x020fc600010f0c08 */
[----:B------:R1:W-:Y:S04]  /*eea0*/  @!P1 ST.E.128 [R4.64], RZ ;  /* 0x000000ff04009985 */ /* 0x0003e8000c101d06 */
[----:B------:R1:W-:Y:S02]  /*eeb0*/  @!P0 ST.E.128 [R2.64], RZ ;  /* 0x000000ff02008985 */ /* 0x0003e4000c101d06 */
.L_x_460:
[----:B------:R-:W-:Y:S05]  /*eec0*/  BSYNC B1 ;  /* 0x0000000000017941 */ /* 0x000fea0003800000 */
.L_x_451:
[----:B---3--:R-:W3:Y:S02]  /*eed0*/  LDL R0, [R1+0x74] ;  /* 0x0000740001007983 */ /* 0x008ee40000100800 */
[----:B---3--:R-:W-:-:S13]  /*eee0*/  ISETP.NE.AND P0, PT, R0, RZ, PT ;  /* 0x000000ff0000720c */ /* 0x008fda0003f05270 */
[----:B------:R-:W-:Y:S01]  /*eef0*/  @P0 WARPSYNC 0xffffffff ;  /* 0xffffffff00000948 */ /* 0x000fe20003800000 */
[----:B------:R-:W-:Y:S06]  /*ef00*/  @P0 BAR.SYNC.DEFER_BLOCKING 0x5, 0x100 ;  /* 0x0144000000000b1d */ /* 0x000fec0000010000 */
[----:B------:R-:W3:Y:S04]  /*ef10*/  @P0 LDS R0, [0x10100] ;  /* 0x01010000ff000984 */ /* 0x000ee80000000800 */
[----:B---3--:R3:W-:Y:S04]  /*ef20*/  @P0 STL [R1+0x4c], R0 ;  /* 0x00004c0001000387 */ /* 0x0087e80000100800 */
[----:B------:R-:W-:Y:S06]  /*ef30*/  @P0 BAR.ARV 0x4, 0x100 ;  /* 0x0104000000000b1d */ /* 0x000fec0000002000 */
[----:B------:R-:W-:Y:S05]  /*ef40*/  @P0 BRA `(.L_x_475) ;  /* 0x0000007000000947 */ /* 0x000fea0003800000 */
[----:B------:R-:W-:Y:S05]  /*ef50*/  BRA.DIV ~URZ, `(.L_x_476) ;  /* 0x000005427f007947 */ /* 0x000fea000b800000 */
[----:B---3--:R3:W4:Y:S02]  /*ef60*/  SHFL.IDX PT, R0, R40, RZ, 0x1f ;  /* 0x00001fff28007589 */ /* 0x00872400000e0000 */
.L_x_487:
[----:B------:R-:W-:Y:S01]  /*ef70*/  WARPSYNC 0xffffffff ;  /* 0xffffffff00007948 */ /* 0x000fe20003800000 */
[----:B------:R-:W-:Y:S06]  /*ef80*/  BAR.SYNC.DEFER_BLOCKING 0x4, 0x100 ;  /* 0x0104000000007b1d */ /* 0x000fec0000010000 */
[----:B----4-:R4:W-:Y:S04]  /*ef90*/  STL [R1+0x4c], R0 ;  /* 0x00004c0001007387 */ /* 0x0109e80000100800 */
[----:B------:R4:W-:Y:S04]  /*efa0*/  @!P4 STS [0x10100], R40 ;  /* 0x01010028ff00c388 */ /* 0x0009e80000000800 */
[----:B------:R-:W-:Y:S06]  /*efb0*/  BAR.ARV 0x5, 0x100 ;  /* 0x0144000000007b1d */ /* 0x000fec0000002000 */
.L_x_475:
[----:B---34-:R-:W3:Y:S02]  /*efc0*/  LDL R0, [R1+0x4c] ;  /* 0x00004c0001007983 */ /* 0x018ee40000100800 */
[----:B---3--:R-:W-:-:S13]  /*efd0*/  ISETP.GE.AND P0, PT, R0, c[0x0][0x538], PT ;  /* 0x00014e0000007a0c */ /* 0x008fda0003f06270 */
[----:B-12--5:R-:W-:Y:S01]  /*efe0*/  @P0 CALL.REL.NOINC `(.L_x_477) ;  /* 0x0000001000000944 */ /* 0x026fe20003c00000 */
[----:B------:R-:W-:Y:S05]  /*eff0*/  BRA `(.L_x_478) ;  /* 0xffff1a0000007947 */ /* 0x000fea000383ffff */
.L_x_477:
[----:B------:R-:W-:Y:S05]  /*f000*/  EXIT ;  /* 0x000000000000794d */ /* 0x000fea0003800000 */
.L_x_447:
[----:B------:R1:W5:Y:S01]  /*f010*/  LDL R0, [R1] ;  /* 0x0000000001007983 */ /* 0x0003620000100800 */
[----:B------:R-:W-:Y:S02]  /*f020*/  MOV R3, 0x2 ;  /* 0x0000000200037802 */ /* 0x000fe40000000f00 */
[----:B------:R-:W-:Y:S02]  /*f030*/  MOV R2, 0xf050 ;  /* 0x0000f05000027802 */ /* 0x000fe40000000f00 */
[----:B-1---5:R-:W-:Y:S05]  /*f040*/  CALL.REL.NOINC `($__internal_0_$__cuda_sm70_shflsync_bfly_p) ;  /* 0x000004c000007944 */ /* 0x022fea0003c00000 */
[----:B------:R-:W-:Y:S01]  /*f050*/  MOV R4, R5 ;  /* 0x0000000500047202 */ /* 0x000fe20000000f00 */
[----:B------:R-:W-:Y:S05]  /*f060*/  BRA `(.L_x_479) ;  /* 0xffffde9000007947 */ /* 0x000fea000383ffff */
.L_x_448:
[----:B------:R-:W-:Y:S01]  /*f070*/  IMAD.MOV.U32 R0, RZ, RZ, R4 ;  /* 0x000000ffff007224 */ /* 0x000fe200078e0004 */
[----:B------:R-:W-:Y:S02]  /*f080*/  MOV R3, 0x1 ;  /* 0x0000000100037802 */ /* 0x000fe40000000f00 */
[----:B------:R-:W-:Y:S02]  /*f090*/  MOV R2, 0xf0b0 ;  /* 0x0000f0b000027802 */ /* 0x000fe40000000f00 */
[----:B------:R-:W-:Y:S05]  /*f0a0*/  CALL.REL.NOINC `($__internal_0_$__cuda_sm70_shflsync_bfly_p) ;  /* 0x0000046000007944 */ /* 0x000fea0003c00000 */
[----:B------:R1:W5:Y:S01]  /*f0b0*/  LDL R0, [R1+0x10] ;  /* 0x0000100001007983 */ /* 0x0003620000100800 */
[----:B------:R-:W-:Y:S01]  /*f0c0*/  FADD.FTZ R4, R4, R5 ;  /* 0x0000000504047221 */ /* 0x000fe20000010000 */
[----:B------:R-:W-:Y:S02]  /*f0d0*/  MOV R3, 0x2 ;  /* 0x0000000200037802 */ /* 0x000fe40000000f00 */
[----:B------:R-:W-:-:S02]  /*f0e0*/  MOV R2, 0xf100 ;  /* 0x0000f10000027802 */ /* 0x000fc40000000f00 */
[----:B-1---5:R-:W-:Y:S05]  /*f0f0*/  CALL.REL.NOINC `($__internal_0_$__cuda_sm70_shflsync_bfly_p) ;  /* 0x0000041000007944 */ /* 0x022fea0003c00000 */
[----:B------:R-:W2:Y:S01]  /*f100*/  LDL.LU R0, [R1+0x10] ;  /* 0x0000100001007983 */ /* 0x000ea20000300800 */
[----:B------:R-:W-:-:S02]  /*f110*/  MOV R3, 0x1 ;  /* 0x0000000100037802 */ /* 0x000fc40000000f00 */
[----:B------:R-:W-:Y:S01]  /*f120*/  MOV R2, 0xf150 ;  /* 0x0000f15000027802 */ /* 0x000fe20000000f00 */
[----:B--2---:R-:W-:Y:S02]  /*f130*/  FADD.FTZ R0, R0, R5 ;  /* 0x0000000500007221 */ /* 0x004fe40000010000 */
[----:B------:R-:W-:Y:S05]  /*f140*/  CALL.REL.NOINC `($__internal_0_$__cuda_sm70_shflsync_bfly_p) ;  /* 0x000003c000007944 */ /* 0x000fea0003c00000 */
[----:B------:R-:W-:Y:S01]  /*f150*/  MOV R3, R5 ;  /* 0x0000000500037202 */ /* 0x000fe20000000f00 */
[----:B------:R-:W-:Y:S05]  /*f160*/  BRA `(.L_x_480) ;  /* 0xffffde2000007947 */ /* 0x000fea000383ffff */
.L_x_463:
[----:B------:R-:W-:Y:S01]  /*f170*/  IMAD.MOV.U32 R8, RZ, RZ, R2 ;  /* 0x000000ffff087224 */ /* 0x000fe200078e0002 */
[----:B------:R-:W-:Y:S01]  /*f180*/  MOV R7, RZ ;  /* 0x000000ff00077202 */ /* 0x000fe20000000f00 */
[----:B------:R-:W-:Y:S01]  /*f190*/  IMAD.MOV.U32 R4, RZ, RZ, 0x181f ;  /* 0x0000181fff047424 */ /* 0x000fe200078e00ff */
[----:B------:R-:W-:Y:S02]  /*f1a0*/  MOV R9, 0xf1c0 ;  /* 0x0000f1c000097802 */ /* 0x000fe40000000f00 */
[----:B------:R-:W-:Y:S05]  /*f1b0*/  CALL.REL.NOINC `($__internal_1_$__cuda_sm70_shflsync_idx_p) ;  /* 0x0000039000007944 */ /* 0x000fea0003c00000 */
[----:B------:R-:W-:Y:S01]  /*f1c0*/  MOV R5, R4 ;  /* 0x0000000400057202 */ /* 0x000fe20000000f00 */
[----:B------:R-:W-:Y:S05]  /*f1d0*/  BRA `(.L_x_481) ;  /* 0xfffff83000007947 */ /* 0x000fea000383ffff */
.L_x_464:
[----:B------:R-:W-:Y:S01]  /*f1e0*/  IMAD.MOV.U32 R8, RZ, RZ, R3 ;  /* 0x000000ffff087224 */ /* 0x000fe200078e0003 */
[----:B------:R-:W-:Y:S01]  /*f1f0*/  MOV R7, RZ ;  /* 0x000000ff00077202 */ /* 0x000fe20000000f00 */
[----:B------:R-:W-:Y:S01]  /*f200*/  IMAD.MOV.U32 R4, RZ, RZ, 0x181f ;  /* 0x0000181fff047424 */ /* 0x000fe200078e00ff */
[----:B------:R-:W-:Y:S02]  /*f210*/  MOV R9, 0xf230 ;  /* 0x0000f23000097802 */ /* 0x000fe40000000f00 */
[----:B-12---:R-:W-:Y:S05]  /*f220*/  CALL.REL.NOINC `($__internal_1_$__cuda_sm70_shflsync_idx_p) ;  /* 0x0000032000007944 */ /* 0x006fea0003c00000 */
[----:B------:R-:W-:Y:S05]  /*f230*/  BRA `(.L_x_482) ;  /* 0xfffff7f000007947 */ /* 0x000fea000383ffff */
.L_x_467:
[----:B------:R-:W-:Y:S01]  /*f240*/  IMAD.MOV.U32 R8, RZ, RZ, R2 ;  /* 0x000000ffff087224 */ /* 0x000fe200078e0002 */
[----:B--2---:R-:W-:Y:S01]  /*f250*/  MOV R7, 0x1 ;  /* 0x0000000100077802 */ /* 0x004fe20000000f00 */
[----:B----4-:R-:W-:Y:S01]  /*f260*/  IMAD.MOV.U32 R4, RZ, RZ, 0x181f ;  /* 0x0000181fff047424 */ /* 0x010fe200078e00ff */
[----:B------:R-:W-:-:S02]  /*f270*/  MOV R9, 0xf290 ;  /* 0x0000f29000097802 */ /* 0x000fc40000000f00 */
[----:B-1-3--:R-:W-:Y:S05]  /*f280*/  CALL.REL.NOINC `($__internal_1_$__cuda_sm70_shflsync_idx_p) ;  /* 0x000002c000007944 */ /* 0x00afea0003c00000 */
[----:B------:R-:W-:Y:S01]  /*f290*/  IMAD.MOV.U32 R5, RZ, RZ, R4 ;  /* 0x000000ffff057224 */ /* 0x000fe200078e0004 */
[----:B------:R-:W-:Y:S01]  /*f2a0*/  MOV R7, 0x1 ;  /* 0x0000000100077802 */ /* 0x000fe20000000f00 */
[----:B------:R-:W-:Y:S01]  /*f2b0*/  IMAD.MOV.U32 R8, RZ, RZ, R3 ;  /* 0x000000ffff087224 */ /* 0x000fe200078e0003 */
[----:B------:R-:W-:-:S02]  /*f2c0*/  MOV R4, 0x181f ;  /* 0x0000181f00047802 */ /* 0x000fc40000000f00 */
[----:B------:R-:W-:Y:S02]  /*f2d0*/  MOV R9, 0xf2f0 ;  /* 0x0000f2f000097802 */ /* 0x000fe40000000f00 */
[----:B------:R-:W-:Y:S05]  /*f2e0*/  CALL.REL.NOINC `($__internal_1_$__cuda_sm70_shflsync_idx_p) ;  /* 0x0000026000007944 */ /* 0x000fea0003c00000 */
[----:B------:R-:W-:Y:S05]  /*f2f0*/  BRA `(.L_x_483) ;  /* 0xfffff87000007947 */ /* 0x000fea000383ffff */
.L_x_470:
[----:B------:R-:W-:Y:S01]  /*f300*/  IMAD.MOV.U32 R8, RZ, RZ, R2 ;  /* 0x000000ffff087224 */ /* 0x000fe200078e0002 */
[----:B-1----:R-:W-:Y:S01]  /*f310*/  MOV R7, 0x2 ;  /* 0x0000000200077802 */ /* 0x002fe20000000f00 */
[----:B----4-:R-:W-:Y:S01]  /*f320*/  IMAD.MOV.U32 R4, RZ, RZ, 0x181f ;  /* 0x0000181fff047424 */ /* 0x010fe200078e00ff */
[----:B------:R-:W-:Y:S02]  /*f330*/  MOV R9, 0xf350 ;  /* 0x0000f35000097802 */ /* 0x000fe40000000f00 */
[----:B--23--:R-:W-:Y:S05]  /*f340*/  CALL.REL.NOINC `($__internal_1_$__cuda_sm70_shflsync_idx_p) ;  /* 0x0000020000007944 */ /* 0x00cfea0003c00000 */
[----:B------:R-:W-:Y:S01]  /*f350*/  MOV R5, R4 ;  /* 0x0000000400057202 */ /* 0x000fe20000000f00 */
[----:B------:R-:W-:Y:S05]  /*f360*/  BRA `(.L_x_484) ;  /* 0xfffff92000007947 */ /* 0x000fea000383ffff */
.L_x_471:
[----:B------:R-:W-:Y:S01]  /*f370*/  IMAD.MOV.U32 R8, RZ, RZ, R3 ;  /* 0x000000ffff087224 */ /* 0x000fe200078e0003 */
[----:B------:R-:W-:Y:S01]  /*f380*/  MOV R7, 0x2 ;  /* 0x0000000200077802 */ /* 0x000fe20000000f00 */
[----:B----4-:R-:W-:Y:S01]  /*f390*/  IMAD.MOV.U32 R4, RZ, RZ, 0x181f ;  /* 0x0000181fff047424 */ /* 0x010fe200078e00ff */
[----:B------:R-:W-:Y:S02]  /*f3a0*/  MOV R9, 0xf3c0 ;  /* 0x0000f3c000097802 */ /* 0x000fe40000000f00 */
[----:B-123--:R-:W-:Y:S05]  /*f3b0*/  CALL.REL.NOINC `($__internal_1_$__cuda_sm70_shflsync_idx_p) ;  /* 0x0000019000007944 */ /* 0x00efea0003c00000 */
[----:B------:R-:W-:Y:S05]  /*f3c0*/  BRA `(.L_x_485) ;  /* 0xfffff8e000007947 */ /* 0x000fea000383ffff */
.L_x_474:
[----:B------:R-:W-:Y:S01]  /*f3d0*/  IMAD.MOV.U32 R8, RZ, RZ, R2 ;  /* 0x000000ffff087224 */ /* 0x000fe200078e0002 */
[----:B-1----:R-:W-:Y:S01]  /*f3e0*/  MOV R7, 0x3 ;  /* 0x0000000300077802 */ /* 0x002fe20000000f00 */
[----:B------:R-:W-:Y:S01]  /*f3f0*/  IMAD.MOV.U32 R4, RZ, RZ, 0x181f ;  /* 0x0000181fff047424 */ /* 0x000fe200078e00ff */
[----:B------:R-:W-:-:S02]  /*f400*/  MOV R9, 0xf420 ;  /* 0x0000f42000097802 */ /* 0x000fc40000000f00 */
[----:B--234-:R-:W-:Y:S05]  /*f410*/  CALL.REL.NOINC `($__internal_1_$__cuda_sm70_shflsync_idx_p) ;  /* 0x0000013000007944 */ /* 0x01cfea0003c00000 */
[----:B------:R-:W-:Y:S01]  /*f420*/  IMAD.MOV.U32 R6, RZ, RZ, R4 ;  /* 0x000000ffff067224 */ /* 0x000fe200078e0004 */
[----:B------:R-:W-:Y:S01]  /*f430*/  MOV R7, 0x3 ;  /* 0x0000000300077802 */ /* 0x000fe20000000f00 */
[----:B------:R-:W-:Y:S01]  /*f440*/  IMAD.MOV.U32 R8, RZ, RZ, R3 ;  /* 0x000000ffff087224 */ /* 0x000fe200078e0003 */
[----:B------:R-:W-:-:S02]  /*f450*/  MOV R4, 0x181f ;  /* 0x0000181f00047802 */ /* 0x000fc40000000f00 */
[----:B------:R-:W-:Y:S02]  /*f460*/  MOV R9, 0xf480 ;  /* 0x0000f48000097802 */ /* 0x000fe40000000f00 */
[----:B------:R-:W-:Y:S05]  /*f470*/  CALL.REL.NOINC `($__internal_1_$__cuda_sm70_shflsync_idx_p) ;  /* 0x000000d000007944 */ /* 0x000fea0003c00000 */
[----:B------:R-:W-:Y:S01]  /*f480*/  MOV R3, R4 ;  /* 0x0000000400037202 */ /* 0x000fe20000000f00 */
[----:B------:R-:W-:Y:S05]  /*f490*/  BRA `(.L_x_486) ;  /* 0xfffff94000007947 */ /* 0x000fea000383ffff */
.L_x_476:
[----:B------:R-:W-:Y:S01]  /*f4a0*/  IMAD.MOV.U32 R8, RZ, RZ, R40 ;  /* 0x000000ffff087224 */ /* 0x000fe200078e0028 */
[----:B------:R-:W-:Y:S01]  /*f4b0*/  MOV R7, RZ ;  /* 0x000000ff00077202 */ /* 0x000fe20000000f00 */
[----:B-1----:R-:W-:Y:S01]  /*f4c0*/  IMAD.MOV.U32 R4, RZ, RZ, 0x1f ;  /* 0x0000001fff047424 */ /* 0x002fe200078e00ff */
[----:B------:R-:W-:Y:S02]  /*f4d0*/  MOV R9, 0xf4f0 ;  /* 0x0000f4f000097802 */ /* 0x000fe40000000f00 */
[----:B--2345:R-:W-:Y:S05]  /*f4e0*/  CALL.REL.NOINC `($__internal_1_$__cuda_sm70_shflsync_idx_p) ;  /* 0x0000006000007944 */ /* 0x03cfea0003c00000 */
[----:B------:R-:W-:Y:S01]  /*f4f0*/  MOV R0, R4 ;  /* 0x0000000400007202 */ /* 0x000fe20000000f00 */
[----:B------:R-:W-:Y:S05]  /*f500*/  BRA `(.L_x_487) ;  /* 0xfffffa6000007947 */ /* 0x000fea000383ffff */
        .weak           $__internal_0_$__cuda_sm70_shflsync_bfly_p
        .type           $__internal_0_$__cuda_sm70_shflsync_bfly_p,@function
        .size           $__internal_0_$__cuda_sm70_shflsync_bfly_p,($__internal_1_$__cuda_sm70_shflsync_idx_p - $__internal_0_$__cuda_sm70_shflsync_bfly_p)
$__internal_0_$__cuda_sm70_shflsync_bfly_p:
[----:B------:R-:W-:Y:S04]  /*f510*/  WARPSYNC R6 ;  /* 0x0000000600007348 */ /* 0x000fe80003800000 */
[----:B------:R1:W2:Y:S02]  /*f520*/  SHFL.BFLY PT, R5, R0, R3, R7 ;  /* 0x0c00000300057389 */ /* 0x0002a400000e0007 */
[----:B-1----:R-:W-:-:S04]  /*f530*/  MOV R3, 0x0 ;  /* 0x0000000000037802 */ /* 0x002fc80000000f00 */
[----:B--2---:R-:W-:Y:S05]  /*f540*/  RET.REL.NODEC R2 `(_ZN7cutlass13device_kernelIN5flash19enable_sm80_to_sm89INS1_16FlashAttnFwdSm80INS1_25CollectiveMainloopFwdSm80ILi8ELi1ELb1EN4cute5tupleIJNS5_1CILi128EEES8_S8_EEELi128ENS_6half_tEfNS_4arch4Sm80ELb1ELb0ELb0ELb0ELb0ELb0ELb1ELb0EEENS1_21CollectiveEpilogueFwdIS9_NS6_IJNS7_ILi1EEESF_SF_EEESA_SC_Li256ELb0ELb1ELb0ELb0EEENS1_30DynamicPersistentTileSchedulerILi256ELi256ELb0ELb1ELb0EEEEEEEEEvNT_6ParamsE) ;  /* 0xffff0ab002007950 */ /* 0x004fea0003c3ffff */
        .weak           $__internal_1_$__cuda_sm70_shflsync_idx_p
        .type           $__internal_1_$__cuda_sm70_shflsync_idx_p,@function
        .size           $__internal_1_$__cuda_sm70_shflsync_idx_p,(.L_x_1718 - $__internal_1_$__cuda_sm70_shflsync_idx_p)
$__internal_1_$__cuda_sm70_shflsync_idx_p:
[----:B------:R-:W-:Y:S04]  /*f550*/  WARPSYNC R41 ;  /* 0x0000002900007348 */ /* 0x000fe80003800000 */
[----:B------:R1:W2:Y:S02]  /*f560*/  SHFL.IDX PT, R4, R8, R7, R4 ;  /* 0x0000000708047389 */ /* 0x0002a400000e0004 */
[----:B-1----:R-:W-:Y:S02]  /*f570*/  MOV R8, R9 ;  /* 0x0000000900087202 */ /* 0x002fe40000000f00 */
[----:B------:R-:W-:-:S04]  /*f580*/  MOV R9, 0x0 ;  /* 0x0000000000097802 */ /* 0x000fc80000000f00 */
[----:B--2---:R-:W-:Y:S05]  /*f590*/  RET.REL.NODEC R8 `(_ZN7cutlass13device_kernelIN5flash19enable_sm80_to_sm89INS1_16FlashAttnFwdSm80INS1_25CollectiveMainloopFwdSm80ILi8ELi1ELb1EN4cute5tupleIJNS5_1CILi128EEES8_S8_EEELi128ENS_6half_tEfNS_4arch4Sm80ELb1ELb0ELb0ELb0ELb0ELb0ELb1ELb0EEENS1_21CollectiveEpilogueFwdIS9_NS6_IJNS7_ILi1EEESF_SF_EEESA_SC_Li256ELb0ELb1ELb0ELb0EEENS1_30DynamicPersistentTileSchedulerILi256ELi256ELb0ELb1ELb0EEEEEEEEEvNT_6ParamsE) ;  /* 0xffff0a6008007950 */ /* 0x004fea0003c3ffff */
.L_x_488:
        /* <DEDUP_REMOVED lines=14> */
.L_x_1718:


//--------------------- .text._ZN7cutlass13device_kernelIN5flash19enable_sm80_to_sm89INS1_16FlashAttnFwdSm80INS1_25CollectiveMainloopFwdSm80ILi8ELi1ELb1EN4cute5tupleIJNS5_1CILi128EEES8_S8_EEELi128ENS_6half_tEfNS_4arch4Sm80ELb1ELb0ELb0ELb1ELb0ELb0ELb1ELb0EEENS1_21CollectiveEpilogueFwdIS9_NS6_IJNS7_ILi1EEESF_SF_EEESA_SC_Li256ELb1ELb1ELb0ELb0EEENS1_19SingleTileSchedulerILb1ELb0ELb1ELi128EEEEEEEEEvNT_6ParamsE --------------------------
	.section	.text._ZN7cutlass13device_kernelIN5flash19enable_sm80_to_sm89INS1_16FlashAttnFwdSm80INS1_25CollectiveMainloopFwdSm80ILi8ELi1ELb1EN4cute5tupleIJNS5_1CILi128EEES8_S8_EEELi128ENS_6half_tEfNS_4arch4Sm80ELb1ELb0ELb0ELb1ELb0ELb0ELb1ELb0EEENS1_21CollectiveEpilogueFwdIS9_NS6_IJNS7_ILi1EEESF_SF_EEESA_SC_Li256ELb1ELb1ELb0ELb0EEENS1_19SingleTileSchedulerILb1ELb0ELb1ELi128EEEEEEEEEvNT_6ParamsE,"ax",@progbits
	.sectioninfo	@"SHI_REGISTERS=255"
	.align	128
.text._ZN7cutlass13device_kernelIN5flash19enable_sm80_to_sm89INS1_16FlashAttnFwdSm80INS1_25CollectiveMainloopFwdSm80ILi8ELi1ELb1EN4cute5tupleIJNS5_1CILi128EEES8_S8_EEELi128ENS_6half_tEfNS_4arch4Sm80ELb1ELb0ELb0ELb1ELb0ELb0ELb1ELb0EEENS1_21CollectiveEpilogueFwdIS9_NS6_IJNS7_ILi1EEESF_SF_EEESA_SC_Li256ELb1ELb1ELb0ELb0EEENS1_19SingleTileSchedulerILb1ELb0ELb1ELi128EEEEEEEEEvNT_6ParamsE:
        .type           _ZN7cutlass13device_kernelIN5flash19enable_sm80_to_sm89INS1_16FlashAttnFwdSm80INS1_25CollectiveMainloopFwdSm80ILi8ELi1ELb1EN4cute5tupleIJNS5_1CILi128EEES8_S8_EEELi128ENS_6half_tEfNS_4arch4Sm80ELb1ELb0ELb0ELb1ELb0ELb0ELb1ELb0EEENS1_21CollectiveEpilogueFwdIS9_NS6_IJNS7_ILi1EEESF_SF_EEESA_SC_Li256ELb1ELb1ELb0ELb0EEENS1_19SingleTileSchedulerILb1ELb0ELb1ELi128EEEEEEEEEvNT_6ParamsE,@function
        .size           _ZN7cutlass13device_kernelIN5flash19enable_sm80_to_sm89INS1_16FlashAttnFwdSm80INS1_25CollectiveMainloopFwdSm80ILi8ELi1ELb1EN4cute5tupleIJNS5_1CILi128EEES8_S8_EEELi128ENS_6half_tEfNS_4arch4Sm80ELb1ELb0ELb0ELb1ELb0ELb0ELb1ELb0EEENS1_21CollectiveEpilogueFwdIS9_NS6_IJNS7_ILi1EEESF_SF_EEESA_SC_Li256ELb1ELb1ELb0ELb0EEENS1_19SingleTileSchedulerILb1ELb0ELb1ELi128EEEEEEEEEvNT_6ParamsE,(.L_x_1721 - _ZN7cutlass13device_kernelIN5flash19enable_sm80_to_sm89INS1_16FlashAttnFwdSm80INS1_25CollectiveMainloopFwdSm80ILi8ELi1ELb1EN4cute5tupleIJNS5_1CILi128EEES8_S8_EEELi128ENS_6half_tEfNS_4arch4Sm80ELb1ELb0ELb0ELb1ELb0ELb0ELb1ELb0EEENS1_21CollectiveEpilogueFwdIS9_NS6_IJNS7_ILi1EEESF_SF_EEESA_SC_Li256ELb1ELb1ELb0ELb0EEENS1_19SingleTileSchedulerILb1ELb0ELb1ELi128EEEEEEEEEvNT_6ParamsE)
        .other          _ZN7cutlass13device_kernelIN5flash19enable_sm80_to_sm89INS1_16FlashAttnFwdSm80INS1_25CollectiveMainloopFwdSm80ILi8ELi1ELb1EN4cute5tupleIJNS5_1CILi128EEES8_S8_EEELi128ENS_6half_tEfNS_4arch4Sm80ELb1ELb0ELb0ELb1ELb0ELb0ELb1ELb0EEENS1_21CollectiveEpilogueFwdIS9_NS6_IJNS7_ILi1EEESF_SF_EEESA_SC_Li256ELb1ELb1ELb0ELb0EEENS1_19SingleTileSchedulerILb1ELb0ELb1ELi128EEEEEEEEEvNT_6ParamsE,@"STO_CUDA_ENTRY STV_DEFAULT"
_ZN7cutlass13device_kernelIN5flash19enable_sm80_to_sm89INS1_16FlashAttnFwdSm80INS1_25CollectiveMainloopFwdSm80ILi8ELi1ELb1EN4cute5tupleIJNS5_1CILi128EEES8_S8_EEELi128ENS_6half_tEfNS_4arch4Sm80ELb1ELb0ELb0ELb1ELb0ELb0ELb1ELb0EEENS1_21CollectiveEpilogueFwdIS9_NS6_IJNS7_ILi1EEESF_SF_EEESA_SC_Li256ELb1ELb1ELb0ELb0EEENS1_19SingleTileSchedulerILb1ELb0ELb1ELi128EEEEEEEEEvNT_6ParamsE:
        /* <DEDUP_REMOVED lines=16> */
.L_x_490:
        /* <DEDUP_REMOVED lines=8> */
.L_x_492:
[----:B------:R-:W-:-:S04]  /*0180*/  MOV R3, c[0x0][0x54c] ;  /* 0x0001530000037a02 */ /* 0x000fc80000000f00 */
.L_x_491:
[----:B------:R-:W-:Y:S01]  /*0190*/  USHF.L.U32 UR4, UR4, 0x7, URZ ;  /* 0x0000000704047899 */ /* 0x000fe2000800063f */
[----:B-----5:R-:W-:-:S05]  /*01a0*/  IMAD R3, R3, c[0x0][0x548], RZ ;  /* 0x0001520003037a24 */ /* 0x020fca00078e02ff */
[----:B------:R-:W-:-:S04]  /*01b0*/  MOV R36, UR4 ;  /* 0x0000000400247c02 */ /* 0x000fc80008000f00 */
[----:B------:R-:W-:-:S04]  /*01c0*/  ISETP.GE.AND P0, PT, R36, R3, PT ;  /* 0x000000032400720c */ /* 0x000fc80003f06270 */
[----:B------:R-:W-:Y:S01]  /*01d0*/  SEL R228, R228, 0xffffffff, !P0 ;  /* 0xffffffffe4e47807 */ /* 0x000fe20004000000 */
[----:B------:R-:W-:Y:S05]  /*01e0*/  BRA `(.L_x_493) ;  /* 0x0000013000007947 */ /* 0x000fea0003800000 */
.L_x_489:
[----:B------:R-:W-:-:S04]  /*01f0*/  ISETP.NE.U32.AND P0, PT, RZ, c[0x0][0x568], PT ;  /* 0x00015a00ff007a0c */ /* 0x000fc80003f05070 */
[----:B------:R-:W-:-:S13]  /*0200*/  ISETP.NE.AND.EX P0, PT, RZ, c[0x0][0x56c], PT, P0 ;  /* 0x00015b00ff007a0c */ /* 0x000fda0003f05300 */
[----:B------:R-:W-:Y:S05]  /*0210*/  @!P0 BRA `(.L_x_494) ;  /* 0x0000002000008947 */ /* 0x000fea0003800000 */
[----:B------:R1:W5:Y:S01]  /*0220*/  LDG.E R3, [R2.64] ;  /* 0x0000001202037981 */ /* 0x000362000c1e1900 */
[----:B------:R-:W-:Y:S05]  /*0230*/  BRA `(.L_x_495) ;  /* 0x0000009000007947 */ /* 0x000fea0003800000 */
.L_x_494:
        /* <DEDUP_REMOVED lines=8> */
.L_x_496:
[----:B------:R-:W-:-:S04]  /*02c0*/  MOV R3, c[0x0][0x54c] ;  /* 0x0001530000037a02 */ /* 0x000fc80000000f00 */
.L_x_495:
[----:B------:R-:W-:Y:S01]  /*02d0*/  USHF.L.U32 UR4, UR4, 0x7, URZ ;  /* 0x0000000704047899 */ /* 0x000fe2000800063f */
[----:B-----5:R-:W-:-:S05]  /*02e0*/  IMAD R3, R3, c[0x0][0x548], RZ ;  /* 0x0001520003037a24 */ /* 0x020fca00078e02ff */
[----:B------:R-:W-:-:S04]  /*02f0*/  MOV R36, UR4 ;  /* 0x0000000400247c02 */ /* 0x000fc80008000f00 */
[----:B------:R-:W-:-:S04]  /*0300*/  ISETP.GE.AND P0, PT, R36, R3, PT ;  /* 0x000000032400720c */ /* 0x000fc80003f06270 */
[----:B------:R-:W-:-:S04]  /*0310*/  SEL R228, R228, 0xffffffff, !P0 ;  /* 0xffffffffe4e47807 */ /* 0x000fc80004000000 */
.L_x_493:
        /* <DEDUP_REMOVED lines=10> */
[----:B------:R-:W-:-:S04]  /*03c0*/  @P2 IMAD.WIDE R12, R228, R5, c[0x0][0x370] ;  /* 0x0000dc00e40c2625 */ /* 0x000fc800078e0205 */
[----:B------:R-:W-:Y:S01]  /*03d0*/  @P1 IMAD.WIDE R10, R228, R5, c[0x0][0x360] ;  /* 0x0000d800e40a1625 */ /* 0x000fe200078e0205 */
[----:B------:R-:W2:Y:S01]  /*03e0*/  @P2 LDG.E R4, [R12.64] ;  /* 0x000000120c042981 */ /* 0x000ea2000c1e1900 */
[----:B-1----:R-:W-:-:S03]  /*03f0*/  CS2R R2, SRZ ;  /* 0x0000000000027805 */ /* 0x002fc6000001ff00 */
[----:B------:R-:W3:Y:S01]  /*0400*/  @P1 LDG.E R0, [R10.64] ;  /* 0x000000120a001981 */ /* 0x000ee2000c1e1900 */
[----:B------:R-:W-:-:S04]  /*0410*/  IMAD.WIDE R8, R228, R5, c[0x0][0x348] ;  /* 0x0000d200e4087625 */ /* 0x000fc800078e0205 */
[----:B------:R-:W-:Y:S01]  /*0420*/  IMAD.WIDE R6, R228, R5, c[0x0][0x350] ;  /* 0x0000d400e4067625 */ /* 0x000fe200078e0205 */
[----:B------:R1:W5:Y:S04]  /*0430*/  @P0 LDG.E R2, [R8.64] ;  /* 0x0000001208020981 */ /* 0x000368000c1e1900 */
[----:B------:R1:W5:Y:S01]  /*0440*/  @P6 LDG.E R3, [R6.64] ;  /* 0x0000001206036981 */ /* 0x000362000c1e1900 */
[----:B------:R-:W-:Y:S02]  /*0450*/  UMOV UR4, URZ ;  /* 0x0000003f00047c82 */ /* 0x000fe40008000000 */
[----:B------:R-:W-:Y:S02]  /*0460*/  ULDC UR11, c[0x0][0x168] ;  /* 0x00005a00000b7ab9 */ /* 0x000fe40000000800 */
[----:B------:R-:W-:Y:S01]  /*0470*/  ULDC UR8, c[0x0][0x1d0] ;  /* 0x0000740000087ab9 */ /* 0x000fe20000000800 */
[----:B--2---:R1:W2:Y:S08]  /*0480*/  @P2 R2UR UR4, R4 ;  /* 0x00000000040423c2 */ /* 0x0042b000000e0000 */
[----:B---3--:R1:W3:Y:S02]  /*0490*/  @P1 R2UR UR11, R0 ;  /* 0x00000000000b13c2 */ /* 0x0082e400000e0000 */
[----:B-123--:R-:W-:Y:S05]  /*04a0*/  @P1 BRA `(.L_x_497) ;  /* 0x0000006000001947 */ /* 0x00efea0003800000 */
[----:B------:R-:W-:Y:S05]  /*04b0*/  @!P0 BRA `(.L_x_497) ;  /* 0x0000005000008947 */ /* 0x000fea0003800000 */
[----:B------:R-:W2:Y:S04]  /*04c0*/  LDG.E R0, [R8.64] ;  /* 0x0000001208007981 */ /* 0x000ea8000c1e1900 */
[----:B------:R-:W3:Y:S01]  /*04d0*/  LDG.E R4, [R8.64+0x4] ;  /* 0x0000041208047981 */ /* 0x000ee2000c1e1900 */
[----:B--2---:R-:W1:Y:S08]  /*04e0*/  R2UR UR11, R0 ;  /* 0x00000000000b73c2 */ /* 0x004e7000000e0000 */
[----:B---3--:R-:W1:Y:S02]  /*04f0*/  R2UR UR5, R4 ;  /* 0x00000000040573c2 */ /* 0x008e6400000e0000 */
[----:B-1----:R-:W-:-:S06]  /*0500*/  UIADD3 UR11, -UR11, UR5, URZ ;  /* 0x000000050b0b7290 */ /* 0x002fcc000fffe13f */
.L_x_497:
[----:B------:R-:W-:-:S04]  /*0510*/  ISETP.NE.U32.AND P1, PT, RZ, c[0x0][0x368], PT ;  /* 0x0000da00ff007a0c */ /* 0x000fc80003f25070 */
[----:B------:R-:W-:-:S13]  /*0520*/  ISETP.NE.AND.EX P1, PT, RZ, c[0x0][0x36c], PT, P1 ;  /* 0x0000db00ff007a0c */ /* 0x000fda0003f25310 */
[----:B------:R-:W-:Y:S05]  /*0530*/  @!P1 BRA `(.L_x_498) ;  /* 0x0000004000009947 */ /* 0x000fea0003800000 */
[----:B------:R-:W-:-:S05]  /*0540*/  IMAD.WIDE R6, R228, R5, c[0x0][0x368] ;  /* 0x0000da00e4067625 */ /* 0x000fca00078e0205 */
[----:B------:R-:W2:Y:S02]  /*0550*/  LDG.E R0, [R6.64] ;  /* 0x0000001206007981 */ /* 0x000ea4000c1e1900 */
[----:B--2---:R1:W2:Y:S02]  /*0560*/  R2UR UR8, R0 ;  /* 0x00000000000873c2 */ /* 0x0042a400000e0000 */
[----:B-12---:R-:W-:Y:S05]  /*0570*/  BRA `(.L_x_499) ;  /* 0x0000006000007947 */ /* 0x006fea0003800000 */
.L_x_498:
[----:B------:R-:W-:Y:S05]  /*0580*/  @!P6 BRA `(.L_x_499) ;  /* 0x000000500000e947 */ /* 0x000fea0003800000 */
[----:B------:R-:W2:Y:S04]  /*0590*/  LDG.E R0, [R6.64] ;  /* 0x0000001206007981 */ /* 0x000ea8000c1e1900 */
[----:B------:R-:W3:Y:S01]  /*05a0*/  LDG.E R4, [R6.64+0x4] ;  /* 0x0000041206047981 */ /* 0x000ee2000c1e1900 */
[----:B--2---:R-:W1:Y:S08]  /*05b0*/  R2UR UR8, R0 ;  /* 0x00000000000873c2 */ /* 0x004e7000000e0000 */
[----:B---3--:R-:W1:Y:S02]  /*05c0*/  R2UR UR5, R4 ;  /* 0x00000000040573c2 */ /* 0x008e6400000e0000 */
[----:B-1----:R-:W-:-:S06]  /*05d0*/  UIADD3 UR8, -UR8, UR5, URZ ;  /* 0x0000000508087290 */ /* 0x002fcc000fffe13f */
.L_x_499:
[----:B------:R-:W1:Y:S01]  /*05e0*/  R2UR UR23, R36 ;  /* 0x00000000241773c2 */ /* 0x000e6200000e0000 */
[----:B------:R-:W-:Y:S01]  /*05f0*/  ULDC UR5, c[0x0][0x2c4] ;  /* 0x0000b10000057ab9 */ /* 0x000fe20000000800 */
[----:B------:R-:W-:Y:S01]  /*0600*/  PLOP3.LUT P2, PT, PT, PT, PT, 0x80, 0x0 ;  /* 0x000000000000781c */ /* 0x000fe20003f4f070 */
[----:B------:R-:W-:Y:S01]  /*0610*/  UISETP.NE.AND UP0, UPT, UR5, 0x1, UPT ;  /* 0x000000010500788c */ /* 0x000fe2000bf05270 */
[----:B------:R-:W-:Y:S01]  /*0620*/  IMAD.MOV.U32 R114, RZ, RZ, RZ ;  /* 0x000000ffff727224 */ /* 0x000fe200078e00ff */
[----:B------:R-:W-:Y:S01]  /*0630*/  ULDC UR12, c[0x0][0x2c8] ;  /* 0x0000b200000c7ab9 */ /* 0x000fe20000000800 */
[----:B------:R-:W-:Y:S01]  /*0640*/  CS2R R112, SRZ ;  /* 0x0000000000707805 */ /* 0x000fe2000001ff00 */
[----:B------:R-:W-:Y:S01]  /*0650*/  UIADD3 UR8, -UR4, UR8, URZ ;  /* 0x0000000804087290 */ /* 0x000fe2000fffe13f */
[----:B------:R-:W2:Y:S01]  /*0660*/  R2UR UR6, R36 ;  /* 0x00000000240673c2 */ /* 0x000ea200000e0000 */
[----:B------:R-:W-:Y:S01]  /*0670*/  PLOP3.LUT P3, PT, PT, PT, UP0, 0x80, 0x0 ;  /* 0x000000000000781c */ /* 0x000fe20003f6f008 */
[----:B------:R-:W-:Y:S01]  /*0680*/  CS2R R118, SRZ ;  /* 0x0000000000767805 */ /* 0x000fe2000001ff00 */
[----:B------:R-:W-:Y:S01]  /*0690*/  PLOP3.LUT P1, PT, PT, PT, UP0, 0x80, 0x0 ;  /* 0x000000000000781c */ /* 0x000fe20003f2f008 */
[----:B------:R-:W-:Y:S01]  /*06a0*/  UIADD3 UR5, UR8, 0x80, -UR11 ;  /* 0x0000008008057890 */ /* 0x000fe2000fffe80b */
        /* <DEDUP_REMOVED lines=11> */
[----:B-1----:R-:W-:Y:S01]  /*0760*/  IMAD.U32 R0, RZ, RZ, UR23 ;  /* 0x00000017ff007e24 */ /* 0x002fe2000f8e00ff */
[----:B------:R-:W-:Y:S01]  /*0770*/  CS2R R94, SRZ ;  /* 0x00000000005e7805 */ /* 0x000fe2000001ff00 */
[----:B------:R-:W-:Y:S01]  /*0780*/  CS2R R92, SRZ ;  /* 0x00000000005c7805 */ /* 0x000fe2000001ff00 */
[----:B------:R-:W-:Y:S01]  /*0790*/  CS2R R90, SRZ ;  /* 0x00000000005a7805 */ /* 0x000fe2000001ff00 */
[----:B------:R-:W-:Y:S01]  /*07a0*/  CS2R R88, SRZ ;  /* 0x0000000000587805 */ /* 0x000fe2000001ff00 */
[----:B------:R-:W-:Y:S01]  /*07b0*/  @P3 IADD3 R4, R0, 0x7f, RZ ;  /* 0x0000007f00043810 */ /* 0x000fe20007ffe0ff */
[----:B------:R-:W-:Y:S01]  /*07c0*/  CS2R R86, SRZ ;  /* 0x0000000000567805 */ /* 0x000fe2000001ff00 */
[----:B-----5:R-:W-:Y:S01]  /*07d0*/  IADD3 R0, R3, UR4, RZ ;  /* 0x0000000403007c10 */ /* 0x020fe2000fffe0ff */
[----:B------:R-:W-:Y:S01]  /*07e0*/  ULDC UR4, c[0x0][0x2cc] ;  /* 0x0000b30000047ab9 */ /* 0x000fe20000000800 */
[----:B------:R1:W3:Y:S01]  /*07f0*/  @P1 R2UR UR13, R4 ;  /* 0x00000000040d13c2 */ /* 0x0002e200000e0000 */
[----:B--2---:R-:W-:Y:S01]  /*0800*/  UIADD3 UR6, UR6, 0x7f, URZ ;  /* 0x0000007f06067890 */ /* 0x004fe2000fffe03f */
        /* <DEDUP_REMOVED lines=14> */
[----:B------:R-:W-:-:S02]  /*08f0*/  IMAD.MOV.U32 R6, RZ, RZ, RZ ;  /* 0x000000ffff067224 */ /* 0x000fc400078e00ff */
[----:B-1----:R-:W-:Y:S01]  /*0900*/  IMAD.MOV.U32 R4, RZ, RZ, RZ ;  /* 0x000000ffff047224 */ /* 0x002fe200078e00ff */
[----:B---3--:R-:W-:-:S04]  /*0910*/  UIMAD.WIDE.U32 UR12, UR13, UR12, URZ ;  /* 0x0000000c0d0c72a5 */ /* 0x008fc8000f8e003f */
[----:B------:R-:W-:Y:S02]  /*0920*/  @UP0 USHF.R.U32.HI UR6, URZ, UR4, UR13 ;  /* 0x000000043f060299 */ /* 0x000fe4000801160d */
[----:B------:R-:W-:Y:S02]  /*0930*/  UIADD3 UR4, UR8, 0x7f, URZ ;  /* 0x0000007f08047890 */ /* 0x000fe4000fffe03f */
[----:B------:R-:W-:Y:S02]  /*0940*/  UIADD3 UR6, UR5, UR6, URZ ;  /* 0x0000000605067290 */ /* 0x000fe4000fffe03f */
[----:B------:R-:W-:Y:S02]  /*0950*/  USHF.R.S32.HI UR7, URZ, 0x1f, UR4 ;  /* 0x0000001f3f077899 */ /* 0x000fe40008011404 */
[----:B------:R-:W-:Y:S02]  /*0960*/  USHF.R.S32.HI UR5, URZ, 0x1f, UR6 ;  /* 0x0000001f3f057899 */ /* 0x000fe40008011406 */
[----:B------:R-:W-:-:S02]  /*0970*/  ULEA.HI UR7, UR7, UR4, URZ, 0x7 ;  /* 0x0000000407077291 */ /* 0x000fc4000f8f383f */
[----:B------:R-:W-:Y:S02]  /*0980*/  ULEA.HI UR5, UR5, UR6, URZ, 0x7 ;  /* 0x0000000605057291 */ /* 0x000fe4000f8f383f */
[----:B------:R-:W-:Y:S02]  /*0990*/  USHF.R.S32.HI UR7, URZ, 0x7, UR7 ;  /* 0x000000073f077899 */ /* 0x000fe40008011407 */
[----:B------:R-:W-:-:S04]  /*09a0*/  USHF.R.S32.HI UR5, URZ, 0x7, UR5 ;  /* 0x000000073f057899 */ /* 0x000fc80008011405 */
[----:B------:R-:W-:-:S04]  /*09b0*/  UISETP.LT.AND UP0, UPT, UR7, UR5, UPT ;  /* 0x000000050700728c */ /* 0x000fc8000bf01270 */
[----:B------:R-:W-:-:S04]  /*09c0*/  USEL UR25, UR7, UR5, UP0 ;  /* 0x0000000507197287 */ /* 0x000fc80008000000 */
[----:B------:R-:W-:-:S06]  /*09d0*/  UISETP.GE.AND UP0, UPT, UR25, 0x1, UPT ;  /* 0x000000011900788c */ /* 0x000fcc000bf06270 */
[----:B------:R-:W-:-:S13]  /*09e0*/  PLOP3.LUT P1, PT, PT, PT, UP0, 0x80, 0x0 ;  /* 0x000000000000781c */ /* 0x000fda0003f2f008 */
[----:B------:R-:W-:Y:S05]  /*09f0*/  @!P1 BRA `(.L_x_500) ;  /* 0x0000cae000009947 */ /* 0x000fea0003800000 */
[----:B------:R-:W-:Y:S01]  /*0a00*/  ISETP.NE.U32.AND P1, PT, RZ, c[0x0][0x340], PT ;  /* 0x0000d000ff007a0c */ /* 0x000fe20003f25070 */
[----:B------:R-:W1:Y:S01]  /*0a10*/  S2R R54, SR_CTAID.Y ;  /* 0x0000000000367919 */ /* 0x000e620000002600 */
[----:B------:R-:W-:Y:S02]  /*0a20*/  SHF.R.S32.HI R128, RZ, 0x1f, R37 ;  /* 0x0000001fff807819 */ /* 0x000fe40000011425 */
[----:B------:R-:W-:Y:S01]  /*0a30*/  SHF.R.S32.HI R3, RZ, 0x1f, R2 ;  /* 0x0000001fff037819 */ /* 0x000fe20000011402 */
[----:B------:R-:W-:Y:S01]  /*0a40*/  IMAD.WIDE.U32 R12, R2, c[0x0][0x178], RZ ;  /* 0x00005e00020c7a25 */ /* 0x000fe200078e00ff */
[----:B------:R-:W-:Y:S01]  /*0a50*/  ISETP.NE.AND.EX P1, PT, RZ, c[0x0][0x344], PT, P1 ;  /* 0x0000d100ff007a0c */ /* 0x000fe20003f25310 */
[----:B------:R-:W-:Y:S01]  /*0a60*/  ULDC UR4, c[0x0][0x2c4] ;  /* 0x0000b10000047ab9 */ /* 0x000fe20000000800 */
[----:B------:R-:W-:Y:S01]  /*0a70*/  SHF.R.S32.HI R60, RZ, 0x1f, R0 ;  /* 0x0000001fff3c7819 */ /* 0x000fe20000011400 */
[----:B------:R-:W-:Y:S02]  /*0a80*/  UIADD3 UR20, UR25, -0x1, URZ ;  /* 0xffffffff19147890 */ /* 0x000fe4000fffe03f */
[----:B------:R-:W-:-:S02]  /*0a90*/  UMOV UR21, 0x7 ;  /* 0x0000000700157882 */ /* 0x000fc40000000000 */
[----:B------:R-:W-:-:S06]  /*0aa0*/  ULDC.64 UR6, c[0x0][0x1e0] ;  /* 0x0000780000067ab9 */ /* 0x000fcc0000000a00 */
[----:B------:R-:W-:-:S06]  /*0ab0*/  @P1 IMAD.WIDE R8, R228, R5, c[0x0][0x340] ;  /* 0x0000d000e4081625 */ /* 0x000fcc00078e0205 */
[----:B------:R2:W3:Y:S01]  /*0ac0*/  @P1 LDG.E R8, [R8.64] ;  /* 0x0000001208081981 */ /* 0x0004e2000c1e1900 */
[----:B------:R-:W-:Y:S01]  /*0ad0*/  LEA.HI R57, R128, R37, RZ, 0x3 ;  /* 0x0000002580397211 */ /* 0x000fe200078f18ff */
[----:B------:R-:W-:Y:S01]  /*0ae0*/  IMAD R3, R3, c[0x0][0x178], RZ ;  /* 0x00005e0003037a24 */ /* 0x000fe200078e02ff */
[----:B-1----:R-:W-:Y:S01]  /*0af0*/  SHF.R.S32.HI R53, RZ, 0x1f, R54 ;  /* 0x0000001fff357819 */ /* 0x002fe20000011436 */
[----:B------:R-:W-:Y:S01]  /*0b00*/  UIMAD UR4, UR11, UR4, URZ ;  /* 0x000000040b0472a4 */ /* 0x000fe2000f8e023f */
[----:B------:R-:W-:Y:S01]  /*0b10*/  LOP3.LUT R56, R57, 0xfffffff8, RZ, 0xc0, !PT ;  /* 0xfffffff839387812 */ /* 0x000fe200078ec0ff */
[----:B------:R-:W-:Y:S01]  /*0b20*/  IMAD R3, R2, c[0x0][0x17c], R3 ;  /* 0x00005f0002037a24 */ /* 0x000fe200078e0203 */
[----:B------:R-:W-:Y:S01]  /*0b30*/  SHF.R.S32.HI R57, RZ, 0x3, R57 ;  /* 0x00000003ff397819 */ /* 0x000fe20000011439 */
[----:B------:R-:W-:Y:S01]  /*0b40*/  IMAD R7, R53, c[0x0][0x1b8], RZ ;  /* 0x00006e0035077a24 */ /* 0x000fe200078e02ff */
[----:B------:R-:W-:Y:S01]  /*0b50*/  SEL R5, R228, RZ, !P0 ;  /* 0x000000ffe4057207 */ /* 0x000fe20004000000 */
[----:B------:R-:W-:Y:S01]  /*0b60*/  IMAD.IADD R56, R37, 0x1, -R56 ;  /* 0x0000000125387824 */ /* 0x000fe200078e0a38 */
[----:B------:R-:W-:Y:S01]  /*0b70*/  USHF.L.U64.HI UR21, UR6, UR21, UR7 ;  /* 0x0000001506157299 */ /* 0x000fe20008010207 */
[----:B------:R-:W-:Y:S01]  /*0b80*/  IMAD.IADD R13, R13, 0x1, R3 ;  /* 0x000000010d0d7824 */ /* 0x000fe200078e0203 */
[----:B------:R-:W-:Y:S01]  /*0b90*/  SHF.R.S32.HI R3, RZ, 0x1f, R228 ;  /* 0x0000001fff037819 */ /* 0x000fe200000114e4 */
[----:B------:R-:W-:Y:S01]  /*0ba0*/  IMAD R10, R56, 0x20, R57 ;  /* 0x00000020380a7824 */ /* 0x000fe200078e0239 */
[----:B------:R-:W-:Y:S01]  /*0bb0*/  USHF.L.U32 UR22, UR6, 0x7, URZ ;  /* 0x0000000706167899 */ /* 0x000fe2000800063f */
[C---:B------:R-:W-:Y:S01]  /*0bc0*/  IMAD R7, R54.reuse, c[0x0][0x1bc], R7 ;  /* 0x00006f0036077a24 */ /* 0x040fe200078e0207 */
[----:B------:R-:W-:Y:S01]  /*0bd0*/  SEL R4, R3, RZ, !P0 ;  /* 0x000000ff03047207 */ /* 0x000fe20004000000 */
[----:B------:R-:W-:Y:S01]  /*0be0*/  IMAD.WIDE.U32 R12, R54, c[0x0][0x1b8], R12 ;  /* 0x00006e00360c7a25 */ /* 0x000fe200078e000c */
[----:B------:R-:W-:Y:S01]  /*0bf0*/  IADD3 R10, R10, UR23, RZ ;  /* 0x000000170a0a7c10 */ /* 0x000fe2000fffe0ff */
[----:B------:R-:W-:Y:S01]  /*0c00*/  USHF.R.S32.HI UR10, URZ, 0x1f, UR20 ;  /* 0x0000001f3f0a7899 */ /* 0x000fe20008011414 */
[----:B------:R-:W-:Y:S01]  /*0c10*/  IADD3 R55, P0, R0, R57, RZ ;  /* 0x0000003900377210 */ /* 0x000fe20007f1e0ff */
[----:B------:R-:W-:Y:S01]  /*0c20*/  IMAD.IADD R13, R13, 0x1, R7 ;  /* 0x000000010d0d7824 */ /* 0x000fe200078e0207 */
[-C--:B------:R-:W-:Y:S01]  /*0c30*/  LEA.HI R226, R128, R37.reuse, RZ, 0x4 ;  /* 0x0000002580e27211 */ /* 0x080fe200078f20ff */
[----:B------:R-:W-:Y:S01]  /*0c40*/  @P3 IMAD.HI.U32 R6, R10, c[0x0][0x2c8], RZ ;  /* 0x0000b2000a063a27 */ /* 0x000fe200078e00ff */
[C---:B------:R-:W-:Y:S01]  /*0c50*/  LEA.HI.X.SX32 R60, R57.reuse, R60, 0x1, P0 ;  /* 0x0000003c393c7211 */ /* 0x040fe200000f0eff */
[----:B------:R-:W-:Y:S01]  /*0c60*/  UIMAD.WIDE.U32 UR12, UR6, 0x40, URZ ;  /* 0x00000040060c78a5 */ /* 0x000fe2000f8e003f */
[----:B--2---:R-:W-:Y:S01]  /*0c70*/  IADD3 R9, -R57, UR8, RZ ;  /* 0x0000000839097c10 */ /* 0x004fe2000fffe1ff */
[----:B------:R-:W-:Y:S01]  /*0c80*/  IMAD.MOV.U32 R2, RZ, RZ, R10 ;  /* 0x000000ffff027224 */ /* 0x000fe200078e000a */
[----:B------:R-:W-:Y:S01]  /*0c90*/  @P3 SHF.R.U32.HI R2, RZ, c[0x0][0x2cc], R6 ;  /* 0x0000b300ff023a19 */ /* 0x000fe20000011606 */
[----:B------:R-:W-:Y:S01]  /*0ca0*/  IMAD R4, R4, c[0x0][0x1c0], RZ ;  /* 0x0000700004047a24 */ /* 0x000fe200078e02ff */
[----:B------:R-:W-:Y:S01]  /*0cb0*/  USHF.L.U32 UR9, UR7, 0x6, URZ ;  /* 0x0000000607097899 */ /* 0x000fe2000800063f */
[----:B------:R-:W-:Y:S01]  /*0cc0*/  IMAD.WIDE.U32 R6, R5, c[0x0][0x1c0], R12 ;  /* 0x0000700005067a25 */ /* 0x000fe200078e000c */
[----:B------:R-:W-:Y:S01]  /*0cd0*/  LEA.HI R38, R128, R37, RZ, 0x5 ;  /* 0x0000002580267211 */ /* 0x000fe200078f28ff */
[----:B------:R-:W-:-:S02]  /*0ce0*/  UIMAD UR17, UR20, -0x80, UR8 ;  /* 0xffffff80141178a4 */ /* 0x000fc4000f8e0208 */
[----:B------:R-:W-:Y:S01]  /*0cf0*/  IMAD R4, R5, c[0x0][0x1c4], R4 ;  /* 0x0000710005047a24 */ /* 0x000fe200078e0204 */
[----:B------:R-:W-:Y:S01]  /*0d00*/  SHF.R.S32.HI R5, RZ, 0x1f, R2 ;  /* 0x0000001fff057819 */ /* 0x000fe20000011402 */
[----:B------:R-:W-:Y:S01]  /*0d10*/  IMAD.SHL.U32 R227, R57, 0x40, RZ ;  /* 0x0000004039e37824 */ /* 0x000fe200078e00ff */
[----:B------:R-:W-:Y:S01]  /*0d20*/  UIADD3 UR9, UR13, UR9, URZ ;  /* 0x000000090d097290 */ /* 0x000fe2000fffe03f */
[----:B------:R-:W-:Y:S01]  /*0d30*/  IMAD.IADD R7, R7, 0x1, R4 ;  /* 0x0000000107077824 */ /* 0x000fe200078e0204 */
[----:B------:R-:W-:Y:S01]  /*0d40*/  SHF.R.S32.HI R39, RZ, 0x5, R38 ;  /* 0x00000005ff277819 */ /* 0x000fe20000011426 */
[----:B------:R-:W-:Y:S01]  /*0d50*/  IMAD R5, R5, c[0x0][0x1b0], RZ ;  /* 0x00006c0005057a24 */ /* 0x000fe200078e02ff */
[----:B------:R-:W-:Y:S01]  /*0d60*/  LOP3.LUT R227, R227, 0x1c0, RZ, 0xc0, !PT ;  /* 0x000001c0e3e37812 */ /* 0x000fe200078ec0ff */
[----:B------:R-:W-:-:S04]  /*0d70*/  IMAD.WIDE.U32 R6, R2, c[0x0][0x1b0], R6 ;  /* 0x00006c0002067a25 */ /* 0x000fc800078e0006 */
[----:B------:R-:W-:Y:S02]  /*0d80*/  IMAD R11, R2, c[0x0][0x1b4], R5 ;  /* 0x00006d00020b7a24 */ /* 0x000fe400078e0205 */
[----:B------:R-:W-:Y:S01]  /*0d90*/  IMAD.MOV R5, RZ, RZ, -R2 ;  /* 0x000000ffff057224 */ /* 0x000fe200078e0a02 */
[----:B------:R-:W-:Y:S01]  /*0da0*/  IADD3 R2, R57, UR23, RZ ;  /* 0x0000001739027c10 */ /* 0x000fe2000fffe0ff */
[----:B------:R-:W-:Y:S02]  /*0db0*/  IMAD.IADD R7, R7, 0x1, R11 ;  /* 0x0000000107077824 */ /* 0x000fe400078e020b */
[----:B------:R-:W-:Y:S01]  /*0dc0*/  IMAD R10, R5, c[0x0][0x2c4], R10 ;  /* 0x0000b100050a7a24 */ /* 0x000fe200078e020a */
[----:B------:R-:W-:Y:S01]  /*0dd0*/  IADD3 R5, R2, 0x20, RZ ;  /* 0x0000002002057810 */ /* 0x000fe20007ffe0ff */
[----:B------:R-:W-:Y:S01]  /*0de0*/  IMAD.SHL.U32 R58, R56, 0x8, RZ ;  /* 0x00000008383a7824 */ /* 0x000fe200078e00ff */
[----:B------:R-:W-:Y:S01]  /*0df0*/  IADD3 R0, R2, 0x40, RZ ;  /* 0x0000004002007810 */ /* 0x000fe20007ffe0ff */
[----:B------:R-:W-:Y:S01]  /*0e00*/  IMAD R16, R60, c[0x0][0x1e0], RZ ;  /* 0x000078003c107a24 */ /* 0x000fe200078e02ff */
[----:B------:R-:W-:Y:S01]  /*0e10*/  BAR.SYNC.DEFER_BLOCKING 0x0 ;  /* 0x0000000000007b1d */ /* 0x000fe20000010000 */
[----:B------:R-:W-:Y:S01]  /*0e20*/  ISETP.GE.AND P5, PT, R5, UR4, PT ;  /* 0x0000000405007c0c */ /* 0x000fe2000bfa6270 */
[----:B------:R-:W-:Y:S01]  /*0e30*/  IMAD.U32 R4, RZ, RZ, UR20 ;  /* 0x00000014ff047e24 */ /* 0x000fe2000f8e00ff */
[----:B------:R-:W-:Y:S01]  /*0e40*/  SHF.R.S32.HI R5, RZ, 0x1f, R10 ;  /* 0x0000001fff057819 */ /* 0x000fe2000001140a */
[----:B------:R-:W-:Y:S01]  /*0e50*/  IMAD R16, R55, c[0x0][0x1e4], R16 ;  /* 0x0000790037107a24 */ /* 0x000fe200078e0210 */
[----:B------:R-:W-:Y:S01]  /*0e60*/  ISETP.GE.AND P4, PT, R0, UR4, PT ;  /* 0x0000000400007c0c */ /* 0x000fe2000bf86270 */
[----:B------:R-:W-:Y:S01]  /*0e70*/  IMAD R4, R4, -0x80, R9 ;  /* 0xffffff8004047824 */ /* 0x000fe200078e0209 */
[--C-:B------:R-:W-:Y:S01]  /*0e80*/  LOP3.LUT R0, R227, 0x38, R58.reuse, 0xf8, !PT ;  /* 0x00000038e3007812 */ /* 0x100fe200078ef83a */
[----:B------:R-:W-:Y:S01]  /*0e90*/  IMAD R5, R5, c[0x0][0x1a8], RZ ;  /* 0x00006a0005057a24 */ /* 0x000fe200078e02ff */
[----:B------:R-:W-:Y:S01]  /*0ea0*/  SHF.R.U32.HI R227, RZ, 0x3, R227 ;  /* 0x00000003ffe37819 */ /* 0x000fe200000116e3 */
[----:B------:R-:W-:Y:S01]  /*0eb0*/  IMAD R60, R60, c[0x0][0x208], RZ ;  /* 0x000082003c3c7a24 */ /* 0x000fe200078e02ff */
[----:B------:R-:W-:Y:S01]  /*0ec0*/  SHF.R.S32.HI R59, RZ, 0x1f, R58 ;  /* 0x0000001fff3b7819 */ /* 0x000fe2000001143a */
[----:B------:R-:W-:Y:S01]  /*0ed0*/  IMAD R5, R10, c[0x0][0x1ac], R5 ;  /* 0x00006b000a057a24 */ /* 0x000fe200078e0205 */
[----:B------:R-:W-:Y:S01]  /*0ee0*/  LOP3.LUT R227, R0, R227, RZ, 0x3c, !PT ;  /* 0x000000e300e37212 */ /* 0x000fe200078e3cff */
[----:B------:R-:W-:Y:S01]  /*0ef0*/  IMAD.WIDE.U32 R10, R10, c[0x0][0x1a8], R6 ;  /* 0x00006a000a0a7a25 */ /* 0x000fe200078e0006 */
[----:B------:R-:W-:-:S03]  /*0f00*/  LEA.HI R0, R128, R37, RZ, 0x6 ;  /* 0x0000002580007211 */ /* 0x000fc600078f30ff */
[----:B------:R-:W-:Y:S01]  /*0f10*/  IMAD.IADD R5, R11, 0x1, R5 ;  /* 0x000000010b057824 */ /* 0x000fe200078e0205 */
[----:B------:R-:W-:Y:S01]  /*0f20*/  LEA R6, P0, R10, c[0x0][0x160], 0x1 ;  /* 0x000058000a067a11 */ /* 0x000fe200078008ff */
[----:B------:R-:W-:Y:S02]  /*0f30*/  IMAD.SHL.U32 R0, R0, 0x8, RZ ;  /* 0x0000000800007824 */ /* 0x000fe400078e00ff */
[----:B------:R-:W-:Y:S01]  /*0f40*/  IMAD R7, R53, c[0x0][0x1e8], RZ ;  /* 0x00007a0035077a24 */ /* 0x000fe200078e02ff */
[----:B------:R-:W-:Y:S01]  /*0f50*/  LEA.HI.X R5, R10, c[0x0][0x164], R5, 0x1, P0 ;  /* 0x000059000a057a11 */ /* 0x000fe200000f0c05 */
[----:B------:R-:W-:Y:S01]  /*0f60*/  SHFL.IDX PT, R14, R6, RZ, 0x181f ;  /* 0x00181fff060e7589 */ /* 0x000fe200000e0000 */
[----:B------:R-:W-:Y:S01]  /*0f70*/  ISETP.GE.AND P0, PT, R2, UR4, PT ;  /* 0x0000000402007c0c */ /* 0x000fe2000bf06270 */
[----:B------:R-:W-:Y:S01]  /*0f80*/  IMAD.WIDE.U32 R10, R55, c[0x0][0x1e0], R58 ;  /* 0x00007800370a7a25 */ /* 0x000fe200078e003a */
[----:B------:R-:W-:Y:S01]  /*0f90*/  LOP3.LUT R227, R227, 0xfffffe00, R0, 0xf8, !PT ;  /* 0xfffffe00e3e37812 */ /* 0x000fe200078ef800 */
[----:B------:R-:W-:Y:S01]  /*0fa0*/  SHFL.IDX PT, R15, R5, RZ, 0x181f ;  /* 0x00181fff050f7589 */ /* 0x000fe200000e0000 */
[----:B------:R-:W-:Y:S01]  /*0fb0*/  IADD3 R0, R58, 0x40, RZ ;  /* 0x000000403a007810 */ /* 0x000fe20007ffe0ff */
[----:B------:R-:W-:Y:S01]  /*0fc0*/  IMAD.IADD R17, R11, 0x1, R16 ;  /* 0x000000010b117824 */ /* 0x000fe200078e0210 */
[----:B------:R-:W-:Y:S01]  /*0fd0*/  IADD3 R2, R2, 0x60, RZ ;  /* 0x0000006002027810 */ /* 0x000fe20007ffe0ff */
[----:B------:R-:W-:Y:S01]  /*0fe0*/  IMAD.MOV.U32 R16, RZ, RZ, R10 ;  /* 0x000000ffff107224 */ /* 0x000fe200078e000a */
[----:B------:R-:W-:Y:S01]  /*0ff0*/  SHFL.IDX PT, R11, R5, 0x1, 0x181f ;  /* 0x00381f00050b7f89 */ /* 0x000fe200000e0000 */
[C---:B------:R-:W-:Y:S01]  /*1000*/  IMAD R230, R54.reuse, c[0x0][0x1ec], R7 ;  /* 0x00007b0036e67a24 */ /* 0x040fe200078e0207 */
[----:B------:R-:W-:Y:S01]  /*1010*/  @!P5 SHF.R.S32.HI R7, RZ, 0x1f, R0 ;  /* 0x0000001fff07d819 */ /* 0x000fe20000011400 */
[----:B------:R-:W-:Y:S01]  /*1020*/  IMAD.WIDE.U32 R16, R54, c[0x0][0x1e8], R16 ;  /* 0x00007a0036107a25 */ /* 0x000fe200078e0010 */
[----:B------:R-:W1:Y:S01]  /*1030*/  SHFL.IDX PT, R10, R6, 0x1, 0x181f ;  /* 0x00381f00060a7f89 */ /* 0x000e6200000e0000 */
[----:B------:R-:W-:Y:S01]  /*1040*/  ISETP.GE.AND P2, PT, R2, UR4, PT ;  /* 0x0000000402007c0c */ /* 0x000fe2000bf46270 */
[----:B------:R-:W-:Y:S01]  /*1050*/  UIMAD UR4, UR21, UR20, URZ ;  /* 0x00000014150472a4 */ /* 0x000fe2000f8e023f */
[----:B------:R-:W-:Y:S01]  /*1060*/  @!P5 LEA.HI R2, R7, R0, RZ, 0x3 ;  /* 0x000000000702d211 */ /* 0x000fe200078f18ff */
[----:B------:R-:W-:Y:S01]  /*1070*/  IMAD.SHL.U32 R227, R227, 0x2, RZ ;  /* 0x00000002e3e37824 */ /* 0x000fe200078e00ff */
[----:B------:R-:W-:Y:S01]  /*1080*/  SHFL.IDX PT, R18, R6, 0x3, 0x181f ;  /* 0x00781f0006127f89 */ /* 0x000fe200000e0000 */
[----:B------:R-:W-:Y:S01]  /*1090*/  IMAD.IADD R231, R17, 0x1, R230 ;  /* 0x0000000111e77824 */ /* 0x000fe200078e02e6 */
[----:B------:R-:W-:Y:S01]  /*10a0*/  @!P5 LOP3.LUT R2, R2, 0xfffffff8, RZ, 0xc0, !PT ;  /* 0xfffffff80202d812 */ /* 0x000fe200078ec0ff */
[----:B------:R-:W-:Y:S01]  /*10b0*/  IMAD.MOV.U32 R230, RZ, RZ, R16 ;  /* 0x000000ffffe67224 */ /* 0x000fe200078e0010 */
[----:B------:R-:W-:Y:S01]  /*10c0*/  SHFL.IDX PT, R19, R5, 0x3, 0x181f ;  /* 0x00781f0005137f89 */ /* 0x000fe200000e0000 */
[----:B------:R-:W-:Y:S01]  /*10d0*/  UIMAD UR4, UR10, UR22, UR4 ;  /* 0x000000160a0472a4 */ /* 0x000fe2000f8e0204 */
[----:B------:R-:W-:Y:S01]  /*10e0*/  SHF.R.S32.HI R7, RZ, 0x4, R226 ;  /* 0x00000004ff077819 */ /* 0x000fe200000114e2 */
[----:B------:R-:W-:-:S02]  /*10f0*/  IMAD R60, R55, c[0x0][0x20c], R60 ;  /* 0x00008300373c7a24 */ /* 0x000fc400078e023c */
[----:B------:R-:W-:Y:S02]  /*1100*/  IMAD R53, R53, c[0x0][0x210], RZ ;  /* 0x0000840035357a24 */ /* 0x000fe400078e02ff */
[----:B-1----:R-:W-:Y:S01]  /*1110*/  @!P5 IMAD.WIDE R16, R2, 0x2, R10 ;  /* 0x000000020210d825 */ /* 0x002fe200078e020a */
[----:B---3--:R-:W-:-:S03]  /*1120*/  @P1 SHF.R.S32.HI R9, RZ, 0x1f, R8 ;  /* 0x0000001fff091819 */ /* 0x008fc60000011408 */
[----:B------:R-:W-:Y:S02]  /*1130*/  @!P1 IMAD.MOV.U32 R8, RZ, RZ, R228 ;  /* 0x000000ffff089224 */ /* 0x000fe400078e00e4 */
[----:B------:R-:W-:Y:S01]  /*1140*/  @!P1 IMAD.MOV.U32 R9, RZ, RZ, R3 ;  /* 0x000000ffff099224 */ /* 0x000fe200078e0003 */
[----:B------:R-:W-:Y:S02]  /*1150*/  @!P0 SHF.R.S32.HI R3, RZ, 0x1f, R0 ;  /* 0x0000001fff038819 */ /* 0x000fe40000011400 */
[----:B------:R-:W-:Y:S02]  /*1160*/  SEL R240, R8, RZ, !P6 ;  /* 0x000000ff08f07207 */ /* 0x000fe40007000000 */
[----:B------:R-:W-:Y:S01]  /*1170*/  SEL R52, R9, RZ, !P6 ;  /* 0x000000ff09347207 */ /* 0x000fe20007000000 */
[----:B------:R-:W1:Y:S01]  /*1180*/  SHFL.IDX PT, R8, R6, 0x2, 0x181f ;  /* 0x00581f0006087f89 */ /* 0x000e6200000e0000 */
[----:B------:R-:W-:Y:S01]  /*1190*/  @!P0 LEA R12, P6, R58, R14, 0x1 ;  /* 0x0000000e3a0c8211 */ /* 0x000fe200078c08ff */
[----:B------:R-:W-:Y:S01]  /*11a0*/  IMAD.WIDE.U32 R230, R240, c[0x0][0x1f0], R230 ;  /* 0x00007c00f0e67a25 */ /* 0x000fe200078e00e6 */
[----:B------:R-:W-:Y:S01]  /*11b0*/  ISETP.GE.AND P1, PT, R58, c[0x0][0x198], PT ;  /* 0x000066003a007a0c */ /* 0x000fe20003f26270 */
[----:B------:R2:W3:Y:S01]  /*11c0*/  SHFL.IDX PT, R9, R5, 0x2, 0x181f ;  /* 0x00581f0005097f89 */ /* 0x0004e200000e0000 */
[----:B------:R-:W-:Y:S01]  /*11d0*/  @!P0 LEA.HI R3, R3, R0, RZ, 0x3 ;  /* 0x0000000003038211 */ /* 0x000fe200078f18ff */
[----:B------:R-:W-:Y:S01]  /*11e0*/  IMAD R233, R52, c[0x0][0x1f0], RZ ;  /* 0x00007c0034e97a24 */ /* 0x000fe200078e02ff */
[----:B------:R-:W-:Y:S01]  /*11f0*/  @!P0 LEA.HI.X R13, R58, R15, R59, 0x1, P6 ;  /* 0x0000000f3a0d8211 */ /* 0x000fe200030f0c3b */
[----:B------:R-:W-:Y:S01]  /*1200*/  IMAD.MOV.U32 R232, RZ, RZ, R230 ;  /* 0x000000ffffe87224 */ /* 0x000fe200078e00e6 */
[----:B------:R-:W-:Y:S01]  /*1210*/  ISETP.GE.AND P6, PT, R0, c[0x0][0x198], PT ;  /* 0x0000660000007a0c */ /* 0x000fe20003fc6270 */
[----:B------:R-:W-:Y:S01]  /*1220*/  IMAD R233, R240, c[0x0][0x1f4], R233 ;  /* 0x00007d00f0e97a24 */ /* 0x000fe200078e02e9 */
[----:B------:R-:W-:Y:S01]  /*1230*/  @!P0 LOP3.LUT R3, R3, 0xfffffff8, RZ, 0xc0, !PT ;  /* 0xfffffff803038812 */ /* 0x000fe200078ec0ff */
[----:B------:R-:W-:-:S02]  /*1240*/  IMAD R235, R52, c[0x0][0x218], RZ ;  /* 0x0000860034eb7a24 */ /* 0x000fc400078e02ff */
[----:B------:R-:W-:Y:S02]  /*1250*/  IMAD.IADD R233, R231, 0x1, R233 ;  /* 0x00000001e7e97824 */ /* 0x000fe400078e02e9 */
[----:B------:R-:W-:Y:S01]  /*1260*/  @!P0 IMAD.WIDE R14, R3, 0x2, R14 ;  /* 0x00000002030e8825 */ /* 0x000fe200078e020e */
[----:B------:R-:W-:Y:S01]  /*1270*/  @!P4 SHF.R.S32.HI R3, RZ, 0x1f, R0 ;  /* 0x0000001fff03c819 */ /* 0x000fe20000011400 */
[----:B------:R4:W-:Y:S02]  /*1280*/  @!P0 LDGSTS.E.BYPASS.LTC128B.128 [R227+0x100], [R12.64], !P1 ;  /* 0x001000000ce38fae */ /* 0x0009e4000c901d52 */
[----:B------:R-:W-:Y:S01]  /*1290*/  IMAD R235, R240, c[0x0][0x21c], R235 ;  /* 0x00008700f0eb7a24 */ /* 0x000fe200078e02eb */
[----:B------:R-:W-:Y:S01]  /*12a0*/  @!P4 LEA.HI R3, R3, R0, RZ, 0x3 ;  /* 0x000000000303c211 */ /* 0x000fe200078f18ff */
[----:B------:R5:W-:Y:S01]  /*12b0*/  @!P0 LDGSTS.E.BYPASS.LTC128B.128 [R227+0x4100], [R14.64], !P6 ;  /* 0x041000000ee38fae */ /* 0x000be2000f101d52 */
[----:B------:R-:W-:Y:S02]  /*12c0*/  @!P5 LEA R10, P0, R58, R10, 0x1 ;  /* 0x0000000a3a0ad211 */ /* 0x000fe400078008ff */
[----:B------:R-:W-:-:S02]  /*12d0*/  @!P4 LOP3.LUT R3, R3, 0xfffffff8, RZ, 0xc0, !PT ;  /* 0xfffffff80303c812 */ /* 0x000fc400078ec0ff */
[C---:B------:R-:W-:Y:S01]  /*12e0*/  @!P5 LEA.HI.X R11, R58.reuse, R11, R59, 0x1, P0 ;  /* 0x0000000b3a0bd211 */ /* 0x040fe200000f0c3b */
[----:B--2---:R-:W-:Y:S01]  /*12f0*/  IMAD.U32 R5, RZ, RZ, UR6 ;  /* 0x00000006ff057e24 */ /* 0x004fe2000f8e00ff */
[----:B-1----:R-:W-:Y:S01]  /*1300*/  @!P4 LEA R2, P0, R58, R8, 0x1 ;  /* 0x000000083a02c211 */ /* 0x002fe200078008ff */
[----:B---3--:R-:W-:Y:S01]  /*1310*/  @!P4 IMAD.WIDE R20, R3, 0x2, R8 ;  /* 0x000000020314c825 */ /* 0x008fe200078e0208 */
[----:B------:R-:W-:Y:S01]  /*1320*/  LOP3.LUT R6, R226, 0xfffffff0, RZ, 0xc0, !PT ;  /* 0xfffffff0e2067812 */ /* 0x000fe200078ec0ff */
[----:B------:R1:W-:Y:S01]  /*1330*/  @!P5 LDGSTS.E.BYPASS.LTC128B.128 [R227+0x1100], [R10.64], !P1 ;  /* 0x011000000ae3dfae */ /* 0x0003e2000c901d52 */
[----:B------:R-:W-:Y:S01]  /*1340*/  @!P4 LEA.HI.X R3, R58, R9, R59, 0x1, P0 ;  /* 0x000000093a03c211 */ /* 0x000fe200000f0c3b */
[----:B------:R-:W-:Y:S01]  /*1350*/  IMAD.U32 R9, RZ, RZ, UR20 ;  /* 0x00000014ff097e24 */ /* 0x000fe2000f8e00ff */
[----:B------:R-:W-:Y:S01]  /*1360*/  ISETP.GE.AND P0, PT, R4, 0x1, PT ;  /* 0x000000010400780c */ /* 0x000fe20003f06270 */
[----:B------:R2:W-:Y:S01]  /*1370*/  @!P5 LDGSTS.E.BYPASS.LTC128B.128 [R227+0x5100], [R16.64], !P6 ;  /* 0x0510000010e3dfae */ /* 0x0005e2000f101d52 */
[----:B------:R-:W-:Y:S01]  /*1380*/  ISETP.GE.AND P5, PT, R58, c[0x0][0x1d4], PT ;  /* 0x000075003a007a0c */ /* 0x000fe20003fa6270 */
[----:B------:R-:W-:Y:S01]  /*1390*/  IMAD.WIDE.U32 R8, R9, UR22, R232 ;  /* 0x0000001609087c25 */ /* 0x000fe2000f8e00e8 */
[----:B------:R-:W-:Y:S01]  /*13a0*/  LEA.HI R226, R226, R7, RZ, 0x1 ;  /* 0x00000007e2e27211 */ /* 0x000fe200078f08ff */
[----:B------:R3:W-:Y:S02]  /*13b0*/  @!P4 LDGSTS.E.BYPASS.LTC128B.128 [R227+0x2100], [R2.64], !P1 ;  /* 0x0210000002e3cfae */ /* 0x0007e4000c901d52 */
[----:B------:R-:W-:Y:S01]  /*13c0*/  IMAD.IADD R6, R37, 0x1, -R6 ;  /* 0x0000000125067824 */ /* 0x000fe200078e0a06 */
[----:B------:R-:W-:Y:S01]  /*13d0*/  IADD3 R9, R9, UR4, RZ ;  /* 0x0000000409097c10 */ /* 0x000fe2000fffe0ff */
[----:B------:R2:W-:Y:S01]  /*13e0*/  @!P4 LDGSTS.E.BYPASS.LTC128B.128 [R227+0x6100], [R20.64], !P6 ;  /* 0x0610000014e3cfae */ /* 0x0005e2000f101d52 */
[----:B------:R-:W-:-:S05]  /*13f0*/  LOP3.LUT R226, R226, 0xfffffffe, RZ, 0xc0, !PT ;  /* 0xfffffffee2e27812 */ /* 0x000fca00078ec0ff */
[----:B------:R-:W-:Y:S01]  /*1400*/  IMAD.IADD R226, R7, 0x1, -R226 ;  /* 0x0000000107e27824 */ /* 0x000fe200078e0ae2 */
[----:B-1----:R-:W-:-:S04]  /*1410*/  @!P2 LEA R10, P4, R58, R18, 0x1 ;  /* 0x000000123a0aa211 */ /* 0x002fc800078808ff */
[----:B------:R-:W-:Y:S02]  /*1420*/  @!P2 LEA.HI.X R11, R58, R19, R59, 0x1, P4 ;  /* 0x000000133a0ba211 */ /* 0x000fe400020f0c3b */
[----:B------:R-:W-:Y:S02]  /*1430*/  ISETP.GE.AND P4, PT, R0, c[0x0][0x1d4], PT ;  /* 0x0000750000007a0c */ /* 0x000fe40003f86270 */
[----:B---3--:R-:W-:Y:S01]  /*1440*/  @!P2 SHF.R.S32.HI R3, RZ, 0x1f, R0 ;  /* 0x0000001fff03a819 */ /* 0x008fe20000011400 */
[----:B------:R1:W-:Y:S01]  /*1450*/  @!P2 LDGSTS.E.BYPASS.LTC128B.128 [R227+0x3100], [R10.64], !P1 ;  /* 0x031000000ae3afae */ /* 0x0003e2000c901d52 */
[C---:B----4-:R-:W-:Y:S01]  /*1460*/  @P0 LEA R12, P1, R8.reuse, c[0x0][0x1c8], 0x1 ;  /* 0x00007200080c0a11 */ /* 0x050fe200078208ff */
[----:B------:R-:W-:Y:S01]  /*1470*/  IMAD.U32 R2, RZ, RZ, UR7 ;  /* 0x00000007ff027e24 */ /* 0x000fe2000f8e00ff */
[----:B------:R-:W-:Y:S02]  /*1480*/  @!P2 LEA.HI R3, R3, R0, RZ, 0x3 ;  /* 0x000000000303a211 */ /* 0x000fe400078f18ff */
[----:B------:R-:W-:-:S02]  /*1490*/  @P0 LEA.HI.X R13, R8, c[0x0][0x1cc], R9, 0x1, P1 ;  /* 0x00007300080d0a11 */ /* 0x000fc400008f0c09 */
[----:B------:R-:W-:Y:S02]  /*14a0*/  @!P2 LOP3.LUT R3, R3, 0xfffffff8, RZ, 0xc0, !PT ;  /* 0xfffffff80303a812 */ /* 0x000fe400078ec0ff */
[----:B------:R-:W-:-:S03]  /*14b0*/  ISETP.GE.AND P1, PT, R4, 0x61, PT ;  /* 0x000000610400780c */ /* 0x000fc60003f26270 */
[----:B------:R-:W-:-:S04]  /*14c0*/  @!P2 IMAD.WIDE R18, R3, 0x2, R18 ;  /* 0x000000020312a825 */ /* 0x000fc800078e0212 */
[----:B------:R-:W-:Y:S01]  /*14d0*/  IMAD.U32 R3, RZ, RZ, UR6 ;  /* 0x00000006ff037e24 */ /* 0x000fe2000f8e00ff */
[----:B------:R2:W-:Y:S01]  /*14e0*/  @!P2 LDGSTS.E.BYPASS.LTC128B.128 [R227+0x7100], [R18.64], !P6 ;  /* 0x0710000012e3afae */ /* 0x0005e2000f101d52 */
[C---:B------:R-:W-:Y:S02]  /*14f0*/  ISETP.GE.AND P6, PT, R4.reuse, 0x21, PT ;  /* 0x000000210400780c */ /* 0x040fe40003fc6270 */
[----:B------:R-:W-:Y:S01]  /*1500*/  ISETP.GE.AND P2, PT, R4, 0x41, PT ;  /* 0x000000410400780c */ /* 0x000fe20003f46270 */
[----:B------:R-:W0:Y:S01]  /*1510*/  LDGDEPBAR ;  /* 0x00000000000079af */ /* 0x000e220000000000 */
[----:B------:R-:W-:Y:S01]  /*1520*/  VOTEU.ANY UP0, P1 ;  /* 0x00000000003f7886 */ /* 0x000fe20000800100 */
[----:B------:R-:W-:Y:S02]  /*1530*/  IMAD.SHL.U32 R4, R226, 0x8, RZ ;  /* 0x00000008e2047824 */ /* 0x000fe400078e00ff */
[----:B------:R3:W-:Y:S01]  /*1540*/  @P0 LDGSTS.E.BYPASS.LTC128B.128 [R227+0x8100], [R12.64], !P5 ;  /* 0x081000000ce30fae */ /* 0x0007e2000e901d52 */
[----:B-1----:R-:W-:Y:S01]  /*1550*/  SHF.R.S32.HI R11, RZ, 0x1f, R6 ;  /* 0x0000001fff0b7819 */ /* 0x002fe20000011406 */
[----:B------:R-:W-:-:S02]  /*1560*/  @UP0 UIMAD UR4, UR7, 0x60, URZ ;  /* 0x00000060070408a4 */ /* 0x000fc4000f8e023f */
[----:B------:R3:W-:Y:S01]  /*1570*/  @P0 LDGSTS.E.BYPASS.LTC128B.128 [R227+0xc100], [R12.64+0x80], !P4 ;  /* 0x0c1000800ce30fae */ /* 0x0007e2000e101d52 */
[----:B------:R-:W-:Y:S02]  /*1580*/  LEA.HI R0, R11, R6, RZ, 0x3 ;  /* 0x000000060b007211 */ /* 0x000fe400078f18ff */
[----:B------:R-:W-:Y:S02]  /*1590*/  @P6 LEA R5, P0, R5, R8, 0x5 ;  /* 0x0000000805056211 */ /* 0x000fe400078028ff */
[----:B------:R-:W-:Y:S02]  /*15a0*/  LOP3.LUT R7, R0, 0xfffffff8, RZ, 0xc0, !PT ;  /* 0xfffffff800077812 */ /* 0x000fe400078ec0ff */
[----:B------:R-:W-:Y:S02]  /*15b0*/  @P6 LEA.HI.X R2, R3, R9, R2, 0x5, P0 ;  /* 0x0000000903026211 */ /* 0x000fe400000f2c02 */
[----:B------:R-:W-:Y:S01]  /*15c0*/  @P6 LEA R10, P0, R5, c[0x0][0x1c8], 0x1 ;  /* 0x00007200050a6a11 */ /* 0x000fe200078008ff */
[----:B------:R-:W-:-:S03]  /*15d0*/  IMAD.IADD R6, R6, 0x1, -R7 ;  /* 0x0000000106067824 */ /* 0x000fc600078e0a07 */
[----:B------:R-:W-:Y:S01]  /*15e0*/  @P6 LEA.HI.X R11, R5, c[0x0][0x1cc], R2, 0x1, P0 ;  /* 0x00007300050b6a11 */ /* 0x000fe200000f0c02 */
[----:B------:R-:W-:Y:S01]  /*15f0*/  IMAD.SHL.U32 R5, R6, 0x40, RZ ;  /* 0x0000004006057824 */ /* 0x000fe200078e00ff */
[----:B------:R-:W-:-:S03]  /*1600*/  @P2 IADD3 R2, P0, R8, UR12, RZ ;  /* 0x0000000c08022c10 */ /* 0x000fc6000ff1e0ff */
[----:B------:R1:W-:Y:S01]  /*1610*/  @P6 LDGSTS.E.BYPASS.LTC128B.128 [R227+0x9100], [R10.64], !P5 ;  /* 0x091000000ae36fae */ /* 0x0003e2000e901d52 */
[----:B------:R-:W-:Y:S01]  /*1620*/  @P2 IADD3.X R7, R9, UR9, RZ, P0, !PT ;  /* 0x0000000909072c10 */ /* 0x000fe200087fe4ff */
[----:B------:R-:W-:Y:S01]  /*1630*/  @P1 IMAD.WIDE.U32 R8, R3, 0x60, R8 ;  /* 0x0000006003081825 */ /* 0x000fe200078e0008 */
[----:B------:R-:W-:Y:S01]  /*1640*/  LOP3.LUT R5, R5, 0x1c0, RZ, 0xc0, !PT ;  /* 0x000001c005057812 */ /* 0x000fe200078ec0ff */
[----:B------:R1:W-:Y:S03]  /*1650*/  @P6 LDGSTS.E.BYPASS.LTC128B.128 [R227+0xd100], [R10.64+0x80], !P4 ;  /* 0x0d1000800ae36fae */ /* 0x0003e6000e101d52 */
[----:B------:R-:W-:Y:S01]  /*1660*/  @P1 IADD3 R3, R9, UR4, RZ ;  /* 0x0000000409031c10 */ /* 0x000fe2000fffe0ff */
[C---:B------:R-:W-:Y:S01]  /*1670*/  IMAD.SHL.U32 R9, R57.reuse, 0x8, RZ ;  /* 0x0000000839097824 */ /* 0x040fe200078e00ff */
[C---:B---3--:R-:W-:Y:S01]  /*1680*/  @P2 LEA R12, P0, R2.reuse, c[0x0][0x1c8], 0x1 ;  /* 0x00007200020c2a11 */ /* 0x048fe200078008ff */
[----:B------:R-:W-:Y:S01]  /*1690*/  ULDC.64 UR4, c[0x0][0x208] ;  /* 0x0000820000047ab9 */ /* 0x000fe20000000a00 */
[----:B------:R-:W-:Y:S01]  /*16a0*/  IADD3 R57, -R57, UR17, RZ ;  /* 0x0000001139397c10 */ /* 0x000fe2000fffe1ff */
[----:B------:R-:W-:Y:S01]  /*16b0*/  UIMAD UR10, UR10, UR4, URZ ;  /* 0x000000040a0a72a4 */ /* 0x000fe2000f8e023f */
[----:B------:R-:W-:Y:S01]  /*16c0*/  @P2 LEA.HI.X R13, R2, c[0x0][0x1cc], R7, 0x1, P0 ;  /* 0x00007300020d2a11 */ /* 0x000fe200000f0c07 */
[----:B------:R-:W-:Y:S01]  /*16d0*/  IMAD.SHL.U32 R7, R0, 0x40, RZ ;  /* 0x0000004000077824 */ /* 0x000fe200078e00ff */
[----:B------:R-:W-:Y:S01]  /*16e0*/  LOP3.LUT R2, R5, 0x8, R4, 0xf8, !PT ;  /* 0x0000000805027812 */ /* 0x000fe200078ef804 */
[----:B------:R-:W-:Y:S01]  /*16f0*/  UIMAD.WIDE.U32 UR14, UR20, UR4, URZ ;  /* 0x00000004140e72a5 */ /* 0x000fe2000f8e003f */
[----:B------:R-:W-:Y:S01]  /*1700*/  SHF.R.U32.HI R5, RZ, 0x3, R5 ;  /* 0x00000003ff057819 */ /* 0x000fe20000011605 */
[----:B------:R5:W-:Y:S01]  /*1710*/  @P2 LDGSTS.E.BYPASS.LTC128B.128 [R227+0xa100], [R12.64], !P5 ;  /* 0x0a1000000ce32fae */ /* 0x000be2000e901d52 */
[----:B------:R-:W-:Y:S01]  /*1720*/  @P1 LEA R4, P0, R8, c[0x0][0x1c8], 0x1 ;  /* 0x0000720008041a11 */ /* 0x000fe200078008ff */
[----:B------:R-:W-:Y:S01]  /*1730*/  UIMAD UR10, UR20, UR5, UR10 ;  /* 0x00000005140a72a4 */ /* 0x000fe2000f8e020a */
[----:B------:R-:W-:Y:S01]  /*1740*/  LOP3.LUT R2, R2, R5, RZ, 0x3c, !PT ;  /* 0x0000000502027212 */ /* 0x000fe200078e3cff */
[----:B------:R5:W-:Y:S01]  /*1750*/  @P2 LDGSTS.E.BYPASS.LTC128B.128 [R227+0xe100], [R12.64+0x80], !P4 ;  /* 0x0e1000800ce32fae */ /* 0x000be2000e101d52 */
[----:B------:R-:W-:Y:S01]  /*1760*/  @P1 LEA.HI.X R5, R8, c[0x0][0x1cc], R3, 0x1, P0 ;  /* 0x0000730008051a11 */ /* 0x000fe200000f0c03 */
[----:B------:R-:W-:Y:S01]  /*1770*/  IMAD.SHL.U32 R3, R56, 0x40, RZ ;  /* 0x0000004038037824 */ /* 0x000fe200078e00ff */
[----:B------:R-:W-:Y:S01]  /*1780*/  LOP3.LUT R2, R2, 0xfffffe00, R7, 0xf8, !PT ;  /* 0xfffffe0002027812 */ /* 0x000fe200078ef807 */
[----:B------:R-:W-:-:S02]  /*1790*/  UIADD3 UR10, UR15, UR10, URZ ;  /* 0x0000000a0f0a7290 */ /* 0x000fc4000fffe03f */
[----:B------:R3:W-:Y:S01]  /*17a0*/  @P1 LDGSTS.E.BYPASS.LTC128B.128 [R227+0xb100], [R4.64], !P5 ;  /* 0x0b10000004e31fae */ /* 0x0007e2000e901d52 */
[----:B------:R-:W-:Y:S01]  /*17b0*/  LOP3.LUT R0, R3, 0x1c0, RZ, 0xc0, !PT ;  /* 0x000001c003007812 */ /* 0x000fe200078ec0ff */
[----:B------:R-:W-:Y:S02]  /*17c0*/  IMAD R7, R39, 0x400, R2 ;  /* 0x0000040027077824 */ /* 0x000fe400078e0202 */
[----:B------:R3:W-:Y:S01]  /*17d0*/  @P1 LDGSTS.E.BYPASS.LTC128B.128 [R227+0xf100], [R4.64+0x80], !P4 ;  /* 0x0f10008004e31fae */ /* 0x0007e2000e101d52 */
[----:B------:R-:W-:Y:S01]  /*17e0*/  R2P PR, R6, 0x6 ;  /* 0x0000000606007804 */ /* 0x000fe20000000000 */
[----:B------:R-:W-:Y:S01]  /*17f0*/  IMAD.MOV.U32 R3, RZ, RZ, 0x20 ;  /* 0x00000020ff037424 */ /* 0x000fe200078e00ff */
[----:B------:R-:W-:Y:S01]  /*1800*/  LOP3.LUT R9, R0, 0x8, R9, 0xf8, !PT ;  /* 0x0000000800097812 */ /* 0x000fe200078ef809 */
[----:B------:R-:W0:Y:S01]  /*1810*/  LDGDEPBAR ;  /* 0x00000000000079af */ /* 0x000e220000000000 */
[----:B------:R-:W-:Y:S02]  /*1820*/  SHF.R.U32.HI R0, RZ, 0x3, R0 ;  /* 0x00000003ff007819 */ /* 0x000fe40000011600 */
[----:B------:R-:W-:-:S02]  /*1830*/  SEL R3, R3, 0xffffffe0, !P2 ;  /* 0xffffffe003037807 */ /* 0x000fc40005000000 */
[----:B------:R-:W-:Y:S02]  /*1840*/  LOP3.LUT R9, R9, R0, RZ, 0x3c, !PT ;  /* 0x0000000009097212 */ /* 0x000fe400078e3cff */
[----:B------:R-:W-:Y:S02]  /*1850*/  LOP3.LUT P0, RZ, R56, 0x2, RZ, 0xc0, !PT ;  /* 0x0000000238ff7812 */ /* 0x000fe4000780c0ff */
[----:B------:R-:W-:Y:S01]  /*1860*/  ISETP.LT.OR P6, PT, R57, 0x1, P5 ;  /* 0x000000013900780c */ /* 0x000fe20002fc1670 */
[----:B------:R-:W-:-:S04]  /*1870*/  IMAD R226, R226, 0x200, R9 ;  /* 0x00000200e2e27824 */ /* 0x000fc800078e0209 */
[----:B------:R-:W-:-:S05]  /*1880*/  IMAD.SHL.U32 R226, R226, 0x2, RZ ;  /* 0x00000002e2e27824 */ /* 0x000fca00078e00ff */
[----:B------:R-:W-:Y:S01]  /*1890*/  IADD3 R225, R226, 0x8120, RZ ;  /* 0x00008120e2e17810 */ /* 0x000fe20007ffe0ff */
[----:B---3--:R-:W-:Y:S01]  /*18a0*/  IMAD.MOV.U32 R5, RZ, RZ, 0x10 ;  /* 0x00000010ff057424 */ /* 0x008fe200078e00ff */
[----:B------:R-:W-:-:S04]  /*18b0*/  DEPBAR.LE SB0, 0x1 ;  /* 0x000080400000791a */ /* 0x000fc80000000000 */
[----:B------:R-:W-:Y:S02]  /*18c0*/  SEL R5, R5, 0xfffffff0, !P1 ;  /* 0xfffffff005057807 */ /* 0x000fe40004800000 */
[C---:B------:R-:W-:Y:S01]  /*18d0*/  LEA R4, R7.reuse, 0x100, 0x1 ;  /* 0x0000010007047811 */ /* 0x040fe200078e08ff */
[----:B------:R-:W-:Y:S01]  /*18e0*/  IMAD.SHL.U32 R7, R7, 0x2, RZ ;  /* 0x0000000207077824 */ /* 0x000fe200078e00ff */
[----:B------:R-:W-:Y:S03]  /*18f0*/  BAR.SYNC.DEFER_BLOCKING 0x0 ;  /* 0x0000000000007b1d */ /* 0x000fe60000010000 */
[--C-:B------:R-:W-:Y:S02]  /*1900*/  IMAD R6, R5, 0x2, R4.reuse ;  /* 0x0000000205067824 */ /* 0x100fe400078e0204 */
        /* <DEDUP_REMOVED lines=11> */
[----:B---3--:R-:W-:-:S04]  /*19c0*/  IADD3 R6, R226, 0x8100, RZ ;  /* 0x00008100e2067810 */ /* 0x008fc80007ffe0ff */
[----:B------:R-:W-:Y:S01]  /*19d0*/  @P0 IADD3 R225, R6, -0x20, RZ ;  /* 0xffffffe006e10810 */ /* 0x000fe20007ffe0ff */
[----:B------:R-:W-:-:S03]  /*19e0*/  IMAD.WIDE.U32 R6, R55, c[0x0][0x208], R58 ;  /* 0x0000820037067a25 */ /* 0x000fc600078e003a */
[----:B------:R-:W-:Y:S01]  /*19f0*/  IADD3 R219, R225, 0x800, RZ ;  /* 0x00000800e1db7810 */ /* 0x000fe20007ffe0ff */
[----:B------:R-:W-:Y:S01]  /*1a00*/  IMAD.IADD R7, R7, 0x1, R60 ;  /* 0x0000000107077824 */ /* 0x000fe200078e023c */
[C---:B------:R-:W-:Y:S02]  /*1a10*/  IADD3 R218, R225.reuse, 0x1000, RZ ;  /* 0x00001000e1da7810 */ /* 0x040fe40007ffe0ff */
[C---:B------:R-:W-:Y:S02]  /*1a20*/  IADD3 R217, R225.reuse, 0x1800, RZ ;  /* 0x00001800e1d97810 */ /* 0x040fe40007ffe0ff */
[C---:B------:R-:W-:Y:S01]  /*1a30*/  IADD3 R216, R225.reuse, 0x2000, RZ ;  /* 0x00002000e1d87810 */ /* 0x040fe20007ffe0ff */
[C---:B----4-:R-:W-:Y:S01]  /*1a40*/  IMAD R0, R54.reuse, c[0x0][0x214], R53 ;  /* 0x0000850036007a24 */ /* 0x050fe200078e0235 */
[C---:B------:R-:W-:Y:S01]  /*1a50*/  IADD3 R215, R225.reuse, 0x2800, RZ ;  /* 0x00002800e1d77810 */ /* 0x040fe20007ffe0ff */
[----:B------:R-:W-:Y:S01]  /*1a60*/  IMAD.WIDE.U32 R54, R54, c[0x0][0x210], R6 ;  /* 0x0000840036367a25 */ /* 0x000fe200078e0006 */
[----:B------:R-:W-:Y:S01]  /*1a70*/  IADD3 R214, R225, 0x3000, RZ ;  /* 0x00003000e1d67810 */ /* 0x000fe20007ffe0ff */
[----:B------:R-:W-:-:S04]  /*1a80*/  DEPBAR.LE SB0, 0x0 ;  /* 0x000080000000791a */ /* 0x000fc80000000000 */
[----:B------:R-:W-:Y:S01]  /*1a90*/  BAR.SYNC.DEFER_BLOCKING 0x0 ;  /* 0x0000000000007b1d */ /* 0x000fe20000010000 */
[----:B------:R-:W-:Y:S01]  /*1aa0*/  IMAD.IADD R55, R55, 0x1, R0 ;  /* 0x0000000137377824 */ /* 0x000fe200078e0200 */
[C---:B------:R-:W-:Y:S01]  /*1ab0*/  IADD3 R213, R225.reuse, 0x3800, RZ ;  /* 0x00003800e1d57810 */ /* 0x040fe20007ffe0ff */
[----:B------:R-:W-:Y:S01]  /*1ac0*/  IMAD.U32 R6, RZ, RZ, UR14 ;  /* 0x0000000eff067e24 */ /* 0x000fe2000f8e00ff */
[C---:B------:R-:W-:Y:S01]  /*1ad0*/  IADD3 R211, R225.reuse, 0x4000, RZ ;  /* 0x00004000e1d37810 */ /* 0x040fe20007ffe0ff */
[----:B------:R-:W-:Y:S01]  /*1ae0*/  IMAD.WIDE.U32 R240, R240, c[0x0][0x218], R54 ;  /* 0x00008600f0f07a25 */ /* 0x000fe200078e0036 */
[----:B------:R-:W-:Y:S01]  /*1af0*/  UMOV UR14, 0x6 ;  /* 0x00000006000e7882 */ /* 0x000fe20000000000 */
[----:B------:R-:W-:Y:S01]  /*1b00*/  IADD3 R210, R225, 0x4800, RZ ;  /* 0x00004800e1d27810 */ /* 0x000fe20007ffe0ff */
[----:B------:R-:W-:Y:S01]  /*1b10*/  USHF.L.U64.HI UR14, UR4, UR14, UR5 ;  /* 0x0000000e040e7299 */ /* 0x000fe20008010205 */
[----:B------:R-:W-:Y:S01]  /*1b20*/  IMAD.U32 R7, RZ, RZ, UR15 ;  /* 0x0000000fff077e24 */ /* 0x000fe2000f8e00ff */
[----:B------:R-:W-:Y:S01]  /*1b30*/  LEA R7, P0, R6, R240, 0x7 ;  /* 0x000000f006077211 */ /* 0x000fe200078038ff */
[----:B------:R-:W-:Y:S01]  /*1b40*/  IMAD.IADD R235, R241, 0x1, R235 ;  /* 0x00000001f1eb7824 */ /* 0x000fe200078e02eb */
[----:B------:R-:W-:-:S02]  /*1b50*/  IADD3 R209, R225, 0x5000, RZ ;  /* 0x00005000e1d17810 */ /* 0x000fc40007ffe0ff */
[C---:B------:R-:W-:Y:S02]  /*1b60*/  IADD3 R208, R225.reuse, 0x5800, RZ ;  /* 0x00005800e1d07810 */ /* 0x040fe40007ffe0ff */
[C---:B------:R-:W-:Y:S02]  /*1b70*/  IADD3 R207, R225.reuse, 0x6000, RZ ;  /* 0x00006000e1cf7810 */ /* 0x040fe40007ffe0ff */
[C---:B------:R-:W-:Y:S02]  /*1b80*/  IADD3 R206, R225.reuse, 0x6800, RZ ;  /* 0x00006800e1ce7810 */ /* 0x040fe40007ffe0ff */
[C---:B------:R-:W-:Y:S02]  /*1b90*/  IADD3 R205, R225.reuse, 0x7000, RZ ;  /* 0x00007000e1cd7810 */ /* 0x040fe40007ffe0ff */
[----:B------:R-:W-:Y:S01]  /*1ba0*/  IADD3 R204, R225, 0x7800, RZ ;  /* 0x00007800e1cc7810 */ /* 0x000fe20007ffe0ff */
[----:B-1----:R-:W5:Y:S04]  /*1bb0*/  LDSM.16.M88.4 R8, [R226+0x9100] ;  /* 0x00910000e208783b */ /* 0x002f680000000200 */
[----:B------:R-:W-:Y:S04]  /*1bc0*/  LDSM.16.M88.4 R32, [R225+0x1000] ;  /* 0x00100000e120783b */ /* 0x000fe80000000200 */
[----:B------:R-:W1:Y:S04]  /*1bd0*/  LDSM.16.M88.4 R92, [R226+0xa100] ;  /* 0x00a10000e25c783b */ /* 0x000e680000000200 */
[----:B------:R-:W3:Y:S04]  /*1be0*/  LDSM.16.M88.4 R24, [R226+0x8100] ;  /* 0x00810000e218783b */ /* 0x000ee80000000200 */
[----:B--2---:R-:W2:Y:S04]  /*1bf0*/  LDSM.16.M88.4 R16, [R226+0x8900] ;  /* 0x00890000e210783b */ /* 0x004ea80000000200 */
[----:B------:R-:W4:Y:S04]  /*1c00*/  LDSM.16.M88.4 R100, [R226+0x9900] ;  /* 0x00990000e264783b */ /* 0x000f280000000200 */
[----:B------:R-:W-:Y:S04]  /*1c10*/  LDSM.16.M88.4 R48, [R225] ;  /* 0x00000000e130783b */ /* 0x000fe80000000200 */
[----:B------:R-:W-:Y:S04]  /*1c20*/  LDSM.16.M88.4 R44, [R225+0x800] ;  /* 0x00080000e12c783b */ /* 0x000fe80000000200 */
[----:B------:R-:W-:Y:S04]  /*1c30*/  LDSM.16.M88.4 R40, [R225+0x1800] ;  /* 0x00180000e128783b */ /* 0x000fe80000000200 */
[----:B------:R-:W-:Y:S01]  /*1c40*/  LDSM.16.M88.4 R76, [R226+0xb100] ;  /* 0x00b10000e24c783b */ /* 0x000fe20000000200 */
[C---:B-----5:R-:W-:Y:S03]  /*1c50*/  HMMA.16816.F32 R12, R140.reuse, R8, RZ ;  /* 0x000000088c0c723c */ /* 0x060fe600000018ff */
[----:B------:R-:W-:Y:S04]  /*1c60*/  LDSM.16.M88.4 R68, [R226+0xb900] ;  /* 0x00b90000e244783b */ /* 0x000fe80000000200 */
[----:B------:R-:W-:Y:S01]  /*1c70*/  LDSM.16.M88.4 R84, [R226+0xa900] ;  /* 0x00a90000e254783b */ /* 0x000fe20000000200 */
[C---:B------:R-:W-:Y:S03]  /*1c80*/  HMMA.16816.F32 R8, R140.reuse, R10, RZ ;  /* 0x0000000a8c08723c */ /* 0x040fe600000018ff */
[----:B------:R-:W-:Y:S05]  /*1c90*/  LDSM.16.M88.4 R52, [R225+0x2800] ;  /* 0x00280000e134783b */ /* 0x000fea0000000200 */
[----:B-1----:R-:W-:Y:S08]  /*1ca0*/  HMMA.16816.F32 R96, R140, R92, RZ ;  /* 0x0000005c8c60723c */ /* 0x002ff000000018ff */
[C---:B------:R-:W-:Y:S08]  /*1cb0*/  HMMA.16816.F32 R12, R168.reuse, R32, R12 ;  /* 0x00000020a80c723c */ /* 0x040ff0000000180c */
[----:B------:R-:W-:Y:S01]  /*1cc0*/  HMMA.16816.F32 R8, R168, R34, R8 ;  /* 0x00000022a808723c */ /* 0x000fe20000001808 */
[----:B------:R-:W1:Y:S07]  /*1cd0*/  LDSM.16.M88.4 R32, [R225+0x2000] ;  /* 0x00200000e120783b */ /* 0x000e6e0000000200 */
[C---:B---3--:R-:W-:Y:S08]  /*1ce0*/  HMMA.16816.F32 R28, R140.reuse, R24, RZ ;  /* 0x000000188c1c723c */ /* 0x048ff000000018ff */
[C---:B------:R-:W-:Y:S08]  /*1cf0*/  HMMA.16816.F32 R24, R140.reuse, R26, RZ ;  /* 0x0000001a8c18723c */ /* 0x040ff000000018ff */
[C---:B--2---:R-:W-:Y:S08]  /*1d00*/  HMMA.16816.F32 R20, R140.reuse, R16, RZ ;  /* 0x000000108c14723c */ /* 0x044ff000000018ff */
[C---:B------:R-:W-:Y:S08]  /*1d10*/  HMMA.16816.F32 R16, R140.reuse, R18, RZ ;  /* 0x000000128c10723c */ /* 0x040ff000000018ff */
[C---:B----4-:R-:W-:Y:S08]  /*1d20*/  HMMA.16816.F32 R104, R140.reuse, R100, RZ ;  /* 0x000000648c68723c */ /* 0x050ff000000018ff */
[C---:B------:R-:W-:Y:S08]  /*1d30*/  HMMA.16816.F32 R100, R140.reuse, R102, RZ ;  /* 0x000000668c64723c */ /* 0x040ff000000018ff */
[----:B------:R-:W-:Y:S08]  /*1d40*/  HMMA.16816.F32 R92, R140, R94, RZ ;  /* 0x0000005e8c5c723c */ /* 0x000ff000000018ff */
[C---:B-1----:R-:W-:Y:S07]  /*1d50*/  HMMA.16816.F32 R96, R168.reuse, R32, R96 ;  /* 0x00000020a860723c */ /* 0x042fee0000001860 */
[----:B------:R-:W-:Y:S01]  /*1d60*/  IMAD.U32 R33, RZ, RZ, UR10 ;  /* 0x0000000aff217e24 */ /* 0x000fe2000f8e00ff */
[----:B------:R-:W-:Y:S01]  /*1d70*/  USHF.L.U32 UR10, UR4, 0x6, URZ ;  /* 0x00000006040a7899 */ /* 0x000fe2000800063f */
[----:B------:R-:W-:Y:S03]  /*1d80*/  HMMA.16816.F32 R28, R168, R48, R28 ;  /* 0x00000030a81c723c */ /* 0x000fe6000000181c */
[----:B------:R-:W-:Y:S01]  /*1d90*/  LEA.HI.X R0, R6, R235, R33, 0x7, P0 ;  /* 0x000000eb06007211 */ /* 0x000fe200000f3c21 */
[----:B------:R-:W-:-:S03]  /*1da0*/  UIADD3 UR16, UP0, UR10, 0x80, URZ ;  /* 0x000000800a107890 */ /* 0x000fc6000ff1e03f */
[C---:B------:R-:W-:Y:S01]  /*1db0*/  LEA R48, P0, R7.reuse, c[0x0][0x1f8], 0x1 ;  /* 0x00007e0007307a11 */ /* 0x040fe200078008ff */
[C---:B------:R-:W-:Y:S01]  /*1dc0*/  HMMA.16816.F32 R24, R168.reuse, R50, R24 ;  /* 0x00000032a818723c */ /* 0x040fe20000001818 */
[----:B------:R-:W-:Y:S02]  /*1dd0*/  UIADD3.X UR15, URZ, UR14, URZ, UP0, !UPT ;  /* 0x0000000e3f0f7290 */ /* 0x000fe400087fe43f */
[----:B------:R-:W-:Y:S01]  /*1de0*/  LEA.HI.X R49, R7, c[0x0][0x1fc], R0, 0x1, P0 ;  /* 0x00007f0007317a11 */ /* 0x000fe200000f0c00 */
[----:B------:R-:W-:Y:S01]  /*1df0*/  IMAD.MOV.U32 R0, RZ, RZ, 0x40 ;  /* 0x00000040ff007424 */ /* 0x000fe200078e00ff */
[----:B------:R-:W-:Y:S02]  /*1e00*/  UISETP.GE.AND UP0, UPT, UR25, 0x2, UPT ;  /* 0x000000021900788c */ /* 0x000fe4000bf06270 */
[----:B------:R-:W-:Y:S01]  /*1e10*/  IADD3 R50, P2, R48, UR10, RZ ;  /* 0x0000000a30327c10 */ /* 0x000fe2000ff5e0ff */
[----:B------:R-:W-:Y:S03]  /*1e20*/  HMMA.16816.F32 R16, R168, R46, R16 ;  /* 0x0000002ea810723c */ /* 0x000fe60000001810 */
[----:B------:R-:W-:-:S02]  /*1e30*/  IADD3.X R51, R49, UR14, RZ, P2, !PT ;  /* 0x0000000e31337c10 */ /* 0x000fc400097fe4ff */
[----:B------:R-:W-:Y:S02]  /*1e40*/  ISETP.LT.OR P2, PT, R57, 0x1, P4 ;  /* 0x000000013900780c */ /* 0x000fe40002741670 */
[----:B------:R-:W-:Y:S01]  /*1e50*/  IMAD.U32 R47, RZ, RZ, UR10 ;  /* 0x0000000aff2f7e24 */ /* 0x000fe2000f8e00ff */
[----:B------:R-:W-:Y:S04]  /*1e60*/  HMMA.16816.F32 R20, R168, R44, R20 ;  /* 0x0000002ca814723c */ /* 0x000fe80000001814 */
[----:B------:R-:W-:-:S04]  /*1e70*/  IADD3 R46, P1, P0, R47, 0x80, R48 ;  /* 0x000000802f2e7810 */ /* 0x000fc8000783e030 */
[----:B------:R-:W-:Y:S01]  /*1e80*/  IADD3.X R47, RZ, UR14, R49, P1, P0 ;  /* 0x0000000eff2f7c10 */ /* 0x000fe20008fe0431 */
[C---:B------:R-:W-:Y:S01]  /*1e90*/  HMMA.16816.F32 R104, R168.reuse, R40, R104 ;  /* 0x00000028a868723c */ /* 0x040fe20000001868 */
[C---:B------:R-:W-:Y:S02]  /*1ea0*/  IADD3 R44, P0, R50.reuse, UR10, RZ ;  /* 0x0000000a322c7c10 */ /* 0x040fe4000ff1e0ff */
[----:B------:R-:W-:Y:S02]  /*1eb0*/  ISETP.LT.OR P1, PT, R57, 0x21, P5 ;  /* 0x000000213900780c */ /* 0x000fe40002f21670 */
[C---:B------:R-:W-:Y:S02]  /*1ec0*/  IADD3.X R45, R51.reuse, UR14, RZ, P0, !PT ;  /* 0x0000000e332d7c10 */ /* 0x040fe400087fe4ff */
[----:B------:R-:W-:Y:S01]  /*1ed0*/  IADD3 R6, P0, R50, UR16, RZ ;  /* 0x0000001032067c10 */ /* 0x000fe2000ff1e0ff */
[----:B------:R-:W-:Y:S01]  /*1ee0*/  HMMA.16816.F32 R100, R168, R42, R100 ;  /* 0x0000002aa864723c */ /* 0x000fe20000001864 */
[----:B------:R-:W1:Y:S02]  /*1ef0*/  LDSM.16.M88.4 R40, [R225+0x3000] ;  /* 0x00300000e128783b */ /* 0x000e640000000200 */
[----:B------:R-:W-:-:S02]  /*1f00*/  IADD3.X R7, R51, UR15, RZ, P0, !PT ;  /* 0x0000000f33077c10 */ /* 0x000fc400087fe4ff */
[----:B------:R-:W-:-:S03]  /*1f10*/  IADD3 R60, P0, R44, UR10, RZ ;  /* 0x0000000a2c3c7c10 */ /* 0x000fc6000ff1e0ff */
[----:B------:R-:W-:Y:S01]  /*1f20*/  HMMA.16816.F32 R92, R168, R34, R92 ;  /* 0x00000022a85c723c */ /* 0x000fe2000000185c */
[----:B------:R-:W2:Y:S01]  /*1f30*/  LDSM.16.M88.4 R32, [R225+0x3800] ;  /* 0x00380000e120783b */ /* 0x000ea20000000200 */
[----:B------:R-:W-:Y:S02]  /*1f40*/  IADD3.X R61, R45, UR14, RZ, P0, !PT ;  /* 0x0000000e2d3d7c10 */ /* 0x000fe400087fe4ff */
[----:B------:R-:W-:Y:S01]  /*1f50*/  IADD3 R58, P0, R44, UR16, RZ ;  /* 0x000000102c3a7c10 */ /* 0x000fe2000ff1e0ff */
[----:B------:R-:W-:Y:S01]  /*1f60*/  @!PT LDS RZ, [RZ] ;  /* 0x00000000fffff984 */ /* 0x000fe20000000800 */
[----:B------:R-:W-:Y:S01]  /*1f70*/  @!PT LDS RZ, [RZ] ;  /* 0x00000000fffff984 */ /* 0x000fe20000000800 */
[----:B------:R-:W-:Y:S01]  /*1f80*/  @!PT LDS RZ, [RZ] ;  /* 0x00000000fffff984 */ /* 0x000fe20000000800 */
[----:B------:R3:W-:Y:S01]  /*1f90*/  LDGSTS.E.BYPASS.LTC128B.128 [R227+0x100], [R48.64], !P6 ;  /* 0x0010000030e37fae */ /* 0x0007e2000f101d52 */
[C---:B------:R-:W-:Y:S02]  /*1fa0*/  ISETP.LT.OR P6, PT, R57.reuse, 0x21, P4 ;  /* 0x000000213900780c */ /* 0x040fe400027c1670 */
[----:B------:R-:W-:Y:S01]  /*1fb0*/  HMMA.16816.F32 R80, R140, R76, RZ ;  /* 0x0000004c8c50723c */ /* 0x000fe200000018ff */
[----:B------:R3:W-:Y:S01]  /*1fc0*/  LDGSTS.E.BYPASS.LTC128B.128 [R227+0x4100], [R48.64+0x80], !P2 ;  /* 0x0410008030e37fae */ /* 0x0007e2000d101d52 */
[----:B------:R-:W-:-:S02]  /*1fd0*/  ISETP.LT.OR P2, PT, R57, 0x41, P5 ;  /* 0x000000413900780c */ /* 0x000fc40002f41670 */
[----:B------:R-:W-:Y:S01]  /*1fe0*/  IADD3.X R59, R45, UR15, RZ, P0, !PT ;  /* 0x0000000f2d3b7c10 */ /* 0x000fe200087fe4ff */
[----:B------:R3:W-:Y:S01]  /*1ff0*/  LDGSTS.E.BYPASS.LTC128B.128 [R227+0x1100], [R50.64], !P1 ;  /* 0x0110000032e37fae */ /* 0x0007e2000c901d52 */
[C---:B------:R-:W-:Y:S02]  /*2000*/  ISETP.LT.OR P0, PT, R57.reuse, 0x61, P5 ;  /* 0x000000613900780c */ /* 0x040fe40002f01670 */
[C---:B------:R-:W-:Y:S01]  /*2010*/  HMMA.16816.F32 R72, R140.reuse, R68, RZ ;  /* 0x000000448c48723c */ /* 0x040fe200000018ff */
[----:B------:R-:W-:Y:S02]  /*2020*/  LOP3.LUT P1, RZ, R56, 0x4, RZ, 0xc0, !PT ;  /* 0x0000000438ff7812 */ /* 0x000fe4000782c0ff */
[----:B------:R4:W-:Y:S01]  /*2030*/  LDGSTS.E.BYPASS.LTC128B.128 [R227+0x5100], [R46.64], !P6 ;  /* 0x051000002ee37fae */ /* 0x0009e2000f101d52 */
[C---:B------:R-:W-:Y:S02]  /*2040*/  ISETP.LT.OR P6, PT, R57.reuse, 0x41, P4 ;  /* 0x000000413900780c */ /* 0x040fe400027c1670 */
[----:B------:R-:W-:Y:S01]  /*2050*/  SEL R0, R0, 0xffffffc0, !P1 ;  /* 0xffffffc000007807 */ /* 0x000fe20004800000 */
[----:B------:R4:W-:Y:S01]  /*2060*/  LDGSTS.E.BYPASS.LTC128B.128 [R227+0x2100], [R44.64], !P2 ;  /* 0x021000002ce37fae */ /* 0x0009e2000d101d52 */
[----:B------:R-:W-:Y:S01]  /*2070*/  HMMA.16816.F32 R76, R140, R78, RZ ;  /* 0x0000004e8c4c723c */ /* 0x000fe200000018ff */
[----:B------:R-:W-:-:S02]  /*2080*/  ISETP.LT.OR P2, PT, R57, 0x61, P4 ;  /* 0x000000613900780c */ /* 0x000fc40002741670 */
[----:B------:R-:W-:Y:S02]  /*2090*/  IMAD.IADD R223, R226, 0x1, R0 ;  /* 0x00000001e2df7824 */ /* 0x000fe400078e0200 */
[----:B------:R-:W-:-:S03]  /*20a0*/  IMAD.IADD R212, R0, 0x1, R225 ;  /* 0x0000000100d47824 */ /* 0x000fc600078e02e1 */
[C---:B------:R-:W-:Y:S01]  /*20b0*/  HMMA.16816.F32 R68, R140.reuse, R70, RZ ;  /* 0x000000468c44723c */ /* 0x040fe200000018ff */
[----:B------:R2:W-:Y:S04]  /*20c0*/  LDGSTS.E.BYPASS.LTC128B.128 [R227+0x6100], [R6.64], !P6 ;  /* 0x0610000006e37fae */ /* 0x0005e8000f101d52 */
[----:B------:R5:W-:Y:S01]  /*20d0*/  LDGSTS.E.BYPASS.LTC128B.128 [R227+0x3100], [R60.64], !P0 ;  /* 0x031000003ce37fae */ /* 0x000be2000c101d52 */
[----:B------:R-:W-:Y:S02]  /*20e0*/  PLOP3.LUT P0, PT, PT, PT, UP0, 0x80, 0x0 ;  /* 0x000000000000781c */ /* 0x000fe40003f0f008 */
[C---:B------:R-:W-:Y:S01]  /*20f0*/  HMMA.16816.F32 R88, R140.reuse, R84, RZ ;  /* 0x000000548c58723c */ /* 0x040fe200000018ff */
[----:B------:R2:W-:Y:S04]  /*2100*/  LDGSTS.E.BYPASS.LTC128B.128 [R227+0x7100], [R58.64], !P2 ;  /* 0x071000003ae37fae */ /* 0x0005e8000d101d52 */
[----:B---3--:R-:W3:Y:S03]  /*2110*/  LDSM.16.M88.4 R48, [R223+0x8100] ;  /* 0x00810000df30783b */ /* 0x008ee60000000200 */
[----:B------:R-:W-:Y:S01]  /*2120*/  HMMA.16816.F32 R84, R140, R86, RZ ;  /* 0x000000568c54723c */ /* 0x000fe200000018ff */
[----:B------:R-:W-:Y:S04]  /*2130*/  LDSM.16.M88.4 R116, [R226+0xf100] ;  /* 0x00f10000e274783b */ /* 0x000fe80000000200 */
[----:B----4-:R-:W4:Y:S03]  /*2140*/  LDSM.16.M88.4 R44, [R223+0x8900] ;  /* 0x00890000df2c783b */ /* 0x010f260000000200 */
[C---:B-1----:R-:W-:Y:S01]  /*2150*/  HMMA.16816.F32 R80, R168.reuse, R40, R80 ;  /* 0x00000028a850723c */ /* 0x042fe20000001850 */
[----:B------:R-:W-:Y:S04]  /*2160*/  LDSM.16.M88.4 R112, [R226+0xf900] ;  /* 0x00f90000e270783b */ /* 0x000fe80000000200 */
[----:B------:R-:W-:Y:S03]  /*2170*/  LDSM.16.M88.4 R108, [R225+0x4000] ;  /* 0x00400000e16c783b */ /* 0x000fe60000000200 */
[C---:B------:R-:W-:Y:S01]  /*2180*/  HMMA.16816.F32 R76, R168.reuse, R42, R76 ;  /* 0x0000002aa84c723c */ /* 0x040fe2000000184c */
[----:B------:R-:W1:Y:S04]  /*2190*/  LDSM.16.M88.4 R40, [R223+0x9900] ;  /* 0x00990000df28783b */ /* 0x000e680000000200 */
[----:B------:R-:W-:Y:S03]  /*21a0*/  LDSM.16.M88.4 R64, [R225+0x5800] ;  /* 0x00580000e140783b */ /* 0x000fe60000000200 */
[C---:B--2---:R-:W-:Y:S01]  /*21b0*/  HMMA.16816.F32 R72, R168.reuse, R32, R72 ;  /* 0x00000020a848723c */ /* 0x044fe20000001848 */
[----:B-----5:R-:W-:Y:S04]  /*21c0*/  LDSM.16.M88.4 R60, [R225+0x6000] ;  /* 0x00600000e13c783b */ /* 0x020fe80000000200 */
[----:B------:R-:W-:Y:S03]  /*21d0*/  LDSM.16.M88.4 R56, [R225+0x6800] ;  /* 0x00680000e138783b */ /* 0x000fe60000000200 */
[C---:B------:R-:W-:Y:S01]  /*21e0*/  HMMA.16816.F32 R68, R168.reuse, R34, R68 ;  /* 0x00000022a844723c */ /* 0x040fe20000001844 */
[----:B------:R-:W2:Y:S04]  /*21f0*/  LDSM.16.M88.4 R32, [R223+0xa100] ;  /* 0x00a10000df20783b */ /* 0x000ea80000000200 */
[----:B------:R-:W-:Y:S03]  /*2200*/  LDSM.16.M88.4 R124, [R223+0xd900] ;  /* 0x00d90000df7c783b */ /* 0x000fe60000000200 */
[C---:B------:R-:W-:Y:S01]  /*2210*/  HMMA.16816.F32 R88, R168.reuse, R52, R88 ;  /* 0x00000034a858723c */ /* 0x040fe20000001858 */
[----:B------:R-:W-:Y:S04]  /*2220*/  LDSM.16.M88.4 R120, [R223+0xe100] ;  /* 0x00e10000df78783b */ /* 0x000fe80000000200 */
[----:B------:R-:W0:Y:S03]  /*2230*/  LDGDEPBAR ;  /* 0x00000000000079af */ /* 0x000e260000000000 */
[----:B------:R-:W-:Y:S01]  /*2240*/  HMMA.16816.F32 R84, R168, R54, R84 ;  /* 0x00000036a854723c */ /* 0x000fe20000001854 */
[----:B------:R-:W5:Y:S07]  /*2250*/  LDSM.16.M88.4 R52, [R223+0x9100] ;  /* 0x00910000df34783b */ /* 0x000f6e0000000200 */
        /* <DEDUP_REMOVED lines=8> */
[----:B------:R-:W1:Y:S07]  /*22e0*/  LDSM.16.M88.4 R40, [R212] ;  /* 0x00000000d428783b */ /* 0x000e6e0000000200 */
[C---:B--2---:R-:W-:Y:S08]  /*22f0*/  HMMA.16816.F32 R96, R172.reuse, R32, R96 ;  /* 0x00000020ac60723c */ /* 0x044ff00000001860 */
        /* <DEDUP_REMOVED lines=8> */
[C---:B----4-:R-:W-:Y:S08]  /*2380*/  HMMA.16816.F32 R80, R172.reuse, R44, R80 ;  /* 0x0000002cac50723c */ /* 0x050ff00000001850 */
[----:B------:R-:W-:Y:S01]  /*2390*/  HMMA.16816.F32 R76, R172, R46, R76 ;  /* 0x0000002eac4c723c */ /* 0x000fe2000000184c */
[----:B------:R-:W4:Y:S07]  /*23a0*/  LDSM.16.M88.4 R44, [R212+0x1800] ;  /* 0x00180000d42c783b */ /* 0x000f2e0000000200 */
[C---:B-1----:R-:W-:Y:S08]  /*23b0*/  HMMA.16816.F32 R28, R184.reuse, R40, R28 ;  /* 0x00000028b81c723c */ /* 0x042ff0000000181c */
[C---:B------:R-:W-:Y:S01]  /*23c0*/  HMMA.16816.F32 R24, R184.reuse, R42, R24 ;  /* 0x0000002ab818723c */ /* 0x040fe20000001818 */
[----:B------:R-:W1:Y:S07]  /*23d0*/  LDSM.16.M88.4 R40, [R212+0x2800] ;  /* 0x00280000d428783b */ /* 0x000e6e0000000200 */
[C---:B--2---:R-:W-:Y:S08]  /*23e0*/  HMMA.16816.F32 R20, R184.reuse, R32, R20 ;  /* 0x00000020b814723c */ /* 0x044ff00000001814 */
[----:B------:R-:W-:Y:S01]  /*23f0*/  HMMA.16816.F32 R16, R184, R34, R16 ;  /* 0x00000022b810723c */ /* 0x000fe20000001810 */
[----:B------:R-:W2:Y:S07]  /*2400*/  LDSM.16.M88.4 R32, [R212+0x3000] ;  /* 0x00300000d420783b */ /* 0x000eae0000000200 */
[C---:B-----5:R-:W-:Y:S08]  /*2410*/  HMMA.16816.F32 R72, R172.reuse, R52, R72 ;  /* 0x00000034ac48723c */ /* 0x060ff00000001848 */
        /* <DEDUP_REMOVED lines=16> */
[----:B------:R-:W5:Y:S07]  /*2520*/  LDSM.16.M88.4 R52, [R226+0xc900] ;  /* 0x00c90000e234783b */ /* 0x000f6e0000000200 */
[C---:B---3--:R-:W-:Y:S08]  /*2530*/  HMMA.16816.F32 R72, R184.reuse, R48, R72 ;  /* 0x00000030b848723c */ /* 0x048ff00000001848 */
[----:B------:R-:W-:Y:S01]  /*2540*/  HMMA.16816.F32 R68, R184, R50, R68 ;  /* 0x00000032b844723c */ /* 0x000fe20000001844 */
        /* <DEDUP_REMOVED lines=75> */
[C---:B-----5:R-:W-:Y:S08]  /*2a00*/  HMMA.16816.F32 R104, R200.reuse, R52, R104 ;  /* 0x00000034c868723c */ /* 0x060ff00000001868 */
[C---:B------:R-:W-:Y:S08]  /*2a10*/  HMMA.16816.F32 R100, R200.reuse, R54, R100 ;  /* 0x00000036c864723c */ /* 0x040ff00000001864 */
[C---:B---3--:R-:W-:Y:S08]  /*2a20*/  HMMA.16816.F32 R96, R200.reuse, R48, R96 ;  /* 0x00000030c860723c */ /* 0x048ff00000001860 */
[C---:B------:R-:W-:Y:S08]  /*2a30*/  HMMA.16816.F32 R92, R200.reuse, R50, R92 ;  /* 0x00000032c85c723c */ /* 0x040ff0000000185c */
[C---:B----4-:R-:W-:Y:S08]  /*2a40*/  HMMA.16816.F32 R88, R200.reuse, R44, R88 ;  /* 0x0000002cc858723c */ /* 0x050ff00000001858 */
[C---:B------:R-:W-:Y:S08]  /*2a50*/  HMMA.16816.F32 R84, R200.reuse, R46, R84 ;  /* 0x0000002ec854723c */ /* 0x040ff00000001854 */
[C---:B-1----:R-:W-:Y:S08]  /*2a60*/  HMMA.16816.F32 R80, R200.reuse, R40, R80 ;  /* 0x00000028c850723c */ /* 0x042ff00000001850 */
[C---:B------:R-:W-:Y:S08]  /*2a70*/  HMMA.16816.F32 R76, R200.reuse, R42, R76 ;  /* 0x0000002ac84c723c */ /* 0x040ff0000000184c */
[C---:B--2---:R-:W-:Y:S08]  /*2a80*/  HMMA.16816.F32 R72, R200.reuse, R32, R72 ;  /* 0x00000020c848723c */ /* 0x044ff00000001848 */
[----:B------:R-:W-:Y:S01]  /*2a90*/  HMMA.16816.F32 R68, R200, R34, R68 ;  /* 0x00000022c844723c */ /* 0x000fe20000001844 */
[----:B------:R-:W-:Y:S06]  /*2aa0*/  BAR.SYNC.DEFER_BLOCKING 0x0 ;  /* 0x0000000000007b1d */ /* 0x000fec0000010000 */
[----:B------:R-:W-:Y:S05]  /*2ab0*/  @!P0 BRA `(.L_x_501) ;  /* 0x0000025000008947 */ /* 0x000fea0003800000 */
[----:B------:R-:W-:-:S04]  /*2ac0*/  UIADD3 UR5, UR25, -0x2, URZ ;  /* 0xfffffffe19057890 */ /* 0x000fc8000fffe03f */
        /* <DEDUP_REMOVED lines=36> */
.L_x_501:
[----:B-1----:R-:W-:Y:S01]  /*2d10*/  LOP3.LUT R6, R38, 0xffffffe0, RZ, 0xc0, !PT ;  /* 0xffffffe026067812 */ /* 0x002fe200078ec0ff */
[----:B------:R-:W-:Y:S01]  /*2d20*/  UMOV UR4, 0xffffff80 ;  /* 0xffffff8000047882 */ /* 0x000fe20000000000 */
[----:B------:R-:W-:Y:S01]  /*2d30*/  LEA.HI R0, R128, R37, RZ, 0x2 ;  /* 0x0000002580007211 */ /* 0x000fe200078f10ff */
[----:B------:R-:W-:Y:S01]  /*2d40*/  UIMAD UR4, UR20, UR4, 0x1 ;  /* 0x00000001140474a4 */ /* 0x000fe2000f8e0204 */
[----:B------:R-:W-:Y:S01]  /*2d50*/  SHF.R.S32.HI R4, RZ, 0x1f, R39 ;  /* 0x0000001fff047819 */ /* 0x000fe20000011427 */
[C---:B------:R-:W-:Y:S01]  /*2d60*/  IMAD.IADD R6, R37.reuse, 0x1, -R6 ;  /* 0x0000000125067824 */ /* 0x040fe200078e0a06 */
[----:B------:R-:W-:Y:S01]  /*2d70*/  LOP3.LUT R0, R0, 0xfffffffc, RZ, 0xc0, !PT ;  /* 0xfffffffc00007812 */ /* 0x000fe200078ec0ff */
[----:B------:R-:W-:Y:S01]  /*2d80*/  IMAD.SHL.U32 R224, R2, 0x2, RZ ;  /* 0x0000000202e07824 */ /* 0x000fe200078e00ff */
[----:B------:R-:W-:Y:S01]  /*2d90*/  LEA.HI R4, R4, R39, RZ, 0x3 ;  /* 0x0000002704047211 */ /* 0x000fe200078f18ff */
[----:B------:R-:W-:Y:S01]  /*2da0*/  UIADD3 UR25, UR25, -0x2, URZ ;  /* 0xfffffffe19197890 */ /* 0x000fe2000fffe03f */
[----:B------:R-:W-:Y:S01]  /*2db0*/  SHF.R.S32.HI R7, RZ, 0x1f, R6 ;  /* 0x0000001fff077819 */ /* 0x000fe20000011406 */
[----:B------:R-:W-:Y:S01]  /*2dc0*/  IMAD.IADD R37, R37, 0x1, -R0 ;  /* 0x0000000125257824 */ /* 0x000fe200078e0a00 */
[----:B------:R-:W-:Y:S01]  /*2dd0*/  LOP3.LUT R4, R4, 0xffffff8, RZ, 0xc0, !PT ;  /* 0x0ffffff804047812 */ /* 0x000fe200078ec0ff */
[--C-:B------:R-:W-:Y:S01]  /*2de0*/  IMAD R222, R5, 0x2, R224.reuse ;  /* 0x0000000205de7824 */ /* 0x100fe200078e02e0 */
[----:B------:R-:W-:Y:S01]  /*2df0*/  LEA.HI R7, R7, R6, RZ, 0x2 ;  /* 0x0000000607077211 */ /* 0x000fe200078f10ff */
[----:B------:R-:W-:Y:S01]  /*2e00*/  IMAD R221, R3, 0x2, R224 ;  /* 0x0000000203dd7824 */ /* 0x000fe200078e02e0 */
[----:B------:R-:W-:Y:S01]  /*2e10*/  LEA.HI R0, R37, R37, RZ, 0x1 ;  /* 0x0000002525007211 */ /* 0x000fe200078f08ff */
[----:B------:R-:W-:Y:S01]  /*2e20*/  IMAD.IADD R39, R39, 0x1, -R4 ;  /* 0x0000000127277824 */ /* 0x000fe200078e0a04 */
[----:B------:R-:W-:Y:S01]  /*2e30*/  LEA.HI.SX32 R4, R7, UR23, 0x1e ;  /* 0x0000001707047c11 */ /* 0x000fe2000f8ff2ff */
[----:B------:R-:W-:Y:S01]  /*2e40*/  IMAD R220, R3, 0x2, R222 ;  /* 0x0000000203dc7824 */ /* 0x000fe200078e02de */
[----:B------:R-:W-:Y:S01]  /*2e50*/  LOP3.LUT R0, R0, 0x1ffffffe, RZ, 0xc0, !PT ;  /* 0x1ffffffe00007812 */ /* 0x000fe200078ec0ff */
[----:B------:R-:W-:Y:S01]  /*2e60*/  LDSM.16.MT88.4 R124, [R224+0x100] ;  /* 0x00010000e07c783b */ /* 0x000fe20000004200 */
[----:B------:R-:W-:Y:S01]  /*2e70*/  LOP3.LUT R7, R7, 0x7ffffffc, RZ, 0xc0, !PT ;  /* 0x7ffffffc07077812 */ /* 0x000fe200078ec0ff */
[----:B------:R-:W-:-:S02]  /*2e80*/  IMAD R4, R39, 0x10, R4 ;  /* 0x0000001027047824 */ /* 0x000fc400078e0204 */
[----:B------:R-:W-:Y:S01]  /*2e90*/  IMAD.IADD R237, R37, 0x1, -R0 ;  /* 0x0000000125ed7824 */ /* 0x000fe200078e0a00 */
[----:B------:R-:W-:Y:S01]  /*2ea0*/  LDSM.16.MT88.4 R108, [R221+0x4100] ;  /* 0x00410000dd6c783b */ /* 0x000fe20000004200 */
[----:B------:R-:W-:Y:S02]  /*2eb0*/  IMAD.IADD R238, R6, 0x1, -R7 ;  /* 0x0000000106ee7824 */ /* 0x000fe400078e0a07 */
[----:B------:R-:W-:Y:S01]  /*2ec0*/  IMAD R237, R237, 0x8, R4 ;  /* 0x00000008eded7824 */ /* 0x000fe200078e0204 */
[----:B------:R-:W0:Y:S01]  /*2ed0*/  LDGDEPBAR ;  /* 0x00000000000079af */ /* 0x000e220000000000 */
[----:B------:R-:W-:Y:S02]  /*2ee0*/  IMAD.U32 R7, RZ, RZ, UR4 ;  /* 0x00000004ff077e24 */ /* 0x000fe4000f8e00ff */
[----:B------:R-:W-:-:S04]  /*2ef0*/  @P3 IMAD.HI.U32 R0, R237, c[0x0][0x2c8], RZ ;  /* 0x0000b200ed003a27 */ /* 0x000fc800078e00ff */
[----:B------:R-:W-:Y:S01]  /*2f00*/  IMAD.MOV.U32 R32, RZ, RZ, R237 ;  /* 0x000000ffff207224 */ /* 0x000fe200078e00ed */
[----:B------:R-:W-:Y:S01]  /*2f10*/  @P3 SHF.R.U32.HI R32, RZ, c[0x0][0x2cc], R0 ;  /* 0x0000b300ff203a19 */ /* 0x000fe20000011600 */
[----:B------:R-:W-:-:S04]  /*2f20*/  IMAD.SHL.U32 R238, R238, 0x2, RZ ;  /* 0x00000002eeee7824 */ /* 0x000fc800078e00ff */
[----:B------:R-:W1:Y:S01]  /*2f30*/  SHFL.IDX PT, R4, R32, RZ, 0x1c1f ;  /* 0x001c1fff20047589 */ /* 0x000e6200000e0000 */
[----:B------:R-:W-:-:S03]  /*2f40*/  IADD3 R7, -R238, UR8, R7 ;  /* 0x00000008ee077c10 */ /* 0x000fc6000fffe107 */
[----:B------:R-:W2:Y:S01]  /*2f50*/  SHFL.IDX PT, R0, R32, 0x1, 0x1c1f ;  /* 0x003c1f0020007f89 */ /* 0x000ea200000e0000 */
[----:B------:R-:W-:Y:S02]  /*2f60*/  IADD3 R33, R7, -UR11, RZ ;  /* 0x8000000b07217c10 */ /* 0x000fe4000fffe0ff */
[----:B------:R-:W-:-:S03]  /*2f70*/  IADD3 R7, -R238, UR17, RZ ;  /* 0x00000011ee077c10 */ /* 0x000fc6000fffe1ff */
[C---:B-1----:R-:W-:Y:S02]  /*2f80*/  IMAD.IADD R4, R33.reuse, 0x1, R4 ;  /* 0x0000000121047824 */ /* 0x042fe400078e0204 */
[----:B--2---:R-:W-:-:S03]  /*2f90*/  IMAD.IADD R0, R33, 0x1, R0 ;  /* 0x0000000121007824 */ /* 0x004fc600078e0200 */
[C---:B------:R-:W-:Y:S02]  /*2fa0*/  IMNMX R35, R7.reuse, R4, PT ;  /* 0x0000000407237217 */ /* 0x040fe40003800200 */
[----:B------:R-:W-:Y:S02]  /*2fb0*/  IMNMX R0, R7, R0, PT ;  /* 0x0000000007007217 */ /* 0x000fe40003800200 */
[----:B------:R-:W-:Y:S02]  /*2fc0*/  ISETP.GT.AND P2, PT, R35, RZ, PT ;  /* 0x000000ff2300720c */ /* 0x000fe40003f44270 */
[C---:B------:R-:W-:Y:S02]  /*2fd0*/  ISETP.GT.AND P1, PT, R0.reuse, RZ, PT ;  /* 0x000000ff0000720c */ /* 0x040fe40003f24270 */
[----:B------:R-:W-:Y:S02]  /*2fe0*/  ISETP.GT.AND P0, PT, R0, 0x1, PT ;  /* 0x000000010000780c */ /* 0x000fe40003f04270 */
[----:B------:R-:W-:-:S02]  /*2ff0*/  FSEL R33, R28, -INF , P2 ;  /* 0xff8000001c217808 */ /* 0x000fc40001000000 */
[C---:B------:R-:W-:Y:S02]  /*3000*/  ISETP.GT.AND P2, PT, R35.reuse, 0x8, PT ;  /* 0x000000082300780c */ /* 0x040fe40003f44270 */
[----:B------:R-:W-:Y:S02]  /*3010*/  FSEL R7, R30, -INF , P1 ;  /* 0xff8000001e077808 */ /* 0x000fe40000800000 */
[----:B------:R-:W-:Y:S02]  /*3020*/  ISETP.GT.AND P1, PT, R35, 0x9, PT ;  /* 0x000000092300780c */ /* 0x000fe40003f24270 */
[----:B------:R-:W-:Y:S02]  /*3030*/  FSEL R44, R31, -INF , P0 ;  /* 0xff8000001f2c7808 */ /* 0x000fe40000000000 */
[----:B------:R-:W-:Y:S02]  /*3040*/  ISETP.GT.AND P0, PT, R0, 0x8, PT ;  /* 0x000000080000780c */ /* 0x000fe40003f04270 */
[----:B------:R-:W-:-:S02]  /*3050*/  FSEL R50, R24, -INF , P2 ;  /* 0xff80000018327808 */ /* 0x000fc40001000000 */
[----:B------:R-:W-:Y:S02]  /*3060*/  ISETP.GT.AND P2, PT, R0, 0x9, PT ;  /* 0x000000090000780c */ /* 0x000fe40003f44270 */
[----:B------:R-:W-:Y:S02]  /*3070*/  FSEL R48, R25, -INF , P1 ;  /* 0xff80000019307808 */ /* 0x000fe40000800000 */
[----:B------:R-:W-:Y:S02]  /*3080*/  ISETP.GT.AND P1, PT, R35, 0x10, PT ;  /* 0x000000102300780c */ /* 0x000fe40003f24270 */
[----:B------:R-:W-:Y:S02]  /*3090*/  FSEL R42, R26, -INF , P0 ;  /* 0xff8000001a2a7808 */ /* 0x000fe40000000000 */
[----:B------:R-:W-:Y:S02]  /*30a0*/  FSEL R26, R27, -INF , P2 ;  /* 0xff8000001b1a7808 */ /* 0x000fe40001000000 */
[----:B------:R-:W-:-:S02]  /*30b0*/  ISETP.GT.AND P2, PT, R35, 0x11, PT ;  /* 0x000000112300780c */ /* 0x000fc40003f44270 */
[----:B------:R-:W-:Y:S02]  /*30c0*/  FSEL R24, R20, -INF , P1 ;  /* 0xff80000014187808 */ /* 0x000fe40000800000 */
[----:B------:R-:W-:Y:S02]  /*30d0*/  ISETP.GT.AND P1, PT, R0, 0x11, PT ;  /* 0x000000110000780c */ /* 0x000fe40003f24270 */
[----:B------:R-:W-:Y:S02]  /*30e0*/  FSEL R4, R21, -INF , P2 ;  /* 0xff80000015047808 */ /* 0x000fe40001000000 */
[----:B------:R-:W-:Y:S02]  /*30f0*/  ISETP.GT.AND P2, PT, R35, 0x18, PT ;  /* 0x000000182300780c */ /* 0x000fe40003f44270 */
[----:B------:R-:W-:Y:S02]  /*3100*/  FSEL R20, R23, -INF , P1 ;  /* 0xff80000017147808 */ /* 0x000fe40000800000 */
[----:B------:R-:W-:-:S02]  /*3110*/  ISETP.GT.AND P1, PT, R35, 0x19, PT ;  /* 0x000000192300780c */ /* 0x000fc40003f24270 */
[----:B------:R-:W-:Y:S02]  /*3120*/  FSEL R6, R16, -INF , P2 ;  /* 0xff80000010067808 */ /* 0x000fe40001000000 */
[----:B------:R-:W-:Y:S02]  /*3130*/  FSEL R16, R17, -INF , P1 ;  /* 0xff80000011107808 */ /* 0x000fe40000800000 */
[C---:B------:R-:W-:Y:S02]  /*3140*/  ISETP.GT.AND P1, PT, R35.reuse, 0x20, PT ;  /* 0x000000202300780c */ /* 0x040fe40003f24270 */
[----:B------:R-:W-:Y:S02]  /*3150*/  ISETP.GT.AND P6, PT, R35, 0x1, PT ;  /* 0x000000012300780c */ /* 0x000fe40003fc4270 */
[----:B------:R-:W-:Y:S02]  /*3160*/  FSEL R40, R12, -INF , P1 ;  /* 0xff8000000c287808 */ /* 0x000fe40000800000 */
[----:B------:R-:W-:-:S02]  /*3170*/  ISETP.GT.AND P1, PT, R0, 0x21, PT ;  /* 0x000000210000780c */ /* 0x000fc40003f24270 */
[----:B------:R-:W-:Y:S02]  /*3180*/  FSEL R46, R29, -INF , P6 ;  /* 0xff8000001d2e7808 */ /* 0x000fe40003000000 */
[----:B------:R-:W-:Y:S02]  /*3190*/  FSEL R38, R15, -INF , P1 ;  /* 0xff8000000f267808 */ /* 0x000fe40000800000 */
[----:B------:R-:W-:Y:S02]  /*31a0*/  ISETP.GT.AND P1, PT, R35, 0x29, PT ;  /* 0x000000292300780c */ /* 0x000fe40003f24270 */
[----:B------:R-:W-:Y:S02]  /*31b0*/  ISETP.GT.AND P2, PT, R0, 0x19, PT ;  /* 0x000000190000780c */ /* 0x000fe40003f44270 */
[----:B------:R-:W-:Y:S02]  /*31c0*/  FSEL R37, R9, -INF , P1 ;  /* 0xff80000009257808 */ /* 0x000fe40000800000 */
[----:B------:R-:W-:-:S02]  /*31d0*/  FMNMX.FTZ R9, R33, R46, !PT ;  /* 0x0000002e21097209 */ /* 0x000fc40007810000 */
[----:B------:R-:W-:Y:S02]  /*31e0*/  FSEL R32, R19, -INF , P2 ;  /* 0xff80000013207808 */ /* 0x000fe40001000000 */
[----:B------:R-:W-:Y:S02]  /*31f0*/  FMNMX.FTZ R9, R50, R9, !PT ;  /* 0x0000000932097209 */ /* 0x000fe40007810000 */
[----:B------:R-:W-:Y:S02]  /*3200*/  ISETP.GT.AND P2, PT, R35, 0x21, PT ;  /* 0x000000212300780c */ /* 0x000fe40003f44270 */
[----:B------:R-:W-:Y:S02]  /*3210*/  FMNMX.FTZ R9, R48, R9, !PT ;  /* 0x0000000930097209 */ /* 0x000fe40007810000 */
[----:B------:R-:W-:Y:S02]  /*3220*/  ISETP.GT.AND P0, PT, R0, 0x10, PT ;  /* 0x000000100000780c */ /* 0x000fe40003f04270 */
[----:B------:R-:W-:-:S02]  /*3230*/  FSEL R28, R13, -INF , P2 ;  /* 0xff8000000d1c7808 */ /* 0x000fc40001000000 */
[----:B------:R-:W-:Y:S02]  /*3240*/  FMNMX.FTZ R9, R24, R9, !PT ;  /* 0x0000000918097209 */ /* 0x000fe40007810000 */
[----:B------:R-:W-:Y:S02]  /*3250*/  ISETP.GT.AND P2, PT, R35, 0x28, PT ;  /* 0x000000282300780c */ /* 0x000fe40003f44270 */
[----:B------:R-:W-:Y:S02]  /*3260*/  FSEL R22, R22, -INF , P0 ;  /* 0xff80000016167808 */ /* 0x000fe40000000000 */
[----:B------:R-:W-:Y:S02]  /*3270*/  ISETP.GT.AND P0, PT, R0, 0x18, PT ;  /* 0x000000180000780c */ /* 0x000fe40003f04270 */
[----:B------:R-:W-:Y:S02]  /*3280*/  FMNMX.FTZ R9, R4, R9, !PT ;  /* 0x0000000904097209 */ /* 0x000fe40007810000 */
[----:B------:R-:W-:-:S02]  /*3290*/  FSEL R30, R8, -INF , P2 ;  /* 0xff800000081e7808 */ /* 0x000fc40001000000 */
[----:B------:R-:W-:Y:S02]  /*32a0*/  ISETP.GT.AND P2, PT, R0, 0x29, PT ;  /* 0x000000290000780c */ /* 0x000fe40003f44270 */
[----:B------:R-:W-:Y:S02]  /*32b0*/  FSEL R34, R18, -INF , P0 ;  /* 0xff80000012227808 */ /* 0x000fe40000000000 */
[----:B------:R-:W-:Y:S02]  /*32c0*/  FMNMX.FTZ R9, R6, R9, !PT ;  /* 0x0000000906097209 */ /* 0x000fe40007810000 */
[----:B------:R-:W-:Y:S02]  /*32d0*/  ISETP.GT.AND P0, PT, R0, 0x20, PT ;  /* 0x000000200000780c */ /* 0x000fe40003f04270 */
[----:B------:R-:W-:Y:S02]  /*32e0*/  FSEL R151, R11, -INF , P2 ;  /* 0xff8000000b977808 */ /* 0x000fe40001000000 */
[----:B------:R-:W-:-:S02]  /*32f0*/  FMNMX.FTZ R11, R7, R44, !PT ;  /* 0x0000002c070b7209 */ /* 0x000fc40007810000 */
[----:B------:R-:W-:Y:S02]  /*3300*/  FMNMX.FTZ R9, R16, R9, !PT ;  /* 0x0000000910097209 */ /* 0x000fe40007810000 */
[----:B------:R-:W-:Y:S02]  /*3310*/  FSEL R39, R14, -INF , P0 ;  /* 0xff8000000e277808 */ /* 0x000fe40000000000 */
[----:B------:R-:W-:Y:S02]  /*3320*/  ISETP.GT.AND P0, PT, R0, 0x28, PT ;  /* 0x000000280000780c */ /* 0x000fe40003f04270 */
[----:B------:R-:W-:Y:S02]  /*3330*/  FMNMX.FTZ R13, R42, R11, !PT ;  /* 0x0000000b2a0d7209 */ /* 0x000fe40007810000 */
[----:B------:R-:W-:Y:S02]  /*3340*/  FMNMX.FTZ R11, R40, R9, !PT ;  /* 0x00000009280b7209 */ /* 0x000fe40007810000 */
[----:B------:R-:W-:-:S02]  /*3350*/  FSEL R153, R10, -INF , P0 ;  /* 0xff8000000a997808 */ /* 0x000fc40000000000 */
[----:B------:R-:W-:Y:S02]  /*3360*/  ISETP.GT.AND P0, PT, R0, 0x30, PT ;  /* 0x000000300000780c */ /* 0x000fe40003f04270 */
[----:B------:R-:W-:Y:S02]  /*3370*/  FMNMX.FTZ R9, R26, R13, !PT ;  /* 0x0000000d1a097209 */ /* 0x000fe40007810000 */
[----:B------:R-:W-:Y:S01]  /*3380*/  FMNMX.FTZ R11, R28, R11, !PT ;  /* 0x0000000b1c0b7209 */ /* 0x000fe20007810000 */
[----:B------:R-:W-:Y:S01]  /*3390*/  LDSM.16.MT88.4 R12, [R220+0x900] ;  /* 0x00090000dc0c783b */ /* 0x000fe20000004200 */
[----:B------:R-:W-:Y:S02]  /*33a0*/  FSEL R67, R106, -INF , P0 ;  /* 0xff8000006a437808 */ /* 0x000fe40000000000 */
[----:B------:R-:W-:Y:S02]  /*33b0*/  FMNMX.FTZ R9, R22, R9, !PT ;  /* 0x0000000916097209 */ /* 0x000fe40007810000 */
[----:B------:R-:W-:-:S02]  /*33c0*/  ISETP.GT.AND P1, PT, R35, 0x30, PT ;  /* 0x000000302300780c */ /* 0x000fc40003f24270 */
[C---:B------:R-:W-:Y:S02]  /*33d0*/  ISETP.GT.AND P0, PT, R35.reuse, 0x38, PT ;  /* 0x000000382300780c */ /* 0x040fe40003f04270 */
[----:B------:R-:W-:Y:S02]  /*33e0*/  FMNMX.FTZ R8, R30, R11, !PT ;  /* 0x0000000b1e087209 */ /* 0x000fe40007810000 */
[----:B------:R-:W-:Y:S02]  /*33f0*/  FMNMX.FTZ R9, R20, R9, !PT ;  /* 0x0000000914097209 */ /* 0x000fe40007810000 */
[----:B------:R-:W-:Y:S02]  /*3400*/  ISETP.GT.AND P2, PT, R35, 0x31, PT ;  /* 0x000000312300780c */ /* 0x000fe40003f44270 */
[----:B------:R-:W-:Y:S02]  /*3410*/  FSEL R63, R104, -INF , P1 ;  /* 0xff800000683f7808 */ /* 0x000fe40000800000 */
[----:B------:R-:W-:-:S02]  /*3420*/  FSEL R148, R100, -INF , P0 ;  /* 0xff80000064947808 */ /* 0x000fc40000000000 */
[----:B------:R-:W-:Y:S02]  /*3430*/  FMNMX.FTZ R8, R37, R8, !PT ;  /* 0x0000000825087209 */ /* 0x000fe40007810000 */
[----:B------:R-:W-:Y:S02]  /*3440*/  ISETP.GT.AND P0, PT, R0, 0x39, PT ;  /* 0x000000390000780c */ /* 0x000fe40003f04270 */
[----:B------:R-:W-:Y:S02]  /*3450*/  FMNMX.FTZ R9, R34, R9, !PT ;  /* 0x0000000922097209 */ /* 0x000fe40007810000 */
[----:B------:R-:W-:Y:S02]  /*3460*/  FSEL R146, R105, -INF , P2 ;  /* 0xff80000069927808 */ /* 0x000fe40001000000 */
[----:B------:R-:W-:Y:S02]  /*3470*/  FMNMX.FTZ R11, R63, R8, !PT ;  /* 0x000000083f0b7209 */ /* 0x000fe40007810000 */
[----:B------:R-:W-:-:S02]  /*3480*/  FSEL R147, R103, -INF , P0 ;  /* 0xff80000067937808 */ /* 0x000fc40000000000 */
[C---:B------:R-:W-:Y:S02]  /*3490*/  ISETP.GT.AND P0, PT, R35.reuse, 0x40, PT ;  /* 0x000000402300780c */ /* 0x040fe40003f04270 */
[----:B------:R-:W-:Y:S02]  /*34a0*/  FMNMX.FTZ R8, R32, R9, !PT ;  /* 0x0000000920087209 */ /* 0x000fe40007810000 */
[----:B------:R-:W-:Y:S02]  /*34b0*/  ISETP.GT.AND P2, PT, R35, 0x39, PT ;  /* 0x000000392300780c */ /* 0x000fe40003f44270 */
[----:B------:R-:W-:Y:S02]  /*34c0*/  FMNMX.FTZ R11, R146, R11, !PT ;  /* 0x0000000b920b7209 */ /* 0x000fe40007810000 */
[----:B------:R-:W-:Y:S02]  /*34d0*/  FSEL R145, R96, -INF , P0 ;  /* 0xff80000060917808 */ /* 0x000fe40000000000 */
[----:B------:R-:W-:-:S02]  /*34e0*/  ISETP.GT.AND P0, PT, R0, 0x41, PT ;  /* 0x000000410000780c */ /* 0x000fc40003f04270 */
[----:B------:R-:W-:Y:S02]  /*34f0*/  FMNMX.FTZ R9, R39, R8, !PT ;  /* 0x0000000827097209 */ /* 0x000fe40007810000 */
[----:B------:R-:W-:Y:S02]  /*3500*/  FSEL R65, R101, -INF , P2 ;  /* 0xff80000065417808 */ /* 0x000fe40001000000 */
[----:B------:R-:W-:Y:S02]  /*3510*/  FMNMX.FTZ R8, R148, R11, !PT ;  /* 0x0000000b94087209 */ /* 0x000fe40007810000 */
[----:B------:R-:W-:Y:S02]  /*3520*/  ISETP.GT.AND P1, PT, R0, 0x31, PT ;  /* 0x000000310000780c */ /* 0x000fe40003f24270 */
[----:B------:R-:W-:Y:S02]  /*3530*/  FSEL R178, R99, -INF , P0 ;  /* 0xff80000063b27808 */ /* 0x000fe40000000000 */
[----:B------:R-:W-:-:S02]  /*3540*/  FMNMX.FTZ R10, R38, R9, !PT ;  /* 0x00000009260a7209 */ /* 0x000fc40007810000 */
[C---:B------:R-:W-:Y:S02]  /*3550*/  ISETP.GT.AND P2, PT, R35.reuse, 0x41, PT ;  /* 0x000000412300780c */ /* 0x040fe40003f44270 */
[----:B------:R-:W-:Y:S02]  /*3560*/  ISETP.GT.AND P0, PT, R35, 0x48, PT ;  /* 0x000000482300780c */ /* 0x000fe40003f04270 */
[----:B------:R-:W-:Y:S02]  /*3570*/  FMNMX.FTZ R8, R65, R8, !PT ;  /* 0x0000000841087209 */ /* 0x000fe40007810000 */
[----:B------:R-:W-:Y:S02]  /*3580*/  FSEL R154, R107, -INF , P1 ;  /* 0xff8000006b9a7808 */ /* 0x000fe40000800000 */
[----:B------:R-:W-:Y:S01]  /*3590*/  FMNMX.FTZ R10, R153, R10, !PT ;  /* 0x0000000a990a7209 */ /* 0x000fe20007810000 */
[----:B------:R-:W-:Y:S01]  /*35a0*/  LDSM.16.MT88.4 R104, [R222+0x4100] ;  /* 0x00410000de68783b */ /* 0x000fe20000004200 */
[----:B------:R-:W-:-:S02]  /*35b0*/  ISETP.GT.AND P1, PT, R0, 0x38, PT ;  /* 0x000000380000780c */ /* 0x000fc40003f24270 */
[----:B------:R-:W-:Y:S02]  /*35c0*/  FSEL R176, R97, -INF , P2 ;  /* 0xff80000061b07808 */ /* 0x000fe40001000000 */
[----:B------:R-:W-:Y:S02]  /*35d0*/  FSEL R139, R92, -INF , P0 ;  /* 0xff8000005c8b7808 */ /* 0x000fe40000000000 */
[----:B------:R-:W-:Y:S02]  /*35e0*/  FMNMX.FTZ R9, R145, R8, !PT ;  /* 0x0000000891097209 */ /* 0x000fe40007810000 */
[----:B------:R-:W-:Y:S02]  /*35f0*/  ISETP.GT.AND P0, PT, R0, 0x49, PT ;  /* 0x000000490000780c */ /* 0x000fe40003f04270 */
[----:B------:R-:W-:Y:S02]  /*3600*/  FMNMX.FTZ R8, R151, R10, !PT ;  /* 0x0000000a97087209 */ /* 0x000fe40007810000 */
[----:B------:R-:W-:-:S02]  /*3610*/  FSEL R149, R102, -INF , P1 ;  /* 0xff80000066957808 */ /* 0x000fc40000800000 */
[----:B------:R-:W-:Y:S02]  /*3620*/  ISETP.GT.AND P2, PT, R35, 0x49, PT ;  /* 0x000000492300780c */ /* 0x000fe40003f44270 */
[----:B------:R-:W-:Y:S02]  /*3630*/  FMNMX.FTZ R10, R176, R9, !PT ;  /* 0x00000009b00a7209 */ /* 0x000fe40007810000 */
[----:B------:R-:W-:Y:S02]  /*3640*/  ISETP.GT.AND P1, PT, R0, 0x40, PT ;  /* 0x000000400000780c */ /* 0x000fe40003f24270 */
[----:B------:R-:W-:Y:S02]  /*3650*/  FSEL R182, R95, -INF , P0 ;  /* 0xff8000005fb67808 */ /* 0x000fe40000000000 */
[----:B------:R-:W-:Y:S02]  /*3660*/  ISETP.GT.AND P0, PT, R35, 0x50, PT ;  /* 0x000000502300780c */ /* 0x000fe40003f04270 */
[----:B------:R-:W-:-:S02]  /*3670*/  FMNMX.FTZ R9, R67, R8, !PT ;  /* 0x0000000843097209 */ /* 0x000fc40007810000 */
[----:B------:R-:W-:Y:S02]  /*3680*/  FSEL R133, R93, -INF , P2 ;  /* 0xff8000005d857808 */ /* 0x000fe40001000000 */
[----:B------:R-:W-:Y:S02]  /*3690*/  FMNMX.FTZ R10, R139, R10, !PT ;  /* 0x0000000a8b0a7209 */ /* 0x000fe40007810000 */
[----:B------:R-:W-:Y:S02]  /*36a0*/  FSEL R135, R98, -INF , P1 ;  /* 0xff80000062877808 */ /* 0x000fe40000800000 */
[----:B------:R-:W-:Y:S01]  /*36b0*/  ISETP.GT.AND P1, PT, R0, 0x48, PT ;  /* 0x000000480000780c */ /* 0x000fe20003f24270 */
[----:B------:R-:W-:Y:S01]  /*36c0*/  LDSM.16.MT88.4 R96, [R224+0x4100] ;  /* 0x00410000e060783b */ /* 0x000fe20000004200 */
[----:B------:R-:W-:Y:S02]  /*36d0*/  FSEL R252, R88, -INF , P0 ;  /* 0xff80000058fc7808 */ /* 0x000fe40000000000 */
[----:B------:R-:W-:-:S02]  /*36e0*/  ISETP.GT.AND P0, PT, R0, 0x51, PT ;  /* 0x000000510000780c */ /* 0x000fc40003f04270 */
[----:B------:R-:W-:Y:S02]  /*36f0*/  FMNMX.FTZ R8, R154, R9, !PT ;  /* 0x000000099a087209 */ /* 0x000fe40007810000 */
[----:B------:R-:W-:Y:S02]  /*3700*/  ISETP.GT.AND P2, PT, R35, 0x51, PT ;  /* 0x000000512300780c */ /* 0x000fe40003f44270 */
[----:B------:R-:W-:Y:S02]  /*3710*/  FMNMX.FTZ R9, R133, R10, !PT ;  /* 0x0000000a85097209 */ /* 0x000fe40007810000 */
[----:B------:R-:W-:Y:S02]  /*3720*/  FSEL R137, R94, -INF , P1 ;  /* 0xff8000005e897808 */ /* 0x000fe40000800000 */
[----:B------:R-:W-:Y:S02]  /*3730*/  ISETP.GT.AND P1, PT, R0, 0x50, PT ;  /* 0x000000500000780c */ /* 0x000fe40003f24270 */
        /* <DEDUP_REMOVED lines=11> */
[----:B------:R-:W-:Y:S02]  /*37f0*/  ISETP.GT.AND P2, PT, R35, 0x60, PT ;  /* 0x000000602300780c */ /* 0x000fe40003f44270 */
[----:B------:R-:W-:Y:S02]  /*3800*/  FSEL R246, R85, -INF , P1 ;  /* 0xff80000055f67808 */ /* 0x000fe40000800000 */
[----:B------:R-:W-:Y:S02]  /*3810*/  FMNMX.FTZ R9, R248, R9, !PT ;  /* 0x00000009f8097209 */ /* 0x000fe40007810000 */
[----:B------:R-:W-:-:S02]  /*3820*/  FMNMX.FTZ R11, R135, R8, !PT ;  /* 0x00000008870b7209 */ /* 0x000fc40007810000 */
[C---:B------:R-:W-:Y:S02]  /*3830*/  ISETP.GT.AND P0, PT, R35.reuse, 0x61, PT ;  /* 0x000000612300780c */ /* 0x040fe40003f04270 */
[----:B------:R-:W-:Y:S02]  /*3840*/  FSEL R166, R80, -INF , P2 ;  /* 0xff80000050a67808 */ /* 0x000fe40001000000 */
[----:B------:R-:W-:Y:S02]  /*3850*/  FMNMX.FTZ R9, R246, R9, !PT ;  /* 0x00000009f6097209 */ /* 0x000fe40007810000 */
[----:B------:R-:W-:Y:S02]  /*3860*/  FMNMX.FTZ R8, R178, R11, !PT ;  /* 0x0000000bb2087209 */ /* 0x000fe40007810000 */
[----:B------:R-:W-:Y:S02]  /*3870*/  ISETP.GT.AND P1, PT, R35, 0x68, PT ;  /* 0x000000682300780c */ /* 0x000fe40003f24270 */
[----:B------:R-:W-:-:S02]  /*3880*/  FSEL R164, R81, -INF , P0 ;  /* 0xff80000051a47808 */ /* 0x000fc40000000000 */
[----:B------:R-:W-:Y:S02]  /*3890*/  FMNMX.FTZ R9, R166, R9, !PT ;  /* 0x00000009a6097209 */ /* 0x000fe40007810000 */
[----:B------:R-:W-:Y:S02]  /*38a0*/  FMNMX.FTZ R11, R137, R8, !PT ;  /* 0x00000008890b7209 */ /* 0x000fe40007810000 */
[----:B------:R-:W-:Y:S02]  /*38b0*/  ISETP.GT.AND P2, PT, R35, 0x69, PT ;  /* 0x000000692300780c */ /* 0x000fe40003f44270 */
[----:B------:R-:W-:Y:S02]  /*38c0*/  FSEL R162, R76, -INF , P1 ;  /* 0xff8000004ca27808 */ /* 0x000fe40000800000 */
[----:B------:R-:W-:Y:S02]  /*38d0*/  FMNMX.FTZ R9, R164, R9, !PT ;  /* 0x00000009a4097209 */ /* 0x000fe40007810000 */
[----:B------:R-:W-:-:S02]  /*38e0*/  FMNMX.FTZ R11, R182, R11, !PT ;  /* 0x0000000bb60b7209 */ /* 0x000fc40007810000 */
[----:B------:R-:W-:Y:S02]  /*38f0*/  ISETP.GT.AND P0, PT, R35, 0x70, PT ;  /* 0x000000702300780c */ /* 0x000fe40003f04270 */
[----:B------:R-:W-:Y:S02]  /*3900*/  FSEL R160, R77, -INF , P2 ;  /* 0xff8000004da07808 */ /* 0x000fe40001000000 */
[----:B------:R-:W-:Y:S02]  /*3910*/  FMNMX.FTZ R9, R162, R9, !PT ;  /* 0x00000009a2097209 */ /* 0x000fe40007810000 */
[----:B------:R-:W-:Y:S02]  /*3920*/  ISETP.GT.AND P2, PT, R0, 0x58, PT ;  /* 0x000000580000780c */ /* 0x000fe40003f44270 */
[----:B------:R-:W-:Y:S02]  /*3930*/  FMNMX.FTZ R11, R244, R11, !PT ;  /* 0x0000000bf40b7209 */ /* 0x000fe40007810000 */
[----:B------:R-:W-:-:S02]  /*3940*/  ISETP.GT.AND P1, PT, R35, 0x71, PT ;  /* 0x000000712300780c */ /* 0x000fc40003f24270 */
[----:B------:R-:W-:Y:S02]  /*3950*/  FSEL R144, R72, -INF , P0 ;  /* 0xff80000048907808 */ /* 0x000fe40000000000 */
[----:B------:R-:W-:Y:S02]  /*3960*/  FMNMX.FTZ R9, R160, R9, !PT ;  /* 0x00000009a0097209 */ /* 0x000fe40007810000 */
        /* <DEDUP_REMOVED lines=8> */
[----:B------:R-:W-:Y:S02]  /*39f0*/  FMNMX.FTZ R11, R236, R11, !PT ;  /* 0x0000000bec0b7209 */ /* 0x000fe40007810000 */
[----:B------:R-:W-:-:S02]  /*3a00*/  ISETP.GT.AND P2, PT, R35, 0x79, PT ;  /* 0x000000792300780c */ /* 0x000fc40003f44270 */
[----:B------:R-:W-:Y:S02]  /*3a10*/  ISETP.GT.AND P0, PT, R0, 0x61, PT ;  /* 0x000000610000780c */ /* 0x000fe40003f04270 */
[----:B------:R-:W-:Y:S02]  /*3a20*/  FSEL R136, R68, -INF , P6 ;  /* 0xff80000044887808 */ /* 0x000fe40003000000 */
[----:B------:R-:W-:Y:S02]  /*3a30*/  FMNMX.FTZ R9, R138, R9, !PT ;  /* 0x000000098a097209 */ /* 0x000fe40007810000 */
[----:B------:R-:W-:Y:S02]  /*3a40*/  FSEL R158, R82, -INF , P1 ;  /* 0xff800000529e7808 */ /* 0x000fe40000800000 */
[----:B------:R-:W-:Y:S02]  /*3a50*/  FMNMX.FTZ R11, R180, R11, !PT ;  /* 0x0000000bb40b7209 */ /* 0x000fe40007810000 */
[----:B------:R-:W-:-:S02]  /*3a60*/  FSEL R156, R83, -INF , P0 ;  /* 0xff800000539c7808 */ /* 0x000fc40000000000 */
[----:B------:R-:W-:Y:S01]  /*3a70*/  FSEL R134, R69, -INF , P2 ;  /* 0xff80000045867808 */ /* 0x000fe20001000000 */
[----:B------:R-:W-:Y:S01]  /*3a80*/  LDSM.16.MT88.4 R80, [R221+0x100] ;  /* 0x00010000dd50783b */ /* 0x000fe20000004200 */
[----:B------:R-:W-:Y:S02]  /*3a90*/  FMNMX.FTZ R9, R136, R9, !PT ;  /* 0x0000000988097209 */ /* 0x000fe40007810000 */
[----:B------:R-:W-:Y:S02]  /*3aa0*/  ISETP.GT.AND P0, PT, R0, 0x68, PT ;  /* 0x000000680000780c */ /* 0x000fe40003f04270 */
[----:B------:R-:W-:Y:S02]  /*3ab0*/  FMNMX.FTZ R11, R158, R11, !PT ;  /* 0x0000000b9e0b7209 */ /* 0x000fe40007810000 */
[----:B------:R-:W-:Y:S02]  /*3ac0*/  ISETP.GT.AND P1, PT, R0, 0x69, PT ;  /* 0x000000690000780c */ /* 0x000fe40003f24270 */
[----:B------:R-:W-:-:S02]  /*3ad0*/  FMNMX.FTZ R8, R134, R9, !PT ;  /* 0x0000000986087209 */ /* 0x000fc40007810000 */
[----:B------:R-:W-:Y:S02]  /*3ae0*/  FSEL R152, R78, -INF , P0 ;  /* 0xff8000004e987808 */ /* 0x000fe40000000000 */
[----:B------:R-:W-:Y:S01]  /*3af0*/  FMNMX.FTZ R11, R156, R11, !PT ;  /* 0x0000000b9c0b7209 */ /* 0x000fe20007810000 */
[----:B------:R-:W1:Y:S01]  /*3b00*/  SHFL.BFLY PT, R9, R8, 0x2, 0x1f ;  /* 0x0c401f0008097f89 */ /* 0x000e6200000e0000 */
[----:B------:R-:W-:Y:S02]  /*3b10*/  FSEL R150, R79, -INF , P1 ;  /* 0xff8000004f967808 */ /* 0x000fe40000800000 */
[----:B------:R-:W-:Y:S02]  /*3b20*/  ISETP.GT.AND P1, PT, R0, 0x70, PT ;  /* 0x000000700000780c */ /* 0x000fe40003f24270 */
[----:B------:R-:W-:Y:S02]  /*3b30*/  FMNMX.FTZ R11, R152, R11, !PT ;  /* 0x0000000b980b7209 */ /* 0x000fe40007810000 */
[----:B------:R-:W-:-:S02]  /*3b40*/  ISETP.GT.AND P0, PT, R0, 0x71, PT ;  /* 0x000000710000780c */ /* 0x000fc40003f04270 */
[----:B------:R-:W-:Y:S02]  /*3b50*/  FSEL R66, R74, -INF , P1 ;  /* 0xff8000004a427808 */ /* 0x000fe40000800000 */
[----:B------:R-:W-:Y:S02]  /*3b60*/  FMNMX.FTZ R11, R150, R11, !PT ;  /* 0x0000000b960b7209 */ /* 0x000fe40007810000 */
[----:B------:R-:W-:Y:S02]  /*3b70*/  FSEL R64, R75, -INF , P0 ;  /* 0xff8000004b407808 */ /* 0x000fe40000000000 */
[----:B------:R-:W-:Y:S01]  /*3b80*/  ISETP.GT.AND P1, PT, R0, 0x78, PT ;  /* 0x000000780000780c */ /* 0x000fe20003f24270 */
[----:B------:R-:W-:Y:S01]  /*3b90*/  LDSM.16.MT88.4 R72, [R222+0x100] ;  /* 0x00010000de48783b */ /* 0x000fe20000004200 */
[----:B------:R-:W-:Y:S02]  /*3ba0*/  FMNMX.FTZ R11, R66, R11, !PT ;  /* 0x0000000b420b7209 */ /* 0x000fe40007810000 */
[----:B------:R-:W-:-:S02]  /*3bb0*/  ISETP.GT.AND P0, PT, R0, 0x79, PT ;  /* 0x000000790000780c */ /* 0x000fc40003f04270 */
[----:B------:R-:W-:Y:S02]  /*3bc0*/  FSEL R62, R70, -INF , P1 ;  /* 0xff800000463e7808 */ /* 0x000fe40000800000 */
[----:B------:R-:W-:Y:S02]  /*3bd0*/  FMNMX.FTZ R11, R64, R11, !PT ;  /* 0x0000000b400b7209 */ /* 0x000fe40007810000 */
[----:B------:R-:W-:Y:S02]  /*3be0*/  FSEL R60, R71, -INF , P0 ;  /* 0xff800000473c7808 */ /* 0x000fe40000000000 */
        /* <DEDUP_REMOVED lines=19> */
[----:B------:R-:W-:Y:S01]  /*3d20*/  LDSM.16.MT88.4 R8, [R224+0x4900] ;  /* 0x00490000e008783b */ /* 0x000fe20000004200 */
[--C-:B------:R-:W-:Y:S01]  /*3d30*/  FFMA.FTZ R54, R24, c[0x0][0x2d0], -R61.reuse ;  /* 0x0000b40018367a23 */ /* 0x100fe2000001083d */
[C---:B------:R-:W-:Y:S01]  /*3d40*/  FSETP.NEU.FTZ.AND P0, PT, R132.reuse, -INF , PT ;  /* 0xff8000008400780b */ /* 0x040fe20003f1d000 */
[----:B------:R-:W-:Y:S01]  /*3d50*/  FMUL.FTZ R59, R132, c[0x0][0x2d0] ;  /* 0x0000b400843b7a20 */ /* 0x000fe20000410000 */
[----:B------:R-:W-:Y:S01]  /*3d60*/  MUFU.EX2 R56, R56 ;  /* 0x0000003800387308 */ /* 0x000fe20000000800 */
[----:B------:R-:W-:-:S02]  /*3d70*/  FFMA.FTZ R45, R16, c[0x0][0x2d0], -R61 ;  /* 0x0000b400102d7a23 */ /* 0x000fc4000001083d */
[----:B------:R-:W-:Y:S01]  /*3d80*/  LDSM.16.MT88.4 R16, [R221+0x900] ;  /* 0x00090000dd10783b */ /* 0x000fe20000004200 */
[----:B------:R-:W-:Y:S01]  /*3d90*/  FSEL R59, R59, RZ, P0 ;  /* 0x000000ff3b3b7208 */ /* 0x000fe20000000000 */
[--C-:B------:R-:W-:Y:S02]  /*3da0*/  FFMA.FTZ R41, R28, c[0x0][0x2d0], -R61.reuse ;  /* 0x0000b4001c297a23 */ /* 0x100fe4000001083d */
[----:B------:R-:W-:Y:S01]  /*3db0*/  FFMA.FTZ R37, R37, c[0x0][0x2d0], -R61 ;  /* 0x0000b40025257a23 */ /* 0x000fe2000001083d */
[----:B------:R-:W1:Y:S01]  /*3dc0*/  MUFU.EX2 R55, R55 ;  /* 0x0000003700377308 */ /* 0x000e620000000800 */
[--C-:B------:R-:W-:Y:S02]  /*3dd0*/  FFMA.FTZ R58, R7, c[0x0][0x2d0], -R59.reuse ;  /* 0x0000b400073a7a23 */ /* 0x100fe4000001083b */
[--C-:B------:R-:W-:Y:S01]  /*3de0*/  FFMA.FTZ R57, R44, c[0x0][0x2d0], -R59.reuse ;  /* 0x0000b4002c397a23 */ /* 0x100fe2000001083b */
[----:B------:R-:W2:Y:S01]  /*3df0*/  LDSM.16.MT88.4 R4, [R220+0x4100] ;  /* 0x00410000dc04783b */ /* 0x000ea20000004200 */
[----:B------:R-:W-:-:S02]  /*3e00*/  FFMA.FTZ R52, R42, c[0x0][0x2d0], -R59 ;  /* 0x0000b4002a347a23 */ /* 0x000fc4000001083b */
[--C-:B------:R-:W-:Y:S01]  /*3e10*/  FFMA.FTZ R51, R26, c[0x0][0x2d0], -R59.reuse ;  /* 0x0000b4001a337a23 */ /* 0x100fe2000001083b */
[----:B------:R-:W3:Y:S01]  /*3e20*/  MUFU.EX2 R50, R50 ;  /* 0x0000003200327308 */ /* 0x000ee20000000800 */
[--C-:B------:R-:W-:Y:S01]  /*3e30*/  FFMA.FTZ R47, R22, c[0x0][0x2d0], -R59.reuse ;  /* 0x0000b400162f7a23 */ /* 0x100fe2000001083b */
[----:B------:R-:W-:Y:S01]  /*3e40*/  LDSM.16.MT88.4 R24, [R224+0x900] ;  /* 0x00090000e018783b */ /* 0x000fe20000004200 */
[--C-:B------:R-:W-:Y:S02]  /*3e50*/  FFMA.FTZ R46, R20, c[0x0][0x2d0], -R59.reuse ;  /* 0x0000b400142e7a23 */ /* 0x100fe4000001083b */
[--C-:B------:R-:W-:Y:S01]  /*3e60*/  FFMA.FTZ R43, R34, c[0x0][0x2d0], -R59.reuse ;  /* 0x0000b400222b7a23 */ /* 0x100fe2000001083b */
[----:B------:R-:W-:Y:S01]  /*3e70*/  LDSM.16.MT88.4 R20, [R222+0x900] ;  /* 0x00090000de14783b */ /* 0x000fe20000004200 */
[----:B------:R-:W-:Y:S01]  /*3e80*/  FFMA.FTZ R42, R32, c[0x0][0x2d0], -R59 ;  /* 0x0000b400202a7a23 */ /* 0x000fe2000001083b */
[----:B------:R-:W-:Y:S01]  /*3e90*/  MUFU.EX2 R58, R58 ;  /* 0x0000003a003a7308 */ /* 0x000fe20000000800 */
[----:B-1----:R-:W-:Y:S01]  /*3ea0*/  F2FP.PACK_AB R112, R55, R56 ;  /* 0x000000383770723e */ /* 0x002fe200000000ff */
[----:B------:R-:W1:Y:S01]  /*3eb0*/  LDSM.16.MT88.4 R32, [R222+0x4900] ;  /* 0x00490000de20783b */ /* 0x000e620000004200 */
[----:B------:R-:W-:-:S02]  /*3ec0*/  FFMA.FTZ R44, R40, c[0x0][0x2d0], -R61 ;  /* 0x0000b400282c7a23 */ /* 0x000fc4000001083d */
[----:B------:R-:W-:Y:S02]  /*3ed0*/  FFMA.FTZ R40, R30, c[0x0][0x2d0], -R61 ;  /* 0x0000b4001e287a23 */ /* 0x000fe4000001083d */
[----:B------:R-:W-:Y:S01]  /*3ee0*/  LDSM.16.MT88.4 R28, [R221+0x4900] ;  /* 0x00490000dd1c783b */ /* 0x000fe20000004200 */
[----:B------:R-:W4:Y:S01]  /*3ef0*/  MUFU.EX2 R57, R57 ;  /* 0x0000003900397308 */ /* 0x000f220000000800 */
[----:B---3--:R-:W-:Y:S01]  /*3f00*/  F2FP.PACK_AB R114, R50, R53 ;  /* 0x000000353272723e */ /* 0x008fe200000000ff */
[--C-:B------:R-:W-:Y:S02]  /*3f10*/  FFMA.FTZ R39, R39, c[0x0][0x2d0], -R59.reuse ;  /* 0x0000b40027277a23 */ /* 0x100fe4000001083b */
[--C-:B------:R-:W-:Y:S02]  /*3f20*/  FFMA.FTZ R38, R38, c[0x0][0x2d0], -R59.reuse ;  /* 0x0000b40026267a23 */ /* 0x100fe4000001083b */
[--C-:B------:R-:W-:Y:S02]  /*3f30*/  FFMA.FTZ R3, R153, c[0x0][0x2d0], -R59.reuse ;  /* 0x0000b40099037a23 */ /* 0x100fe4000001083b */
[----:B------:R-:W-:Y:S01]  /*3f40*/  MUFU.EX2 R52, R52 ;  /* 0x0000003400347308 */ /* 0x000fe20000000800 */
[----:B------:R-:W-:-:S02]  /*3f50*/  FFMA.FTZ R2, R151, c[0x0][0x2d0], -R59 ;  /* 0x0000b40097027a23 */ /* 0x000fc4000001083b */
[--C-:B------:R-:W-:Y:S02]  /*3f60*/  FFMA.FTZ R63, R63, c[0x0][0x2d0], -R61.reuse ;  /* 0x0000b4003f3f7a23 */ /* 0x100fe4000001083d */
[--C-:B------:R-:W-:Y:S02]  /*3f70*/  FFMA.FTZ R146, R146, c[0x0][0x2d0], -R61.reuse ;  /* 0x0000b40092927a23 */ /* 0x100fe4000001083d */
[--C-:B------:R-:W-:Y:S01]  /*3f80*/  FFMA.FTZ R148, R148, c[0x0][0x2d0], -R61.reuse ;  /* 0x0000b40094947a23 */ /* 0x100fe2000001083d */
[----:B------:R-:W3:Y:S01]  /*3f90*/  MUFU.EX2 R51, R51 ;  /* 0x0000003300337308 */ /* 0x000ee20000000800 */
[----:B----4-:R-:W-:Y:S01]  /*3fa0*/  F2FP.PACK_AB R113, R57, R58 ;  /* 0x0000003a3971723e */ /* 0x010fe200000000ff */
[----:B------:R-:W-:Y:S02]  /*3fb0*/  FFMA.FTZ R65, R65, c[0x0][0x2d0], -R61 ;  /* 0x0000b40041417a23 */ /* 0x000fe4000001083d */
[--C-:B------:R-:W-:Y:S02]  /*3fc0*/  FFMA.FTZ R67, R67, c[0x0][0x2d0], -R59.reuse ;  /* 0x0000b40043437a23 */ /* 0x100fe4000001083b */
[----:B------:R-:W-:-:S02]  /*3fd0*/  FFMA.FTZ R154, R154, c[0x0][0x2d0], -R59 ;  /* 0x0000b4009a9a7a23 */ /* 0x000fc4000001083b */
[----:B------:R-:W-:Y:S01]  /*3fe0*/  MUFU.EX2 R54, R54 ;  /* 0x0000003600367308 */ /* 0x000fe20000000800 */
[----:B------:R-:W-:Y:S02]  /*3ff0*/  FFMA.FTZ R149, R149, c[0x0][0x2d0], -R59 ;  /* 0x0000b40095957a23 */ /* 0x000fe4000001083b */
[----:B------:R-:W-:Y:S02]  /*4000*/  FFMA.FTZ R133, R133, c[0x0][0x2d0], -R61 ;  /* 0x0000b40085857a23 */ /* 0x000fe4000001083d */
[--C-:B------:R-:W-:Y:S02]  /*4010*/  FFMA.FTZ R135, R135, c[0x0][0x2d0], -R59.reuse ;  /* 0x0000b40087877a23 */ /* 0x100fe4000001083b */
[--C-:B------:R-:W-:Y:S01]  /*4020*/  FFMA.FTZ R178, R178, c[0x0][0x2d0], -R59.reuse ;  /* 0x0000b400b2b27a23 */ /* 0x100fe2000001083b */
[----:B---3--:R-:W-:Y:S01]  /*4030*/  F2FP.PACK_AB R115, R51, R52 ;  /* 0x000000343373723e */ /* 0x008fe200000000ff */
[----:B------:R-:W3:Y:S01]  /*4040*/  MUFU.EX2 R49, R49 ;  /* 0x0000003100317308 */ /* 0x000ee20000000800 */
[----:B------:R-:W-:-:S02]  /*4050*/  FFMA.FTZ R137, R137, c[0x0][0x2d0], -R59 ;  /* 0x0000b40089897a23 */ /* 0x000fc4000001083b */
[----:B------:R-:W-:Y:S02]  /*4060*/  FFMA.FTZ R182, R182, c[0x0][0x2d0], -R59 ;  /* 0x0000b400b6b67a23 */ /* 0x000fe4000001083b */
[--C-:B------:R-:W-:Y:S01]  /*4070*/  FFMA.FTZ R250, R250, c[0x0][0x2d0], -R61.reuse ;  /* 0x0000b400fafa7a23 */ /* 0x100fe2000001083d */
[C---:B------:R-:W-:Y:S01]  /*4080*/  HMMA.16816.F32 R84, R112.reuse, R88, RZ ;  /* 0x000000587054723c */ /* 0x040fe200000018ff */
[----:B------:R-:W-:Y:S01]  /*4090*/  FFMA.FTZ R246, R246, c[0x0][0x2d0], -R61 ;  /* 0x0000b400f6f67a23 */ /* 0x000fe2000001083d */
[----:B------:R-:W-:Y:S01]  /*40a0*/  MUFU.EX2 R48, R48 ;  /* 0x0000003000307308 */ /* 0x000fe20000000800 */
[--C-:B------:R-:W-:Y:S02]  /*40b0*/  FFMA.FTZ R242, R242, c[0x0][0x2d0], -R59.reuse ;  /* 0x0000b400f2f27a23 */ /* 0x100fe4000001083b */
[----:B------:R-:W-:Y:S02]  /*40c0*/  FFMA.FTZ R180, R180, c[0x0][0x2d0], -R59 ;  /* 0x0000b400b4b47a23 */ /* 0x000fe4000001083b */
[--C-:B------:R-:W-:Y:S01]  /*40d0*/  FFMA.FTZ R151, R166, c[0x0][0x2d0], -R61.reuse ;  /* 0x0000b400a6977a23 */ /* 0x100fe2000001083d */
[----:B------:R-:W-:Y:S01]  /*40e0*/  HMMA.16816.F32 R88, R112, R90, RZ ;  /* 0x0000005a7058723c */ /* 0x000fe200000018ff */
[--C-:B------:R-:W-:Y:S01]  /*40f0*/  FFMA.FTZ R164, R164, c[0x0][0x2d0], -R61.reuse ;  /* 0x0000b400a4a47a23 */ /* 0x100fe2000001083d */
[----:B------:R-:W-:Y:S01]  /*4100*/  MUFU.EX2 R45, R45 ;  /* 0x0000002d002d7308 */ /* 0x000fe20000000800 */
[----:B------:R-:W-:-:S02]  /*4110*/  FFMA.FTZ R153, R162, c[0x0][0x2d0], -R61 ;  /* 0x0000b400a2997a23 */ /* 0x000fc4000001083d */
[----:B------:R-:W-:Y:S02]  /*4120*/  FFMA.FTZ R160, R160, c[0x0][0x2d0], -R61 ;  /* 0x0000b400a0a07a23 */ /* 0x000fe4000001083d */
[--C-:B------:R-:W-:Y:S01]  /*4130*/  FFMA.FTZ R155, R158, c[0x0][0x2d0], -R59.reuse ;  /* 0x0000b4009e9b7a23 */ /* 0x100fe2000001083b */
[C---:B------:R-:W-:Y:S01]  /*4140*/  HMMA.16816.F32 R128, R112.reuse, R124, RZ ;  /* 0x0000007c7080723c */ /* 0x040fe200000018ff */
[--C-:B------:R-:W-:Y:S01]  /*4150*/  FFMA.FTZ R156, R156, c[0x0][0x2d0], -R59.reuse ;  /* 0x0000b4009c9c7a23 */ /* 0x100fe2000001083b */
[----:B------:R-:W-:Y:S01]  /*4160*/  MUFU.EX2 R47, R47 ;  /* 0x0000002f002f7308 */ /* 0x000fe20000000800 */
[--C-:B------:R-:W-:Y:S02]  /*4170*/  FFMA.FTZ R152, R152, c[0x0][0x2d0], -R59.reuse ;  /* 0x0000b40098987a23 */ /* 0x100fe4000001083b */
[--C-:B------:R-:W-:Y:S02]  /*4180*/  FFMA.FTZ R157, R150, c[0x0][0x2d0], -R59.reuse ;  /* 0x0000b400969d7a23 */ /* 0x100fe4000001083b */
[----:B------:R-:W-:Y:S01]  /*4190*/  FFMA.FTZ R229, R60, c[0x0][0x2d0], -R59 ;  /* 0x0000b4003ce57a23 */ /* 0x000fe2000001083b */
[----:B------:R-:W-:Y:S01]  /*41a0*/  HMMA.16816.F32 R68, R112, R72, RZ ;  /* 0x000000487044723c */ /* 0x000fe200000018ff */
[----:B------:R-:W-:Y:S01]  /*41b0*/  FADD.FTZ R57, R58, R57 ;  /* 0x000000393a397221 */ /* 0x000fe20000010000 */
[----:B------:R-:W4:Y:S01]  /*41c0*/  MUFU.EX2 R46, R46 ;  /* 0x0000002e002e7308 */ /* 0x000f220000000800 */
[----:B------:R-:W-:-:S04]  /*41d0*/  FADD.FTZ R56, R56, R55 ;  /* 0x0000003738387221 */ /* 0x000fc80000010000 */
[----:B------:R-:W-:Y:S01]  /*41e0*/  FADD.FTZ R53, R53, R56 ;  /* 0x0000003835357221 */ /* 0x000fe20000010000 */
[----:B------:R-:W-:Y:S02]  /*41f0*/  HMMA.16816.F32 R76, R112, R80, RZ ;  /* 0x00000050704c723c */ /* 0x000fe400000018ff */
[----:B------:R-:W-:Y:S01]  /*4200*/  MUFU.EX2 R43, R43 ;  /* 0x0000002b002b7308 */ /* 0x000fe20000000800 */
[----:B------:R-:W-:-:S05]  /*4210*/  FADD.FTZ R53, R50, R53 ;  /* 0x0000003532357221 */ /* 0x000fca0000010000 */
[C---:B------:R-:W-:Y:S02]  /*4220*/  HMMA.16816.F32 R92, R112.reuse, R96, RZ ;  /* 0x00000060705c723c */ /* 0x040fe400000018ff */
[----:B------:R-:W5:Y:S06]  /*4230*/  MUFU.EX2 R42, R42 ;  /* 0x0000002a002a7308 */ /* 0x000f6c0000000800 */
[C---:B------:R-:W-:Y:S02]  /*4240*/  HMMA.16816.F32 R100, R112.reuse, R104, RZ ;  /* 0x000000687064723c */ /* 0x040fe400000018ff */
[----:B------:R-:W-:Y:S06]  /*4250*/  MUFU.EX2 R44, R44 ;  /* 0x0000002c002c7308 */ /* 0x000fec0000000800 */
[C---:B------:R-:W-:Y:S02]  /*4260*/  HMMA.16816.F32 R120, R112.reuse, R108, RZ ;  /* 0x0000006c7078723c */ /* 0x040fe400000018ff */
[----:B------:R-:W1:Y:S06]  /*4270*/  MUFU.EX2 R41, R41 ;  /* 0x0000002900297308 */ /* 0x000e6c0000000800 */
[C---:B------:R-:W-:Y:S02]  /*4280*/  HMMA.16816.F32 R124, R112.reuse, R126, RZ ;  /* 0x0000007e707c723c */ /* 0x040fe400000018ff */
[----:B------:R-:W-:Y:S06]  /*4290*/  MUFU.EX2 R40, R40 ;  /* 0x0000002800287308 */ /* 0x000fec0000000800 */
[C---:B------:R-:W-:Y:S02]  /*42a0*/  HMMA.16816.F32 R72, R112.reuse, R74, RZ ;  /* 0x0000004a7048723c */ /* 0x040fe400000018ff */
[----:B------:R-:W-:Y:S06]  /*42b0*/  MUFU.EX2 R37, R37 ;  /* 0x0000002500257308 */ /* 0x000fec0000000800 */
        /* <DEDUP_REMOVED lines=8> */
[C---:B--2---:R-:W-:Y:S02]  /*4340*/  HMMA.16816.F32 R116, R112.reuse, R4, RZ ;  /* 0x000000047074723c */ /* 0x044fe400000018ff */
[----:B------:R-:W-:Y:S05]  /*4350*/  MUFU.EX2 R63, R63 ;  /* 0x0000003f003f7308 */ /* 0x000fea0000000800 */
[----:B---3--:R-:W-:Y:S01]  /*4360*/  F2FP.PACK_AB R4, R49, R54 ;  /* 0x000000363104723e */ /* 0x008fe200000000ff */
[----:B------:R-:W-:Y:S01]  /*4370*/  HMMA.16816.F32 R112, R112, R6, RZ ;  /* 0x000000067070723c */ /* 0x000fe200000018ff */
[----:B----4-:R-:W-:Y:S01]  /*4380*/  F2FP.PACK_AB R5, R46, R47 ;  /* 0x0000002f2e05723e */ /* 0x010fe200000000ff */
[----:B------:R-:W2:Y:S01]  /*4390*/  MUFU.EX2 R146, R146 ;  /* 0x0000009200927308 */ /* 0x000ea20000000800 */
[----:B------:R-:W-:-:S04]  /*43a0*/  FADD.FTZ R54, R54, R53 ;  /* 0x0000003536367221 */ /* 0x000fc80000010000 */
[----:B------:R-:W-:Y:S01]  /*43b0*/  F2FP.PACK_AB R6, R45, R48 ;  /* 0x000000302d06723e */ /* 0x000fe200000000ff */
[----:B------:R-:W-:Y:S01]  /*43c0*/  FADD.FTZ R49, R49, R54 ;  /* 0x0000003631317221 */ /* 0x000fe20000010000 */
[----:B-----5:R-:W-:Y:S01]  /*43d0*/  F2FP.PACK_AB R7, R42, R43 ;  /* 0x0000002b2a07723e */ /* 0x020fe200000000ff */
[----:B------:R-:W-:Y:S02]  /*43e0*/  MUFU.EX2 R148, R148 ;  /* 0x0000009400947308 */ /* 0x000fe40000000800 */
[----:B------:R-:W-:-:S04]  /*43f0*/  FADD.FTZ R48, R48, R49 ;  /* 0x0000003130307221 */ /* 0x000fc80000010000 */
[C---:B------:R-:W-:Y:S01]  /*4400*/  HMMA.16816.F32 R84, R4.reuse, R12, R84 ;  /* 0x0000000c0454723c */ /* 0x040fe20000001854 */
[----:B------:R-:W-:Y:S01]  /*4410*/  FADD.FTZ R45, R45, R48 ;  /* 0x000000302d2d7221 */ /* 0x000fe20000010000 */
[----:B------:R-:W-:Y:S06]  /*4420*/  MUFU.EX2 R65, R65 ;  /* 0x0000004100417308 */ /* 0x000fec0000000800 */
[C---:B------:R-:W-:Y:S01]  /*4430*/  HMMA.16816.F32 R88, R4.reuse, R14, R88 ;  /* 0x0000000e0458723c */ /* 0x040fe20000001858 */
[----:B------:R-:W3:Y:S01]  /*4440*/  LDSM.16.MT88.4 R12, [R220+0x4900] ;  /* 0x00490000dc0c783b */ /* 0x000ee20000004200 */
[----:B------:R-:W-:Y:S06]  /*4450*/  MUFU.EX2 R67, R67 ;  /* 0x0000004300437308 */ /* 0x000fec0000000800 */
[C---:B------:R-:W-:Y:S02]  /*4460*/  HMMA.16816.F32 R92, R4.reuse, R8, R92 ;  /* 0x00000008045c723c */ /* 0x040fe4000000185c */
[----:B------:R-:W4:Y:S06]  /*4470*/  MUFU.EX2 R154, R154 ;  /* 0x0000009a009a7308 */ /* 0x000f2c0000000800 */
[C---:B------:R-:W-:Y:S01]  /*4480*/  HMMA.16816.F32 R96, R4.reuse, R10, R96 ;  /* 0x0000000a0460723c */ /* 0x040fe20000001860 */
[----:B------:R-:W5:Y:S01]  /*4490*/  LDSM.16.MT88.4 R8, [R220+0x1100] ;  /* 0x00110000dc08783b */ /* 0x000f620000004200 */
[----:B------:R-:W-:Y:S06]  /*44a0*/  MUFU.EX2 R133, R133 ;  /* 0x0000008500857308 */ /* 0x000fec0000000800 */
[C---:B------:R-:W-:Y:S02]  /*44b0*/  HMMA.16816.F32 R76, R4.reuse, R16, R76 ;  /* 0x00000010044c723c */ /* 0x040fe4000000184c */
[----:B------:R-:W-:Y:S06]  /*44c0*/  MUFU.EX2 R135, R135 ;  /* 0x0000008700877308 */ /* 0x000fec0000000800 */
[C---:B------:R-:W-:Y:S01]  /*44d0*/  HMMA.16816.F32 R80, R4.reuse, R18, R80 ;  /* 0x000000120450723c */ /* 0x040fe20000001850 */
[----:B------:R-:W2:Y:S01]  /*44e0*/  LDSM.16.MT88.4 R16, [R221+0x1100] ;  /* 0x00110000dd10783b */ /* 0x000ea20000004200 */
[----:B------:R-:W-:Y:S06]  /*44f0*/  MUFU.EX2 R178, R178 ;  /* 0x000000b200b27308 */ /* 0x000fec0000000800 */
[C---:B-1----:R-:W-:Y:S02]  /*4500*/  HMMA.16816.F32 R100, R4.reuse, R32, R100 ;  /* 0x000000200464723c */ /* 0x042fe40000001864 */
[----:B------:R-:W-:Y:S06]  /*4510*/  MUFU.EX2 R137, R137 ;  /* 0x0000008900897308 */ /* 0x000fec0000000800 */
[C---:B---3--:R-:W-:Y:S02]  /*4520*/  HMMA.16816.F32 R116, R4.reuse, R12, R116 ;  /* 0x0000000c0474723c */ /* 0x048fe40000001874 */
[----:B------:R-:W-:Y:S06]  /*4530*/  MUFU.EX2 R182, R182 ;  /* 0x000000b600b67308 */ /* 0x000fec0000000800 */
[C---:B------:R-:W-:Y:S01]  /*4540*/  HMMA.16816.F32 R112, R4.reuse, R14, R112 ;  /* 0x0000000e0470723c */ /* 0x040fe20000001870 */
[----:B------:R-:W1:Y:S01]  /*4550*/  LDSM.16.MT88.4 R12, [R224+0x5100] ;  /* 0x00510000e00c783b */ /* 0x000e620000004200 */
[----:B------:R-:W-:Y:S06]  /*4560*/  MUFU.EX2 R250, R250 ;  /* 0x000000fa00fa7308 */ /* 0x000fec0000000800 */
[C---:B------:R-:W-:Y:S01]  /*4570*/  HMMA.16816.F32 R104, R4.reuse, R34, R104 ;  /* 0x000000220468723c */ /* 0x040fe20000001868 */
[----:B------:R-:W3:Y:S01]  /*4580*/  LDSM.16.MT88.4 R32, [R222+0x5100] ;  /* 0x00510000de20783b */ /* 0x000ee20000004200 */
[----:B------:R-:W-:Y:S06]  /*4590*/  MUFU.EX2 R246, R246 ;  /* 0x000000f600f67308 */ /* 0x000fec0000000800 */
[C---:B------:R-:W-:Y:S02]  /*45a0*/  HMMA.16816.F32 R128, R4.reuse, R24, R128 ;  /* 0x000000180480723c */ /* 0x040fe40000001880 */
[----:B------:R-:W-:Y:S06]  /*45b0*/  MUFU.EX2 R242, R242 ;  /* 0x000000f200f27308 */ /* 0x000fec0000000800 */
[C---:B------:R-:W-:Y:S01]  /*45c0*/  HMMA.16816.F32 R124, R4.reuse, R26, R124 ;  /* 0x0000001a047c723c */ /* 0x040fe2000000187c */
[----:B------:R-:W1:Y:S01]  /*45d0*/  LDSM.16.MT88.4 R24, [R224+0x1100] ;  /* 0x00110000e018783b */ /* 0x000e620000004200 */
        /* <DEDUP_REMOVED lines=17> */
[----:B------:R-:W-:-:S03]  /*46f0*/  F2FP.PACK_AB R7, R2, R3 ;  /* 0x000000030207723e */ /* 0x000fc600000000ff */
[----:B------:R-:W-:Y:S02]  /*4700*/  FADD.FTZ R40, R40, R41 ;  /* 0x0000002928287221 */ /* 0x000fe40000010000 */
[----:B------:R-:W-:Y:S02]  /*4710*/  MUFU.EX2 R156, R156 ;  /* 0x0000009c009c7308 */ /* 0x000fe40000000800 */
[----:B-----5:R-:W-:Y:S01]  /*4720*/  HMMA.16816.F32 R84, R4, R8, R84 ;  /* 0x000000080454723c */ /* 0x020fe20000001854 */
[----:B------:R-:W-:-:S05]  /*4730*/  FADD.FTZ R40, R37, R40 ;  /* 0x0000002825287221 */ /* 0x000fca0000010000 */
[----:B------:R-:W-:Y:S02]  /*4740*/  MUFU.EX2 R152, R152 ;  /* 0x0000009800987308 */ /* 0x000fe40000000800 */
[C---:B------:R-:W-:Y:S01]  /*4750*/  HMMA.16816.F32 R88, R4.reuse, R10, R88 ;  /* 0x0000000a0458723c */ /* 0x040fe20000001858 */
[----:B------:R-:W5:Y:S05]  /*4760*/  LDSM.16.MT88.4 R8, [R220+0x5100] ;  /* 0x00510000dc08783b */ /* 0x000f6a0000004200 */
[----:B------:R-:W-:Y:S02]  /*4770*/  MUFU.EX2 R157, R157 ;  /* 0x0000009d009d7308 */ /* 0x000fe40000000800 */
[C---:B--2---:R-:W-:Y:S06]  /*4780*/  HMMA.16816.F32 R76, R4.reuse, R16, R76 ;  /* 0x00000010044c723c */ /* 0x044fec000000184c */
[----:B------:R-:W-:Y:S02]  /*4790*/  MUFU.EX2 R229, R229 ;  /* 0x000000e500e57308 */ /* 0x000fe40000000800 */
[C---:B------:R-:W-:Y:S01]  /*47a0*/  HMMA.16816.F32 R80, R4.reuse, R18, R80 ;  /* 0x000000120450723c */ /* 0x040fe20000001850 */
[----:B------:R-:W2:Y:S07]  /*47b0*/  LDSM.16.MT88.4 R16, [R221+0x1900] ;  /* 0x00190000dd10783b */ /* 0x000eae0000004200 */
[C---:B-1----:R-:W-:Y:S08]  /*47c0*/  HMMA.16816.F32 R92, R4.reuse, R12, R92 ;  /* 0x0000000c045c723c */ /* 0x042ff0000000185c */
[C---:B------:R-:W-:Y:S01]  /*47d0*/  HMMA.16816.F32 R96, R4.reuse, R14, R96 ;  /* 0x0000000e0460723c */ /* 0x040fe20000001860 */
[----:B------:R-:W1:Y:S07]  /*47e0*/  LDSM.16.MT88.4 R12, [R220+0x1900] ;  /* 0x00190000dc0c783b */ /* 0x000e6e0000004200 */
[C---:B---3--:R-:W-:Y:S01]  /*47f0*/  HMMA.16816.F32 R100, R4.reuse, R32, R100 ;  /* 0x000000200464723c */ /* 0x048fe20000001864 */
[----:B------:R3:W-:Y:S06]  /*4800*/  MUFU.EX2 R32, R149 ;  /* 0x0000009500207308 */ /* 0x0007ec0000000800 */
[--C-:B------:R-:W-:Y:S01]  /*4810*/  FFMA.FTZ R33, R147, c[0x0][0x2d0], -R59.reuse ;  /* 0x0000b40093217a23 */ /* 0x100fe2000001083b */
[----:B------:R-:W-:Y:S01]  /*4820*/  HMMA.16816.F32 R128, R4, R24, R128 ;  /* 0x000000180480723c */ /* 0x000fe20000001880 */
[----:B------:R-:W-:-:S04]  /*4830*/  FFMA.FTZ R147, R244, c[0x0][0x2d0], -R59 ;  /* 0x0000b400f4937a23 */ /* 0x000fc8000001083b */
[----:B------:R-:W1:Y:S03]  /*4840*/  MUFU.EX2 R33, R33 ;  /* 0x0000002100217308 */ /* 0x000e660000000800 */
[----:B------:R-:W-:Y:S01]  /*4850*/  HMMA.16816.F32 R124, R4, R26, R124 ;  /* 0x0000001a047c723c */ /* 0x000fe2000000187c */
[----:B------:R-:W-:Y:S01]  /*4860*/  LDSM.16.MT88.4 R24, [R224+0x1900] ;  /* 0x00190000e018783b */ /* 0x000fe20000004200 */
[----:B---3--:R-:W-:-:S03]  /*4870*/  FFMA.FTZ R149, R236, c[0x0][0x2d0], -R59 ;  /* 0x0000b400ec957a23 */ /* 0x008fc6000001083b */
[----:B------:R-:W-:Y:S03]  /*4880*/  MUFU.EX2 R147, R147 ;  /* 0x0000009300937308 */ /* 0x000fe60000000800 */
[C---:B------:R-:W-:Y:S05]  /*4890*/  HMMA.16816.F32 R68, R4.reuse, R20, R68 ;  /* 0x000000140444723c */ /* 0x040fea0000001844 */
[----:B------:R-:W-:Y:S03]  /*48a0*/  MUFU.EX2 R149, R149 ;  /* 0x0000009500957308 */ /* 0x000fe60000000800 */
[C---:B------:R-:W-:Y:S01]  /*48b0*/  HMMA.16816.F32 R72, R4.reuse, R22, R72 ;  /* 0x000000160448723c */ /* 0x040fe20000001848 */
[----:B------:R-:W3:Y:S07]  /*48c0*/  LDSM.16.MT88.4 R20, [R222+0x1900] ;  /* 0x00190000de14783b */ /* 0x000eee0000004200 */
[C---:B------:R-:W-:Y:S07]  /*48d0*/  HMMA.16816.F32 R104, R4.reuse, R34, R104 ;  /* 0x000000220468723c */ /* 0x040fee0000001868 */
[--C-:B------:R-:W-:Y:S01]  /*48e0*/  FFMA.FTZ R35, R176, c[0x0][0x2d0], -R61.reuse ;  /* 0x0000b400b0237a23 */ /* 0x100fe2000001083d */
[----:B------:R-:W-:Y:S01]  /*48f0*/  HMMA.16816.F32 R120, R4, R28, R120 ;  /* 0x0000001c0478723c */ /* 0x000fe20000001878 */
[----:B------:R-:W-:-:S02]  /*4900*/  FFMA.FTZ R34, R145, c[0x0][0x2d0], -R61 ;  /* 0x0000b40091227a23 */ /* 0x000fc4000001083d */
[--C-:B------:R-:W-:Y:S02]  /*4910*/  FFMA.FTZ R176, R139, c[0x0][0x2d0], -R61.reuse ;  /* 0x0000b4008bb07a23 */ /* 0x100fe4000001083d */
[----:B------:R-:W-:Y:S01]  /*4920*/  MUFU.EX2 R35, R35 ;  /* 0x0000002300237308 */ /* 0x000fe20000000800 */
[--C-:B------:R-:W-:Y:S02]  /*4930*/  FFMA.FTZ R139, R252, c[0x0][0x2d0], -R61.reuse ;  /* 0x0000b400fc8b7a23 */ /* 0x100fe4000001083d */
[----:B------:R-:W-:Y:S01]  /*4940*/  HMMA.16816.F32 R108, R4, R30, R108 ;  /* 0x0000001e046c723c */ /* 0x000fe2000000186c */
[----:B------:R-:W-:Y:S01]  /*4950*/  LDSM.16.MT88.4 R28, [R221+0x5900] ;  /* 0x00590000dd1c783b */ /* 0x000fe20000004200 */
[----:B------:R-:W-:-:S03]  /*4960*/  FFMA.FTZ R145, R248, c[0x0][0x2d0], -R61 ;  /* 0x0000b400f8917a23 */ /* 0x000fc6000001083d */
[----:B------:R-:W1:Y:S03]  /*4970*/  MUFU.EX2 R34, R34 ;  /* 0x0000002200227308 */ /* 0x000e660000000800 */
[C---:B-----5:R-:W-:Y:S05]  /*4980*/  HMMA.16816.F32 R116, R4.reuse, R8, R116 ;  /* 0x000000080474723c */ /* 0x060fea0000001874 */
[----:B------:R-:W5:Y:S03]  /*4990*/  MUFU.EX2 R176, R176 ;  /* 0x000000b000b07308 */ /* 0x000f660000000800 */
[----:B------:R-:W-:Y:S01]  /*49a0*/  HMMA.16816.F32 R112, R4, R10, R112 ;  /* 0x0000000a0470723c */ /* 0x000fe20000001870 */
[----:B------:R-:W3:Y:S04]  /*49b0*/  LDSM.16.MT88.4 R8, [R224+0x5900] ;  /* 0x00590000e008783b */ /* 0x000ee80000004200 */
[----:B------:R-:W3:Y:S02]  /*49c0*/  MUFU.EX2 R139, R139 ;  /* 0x0000008b008b7308 */ /* 0x000ee40000000800 */
[----:B------:R-:W-:Y:S01]  /*49d0*/  F2FP.PACK_AB R4, R146, R63 ;  /* 0x0000003f9204723e */ /* 0x000fe200000000ff */
[----:B------:R-:W-:Y:S01]  /*49e0*/  FADD.FTZ R63, R63, R40 ;  /* 0x000000283f3f7221 */ /* 0x000fe20000010000 */
[----:B----4-:R-:W-:-:S02]  /*49f0*/  F2FP.PACK_AB R5, R154, R67 ;  /* 0x000000439a05723e */ /* 0x010fc400000000ff */
[----:B------:R-:W-:Y:S01]  /*4a00*/  F2FP.PACK_AB R6, R65, R148 ;  /* 0x000000944106723e */ /* 0x000fe200000000ff */
[----:B------:R-:W-:Y:S01]  /*4a10*/  FADD.FTZ R63, R146, R63 ;  /* 0x0000003f923f7221 */ /* 0x000fe20000010000 */
[----:B-1----:R-:W-:Y:S01]  /*4a20*/  F2FP.PACK_AB R7, R33, R32 ;  /* 0x000000202107723e */ /* 0x002fe200000000ff */
[----:B------:R-:W1:Y:S02]  /*4a30*/  MUFU.EX2 R145, R145 ;  /* 0x0000009100917308 */ /* 0x000e640000000800 */
[----:B------:R-:W-:-:S04]  /*4a40*/  FADD.FTZ R148, R148, R63 ;  /* 0x0000003f94947221 */ /* 0x000fc80000010000 */
[----:B--2---:R-:W-:Y:S01]  /*4a50*/  HMMA.16816.F32 R76, R4, R16, R76 ;  /* 0x00000010044c723c */ /* 0x004fe2000000184c */
[----:B------:R-:W-:-:S07]  /*4a60*/  FADD.FTZ R65, R65, R148 ;  /* 0x0000009441417221 */ /* 0x000fce0000010000 */
[C---:B------:R-:W-:Y:S01]  /*4a70*/  HMMA.16816.F32 R80, R4.reuse, R18, R80 ;  /* 0x000000120450723c */ /* 0x040fe20000001850 */
[----:B------:R-:W2:Y:S07]  /*4a80*/  LDSM.16.MT88.4 R16, [R222+0x5900] ;  /* 0x00590000de10783b */ /* 0x000eae0000004200 */
[C---:B------:R-:W-:Y:S08]  /*4a90*/  HMMA.16816.F32 R84, R4.reuse, R12, R84 ;  /* 0x0000000c0454723c */ /* 0x040ff00000001854 */
[C---:B------:R-:W-:Y:S01]  /*4aa0*/  HMMA.16816.F32 R88, R4.reuse, R14, R88 ;  /* 0x0000000e0458723c */ /* 0x040fe20000001858 */
[----:B------:R-:W4:Y:S07]  /*4ab0*/  LDSM.16.MT88.4 R12, [R220+0x5900] ;  /* 0x00590000dc0c783b */ /* 0x000f2e0000004200 */
[C---:B---3--:R-:W-:Y:S08]  /*4ac0*/  HMMA.16816.F32 R68, R4.reuse, R20, R68 ;  /* 0x000000140444723c */ /* 0x048ff00000001844 */
[C---:B------:R-:W-:Y:S01]  /*4ad0*/  HMMA.16816.F32 R72, R4.reuse, R22, R72 ;  /* 0x000000160448723c */ /* 0x040fe20000001848 */
[----:B------:R-:W-:Y:S07]  /*4ae0*/  LDSM.16.MT88.4 R20, [R221+0x2100] ;  /* 0x00210000dd14783b */ /* 0x000fee0000004200 */
[C---:B------:R-:W-:Y:S08]  /*4af0*/  HMMA.16816.F32 R92, R4.reuse, R8, R92 ;  /* 0x00000008045c723c */ /* 0x040ff0000000185c */
        /* <DEDUP_REMOVED lines=8> */
[C---:B------:R-:W-:Y:S08]  /*4b80*/  HMMA.16816.F32 R128, R4.reuse, R24, R128 ;  /* 0x000000180480723c */ /* 0x040ff00000001880 */
[C---:B------:R-:W-:Y:S01]  /*4b90*/  HMMA.16816.F32 R124, R4.reuse, R26, R124 ;  /* 0x0000001a047c723c */ /* 0x040fe2000000187c */
[----:B------:R-:W1:Y:S07]  /*4ba0*/  LDSM.16.MT88.4 R24, [R224+0x2100] ;  /* 0x00210000e018783b */ /* 0x000e6e0000004200 */
[C---:B------:R-:W-:Y:S08]  /*4bb0*/  HMMA.16816.F32 R120, R4.reuse, R28, R120 ;  /* 0x0000001c0478723c */ /* 0x040ff00000001878 */
[----:B------:R-:W-:Y:S01]  /*4bc0*/  HMMA.16816.F32 R108, R4, R30, R108 ;  /* 0x0000001e046c723c */ /* 0x000fe2000000186c */
[----:B------:R-:W-:Y:S06]  /*4bd0*/  LDSM.16.MT88.4 R28, [R221+0x6100] ;  /* 0x00610000dd1c783b */ /* 0x000fec0000004200 */
[----:B------:R-:W-:Y:S01]  /*4be0*/  F2FP.PACK_AB R4, R35, R34 ;  /* 0x000000222304723e */ /* 0x000fe200000000ff */
[----:B------:R-:W-:Y:S01]  /*4bf0*/  FADD.FTZ R34, R34, R65 ;  /* 0x0000004122227221 */ /* 0x000fe20000010000 */
[----:B------:R-:W-:-:S02]  /*4c00*/  F2FP.PACK_AB R5, R178, R135 ;  /* 0x00000087b205723e */ /* 0x000fc400000000ff */
[----:B-----5:R-:W-:Y:S01]  /*4c10*/  F2FP.PACK_AB R6, R133, R176 ;  /* 0x000000b08506723e */ /* 0x020fe200000000ff */
[----:B------:R-:W-:Y:S01]  /*4c20*/  FADD.FTZ R35, R35, R34 ;  /* 0x0000002223237221 */ /* 0x000fe20000010000 */
[----:B------:R-:W-:-:S03]  /*4c30*/  F2FP.PACK_AB R7, R182, R137 ;  /* 0x00000089b607723e */ /* 0x000fc600000000ff */
[----:B------:R-:W-:-:S04]  /*4c40*/  FADD.FTZ R176, R176, R35 ;  /* 0x00000023b0b07221 */ /* 0x000fc80000010000 */
[----:B---3--:R-:W-:Y:S01]  /*4c50*/  HMMA.16816.F32 R68, R4, R8, R68 ;  /* 0x000000080444723c */ /* 0x008fe20000001844 */
[----:B------:R-:W-:-:S07]  /*4c60*/  FADD.FTZ R176, R133, R176 ;  /* 0x000000b085b07221 */ /* 0x000fce0000010000 */
[C---:B------:R-:W-:Y:S01]  /*4c70*/  HMMA.16816.F32 R72, R4.reuse, R10, R72 ;  /* 0x0000000a0448723c */ /* 0x040fe20000001848 */
[----:B------:R-:W3:Y:S07]  /*4c80*/  LDSM.16.MT88.4 R8, [R222+0x6100] ;  /* 0x00610000de08783b */ /* 0x000eee0000004200 */
[C---:B------:R-:W-:Y:S08]  /*4c90*/  HMMA.16816.F32 R76, R4.reuse, R20, R76 ;  /* 0x00000014044c723c */ /* 0x040ff0000000184c */
[C---:B------:R-:W-:Y:S01]  /*4ca0*/  HMMA.16816.F32 R80, R4.reuse, R22, R80 ;  /* 0x000000160450723c */ /* 0x040fe20000001850 */
[----:B------:R-:W5:Y:S07]  /*4cb0*/  LDSM.16.MT88.4 R20, [R220+0x6100] ;  /* 0x00610000dc14783b */ /* 0x000f6e0000004200 */
        /* <DEDUP_REMOVED lines=8> */
[----:B------:R-:W-:Y:S07]  /*4d40*/  LDSM.16.MT88.4 R24, [R222+0x2900] ;  /* 0x00290000de18783b */ /* 0x000fee0000004200 */
[C---:B---3--:R-:W-:Y:S08]  /*4d50*/  HMMA.16816.F32 R100, R4.reuse, R8, R100 ;  /* 0x000000080464723c */ /* 0x048ff00000001864 */
[C---:B------:R-:W-:Y:S01]  /*4d60*/  HMMA.16816.F32 R104, R4.reuse, R10, R104 ;  /* 0x0000000a0468723c */ /* 0x040fe20000001868 */
[----:B------:R-:W1:Y:S07]  /*4d70*/  LDSM.16.MT88.4 R8, [R220+0x2900] ;  /* 0x00290000dc08783b */ /* 0x000e6e0000004200 */
[C---:B------:R-:W-:Y:S08]  /*4d80*/  HMMA.16816.F32 R120, R4.reuse, R28, R120 ;  /* 0x0000001c0478723c */ /* 0x040ff00000001878 */
[C---:B------:R-:W-:Y:S01]  /*4d90*/  HMMA.16816.F32 R108, R4.reuse, R30, R108 ;  /* 0x0000001e046c723c */ /* 0x040fe2000000186c */
[----:B------:R-:W-:Y:S07]  /*4da0*/  LDSM.16.MT88.4 R28, [R224+0x3100] ;  /* 0x00310000e01c783b */ /* 0x000fee0000004200 */
[C---:B-----5:R-:W-:Y:S08]  /*4db0*/  HMMA.16816.F32 R116, R4.reuse, R20, R116 ;  /* 0x000000140474723c */ /* 0x060ff00000001874 */
        /* <DEDUP_REMOVED lines=9> */
[----:B--2---:R-:W-:Y:S01]  /*4e50*/  HMMA.16816.F32 R128, R4, R16, R128 ;  /* 0x000000100480723c */ /* 0x004fe20000001880 */
[----:B------:R-:W-:-:S07]  /*4e60*/  FADD.FTZ R246, R246, R145 ;  /* 0x00000091f6f67221 */ /* 0x000fce0000010000 */
        /* <DEDUP_REMOVED lines=9> */
[C---:B--2---:R-:W-:Y:S08]  /*4f00*/  HMMA.16816.F32 R100, R4.reuse, R16, R100 ;  /* 0x000000100464723c */ /* 0x044ff00000001864 */
[C---:B------:R-:W-:Y:S01]  /*4f10*/  HMMA.16816.F32 R104, R4.reuse, R18, R104 ;  /* 0x000000120468723c */ /* 0x040fe20000001868 */
[----:B------:R-:W2:Y:S07]  /*4f20*/  LDSM.16.MT88.4 R16, [R220+0x3100] ;  /* 0x00310000dc10783b */ /* 0x000eae0000004200 */
[C---:B----4-:R-:W-:Y:S08]  /*4f30*/  HMMA.16816.F32 R120, R4.reuse, R12, R120 ;  /* 0x0000000c0478723c */ /* 0x050ff00000001878 */
[C---:B------:R-:W-:Y:S01]  /*4f40*/  HMMA.16816.F32 R108, R4.reuse, R14, R108 ;  /* 0x0000000e046c723c */ /* 0x040fe2000000186c */
[----:B------:R-:W3:Y:S07]  /*4f50*/  LDSM.16.MT88.4 R12, [R224+0x7100] ;  /* 0x00710000e00c783b */ /* 0x000eee0000004200 */
[C---:B------:R-:W-:Y:S01]  /*4f60*/  HMMA.16816.F32 R96, R4.reuse, R22, R96 ;  /* 0x000000160460723c */ /* 0x040fe20000001860 */
[----:B------:R-:W4:Y:S07]  /*4f70*/  LDSM.16.MT88.4 R20, [R221+0x3100] ;  /* 0x00310000dd14783b */ /* 0x000f2e0000004200 */
[C---:B------:R-:W-:Y:S08]  /*4f80*/  HMMA.16816.F32 R68, R4.reuse, R24, R68 ;  /* 0x000000180444723c */ /* 0x040ff00000001844 */
[C---:B------:R-:W-:Y:S01]  /*4f90*/  HMMA.16816.F32 R72, R4.reuse, R26, R72 ;  /* 0x0000001a0448723c */ /* 0x040fe20000001848 */
[----:B------:R-:W5:Y:S07]  /*4fa0*/  LDSM.16.MT88.4 R24, [R222+0x3100] ;  /* 0x00310000de18783b */ /* 0x000f6e0000004200 */
[C---:B-1----:R-:W-:Y:S08]  /*4fb0*/  HMMA.16816.F32 R116, R4.reuse, R8, R116 ;  /* 0x000000080474723c */ /* 0x042ff00000001874 */
[----:B------:R-:W-:Y:S01]  /*4fc0*/  HMMA.16816.F32 R112, R4, R10, R112 ;  /* 0x0000000a0470723c */ /* 0x000fe20000001870 */
[----:B------:R-:W1:Y:S06]  /*4fd0*/  LDSM.16.MT88.4 R8, [R222+0x7100] ;  /* 0x00710000de08783b */ /* 0x000e6c0000004200 */
        /* <DEDUP_REMOVED lines=11> */
[C---:B---3--:R-:W-:Y:S08]  /*5090*/  HMMA.16816.F32 R92, R4.reuse, R12, R92 ;  /* 0x0000000c045c723c */ /* 0x048ff0000000185c */
[C---:B------:R-:W-:Y:S01]  /*50a0*/  HMMA.16816.F32 R96, R4.reuse, R14, R96 ;  /* 0x0000000e0460723c */ /* 0x040fe20000001860 */
[----:B------:R-:W3:Y:S07]  /*50b0*/  LDSM.16.MT88.4 R12, [R220+0x7100] ;  /* 0x00710000dc0c783b */ /* 0x000eee0000004200 */
[C---:B----4-:R-:W-:Y:S08]  /*50c0*/  HMMA.16816.F32 R76, R4.reuse, R20, R76 ;  /* 0x00000014044c723c */ /* 0x050ff0000000184c */
[C---:B------:R-:W-:Y:S01]  /*50d0*/  HMMA.16816.F32 R80, R4.reuse, R22, R80 ;  /* 0x000000160450723c */ /* 0x040fe20000001850 */
[----:B------:R-:W4:Y:S07]  /*50e0*/  LDSM.16.MT88.4 R20, [R224+0x3900] ;  /* 0x00390000e014783b */ /* 0x000f2e0000004200 */
        /* <DEDUP_REMOVED lines=12> */
[--C-:B------:R-:W-:Y:S01]  /*51b0*/  FFMA.FTZ R26, R136, c[0x0][0x2d0], -R61.reuse ;  /* 0x0000b400881a7a23 */ /* 0x100fe2000001083d */
[----:B-1----:R-:W-:Y:S01]  /*51c0*/  HMMA.16816.F32 R100, R4, R8, R100 ;  /* 0x000000080464723c */ /* 0x002fe20000001864 */
[----:B------:R-:W-:-:S04]  /*51d0*/  FFMA.FTZ R27, R134, c[0x0][0x2d0], -R61 ;  /* 0x0000b400861b7a23 */ /* 0x000fc8000001083d */
[----:B------:R-:W1:Y:S03]  /*51e0*/  MUFU.EX2 R25, R25 ;  /* 0x0000001900197308 */ /* 0x000e660000000800 */
[C---:B------:R-:W-:Y:S01]  /*51f0*/  HMMA.16816.F32 R104, R4.reuse, R10, R104 ;  /* 0x0000000a0468723c */ /* 0x040fe20000001868 */
[----:B------:R-:W5:Y:S04]  /*5200*/  LDSM.16.MT88.4 R8, [R222+0x3900] ;  /* 0x00390000de08783b */ /* 0x000f680000004200 */
[----:B------:R-:W-:Y:S03]  /*5210*/  MUFU.EX2 R26, R26 ;  /* 0x0000001a001a7308 */ /* 0x000fe60000000800 */
[C---:B--2---:R-:W-:Y:S05]  /*5220*/  HMMA.16816.F32 R120, R4.reuse, R16, R120 ;  /* 0x000000100478723c */ /* 0x044fea0000001878 */
[----:B------:R-:W2:Y:S03]  /*5230*/  MUFU.EX2 R27, R27 ;  /* 0x0000001b001b7308 */ /* 0x000ea60000000800 */
[C---:B------:R-:W-:Y:S01]  /*5240*/  HMMA.16816.F32 R108, R4.reuse, R18, R108 ;  /* 0x00000012046c723c */ /* 0x040fe2000000186c */
[----:B------:R-:W5:Y:S04]  /*5250*/  LDSM.16.MT88.4 R16, [R221+0x3900] ;  /* 0x00390000dd10783b */ /* 0x000f680000004200 */
[----:B------:R-:W1:Y:S03]  /*5260*/  MUFU.EX2 R30, R30 ;  /* 0x0000001e001e7308 */ /* 0x000e660000000800 */
[C---:B---3--:R-:W-:Y:S08]  /*5270*/  HMMA.16816.F32 R116, R4.reuse, R12, R116 ;  /* 0x0000000c0474723c */ /* 0x048ff00000001874 */
[----:B------:R-:W-:Y:S01]  /*5280*/  HMMA.16816.F32 R112, R4, R14, R112 ;  /* 0x0000000e0470723c */ /* 0x000fe20000001870 */
[----:B------:R-:W3:Y:S06]  /*5290*/  LDSM.16.MT88.4 R12, [R220+0x3900] ;  /* 0x00390000dc0c783b */ /* 0x000eec0000004200 */
[----:B-1----:R-:W-:Y:S01]  /*52a0*/  F2FP.PACK_AB R4, R25, R24 ;  /* 0x000000181904723e */ /* 0x002fe200000000ff */
[----:B------:R-:W-:Y:S01]  /*52b0*/  FADD.FTZ R24, R24, R153 ;  /* 0x0000009918187221 */ /* 0x000fe20000010000 */
[----:B------:R-:W-:-:S02]  /*52c0*/  F2FP.PACK_AB R5, R29, R28 ;  /* 0x0000001c1d05723e */ /* 0x000fc400000000ff */
[----:B--2---:R-:W-:Y:S01]  /*52d0*/  F2FP.PACK_AB R6, R27, R26 ;  /* 0x0000001a1b06723e */ /* 0x004fe200000000ff */
[----:B------:R-:W-:Y:S01]  /*52e0*/  FADD.FTZ R25, R25, R24 ;  /* 0x0000001819197221 */ /* 0x000fe20000010000 */
[----:B------:R-:W-:-:S03]  /*52f0*/  F2FP.PACK_AB R7, R229, R30 ;  /* 0x0000001ee507723e */ /* 0x000fc600000000ff */
[----:B------:R-:W-:-:S04]  /*5300*/  FADD.FTZ R26, R26, R25 ;  /* 0x000000191a1a7221 */ /* 0x000fc80000010000 */
[----:B----4-:R-:W-:Y:S01]  /*5310*/  HMMA.16816.F32 R128, R4, R20, R128 ;  /* 0x000000140480723c */ /* 0x010fe20000001880 */
[----:B------:R-:W-:-:S06]  /*5320*/  FADD.FTZ R236, R27, R26 ;  /* 0x0000001a1bec7221 */ /* 0x000fcc0000010000 */
[----:B------:R-:W-:Y:S01]  /*5330*/  FADD.FTZ R20, R52, R57 ;  /* 0x0000003934147221 */ /* 0x000fe20000010000 */
[----:B-----5:R-:W-:Y:S03]  /*5340*/  HMMA.16816.F32 R68, R4, R8, R68 ;  /* 0x000000080444723c */ /* 0x020fe60000001844 */
[----:B------:R-:W-:-:S04]  /*5350*/  FADD.FTZ R20, R51, R20 ;  /* 0x0000001433147221 */ /* 0x000fc80000010000 */
[----:B------:R-:W-:Y:S01]  /*5360*/  FADD.FTZ R47, R47, R20 ;  /* 0x000000142f2f7221 */ /* 0x000fe20000010000 */
[----:B------:R-:W-:Y:S01]  /*5370*/  HMMA.16816.F32 R72, R4, R10, R72 ;  /* 0x0000000a0448723c */ /* 0x000fe20000001848 */
[----:B------:R-:W1:Y:S02]  /*5380*/  LDSM.16.MT88.4 R8, [R224+0x7900] ;  /* 0x00790000e008783b */ /* 0x000e640000004200 */
[----:B------:R-:W-:-:S04]  /*5390*/  FADD.FTZ R46, R46, R47 ;  /* 0x0000002f2e2e7221 */ /* 0x000fc80000010000 */
[----:B------:R-:W-:Y:S01]  /*53a0*/  FADD.FTZ R43, R43, R46 ;  /* 0x0000002e2b2b7221 */ /* 0x000fe20000010000 */
[----:B------:R-:W-:Y:S03]  /*53b0*/  HMMA.16816.F32 R76, R4, R16, R76 ;  /* 0x00000010044c723c */ /* 0x000fe6000000184c */
[----:B------:R-:W-:-:S04]  /*53c0*/  FADD.FTZ R42, R42, R43 ;  /* 0x0000002b2a2a7221 */ /* 0x000fc80000010000 */
[----:B------:R-:W-:Y:S01]  /*53d0*/  FADD.FTZ R39, R39, R42 ;  /* 0x0000002a27277221 */ /* 0x000fe20000010000 */
[----:B------:R-:W-:Y:S01]  /*53e0*/  HMMA.16816.F32 R80, R4, R18, R80 ;  /* 0x000000120450723c */ /* 0x000fe20000001850 */
[----:B------:R-:W2:Y:S02]  /*53f0*/  LDSM.16.MT88.4 R16, [R222+0x7900] ;  /* 0x00790000de10783b */ /* 0x000ea40000004200 */
[----:B------:R-:W-:-:S04]  /*5400*/  FADD.FTZ R38, R38, R39 ;  /* 0x0000002726267221 */ /* 0x000fc80000010000 */
[----:B------:R-:W-:Y:S01]  /*5410*/  FADD.FTZ R3, R3, R38 ;  /* 0x0000002603037221 */ /* 0x000fe20000010000 */
[----:B---3--:R-:W-:Y:S03]  /*5420*/  HMMA.16816.F32 R84, R4, R12, R84 ;  /* 0x0000000c0454723c */ /* 0x008fe60000001854 */
[----:B------:R-:W-:-:S04]  /*5430*/  FADD.FTZ R2, R2, R3 ;  /* 0x0000000302027221 */ /* 0x000fc80000010000 */
[----:B------:R-:W-:Y:S01]  /*5440*/  FADD.FTZ R3, R67, R2 ;  /* 0x0000000243037221 */ /* 0x000fe20000010000 */
[C---:B------:R-:W-:Y:S01]  /*5450*/  HMMA.16816.F32 R88, R4.reuse, R14, R88 ;  /* 0x0000000e0458723c */ /* 0x040fe20000001858 */
[----:B------:R-:W-:Y:S01]  /*5460*/  @P3 IMAD.HI.U32 R2, R36, c[0x0][0x2c8], RZ ;  /* 0x0000b20024023a27 */ /* 0x000fe200078e00ff */
[----:B------:R-:W3:Y:S03]  /*5470*/  LDSM.16.MT88.4 R12, [R221+0x7900] ;  /* 0x00790000dd0c783b */ /* 0x000ee60000004200 */
[----:B------:R-:W-:Y:S01]  /*5480*/  FADD.FTZ R3, R154, R3 ;  /* 0x000000039a037221 */ /* 0x000fe20000010000 */
[----:B------:R-:W-:Y:S02]  /*5490*/  @P3 SHF.R.U32.HI R2, RZ, c[0x0][0x2cc], R2 ;  /* 0x0000b300ff023a19 */ /* 0x000fe40000011602 */
[----:B------:R-:W-:Y:S01]  /*54a0*/  HMMA.16816.F32 R124, R4, R22, R124 ;  /* 0x00000016047c723c */ /* 0x000fe2000000187c */
[----:B------:R-:W-:Y:S01]  /*54b0*/  FADD.FTZ R32, R32, R3 ;  /* 0x0000000320207221 */ /* 0x000fe20000010000 */
[----:B------:R-:W4:Y:S03]  /*54c0*/  @P3 R2UR UR23, R2 ;  /* 0x00000000021733c2 */ /* 0x000f2600000e0000 */
[----:B------:R-:W-:-:S03]  /*54d0*/  FADD.FTZ R32, R33, R32 ;  /* 0x0000002021207221 */ /* 0x000fc60000010000 */
[----:B-1----:R-:W-:Y:S01]  /*54e0*/  HMMA.16816.F32 R92, R4, R8, R92 ;  /* 0x00000008045c723c */ /* 0x002fe2000000185c */
[----:B------:R-:W-:-:S04]  /*54f0*/  FADD.FTZ R135, R135, R32 ;  /* 0x0000002087877221 */ /* 0x000fc80000010000 */
[----:B------:R-:W-:-:S03]  /*5500*/  FADD.FTZ R178, R178, R135 ;  /* 0x00000087b2b27221 */ /* 0x000fc60000010000 */
[----:B------:R-:W-:Y:S01]  /*5510*/  HMMA.16816.F32 R96, R4, R10, R96 ;  /* 0x0000000a0460723c */ /* 0x000fe20000001860 */
[----:B------:R-:W-:Y:S01]  /*5520*/  FADD.FTZ R137, R137, R178 ;  /* 0x000000b289897221 */ /* 0x000fe20000010000 */
[----:B------:R-:W1:Y:S03]  /*5530*/  LDSM.16.MT88.4 R8, [R220+0x7900] ;  /* 0x00790000dc08783b */ /* 0x000e660000004200 */
[----:B------:R-:W-:-:S03]  /*5540*/  FADD.FTZ R182, R182, R137 ;  /* 0x00000089b6b67221 */ /* 0x000fc60000010000 */
[----:B--2---:R-:W-:Y:S01]  /*5550*/  HMMA.16816.F32 R100, R4, R16, R100 ;  /* 0x000000100464723c */ /* 0x004fe20000001864 */
[----:B------:R-:W-:Y:S01]  /*5560*/  FADD.FTZ R147, R147, R182 ;  /* 0x000000b693937221 */ /* 0x000fe20000010000 */
[----:B----4-:R-:W-:-:S03]  /*5570*/  UIADD3 UR23, UR23, UR8, -UR11 ;  /* 0x0000000817177290 */ /* 0x010fc6000fffe80b */
[----:B------:R-:W-:Y:S01]  /*5580*/  FADD.FTZ R242, R242, R147 ;  /* 0x00000093f2f27221 */ /* 0x000fe20000010000 */
[----:B------:R-:W-:Y:S02]  /*5590*/  USHF.R.S32.HI UR4, URZ, 0x1f, UR23 ;  /* 0x0000001f3f047899 */ /* 0x000fe40008011417 */
[----:B------:R-:W-:Y:S01]  /*55a0*/  HMMA.16816.F32 R104, R4, R18, R104 ;  /* 0x000000120468723c */ /* 0x000fe20000001868 */
[----:B------:R-:W-:Y:S01]  /*55b0*/  FADD.FTZ R149, R149, R242 ;  /* 0x000000f295957221 */ /* 0x000fe20000010000 */
[----:B------:R-:W-:-:S03]  /*55c0*/  ULEA.HI UR4, UR4, UR23, URZ, 0x7 ;  /* 0x0000001704047291 */ /* 0x000fc6000f8f383f */
[----:B------:R-:W-:Y:S01]  /*55d0*/  FADD.FTZ R180, R180, R149 ;  /* 0x00000095b4b47221 */ /* 0x000fe20000010000 */
[----:B------:R-:W-:Y:S02]  /*55e0*/  USHF.R.S32.HI UR24, URZ, 0x7, UR4 ;  /* 0x000000073f187899 */ /* 0x000fe40008011404 */
[----:B---3--:R-:W-:Y:S01]  /*55f0*/  HMMA.16816.F32 R120, R4, R12, R120 ;  /* 0x0000000c0478723c */ /* 0x008fe20000001878 */
[----:B------:R-:W-:Y:S01]  /*5600*/  FADD.FTZ R155, R155, R180 ;  /* 0x000000b49b9b7221 */ /* 0x000fe20000010000 */
[----:B------:R-:W-:-:S03]  /*5610*/  UISETP.LT.AND UP0, UPT, URZ, UR24, UPT ;  /* 0x000000183f00728c */ /* 0x000fc6000bf01270 */
[----:B------:R-:W-:Y:S01]  /*5620*/  FADD.FTZ R155, R156, R155 ;  /* 0x0000009b9c9b7221 */ /* 0x000fe20000010000 */
[----:B------:R-:W-:Y:S02]  /*5630*/  USEL UR24, URZ, UR24, !UP0 ;  /* 0x000000183f187287 */ /* 0x000fe4000c000000 */
[----:B------:R-:W-:Y:S01]  /*5640*/  HMMA.16816.F32 R108, R4, R14, R108 ;  /* 0x0000000e046c723c */ /* 0x000fe2000000186c */
[----:B------:R-:W-:Y:S01]  /*5650*/  FADD.FTZ R152, R152, R155 ;  /* 0x0000009b98987221 */ /* 0x000fe20000010000 */
[----:B------:R-:W-:-:S03]  /*5660*/  UISETP.GE.AND UP0, UPT, UR25, UR24, UPT ;  /* 0x000000181900728c */ /* 0x000fc6000bf06270 */
[----:B------:R-:W-:-:S03]  /*5670*/  FADD.FTZ R157, R157, R152 ;  /* 0x000000989d9d7221 */ /* 0x000fc60000010000 */
[----:B------:R-:W-:Y:S01]  /*5680*/  PLOP3.LUT P0, PT, PT, PT, UP0, 0x80, 0x0 ;  /* 0x000000000000781c */ /* 0x000fe20003f0f008 */
[----:B------:R-:W-:Y:S01]  /*5690*/  FADD.FTZ R28, R28, R157 ;  /* 0x0000009d1c1c7221 */ /* 0x000fe20000010000 */
[----:B-1----:R-:W-:Y:S03]  /*56a0*/  HMMA.16816.F32 R116, R4, R8, R116 ;  /* 0x000000080474723c */ /* 0x002fe60000001874 */
[----:B------:R-:W-:-:S04]  /*56b0*/  FADD.FTZ R29, R29, R28 ;  /* 0x0000001c1d1d7221 */ /* 0x000fc80000010000 */
[----:B------:R-:W-:Y:S01]  /*56c0*/  FADD.FTZ R30, R30, R29 ;  /* 0x0000001d1e1e7221 */ /* 0x000fe20000010000 */
[----:B------:R-:W-:Y:S03]  /*56d0*/  HMMA.16816.F32 R112, R4, R10, R112 ;  /* 0x0000000a0470723c */ /* 0x000fe60000001870 */
[----:B------:R-:W-:Y:S01]  /*56e0*/  FADD.FTZ R229, R229, R30 ;  /* 0x0000001ee5e57221 */ /* 0x000fe20000010000 */
[----:B------:R-:W-:Y:S05]  /*56f0*/  @!P0 BRA `(.L_x_502) ;  /* 0x0000432000008947 */ /* 0x000fea0003800000 */
[----:B------:R-:W-:Y:S01]  /*5700*/  @P3 IMAD.HI.U32 R239, R237, c[0x0][0x2c8], RZ ;  /* 0x0000b200edef3a27 */ /* 0x000fe200078e00ff */
[----:B------:R-:W-:Y:S01]  /*5710*/  IADD3 R243, P0, R230, 0x40, RZ ;  /* 0x00000040e6f37810 */ /* 0x000fe20007f1e0ff */
[----:B------:R-:W-:Y:S01]  /*5720*/  UMOV UR26, UR25 ;  /* 0x00000019001a7c82 */ /* 0x000fe20008000000 */
[----:B------:R-:W-:Y:S01]  /*5730*/  IADD3 R245, P1, R240, 0x40, RZ ;  /* 0x00000040f0f57810 */ /* 0x000fe20007f3e0ff */
[----:B------:R-:W-:Y:S01]  /*5740*/  IMAD.MOV.U32 R2, RZ, RZ, R132 ;  /* 0x000000ffff027224 */ /* 0x000fe200078e0084 */
[----:B------:R-:W-:Y:S01]  /*5750*/  @P3 SHF.R.U32.HI R239, RZ, c[0x0][0x2cc], R239 ;  /* 0x0000b300ffef3a19 */ /* 0x000fe200000116ef */
[----:B------:R-:W-:Y:S01]  /*5760*/  IMAD.MOV.U32 R3, RZ, RZ, R0 ;  /* 0x000000ffff037224 */ /* 0x000fe200078e0000 */
[----:B------:R-:W-:Y:S01]  /*5770*/  IADD3.X R244, RZ, R235, RZ, P1, !PT ;  /* 0x000000ebfff47210 */ /* 0x000fe20000ffe4ff */
[----:B------:R-:W-:Y:S01]  /*5780*/  IMAD.X R242, RZ, RZ, R233, P0 ;  /* 0x000000fffff27224 */ /* 0x000fe200000e06e9 */
[----:B------:R-:W-:-:S02]  /*5790*/  UMOV UR17, 0xffffff80 ;  /* 0xffffff8000117882 */ /* 0x000fc40000000000 */
[----:B------:R-:W-:Y:S02]  /*57a0*/  ULDC.64 UR6, c[0x0][0x208] ;  /* 0x0000820000067ab9 */ /* 0x000fe40000000a00 */
[----:B------:R-:W-:Y:S02]  /*57b0*/  ULDC.64 UR4, c[0x0][0x1e0] ;  /* 0x0000780000047ab9 */ /* 0x000fe40000000a00 */
.L_x_503:
[----:B------:R-:W-:Y:S04]  /*57c0*/  DEPBAR.LE SB0, 0x0 ;  /* 0x000080000000791a */ /* 0x000fe80000000000 */
[----:B------:R-:W-:Y:S01]  /*57d0*/  BAR.SYNC.DEFER_BLOCKING 0x0 ;  /* 0x0000000000007b1d */ /* 0x000fe20000010000 */
[----:B------:R-:W-:Y:S02]  /*57e0*/  UISETP.GE.AND UP0, UPT, UR26, URZ, UPT ;  /* 0x0000003f1a00728c */ /* 0x000fe4000bf06270 */
[----:B------:R-:W-:Y:S02]  /*57f0*/  UISETP.GE.AND UP1, UPT, UR26, 0x1, UPT ;  /* 0x000000011a00788c */ /* 0x000fe4000bf26270 */
[----:B------:R-:W-:Y:S02]  /*5800*/  UIADD3 UR25, UR26, -0x1, URZ ;  /* 0xffffffff1a197890 */ /* 0x000fe4000fffe03f */
[----:B------:R-:W-:Y:S05]  /*5810*/  PLOP3.LUT P0, PT, PT, PT, UP0, 0x80, 0x0 ;  /* 0x000000000000781c */ /* 0x000fea0003f0f008 */
[----:B------:R-:W-:Y:S02]  /*5820*/  @UP0 USHF.R.S32.HI UR20, URZ, 0x1f, UR26 ;  /* 0x0000001f3f140899 */ /* 0x000fe4000801141a */
[----:B------:R-:W-:Y:S02]  /*5830*/  @UP0 UIMAD.WIDE.U32 UR22, UR26, UR6, URZ ;  /* 0x000000061a1602a5 */ /* 0x000fe4000f8e003f */
[----:B------:R-:W-:Y:S02]  /*5840*/  @UP0 UIMAD UR20, UR20, UR6, URZ ;  /* 0x00000006141402a4 */ /* 0x000fe4000f8e023f */
[----:B------:R-:W-:Y:S02]  /*5850*/  @UP0 USHF.L.U32 UR21, UR22, 0x7, URZ ;  /* 0x0000000716150899 */ /* 0x000fe4000800063f */
[----:B------:R-:W-:Y:S01]  /*5860*/  @UP0 UIMAD UR20, UR26, UR7, UR20 ;  /* 0x000000071a1402a4 */ /* 0x000fe2000f8e0214 */
[----:B------:R-:W1:Y:S03]  /*5870*/  LDSM.16.M88.4 R136, [R226+0x8100] ;  /* 0x00810000e288783b */ /* 0x000e660000000200 */
[----:B------:R-:W-:Y:S01]  /*5880*/  @P0 IADD3 R0, P1, R240, UR21, RZ ;  /* 0x00000015f0000c10 */ /* 0x000fe2000ff3e0ff */
[----:B------:R-:W-:Y:S01]  /*5890*/  @UP0 UIADD3 UR20, UR23, UR20, URZ ;  /* 0x0000001417140290 */ /* 0x000fe2000fffe03f */
[----:B------:R-:W-:Y:S02]  /*58a0*/  @P0 IADD3 R177, P2, R245, UR21, RZ ;  /* 0x00000015f5b10c10 */ /* 0x000fe4000ff5e0ff */
[C---:B------:R-:W-:Y:S01]  /*58b0*/  @P0 LEA R178, P6, R0.reuse, c[0x0][0x1f8], 0x1 ;  /* 0x00007e0000b20a11 */ /* 0x040fe200078c08ff */
[----:B------:R-:W-:Y:S01]  /*58c0*/  @UP0 USHF.L.U64.HI UR20, UR22, 0x7, UR20 ;  /* 0x0000000716140899 */ /* 0x000fe20008010214 */
[----:B------:R-:W2:Y:S01]  /*58d0*/  LDSM.16.M88.4 R144, [R226+0x8900] ;  /* 0x00890000e290783b */ /* 0x000ea20000000200 */
[----:B------:R-:W-:Y:S04]  /*58e0*/  @UP1 UIMAD.WIDE.U32 UR22, UR25, UR4, URZ ;  /* 0x00000004191612a5 */ /* 0x000fe8000f8e003f */
[----:B------:R-:W-:Y:S01]  /*58f0*/  @P0 IADD3.X R179, R235, UR20, RZ, P1, !PT ;  /* 0x00000014ebb30c10 */ /* 0x000fe20008ffe4ff */
[----:B------:R-:W-:Y:S01]  /*5900*/  @UP1 USHF.L.U32 UR21, UR22, 0x7, URZ ;  /* 0x0000000716151899 */ /* 0x000fe2000800063f */
[C---:B------:R-:W-:Y:S01]  /*5910*/  @P0 LEA R176, P1, R177.reuse, c[0x0][0x1f8], 0x1 ;  /* 0x00007e00b1b00a11 */ /* 0x040fe200078208ff */
[----:B------:R-:W3:Y:S01]  /*5920*/  LDSM.16.M88.4 R148, [R226+0x9100] ;  /* 0x00910000e294783b */ /* 0x000ee20000000200 */
[----:B------:R-:W-:Y:S02]  /*5930*/  @P0 LEA.HI.X R179, R0, c[0x0][0x1fc], R179, 0x1, P6 ;  /* 0x00007f0000b30a11 */ /* 0x000fe400030f0cb3 */
[----:B------:R-:W-:Y:S01]  /*5940*/  @P0 IADD3.X R180, R244, UR20, RZ, P2, !PT ;  /* 0x00000014f4b40c10 */ /* 0x000fe200097fe4ff */
[----:B------:R-:W-:Y:S03]  /*5950*/  UIMAD UR20, UR26, UR17, 0x1 ;  /* 0x000000011a1474a4 */ /* 0x000fe6000f8e0211 */
[----:B------:R-:W-:Y:S01]  /*5960*/  @P0 LEA.HI.X R177, R177, c[0x0][0x1fc], R180, 0x1, P1 ;  /* 0x00007f00b1b10a11 */ /* 0x000fe200008f0cb4 */
        /* <DEDUP_REMOVED lines=18> */
[C---:B-----5:R-:W-:Y:S08]  /*5a90*/  HMMA.16816.F32 R36, R140.reuse, R156, RZ ;  /* 0x0000009c8c24723c */ /* 0x060ff000000018ff */
[C---:B------:R-:W-:Y:S01]  /*5aa0*/  HMMA.16816.F32 R40, R140.reuse, R158, RZ ;  /* 0x0000009e8c28723c */ /* 0x040fe200000018ff */
[----:B------:R-:W5:Y:S07]  /*5ab0*/  LDSM.16.M88.4 R156, [R215] ;  /* 0x00000000d79c783b */ /* 0x000f6e0000000200 */
[C---:B-1----:R-:W-:Y:S08]  /*5ac0*/  HMMA.16816.F32 R44, R140.reuse, R160, RZ ;  /* 0x000000a08c2c723c */ /* 0x042ff000000018ff */
[C---:B------:R-:W-:Y:S01]  /*5ad0*/  HMMA.16816.F32 R48, R140.reuse, R162, RZ ;  /* 0x000000a28c30723c */ /* 0x040fe200000018ff */
[----:B------:R-:W1:Y:S07]  /*5ae0*/  LDSM.16.M88.4 R160, [R214] ;  /* 0x00000000d6a0783b */ /* 0x000e6e0000000200 */
[C---:B------:R-:W-:Y:S08]  /*5af0*/  HMMA.16816.F32 R52, R140.reuse, R164, RZ ;  /* 0x000000a48c34723c */ /* 0x040ff000000018ff */
[C---:B------:R-:W-:Y:S01]  /*5b00*/  HMMA.16816.F32 R56, R140.reuse, R166, RZ ;  /* 0x000000a68c38723c */ /* 0x040fe200000018ff */
[----:B------:R-:W1:Y:S07]  /*5b10*/  LDSM.16.M88.4 R164, [R213] ;  /* 0x00000000d5a4783b */ /* 0x000e6e0000000200 */
[C---:B--2---:R-:W-:Y:S01]  /*5b20*/  HMMA.16816.F32 R60, R140.reuse, R64, RZ ;  /* 0x000000408c3c723c */ /* 0x044fe200000018ff */
[----:B------:R-:W-:Y:S01]  /*5b30*/  @!PT LDS RZ, [RZ] ;  /* 0x00000000fffff984 */ /* 0x000fe20000000800 */
[----:B------:R-:W-:Y:S01]  /*5b40*/  @!PT LDS RZ, [RZ] ;  /* 0x00000000fffff984 */ /* 0x000fe20000000800 */
[----:B------:R-:W-:Y:S01]  /*5b50*/  @!PT LDS RZ, [RZ] ;  /* 0x00000000fffff984 */ /* 0x000fe20000000800 */
[----:B------:R2:W-:Y:S07]  /*5b60*/  @P0 LDGSTS.E.BYPASS.LTC128B.128 [R227+0x100], [R178.64], !P5 ;  /* 0x00100000b2e30fae */ /* 0x0005ee000e901d52 */
[----:B------:R-:W-:Y:S01]  /*5b70*/  HMMA.16816.F32 R64, R140, R66, RZ ;  /* 0x000000428c40723c */ /* 0x000fe200000018ff */
[----:B------:R2:W-:Y:S07]  /*5b80*/  @P0 LDGSTS.E.BYPASS.LTC128B.128 [R227+0x4100], [R176.64], !P4 ;  /* 0x04100000b0e30fae */ /* 0x0005ee000e101d52 */
[C---:B------:R-:W-:Y:S07]  /*5b90*/  HMMA.16816.F32 R4, R168.reuse, R132, R4 ;  /* 0x00000084a804723c */ /* 0x040fee0000001804 */
[----:B------:R-:W-:Y:S01]  /*5ba0*/  @P0 IADD3 R132, P1, R178, UR10, RZ ;  /* 0x0000000ab2840c10 */ /* 0x000fe2000ff3e0ff */
[C---:B------:R-:W-:Y:S04]  /*5bb0*/  HMMA.16816.F32 R8, R168.reuse, R134, R8 ;  /* 0x00000086a808723c */ /* 0x040fe80000001808 */
[----:B------:R-:W-:Y:S02]  /*5bc0*/  @P0 IADD3.X R133, R179, UR14, RZ, P1, !PT ;  /* 0x0000000eb3850c10 */ /* 0x000fe40008ffe4ff */
[C---:B------:R-:W-:Y:S02]  /*5bd0*/  @P0 IADD3 R180, P1, R132.reuse, UR10, RZ ;  /* 0x0000000a84b40c10 */ /* 0x040fe4000ff3e0ff */
[C---:B---3--:R-:W-:Y:S01]  /*5be0*/  HMMA.16816.F32 R12, R168.reuse, R136, R12 ;  /* 0x00000088a80c723c */ /* 0x048fe2000000180c */
[----:B------:R3:W-:Y:S03]  /*5bf0*/  @P0 LDGSTS.E.BYPASS.LTC128B.128 [R227+0x1100], [R132.64], !P5 ;  /* 0x0110000084e30fae */ /* 0x0007e6000e901d52 */
[C---:B------:R-:W-:Y:S02]  /*5c00*/  @P0 IADD3.X R181, R133.reuse, UR14, RZ, P1, !PT ;  /* 0x0000000e85b50c10 */ /* 0x040fe40008ffe4ff */
[----:B------:R-:W-:Y:S02]  /*5c10*/  @P0 IADD3 R182, P6, R132, UR16, RZ ;  /* 0x0000001084b60c10 */ /* 0x000fe4000ffde0ff */
[C---:B------:R-:W-:Y:S01]  /*5c20*/  HMMA.16816.F32 R16, R168.reuse, R138, R16 ;  /* 0x0000008aa810723c */ /* 0x040fe20000001810 */
[----:B------:R3:W-:Y:S03]  /*5c30*/  @P0 LDGSTS.E.BYPASS.LTC128B.128 [R227+0x5100], [R132.64+0x80], !P4 ;  /* 0x0510008084e30fae */ /* 0x0007e6000e101d52 */
[----:B------:R-:W-:Y:S02]  /*5c40*/  @P0 IADD3.X R183, R133, UR15, RZ, P6, !PT ;  /* 0x0000000f85b70c10 */ /* 0x000fe4000b7fe4ff */
[C---:B------:R-:W-:Y:S02]  /*5c50*/  @P0 IADD3 R248, P2, R180.reuse, UR10, RZ ;  /* 0x0000000ab4f80c10 */ /* 0x040fe4000ff5e0ff */
[C---:B------:R-:W-:Y:S01]  /*5c60*/  HMMA.16816.F32 R20, R168.reuse, R144, R20 ;  /* 0x00000090a814723c */ /* 0x040fe20000001814 */
[----:B------:R1:W-:Y:S03]  /*5c70*/  @P0 LDGSTS.E.BYPASS.LTC128B.128 [R227+0x2100], [R180.64], !P5 ;  /* 0x02100000b4e30fae */ /* 0x0003e6000e901d52 */
[C---:B------:R-:W-:Y:S02]  /*5c80*/  @P0 IADD3.X R249, R181.reuse, UR14, RZ, P2, !PT ;  /* 0x0000000eb5f90c10 */ /* 0x040fe400097fe4ff */
[----:B------:R-:W-:Y:S02]  /*5c90*/  @P0 IADD3 R246, P1, R180, UR16, RZ ;  /* 0x00000010b4f60c10 */ /* 0x000fe4000ff3e0ff */
[C---:B------:R-:W-:Y:S01]  /*5ca0*/  HMMA.16816.F32 R24, R168.reuse, R146, R24 ;  /* 0x00000092a818723c */ /* 0x040fe20000001818 */
[----:B------:R1:W-:Y:S03]  /*5cb0*/  @P0 LDGSTS.E.BYPASS.LTC128B.128 [R227+0x6100], [R182.64], !P4 ;  /* 0x06100000b6e30fae */ /* 0x0003e6000e101d52 */
[----:B------:R-:W-:Y:S04]  /*5cc0*/  @P0 IADD3.X R247, R181, UR15, RZ, P1, !PT ;  /* 0x0000000fb5f70c10 */ /* 0x000fe80008ffe4ff */
[C---:B----4-:R-:W-:Y:S01]  /*5cd0*/  HMMA.16816.F32 R28, R168.reuse, R148, R28 ;  /* 0x00000094a81c723c */ /* 0x050fe2000000181c */
[----:B------:R4:W-:Y:S07]  /*5ce0*/  @P0 LDGSTS.E.BYPASS.LTC128B.128 [R227+0x3100], [R248.64], !P5 ;  /* 0x03100000f8e30fae */ /* 0x0009ee000e901d52 */
[C---:B------:R-:W-:Y:S01]  /*5cf0*/  HMMA.16816.F32 R32, R168.reuse, R150, R32 ;  /* 0x00000096a820723c */ /* 0x040fe20000001820 */
[----:B------:R1:W-:Y:S07]  /*5d00*/  @P0 LDGSTS.E.BYPASS.LTC128B.128 [R227+0x7100], [R246.64], !P4 ;  /* 0x07100000f6e30fae */ /* 0x0003ee000e101d52 */
[C---:B------:R-:W-:Y:S01]  /*5d10*/  HMMA.16816.F32 R36, R168.reuse, R152, R36 ;  /* 0x00000098a824723c */ /* 0x040fe20000001824 */
[----:B---3--:R-:W3:Y:S07]  /*5d20*/  LDSM.16.M88.4 R132, [R223+0x8100] ;  /* 0x00810000df84783b */ /* 0x008eee0000000200 */
[C---:B------:R-:W-:Y:S01]  /*5d30*/  HMMA.16816.F32 R40, R168.reuse, R154, R40 ;  /* 0x0000009aa828723c */ /* 0x040fe20000001828 */
[----:B------:R-:W0:Y:S07]  /*5d40*/  LDGDEPBAR ;  /* 0x00000000000079af */ /* 0x000e2e0000000000 */
[C---:B-----5:R-:W-:Y:S01]  /*5d50*/  HMMA.16816.F32 R44, R168.reuse, R156, R44 ;  /* 0x0000009ca82c723c */ /* 0x060fe2000000182c */
[----:B------:R-:W5:Y:S07]  /*5d60*/  LDSM.16.M88.4 R136, [R223+0x8900] ;  /* 0x00890000df88783b */ /* 0x000f6e0000000200 */
[C---:B------:R-:W-:Y:S01]  /*5d70*/  HMMA.16816.F32 R48, R168.reuse, R158, R48 ;  /* 0x0000009ea830723c */ /* 0x040fe20000001830 */
[----:B------:R-:W4:Y:S07]  /*5d80*/  LDSM.16.M88.4 R144, [R223+0x9100] ;  /* 0x00910000df90783b */ /* 0x000f2e0000000200 */
[C---:B-1----:R-:W-:Y:S01]  /*5d90*/  HMMA.16816.F32 R52, R168.reuse, R160, R52 ;  /* 0x000000a0a834723c */ /* 0x042fe20000001834 */
[----:B--2---:R-:W1:Y:S07]  /*5da0*/  LDSM.16.M88.4 R176, [R223+0x9900] ;  /* 0x00990000dfb0783b */ /* 0x004e6e0000000200 */
[C---:B------:R-:W-:Y:S01]  /*5db0*/  HMMA.16816.F32 R56, R168.reuse, R162, R56 ;  /* 0x000000a2a838723c */ /* 0x040fe20000001838 */
[----:B------:R-:W2:Y:S07]  /*5dc0*/  LDSM.16.M88.4 R180, [R223+0xa100] ;  /* 0x00a10000dfb4783b */ /* 0x000eae0000000200 */
[C---:B------:R-:W-:Y:S01]  /*5dd0*/  HMMA.16816.F32 R60, R168.reuse, R164, R60 ;  /* 0x000000a4a83c723c */ /* 0x040fe2000000183c */
[----:B------:R-:W1:Y:S07]  /*5de0*/  LDSM.16.M88.4 R148, [R223+0xa900] ;  /* 0x00a90000df94783b */ /* 0x000e6e0000000200 */
[----:B------:R-:W-:Y:S01]  /*5df0*/  HMMA.16816.F32 R64, R168, R166, R64 ;  /* 0x000000a6a840723c */ /* 0x000fe20000001840 */
[----:B------:R-:W1:Y:S07]  /*5e00*/  LDSM.16.M88.4 R152, [R223+0xb100] ;  /* 0x00b10000df98783b */ /* 0x000e6e0000000200 */
[C---:B---3--:R-:W-:Y:S01]  /*5e10*/  HMMA.16816.F32 R4, R172.reuse, R132, R4 ;  /* 0x00000084ac04723c */ /* 0x048fe20000001804 */
[----:B------:R-:W3:Y:S07]  /*5e20*/  LDSM.16.M88.4 R156, [R223+0xb900] ;  /* 0x00b90000df9c783b */ /* 0x000eee0000000200 */
[C---:B------:R-:W-:Y:S01]  /*5e30*/  HMMA.16816.F32 R8, R172.reuse, R134, R8 ;  /* 0x00000086ac08723c */ /* 0x040fe20000001808 */
[----:B------:R-:W2:Y:S07]  /*5e40*/  LDSM.16.M88.4 R132, [R212] ;  /* 0x00000000d484783b */ /* 0x000eae0000000200 */
[C---:B-----5:R-:W-:Y:S01]  /*5e50*/  HMMA.16816.F32 R12, R172.reuse, R136, R12 ;  /* 0x00000088ac0c723c */ /* 0x060fe2000000180c */
[----:B------:R-:W-:Y:S07]  /*5e60*/  LDSM.16.M88.4 R160, [R212+0x2800] ;  /* 0x00280000d4a0783b */ /* 0x000fee0000000200 */
[C---:B------:R-:W-:Y:S01]  /*5e70*/  HMMA.16816.F32 R16, R172.reuse, R138, R16 ;  /* 0x0000008aac10723c */ /* 0x040fe20000001810 */
[----:B------:R-:W5:Y:S07]  /*5e80*/  LDSM.16.M88.4 R136, [R212+0x800] ;  /* 0x00080000d488783b */ /* 0x000f6e0000000200 */
[C---:B----4-:R-:W-:Y:S01]  /*5e90*/  HMMA.16816.F32 R20, R172.reuse, R144, R20 ;  /* 0x00000090ac14723c */ /* 0x050fe20000001814 */
[----:B------:R-:W-:Y:S07]  /*5ea0*/  LDSM.16.M88.4 R164, [R226+0xc100] ;  /* 0x00c10000e2a4783b */ /* 0x000fee0000000200 */
[C---:B------:R-:W-:Y:S01]  /*5eb0*/  HMMA.16816.F32 R24, R172.reuse, R146, R24 ;  /* 0x00000092ac18723c */ /* 0x040fe20000001818 */
[----:B------:R-:W4:Y:S07]  /*5ec0*/  LDSM.16.M88.4 R144, [R212+0x1000] ;  /* 0x00100000d490783b */ /* 0x000f2e0000000200 */
[C---:B-1----:R-:W-:Y:S08]  /*5ed0*/  HMMA.16816.F32 R28, R172.reuse, R176, R28 ;  /* 0x000000b0ac1c723c */ /* 0x042ff0000000181c */
[C---:B------:R-:W-:Y:S01]  /*5ee0*/  HMMA.16816.F32 R32, R172.reuse, R178, R32 ;  /* 0x000000b2ac20723c */ /* 0x040fe20000001820 */
[----:B------:R-:W-:Y:S07]  /*5ef0*/  LDSM.16.M88.4 R176, [R226+0xc900] ;  /* 0x00c90000e2b0783b */ /* 0x000fee0000000200 */
[C---:B--2---:R-:W-:Y:S08]  /*5f00*/  HMMA.16816.F32 R36, R172.reuse, R180, R36 ;  /* 0x000000b4ac24723c */ /* 0x044ff00000001824 */
[C---:B------:R-:W-:Y:S01]  /*5f10*/  HMMA.16816.F32 R40, R172.reuse, R182, R40 ;  /* 0x000000b6ac28723c */ /* 0x040fe20000001828 */
[----:B------:R-:W-:Y:S07]  /*5f20*/  LDSM.16.M88.4 R180, [R226+0xd100] ;  /* 0x00d10000e2b4783b */ /* 0x000fee0000000200 */
[C---:B------:R-:W-:Y:S08]  /*5f30*/  HMMA.16816.F32 R44, R172.reuse, R148, R44 ;  /* 0x00000094ac2c723c */ /* 0x040ff0000000182c */
[C---:B------:R-:W-:Y:S01]  /*5f40*/  HMMA.16816.F32 R48, R172.reuse, R150, R48 ;  /* 0x00000096ac30723c */ /* 0x040fe20000001830 */
[----:B------:R-:W1:Y:S07]  /*5f50*/  LDSM.16.M88.4 R148, [R212+0x1800] ;  /* 0x00180000d494783b */ /* 0x000e6e0000000200 */
[C---:B------:R-:W-:Y:S08]  /*5f60*/  HMMA.16816.F32 R52, R172.reuse, R152, R52 ;  /* 0x00000098ac34723c */ /* 0x040ff00000001834 */
[C---:B------:R-:W-:Y:S01]  /*5f70*/  HMMA.16816.F32 R56, R172.reuse, R154, R56 ;  /* 0x0000009aac38723c */ /* 0x040fe20000001838 */
[----:B------:R-:W2:Y:S07]  /*5f80*/  LDSM.16.M88.4 R152, [R212+0x2000] ;  /* 0x00200000d498783b */ /* 0x000eae0000000200 */
[C---:B---3--:R-:W-:Y:S08]  /*5f90*/  HMMA.16816.F32 R60, R172.reuse, R156, R60 ;  /* 0x0000009cac3c723c */ /* 0x048ff0000000183c */
[----:B------:R-:W-:Y:S01]  /*5fa0*/  HMMA.16816.F32 R64, R172, R158, R64 ;  /* 0x0000009eac40723c */ /* 0x000fe20000001840 */
[----:B------:R-:W3:Y:S07]  /*5fb0*/  LDSM.16.M88.4 R156, [R212+0x3000] ;  /* 0x00300000d49c783b */ /* 0x000eee0000000200 */
[C---:B------:R-:W-:Y:S08]  /*5fc0*/  HMMA.16816.F32 R4, R184.reuse, R132, R4 ;  /* 0x00000084b804723c */ /* 0x040ff00000001804 */
[C---:B------:R-:W-:Y:S01]  /*5fd0*/  HMMA.16816.F32 R8, R184.reuse, R134, R8 ;  /* 0x00000086b808723c */ /* 0x040fe20000001808 */
[----:B------:R-:W2:Y:S07]  /*5fe0*/  LDSM.16.M88.4 R132, [R212+0x3800] ;  /* 0x00380000d484783b */ /* 0x000eae0000000200 */
[C---:B-----5:R-:W-:Y:S08]  /*5ff0*/  HMMA.16816.F32 R12, R184.reuse, R136, R12 ;  /* 0x00000088b80c723c */ /* 0x060ff0000000180c */
[C---:B------:R-:W-:Y:S01]  /*6000*/  HMMA.16816.F32 R16, R184.reuse, R138, R16 ;  /* 0x0000008ab810723c */ /* 0x040fe20000001810 */
[----:B------:R-:W5:Y:S07]  /*6010*/  LDSM.16.M88.4 R136, [R226+0xd900] ;  /* 0x00d90000e288783b */ /* 0x000f6e0000000200 */
        /* <DEDUP_REMOVED lines=12> */
[C---:B---3--:R-:W-:Y:S08]  /*60e0*/  HMMA.16816.F32 R52, R184.reuse, R156, R52 ;  /* 0x0000009cb834723c */ /* 0x048ff00000001834 */
[C---:B------:R-:W-:Y:S01]  /*60f0*/  HMMA.16816.F32 R56, R184.reuse, R158, R56 ;  /* 0x0000009eb838723c */ /* 0x040fe20000001838 */
[----:B------:R-:W-:Y:S07]  /*6100*/  LDSM.16.M88.4 R156, [R210] ;  /* 0x00000000d29c783b */ /* 0x000fee0000000200 */
[C---:B------:R-:W-:Y:S08]  /*6110*/  HMMA.16816.F32 R60, R184.reuse, R132, R60 ;  /* 0x00000084b83c723c */ /* 0x040ff0000000183c */
[----:B------:R-:W-:Y:S01]  /*6120*/  HMMA.16816.F32 R64, R184, R134, R64 ;  /* 0x00000086b840723c */ /* 0x000fe20000001840 */
[----:B------:R-:W3:Y:S07]  /*6130*/  LDSM.16.M88.4 R132, [R211] ;  /* 0x00000000d384783b */ /* 0x000eee0000000200 */
[C---:B------:R-:W-:Y:S08]  /*6140*/  HMMA.16816.F32 R4, R188.reuse, R164, R4 ;  /* 0x000000a4bc04723c */ /* 0x040ff00000001804 */
[C---:B------:R-:W-:Y:S01]  /*6150*/  HMMA.16816.F32 R8, R188.reuse, R166, R8 ;  /* 0x000000a6bc08723c */ /* 0x040fe20000001808 */
[----:B------:R-:W1:Y:S07]  /*6160*/  LDSM.16.M88.4 R164, [R209] ;  /* 0x00000000d1a4783b */ /* 0x000e6e0000000200 */
[C---:B------:R-:W-:Y:S08]  /*6170*/  HMMA.16816.F32 R12, R188.reuse, R176, R12 ;  /* 0x000000b0bc0c723c */ /* 0x040ff0000000180c */
[C---:B------:R-:W-:Y:S01]  /*6180*/  HMMA.16816.F32 R16, R188.reuse, R178, R16 ;  /* 0x000000b2bc10723c */ /* 0x040fe20000001810 */
[----:B------:R-:W1:Y:S07]  /*6190*/  LDSM.16.M88.4 R176, [R208] ;  /* 0x00000000d0b0783b */ /* 0x000e6e0000000200 */
[C---:B------:R-:W-:Y:S08]  /*61a0*/  HMMA.16816.F32 R20, R188.reuse, R180, R20 ;  /* 0x000000b4bc14723c */ /* 0x040ff00000001814 */
[C---:B------:R-:W-:Y:S01]  /*61b0*/  HMMA.16816.F32 R24, R188.reuse, R182, R24 ;  /* 0x000000b6bc18723c */ /* 0x040fe20000001818 */
[----:B------:R-:W2:Y:S07]  /*61c0*/  LDSM.16.M88.4 R180, [R207] ;  /* 0x00000000cfb4783b */ /* 0x000eae0000000200 */
[C---:B-----5:R-:W-:Y:S08]  /*61d0*/  HMMA.16816.F32 R28, R188.reuse, R136, R28 ;  /* 0x00000088bc1c723c */ /* 0x060ff0000000181c */
[C---:B------:R-:W-:Y:S01]  /*61e0*/  HMMA.16816.F32 R32, R188.reuse, R138, R32 ;  /* 0x0000008abc20723c */ /* 0x040fe20000001820 */
[----:B------:R-:W5:Y:S07]  /*61f0*/  LDSM.16.M88.4 R136, [R206] ;  /* 0x00000000ce88783b */ /* 0x000f6e0000000200 */
[C---:B----4-:R-:W-:Y:S08]  /*6200*/  HMMA.16816.F32 R36, R188.reuse, R144, R36 ;  /* 0x00000090bc24723c */ /* 0x050ff00000001824 */
[C---:B------:R-:W-:Y:S01]  /*6210*/  HMMA.16816.F32 R40, R188.reuse, R146, R40 ;  /* 0x00000092bc28723c */ /* 0x040fe20000001828 */
[----:B------:R-:W4:Y:S07]  /*6220*/  LDSM.16.M88.4 R144, [R205] ;  /* 0x00000000cd90783b */ /* 0x000f2e0000000200 */
[C---:B-1----:R-:W-:Y:S08]  /*6230*/  HMMA.16816.F32 R44, R188.reuse, R148, R44 ;  /* 0x00000094bc2c723c */ /* 0x042ff0000000182c */
[C---:B------:R-:W-:Y:S01]  /*6240*/  HMMA.16816.F32 R48, R188.reuse, R150, R48 ;  /* 0x00000096bc30723c */ /* 0x040fe20000001830 */
[----:B------:R-:W-:Y:S07]  /*6250*/  LDSM.16.M88.4 R148, [R223+0xc100] ;  /* 0x00c10000df94783b */ /* 0x000fee0000000200 */
[C---:B--2---:R-:W-:Y:S08]  /*6260*/  HMMA.16816.F32 R52, R188.reuse, R152, R52 ;  /* 0x00000098bc34723c */ /* 0x044ff00000001834 */
[C---:B------:R-:W-:Y:S01]  /*6270*/  HMMA.16816.F32 R56, R188.reuse, R154, R56 ;  /* 0x0000009abc38723c */ /* 0x040fe20000001838 */
[----:B------:R-:W-:Y:S07]  /*6280*/  LDSM.16.M88.4 R152, [R223+0xc900] ;  /* 0x00c90000df98783b */ /* 0x000fee0000000200 */
[C---:B------:R-:W-:Y:S08]  /*6290*/  HMMA.16816.F32 R60, R188.reuse, R160, R60 ;  /* 0x000000a0bc3c723c */ /* 0x040ff0000000183c */
[----:B------:R-:W-:Y:S01]  /*62a0*/  HMMA.16816.F32 R64, R188, R162, R64 ;  /* 0x000000a2bc40723c */ /* 0x000fe20000001840 */
[----:B------:R-:W-:Y:S07]  /*62b0*/  LDSM.16.M88.4 R160, [R223+0xd900] ;  /* 0x00d90000dfa0783b */ /* 0x000fee0000000200 */
[C---:B---3--:R-:W-:Y:S08]  /*62c0*/  HMMA.16816.F32 R4, R192.reuse, R132, R4 ;  /* 0x00000084c004723c */ /* 0x048ff00000001804 */
[C---:B------:R-:W-:Y:S01]  /*62d0*/  HMMA.16816.F32 R8, R192.reuse, R134, R8 ;  /* 0x00000086c008723c */ /* 0x040fe20000001808 */
[----:B------:R-:W1:Y:S07]  /*62e0*/  LDSM.16.M88.4 R132, [R204] ;  /* 0x00000000cc84783b */ /* 0x000e6e0000000200 */
[C---:B------:R-:W-:Y:S08]  /*62f0*/  HMMA.16816.F32 R12, R192.reuse, R156, R12 ;  /* 0x0000009cc00c723c */ /* 0x040ff0000000180c */
        /* <DEDUP_REMOVED lines=28> */
[C---:B---3--:R-:W-:Y:S08]  /*64c0*/  HMMA.16816.F32 R36, R196.reuse, R136, R36 ;  /* 0x00000088c424723c */ /* 0x048ff00000001824 */
[C---:B------:R-:W-:Y:S01]  /*64d0*/  HMMA.16816.F32 R40, R196.reuse, R138, R40 ;  /* 0x0000008ac428723c */ /* 0x040fe20000001828 */
[----:B------:R-:W2:Y:S07]  /*64e0*/  LDSM.16.M88.4 R136, [R212+0x5000] ;  /* 0x00500000d488783b */ /* 0x000eae0000000200 */
[C---:B------:R-:W-:Y:S08]  /*64f0*/  HMMA.16816.F32 R44, R196.reuse, R164, R44 ;  /* 0x000000a4c42c723c */ /* 0x040ff0000000182c */
[C---:B------:R-:W-:Y:S08]  /*6500*/  HMMA.16816.F32 R48, R196.reuse, R166, R48 ;  /* 0x000000a6c430723c */ /* 0x040ff00000001830 */
[C---:B------:R-:W-:Y:S07]  /*6510*/  HMMA.16816.F32 R52, R196.reuse, R176, R52 ;  /* 0x000000b0c434723c */ /* 0x040fee0000001834 */
[----:B------:R-:W-:Y:S01]  /*6520*/  IMAD.MOV.U32 R176, RZ, RZ, R237 ;  /* 0x000000ffffb07224 */ /* 0x000fe200078e00ed */
[C---:B------:R-:W-:Y:S04]  /*6530*/  HMMA.16816.F32 R56, R196.reuse, R178, R56 ;  /* 0x000000b2c438723c */ /* 0x040fe80000001838 */
[----:B------:R-:W-:Y:S04]  /*6540*/  @P3 IMAD.MOV.U32 R176, RZ, RZ, R239 ;  /* 0x000000ffffb03224 */ /* 0x000fe800078e00ef */
[C---:B------:R-:W-:Y:S01]  /*6550*/  HMMA.16816.F32 R60, R196.reuse, R180, R60 ;  /* 0x000000b4c43c723c */ /* 0x040fe2000000183c */
[----:B------:R-:W3:Y:S07]  /*6560*/  SHFL.IDX PT, R181, R176, RZ, 0x1c1f ;  /* 0x001c1fffb0b57589 */ /* 0x000eee00000e0000 */
[----:B------:R-:W-:Y:S01]  /*6570*/  HMMA.16816.F32 R64, R196, R182, R64 ;  /* 0x000000b6c440723c */ /* 0x000fe20000001840 */
[----:B------:R-:W5:Y:S07]  /*6580*/  SHFL.IDX PT, R0, R176, 0x1, 0x1c1f ;  /* 0x003c1f00b0007f89 */ /* 0x000f6e00000e0000 */
[C---:B----4-:R-:W-:Y:S08]  /*6590*/  HMMA.16816.F32 R4, R200.reuse, R144, R4 ;  /* 0x00000090c804723c */ /* 0x050ff00000001804 */
[C---:B------:R-:W-:Y:S01]  /*65a0*/  HMMA.16816.F32 R8, R200.reuse, R146, R8 ;  /* 0x00000092c808723c */ /* 0x040fe20000001808 */
[----:B------:R-:W4:Y:S07]  /*65b0*/  LDSM.16.M88.4 R144, [R212+0x5800] ;  /* 0x00580000d490783b */ /* 0x000f2e0000000200 */
[C---:B-1----:R-:W-:Y:S07]  /*65c0*/  HMMA.16816.F32 R12, R200.reuse, R132, R12 ;  /* 0x00000084c80c723c */ /* 0x042fee000000180c */
[----:B------:R-:W-:Y:S01]  /*65d0*/  IMAD.U32 R133, RZ, RZ, UR8 ;  /* 0x00000008ff857e24 */ /* 0x000fe2000f8e00ff */
[C---:B------:R-:W-:Y:S04]  /*65e0*/  HMMA.16816.F32 R16, R200.reuse, R134, R16 ;  /* 0x00000086c810723c */ /* 0x040fe80000001810 */
[----:B------:R-:W-:Y:S01]  /*65f0*/  IADD3 R132, R133, UR20, -R238 ;  /* 0x0000001485847c10 */ /* 0x000fe2000fffe8ee */
[----:B------:R-:W-:Y:S03]  /*6600*/  @UP1 USHF.R.S32.HI UR20, URZ, 0x1f, UR25 ;  /* 0x0000001f3f141899 */ /* 0x000fe60008011419 */
[C---:B--2---:R-:W-:Y:S01]  /*6610*/  HMMA.16816.F32 R20, R200.reuse, R136, R20 ;  /* 0x00000088c814723c */ /* 0x044fe20000001814 */
[----:B------:R-:W-:Y:S03]  /*6620*/  @UP1 UIMAD UR20, UR20, UR4, URZ ;  /* 0x00000004141412a4 */ /* 0x000fe6000f8e023f */
[----:B------:R-:W-:Y:S01]  /*6630*/  IADD3 R177, R132, -UR11, RZ ;  /* 0x8000000b84b17c10 */ /* 0x000fe2000fffe0ff */
[----:B------:R-:W-:Y:S01]  /*6640*/  @UP1 UIMAD UR20, UR25, UR5, UR20 ;  /* 0x00000005191412a4 */ /* 0x000fe2000f8e0214 */
[----:B------:R-:W1:Y:S02]  /*6650*/  LDSM.16.M88.4 R132, [R212+0x6000] ;  /* 0x00600000d484783b */ /* 0x000e640000000200 */
[C---:B------:R-:W-:Y:S01]  /*6660*/  HMMA.16816.F32 R24, R200.reuse, R138, R24 ;  /* 0x0000008ac818723c */ /* 0x040fe20000001818 */
[----:B------:R-:W-:Y:S02]  /*6670*/  @UP1 UIADD3 UR20, UR23, UR20, URZ ;  /* 0x0000001417141290 */ /* 0x000fe4000fffe03f */
[----:B------:R-:W-:Y:S01]  /*6680*/  @UP1 USHF.L.U64.HI UR23, UR4, 0x6, UR5 ;  /* 0x0000000604171899 */ /* 0x000fe20008010205 */
[C---:B---3--:R-:W-:Y:S01]  /*6690*/  IMAD.IADD R181, R177.reuse, 0x1, R181 ;  /* 0x00000001b1b57824 */ /* 0x048fe200078e02b5 */
[----:B------:R-:W-:Y:S01]  /*66a0*/  @UP1 USHF.L.U64.HI UR20, UR22, 0x7, UR20 ;  /* 0x0000000716141899 */ /* 0x000fe20008010214 */
[----:B------:R-:W2:Y:S01]  /*66b0*/  LDSM.16.M88.4 R136, [R212+0x6800] ;  /* 0x00680000d488783b */ /* 0x000ea20000000200 */
[----:B-----5:R-:W-:Y:S01]  /*66c0*/  IMAD.IADD R0, R177, 0x1, R0 ;  /* 0x00000001b1007824 */ /* 0x020fe200078e0200 */
[----:B------:R-:W-:Y:S01]  /*66d0*/  @UP1 USHF.L.U32 UR22, UR4, 0x6, URZ ;  /* 0x0000000604161899 */ /* 0x000fe2000800063f */
[C---:B----4-:R-:W-:Y:S03]  /*66e0*/  HMMA.16816.F32 R28, R200.reuse, R144, R28 ;  /* 0x00000090c81c723c */ /* 0x050fe6000000181c */
[C---:B------:R-:W-:Y:S02]  /*66f0*/  ISETP.GT.AND P1, PT, R0.reuse, RZ, PT ;  /* 0x000000ff0000720c */ /* 0x040fe40003f24270 */
[C---:B------:R-:W-:Y:S02]  /*6700*/  ISETP.GT.AND P6, PT, R181.reuse, RZ, PT ;  /* 0x000000ffb500720c */ /* 0x040fe40003fc4270 */
[----:B------:R-:W-:Y:S01]  /*6710*/  ISETP.GT.AND P0, PT, R0, 0x1, PT ;  /* 0x000000010000780c */ /* 0x000fe20003f04270 */
[C---:B------:R-:W-:Y:S03]  /*6720*/  HMMA.16816.F32 R32, R200.reuse, R146, R32 ;  /* 0x00000092c820723c */ /* 0x040fe60000001820 */
[----:B------:R-:W-:Y:S02]  /*6730*/  ISETP.GT.AND P2, PT, R181, 0x1, PT ;  /* 0x00000001b500780c */ /* 0x000fe40003f44270 */
[----:B------:R-:W-:Y:S02]  /*6740*/  FSEL R178, R4, -INF , P6 ;  /* 0xff80000004b27808 */ /* 0x000fe40003000000 */
[----:B------:R-:W-:Y:S02]  /*6750*/  FSEL R179, R5, -INF , P2 ;  /* 0xff80000005b37808 */ /* 0x000fe40001000000 */
[----:B------:R-:W-:Y:S02]  /*6760*/  FSEL R176, R6, -INF , P1 ;  /* 0xff80000006b07808 */ /* 0x000fe40000800000 */
[C---:B------:R-:W-:Y:S02]  /*6770*/  ISETP.GT.AND P6, PT, R181.reuse, 0x8, PT ;  /* 0x00000008b500780c */ /* 0x040fe40003fc4270 */
[----:B------:R-:W-:Y:S02]  /*6780*/  ISETP.GT.AND P2, PT, R181, 0x9, PT ;  /* 0x00000009b500780c */ /* 0x000fe40003f44270 */
[C---:B------:R-:W-:Y:S02]  /*6790*/  ISETP.GT.AND P1, PT, R0.reuse, 0x8, PT ;  /* 0x000000080000780c */ /* 0x040fe40003f24270 */
[----:B------:R-:W-:Y:S02]  /*67a0*/  FSEL R177, R7, -INF , P0 ;  /* 0xff80000007b17808 */ /* 0x000fe40000000000 */
[----:B------:R-:W-:Y:S01]  /*67b0*/  ISETP.GT.AND P0, PT, R0, 0x9, PT ;  /* 0x000000090000780c */ /* 0x000fe20003f04270 */
[C---:B-1----:R-:W-:Y:S03]  /*67c0*/  HMMA.16816.F32 R36, R200.reuse, R132, R36 ;  /* 0x00000084c824723c */ /* 0x042fe60000001824 */
[----:B------:R-:W-:Y:S02]  /*67d0*/  FSEL R182, R8, -INF , P6 ;  /* 0xff80000008b67808 */ /* 0x000fe40003000000 */
[----:B------:R-:W-:Y:S02]  /*67e0*/  FSEL R180, R9, -INF , P2 ;  /* 0xff80000009b47808 */ /* 0x000fe40001000000 */
[----:B------:R-:W-:Y:S01]  /*67f0*/  FSEL R149, R10, -INF , P1 ;  /* 0xff8000000a957808 */ /* 0x000fe20000800000 */
[C---:B------:R-:W-:Y:S03]  /*6800*/  HMMA.16816.F32 R40, R200.reuse, R134, R40 ;  /* 0x00000086c828723c */ /* 0x040fe60000001828 */
[----:B------:R-:W-:Y:S02]  /*6810*/  ISETP.GT.AND P6, PT, R181, 0x10, PT ;  /* 0x00000010b500780c */ /* 0x000fe40003fc4270 */
[----:B------:R-:W-:Y:S02]  /*6820*/  FSEL R6, R11, -INF , P0 ;  /* 0xff8000000b067808 */ /* 0x000fe40000000000 */
[----:B------:R-:W1:Y:S01]  /*6830*/  LDSM.16.M88.4 R8, [R212+0x7000] ;  /* 0x00700000d408783b */ /* 0x000e620000000200 */
[C---:B--2---:R-:W-:Y:S03]  /*6840*/  HMMA.16816.F32 R44, R200.reuse, R136, R44 ;  /* 0x00000088c82c723c */ /* 0x044fe6000000182c */
[----:B------:R-:W-:Y:S02]  /*6850*/  ISETP.GT.AND P2, PT, R181, 0x11, PT ;  /* 0x00000011b500780c */ /* 0x000fe40003f44270 */
[----:B------:R-:W-:Y:S02]  /*6860*/  FSEL R246, R12, -INF , P6 ;  /* 0xff8000000cf67808 */ /* 0x000fe40003000000 */
[----:B------:R-:W-:Y:S01]  /*6870*/  FMNMX.FTZ R12, R178, R3, !PT ;  /* 0x00000003b20c7209 */ /* 0x000fe20007810000 */
[C---:B------:R-:W-:Y:S03]  /*6880*/  HMMA.16816.F32 R48, R200.reuse, R138, R48 ;  /* 0x0000008ac830723c */ /* 0x040fe60000001830 */
[----:B------:R-:W-:Y:S02]  /*6890*/  ISETP.GT.AND P1, PT, R0, 0x10, PT ;  /* 0x000000100000780c */ /* 0x000fe40003f24270 */
[----:B------:R-:W-:Y:S02]  /*68a0*/  FSEL R249, R13, -INF , P2 ;  /* 0xff8000000df97808 */ /* 0x000fe40001000000 */
[----:B------:R-:W-:Y:S02]  /*68b0*/  FMNMX.FTZ R13, R179, R12, !PT ;  /* 0x0000000cb30d7209 */ /* 0x000fe40007810000 */
[----:B------:R-:W-:Y:S02]  /*68c0*/  FSEL R250, R14, -INF , P1 ;  /* 0xff8000000efa7808 */ /* 0x000fe40000800000 */
[----:B------:R-:W-:Y:S02]  /*68d0*/  ISETP.GT.AND P1, PT, R0, 0x18, PT ;  /* 0x000000180000780c */ /* 0x000fe40003f24270 */
[C---:B------:R-:W-:Y:S02]  /*68e0*/  ISETP.GT.AND P6, PT, R181.reuse, 0x18, PT ;  /* 0x00000018b500780c */ /* 0x040fe40003fc4270 */
[----:B------:R-:W-:Y:S02]  /*68f0*/  ISETP.GT.AND P2, PT, R181, 0x19, PT ;  /* 0x00000019b500780c */ /* 0x000fe40003f44270 */
[----:B------:R-:W-:Y:S02]  /*6900*/  FMNMX.FTZ R13, R182, R13, !PT ;  /* 0x0000000db60d7209 */ /* 0x000fe40007810000 */
[----:B------:R-:W-:Y:S02]  /*6910*/  FSEL R151, R17, -INF , P2 ;  /* 0xff80000011977808 */ /* 0x000fe40001000000 */
[----:B------:R-:W-:Y:S02]  /*6920*/  FSEL R150, R18, -INF , P1 ;  /* 0xff80000012967808 */ /* 0x000fe40000800000 */
[----:B------:R-:W-:Y:S02]  /*6930*/  FSEL R153, R16, -INF , P6 ;  /* 0xff80000010997808 */ /* 0x000fe40003000000 */
[C---:B------:R-:W-:Y:S02]  /*6940*/  ISETP.GT.AND P6, PT, R181.reuse, 0x20, PT ;  /* 0x00000020b500780c */ /* 0x040fe40003fc4270 */
[----:B------:R-:W-:Y:S02]  /*6950*/  ISETP.GT.AND P1, PT, R0, 0x20, PT ;  /* 0x000000200000780c */ /* 0x000fe40003f24270 */
[----:B------:R-:W-:Y:S01]  /*6960*/  ISETP.GT.AND P2, PT, R181, 0x21, PT ;  /* 0x00000021b500780c */ /* 0x000fe20003f44270 */
[C---:B-1----:R-:W-:Y:S03]  /*6970*/  HMMA.16816.F32 R52, R200.reuse, R8, R52 ;  /* 0x00000008c834723c */ /* 0x042fe60000001834 */
[----:B------:R-:W-:Y:S02]  /*6980*/  FMNMX.FTZ R17, R180, R13, !PT ;  /* 0x0000000db4117209 */ /* 0x000fe40007810000 */
[----:B------:R-:W-:Y:S02]  /*6990*/  FSEL R20, R20, -INF , P6 ;  /* 0xff80000014147808 */ /* 0x000fe40003000000 */
[----:B------:R-:W-:Y:S01]  /*69a0*/  FSEL R248, R21, -INF , P2 ;  /* 0xff80000015f87808 */ /* 0x000fe20001000000 */
[C---:B------:R-:W-:Y:S03]  /*69b0*/  HMMA.16816.F32 R56, R200.reuse, R10, R56 ;  /* 0x0000000ac838723c */ /* 0x040fe60000001838 */
[C---:B------:R-:W-:Y:S02]  /*69c0*/  ISETP.GT.AND P2, PT, R181.reuse, 0x29, PT ;  /* 0x00000029b500780c */ /* 0x040fe40003f44270 */
[----:B------:R-:W-:Y:S02]  /*69d0*/  FSEL R148, R22, -INF , P1 ;  /* 0xff80000016947808 */ /* 0x000fe40000800000 */
[----:B------:R-:W-:Y:S02]  /*69e0*/  ISETP.GT.AND P6, PT, R181, 0x28, PT ;  /* 0x00000028b500780c */ /* 0x000fe40003fc4270 */
[C---:B------:R-:W-:Y:S02]  /*69f0*/  ISETP.GT.AND P1, PT, R0.reuse, 0x28, PT ;  /* 0x000000280000780c */ /* 0x040fe40003f24270 */
[----:B------:R-:W-:Y:S02]  /*6a00*/  ISETP.GT.AND P0, PT, R0, 0x11, PT ;  /* 0x000000110000780c */ /* 0x000fe40003f04270 */
[----:B------:R-:W-:Y:S02]  /*6a10*/  FMNMX.FTZ R16, R246, R17, !PT ;  /* 0x00000011f6107209 */ /* 0x000fe40007810000 */
[----:B------:R-:W-:Y:S01]  /*6a20*/  FSEL R22, R25, -INF , P2 ;  /* 0xff80000019167808 */ /* 0x000fe20001000000 */
[----:B------:R-:W-:Y:S01]  /*6a30*/  IMAD.MOV.U32 R25, RZ, RZ, R150 ;  /* 0x000000ffff197224 */ /* 0x000fe200078e0096 */
[----:B------:R-:W-:Y:S01]  /*6a40*/  FSEL R18, R24, -INF , P6 ;  /* 0xff80000018127808 */ /* 0x000fe20003000000 */
[----:B------:R-:W-:Y:S01]  /*6a50*/  IMAD.MOV.U32 R24, RZ, RZ, R153 ;  /* 0x000000ffff187224 */ /* 0x000fe200078e0099 */
[----:B------:R-:W-:Y:S02]  /*6a60*/  ISETP.GT.AND P2, PT, R181, 0x31, PT ;  /* 0x00000031b500780c */ /* 0x000fe40003f44270 */
[----:B------:R-:W-:Y:S01]  /*6a70*/  FSEL R4, R26, -INF , P1 ;  /* 0xff8000001a047808 */ /* 0x000fe20000800000 */
[----:B------:R-:W-:Y:S01]  /*6a80*/  IMAD.MOV.U32 R26, RZ, RZ, R151 ;  /* 0x000000ffff1a7224 */ /* 0x000fe200078e0097 */
[----:B------:R-:W-:Y:S02]  /*6a90*/  ISETP.GT.AND P1, PT, R0, 0x30, PT ;  /* 0x000000300000780c */ /* 0x000fe40003f24270 */
[----:B------:R-:W-:Y:S02]  /*6aa0*/  FMNMX.FTZ R8, R249, R16, !PT ;  /* 0x00000010f9087209 */ /* 0x000fe40007810000 */
[----:B------:R-:W-:Y:S02]  /*6ab0*/  ISETP.GT.AND P6, PT, R181, 0x30, PT ;  /* 0x00000030b500780c */ /* 0x000fe40003fc4270 */
[----:B------:R-:W-:Y:S02]  /*6ac0*/  FSEL R252, R15, -INF , P0 ;  /* 0xff8000000ffc7808 */ /* 0x000fe40000000000 */
[----:B------:R-:W-:Y:S01]  /*6ad0*/  FSEL R21, R29, -INF , P2 ;  /* 0xff8000001d157808 */ /* 0x000fe20001000000 */
[----:B------:R-:W1:Y:S01]  /*6ae0*/  LDSM.16.M88.4 R12, [R212+0x7800] ;  /* 0x00780000d40c783b */ /* 0x000e620000000200 */
[----:B------:R-:W-:Y:S01]  /*6af0*/  FSEL R5, R30, -INF , P1 ;  /* 0xff8000001e057808 */ /* 0x000fe20000800000 */
[----:B------:R-:W-:Y:S06]  /*6b00*/  DEPBAR.LE SB0, 0x0 ;  /* 0x000080000000791a */ /* 0x000fec0000000000 */
[----:B------:R-:W-:Y:S01]  /*6b10*/  BAR.SYNC.DEFER_BLOCKING 0x0 ;  /* 0x0000000000007b1d */ /* 0x000fe20000010000 */
[C---:B------:R-:W-:Y:S02]  /*6b20*/  ISETP.GT.AND P0, PT, R0.reuse, 0x19, PT ;  /* 0x000000190000780c */ /* 0x040fe40003f04270 */
[----:B------:R-:W-:Y:S02]  /*6b30*/  ISETP.GT.AND P2, PT, R181, 0x39, PT ;  /* 0x00000039b500780c */ /* 0x000fe40003f44270 */
[----:B------:R-:W-:Y:S02]  /*6b40*/  ISETP.GT.AND P1, PT, R0, 0x38, PT ;  /* 0x000000380000780c */ /* 0x000fe40003f24270 */
[----:B------:R-:W-:Y:S02]  /*6b50*/  FMNMX.FTZ R8, R24, R8, !PT ;  /* 0x0000000818087209 */ /* 0x000fe40007810000 */
[----:B------:R-:W-:Y:S02]  /*6b60*/  FSEL R7, R28, -INF , P6 ;  /* 0xff8000001c077808 */ /* 0x000fe40003000000 */
[----:B------:R-:W-:Y:S02]  /*6b70*/  FSEL R247, R19, -INF , P0 ;  /* 0xff80000013f77808 */ /* 0x000fe40000000000 */
[----:B------:R-:W-:Y:S01]  /*6b80*/  FSEL R19, R33, -INF , P2 ;  /* 0xff80000021137808 */ /* 0x000fe20001000000 */
[----:B------:R-:W-:Y:S01]  /*6b90*/  IMAD.MOV.U32 R33, RZ, RZ, R4 ;  /* 0x000000ffff217224 */ /* 0x000fe200078e0004 */
[----:B------:R-:W-:Y:S01]  /*6ba0*/  FSEL R4, R34, -INF , P1 ;  /* 0xff80000022047808 */ /* 0x000fe20000800000 */
[----:B------:R-:W-:Y:S01]  /*6bb0*/  IMAD.MOV.U32 R34, RZ, RZ, R7 ;  /* 0x000000ffff227224 */ /* 0x000fe200078e0007 */
[C---:B------:R-:W-:Y:S02]  /*6bc0*/  ISETP.GT.AND P0, PT, R0.reuse, 0x21, PT ;  /* 0x000000210000780c */ /* 0x040fe40003f04270 */
[----:B------:R-:W-:Y:S02]  /*6bd0*/  ISETP.GT.AND P1, PT, R0, 0x40, PT ;  /* 0x000000400000780c */ /* 0x000fe40003f24270 */
[----:B------:R-:W-:Y:S02]  /*6be0*/  FMNMX.FTZ R8, R26, R8, !PT ;  /* 0x000000081a087209 */ /* 0x000fe40007810000 */
[----:B------:R-:W-:Y:S02]  /*6bf0*/  FMNMX.FTZ R16, R176, R2, !PT ;  /* 0x00000002b0107209 */ /* 0x000fe40007810000 */
[----:B------:R-:W-:Y:S01]  /*6c00*/  FSEL R251, R23, -INF , P0 ;  /* 0xff80000017fb7808 */ /* 0x000fe20000000000 */
[----:B------:R-:W-:Y:S01]  /*6c10*/  IMAD.MOV.U32 R23, RZ, RZ, R149 ;  /* 0x000000ffff177224 */ /* 0x000fe200078e0095 */
[----:B------:R-:W-:Y:S01]  /*6c20*/  FSEL R7, R38, -INF , P1 ;  /* 0xff80000026077808 */ /* 0x000fe20000800000 */
[----:B------:R-:W-:Y:S01]  /*6c30*/  IMAD.MOV.U32 R38, RZ, RZ, R248 ;  /* 0x000000ffff267224 */ /* 0x000fe200078e00f8 */
[----:B------:R-:W-:Y:S02]  /*6c40*/  FMNMX.FTZ R8, R20, R8, !PT ;  /* 0x0000000814087209 */ /* 0x000fe40007810000 */
[----:B------:R-:W-:Y:S01]  /*6c50*/  FMNMX.FTZ R9, R177, R16, !PT ;  /* 0x00000010b1097209 */ /* 0x000fe20007810000 */
[C---:B-1----:R-:W-:Y:S05]  /*6c60*/  HMMA.16816.F32 R60, R200.reuse, R12, R60 ;  /* 0x0000000cc83c723c */ /* 0x042fea000000183c */
[----:B------:R-:W-:Y:S02]  /*6c70*/  FMNMX.FTZ R9, R23, R9, !PT ;  /* 0x0000000917097209 */ /* 0x000fe40007810000 */
[----:B------:R-:W-:Y:S01]  /*6c80*/  FMNMX.FTZ R8, R38, R8, !PT ;  /* 0x0000000826087209 */ /* 0x000fe20007810000 */
[----:B------:R-:W-:Y:S03]  /*6c90*/  HMMA.16816.F32 R64, R200, R14, R64 ;  /* 0x0000000ec840723c */ /* 0x000fe60000001840 */
[----:B------:R-:W-:Y:S02]  /*6ca0*/  ISETP.GT.AND P0, PT, R0, 0x29, PT ;  /* 0x000000290000780c */ /* 0x000fe40003f04270 */
[----:B------:R-:W-:Y:S02]  /*6cb0*/  FMNMX.FTZ R11, R6, R9, !PT ;  /* 0x00000009060b7209 */ /* 0x000fe40007810000 */
[----:B------:R-:W-:Y:S02]  /*6cc0*/  FMNMX.FTZ R9, R18, R8, !PT ;  /* 0x0000000812097209 */ /* 0x000fe40007810000 */
[C---:B------:R-:W-:Y:S02]  /*6cd0*/  ISETP.GT.AND P6, PT, R181.reuse, 0x38, PT ;  /* 0x00000038b500780c */ /* 0x040fe40003fc4270 */
[----:B------:R-:W-:Y:S02]  /*6ce0*/  ISETP.GT.AND P2, PT, R181, 0x41, PT ;  /* 0x00000041b500780c */ /* 0x000fe40003f44270 */
[----:B------:R-:W-:Y:S02]  /*6cf0*/  FMNMX.FTZ R9, R22, R9, !PT ;  /* 0x0000000916097209 */ /* 0x000fe40007810000 */
[----:B------:R-:W-:Y:S01]  /*6d00*/  FSEL R132, R27, -INF , P0 ;  /* 0xff8000001b847808 */ /* 0x000fe20000000000 */
[----:B------:R-:W-:Y:S01]  /*6d10*/  IMAD.MOV.U32 R27, RZ, RZ, R148 ;  /* 0x000000ffff1b7224 */ /* 0x000fe200078e0094 */
[----:B------:R-:W-:Y:S02]  /*6d20*/  ISETP.GT.AND P0, PT, R0, 0x31, PT ;  /* 0x000000310000780c */ /* 0x000fe40003f04270 */
[----:B------:R-:W-:Y:S02]  /*6d30*/  FMNMX.FTZ R11, R250, R11, !PT ;  /* 0x0000000bfa0b7209 */ /* 0x000fe40007810000 */
[----:B------:R-:W-:Y:S02]  /*6d40*/  FMNMX.FTZ R9, R34, R9, !PT ;  /* 0x0000000922097209 */ /* 0x000fe40007810000 */
[----:B------:R-:W-:Y:S02]  /*6d50*/  FSEL R32, R32, -INF , P6 ;  /* 0xff80000020207808 */ /* 0x000fe40003000000 */
[----:B------:R-:W-:Y:S02]  /*6d60*/  ISETP.GT.AND P6, PT, R181, 0x40, PT ;  /* 0x00000040b500780c */ /* 0x000fe40003fc4270 */
[----:B------:R-:W-:Y:S02]  /*6d70*/  FSEL R31, R31, -INF , P0 ;  /* 0xff8000001f1f7808 */ /* 0x000fe40000000000 */
[----:B------:R-:W-:Y:S02]  /*6d80*/  ISETP.GT.AND P0, PT, R0, 0x39, PT ;  /* 0x000000390000780c */ /* 0x000fe40003f04270 */
[----:B------:R-:W-:Y:S02]  /*6d90*/  FMNMX.FTZ R9, R21, R9, !PT ;  /* 0x0000000915097209 */ /* 0x000fe40007810000 */
[----:B------:R-:W-:Y:S02]  /*6da0*/  FMNMX.FTZ R8, R252, R11, !PT ;  /* 0x0000000bfc087209 */ /* 0x000fe40007810000 */
[----:B------:R-:W-:Y:S02]  /*6db0*/  FSEL R28, R36, -INF , P6 ;  /* 0xff800000241c7808 */ /* 0x000fe40003000000 */
[----:B------:R-:W-:Y:S01]  /*6dc0*/  FSEL R17, R35, -INF , P0 ;  /* 0xff80000023117808 */ /* 0x000fe20000000000 */
[----:B------:R-:W-:Y:S01]  /*6dd0*/  IMAD.MOV.U32 R35, RZ, RZ, R247 ;  /* 0x000000ffff237224 */ /* 0x000fe200078e00f7 */
[----:B------:R-:W-:Y:S02]  /*6de0*/  ISETP.GT.AND P1, PT, R0, 0x48, PT ;  /* 0x000000480000780c */ /* 0x000fe40003f24270 */
[----:B------:R-:W-:Y:S02]  /*6df0*/  FMNMX.FTZ R10, R25, R8, !PT ;  /* 0x00000008190a7209 */ /* 0x000fe40007810000 */
[----:B------:R-:W-:Y:S02]  /*6e00*/  FMNMX.FTZ R8, R32, R9, !PT ;  /* 0x0000000920087209 */ /* 0x000fe40007810000 */
[----:B------:R-:W-:Y:S01]  /*6e10*/  FSEL R29, R37, -INF , P2 ;  /* 0xff800000251d7808 */ /* 0x000fe20001000000 */
[----:B------:R-:W-:Y:S01]  /*6e20*/  IMAD.MOV.U32 R37, RZ, RZ, R132 ;  /* 0x000000ffff257224 */ /* 0x000fe200078e0084 */
[C---:B------:R-:W-:Y:S02]  /*6e30*/  ISETP.GT.AND P6, PT, R181.reuse, 0x48, PT ;  /* 0x00000048b500780c */ /* 0x040fe40003fc4270 */
[----:B------:R-:W-:Y:S01]  /*6e40*/  FSEL R156, R42, -INF , P1 ;  /* 0xff8000002a9c7808 */ /* 0x000fe20000800000 */
[----:B------:R-:W-:Y:S01]  /*6e50*/  IMAD.MOV.U32 R42, RZ, RZ, R28 ;  /* 0x000000ffff2a7224 */ /* 0x000fe200078e001c */
        /* <DEDUP_REMOVED lines=8> */
[----:B------:R-:W-:Y:S02]  /*6ee0*/  FMNMX.FTZ R8, R42, R8, !PT ;  /* 0x000000082a087209 */ /* 0x000fe40007810000 */
[----:B------:R-:W-:Y:S02]  /*6ef0*/  FMNMX.FTZ R9, R40, R9, !PT ;  /* 0x0000000928097209 */ /* 0x000fe40007810000 */
[----:B------:R-:W-:Y:S02]  /*6f00*/  FMNMX.FTZ R8, R41, R8, !PT ;  /* 0x0000000829087209 */ /* 0x000fe40007810000 */
[----:B------:R-:W-:Y:S02]  /*6f10*/  ISETP.GT.AND P0, PT, R0, 0x41, PT ;  /* 0x000000410000780c */ /* 0x000fe40003f04270 */
[----:B------:R-:W-:Y:S02]  /*6f20*/  FMNMX.FTZ R11, R36, R8, !PT ;  /* 0x00000008240b7209 */ /* 0x000fe40007810000 */
[----:B------:R-:W-:Y:S02]  /*6f30*/  FMNMX.FTZ R9, R33, R9, !PT ;  /* 0x0000000921097209 */ /* 0x000fe40007810000 */
[C---:B------:R-:W-:Y:S02]  /*6f40*/  ISETP.GT.AND P1, PT, R0.reuse, 0x50, PT ;  /* 0x000000500000780c */ /* 0x040fe40003f24270 */
[----:B------:R-:W-:Y:S02]  /*6f50*/  ISETP.GT.AND P6, PT, R181, 0x50, PT ;  /* 0x00000050b500780c */ /* 0x000fe40003fc4270 */
[----:B------:R-:W-:Y:S02]  /*6f60*/  FSEL R164, R39, -INF , P0 ;  /* 0xff80000027a47808 */ /* 0x000fe40000000000 */
[----:B------:R-:W-:Y:S02]  /*6f70*/  ISETP.GT.AND P0, PT, R0, 0x49, PT ;  /* 0x000000490000780c */ /* 0x000fe40003f04270 */
[----:B------:R-:W-:Y:S02]  /*6f80*/  FMNMX.FTZ R9, R37, R9, !PT ;  /* 0x0000000925097209 */ /* 0x000fe40007810000 */
[----:B------:R-:W-:Y:S01]  /*6f90*/  FSEL R148, R44, -INF , P6 ;  /* 0xff8000002c947808 */ /* 0x000fe20003000000 */
[----:B------:R-:W-:Y:S01]  /*6fa0*/  IMAD.MOV.U32 R44, RZ, RZ, R19 ;  /* 0x000000ffff2c7224 */ /* 0x000fe200078e0013 */
[----:B------:R-:W-:Y:S02]  /*6fb0*/  FSEL R162, R46, -INF , P1 ;  /* 0xff8000002ea27808 */ /* 0x000fe40000800000 */
[----:B------:R-:W-:Y:S02]  /*6fc0*/  MOV R46, R5 ;  /* 0x00000005002e7202 */ /* 0x000fe40000000f00 */
[----:B------:R-:W-:Y:S02]  /*6fd0*/  FMNMX.FTZ R11, R160, R11, !PT ;  /* 0x0000000ba00b7209 */ /* 0x000fe40007810000 */
[----:B------:R-:W-:Y:S02]  /*6fe0*/  ISETP.GT.AND P2, PT, R181, 0x51, PT ;  /* 0x00000051b500780c */ /* 0x000fe40003f44270 */
[----:B------:R-:W-:Y:S01]  /*6ff0*/  FSEL R152, R43, -INF , P0 ;  /* 0xff8000002b987808 */ /* 0x000fe20000000000 */
[----:B------:R-:W-:Y:S01]  /*7000*/  IMAD.MOV.U32 R43, RZ, RZ, R31 ;  /* 0x000000ffff2b7224 */ /* 0x000fe200078e001f */
[----:B------:R-:W-:Y:S02]  /*7010*/  ISETP.GT.AND P0, PT, R0, 0x51, PT ;  /* 0x000000510000780c */ /* 0x000fe40003f04270 */
[----:B------:R-:W-:Y:S02]  /*7020*/  FMNMX.FTZ R9, R46, R9, !PT ;  /* 0x000000092e097209 */ /* 0x000fe40007810000 */
[----:B------:R-:W-:Y:S01]  /*7030*/  FSEL R144, R45, -INF , P2 ;  /* 0xff8000002d907808 */ /* 0x000fe20001000000 */
[----:B------:R-:W-:Y:S01]  /*7040*/  IMAD.MOV.U32 R45, RZ, RZ, R7 ;  /* 0x000000ffff2d7224 */ /* 0x000fe200078e0007 */
[----:B------:R-:W-:Y:S02]  /*7050*/  FMNMX.FTZ R11, R148, R11, !PT ;  /* 0x0000000b940b7209 */ /* 0x000fe40007810000 */
[----:B------:R-:W-:Y:S02]  /*7060*/  ISETP.GT.AND P6, PT, R181, 0x58, PT ;  /* 0x00000058b500780c */ /* 0x000fe40003fc4270 */
[----:B------:R-:W-:Y:S01]  /*7070*/  FSEL R158, R47, -INF , P0 ;  /* 0xff8000002f9e7808 */ /* 0x000fe20000000000 */
[----:B------:R-:W-:Y:S01]  /*7080*/  IMAD.MOV.U32 R47, RZ, RZ, R4 ;  /* 0x000000ffff2f7224 */ /* 0x000fe200078e0004 */
[----:B------:R-:W-:Y:S01]  /*7090*/  FSEL R166, R48, -INF , P6 ;  /* 0xff80000030a67808 */ /* 0x000fe20003000000 */
[----:B------:R-:W-:Y:S01]  /*70a0*/  IMAD.MOV.U32 R48, RZ, RZ, R20 ;  /* 0x000000ffff307224 */ /* 0x000fe200078e0014 */
[----:B------:R-:W-:Y:S02]  /*70b0*/  FMNMX.FTZ R9, R43, R9, !PT ;  /* 0x000000092b097209 */ /* 0x000fe40007810000 */
[----:B------:R-:W-:Y:S02]  /*70c0*/  FMNMX.FTZ R11, R144, R11, !PT ;  /* 0x0000000b900b7209 */ /* 0x000fe40007810000 */
[----:B------:R-:W-:Y:S02]  /*70d0*/  ISETP.GT.AND P2, PT, R181, 0x59, PT ;  /* 0x00000059b500780c */ /* 0x000fe40003f44270 */
[----:B------:R-:W-:Y:S02]  /*70e0*/  FMNMX.FTZ R9, R47, R9, !PT ;  /* 0x000000092f097209 */ /* 0x000fe40007810000 */
[----:B------:R-:W-:Y:S02]  /*70f0*/  FMNMX.FTZ R11, R166, R11, !PT ;  /* 0x0000000ba60b7209 */ /* 0x000fe40007810000 */
[----:B------:R-:W-:Y:S02]  /*7100*/  ISETP.GT.AND P0, PT, R181, 0x60, PT ;  /* 0x00000060b500780c */ /* 0x000fe40003f04270 */
[----:B------:R-:W-:Y:S01]  /*7110*/  FSEL R154, R49, -INF , P2 ;  /* 0xff800000319a7808 */ /* 0x000fe20001000000 */
[----:B------:R-:W-:Y:S01]  /*7120*/  IMAD.MOV.U32 R49, RZ, RZ, R18 ;  /* 0x000000ffff317224 */ /* 0x000fe200078e0012 */
[----:B------:R-:W-:Y:S02]  /*7130*/  FSEL R167, R52, -INF , P0 ;  /* 0xff80000034a77808 */ /* 0x000fe40000000000 */
[----:B------:R-:W-:Y:S02]  /*7140*/  FMNMX.FTZ R9, R17, R9, !PT ;  /* 0x0000000911097209 */ /* 0x000fe40007810000 */
[----:B------:R-:W-:Y:S02]  /*7150*/  ISETP.GT.AND P6, PT, R181, 0x61, PT ;  /* 0x00000061b500780c */ /* 0x000fe40003fc4270 */
[----:B------:R-:W-:Y:S02]  /*7160*/  FMNMX.FTZ R8, R154, R11, !PT ;  /* 0x0000000b9a087209 */ /* 0x000fe40007810000 */
[----:B------:R-:W-:Y:S02]  /*7170*/  FSEL R165, R53, -INF , P6 ;  /* 0xff80000035a57808 */ /* 0x000fe40003000000 */
[----:B------:R-:W-:Y:S02]  /*7180*/  FMNMX.FTZ R9, R45, R9, !PT ;  /* 0x000000092d097209 */ /* 0x000fe40007810000 */
[----:B------:R-:W-:Y:S02]  /*7190*/  ISETP.GT.AND P1, PT, R0, 0x58, PT ;  /* 0x000000580000780c */ /* 0x000fe40003f24270 */
[----:B------:R-:W-:Y:S02]  /*71a0*/  FMNMX.FTZ R8, R167, R8, !PT ;  /* 0x00000008a7087209 */ /* 0x000fe40007810000 */
[----:B------:R-:W-:Y:S02]  /*71b0*/  ISETP.GT.AND P2, PT, R181, 0x68, PT ;  /* 0x00000068b500780c */ /* 0x000fe40003f44270 */
[----:B------:R-:W-:Y:S02]  /*71c0*/  FMNMX.FTZ R8, R165, R8, !PT ;  /* 0x00000008a5087209 */ /* 0x000fe40007810000 */
[----:B------:R-:W-:Y:S02]  /*71d0*/  FSEL R157, R56, -INF , P2 ;  /* 0xff800000389d7808 */ /* 0x000fe40001000000 */
[----:B------:R-:W-:Y:S02]  /*71e0*/  FSEL R150, R50, -INF , P1 ;  /* 0xff80000032967808 */ /* 0x000fe40000800000 */
[----:B------:R-:W-:Y:S02]  /*71f0*/  FMNMX.FTZ R9, R164, R9, !PT ;  /* 0x00000009a4097209 */ /* 0x000fe40007810000 */
[C---:B------:R-:W-:Y:S02]  /*7200*/  ISETP.GT.AND P1, PT, R181.reuse, 0x69, PT ;  /* 0x00000069b500780c */ /* 0x040fe40003f24270 */
[----:B------:R-:W-:Y:S02]  /*7210*/  ISETP.GT.AND P0, PT, R181, 0x70, PT ;  /* 0x00000070b500780c */ /* 0x000fe40003f04270 */
[----:B------:R-:W-:Y:S02]  /*7220*/  FMNMX.FTZ R9, R156, R9, !PT ;  /* 0x000000099c097209 */ /* 0x000fe40007810000 */
[----:B------:R-:W-:Y:S01]  /*7230*/  FSEL R155, R57, -INF , P1 ;  /* 0xff800000399b7808 */ /* 0x000fe20000800000 */
[----:B------:R-:W-:Y:S01]  /*7240*/  IMAD.MOV.U32 R57, RZ, RZ, R17 ;  /* 0x000000ffff397224 */ /* 0x000fe200078e0011 */
[----:B------:R-:W-:Y:S02]  /*7250*/  FMNMX.FTZ R8, R157, R8, !PT ;  /* 0x000000089d087209 */ /* 0x000fe40007810000 */
[----:B------:R-:W-:Y:S02]  /*7260*/  FSEL R149, R60, -INF , P0 ;  /* 0xff8000003c957808 */ /* 0x000fe40000000000 */
[----:B------:R-:W-:Y:S02]  /*7270*/  ISETP.GT.AND P6, PT, R181, 0x71, PT ;  /* 0x00000071b500780c */ /* 0x000fe40003fc4270 */
[----:B------:R-:W-:Y:S02]  /*7280*/  FMNMX.FTZ R9, R152, R9, !PT ;  /* 0x0000000998097209 */ /* 0x000fe40007810000 */
[----:B------:R-:W-:Y:S02]  /*7290*/  FMNMX.FTZ R8, R155, R8, !PT ;  /* 0x000000089b087209 */ /* 0x000fe40007810000 */
[----:B------:R-:W-:Y:S02]  /*72a0*/  FSEL R151, R61, -INF , P6 ;  /* 0xff8000003d977808 */ /* 0x000fe40003000000 */
[----:B------:R-:W-:Y:S02]  /*72b0*/  ISETP.GT.AND P2, PT, R181, 0x78, PT ;  /* 0x00000078b500780c */ /* 0x000fe40003f44270 */
[----:B------:R-:W-:Y:S02]  /*72c0*/  FMNMX.FTZ R12, R149, R8, !PT ;  /* 0x00000008950c7209 */ /* 0x000fe40007810000 */
[----:B------:R-:W-:Y:S02]  /*72d0*/  FMNMX.FTZ R9, R162, R9, !PT ;  /* 0x00000009a2097209 */ /* 0x000fe40007810000 */
[----:B------:R-:W-:Y:S01]  /*72e0*/  FSEL R251, R64, -INF , P2 ;  /* 0xff80000040fb7808 */ /* 0x000fe20001000000 */
[----:B------:R-:W-:Y:S01]  /*72f0*/  IMAD.MOV.U32 R64, RZ, RZ, R27 ;  /* 0x000000ffff407224 */ /* 0x000fe200078e001b */
[----:B------:R-:W-:Y:S02]  /*7300*/  FMNMX.FTZ R9, R158, R9, !PT ;  /* 0x000000099e097209 */ /* 0x000fe40007810000 */
[----:B------:R-:W-:Y:S02]  /*7310*/  FMNMX.FTZ R12, R151, R12, !PT ;  /* 0x0000000c970c7209 */ /* 0x000fe40007810000 */
[C---:B------:R-:W-:Y:S02]  /*7320*/  ISETP.GT.AND P0, PT, R0.reuse, 0x59, PT ;  /* 0x000000590000780c */ /* 0x040fe40003f04270 */
[----:B------:R-:W-:Y:S02]  /*7330*/  ISETP.GT.AND P1, PT, R181, 0x79, PT ;  /* 0x00000079b500780c */ /* 0x000fe40003f24270 */
[----:B------:R-:W-:Y:S02]  /*7340*/  FMNMX.FTZ R12, R251, R12, !PT ;  /* 0x0000000cfb0c7209 */ /* 0x000fe40007810000 */
[----:B------:R-:W-:Y:S02]  /*7350*/  FSEL R146, R51, -INF , P0 ;  /* 0xff80000033927808 */ /* 0x000fe40000000000 */
[----:B------:R-:W-:Y:S02]  /*7360*/  ISETP.GT.AND P0, PT, R0, 0x60, PT ;  /* 0x000000600000780c */ /* 0x000fe40003f04270 */
[----:B------:R-:W-:Y:S01]  /*7370*/  FSEL R183, R65, -INF , P1 ;  /* 0xff80000041b77808 */ /* 0x000fe20000800000 */
[----:B------:R-:W-:Y:S01]  /*7380*/  IMAD.MOV.U32 R65, RZ, RZ, R32 ;  /* 0x000000ffff417224 */ /* 0x000fe200078e0020 */
[----:B------:R-:W-:Y:S02]  /*7390*/  FMNMX.FTZ R9, R150, R9, !PT ;  /* 0x0000000996097209 */ /* 0x000fe40007810000 */
[----:B------:R-:W-:Y:S02]  /*73a0*/  FSEL R163, R54, -INF , P0 ;  /* 0xff80000036a37808 */ /* 0x000fe40000000000 */
[----:B------:R-:W-:Y:S02]  /*73b0*/  FMNMX.FTZ R8, R183, R12, !PT ;  /* 0x0000000cb7087209 */ /* 0x000fe40007810000 */
[----:B------:R-:W-:Y:S02]  /*73c0*/  ISETP.GT.AND P1, PT, R0, 0x61, PT ;  /* 0x000000610000780c */ /* 0x000fe40003f24270 */
[----:B------:R-:W-:Y:S02]  /*73d0*/  FMNMX.FTZ R10, R146, R9, !PT ;  /* 0x00000009920a7209 */ /* 0x000fe40007810000 */
[----:B------:R-:W-:Y:S01]  /*73e0*/  FSEL R161, R55, -INF , P1 ;  /* 0xff80000037a17808 */ /* 0x000fe20000800000 */
[----:B------:R-:W1:Y:S01]  /*73f0*/  SHFL.BFLY PT, R9, R8, 0x2, 0x1f ;  /* 0x0c401f0008097f89 */ /* 0x000e6200000e0000 */
[----:B------:R-:W-:Y:S02]  /*7400*/  ISETP.GT.AND P1, PT, R0, 0x68, PT ;  /* 0x000000680000780c */ /* 0x000fe40003f24270 */
[----:B------:R-:W-:Y:S02]  /*7410*/  FMNMX.FTZ R10, R163, R10, !PT ;  /* 0x0000000aa30a7209 */ /* 0x000fe40007810000 */
[----:B------:R-:W-:Y:S01]  /*7420*/  FSEL R159, R58, -INF , P1 ;  /* 0xff8000003a9f7808 */ /* 0x000fe20000800000 */
[----:B------:R-:W-:Y:S01]  /*7430*/  IMAD.MOV.U32 R58, RZ, RZ, R22 ;  /* 0x000000ffff3a7224 */ /* 0x000fe200078e0016 */
[----:B------:R-:W-:Y:S02]  /*7440*/  FMNMX.FTZ R10, R161, R10, !PT ;  /* 0x0000000aa10a7209 */ /* 0x000fe40007810000 */
[C---:B------:R-:W-:Y:S02]  /*7450*/  ISETP.GT.AND P0, PT, R0.reuse, 0x69, PT ;  /* 0x000000690000780c */ /* 0x040fe40003f04270 */
[----:B------:R-:W-:Y:S02]  /*7460*/  ISETP.GT.AND P1, PT, R0, 0x70, PT ;  /* 0x000000700000780c */ /* 0x000fe40003f24270 */
[----:B------:R-:W-:Y:S01]  /*7470*/  FSEL R153, R59, -INF , P0 ;  /* 0xff8000003b997808 */ /* 0x000fe20000000000 */
[----:B------:R-:W-:Y:S01]  /*7480*/  IMAD.MOV.U32 R59, RZ, RZ, R21 ;  /* 0x000000ffff3b7224 */ /* 0x000fe200078e0015 */
[----:B------:R-:W-:Y:S02]  /*7490*/  FMNMX.FTZ R10, R159, R10, !PT ;  /* 0x0000000a9f0a7209 */ /* 0x000fe40007810000 */
[----:B------:R-:W-:Y:S02]  /*74a0*/  FSEL R147, R62, -INF , P1 ;  /* 0xff8000003e937808 */ /* 0x000fe40000800000 */
[C---:B------:R-:W-:Y:S02]  /*74b0*/  ISETP.GT.AND P0, PT, R0.reuse, 0x71, PT ;  /* 0x000000710000780c */ /* 0x040fe40003f04270 */
[----:B------:R-:W-:Y:S02]  /*74c0*/  FMNMX.FTZ R10, R153, R10, !PT ;  /* 0x0000000a990a7209 */ /* 0x000fe40007810000 */
[----:B------:R-:W-:Y:S02]  /*74d0*/  FSEL R145, R63, -INF , P0 ;  /* 0xff8000003f917808 */ /* 0x000fe40000000000 */
[----:B------:R-:W-:Y:S02]  /*74e0*/  FMNMX.FTZ R10, R147, R10, !PT ;  /* 0x0000000a930a7209 */ /* 0x000fe40007810000 */
[C---:B------:R-:W-:Y:S02]  /*74f0*/  ISETP.GT.AND P1, PT, R0.reuse, 0x78, PT ;  /* 0x000000780000780c */ /* 0x040fe40003f24270 */
[----:B------:R-:W-:Y:S02]  /*7500*/  ISETP.GT.AND P0, PT, R0, 0x79, PT ;  /* 0x000000790000780c */ /* 0x000fe40003f04270 */
[----:B------:R-:W-:Y:S02]  /*7510*/  FMNMX.FTZ R0, R145, R10, !PT ;  /* 0x0000000a91007209 */ /* 0x000fe40007810000 */
[----:B------:R-:W-:Y:S01]  /*7520*/  FSEL R247, R66, -INF , P1 ;  /* 0xff80000042f77808 */ /* 0x000fe20000800000 */
[----:B------:R-:W-:Y:S01]  /*7530*/  IMAD.MOV.U32 R66, RZ, RZ, R33 ;  /* 0x000000ffff427224 */ /* 0x000fe200078e0021 */
[----:B------:R-:W-:Y:S01]  /*7540*/  FSEL R133, R67, -INF , P0 ;  /* 0xff80000043857808 */ /* 0x000fe20000000000 */
[----:B------:R-:W-:Y:S01]  /*7550*/  IMAD.MOV.U32 R67, RZ, RZ, R34 ;  /* 0x000000ffff437224 */ /* 0x000fe200078e0022 */
[----:B------:R-:W-:Y:S02]  /*7560*/  FMNMX.FTZ R0, R247, R0, !PT ;  /* 0x00000000f7007209 */ /* 0x000fe40007810000 */
[----:B-1----:R-:W-:Y:S02]  /*7570*/  FMNMX.FTZ R9, R8, R9, !PT ;  /* 0x0000000908097209 */ /* 0x002fe40007810000 */
[----:B------:R-:W-:Y:S02]  /*7580*/  FMNMX.FTZ R7, R133, R0, !PT ;  /* 0x0000000085077209 */ /* 0x000fe40007810000 */
[----:B------:R-:W-:Y:S01]  /*7590*/  PLOP3.LUT P2, PT, PT, PT, UP1, 0x80, 0x0 ;  /* 0x000000000000781c */ /* 0x000fe20003f4f018 */
[----:B------:R-:W1:Y:S08]  /*75a0*/  SHFL.BFLY PT, R0, R9, 0x1, 0x1f ;  /* 0x0c201f0009007f89 */ /* 0x000e7000000e0000 */
[----:B------:R-:W2:Y:S04]  /*75b0*/  SHFL.BFLY PT, R4, R7, 0x2, 0x1f ;  /* 0x0c401f0007047f89 */ /* 0x000ea800000e0000 */
[----:B------:R-:W-:Y:S04]  /*75c0*/  @P2 IADD3 R8, P6, R230, UR21, RZ ;  /* 0x00000015e6082c10 */ /* 0x000fe8000ffde0ff */
[----:B------:R-:W-:Y:S02]  /*75d0*/  @P2 LEA R10, P0, R8, c[0x0][0x1c8], 0x1 ;  /* 0x00007200080a2a11 */ /* 0x000fe400078008ff */
[----:B-1----:R-:W-:Y:S02]  /*75e0*/  FMNMX.FTZ R0, R9, R0, !PT ;  /* 0x0000000009007209 */ /* 0x002fe40007810000 */
[----:B------:R-:W-:Y:S02]  /*75f0*/  @P2 IADD3.X R9, R233, UR20, RZ, P6, !PT ;  /* 0x00000014e9092c10 */ /* 0x000fe4000b7fe4ff */
[C---:B------:R-:W-:Y:S01]  /*7600*/  FSETP.NEU.FTZ.AND P1, PT, R0.reuse, -INF , PT ;  /* 0xff8000000000780b */ /* 0x040fe20003f3d000 */
[----:B------:R-:W-:Y:S01]  /*7610*/  FMUL.FTZ R248, R0, c[0x0][0x2d0] ;  /* 0x0000b40000f87a20 */ /* 0x000fe20000410000 */
[----:B------:R-:W-:Y:S02]  /*7620*/  @P2 LEA.HI.X R11, R8, c[0x0][0x1cc], R9, 0x1, P0 ;  /* 0x00007300080b2a11 */ /* 0x000fe400000f0c09 */
[----:B------:R-:W-:Y:S01]  /*7630*/  @P2 IADD3 R8, P6, R243, UR21, RZ ;  /* 0x00000015f3082c10 */ /* 0x000fe2000ffde0ff */
[----:B------:R-:W-:Y:S01]  /*7640*/  @UP1 UIADD3 UR21, UP0, UR12, 0x80, URZ ;  /* 0x000000800c151890 */ /* 0x000fe2000ff1e03f */
[----:B--2---:R-:W-:Y:S01]  /*7650*/  FMNMX.FTZ R5, R7, R4, !PT ;  /* 0x0000000407057209 */ /* 0x004fe20007810000 */
[----:B------:R1:W-:Y:S01]  /*7660*/  @P2 LDGSTS.E.BYPASS.LTC128B.128 [R227+0x8100], [R10.64], !P5 ;  /* 0x081000000ae32fae */ /* 0x0003e2000e901d52 */
[----:B------:R-:W-:Y:S01]  /*7670*/  @P2 IADD3.X R9, R242, UR20, RZ, P6, !PT ;  /* 0x00000014f2092c10 */ /* 0x000fe2000b7fe4ff */
[----:B------:R-:W-:Y:S01]  /*7680*/  @UP1 UIADD3.X UR20, URZ, UR9, URZ, UP0, !UPT ;  /* 0x000000093f141290 */ /* 0x000fe200087fe43f */
[----:B------:R-:W-:Y:S01]  /*7690*/  @P2 LEA R12, P6, R8, c[0x0][0x1c8], 0x1 ;  /* 0x00007200080c2a11 */ /* 0x000fe200078c08ff */
[----:B------:R-:W-:Y:S01]  /*76a0*/  UISETP.GT.AND UP0, UPT, UR26, UR24, UPT ;  /* 0x000000181a00728c */ /* 0x000fe2000bf04270 */
[----:B------:R-:W-:Y:S02]  /*76b0*/  FSEL R248, R248, RZ, P1 ;  /* 0x000000fff8f87208 */ /* 0x000fe40000800000 */
[----:B------:R-:W-:Y:S01]  /*76c0*/  @P2 LEA.HI.X R13, R8, c[0x0][0x1cc], R9, 0x1, P6 ;  /* 0x00007300080d2a11 */ /* 0x000fe200030f0c09 */
[----:B------:R-:W2:Y:S01]  /*76d0*/  SHFL.BFLY PT, R4, R5, 0x1, 0x1f ;  /* 0x0c201f0005047f89 */ /* 0x000ea200000e0000 */
[----:B------:R-:W-:Y:S01]  /*76e0*/  @P2 IADD3 R14, P6, R10, UR22, RZ ;  /* 0x000000160a0e2c10 */ /* 0x000fe2000ffde0ff */
[--C-:B------:R-:W-:Y:S01]  /*76f0*/  FFMA.FTZ R134, R179, c[0x0][0x2d0], -R248.reuse ;  /* 0x0000b400b3867a23 */ /* 0x100fe200000108f8 */
[----:B------:R-:W-:Y:S01]  /*7700*/  UMOV UR26, UR25 ;  /* 0x00000019001a7c82 */ /* 0x000fe20008000000 */
[--C-:B------:R-:W-:Y:S01]  /*7710*/  FFMA.FTZ R179, R182, c[0x0][0x2d0], -R248.reuse ;  /* 0x0000b400b6b37a23 */ /* 0x100fe200000108f8 */
[----:B------:R-:W-:Y:S01]  /*7720*/  @P2 IADD3.X R15, R11, UR23, RZ, P6, !PT ;  /* 0x000000170b0f2c10 */ /* 0x000fe2000b7fe4ff */
[--C-:B------:R-:W-:Y:S01]  /*7730*/  FFMA.FTZ R181, R178, c[0x0][0x2d0], -R248.reuse ;  /* 0x0000b400b2b57a23 */ /* 0x100fe200000108f8 */
[----:B------:R-:W-:Y:S01]  /*7740*/  @P2 IADD3 R8, P6, R14, UR22, RZ ;  /* 0x000000160e082c10 */ /* 0x000fe2000ffde0ff */
[----:B------:R3:W-:Y:S01]  /*7750*/  @P2 LDGSTS.E.BYPASS.LTC128B.128 [R227+0xc100], [R12.64], !P4 ;  /* 0x0c1000000ce32fae */ /* 0x0007e2000e101d52 */
[--C-:B------:R-:W-:Y:S01]  /*7760*/  FFMA.FTZ R178, R180, c[0x0][0x2d0], -R248.reuse ;  /* 0x0000b400b4b27a23 */ /* 0x100fe200000108f8 */
[----:B------:R-:W-:Y:S01]  /*7770*/  MUFU.EX2 R134, R134 ;  /* 0x0000008600867308 */ /* 0x000fe20000000800 */
[----:B------:R-:W-:Y:S01]  /*7780*/  @P2 IADD3.X R9, R15, UR23, RZ, P6, !PT ;  /* 0x000000170f092c10 */ /* 0x000fe2000b7fe4ff */
[--C-:B------:R-:W-:Y:S01]  /*7790*/  FFMA.FTZ R246, R246, c[0x0][0x2d0], -R248.reuse ;  /* 0x0000b400f6f67a23 */ /* 0x100fe200000108f8 */
[----:B------:R-:W-:Y:S01]  /*77a0*/  @P2 IADD3 R18, P6, R14, UR21, RZ ;  /* 0x000000150e122c10 */ /* 0x000fe2000ffde0ff */
[--C-:B------:R-:W-:Y:S02]  /*77b0*/  FFMA.FTZ R249, R249, c[0x0][0x2d0], -R248.reuse ;  /* 0x0000b400f9f97a23 */ /* 0x100fe400000108f8 */
[----:B------:R3:W-:Y:S01]  /*77c0*/  @P2 LDGSTS.E.BYPASS.LTC128B.128 [R227+0x9100], [R14.64], !P5 ;  /* 0x091000000ee32fae */ /* 0x0007e2000e901d52 */
[----:B------:R-:W-:Y:S01]  /*77d0*/  @P2 IADD3.X R19, R15, UR20, RZ, P6, !PT ;  /* 0x000000140f132c10 */ /* 0x000fe2000b7fe4ff */
[----:B------:R-:W-:Y:S01]  /*77e0*/  FFMA.FTZ R251, R251, c[0x0][0x2d0], -R248 ;  /* 0x0000b400fbfb7a23 */ /* 0x000fe200000108f8 */
[----:B-1----:R-:W-:Y:S01]  /*77f0*/  @P2 IADD3 R10, P6, R8, UR22, RZ ;  /* 0x00000016080a2c10 */ /* 0x002fe2000ffde0ff */
[----:B------:R-:W1:Y:S03]  /*7800*/  MUFU.EX2 R181, R181 ;  /* 0x000000b500b57308 */ /* 0x000e660000000800 */
[----:B------:R-:W-:Y:S01]  /*7810*/  @P2 IADD3.X R11, R9, UR23, RZ, P6, !PT ;  /* 0x00000017090b2c10 */ /* 0x000fe2000b7fe4ff */
[----:B------:R3:W-:Y:S01]  /*7820*/  @P2 LDGSTS.E.BYPASS.LTC128B.128 [R227+0xd100], [R14.64+0x80], !P4 ;  /* 0x0d1000800ee32fae */ /* 0x0007e2000e101d52 */
[----:B--2---:R-:W-:Y:S02]  /*7830*/  FMNMX.FTZ R132, R5, R4, !PT ;  /* 0x0000000405847209 */ /* 0x004fe40007810000 */
[----:B------:R-:W-:Y:S02]  /*7840*/  FSEL R4, R0, RZ, P1 ;  /* 0x000000ff00047208 */ /* 0x000fe40000800000 */
[----:B------:R-:W-:Y:S01]  /*7850*/  @P2 IADD3 R16, P1, R8, UR21, RZ ;  /* 0x0000001508102c10 */ /* 0x000fe2000ff3e0ff */
[C---:B------:R-:W-:Y:S01]  /*7860*/  FMUL.FTZ R182, R132.reuse, c[0x0][0x2d0] ;  /* 0x0000b40084b67a20 */ /* 0x040fe20000410000 */
[----:B------:R-:W-:Y:S01]  /*7870*/  FSETP.NEU.FTZ.AND P0, PT, R132, -INF , PT ;  /* 0xff8000008400780b */ /* 0x000fe20003f1d000 */
[----:B------:R2:W-:Y:S01]  /*7880*/  @P2 LDGSTS.E.BYPASS.LTC128B.128 [R227+0xa100], [R8.64], !P5 ;  /* 0x0a10000008e32fae */ /* 0x0005e2000e901d52 */
[----:B------:R-:W-:Y:S01]  /*7890*/  @P2 IADD3.X R17, R9, UR20, RZ, P1, !PT ;  /* 0x0000001409112c10 */ /* 0x000fe20008ffe4ff */
[----:B------:R-:W-:Y:S01]  /*78a0*/  FADD.FTZ R4, -R4, R3 ;  /* 0x0000000304047221 */ /* 0x000fe20000010100 */
[----:B------:R-:W-:Y:S01]  /*78b0*/  FSEL R5, R132, RZ, P0 ;  /* 0x000000ff84057208 */ /* 0x000fe20000000000 */
[----:B------:R-:W-:Y:S01]  /*78c0*/  MUFU.EX2 R179, R179 ;  /* 0x000000b300b37308 */ /* 0x000fe20000000800 */
[----:B------:R-:W-:Y:S01]  /*78d0*/  FSEL R182, R182, RZ, P0 ;  /* 0x000000ffb6b67208 */ /* 0x000fe20000000000 */
[----:B------:R-:W-:Y:S01]  /*78e0*/  FMUL.FTZ R3, R4, c[0x0][0x2d0] ;  /* 0x0000b40004037a20 */ /* 0x000fe20000410000 */
[----:B------:R-:W-:Y:S01]  /*78f0*/  PLOP3.LUT P0, PT, PT, PT, UP0, 0x80, 0x0 ;  /* 0x000000000000781c */ /* 0x000fe20003f0f008 */
[----:B------:R4:W-:Y:S01]  /*7900*/  @P2 LDGSTS.E.BYPASS.LTC128B.128 [R227+0xe100], [R18.64], !P4 ;  /* 0x0e10000012e32fae */ /* 0x0009e2000e101d52 */
[----:B------:R-:W-:Y:S02]  /*7910*/  FADD.FTZ R5, -R5, R2 ;  /* 0x0000000205057221 */ /* 0x000fe40000010100 */
[--C-:B------:R-:W-:Y:S01]  /*7920*/  FFMA.FTZ R180, R176, c[0x0][0x2d0], -R182.reuse ;  /* 0x0000b400b0b47a23 */ /* 0x100fe200000108b6 */
[----:B-1----:R-:W-:Y:S01]  /*7930*/  F2FP.PACK_AB R136, R134, R181 ;  /* 0x000000b58688723e */ /* 0x002fe200000000ff */
[--C-:B------:R-:W-:Y:S01]  /*7940*/  FFMA.FTZ R176, R23, c[0x0][0x2d0], -R182.reuse ;  /* 0x0000b40017b07a23 */ /* 0x100fe200000108b6 */
[----:B------:R-:W1:Y:S01]  /*7950*/  MUFU.EX2 R3, R3 ;  /* 0x0000000300037308 */ /* 0x000e620000000800 */
[--C-:B------:R-:W-:Y:S01]  /*7960*/  FFMA.FTZ R177, R177, c[0x0][0x2d0], -R182.reuse ;  /* 0x0000b400b1b17a23 */ /* 0x100fe200000108b6 */
[----:B------:R5:W-:Y:S01]  /*7970*/  @P2 LDGSTS.E.BYPASS.LTC128B.128 [R227+0xb100], [R10.64], !P5 ;  /* 0x0b1000000ae32fae */ /* 0x000be2000e901d52 */
[--C-:B------:R-:W-:Y:S02]  /*7980*/  FFMA.FTZ R135, R6, c[0x0][0x2d0], -R182.reuse ;  /* 0x0000b40006877a23 */ /* 0x100fe400000108b6 */
[----:B------:R-:W-:Y:S02]  /*7990*/  FMUL.FTZ R2, R5, c[0x0][0x2d0] ;  /* 0x0000b40005027a20 */ /* 0x000fe40000410000 */
[--C-:B------:R-:W-:Y:S02]  /*79a0*/  FFMA.FTZ R250, R250, c[0x0][0x2d0], -R182.reuse ;  /* 0x0000b400fafa7a23 */ /* 0x100fe400000108b6 */
[----:B------:R-:W-:Y:S01]  /*79b0*/  FFMA.FTZ R252, R252, c[0x0][0x2d0], -R182 ;  /* 0x0000b400fcfc7a23 */ /* 0x000fe200000108b6 */
[----:B------:R4:W-:Y:S01]  /*79c0*/  @P2 LDGSTS.E.BYPASS.LTC128B.128 [R227+0xf100], [R16.64], !P4 ;  /* 0x0f10000010e32fae */ /* 0x0009e2000e101d52 */
[----:B------:R-:W5:Y:S07]  /*79d0*/  MUFU.EX2 R2, R2 ;  /* 0x0000000200027308 */ /* 0x000f6e0000000800 */
[----:B---3--:R-:W3:Y:S03]  /*79e0*/  LDSM.16.MT88.4 R12, [R224+0x100] ;  /* 0x00010000e00c783b */ /* 0x008ee60000004200 */
[----:B------:R-:W-:Y:S01]  /*79f0*/  MUFU.EX2 R180, R180 ;  /* 0x000000b400b47308 */ /* 0x000fe20000000800 */
[C---:B-1----:R-:W-:Y:S04]  /*7a00*/  FMUL.FTZ R4, R3.reuse, R128 ;  /* 0x0000008003047220 */ /* 0x042fe80000410000 */
[----:B------:R-:W1:Y:S01]  /*7a10*/  LDSM.16.MT88.4 R20, [R222+0x100] ;  /* 0x00010000de14783b */ /* 0x000e620000004200 */
[C---:B------:R-:W-:Y:S02]  /*7a20*/  FMUL.FTZ R5, R3.reuse, R129 ;  /* 0x0000008103057220 */ /* 0x040fe40000410000 */
[C---:B--2---:R-:W-:Y:S02]  /*7a30*/  FMUL.FTZ R8, R3.reuse, R124 ;  /* 0x0000007c03087220 */ /* 0x044fe40000410000 */
[----:B------:R-:W2:Y:S01]  /*7a40*/  MUFU.EX2 R177, R177 ;  /* 0x000000b100b17308 */ /* 0x000ea20000000800 */
[C---:B------:R-:W-:Y:S02]  /*7a50*/  FMUL.FTZ R9, R3.reuse, R125 ;  /* 0x0000007d03097220 */ /* 0x040fe40000410000 */
[----:B------:R-:W1:Y:S01]  /*7a60*/  LDSM.16.MT88.4 R28, [R221+0x100] ;  /* 0x00010000dd1c783b */ /* 0x000e620000004200 */
[C---:B-----5:R-:W-:Y:S02]  /*7a70*/  FMUL.FTZ R6, R2.reuse, R130 ;  /* 0x0000008202067220 */ /* 0x060fe40000410000 */
[C---:B------:R-:W-:Y:S02]  /*7a80*/  FMUL.FTZ R7, R2.reuse, R131 ;  /* 0x0000008302077220 */ /* 0x040fe40000410000 */
[C---:B------:R-:W-:Y:S01]  /*7a90*/  FMUL.FTZ R10, R2.reuse, R126 ;  /* 0x0000007e020a7220 */ /* 0x040fe20000410000 */
[----:B------:R-:W-:Y:S01]  /*7aa0*/  MOV R126, R44 ;  /* 0x0000002c007e7202 */ /* 0x000fe20000000f00 */
[----:B------:R-:W-:Y:S01]  /*7ab0*/  MUFU.EX2 R176, R176 ;  /* 0x000000b000b07308 */ /* 0x000fe20000000800 */
[C---:B------:R-:W-:Y:S01]  /*7ac0*/  FMUL.FTZ R11, R2.reuse, R127 ;  /* 0x0000007f020b7220 */ /* 0x040fe20000410000 */
[----:B------:R-:W-:Y:S01]  /*7ad0*/  LDSM.16.MT88.4 R52, [R222+0x4100] ;  /* 0x00410000de34783b */ /* 0x000fe20000004200 */
[C---:B----4-:R-:W-:Y:S02]  /*7ae0*/  FMUL.FTZ R16, R3.reuse, R72 ;  /* 0x0000004803107220 */ /* 0x050fe40000410000 */
[----:B------:R-:W-:Y:S02]  /*7af0*/  FMUL.FTZ R17, R3, R73 ;  /* 0x0000004903117220 */ /* 0x000fe40000410000 */
[C---:B------:R-:W-:Y:S02]  /*7b00*/  FMUL.FTZ R18, R2.reuse, R74 ;  /* 0x0000004a02127220 */ /* 0x040fe40000410000 */
[C---:B------:R-:W-:Y:S01]  /*7b10*/  FMUL.FTZ R19, R2.reuse, R75 ;  /* 0x0000004b02137220 */ /* 0x040fe20000410000 */
[----:B------:R-:W4:Y:S01]  /*7b20*/  MUFU.EX2 R135, R135 ;  /* 0x0000008700877308 */ /* 0x000f220000000800 */
[----:B------:R-:W-:Y:S01]  /*7b30*/  IMAD.MOV.U32 R124, RZ, RZ, R38 ;  /* 0x000000ffff7c7224 */ /* 0x000fe200078e0026 */
[----:B------:R-:W-:Y:S01]  /*7b40*/  LDSM.16.MT88.4 R60, [R221+0x4100] ;  /* 0x00410000dd3c783b */ /* 0x000fe20000004200 */
[----:B------:R-:W-:Y:S01]  /*7b50*/  IMAD.MOV.U32 R127, RZ, RZ, R37 ;  /* 0x000000ffff7f7224 */ /* 0x000fe200078e0025 */
[----:B--2---:R-:W-:Y:S01]  /*7b60*/  F2FP.PACK_AB R137, R177, R180 ;  /* 0x000000b4b189723e */ /* 0x004fe200000000ff */
[----:B------:R-:W-:Y:S02]  /*7b70*/  IMAD.MOV.U32 R128, RZ, RZ, R36 ;  /* 0x000000ffff807224 */ /* 0x000fe400078e0024 */
[----:B------:R-:W-:Y:S02]  /*7b80*/  IMAD.MOV.U32 R72, RZ, RZ, R49 ;  /* 0x000000ffff487224 */ /* 0x000fe400078e0031 */
[----:B------:R-:W-:Y:S01]  /*7b90*/  IMAD.MOV.U32 R73, RZ, RZ, R48 ;  /* 0x000000ffff497224 */ /* 0x000fe200078e0030 */
[----:B------:R-:W2:Y:S01]  /*7ba0*/  MUFU.EX2 R178, R178 ;  /* 0x000000b200b27308 */ /* 0x000ea20000000800 */
[----:B------:R-:W5:Y:S01]  /*7bb0*/  LDSM.16.MT88.4 R36, [R220+0x100] ;  /* 0x00010000dc24783b */ /* 0x000f620000004200 */
[----:B------:R-:W-:Y:S02]  /*7bc0*/  FMUL.FTZ R27, R2, R83 ;  /* 0x00000053021b7220 */ /* 0x000fe40000410000 */
[----:B------:R-:W-:Y:S02]  /*7bd0*/  IMAD.MOV.U32 R48, RZ, RZ, R25 ;  /* 0x000000ffff307224 */ /* 0x000fe400078e0019 */
[C---:B------:R-:W-:Y:S02]  /*7be0*/  FMUL.FTZ R25, R3.reuse, R81 ;  /* 0x0000005103197220 */ /* 0x040fe40000410000 */
[----:B------:R-:W-:Y:S01]  /*7bf0*/  IMAD.MOV.U32 R49, RZ, RZ, R24 ;  /* 0x000000ffff317224 */ /* 0x000fe200078e0018 */
[----:B------:R-:W0:Y:S01]  /*7c00*/  LDGDEPBAR ;  /* 0x00000000000079af */ /* 0x000e220000000000 */
[----:B------:R-:W-:Y:S01]  /*7c10*/  FMUL.FTZ R24, R3, R80 ;  /* 0x0000005003187220 */ /* 0x000fe20000410000 */
[----:B------:R-:W-:Y:S01]  /*7c20*/  MUFU.EX2 R246, R246 ;  /* 0x000000f600f67308 */ /* 0x000fe20000000800 */
[----:B------:R-:W-:Y:S01]  /*7c30*/  IMAD.MOV.U32 R125, RZ, RZ, R47 ;  /* 0x000000ffff7d7224 */ /* 0x000fe200078e002f */
[----:B----4-:R-:W-:Y:S01]  /*7c40*/  F2FP.PACK_AB R139, R135, R176 ;  /* 0x000000b0878b723e */ /* 0x010fe200000000ff */
[----:B------:R-:W-:Y:S02]  /*7c50*/  IMAD.MOV.U32 R74, RZ, RZ, R46 ;  /* 0x000000ffff4a7224 */ /* 0x000fe400078e002e */
[----:B------:R-:W-:Y:S02]  /*7c60*/  IMAD.MOV.U32 R129, RZ, RZ, R45 ;  /* 0x000000ffff817224 */ /* 0x000fe400078e002d */
[----:B------:R-:W4:Y:S01]  /*7c70*/  LDSM.16.MT88.4 R44, [R224+0x4100] ;  /* 0x00410000e02c783b */ /* 0x000f220000004200 */
[C---:B------:R-:W-:Y:S02]  /*7c80*/  FMUL.FTZ R32, R3.reuse, R88 ;  /* 0x0000005803207220 */ /* 0x040fe40000410000 */
[----:B------:R-:W1:Y:S01]  /*7c90*/  MUFU.EX2 R249, R249 ;  /* 0x000000f900f97308 */ /* 0x000e620000000800 */
[C---:B------:R-:W-:Y:S01]  /*7ca0*/  FMUL.FTZ R33, R3.reuse, R89 ;  /* 0x0000005903217220 */ /* 0x040fe20000410000 */
[----:B--2---:R-:W-:Y:S01]  /*7cb0*/  F2FP.PACK_AB R138, R178, R179 ;  /* 0x000000b3b28a723e */ /* 0x004fe200000000ff */
[----:B------:R-:W-:Y:S02]  /*7cc0*/  IMAD.MOV.U32 R75, RZ, RZ, R43 ;  /* 0x000000ffff4b7224 */ /* 0x000fe400078e002b */
[----:B------:R-:W-:Y:S02]  /*7cd0*/  IMAD.MOV.U32 R81, RZ, RZ, R74 ;  /* 0x000000ffff517224 */ /* 0x000fe400078e004a */
[----:B------:R-:W-:Y:S02]  /*7ce0*/  IMAD.MOV.U32 R80, RZ, RZ, R73 ;  /* 0x000000ffff507224 */ /* 0x000fe400078e0049 */
[C---:B---3--:R-:W-:Y:S01]  /*7cf0*/  HMMA.16816.F32 R4, R136.reuse, R12, R4 ;  /* 0x0000000c8804723c */ /* 0x048fe20000001804 */
[----:B------:R-:W-:Y:S04]  /*7d00*/  MUFU.EX2 R250, R250 ;  /* 0x000000fa00fa7308 */ /* 0x000fe80000000800 */
[C---:B------:R-:W-:Y:S02]  /*7d10*/  FMUL.FTZ R34, R2.reuse, R90 ;  /* 0x0000005a02227220 */ /* 0x040fe40000410000 */
[C---:B------:R-:W-:Y:S01]  /*7d20*/  FMUL.FTZ R12, R3.reuse, R68 ;  /* 0x00000044030c7220 */ /* 0x040fe20000410000 */
[C---:B------:R-:W-:Y:S03]  /*7d30*/  HMMA.16816.F32 R8, R136.reuse, R14, R8 ;  /* 0x0000000e8808723c */ /* 0x040fe60000001808 */
[----:B------:R-:W2:Y:S01]  /*7d40*/  MUFU.EX2 R252, R252 ;  /* 0x000000fc00fc7308 */ /* 0x000ea20000000800 */
[C---:B------:R-:W-:Y:S02]  /*7d50*/  FMUL.FTZ R13, R3.reuse, R69 ;  /* 0x00000045030d7220 */ /* 0x040fe40000410000 */
[----:B------:R-:W-:Y:S02]  /*7d60*/  IMAD.MOV.U32 R131, RZ, RZ, R42 ;  /* 0x000000ffff837224 */ /* 0x000fe400078e002a */
[C---:B------:R-:W-:Y:S04]  /*7d70*/  FMUL.FTZ R14, R2.reuse, R70 ;  /* 0x00000046020e7220 */ /* 0x040fe80000410000 */
[C---:B------:R-:W-:Y:S01]  /*7d80*/  FMUL.FTZ R15, R2.reuse, R71 ;  /* 0x00000047020f7220 */ /* 0x040fe20000410000 */
[----:B------:R-:W-:Y:S01]  /*7d90*/  MUFU.EX2 R251, R251 ;  /* 0x000000fb00fb7308 */ /* 0x000fe20000000800 */
[----:B------:R-:W3:Y:S01]  /*7da0*/  LDSM.16.MT88.4 R68, [R220+0x4100] ;  /* 0x00410000dc44783b */ /* 0x000ee20000004200 */
[----:B------:R-:W-:Y:S02]  /*7db0*/  IMAD.MOV.U32 R130, RZ, RZ, R41 ;  /* 0x000000ffff827224 */ /* 0x000fe400078e0029 */
[C---:B------:R-:W-:Y:S02]  /*7dc0*/  FMUL.FTZ R42, R2.reuse, R98 ;  /* 0x00000062022a7220 */ /* 0x040fe40000410000 */
[C---:B-1----:R-:W-:Y:S03]  /*7dd0*/  HMMA.16816.F32 R12, R136.reuse, R20, R12 ;  /* 0x00000014880c723c */ /* 0x042fe6000000180c */
[C---:B------:R-:W-:Y:S02]  /*7de0*/  FMUL.FTZ R43, R2.reuse, R99 ;  /* 0x00000063022b7220 */ /* 0x040fe40000410000 */
[----:B------:R-:W-:Y:S02]  /*7df0*/  IMAD.MOV.U32 R99, RZ, RZ, R80 ;  /* 0x000000ffff637224 */ /* 0x000fe400078e0050 */
[C---:B------:R-:W-:Y:S01]  /*7e00*/  FMUL.FTZ R50, R2.reuse, R106 ;  /* 0x0000006a02327220 */ /* 0x040fe20000410000 */
[C---:B------:R-:W-:Y:S04]  /*7e10*/  HMMA.16816.F32 R16, R136.reuse, R22, R16 ;  /* 0x000000168810723c */ /* 0x040fe80000001810 */
[C---:B------:R-:W-:Y:S02]  /*7e20*/  FMUL.FTZ R20, R3.reuse, R76 ;  /* 0x0000004c03147220 */ /* 0x040fe40000410000 */
[----:B------:R-:W-:Y:S02]  /*7e30*/  FMUL.FTZ R21, R3, R77 ;  /* 0x0000004d03157220 */ /* 0x000fe40000410000 */
[C---:B------:R-:W-:Y:S04]  /*7e40*/  FMUL.FTZ R22, R2.reuse, R78 ;  /* 0x0000004e02167220 */ /* 0x040fe80000410000 */
[C---:B------:R-:W-:Y:S02]  /*7e50*/  FMUL.FTZ R23, R2.reuse, R79 ;  /* 0x0000004f02177220 */ /* 0x040fe40000410000 */
[----:B------:R-:W-:Y:S02]  /*7e60*/  IMAD.MOV.U32 R79, RZ, RZ, R72 ;  /* 0x000000ffff4f7224 */ /* 0x000fe400078e0048 */
[----:B------:R-:W-:Y:S02]  /*7e70*/  FFMA.FTZ R106, R145, c[0x0][0x2d0], -R182 ;  /* 0x0000b400916a7a23 */ /* 0x000fe400000108b6 */
[----:B------:R-:W-:Y:S01]  /*7e80*/  IMAD.MOV.U32 R88, RZ, RZ, R79 ;  /* 0x000000ffff587224 */ /* 0x000fe200078e004f */
[C---:B------:R-:W-:Y:S01]  /*7e90*/  HMMA.16816.F32 R20, R136.reuse, R28, R20 ;  /* 0x0000001c8814723c */ /* 0x040fe20000001814 */
[----:B------:R-:W-:Y:S02]  /*7ea0*/  MUFU.EX2 R145, R106 ;  /* 0x0000006a00917308 */ /* 0x000fe40000000800 */
[----:B------:R-:W-:Y:S02]  /*7eb0*/  IMAD.MOV.U32 R78, RZ, RZ, R26 ;  /* 0x000000ffff4e7224 */ /* 0x000fe400078e001a */
[C---:B------:R-:W-:Y:S01]  /*7ec0*/  FMUL.FTZ R26, R2.reuse, R82 ;  /* 0x00000052021a7220 */ /* 0x040fe20000410000 */
[----:B------:R-:W-:Y:S01]  /*7ed0*/  MOV R82, R75 ;  /* 0x0000004b00527202 */ /* 0x000fe20000000f00 */
[C---:B------:R-:W-:Y:S01]  /*7ee0*/  FMUL.FTZ R29, R3.reuse, R85 ;  /* 0x00000055031d7220 */ /* 0x040fe20000410000 */
[----:B------:R-:W1:Y:S01]  /*7ef0*/  LDSM.16.MT88.4 R72, [R224+0x900] ;  /* 0x00090000e048783b */ /* 0x000e620000004200 */
[C---:B------:R-:W-:Y:S03]  /*7f00*/  FMUL.FTZ R28, R3.reuse, R84 ;  /* 0x00000054031c7220 */ /* 0x040fe60000410000 */
[C---:B------:R-:W-:Y:S03]  /*7f10*/  HMMA.16816.F32 R24, R136.reuse, R30, R24 ;  /* 0x0000001e8818723c */ /* 0x040fe60000001818 */
[----:B------:R-:W-:Y:S02]  /*7f20*/  IMAD.MOV.U32 R77, RZ, RZ, R35 ;  /* 0x000000ffff4d7224 */ /* 0x000fe400078e0023 */
[C---:B------:R-:W-:Y:S02]  /*7f30*/  FMUL.FTZ R35, R2.reuse, R91 ;  /* 0x0000005b02237220 */ /* 0x040fe40000410000 */
[C---:B------:R-:W-:Y:S02]  /*7f40*/  FMUL.FTZ R30, R2.reuse, R86 ;  /* 0x00000056021e7220 */ /* 0x040fe40000410000 */
[C---:B------:R-:W-:Y:S03]  /*7f50*/  FMUL.FTZ R31, R2.reuse, R87 ;  /* 0x00000057021f7220 */ /* 0x040fe60000410000 */
[----:B------:R-:W-:Y:S02]  /*7f60*/  IMAD.MOV.U32 R84, RZ, RZ, R77 ;  /* 0x000000ffff547224 */ /* 0x000fe400078e004d */
[----:B------:R-:W-:Y:S02]  /*7f70*/  IMAD.MOV.U32 R77, RZ, RZ, R124 ;  /* 0x000000ffff4d7224 */ /* 0x000fe400078e007c */
[C---:B-----5:R-:W-:Y:S03]  /*7f80*/  HMMA.16816.F32 R28, R136.reuse, R36, R28 ;  /* 0x00000024881c723c */ /* 0x060fe6000000181c */
[----:B------:R-:W-:Y:S02]  /*7f90*/  IMAD.MOV.U32 R124, RZ, RZ, R57 ;  /* 0x000000ffff7c7224 */ /* 0x000fe400078e0039 */
[----:B------:R-:W-:Y:S02]  /*7fa0*/  IMAD.MOV.U32 R98, RZ, RZ, R77 ;  /* 0x000000ffff627224 */ /* 0x000fe400078e004d */
[----:B------:R-:W-:Y:S01]  /*7fb0*/  IMAD.MOV.U32 R90, RZ, RZ, R82 ;  /* 0x000000ffff5a7224 */ /* 0x000fe200078e0052 */
[C---:B------:R-:W-:Y:S04]  /*7fc0*/  HMMA.16816.F32 R32, R136.reuse, R38, R32 ;  /* 0x000000268820723c */ /* 0x040fe80000001820 */
[C---:B------:R-:W-:Y:S02]  /*7fd0*/  FMUL.FTZ R36, R3.reuse, R92 ;  /* 0x0000005c03247220 */ /* 0x040fe40000410000 */
[C---:B------:R-:W-:Y:S02]  /*7fe0*/  FMUL.FTZ R37, R3.reuse, R93 ;  /* 0x0000005d03257220 */ /* 0x040fe40000410000 */
[C---:B------:R-:W-:Y:S04]  /*7ff0*/  FMUL.FTZ R38, R2.reuse, R94 ;  /* 0x0000005e02267220 */ /* 0x040fe80000410000 */
[C---:B------:R-:W-:Y:S02]  /*8000*/  FMUL.FTZ R39, R2.reuse, R95 ;  /* 0x0000005f02277220 */ /* 0x040fe40000410000 */
[----:B------:R-:W-:Y:S02]  /*8010*/  IMAD.MOV.U32 R95, RZ, RZ, R67 ;  /* 0x000000ffff5f7224 */ /* 0x000fe400078e0043 */
[----:B------:R-:W-:Y:S02]  /*8020*/  IMAD.MOV.U32 R91, RZ, RZ, R81 ;  /* 0x000000ffff5b7224 */ /* 0x000fe400078e0051 */
[----:B------:R-:W-:Y:S01]  /*8030*/  IMAD.MOV.U32 R76, RZ, RZ, R40 ;  /* 0x000000ffff4c7224 */ /* 0x000fe200078e0028 */
[C---:B----4-:R-:W-:Y:S03]  /*8040*/  HMMA.16816.F32 R36, R136.reuse, R44, R36 ;  /* 0x0000002c8824723c */ /* 0x050fe60000001824 */
[C---:B------:R-:W-:Y:S02]  /*8050*/  FMUL.FTZ R40, R3.reuse, R96 ;  /* 0x0000006003287220 */ /* 0x040fe40000410000 */
[C---:B------:R-:W-:Y:S02]  /*8060*/  FMUL.FTZ R41, R3.reuse, R97 ;  /* 0x0000006103297220 */ /* 0x040fe40000410000 */
[----:B------:R-:W-:Y:S02]  /*8070*/  IMAD.MOV.U32 R83, RZ, RZ, R76 ;  /* 0x000000ffff537224 */ /* 0x000fe400078e004c */
[----:B------:R-:W-:Y:S03]  /*8080*/  IMAD.MOV.U32 R76, RZ, RZ, R59 ;  /* 0x000000ffff4c7224 */ /* 0x000fe600078e003b */
[C---:B------:R-:W-:Y:S03]  /*8090*/  HMMA.16816.F32 R40, R136.reuse, R46, R40 ;  /* 0x0000002e8828723c */ /* 0x040fe60000001828 */
[C---:B------:R-:W-:Y:S01]  /*80a0*/  FMUL.FTZ R44, R3.reuse, R100 ;  /* 0x00000064032c7220 */ /* 0x040fe20000410000 */
[----:B------:R-:W-:Y:S01]  /*80b0*/  MOV R94, R76 ;  /* 0x0000004c005e7202 */ /* 0x000fe20000000f00 */
[C---:B------:R-:W-:Y:S02]  /*80c0*/  FMUL.FTZ R45, R3.reuse, R101 ;  /* 0x00000065032d7220 */ /* 0x040fe40000410000 */
[C---:B------:R-:W-:Y:S02]  /*80d0*/  FMUL.FTZ R46, R2.reuse, R102 ;  /* 0x00000066022e7220 */ /* 0x040fe40000410000 */
[----:B------:R-:W-:Y:S03]  /*80e0*/  FMUL.FTZ R47, R2, R103 ;  /* 0x00000067022f7220 */ /* 0x000fe60000410000 */
[----:B------:R-:W-:Y:S02]  /*80f0*/  FFMA.FTZ R103, R84, c[0x0][0x2d0], -R182 ;  /* 0x0000b40054677a23 */ /* 0x000fe400000108b6 */
[----:B------:R-:W-:Y:S01]  /*8100*/  LDSM.16.MT88.4 R84, [R220+0x900] ;  /* 0x00090000dc54783b */ /* 0x000fe20000004200 */
[----:B------:R-:W-:Y:S01]  /*8110*/  IMAD.MOV.U32 R89, RZ, RZ, R83 ;  /* 0x000000ffff597224 */ /* 0x000fe200078e0053 */
[C---:B------:R-:W-:Y:S02]  /*8120*/  HMMA.16816.F32 R44, R136.reuse, R52, R44 ;  /* 0x00000034882c723c */ /* 0x040fe4000000182c */
[----:B------:R-:W-:Y:S01]  /*8130*/  MUFU.EX2 R103, R103 ;  /* 0x0000006700677308 */ /* 0x000fe20000000800 */
[----:B------:R-:W-:Y:S02]  /*8140*/  FMUL.FTZ R51, R2, R107 ;  /* 0x0000006b02337220 */ /* 0x000fe40000410000 */
[----:B------:R-:W-:Y:S01]  /*8150*/  IMAD.MOV.U32 R56, RZ, RZ, R48 ;  /* 0x000000ffff387224 */ /* 0x000fe200078e0030 */
[----:B------:R-:W-:Y:S01]  /*8160*/  LDSM.16.MT88.4 R80, [R221+0x900] ;  /* 0x00090000dd50783b */ /* 0x000fe20000004200 */
[----:B------:R-:W-:Y:S02]  /*8170*/  FMUL.FTZ R48, R3, R104 ;  /* 0x0000006803307220 */ /* 0x000fe40000410000 */
[--C-:B------:R-:W-:Y:S03]  /*8180*/  FFMA.FTZ R100, R49, c[0x0][0x2d0], -R248.reuse ;  /* 0x0000b40031647a23 */ /* 0x100fe600000108f8 */
[C---:B------:R-:W-:Y:S02]  /*8190*/  FMUL.FTZ R49, R3.reuse, R105 ;  /* 0x0000006903317220 */ /* 0x040fe40000410000 */
[C---:B------:R-:W-:Y:S01]  /*81a0*/  FMUL.FTZ R52, R3.reuse, R120 ;  /* 0x0000007803347220 */ /* 0x040fe20000410000 */
[----:B------:R-:W-:Y:S01]  /*81b0*/  MUFU.EX2 R100, R100 ;  /* 0x0000006400647308 */ /* 0x000fe20000000800 */
[C---:B------:R-:W-:Y:S02]  /*81c0*/  FMUL.FTZ R53, R3.reuse, R121 ;  /* 0x0000007903357220 */ /* 0x040fe40000410000 */
[----:B------:R-:W-:Y:S01]  /*81d0*/  FFMA.FTZ R101, R78, c[0x0][0x2d0], -R248 ;  /* 0x0000b4004e657a23 */ /* 0x000fe200000108f8 */
[C---:B------:R-:W-:Y:S03]  /*81e0*/  HMMA.16816.F32 R48, R136.reuse, R54, R48 ;  /* 0x000000368830723c */ /* 0x040fe60000001830 */
[----:B------:R-:W-:Y:S02]  /*81f0*/  IMAD.MOV.U32 R78, RZ, RZ, R127 ;  /* 0x000000ffff4e7224 */ /* 0x000fe400078e007f */
[----:B------:R-:W-:Y:S01]  /*8200*/  IMAD.MOV.U32 R127, RZ, RZ, R58 ;  /* 0x000000ffff7f7224 */ /* 0x000fe200078e003a */
[----:B------:R-:W4:Y:S01]  /*8210*/  MUFU.EX2 R101, R101 ;  /* 0x0000006500657308 */ /* 0x000f220000000800 */
[C---:B------:R-:W-:Y:S02]  /*8220*/  FMUL.FTZ R54, R2.reuse, R122 ;  /* 0x0000007a02367220 */ /* 0x040fe40000410000 */
[----:B------:R-:W-:Y:S03]  /*8230*/  FMUL.FTZ R55, R2, R123 ;  /* 0x0000007b02377220 */ /* 0x000fe60000410000 */
[----:B------:R-:W-:Y:S02]  /*8240*/  IMAD.MOV.U32 R92, RZ, RZ, R78 ;  /* 0x000000ffff5c7224 */ /* 0x000fe400078e004e */
[----:B------:R-:W5:Y:S01]  /*8250*/  LDSM.16.MT88.4 R76, [R222+0x900] ;  /* 0x00090000de4c783b */ /* 0x000f620000004200 */
[----:B------:R-:W-:Y:S01]  /*8260*/  FFMA.FTZ R123, R126, c[0x0][0x2d0], -R248 ;  /* 0x0000b4007e7b7a23 */ /* 0x000fe200000108f8 */
[C---:B------:R-:W-:Y:S03]  /*8270*/  HMMA.16816.F32 R52, R136.reuse, R60, R52 ;  /* 0x0000003c8834723c */ /* 0x040fe60000001834 */
[C---:B------:R-:W-:Y:S02]  /*8280*/  FMUL.FTZ R58, R2.reuse, R110 ;  /* 0x0000006e023a7220 */ /* 0x040fe40000410000 */
[----:B------:R-:W-:Y:S01]  /*8290*/  FMUL.FTZ R59, R2, R111 ;  /* 0x0000006f023b7220 */ /* 0x000fe20000410000 */
[----:B------:R-:W-:Y:S01]  /*82a0*/  MUFU.EX2 R123, R123 ;  /* 0x0000007b007b7308 */ /* 0x000fe20000000800 */
[--C-:B------:R-:W-:Y:S02]  /*82b0*/  FFMA.FTZ R102, R56, c[0x0][0x2d0], -R182.reuse ;  /* 0x0000b40038667a23 */ /* 0x100fe400000108b6 */
[C---:B------:R-:W-:Y:S03]  /*82c0*/  FMUL.FTZ R56, R3.reuse, R108 ;  /* 0x0000006c03387220 */ /* 0x040fe60000410000 */
[----:B------:R-:W-:Y:S02]  /*82d0*/  FMUL.FTZ R57, R3, R109 ;  /* 0x0000006d03397220 */ /* 0x000fe40000410000 */
[----:B------:R-:W-:Y:S02]  /*82e0*/  FFMA.FTZ R108, R89, c[0x0][0x2d0], -R182 ;  /* 0x0000b400596c7a23 */ /* 0x000fe400000108b6 */
[--C-:B------:R-:W-:Y:S01]  /*82f0*/  FFMA.FTZ R110, R88, c[0x0][0x2d0], -R248.reuse ;  /* 0x0000b400586e7a23 */ /* 0x100fe200000108f8 */
[----:B------:R-:W1:Y:S01]  /*8300*/  MUFU.EX2 R102, R102 ;  /* 0x0000006600667308 */ /* 0x000e620000000800 */
[----:B------:R-:W-:Y:S01]  /*8310*/  IMAD.MOV.U32 R97, RZ, RZ, R127 ;  /* 0x000000ffff617224 */ /* 0x000fe200078e007f */
[C---:B------:R-:W-:Y:S03]  /*8320*/  HMMA.16816.F32 R56, R136.reuse, R62, R56 ;  /* 0x0000003e8838723c */ /* 0x040fe60000001838 */
[C---:B------:R-:W-:Y:S02]  /*8330*/  FMUL.FTZ R60, R3.reuse, R116 ;  /* 0x00000074033c7220 */ /* 0x040fe40000410000 */
[----:B------:R-:W-:Y:S02]  /*8340*/  FMUL.FTZ R61, R3, R117 ;  /* 0x00000075033d7220 */ /* 0x000fe40000410000 */
[C---:B------:R-:W-:Y:S01]  /*8350*/  FMUL.FTZ R62, R2.reuse, R118 ;  /* 0x00000076023e7220 */ /* 0x040fe20000410000 */
[----:B------:R-:W-:Y:S01]  /*8360*/  MUFU.EX2 R108, R108 ;  /* 0x0000006c006c7308 */ /* 0x000fe20000000800 */
[C---:B------:R-:W-:Y:S03]  /*8370*/  FMUL.FTZ R63, R2.reuse, R119 ;  /* 0x00000077023f7220 */ /* 0x040fe60000410000 */
[----:B------:R-:W-:Y:S02]  /*8380*/  IMAD.MOV.U32 R127, RZ, RZ, R65 ;  /* 0x000000ffff7f7224 */ /* 0x000fe400078e0041 */
[----:B------:R-:W-:Y:S02]  /*8390*/  FFMA.FTZ R119, R95, c[0x0][0x2d0], -R248 ;  /* 0x0000b4005f777a23 */ /* 0x000fe400000108f8 */
[C---:B---3--:R-:W-:Y:S02]  /*83a0*/  HMMA.16816.F32 R60, R136.reuse, R68, R60 ;  /* 0x00000044883c723c */ /* 0x048fe4000000183c */
[----:B------:R-:W-:Y:S01]  /*83b0*/  MUFU.EX2 R110, R110 ;  /* 0x0000006e006e7308 */ /* 0x000fe20000000800 */
[----:B------:R-:W-:Y:S02]  /*83c0*/  IMAD.MOV.U32 R93, RZ, RZ, R64 ;  /* 0x000000ffff5d7224 */ /* 0x000fe400078e0040 */
[----:B------:R-:W-:Y:S02]  /*83d0*/  FMUL.FTZ R64, R3, R112 ;  /* 0x0000007003407220 */ /* 0x000fe40000410000 */
[C---:B------:R-:W-:Y:S01]  /*83e0*/  FMUL.FTZ R67, R2.reuse, R115 ;  /* 0x0000007302437220 */ /* 0x040fe20000410000 */
[----:B------:R-:W-:Y:S01]  /*83f0*/  F2FP.PACK_AB R68, R249, R246 ;  /* 0x000000f6f944723e */ /* 0x000fe200000000ff */
[----:B------:R-:W-:Y:S03]  /*8400*/  IMAD.MOV.U32 R96, RZ, RZ, R66 ;  /* 0x000000ffff607224 */ /* 0x000fe600078e0042 */
[----:B------:R-:W-:Y:S01]  /*8410*/  FMUL.FTZ R66, R2, R114 ;  /* 0x0000007202427220 */ /* 0x000fe20000410000 */
[----:B--2---:R-:W-:Y:S01]  /*8420*/  F2FP.PACK_AB R69, R252, R250 ;  /* 0x000000fafc45723e */ /* 0x004fe200000000ff */
[----:B------:R-:W-:Y:S01]  /*8430*/  FMUL.FTZ R65, R3, R113 ;  /* 0x0000007103417220 */ /* 0x000fe20000410000 */
[----:B------:R-:W-:Y:S01]  /*8440*/  MUFU.EX2 R119, R119 ;  /* 0x0000007700777308 */ /* 0x000fe20000000800 */
[--C-:B------:R-:W-:Y:S02]  /*8450*/  FFMA.FTZ R118, R94, c[0x0][0x2d0], -R248.reuse ;  /* 0x0000b4005e767a23 */ /* 0x100fe400000108f8 */
[----:B------:R-:W-:Y:S02]  /*8460*/  FFMA.FTZ R122, R127, c[0x0][0x2d0], -R248 ;  /* 0x0000b4007f7a7a23 */ /* 0x000fe400000108f8 */
[----:B------:R-:W-:Y:S01]  /*8470*/  FFMA.FTZ R105, R93, c[0x0][0x2d0], -R182 ;  /* 0x0000b4005d697a23 */ /* 0x000fe200000108b6 */
[----:B------:R-:W-:Y:S03]  /*8480*/  HMMA.16816.F32 R64, R136, R70, R64 ;  /* 0x000000468840723c */ /* 0x000fe60000001840 */
[----:B------:R-:W-:Y:S01]  /*8490*/  IMAD.MOV.U32 R93, RZ, RZ, R91 ;  /* 0x000000ffff5d7224 */ /* 0x000fe200078e005b */
[----:B------:R-:W-:Y:S01]  /*84a0*/  MUFU.EX2 R118, R118 ;  /* 0x0000007600767308 */ /* 0x000fe20000000800 */
[----:B------:R-:W-:Y:S02]  /*84b0*/  FFMA.FTZ R104, R99, c[0x0][0x2d0], -R248 ;  /* 0x0000b40063687a23 */ /* 0x000fe400000108f8 */
[----:B----4-:R-:W-:Y:S01]  /*84c0*/  F2FP.PACK_AB R70, R101, R100 ;  /* 0x000000646546723e */ /* 0x010fe200000000ff */
[--C-:B------:R-:W-:Y:S01]  /*84d0*/  FFMA.FTZ R121, R93, c[0x0][0x2d0], -R182.reuse ;  /* 0x0000b4005d797a23 */ /* 0x100fe200000108b6 */
[----:B-1----:R-:W-:Y:S03]  /*84e0*/  F2FP.PACK_AB R71, R103, R102 ;  /* 0x000000666747723e */ /* 0x002fe600000000ff */
[----:B------:R-:W-:Y:S02]  /*84f0*/  FFMA.FTZ R99, R158, c[0x0][0x2d0], -R182 ;  /* 0x0000b4009e637a23 */ /* 0x000fe400000108b6 */
[----:B------:R-:W-:Y:S01]  /*8500*/  MUFU.EX2 R104, R104 ;  /* 0x0000006800687308 */ /* 0x000fe20000000800 */
[----:B------:R-:W-:Y:S01]  /*8510*/  FFMA.FTZ R180, R2, R229, R180 ;  /* 0x000000e502b47223 */ /* 0x000fe200000100b4 */
[C---:B------:R-:W-:Y:S05]  /*8520*/  HMMA.16816.F32 R4, R68.reuse, R72, R4 ;  /* 0x000000484404723c */ /* 0x040fea0000001804 */
[----:B------:R-:W-:Y:S02]  /*8530*/  FFMA.FTZ R109, R98, c[0x0][0x2d0], -R248 ;  /* 0x0000b400626d7a23 */ /* 0x000fe400000108f8 */
[----:B------:R-:W-:Y:S01]  /*8540*/  IMAD.MOV.U32 R98, RZ, RZ, R97 ;  /* 0x000000ffff627224 */ /* 0x000fe200078e0061 */
[C---:B------:R-:W-:Y:S01]  /*8550*/  HMMA.16816.F32 R8, R68.reuse, R74, R8 ;  /* 0x0000004a4408723c */ /* 0x040fe20000001808 */
[----:B------:R-:W1:Y:S01]  /*8560*/  LDSM.16.MT88.4 R72, [R224+0x4900] ;  /* 0x00490000e048783b */ /* 0x000e620000004200 */
[----:B------:R-:W2:Y:S02]  /*8570*/  MUFU.EX2 R105, R105 ;  /* 0x0000006900697308 */ /* 0x000ea40000000800 */
[----:B------:R-:W-:Y:S02]  /*8580*/  IMAD.MOV.U32 R97, RZ, RZ, R96 ;  /* 0x000000ffff617224 */ /* 0x000fe400078e0060 */
[----:B------:R-:W-:Y:S02]  /*8590*/  IMAD.MOV.U32 R96, RZ, RZ, R92 ;  /* 0x000000ffff607224 */ /* 0x000fe400078e005c */
[C---:B-----5:R-:W-:Y:S04]  /*85a0*/  HMMA.16816.F32 R12, R68.reuse, R76, R12 ;  /* 0x0000004c440c723c */ /* 0x060fe8000000180c */
[----:B------:R-:W-:Y:S01]  /*85b0*/  IMAD.MOV.U32 R92, RZ, RZ, R90 ;  /* 0x000000ffff5c7224 */ /* 0x000fe200078e005a */
[----:B------:R-:W-:Y:S01]  /*85c0*/  MUFU.EX2 R158, R99 ;  /* 0x00000063009e7308 */ /* 0x000fe20000000800 */
[----:B------:R-:W-:Y:S01]  /*85d0*/  LDSM.16.MT88.4 R88, [R220+0x4900] ;  /* 0x00490000dc58783b */ /* 0x000fe20000004200 */
[----:B------:R-:W-:Y:S01]  /*85e0*/  FFMA.FTZ R111, R98, c[0x0][0x2d0], -R248 ;  /* 0x0000b400626f7a23 */ /* 0x000fe200000108f8 */
[C---:B------:R-:W-:Y:S04]  /*85f0*/  HMMA.16816.F32 R16, R68.reuse, R78, R16 ;  /* 0x0000004e4410723c */ /* 0x040fe80000001810 */
[--C-:B------:R-:W-:Y:S02]  /*8600*/  FFMA.FTZ R120, R92, c[0x0][0x2d0], -R182.reuse ;  /* 0x0000b4005c787a23 */ /* 0x100fe400000108b6 */
[----:B------:R-:W3:Y:S01]  /*8610*/  LDSM.16.MT88.4 R76, [R222+0x4900] ;  /* 0x00490000de4c783b */ /* 0x000ee20000004200 */
[----:B------:R-:W-:Y:S01]  /*8620*/  MUFU.EX2 R111, R111 ;  /* 0x0000006f006f7308 */ /* 0x000fe20000000800 */
[C---:B------:R-:W-:Y:S04]  /*8630*/  HMMA.16816.F32 R20, R68.reuse, R80, R20 ;  /* 0x000000504414723c */ /* 0x040fe80000001814 */
[----:B------:R-:W-:Y:S02]  /*8640*/  FFMA.FTZ R116, R97, c[0x0][0x2d0], -R182 ;  /* 0x0000b40061747a23 */ /* 0x000fe400000108b6 */
[----:B------:R-:W-:Y:S01]  /*8650*/  LDSM.16.MT88.4 R92, [R220+0x5100] ;  /* 0x00510000dc5c783b */ /* 0x000fe20000004200 */
[----:B------:R-:W-:Y:S01]  /*8660*/  FFMA.FTZ R97, R154, c[0x0][0x2d0], -R248 ;  /* 0x0000b4009a617a23 */ /* 0x000fe200000108f8 */
[C---:B------:R-:W-:Y:S01]  /*8670*/  HMMA.16816.F32 R24, R68.reuse, R82, R24 ;  /* 0x000000524418723c */ /* 0x040fe20000001818 */
[----:B------:R-:W4:Y:S03]  /*8680*/  MUFU.EX2 R109, R109 ;  /* 0x0000006d006d7308 */ /* 0x000f260000000800 */
[--C-:B------:R-:W-:Y:S02]  /*8690*/  FFMA.FTZ R117, R96, c[0x0][0x2d0], -R182.reuse ;  /* 0x0000b40060757a23 */ /* 0x100fe400000108b6 */
[----:B------:R-:W5:Y:S01]  /*86a0*/  LDSM.16.MT88.4 R80, [R221+0x4900] ;  /* 0x00490000dd50783b */ /* 0x000f620000004200 */
[----:B------:R-:W-:Y:S01]  /*86b0*/  FFMA.FTZ R96, R125, c[0x0][0x2d0], -R182 ;  /* 0x0000b4007d607a23 */ /* 0x000fe200000108b6 */
[C---:B------:R-:W-:Y:S03]  /*86c0*/  HMMA.16816.F32 R28, R68.reuse, R84, R28 ;  /* 0x00000054441c723c */ /* 0x040fe6000000181c */
[----:B------:R-:W-:Y:S01]  /*86d0*/  MUFU.EX2 R154, R97 ;  /* 0x00000061009a7308 */ /* 0x000fe20000000800 */
[----:B------:R-:W-:Y:S02]  /*86e0*/  FFMA.FTZ R98, R166, c[0x0][0x2d0], -R248 ;  /* 0x0000b400a6627a23 */ /* 0x000fe400000108f8 */
[----:B------:R-:W-:Y:S02]  /*86f0*/  FFMA.FTZ R181, R3, R236, R181 ;  /* 0x000000ec03b57223 */ /* 0x000fe400000100b5 */
[C---:B------:R-:W-:Y:S01]  /*8700*/  HMMA.16816.F32 R32, R68.reuse, R86, R32 ;  /* 0x000000564420723c */ /* 0x040fe20000001820 */
[----:B------:R-:W2:Y:S03]  /*8710*/  LDSM.16.MT88.4 R84, [R224+0x1100] ;  /* 0x00110000e054783b */ /* 0x000ea60000004200 */
[----:B------:R-:W-:Y:S01]  /*8720*/  FADD.FTZ R177, R177, R180 ;  /* 0x000000b4b1b17221 */ /* 0x000fe20000010000 */
[----:B------:R4:W-:Y:S01]  /*8730*/  MUFU.EX2 R166, R98 ;  /* 0x0000006200a67308 */ /* 0x0009e20000000800 */
[----:B------:R-:W-:Y:S02]  /*8740*/  FADD.FTZ R134, R134, R181 ;  /* 0x000000b586867221 */ /* 0x000fe40000010000 */
[C---:B-1----:R-:W-:Y:S04]  /*8750*/  HMMA.16816.F32 R36, R68.reuse, R72, R36 ;  /* 0x000000484424723c */ /* 0x042fe80000001824 */
[----:B------:R-:W-:Y:S02]  /*8760*/  FADD.FTZ R176, R176, R177 ;  /* 0x000000b1b0b07221 */ /* 0x000fe40000010000 */
[----:B------:R-:W-:Y:S01]  /*8770*/  FADD.FTZ R179, R179, R134 ;  /* 0x00000086b3b37221 */ /* 0x000fe20000010000 */
[----:B------:R-:W-:Y:S01]  /*8780*/  MUFU.EX2 R116, R116 ;  /* 0x0000007400747308 */ /* 0x000fe20000000800 */
[C---:B------:R-:W-:Y:S01]  /*8790*/  HMMA.16816.F32 R40, R68.reuse, R74, R40 ;  /* 0x0000004a4428723c */ /* 0x040fe20000001828 */
[----:B------:R-:W1:Y:S03]  /*87a0*/  LDSM.16.MT88.4 R72, [R222+0x1100] ;  /* 0x00110000de48783b */ /* 0x000e660000004200 */
[----:B------:R-:W-:Y:S02]  /*87b0*/  FADD.FTZ R3, R135, R176 ;  /* 0x000000b087037221 */ /* 0x000fe40000010000 */
[----:B------:R-:W-:Y:S02]  /*87c0*/  FADD.FTZ R179, R178, R179 ;  /* 0x000000b3b2b37221 */ /* 0x000fe40000010000 */
[C---:B---3--:R-:W-:Y:S01]  /*87d0*/  HMMA.16816.F32 R44, R68.reuse, R76, R44 ;  /* 0x0000004c442c723c */ /* 0x048fe2000000182c */
[----:B------:R-:W3:Y:S03]  /*87e0*/  MUFU.EX2 R117, R117 ;  /* 0x0000007500757308 */ /* 0x000ee60000000800 */
[----:B------:R-:W-:Y:S02]  /*87f0*/  FADD.FTZ R3, R250, R3 ;  /* 0x00000003fa037221 */ /* 0x000fe40000010000 */
[----:B----4-:R-:W-:Y:S02]  /*8800*/  FFMA.FTZ R98, R146, c[0x0][0x2d0], -R182 ;  /* 0x0000b40092627a23 */ /* 0x010fe400000108b6 */
[C---:B------:R-:W-:Y:S01]  /*8810*/  HMMA.16816.F32 R48, R68.reuse, R78, R48 ;  /* 0x0000004e4430723c */ /* 0x040fe20000001830 */
[----:B------:R-:W4:Y:S02]  /*8820*/  LDSM.16.MT88.4 R76, [R221+0x1100] ;  /* 0x00110000dd4c783b */ /* 0x000f240000004200 */
        /* <DEDUP_REMOVED lines=8> */
[----:B------:R-:W5:Y:S03]  /*88b0*/  LDSM.16.MT88.4 R80, [R220+0x1100] ;  /* 0x00110000dc50783b */ /* 0x000f660000004200 */
[----:B------:R-:W-:Y:S02]  /*88c0*/  FADD.FTZ R102, R103, R102 ;  /* 0x0000006667667221 */ /* 0x000fe40000010000 */
[----:B------:R-:W-:Y:S01]  /*88d0*/  FADD.FTZ R100, R100, R249 ;  /* 0x000000f964647221 */ /* 0x000fe20000010000 */
[----:B------:R-:W-:Y:S01]  /*88e0*/  MUFU.EX2 R120, R120 ;  /* 0x0000007800787308 */ /* 0x000fe20000000800 */
[C---:B------:R-:W-:Y:S04]  /*88f0*/  HMMA.16816.F32 R60, R68.reuse, R88, R60 ;  /* 0x00000058443c723c */ /* 0x040fe8000000183c */
[----:B--2---:R-:W-:Y:S02]  /*8900*/  FADD.FTZ R3, R105, R102 ;  /* 0x0000006669037221 */ /* 0x004fe40000010000 */
[----:B------:R-:W-:Y:S02]  /*8910*/  FADD.FTZ R101, R101, R100 ;  /* 0x0000006465657221 */ /* 0x000fe40000010000 */
[----:B------:R-:W-:Y:S01]  /*8920*/  HMMA.16816.F32 R64, R68, R90, R64 ;  /* 0x0000005a4440723c */ /* 0x000fe20000001840 */
[----:B------:R-:W-:Y:S01]  /*8930*/  LDSM.16.MT88.4 R88, [R221+0x5100] ;  /* 0x00510000dd58783b */ /* 0x000fe20000004200 */
[----:B------:R-:W-:Y:S02]  /*8940*/  MUFU.EX2 R122, R122 ;  /* 0x0000007a007a7308 */ /* 0x000fe40000000800 */
[----:B------:R-:W-:Y:S02]  /*8950*/  FADD.FTZ R2, R104, R101 ;  /* 0x0000006568027221 */ /* 0x000fe40000010000 */
[C---:B------:R-:W-:Y:S01]  /*8960*/  FADD.FTZ R3, R108.reuse, R3 ;  /* 0x000000036c037221 */ /* 0x040fe20000010000 */
[C---:B------:R-:W-:Y:S01]  /*8970*/  F2FP.PACK_AB R68, R109.reuse, R104 ;  /* 0x000000686d44723e */ /* 0x040fe200000000ff */
[----:B------:R-:W-:Y:S01]  /*8980*/  FADD.FTZ R109, R109, R2 ;  /* 0x000000026d6d7221 */ /* 0x000fe20000010000 */
[----:B------:R-:W-:Y:S03]  /*8990*/  F2FP.PACK_AB R69, R108, R105 ;  /* 0x000000696c45723e */ /* 0x000fe600000000ff */
[----:B------:R-:W-:Y:S01]  /*89a0*/  F2FP.PACK_AB R70, R111, R110 ;  /* 0x0000006e6f46723e */ /* 0x000fe200000000ff */
[----:B------:R-:W-:Y:S01]  /*89b0*/  FADD.FTZ R110, R110, R109 ;  /* 0x0000006d6e6e7221 */ /* 0x000fe20000010000 */
[----:B---3--:R-:W-:Y:S01]  /*89c0*/  F2FP.PACK_AB R71, R117, R116 ;  /* 0x000000747547723e */ /* 0x008fe200000000ff */
[----:B------:R2:W-:Y:S01]  /*89d0*/  MUFU.EX2 R138, R96 ;  /* 0x00000060008a7308 */ /* 0x0005e20000000800 */
[----:B------:R-:W-:Y:S02]  /*89e0*/  FADD.FTZ R116, R116, R3 ;  /* 0x0000000374747221 */ /* 0x000fe40000010000 */
[----:B------:R-:W-:Y:S02]  /*89f0*/  FADD.FTZ R110, R111, R110 ;  /* 0x0000006e6f6e7221 */ /* 0x000fe40000010000 */
[----:B------:R-:W-:Y:S01]  /*8a00*/  FADD.FTZ R116, R117, R116 ;  /* 0x0000007475747221 */ /* 0x000fe20000010000 */
[C---:B------:R-:W-:Y:S08]  /*8a10*/  HMMA.16816.F32 R4, R68.reuse, R84, R4 ;  /* 0x000000544404723c */ /* 0x040ff00000001804 */
[C---:B------:R-:W-:Y:S01]  /*8a20*/  HMMA.16816.F32 R8, R68.reuse, R86, R8 ;  /* 0x000000564408723c */ /* 0x040fe20000001808 */
[----:B------:R-:W3:Y:S07]  /*8a30*/  LDSM.16.MT88.4 R84, [R224+0x5100] ;  /* 0x00510000e054783b */ /* 0x000eee0000004200 */
[C---:B-1----:R-:W-:Y:S04]  /*8a40*/  HMMA.16816.F32 R12, R68.reuse, R72, R12 ;  /* 0x00000048440c723c */ /* 0x042fe8000000180c */
[--C-:B--2---:R-:W-:Y:S04]  /*8a50*/  FFMA.FTZ R96, R162, c[0x0][0x2d0], -R182.reuse ;  /* 0x0000b400a2607a23 */ /* 0x104fe800000108b6 */
[C---:B------:R-:W-:Y:S01]  /*8a60*/  HMMA.16816.F32 R16, R68.reuse, R74, R16 ;  /* 0x0000004a4410723c */ /* 0x040fe20000001810 */
[----:B------:R-:W1:Y:S01]  /*8a70*/  LDSM.16.MT88.4 R72, [R222+0x5100] ;  /* 0x00510000de48783b */ /* 0x000e620000004200 */
[----:B------:R2:W-:Y:S06]  /*8a80*/  MUFU.EX2 R162, R96 ;  /* 0x0000006000a27308 */ /* 0x0005ec0000000800 */
[C---:B----4-:R-:W-:Y:S08]  /*8a90*/  HMMA.16816.F32 R20, R68.reuse, R76, R20 ;  /* 0x0000004c4414723c */ /* 0x050ff00000001814 */
[C---:B------:R-:W-:Y:S01]  /*8aa0*/  HMMA.16816.F32 R24, R68.reuse, R78, R24 ;  /* 0x0000004e4418723c */ /* 0x040fe20000001818 */
[----:B------:R-:W4:Y:S07]  /*8ab0*/  LDSM.16.MT88.4 R76, [R224+0x1900] ;  /* 0x00190000e04c783b */ /* 0x000f2e0000004200 */
[C---:B-----5:R-:W-:Y:S04]  /*8ac0*/  HMMA.16816.F32 R28, R68.reuse, R80, R28 ;  /* 0x00000050441c723c */ /* 0x060fe8000000181c */
[--C-:B--2---:R-:W-:Y:S04]  /*8ad0*/  FFMA.FTZ R96, R150, c[0x0][0x2d0], -R182.reuse ;  /* 0x0000b40096607a23 */ /* 0x104fe800000108b6 */
[C---:B------:R-:W-:Y:S01]  /*8ae0*/  HMMA.16816.F32 R32, R68.reuse, R82, R32 ;  /* 0x000000524420723c */ /* 0x040fe20000001820 */
[----:B------:R-:W2:Y:S01]  /*8af0*/  LDSM.16.MT88.4 R80, [R222+0x1900] ;  /* 0x00190000de50783b */ /* 0x000ea20000004200 */
[----:B------:R5:W-:Y:S06]  /*8b00*/  MUFU.EX2 R150, R96 ;  /* 0x0000006000967308 */ /* 0x000bec0000000800 */
[C---:B---3--:R-:W-:Y:S07]  /*8b10*/  HMMA.16816.F32 R36, R68.reuse, R84, R36 ;  /* 0x000000544424723c */ /* 0x048fee0000001824 */
[--C-:B------:R-:W-:Y:S01]  /*8b20*/  FFMA.FTZ R84, R124, c[0x0][0x2d0], -R182.reuse ;  /* 0x0000b4007c547a23 */ /* 0x100fe200000108b6 */
[C---:B------:R-:W-:Y:S01]  /*8b30*/  HMMA.16816.F32 R40, R68.reuse, R86, R40 ;  /* 0x000000564428723c */ /* 0x040fe20000001828 */
[----:B------:R-:W-:Y:S02]  /*8b40*/  LDSM.16.MT88.4 R124, [R224+0x3900] ;  /* 0x00390000e07c783b */ /* 0x000fe40000004200 */
[----:B------:R3:W-:Y:S05]  /*8b50*/  MUFU.EX2 R139, R84 ;  /* 0x00000054008b7308 */ /* 0x0007ea0000000800 */
[C---:B-1----:R-:W-:Y:S04]  /*8b60*/  HMMA.16816.F32 R44, R68.reuse, R72, R44 ;  /* 0x00000048442c723c */ /* 0x042fe8000000182c */
[----:B-----5:R-:W-:Y:S04]  /*8b70*/  FFMA.FTZ R96, R147, c[0x0][0x2d0], -R182 ;  /* 0x0000b40093607a23 */ /* 0x020fe800000108b6 */
[C---:B------:R-:W-:Y:S01]  /*8b80*/  HMMA.16816.F32 R48, R68.reuse, R74, R48 ;  /* 0x0000004a4430723c */ /* 0x040fe20000001830 */
[----:B------:R-:W1:Y:S01]  /*8b90*/  LDSM.16.MT88.4 R72, [R221+0x1900] ;  /* 0x00190000dd48783b */ /* 0x000e620000004200 */
[----:B------:R5:W2:Y:S06]  /*8ba0*/  MUFU.EX2 R147, R96 ;  /* 0x0000006000937308 */ /* 0x000aac0000000800 */
[C---:B------:R-:W-:Y:S01]  /*8bb0*/  HMMA.16816.F32 R52, R68.reuse, R88, R52 ;  /* 0x000000584434723c */ /* 0x040fe20000001834 */
[----:B---3--:R-:W3:Y:S06]  /*8bc0*/  LDSM.16.MT88.4 R84, [R220+0x1900] ;  /* 0x00190000dc54783b */ /* 0x008eec0000004200 */
[--C-:B------:R-:W-:Y:S01]  /*8bd0*/  FFMA.FTZ R88, R131, c[0x0][0x2d0], -R248.reuse ;  /* 0x0000b40083587a23 */ /* 0x100fe200000108f8 */
[C---:B------:R-:W-:Y:S03]  /*8be0*/  HMMA.16816.F32 R56, R68.reuse, R90, R56 ;  /* 0x0000005a4438723c */ /* 0x040fe60000001838 */
[----:B------:R-:W1:Y:S01]  /*8bf0*/  MUFU.EX2 R136, R88 ;  /* 0x0000005800887308 */ /* 0x000e620000000800 */
[----:B------:R-:W-:Y:S04]  /*8c00*/  FFMA.FTZ R89, R130, c[0x0][0x2d0], -R248 ;  /* 0x0000b40082597a23 */ /* 0x000fe800000108f8 */
[C---:B------:R-:W-:Y:S01]  /*8c10*/  HMMA.16816.F32 R60, R68.reuse, R92, R60 ;  /* 0x0000005c443c723c */ /* 0x040fe2000000183c */
[----:B-----5:R-:W-:Y:S03]  /*8c20*/  LDSM.16.MT88.4 R96, [R220+0x7100] ;  /* 0x00710000dc60783b */ /* 0x020fe60000004200 */
[----:B--2---:R-:W-:Y:S01]  /*8c30*/  F2FP.PACK_AB R113, R145, R147 ;  /* 0x000000939171723e */ /* 0x004fe200000000ff */
[----:B------:R2:W5:Y:S02]  /*8c40*/  MUFU.EX2 R137, R89 ;  /* 0x0000005900897308 */ /* 0x0005640000000800 */
[--C-:B------:R-:W-:Y:S01]  /*8c50*/  FFMA.FTZ R92, R129, c[0x0][0x2d0], -R182.reuse ;  /* 0x0000b400815c7a23 */ /* 0x100fe200000108b6 */
[----:B------:R-:W-:Y:S04]  /*8c60*/  HMMA.16816.F32 R64, R68, R94, R64 ;  /* 0x0000005e4440723c */ /* 0x000fe80000001840 */
[----:B------:R-:W-:Y:S03]  /*8c70*/  FFMA.FTZ R93, R164, c[0x0][0x2d0], -R182 ;  /* 0x0000b400a45d7a23 */ /* 0x000fe600000108b6 */
[----:B------:R-:W-:Y:S01]  /*8c80*/  F2FP.PACK_AB R68, R118, R119 ;  /* 0x000000777644723e */ /* 0x000fe200000000ff */
[----:B------:R1:W-:Y:S01]  /*8c90*/  MUFU.EX2 R107, R92 ;  /* 0x0000005c006b7308 */ /* 0x0003e20000000800 */
[----:B------:R-:W-:Y:S03]  /*8ca0*/  F2FP.PACK_AB R69, R120, R121 ;  /* 0x000000797845723e */ /* 0x000fe600000000ff */
[----:B------:R-:W-:Y:S01]  /*8cb0*/  F2FP.PACK_AB R70, R123, R122 ;  /* 0x0000007a7b46723e */ /* 0x000fe200000000ff */
[--C-:B------:R-:W-:Y:S01]  /*8cc0*/  FFMA.FTZ R95, R128, c[0x0][0x2d0], -R248.reuse ;  /* 0x0000b400805f7a23 */ /* 0x100fe200000108f8 */
[----:B------:R-:W-:Y:S01]  /*8cd0*/  F2FP.PACK_AB R71, R139, R138 ;  /* 0x0000008a8b47723e */ /* 0x000fe200000000ff */
[----:B------:R-:W-:Y:S02]  /*8ce0*/  FFMA.FTZ R94, R160, c[0x0][0x2d0], -R248 ;  /* 0x0000b400a05e7a23 */ /* 0x000fe400000108f8 */
[----:B------:R-:W-:Y:S01]  /*8cf0*/  FADD.FTZ R119, R119, R110 ;  /* 0x0000006e77777221 */ /* 0x000fe20000010000 */
[----:B------:R-:W-:Y:S01]  /*8d00*/  MUFU.EX2 R112, R95 ;  /* 0x0000005f00707308 */ /* 0x000fe20000000800 */
[----:B------:R-:W-:Y:S01]  /*8d10*/  LDSM.16.MT88.4 R108, [R221+0x7900] ;  /* 0x00790000dd6c783b */ /* 0x000fe20000004200 */
[----:B------:R-:W-:Y:S01]  /*8d20*/  FADD.FTZ R121, R121, R116 ;  /* 0x0000007479797221 */ /* 0x000fe20000010000 */
[C---:B----4-:R-:W-:Y:S03]  /*8d30*/  HMMA.16816.F32 R4, R68.reuse, R76, R4 ;  /* 0x0000004c4404723c */ /* 0x050fe60000001804 */
[----:B------:R-:W-:Y:S02]  /*8d40*/  FADD.FTZ R119, R118, R119 ;  /* 0x0000007776777221 */ /* 0x000fe40000010000 */
[----:B------:R-:W-:Y:S01]  /*8d50*/  FADD.FTZ R121, R120, R121 ;  /* 0x0000007978797221 */ /* 0x000fe20000010000 */
[----:B--2---:R-:W-:Y:S01]  /*8d60*/  LDSM.16.MT88.4 R88, [R221+0x5900] ;  /* 0x00590000dd58783b */ /* 0x004fe20000004200 */
[----:B------:R-:W-:Y:S01]  /*8d70*/  MUFU.EX2 R160, R94 ;  /* 0x0000005e00a07308 */ /* 0x000fe20000000800 */
[C---:B------:R-:W-:Y:S04]  /*8d80*/  HMMA.16816.F32 R8, R68.reuse, R78, R8 ;  /* 0x0000004e4408723c */ /* 0x040fe80000001808 */
[----:B-1----:R-:W-:Y:S02]  /*8d90*/  FFMA.FTZ R92, R152, c[0x0][0x2d0], -R182 ;  /* 0x0000b400985c7a23 */ /* 0x002fe400000108b6 */
[----:B------:R-:W1:Y:S01]  /*8da0*/  LDSM.16.MT88.4 R76, [R224+0x5900] ;  /* 0x00590000e04c783b */ /* 0x000e620000004200 */
[----:B------:R-:W-:Y:S01]  /*8db0*/  FADD.FTZ R122, R122, R119 ;  /* 0x000000777a7a7221 */ /* 0x000fe20000010000 */
[C---:B------:R-:W-:Y:S01]  /*8dc0*/  HMMA.16816.F32 R12, R68.reuse, R80, R12 ;  /* 0x00000050440c723c */ /* 0x040fe2000000180c */
[----:B------:R-:W-:Y:S03]  /*8dd0*/  MUFU.EX2 R152, R92 ;  /* 0x0000005c00987308 */ /* 0x000fe60000000800 */
[----:B------:R-:W-:Y:S02]  /*8de0*/  FADD.FTZ R2, R138, R121 ;  /* 0x000000798a027221 */ /* 0x000fe40000010000 */
[----:B------:R-:W-:Y:S02]  /*8df0*/  FADD.FTZ R123, R123, R122 ;  /* 0x0000007a7b7b7221 */ /* 0x000fe40000010000 */
[C---:B------:R-:W-:Y:S01]  /*8e00*/  HMMA.16816.F32 R16, R68.reuse, R82, R16 ;  /* 0x000000524410723c */ /* 0x040fe20000001810 */
[----:B------:R-:W2:Y:S02]  /*8e10*/  LDSM.16.MT88.4 R80, [R222+0x5900] ;  /* 0x00590000de50783b */ /* 0x000ea40000004200 */
[----:B------:R4:W1:Y:S01]  /*8e20*/  MUFU.EX2 R164, R93 ;  /* 0x0000005d00a47308 */ /* 0x0008620000000800 */
[----:B------:R-:W-:Y:S02]  /*8e30*/  FADD.FTZ R3, R139, R2 ;  /* 0x000000028b037221 */ /* 0x000fe40000010000 */
[----:B------:R-:W-:Y:S02]  /*8e40*/  FADD.FTZ R2, R136, R123 ;  /* 0x0000007b88027221 */ /* 0x000fe40000010000 */
[C---:B------:R-:W-:Y:S04]  /*8e50*/  HMMA.16816.F32 R20, R68.reuse, R72, R20 ;  /* 0x000000484414723c */ /* 0x040fe80000001814 */
[C---:B-----5:R-:W-:Y:S04]  /*8e60*/  FADD.FTZ R2, R137.reuse, R2 ;  /* 0x0000000289027221 */ /* 0x060fe80000010000 */
[C---:B------:R-:W-:Y:S01]  /*8e70*/  HMMA.16816.F32 R24, R68.reuse, R74, R24 ;  /* 0x0000004a4418723c */ /* 0x040fe20000001818 */
[----:B------:R-:W5:Y:S07]  /*8e80*/  LDSM.16.MT88.4 R72, [R220+0x5900] ;  /* 0x00590000dc48783b */ /* 0x000f6e0000004200 */
[C---:B---3--:R-:W-:Y:S04]  /*8e90*/  HMMA.16816.F32 R28, R68.reuse, R84, R28 ;  /* 0x00000054441c723c */ /* 0x048fe8000000181c */
[----:B----4-:R-:W-:Y:S04]  /*8ea0*/  FFMA.FTZ R93, R156, c[0x0][0x2d0], -R182 ;  /* 0x0000b4009c5d7a23 */ /* 0x010fe800000108b6 */
[C---:B------:R-:W-:Y:S01]  /*8eb0*/  HMMA.16816.F32 R32, R68.reuse, R86, R32 ;  /* 0x000000564420723c */ /* 0x040fe20000001820 */
[----:B------:R-:W3:Y:S01]  /*8ec0*/  LDSM.16.MT88.4 R84, [R224+0x2100] ;  /* 0x00210000e054783b */ /* 0x000ee20000004200 */
[----:B------:R4:W3:Y:S06]  /*8ed0*/  MUFU.EX2 R156, R93 ;  /* 0x0000005d009c7308 */ /* 0x0008ec0000000800 */
[C---:B-1----:R-:W-:Y:S08]  /*8ee0*/  HMMA.16816.F32 R36, R68.reuse, R76, R36 ;  /* 0x0000004c4424723c */ /* 0x042ff00000001824 */
[C---:B------:R-:W-:Y:S01]  /*8ef0*/  HMMA.16816.F32 R40, R68.reuse, R78, R40 ;  /* 0x0000004e4428723c */ /* 0x040fe20000001828 */
[----:B------:R-:W1:Y:S07]  /*8f00*/  LDSM.16.MT88.4 R76, [R222+0x2100] ;  /* 0x00210000de4c783b */ /* 0x000e6e0000004200 */
[C---:B--2---:R-:W-:Y:S01]  /*8f10*/  HMMA.16816.F32 R44, R68.reuse, R80, R44 ;  /* 0x00000050442c723c */ /* 0x044fe2000000182c */
[----:B----4-:R-:W-:Y:S07]  /*8f20*/  LDSM.16.MT88.4 R92, [R220+0x6100] ;  /* 0x00610000dc5c783b */ /* 0x010fee0000004200 */
[C---:B------:R-:W-:Y:S01]  /*8f30*/  HMMA.16816.F32 R48, R68.reuse, R82, R48 ;  /* 0x000000524430723c */ /* 0x040fe20000001830 */
[----:B------:R-:W-:Y:S07]  /*8f40*/  LDSM.16.MT88.4 R80, [R220+0x2100] ;  /* 0x00210000dc50783b */ /* 0x000fee0000004200 */
[C---:B------:R-:W-:Y:S07]  /*8f50*/  HMMA.16816.F32 R52, R68.reuse, R88, R52 ;  /* 0x000000584434723c */ /* 0x040fee0000001834 */
[--C-:B------:R-:W-:Y:S01]  /*8f60*/  FFMA.FTZ R89, R148, c[0x0][0x2d0], -R248.reuse ;  /* 0x0000b40094597a23 */ /* 0x100fe200000108f8 */
[C---:B------:R-:W-:Y:S03]  /*8f70*/  HMMA.16816.F32 R56, R68.reuse, R90, R56 ;  /* 0x0000005a4438723c */ /* 0x040fe60000001838 */
[----:B------:R-:W-:Y:S01]  /*8f80*/  MUFU.EX2 R148, R89 ;  /* 0x0000005900947308 */ /* 0x000fe20000000800 */
[--C-:B------:R-:W-:Y:S04]  /*8f90*/  FFMA.FTZ R88, R144, c[0x0][0x2d0], -R248.reuse ;  /* 0x0000b40090587a23 */ /* 0x100fe800000108f8 */
[C---:B-----5:R-:W-:Y:S05]  /*8fa0*/  HMMA.16816.F32 R60, R68.reuse, R72, R60 ;  /* 0x00000048443c723c */ /* 0x060fea000000183c */
[----:B------:R2:W4:Y:S03]  /*8fb0*/  MUFU.EX2 R144, R88 ;  /* 0x0000005800907308 */ /* 0x0005260000000800 */
[----:B------:R-:W-:Y:S01]  /*8fc0*/  HMMA.16816.F32 R64, R68, R74, R64 ;  /* 0x0000004a4440723c */ /* 0x000fe20000001840 */
[----:B------:R-:W5:Y:S06]  /*8fd0*/  LDSM.16.MT88.4 R72, [R221+0x2100] ;  /* 0x00210000dd48783b */ /* 0x000f6c0000004200 */
[----:B------:R-:W-:Y:S02]  /*8fe0*/  F2FP.PACK_AB R69, R164, R107 ;  /* 0x0000006ba445723e */ /* 0x000fe400000000ff */
[----:B------:R-:W-:Y:S03]  /*8ff0*/  F2FP.PACK_AB R68, R137, R136 ;  /* 0x000000888944723e */ /* 0x000fe600000000ff */
[----:B------:R-:W-:Y:S02]  /*9000*/  F2FP.PACK_AB R70, R160, R112 ;  /* 0x00000070a046723e */ /* 0x000fe400000000ff */
[----:B---3--:R-:W-:Y:S07]  /*9010*/  F2FP.PACK_AB R71, R152, R156 ;  /* 0x0000009c9847723e */ /* 0x008fee00000000ff */
[C---:B------:R-:W-:Y:S01]  /*9020*/  HMMA.16816.F32 R4, R68.reuse, R84, R4 ;  /* 0x000000544404723c */ /* 0x040fe20000001804 */
[----:B--2---:R-:W-:Y:S07]  /*9030*/  LDSM.16.MT88.4 R88, [R221+0x6100] ;  /* 0x00610000dd58783b */ /* 0x004fee0000004200 */
[C---:B------:R-:W-:Y:S01]  /*9040*/  HMMA.16816.F32 R8, R68.reuse, R86, R8 ;  /* 0x000000564408723c */ /* 0x040fe20000001808 */
[----:B------:R-:W2:Y:S07]  /*9050*/  LDSM.16.MT88.4 R84, [R224+0x6100] ;  /* 0x00610000e054783b */ /* 0x000eae0000004200 */
[C---:B-1----:R-:W-:Y:S08]  /*9060*/  HMMA.16816.F32 R12, R68.reuse, R76, R12 ;  /* 0x0000004c440c723c */ /* 0x042ff0000000180c */
[C---:B------:R-:W-:Y:S01]  /*9070*/  HMMA.16816.F32 R16, R68.reuse, R78, R16 ;  /* 0x0000004e4410723c */ /* 0x040fe20000001810 */
[----:B------:R-:W1:Y:S07]  /*9080*/  LDSM.16.MT88.4 R76, [R222+0x6100] ;  /* 0x00610000de4c783b */ /* 0x000e6e0000004200 */
[C---:B-----5:R-:W-:Y:S08]  /*9090*/  HMMA.16816.F32 R20, R68.reuse, R72, R20 ;  /* 0x000000484414723c */ /* 0x060ff00000001814 */
        /* <DEDUP_REMOVED lines=13> */
[----:B------:R-:W1:Y:S07]  /*9170*/  LDSM.16.MT88.4 R88, [R224+0x6900] ;  /* 0x00690000e058783b */ /* 0x000e6e0000004200 */
[C---:B------:R-:W-:Y:S07]  /*9180*/  HMMA.16816.F32 R60, R68.reuse, R92, R60 ;  /* 0x0000005c443c723c */ /* 0x040fee000000183c */
[--C-:B------:R-:W-:Y:S01]  /*9190*/  FFMA.FTZ R92, R165, c[0x0][0x2d0], -R248.reuse ;  /* 0x0000b400a55c7a23 */ /* 0x100fe200000108f8 */
[----:B------:R-:W-:Y:S03]  /*91a0*/  HMMA.16816.F32 R64, R68, R94, R64 ;  /* 0x0000005e4440723c */ /* 0x000fe60000001840 */
[----:B------:R1:W-:Y:S04]  /*91b0*/  MUFU.EX2 R165, R92 ;  /* 0x0000005c00a57308 */ /* 0x0003e80000000800 */
[----:B----4-:R-:W-:Y:S02]  /*91c0*/  F2FP.PACK_AB R68, R144, R148 ;  /* 0x000000949044723e */ /* 0x010fe400000000ff */
[----:B------:R-:W-:Y:S03]  /*91d0*/  F2FP.PACK_AB R69, R158, R162 ;  /* 0x000000a29e45723e */ /* 0x000fe600000000ff */
[----:B------:R-:W-:Y:S02]  /*91e0*/  F2FP.PACK_AB R70, R154, R166 ;  /* 0x000000a69a46723e */ /* 0x000fe400000000ff */
[----:B------:R-:W-:Y:S07]  /*91f0*/  F2FP.PACK_AB R71, R146, R150 ;  /* 0x000000969247723e */ /* 0x000fee00000000ff */
[C---:B---3--:R-:W-:Y:S01]  /*9200*/  HMMA.16816.F32 R4, R68.reuse, R72, R4 ;  /* 0x000000484404723c */ /* 0x048fe20000001804 */
[----:B-1----:R-:W-:Y:S07]  /*9210*/  LDSM.16.MT88.4 R92, [R221+0x7100] ;  /* 0x00710000dd5c783b */ /* 0x002fee0000004200 */
[C---:B------:R-:W-:Y:S01]  /*9220*/  HMMA.16816.F32 R8, R68.reuse, R74, R8 ;  /* 0x0000004a4408723c */ /* 0x040fe20000001808 */
[----:B------:R-:W1:Y:S07]  /*9230*/  LDSM.16.MT88.4 R72, [R222+0x6900] ;  /* 0x00690000de48783b */ /* 0x000e6e0000004200 */
[C---:B-----5:R-:W-:Y:S08]  /*9240*/  HMMA.16816.F32 R12, R68.reuse, R80, R12 ;  /* 0x00000050440c723c */ /* 0x060ff0000000180c */
[C---:B------:R-:W-:Y:S01]  /*9250*/  HMMA.16816.F32 R16, R68.reuse, R82, R16 ;  /* 0x000000524410723c */ /* 0x040fe20000001810 */
[----:B------:R-:W3:Y:S07]  /*9260*/  LDSM.16.MT88.4 R80, [R221+0x6900] ;  /* 0x00690000dd50783b */ /* 0x000eee0000004200 */
[C---:B--2---:R-:W-:Y:S07]  /*9270*/  HMMA.16816.F32 R20, R68.reuse, R84, R20 ;  /* 0x000000544414723c */ /* 0x044fee0000001814 */
[----:B------:R-:W-:Y:S01]  /*9280*/  FFMA.FTZ R85, R167, c[0x0][0x2d0], -R248 ;  /* 0x0000b400a7557a23 */ /* 0x000fe200000108f8 */
[C---:B------:R-:W-:Y:S03]  /*9290*/  HMMA.16816.F32 R24, R68.reuse, R86, R24 ;  /* 0x000000564418723c */ /* 0x040fe60000001818 */
[----:B------:R2:W4:Y:S01]  /*92a0*/  MUFU.EX2 R167, R85 ;  /* 0x0000005500a77308 */ /* 0x0005220000000800 */
[--C-:B------:R-:W-:Y:S03]  /*92b0*/  FFMA.FTZ R84, R163, c[0x0][0x2d0], -R182.reuse ;  /* 0x0000b400a3547a23 */ /* 0x100fe600000108b6 */
[----:B------:R-:W-:Y:S01]  /*92c0*/  FFMA.FTZ R87, R161, c[0x0][0x2d0], -R182 ;  /* 0x0000b400a1577a23 */ /* 0x000fe200000108b6 */
[C---:B------:R-:W-:Y:S04]  /*92d0*/  HMMA.16816.F32 R28, R68.reuse, R76, R28 ;  /* 0x0000004c441c723c */ /* 0x040fe8000000181c */
[----:B------:R-:W-:Y:S01]  /*92e0*/  FFMA.FTZ R86, R157, c[0x0][0x2d0], -R248 ;  /* 0x0000b4009d567a23 */ /* 0x000fe200000108f8 */
[----:B------:R-:W-:Y:S03]  /*92f0*/  MUFU.EX2 R161, R87 ;  /* 0x0000005700a17308 */ /* 0x000fe60000000800 */
[C---:B------:R-:W-:Y:S01]  /*9300*/  HMMA.16816.F32 R32, R68.reuse, R78, R32 ;  /* 0x0000004e4420723c */ /* 0x040fe20000001820 */
[----:B------:R-:W5:Y:S06]  /*9310*/  LDSM.16.MT88.4 R76, [R220+0x6900] ;  /* 0x00690000dc4c783b */ /* 0x000f6c0000004200 */
[----:B------:R3:W3:Y:S01]  /*9320*/  MUFU.EX2 R163, R84 ;  /* 0x0000005400a37308 */ /* 0x0006e20000000800 */
[C---:B------:R-:W-:Y:S04]  /*9330*/  HMMA.16816.F32 R36, R68.reuse, R88, R36 ;  /* 0x000000584424723c */ /* 0x040fe80000001824 */
[----:B--2---:R-:W-:Y:S03]  /*9340*/  FFMA.FTZ R85, R159, c[0x0][0x2d0], -R182 ;  /* 0x0000b4009f557a23 */ /* 0x004fe600000108b6 */
[----:B------:R-:W-:Y:S01]  /*9350*/  FFMA.FTZ R88, R155, c[0x0][0x2d0], -R248 ;  /* 0x0000b4009b587a23 */ /* 0x000fe200000108f8 */
[C---:B------:R-:W-:Y:S01]  /*9360*/  HMMA.16816.F32 R40, R68.reuse, R90, R40 ;  /* 0x0000005a4428723c */ /* 0x040fe20000001828 */
[----:B------:R-:W-:Y:S07]  /*9370*/  MUFU.EX2 R159, R85 ;  /* 0x00000055009f7308 */ /* 0x000fee0000000800 */
[C---:B-1----:R-:W-:Y:S03]  /*9380*/  HMMA.16816.F32 R44, R68.reuse, R72, R44 ;  /* 0x00000048442c723c */ /* 0x042fe6000000182c */
[----:B------:R1:W-:Y:S01]  /*9390*/  MUFU.EX2 R157, R86 ;  /* 0x00000056009d7308 */ /* 0x0003e20000000800 */
[----:B---3--:R-:W-:Y:S04]  /*93a0*/  FFMA.FTZ R84, R153, c[0x0][0x2d0], -R182 ;  /* 0x0000b40099547a23 */ /* 0x008fe800000108b6 */
[C---:B------:R-:W-:Y:S01]  /*93b0*/  HMMA.16816.F32 R48, R68.reuse, R74, R48 ;  /* 0x0000004a4430723c */ /* 0x040fe20000001830 */
[----:B------:R-:W2:Y:S04]  /*93c0*/  LDSM.16.MT88.4 R72, [R224+0x3100] ;  /* 0x00310000e048783b */ /* 0x000ea80000004200 */
[----:B------:R-:W-:Y:S03]  /*93d0*/  MUFU.EX2 R153, R84 ;  /* 0x0000005400997308 */ /* 0x000fe60000000800 */
[C---:B------:R-:W-:Y:S07]  /*93e0*/  HMMA.16816.F32 R52, R68.reuse, R80, R52 ;  /* 0x000000504434723c */ /* 0x040fee0000001834 */
[----:B------:R3:W2:Y:S01]  /*93f0*/  MUFU.EX2 R155, R88 ;  /* 0x00000058009b7308 */ /* 0x0006a20000000800 */
[C---:B------:R-:W-:Y:S01]  /*9400*/  HMMA.16816.F32 R56, R68.reuse, R82, R56 ;  /* 0x000000524438723c */ /* 0x040fe20000001838 */
[----:B------:R-:W2:Y:S03]  /*9410*/  LDSM.16.MT88.4 R80, [R222+0x3100] ;  /* 0x00310000de50783b */ /* 0x000ea60000004200 */
[--C-:B-1----:R-:W-:Y:S04]  /*9420*/  FFMA.FTZ R86, R149, c[0x0][0x2d0], -R248.reuse ;  /* 0x0000b40095567a23 */ /* 0x102fe800000108f8 */
[C---:B-----5:R-:W-:Y:S01]  /*9430*/  HMMA.16816.F32 R60, R68.reuse, R76, R60 ;  /* 0x0000004c443c723c */ /* 0x060fe2000000183c */
[----:B------:R1:W-:Y:S07]  /*9440*/  MUFU.EX2 R149, R86 ;  /* 0x0000005600957308 */ /* 0x0003ee0000000800 */
[----:B------:R-:W-:Y:S01]  /*9450*/  HMMA.16816.F32 R64, R68, R78, R64 ;  /* 0x0000004e4440723c */ /* 0x000fe20000001840 */
[----:B------:R-:W5:Y:S06]  /*9460*/  LDSM.16.MT88.4 R76, [R221+0x3100] ;  /* 0x00310000dd4c783b */ /* 0x000f6c0000004200 */
[----:B----4-:R-:W-:Y:S01]  /*9470*/  F2FP.PACK_AB R68, R165, R167 ;  /* 0x000000a7a544723e */ /* 0x010fe200000000ff */
[--C-:B---3--:R-:W-:Y:S01]  /*9480*/  FFMA.FTZ R88, R151, c[0x0][0x2d0], -R248.reuse ;  /* 0x0000b40097587a23 */ /* 0x108fe200000108f8 */
[----:B------:R-:W-:Y:S03]  /*9490*/  F2FP.PACK_AB R69, R161, R163 ;  /* 0x000000a3a145723e */ /* 0x000fe600000000ff */
[----:B--2---:R-:W-:Y:S01]  /*94a0*/  F2FP.PACK_AB R70, R155, R157 ;  /* 0x0000009d9b46723e */ /* 0x004fe200000000ff */
[----:B------:R-:W2:Y:S01]  /*94b0*/  MUFU.EX2 R151, R88 ;  /* 0x0000005800977308 */ /* 0x000ea20000000800 */
[----:B------:R-:W-:Y:S01]  /*94c0*/  F2FP.PACK_AB R71, R153, R159 ;  /* 0x0000009f9947723e */ /* 0x000fe200000000ff */
[----:B------:R-:W-:Y:S01]  /*94d0*/  FFMA.FTZ R248, R183, c[0x0][0x2d0], -R248 ;  /* 0x0000b400b7f87a23 */ /* 0x000fe200000108f8 */
[----:B-1----:R-:W1:Y:S01]  /*94e0*/  LDSM.16.MT88.4 R84, [R220+0x3100] ;  /* 0x00310000dc54783b */ /* 0x002e620000004200 */
[--C-:B------:R-:W-:Y:S02]  /*94f0*/  FFMA.FTZ R183, R247, c[0x0][0x2d0], -R182.reuse ;  /* 0x0000b400f7b77a23 */ /* 0x100fe400000108b6 */
[----:B------:R-:W-:Y:S02]  /*9500*/  FFMA.FTZ R182, R133, c[0x0][0x2d0], -R182 ;  /* 0x0000b40085b67a23 */ /* 0x000fe400000108b6 */
[C---:B------:R-:W-:Y:S02]  /*9510*/  HMMA.16816.F32 R4, R68.reuse, R72, R4 ;  /* 0x000000484404723c */ /* 0x040fe40000001804 */
[----:B------:R-:W3:Y:S01]  /*9520*/  MUFU.EX2 R248, R248 ;  /* 0x000000f800f87308 */ /* 0x000ee20000000800 */
[----:B------:R-:W-:Y:S02]  /*9530*/  IMAD.MOV.U32 R133, RZ, RZ, R107 ;  /* 0x000000ffff857224 */ /* 0x000fe400078e006b */
[----:B------:R-:W-:Y:S01]  /*9540*/  LDSM.16.MT88.4 R104, [R222+0x7900] ;  /* 0x00790000de68783b */ /* 0x000fe20000004200 */
[----:B------:R-:W-:Y:S02]  /*9550*/  IMAD.MOV.U32 R247, RZ, RZ, R112 ;  /* 0x000000fffff77224 */ /* 0x000fe400078e0070 */
[C---:B------:R-:W-:Y:S04]  /*9560*/  HMMA.16816.F32 R8, R68.reuse, R74, R8 ;  /* 0x0000004a4408723c */ /* 0x040fe80000001808 */
[----:B------:R-:W-:Y:S01]  /*9570*/  MUFU.EX2 R183, R183 ;  /* 0x000000b700b77308 */ /* 0x000fe20000000800 */
[----:B------:R-:W4:Y:S01]  /*9580*/  LDSM.16.MT88.4 R72, [R224+0x7100] ;  /* 0x00710000e048783b */ /* 0x000f220000004200 */
[----:B------:R-:W-:Y:S02]  /*9590*/  FADD.FTZ R3, R133, R3 ;  /* 0x0000000385037221 */ /* 0x000fe40000010000 */
[C---:B------:R-:W-:Y:S04]  /*95a0*/  HMMA.16816.F32 R12, R68.reuse, R80, R12 ;  /* 0x00000050440c723c */ /* 0x040fe8000000180c */
[----:B--2---:R-:W-:Y:S01]  /*95b0*/  F2FP.PACK_AB R112, R151, R149 ;  /* 0x000000959770723e */ /* 0x004fe200000000ff */
[----:B------:R-:W2:Y:S01]  /*95c0*/  LDSM.16.MT88.4 R88, [R222+0x7100] ;  /* 0x00710000de58783b */ /* 0x000ea20000004200 */
[----:B------:R-:W1:Y:S02]  /*95d0*/  MUFU.EX2 R182, R182 ;  /* 0x000000b600b67308 */ /* 0x000e640000000800 */
[C---:B------:R-:W-:Y:S04]  /*95e0*/  HMMA.16816.F32 R16, R68.reuse, R82, R16 ;  /* 0x000000524410723c */ /* 0x040fe80000001810 */
[----:B---3--:R-:W-:Y:S01]  /*95f0*/  F2FP.PACK_AB R114, R248, R251 ;  /* 0x000000fbf872723e */ /* 0x008fe200000000ff */
[----:B------:R-:W-:Y:S03]  /*9600*/  LDSM.16.MT88.4 R80, [R221+0x3900] ;  /* 0x00390000dd50783b */ /* 0x000fe60000004200 */
[C---:B-----5:R-:W-:Y:S08]  /*9610*/  HMMA.16816.F32 R20, R68.reuse, R76, R20 ;  /* 0x0000004c4414723c */ /* 0x060ff00000001814 */
[C---:B------:R-:W-:Y:S01]  /*9620*/  HMMA.16816.F32 R24, R68.reuse, R78, R24 ;  /* 0x0000004e4418723c */ /* 0x040fe20000001818 */
[----:B------:R-:W3:Y:S03]  /*9630*/  LDSM.16.MT88.4 R76, [R222+0x3900] ;  /* 0x00390000de4c783b */ /* 0x000ee60000004200 */
[----:B-1----:R-:W-:Y:S04]  /*9640*/  F2FP.PACK_AB R115, R182, R183 ;  /* 0x000000b7b673723e */ /* 0x002fe800000000ff */
[C---:B------:R-:W-:Y:S08]  /*9650*/  HMMA.16816.F32 R28, R68.reuse, R84, R28 ;  /* 0x00000054441c723c */ /* 0x040ff0000000181c */
[C---:B------:R-:W-:Y:S08]  /*9660*/  HMMA.16816.F32 R32, R68.reuse, R86, R32 ;  /* 0x000000564420723c */ /* 0x040ff00000001820 */
[C---:B----4-:R-:W-:Y:S08]  /*9670*/  HMMA.16816.F32 R36, R68.reuse, R72, R36 ;  /* 0x000000484424723c */ /* 0x050ff00000001824 */
[C---:B------:R-:W-:Y:S08]  /*9680*/  HMMA.16816.F32 R40, R68.reuse, R74, R40 ;  /* 0x0000004a4428723c */ /* 0x040ff00000001828 */
[C---:B--2---:R-:W-:Y:S08]  /*9690*/  HMMA.16816.F32 R44, R68.reuse, R88, R44 ;  /* 0x00000058442c723c */ /* 0x044ff0000000182c */
[C---:B------:R-:W-:Y:S01]  /*96a0*/  HMMA.16816.F32 R48, R68.reuse, R90, R48 ;  /* 0x0000005a4430723c */ /* 0x040fe20000001830 */
[----:B------:R-:W1:Y:S07]  /*96b0*/  LDSM.16.MT88.4 R88, [R220+0x3900] ;  /* 0x00390000dc58783b */ /* 0x000e6e0000004200 */
[C---:B------:R-:W-:Y:S08]  /*96c0*/  HMMA.16816.F32 R52, R68.reuse, R92, R52 ;  /* 0x0000005c4434723c */ /* 0x040ff00000001834 */
[C---:B------:R-:W-:Y:S08]  /*96d0*/  HMMA.16816.F32 R56, R68.reuse, R94, R56 ;  /* 0x0000005e4438723c */ /* 0x040ff00000001838 */
[C---:B------:R-:W-:Y:S08]  /*96e0*/  HMMA.16816.F32 R60, R68.reuse, R96, R60 ;  /* 0x00000060443c723c */ /* 0x040ff0000000183c */
[----:B------:R-:W-:Y:S01]  /*96f0*/  HMMA.16816.F32 R64, R68, R98, R64 ;  /* 0x000000624440723c */ /* 0x000fe20000001840 */
[----:B------:R-:W2:Y:S07]  /*9700*/  LDSM.16.MT88.4 R96, [R224+0x7900] ;  /* 0x00790000e060783b */ /* 0x000eae0000004200 */
[C---:B------:R-:W-:Y:S08]  /*9710*/  HMMA.16816.F32 R128, R112.reuse, R124, R4 ;  /* 0x0000007c7080723c */ /* 0x040ff00000001804 */
[C---:B------:R-:W-:Y:S01]  /*9720*/  HMMA.16816.F32 R124, R112.reuse, R126, R8 ;  /* 0x0000007e707c723c */ /* 0x040fe20000001808 */
[----:B------:R-:W4:Y:S07]  /*9730*/  LDSM.16.MT88.4 R8, [R220+0x7900] ;  /* 0x00790000dc08783b */ /* 0x000f2e0000004200 */
[C---:B---3--:R-:W-:Y:S07]  /*9740*/  HMMA.16816.F32 R68, R112.reuse, R76, R12 ;  /* 0x0000004c7044723c */ /* 0x048fee000000180c */
[----:B------:R-:W-:Y:S01]  /*9750*/  FADD.FTZ R13, R164, R3 ;  /* 0x00000003a40d7221 */ /* 0x000fe20000010000 */
        /* <DEDUP_REMOVED lines=29> */
[----:B------:R-:W-:Y:S02]  /*9930*/  IMAD.MOV.U32 R3, RZ, RZ, R0 ;  /* 0x000000ffff037224 */ /* 0x000fe400078e0000 */
[C---:B------:R-:W-:Y:S04]  /*9940*/  HMMA.16816.F32 R108, R112.reuse, R110, R56 ;  /* 0x0000006e706c723c */ /* 0x040fe80000001838 */
[----:B------:R-:W-:Y:S04]  /*9950*/  FADD.FTZ R2, R149, R2 ;  /* 0x0000000295027221 */ /* 0x000fe80000010000 */
[----:B------:R-:W-:Y:S01]  /*9960*/  FADD.FTZ R2, R151, R2 ;  /* 0x0000000297027221 */ /* 0x000fe20000010000 */
[C---:B----4-:R-:W-:Y:S03]  /*9970*/  HMMA.16816.F32 R116, R112.reuse, R8, R60 ;  /* 0x000000087074723c */ /* 0x050fe6000000183c */
[----:B------:R-:W-:Y:S02]  /*9980*/  FADD.FTZ R251, R251, R2 ;  /* 0x00000002fbfb7221 */ /* 0x000fe40000010000 */
[----:B------:R-:W-:Y:S02]  /*9990*/  IMAD.MOV.U32 R2, RZ, RZ, R132 ;  /* 0x000000ffff027224 */ /* 0x000fe400078e0084 */
[----:B------:R-:W-:Y:S01]  /*99a0*/  FADD.FTZ R8, R153, R12 ;  /* 0x0000000c99087221 */ /* 0x000fe20000010000 */
[----:B------:R-:W-:Y:S04]  /*99b0*/  HMMA.16816.F32 R112, R112, R10, R64 ;  /* 0x0000000a7070723c */ /* 0x000fe80000001840 */
[----:B------:R-:W-:Y:S02]  /*99c0*/  FADD.FTZ R8, R147, R8 ;  /* 0x0000000893087221 */ /* 0x000fe40000010000 */
[----:B------:R-:W-:Y:S02]  /*99d0*/  FADD.FTZ R236, R248, R251 ;  /* 0x000000fbf8ec7221 */ /* 0x000fe40000010000 */
[----:B------:R-:W-:Y:S04]  /*99e0*/  FADD.FTZ R8, R145, R8 ;  /* 0x0000000891087221 */ /* 0x000fe80000010000 */
[----:B------:R-:W-:Y:S04]  /*99f0*/  FADD.FTZ R183, R183, R8 ;  /* 0x00000008b7b77221 */ /* 0x000fe80000010000 */
[----:B------:R-:W-:Y:S01]  /*9a00*/  FADD.FTZ R229, R182, R183 ;  /* 0x000000b7b6e57221 */ /* 0x000fe20000010000 */
[----:B------:R-:W-:-:S05]  /*9a10*/  @P0 BRA `(.L_x_503) ;  /* 0xffffbda000000947 */ /* 0x000fca000383ffff */
.L_x_502:
[----:B------:R-:W-:-:S13]  /*9a20*/  ISETP.LE.AND P0, PT, RZ, UR25, PT ;  /* 0x00000019ff007c0c */ /* 0x000fda000bf03270 */
[----:B------:R-:W-:Y:S05]  /*9a30*/  @!P0 BRA `(.L_x_504) ;  /* 0x000034f000008947 */ /* 0x000fea0003800000 */
[----:B------:R-:W-:Y:S01]  /*9a40*/  IADD3 R238, P1, R240, 0x40, RZ ;  /* 0x00000040f0ee7810 */ /* 0x000fe20007f3e0ff */
[----:B------:R-:W-:Y:S01]  /*9a50*/  ULDC.64 UR4, c[0x0][0x1e0] ;  /* 0x0000780000047ab9 */ /* 0x000fe20000000a00 */
[----:B------:R-:W-:Y:S01]  /*9a60*/  IADD3 R237, P0, R230, 0x40, RZ ;  /* 0x00000040e6ed7810 */ /* 0x000fe20007f1e0ff */
[----:B------:R-:W-:Y:S01]  /*9a70*/  UIADD3 UR12, UP0, UR12, 0x80, URZ ;  /* 0x000000800c0c7890 */ /* 0x000fe2000ff1e03f */
[----:B------:R-:W-:Y:S01]  /*9a80*/  IMAD.MOV.U32 R133, RZ, RZ, R132 ;  /* 0x000000ffff857224 */ /* 0x000fe200078e0084 */
[----:B------:R-:W-:Y:S01]  /*9a90*/  USHF.L.U64.HI UR6, UR4, 0x6, UR5 ;  /* 0x0000000604067899 */ /* 0x000fe20008010205 */
[----:B------:R-:W-:Y:S01]  /*9aa0*/  MOV R3, R0 ;  /* 0x0000000000037202 */ /* 0x000fe20000000f00 */
[----:B------:R-:W-:Y:S01]  /*9ab0*/  USHF.L.U32 UR7, UR4, 0x6, URZ ;  /* 0x0000000604077899 */ /* 0x000fe2000800063f */
[----:B------:R-:W-:Y:S01]  /*9ac0*/  IMAD.X R239, RZ, RZ, R235, P1 ;  /* 0x000000ffffef7224 */ /* 0x000fe200008e06eb */
[----:B------:R-:W-:Y:S01]  /*9ad0*/  IADD3.X R134, RZ, R233, RZ, P0, !PT ;  /* 0x000000e9ff867210 */ /* 0x000fe200007fe4ff */
[----:B------:R-:W-:Y:S01]  /*9ae0*/  IMAD.MOV.U32 R234, RZ, RZ, R240 ;  /* 0x000000ffffea7224 */ /* 0x000fe200078e00f0 */
[----:B------:R-:W-:-:S02]  /*9af0*/  UMOV UR8, 0x7 ;  /* 0x0000000700087882 */ /* 0x000fc40000000000 */
[----:B------:R-:W-:Y:S02]  /*9b00*/  ULDC.64 UR4, c[0x0][0x208] ;  /* 0x0000820000047ab9 */ /* 0x000fe40000000a00 */
[----:B------:R-:W-:Y:S02]  /*9b10*/  USHF.L.U64.HI UR8, UR4, UR8, UR5 ;  /* 0x0000000804087299 */ /* 0x000fe40008010205 */
[----:B------:R-:W-:Y:S02]  /*9b20*/  USHF.L.U32 UR11, UR4, 0x7, URZ ;  /* 0x00000007040b7899 */ /* 0x000fe4000800063f */
[----:B------:R-:W-:Y:S02]  /*9b30*/  UIADD3.X UR9, URZ, UR9, URZ, UP0, !UPT ;  /* 0x000000093f097290 */ /* 0x000fe400087fe43f */
.L_x_505:
[----:B------:R-:W-:Y:S04]  /*9b40*/  DEPBAR.LE SB0, 0x0 ;  /* 0x000080000000791a */ /* 0x000fe80000000000 */
[----:B------:R-:W-:Y:S01]  /*9b50*/  BAR.SYNC.DEFER_BLOCKING 0x0 ;  /* 0x0000000000007b1d */ /* 0x000fe20000010000 */
[----:B------:R-:W-:Y:S01]  /*9b60*/  USHF.R.S32.HI UR5, URZ, 0x1f, UR25 ;  /* 0x0000001f3f057899 */ /* 0x000fe20008011419 */
[----:B------:R-:W-:Y:S01]  /*9b70*/  MOV R135, UR11 ;  /* 0x0000000b00877c02 */ /* 0x000fe20008000f00 */
[----:B------:R-:W-:Y:S02]  /*9b80*/  UIMAD UR4, UR8, UR25, URZ ;  /* 0x00000019080472a4 */ /* 0x000fe4000f8e023f */
[----:B------:R-:W-:Y:S02]  /*9b90*/  UISETP.GT.AND UP0, UPT, UR25, URZ, UPT ;  /* 0x0000003f1900728c */ /* 0x000fe4000bf04270 */
[----:B------:R-:W-:Y:S01]  /*9ba0*/  UIMAD UR4, UR5, UR11, UR4 ;  /* 0x0000000b050472a4 */ /* 0x000fe2000f8e0204 */
[----:B------:R-:W-:Y:S05]  /*9bb0*/  IMAD.WIDE.U32 R152, R135, UR25, R238 ;  /* 0x0000001987987c25 */ /* 0x000fea000f8e00ee */
[C---:B------:R-:W-:Y:S02]  /*9bc0*/  LEA R164, P0, R152.reuse, c[0x0][0x1f8], 0x1 ;  /* 0x00007e0098a47a11 */ /* 0x040fe400078008ff */
[----:B------:R-:W-:Y:S04]  /*9bd0*/  IADD3 R0, R153, UR4, RZ ;  /* 0x0000000499007c10 */ /* 0x000fe8000fffe0ff */
[----:B------:R-:W-:Y:S01]  /*9be0*/  LEA.HI.X R165, R152, c[0x0][0x1fc], R0, 0x1, P0 ;  /* 0x00007f0098a57a11 */ /* 0x000fe200000f0c00 */
[----:B------:R-:W1:Y:S08]  /*9bf0*/  LDSM.16.M88.4 R8, [R226+0x8100] ;  /* 0x00810000e208783b */ /* 0x000e700000000200 */
[----:B------:R-:W2:Y:S08]  /*9c00*/  LDSM.16.M88.4 R16, [R226+0x8900] ;  /* 0x00890000e210783b */ /* 0x000eb00000000200 */
        /* <DEDUP_REMOVED lines=31> */
[C---:B---3--:R-:W-:Y:S07]  /*9e00*/  HMMA.16816.F32 R12, R168.reuse, R144, R12 ;  /* 0x00000090a80c723c */ /* 0x048fee000000180c */
[----:B------:R-:W-:Y:S01]  /*9e10*/  IMAD.WIDE.U32 R144, R135, UR25, R234 ;  /* 0x0000001987907c25 */ /* 0x000fe2000f8e00ea */
[C---:B------:R-:W-:Y:S01]  /*9e20*/  HMMA.16816.F32 R16, R168.reuse, R146, R16 ;  /* 0x00000092a810723c */ /* 0x040fe20000001810 */
[----:B------:R-:W-:Y:S03]  /*9e30*/  UIADD3 UR25, UR25, -0x1, URZ ;  /* 0xffffffff19197890 */ /* 0x000fe6000fffe03f */
[----:B------:R-:W-:Y:S01]  /*9e40*/  IADD3 R135, R145, UR4, RZ ;  /* 0x0000000491877c10 */ /* 0x000fe2000fffe0ff */
[----:B------:R-:W-:Y:S01]  /*9e50*/  ULDC.64 UR4, c[0x0][0x1e0] ;  /* 0x0000780000047ab9 */ /* 0x000fe20000000a00 */
[C---:B------:R-:W-:Y:S02]  /*9e60*/  LEA R166, P1, R144.reuse, c[0x0][0x1f8], 0x1 ;  /* 0x00007e0090a67a11 */ /* 0x040fe400078208ff */
[C---:B------:R-:W-:Y:S03]  /*9e70*/  HMMA.16816.F32 R20, R168.reuse, R148, R20 ;  /* 0x00000094a814723c */ /* 0x040fe60000001814 */
[----:B------:R-:W-:Y:S01]  /*9e80*/  @UP0 UIMAD.WIDE.U32 UR20, UR25, UR4, URZ ;  /* 0x00000004191402a5 */ /* 0x000fe2000f8e003f */
[----:B------:R-:W-:Y:S01]  /*9e90*/  LEA.HI.X R167, R144, c[0x0][0x1fc], R135, 0x1, P1 ;  /* 0x00007f0090a77a11 */ /* 0x000fe200008f0c87 */
[----:B------:R-:W-:Y:S01]  /*9ea0*/  @UP0 USHF.R.S32.HI UR13, URZ, 0x1f, UR25 ;  /* 0x0000001f3f0d0899 */ /* 0x000fe20008011419 */
[----:B------:R-:W2:Y:S01]  /*9eb0*/  LDSM.16.M88.4 R144, [R216] ;  /* 0x00000000d890783b */ /* 0x000ea20000000200 */
[----:B------:R-:W-:Y:S01]  /*9ec0*/  IADD3 R148, P0, R166, UR10, RZ ;  /* 0x0000000aa6947c10 */ /* 0x000fe2000ff1e0ff */
[C---:B------:R-:W-:Y:S01]  /*9ed0*/  HMMA.16816.F32 R24, R168.reuse, R150, R24 ;  /* 0x00000096a818723c */ /* 0x040fe20000001818 */
[----:B------:R-:W-:Y:S02]  /*9ee0*/  @UP0 UIMAD UR13, UR13, UR4, URZ ;  /* 0x000000040d0d02a4 */ /* 0x000fe4000f8e023f */
[----:B------:R-:W-:Y:S01]  /*9ef0*/  @UP0 USHF.L.U32 UR4, UR20, 0x7, URZ ;  /* 0x0000000714040899 */ /* 0x000fe2000800063f */
[----:B------:R-:W-:Y:S01]  /*9f00*/  IADD3.X R149, R167, UR14, RZ, P0, !PT ;  /* 0x0000000ea7957c10 */ /* 0x000fe200087fe4ff */
[----:B------:R-:W-:Y:S01]  /*9f10*/  @UP0 UIMAD UR13, UR25, UR5, UR13 ;  /* 0x00000005190d02a4 */ /* 0x000fe2000f8e020d */
[----:B------:R-:W-:Y:S01]  /*9f20*/  @!PT LDS RZ, [RZ] ;  /* 0x00000000fffff984 */ /* 0x000fe20000000800 */
[----:B------:R-:W-:Y:S01]  /*9f30*/  @!PT LDS RZ, [RZ] ;  /* 0x00000000fffff984 */ /* 0x000fe20000000800 */
[----:B------:R-:W-:Y:S01]  /*9f40*/  @!PT LDS RZ, [RZ] ;  /* 0x00000000fffff984 */ /* 0x000fe20000000800 */
[----:B------:R3:W-:Y:S01]  /*9f50*/  LDGSTS.E.BYPASS.LTC128B.128 [R227+0x100], [R166.64], !P5 ;  /* 0x00100000a6e37fae */ /* 0x0007e2000e901d52 */
[C---:B------:R-:W-:Y:S01]  /*9f60*/  IADD3 R150, P0, R148.reuse, UR10, RZ ;  /* 0x0000000a94967c10 */ /* 0x040fe2000ff1e0ff */
[C---:B-1----:R-:W-:Y:S01]  /*9f70*/  HMMA.16816.F32 R28, R168.reuse, R136, R28 ;  /* 0x00000088a81c723c */ /* 0x042fe2000000181c */
[----:B------:R-:W-:Y:S03]  /*9f80*/  @UP0 UIADD3 UR13, UR21, UR13, URZ ;  /* 0x0000000d150d0290 */ /* 0x000fe6000fffe03f */
[C---:B------:R-:W-:Y:S02]  /*9f90*/  IADD3.X R151, R149.reuse, UR14, RZ, P0, !PT ;  /* 0x0000000e95977c10 */ /* 0x040fe400087fe4ff */
[----:B------:R1:W-:Y:S01]  /*9fa0*/  LDGSTS.E.BYPASS.LTC128B.128 [R227+0x4100], [R164.64], !P4 ;  /* 0x04100000a4e37fae */ /* 0x0003e2000e101d52 */
[----:B------:R-:W-:Y:S01]  /*9fb0*/  IADD3 R176, P2, R148, UR16, RZ ;  /* 0x0000001094b07c10 */ /* 0x000fe2000ff5e0ff */
[----:B------:R-:W-:Y:S01]  /*9fc0*/  @UP0 USHF.L.U64.HI UR13, UR20, 0x7, UR13 ;  /* 0x00000007140d0899 */ /* 0x000fe2000801020d */
[C---:B------:R-:W-:Y:S03]  /*9fd0*/  HMMA.16816.F32 R32, R168.reuse, R138, R32 ;  /* 0x0000008aa820723c */ /* 0x040fe60000001820 */
[----:B------:R-:W-:Y:S02]  /*9fe0*/  IADD3.X R177, R149, UR15, RZ, P2, !PT ;  /* 0x0000000f95b17c10 */ /* 0x000fe400097fe4ff */
[----:B------:R4:W-:Y:S01]  /*9ff0*/  LDGSTS.E.BYPASS.LTC128B.128 [R227+0x1100], [R148.64], !P5 ;  /* 0x0110000094e37fae */ /* 0x0009e2000e901d52 */
[C---:B------:R-:W-:Y:S06]  /*a000*/  IADD3 R178, P1, R150.reuse, UR10, RZ ;  /* 0x0000000a96b27c10 */ /* 0x040fec000ff3e0ff */
[C---:B------:R-:W-:Y:S01]  /*a010*/  IADD3.X R179, R151.reuse, UR14, RZ, P1, !PT ;  /* 0x0000000e97b37c10 */ /* 0x040fe20008ffe4ff */
[----:B------:R4:W-:Y:S01]  /*a020*/  LDGSTS.E.BYPASS.LTC128B.128 [R227+0x5100], [R148.64+0x80], !P4 ;  /* 0x0510008094e37fae */ /* 0x0009e2000e101d52 */
[----:B---3--:R-:W-:Y:S04]  /*a030*/  IADD3 R166, P0, R150, UR16, RZ ;  /* 0x0000001096a67c10 */ /* 0x008fe8000ff1e0ff */
[----:B------:R-:W-:Y:S01]  /*a040*/  IADD3.X R167, R151, UR15, RZ, P0, !PT ;  /* 0x0000000f97a77c10 */ /* 0x000fe200087fe4ff */
[C---:B--2---:R-:W-:Y:S02]  /*a050*/  HMMA.16816.F32 R36, R168.reuse, R144, R36 ;  /* 0x00000090a824723c */ /* 0x044fe40000001824 */
[----:B------:R4:W-:Y:S01]  /*a060*/  LDGSTS.E.BYPASS.LTC128B.128 [R227+0x2100], [R150.64], !P5 ;  /* 0x0210000096e37fae */ /* 0x0009e2000e901d52 */
[----:B------:R-:W-:Y:S05]  /*a070*/  PLOP3.LUT P0, PT, PT, PT, UP0, 0x80, 0x0 ;  /* 0x000000000000781c */ /* 0x000fea0003f0f008 */
[C---:B------:R-:W-:Y:S02]  /*a080*/  HMMA.16816.F32 R40, R168.reuse, R146, R40 ;  /* 0x00000092a828723c */ /* 0x040fe40000001828 */
[----:B------:R2:W-:Y:S06]  /*a090*/  LDGSTS.E.BYPASS.LTC128B.128 [R227+0x6100], [R176.64], !P4 ;  /* 0x06100000b0e37fae */ /* 0x0005ec000e101d52 */
[C---:B------:R-:W-:Y:S02]  /*a0a0*/  HMMA.16816.F32 R44, R168.reuse, R152, R44 ;  /* 0x00000098a82c723c */ /* 0x040fe4000000182c */
[----:B------:R2:W-:Y:S06]  /*a0b0*/  LDGSTS.E.BYPASS.LTC128B.128 [R227+0x3100], [R178.64], !P5 ;  /* 0x03100000b2e37fae */ /* 0x0005ec000e901d52 */
[C---:B------:R-:W-:Y:S02]  /*a0c0*/  HMMA.16816.F32 R48, R168.reuse, R154, R48 ;  /* 0x0000009aa830723c */ /* 0x040fe40000001830 */
[----:B------:R1:W-:Y:S06]  /*a0d0*/  LDGSTS.E.BYPASS.LTC128B.128 [R227+0x7100], [R166.64], !P4 ;  /* 0x07100000a6e37fae */ /* 0x0003ec000e101d52 */
[C---:B------:R-:W-:Y:S02]  /*a0e0*/  HMMA.16816.F32 R52, R168.reuse, R156, R52 ;  /* 0x0000009ca834723c */ /* 0x040fe40000001834 */
[----:B------:R-:W3:Y:S06]  /*a0f0*/  LDSM.16.M88.4 R136, [R223+0x8100] ;  /* 0x00810000df88783b */ /* 0x000eec0000000200 */
[C---:B------:R-:W-:Y:S02]  /*a100*/  HMMA.16816.F32 R56, R168.reuse, R158, R56 ;  /* 0x0000009ea838723c */ /* 0x040fe40000001838 */
[----:B------:R-:W5:Y:S06]  /*a110*/  LDSM.16.M88.4 R144, [R223+0x8900] ;  /* 0x00890000df90783b */ /* 0x000f6c0000000200 */
[C---:B------:R-:W-:Y:S02]  /*a120*/  HMMA.16816.F32 R60, R168.reuse, R160, R60 ;  /* 0x000000a0a83c723c */ /* 0x040fe4000000183c */
[----:B------:R-:W0:Y:S06]  /*a130*/  LDGDEPBAR ;  /* 0x00000000000079af */ /* 0x000e2c0000000000 */
[----:B------:R-:W-:Y:S02]  /*a140*/  HMMA.16816.F32 R64, R168, R162, R64 ;  /* 0x000000a2a840723c */ /* 0x000fe40000001840 */
[----:B----4-:R-:W4:Y:S08]  /*a150*/  LDSM.16.M88.4 R148, [R223+0x9100] ;  /* 0x00910000df94783b */ /* 0x010f300000000200 */
[----:B------:R-:W1:Y:S01]  /*a160*/  LDSM.16.M88.4 R152, [R223+0x9900] ;  /* 0x00990000df98783b */ /* 0x000e620000000200 */
[C---:B---3--:R-:W-:Y:S07]  /*a170*/  HMMA.16816.F32 R4, R172.reuse, R136, R4 ;  /* 0x00000088ac04723c */ /* 0x048fee0000001804 */
[----:B------:R-:W3:Y:S01]  /*a180*/  LDSM.16.M88.4 R156, [R223+0xa100] ;  /* 0x00a10000df9c783b */ /* 0x000ee20000000200 */
[C---:B------:R-:W-:Y:S07]  /*a190*/  HMMA.16816.F32 R8, R172.reuse, R138, R8 ;  /* 0x0000008aac08723c */ /* 0x040fee0000001808 */
[----:B------:R-:W2:Y:S01]  /*a1a0*/  LDSM.16.M88.4 R136, [R223+0xa900] ;  /* 0x00a90000df88783b */ /* 0x000ea20000000200 */
[C---:B-----5:R-:W-:Y:S07]  /*a1b0*/  HMMA.16816.F32 R12, R172.reuse, R144, R12 ;  /* 0x00000090ac0c723c */ /* 0x060fee000000180c */
[----:B------:R-:W-:Y:S01]  /*a1c0*/  LDSM.16.M88.4 R160, [R226+0xd900] ;  /* 0x00d90000e2a0783b */ /* 0x000fe20000000200 */
[C---:B------:R-:W-:Y:S07]  /*a1d0*/  HMMA.16816.F32 R16, R172.reuse, R146, R16 ;  /* 0x00000092ac10723c */ /* 0x040fee0000001810 */
[----:B------:R-:W5:Y:S01]  /*a1e0*/  LDSM.16.M88.4 R144, [R223+0xb100] ;  /* 0x00b10000df90783b */ /* 0x000f620000000200 */
[C---:B----4-:R-:W-:Y:S07]  /*a1f0*/  HMMA.16816.F32 R20, R172.reuse, R148, R20 ;  /* 0x00000094ac14723c */ /* 0x050fee0000001814 */
[----:B-1----:R-:W-:Y:S01]  /*a200*/  LDSM.16.M88.4 R164, [R206] ;  /* 0x00000000cea4783b */ /* 0x002fe20000000200 */
[C---:B------:R-:W-:Y:S07]  /*a210*/  HMMA.16816.F32 R24, R172.reuse, R150, R24 ;  /* 0x00000096ac18723c */ /* 0x040fee0000001818 */
[----:B------:R-:W1:Y:S01]  /*a220*/  LDSM.16.M88.4 R148, [R223+0xb900] ;  /* 0x00b90000df94783b */ /* 0x000e620000000200 */
[C---:B------:R-:W-:Y:S07]  /*a230*/  HMMA.16816.F32 R28, R172.reuse, R152, R28 ;  /* 0x00000098ac1c723c */ /* 0x040fee000000181c */
[----:B--2---:R-:W-:Y:S01]  /*a240*/  LDSM.16.M88.4 R176, [R223+0xe900] ;  /* 0x00e90000dfb0783b */ /* 0x004fe20000000200 */
[C---:B------:R-:W-:Y:S07]  /*a250*/  HMMA.16816.F32 R32, R172.reuse, R154, R32 ;  /* 0x0000009aac20723c */ /* 0x040fee0000001820 */
[----:B------:R-:W2:Y:S01]  /*a260*/  LDSM.16.M88.4 R152, [R212] ;  /* 0x00000000d498783b */ /* 0x000ea20000000200 */
[C---:B---3--:R-:W-:Y:S07]  /*a270*/  HMMA.16816.F32 R36, R172.reuse, R156, R36 ;  /* 0x0000009cac24723c */ /* 0x048fee0000001824 */
[----:B------:R-:W-:Y:S01]  /*a280*/  LDSM.16.M88.4 R180, [R223+0xf100] ;  /* 0x00f10000dfb4783b */ /* 0x000fe20000000200 */
[C---:B------:R-:W-:Y:S07]  /*a290*/  HMMA.16816.F32 R40, R172.reuse, R158, R40 ;  /* 0x0000009eac28723c */ /* 0x040fee0000001828 */
[----:B------:R-:W3:Y:S01]  /*a2a0*/  LDSM.16.M88.4 R156, [R212+0x800] ;  /* 0x00080000d49c783b */ /* 0x000ee20000000200 */
[C---:B------:R-:W-:Y:S08]  /*a2b0*/  HMMA.16816.F32 R44, R172.reuse, R136, R44 ;  /* 0x00000088ac2c723c */ /* 0x040ff0000000182c */
[C---:B------:R-:W-:Y:S01]  /*a2c0*/  HMMA.16816.F32 R48, R172.reuse, R138, R48 ;  /* 0x0000008aac30723c */ /* 0x040fe20000001830 */
[----:B------:R-:W4:Y:S07]  /*a2d0*/  LDSM.16.M88.4 R136, [R212+0x1000] ;  /* 0x00100000d488783b */ /* 0x000f2e0000000200 */
[C---:B-----5:R-:W-:Y:S08]  /*a2e0*/  HMMA.16816.F32 R52, R172.reuse, R144, R52 ;  /* 0x00000090ac34723c */ /* 0x060ff00000001834 */
[C---:B------:R-:W-:Y:S01]  /*a2f0*/  HMMA.16816.F32 R56, R172.reuse, R146, R56 ;  /* 0x00000092ac38723c */ /* 0x040fe20000001838 */
[----:B------:R-:W5:Y:S07]  /*a300*/  LDSM.16.M88.4 R144, [R212+0x1800] ;  /* 0x00180000d490783b */ /* 0x000f6e0000000200 */
        /* <DEDUP_REMOVED lines=38> */
[----:B------:R-:W-:Y:S07]  /*a570*/  LDSM.16.M88.4 R160, [R209] ;  /* 0x00000000d1a0783b */ /* 0x000fee0000000200 */
[C---:B---3--:R-:W-:Y:S08]  /*a580*/  HMMA.16816.F32 R36, R188.reuse, R156, R36 ;  /* 0x0000009cbc24723c */ /* 0x048ff00000001824 */
[C---:B------:R-:W-:Y:S01]  /*a590*/  HMMA.16816.F32 R40, R188.reuse, R158, R40 ;  /* 0x0000009ebc28723c */ /* 0x040fe20000001828 */
[----:B------:R-:W3:Y:S07]  /*a5a0*/  LDSM.16.M88.4 R156, [R210] ;  /* 0x00000000d29c783b */ /* 0x000eee0000000200 */
[C---:B----4-:R-:W-:Y:S08]  /*a5b0*/  HMMA.16816.F32 R44, R188.reuse, R136, R44 ;  /* 0x00000088bc2c723c */ /* 0x050ff0000000182c */
[C---:B------:R-:W-:Y:S01]  /*a5c0*/  HMMA.16816.F32 R48, R188.reuse, R138, R48 ;  /* 0x0000008abc30723c */ /* 0x040fe20000001830 */
[----:B------:R-:W4:Y:S07]  /*a5d0*/  LDSM.16.M88.4 R136, [R208] ;  /* 0x00000000d088783b */ /* 0x000f2e0000000200 */
[C---:B-----5:R-:W-:Y:S08]  /*a5e0*/  HMMA.16816.F32 R52, R188.reuse, R144, R52 ;  /* 0x00000090bc34723c */ /* 0x060ff00000001834 */
[C---:B------:R-:W-:Y:S01]  /*a5f0*/  HMMA.16816.F32 R56, R188.reuse, R146, R56 ;  /* 0x00000092bc38723c */ /* 0x040fe20000001838 */
[----:B------:R-:W5:Y:S07]  /*a600*/  LDSM.16.M88.4 R144, [R207] ;  /* 0x00000000cf90783b */ /* 0x000f6e0000000200 */
[C---:B-1----:R-:W-:Y:S08]  /*a610*/  HMMA.16816.F32 R60, R188.reuse, R148, R60 ;  /* 0x00000094bc3c723c */ /* 0x042ff0000000183c */
[----:B------:R-:W-:Y:S01]  /*a620*/  HMMA.16816.F32 R64, R188, R150, R64 ;  /* 0x00000096bc40723c */ /* 0x000fe20000001840 */
[----:B------:R-:W1:Y:S07]  /*a630*/  LDSM.16.M88.4 R148, [R205] ;  /* 0x00000000cd94783b */ /* 0x000e6e0000000200 */
[C---:B--2---:R-:W-:Y:S08]  /*a640*/  HMMA.16816.F32 R4, R192.reuse, R152, R4 ;  /* 0x00000098c004723c */ /* 0x044ff00000001804 */
[C---:B------:R-:W-:Y:S01]  /*a650*/  HMMA.16816.F32 R8, R192.reuse, R154, R8 ;  /* 0x0000009ac008723c */ /* 0x040fe20000001808 */
[----:B------:R-:W-:Y:S07]  /*a660*/  LDSM.16.M88.4 R152, [R223+0xc900] ;  /* 0x00c90000df98783b */ /* 0x000fee0000000200 */
[C---:B---3--:R-:W-:Y:S08]  /*a670*/  HMMA.16816.F32 R12, R192.reuse, R156, R12 ;  /* 0x0000009cc00c723c */ /* 0x048ff0000000180c */
[C---:B------:R-:W-:Y:S01]  /*a680*/  HMMA.16816.F32 R16, R192.reuse, R158, R16 ;  /* 0x0000009ec010723c */ /* 0x040fe20000001810 */
[----:B------:R-:W-:Y:S07]  /*a690*/  LDSM.16.M88.4 R156, [R223+0xd100] ;  /* 0x00d10000df9c783b */ /* 0x000fee0000000200 */
[C---:B------:R-:W-:Y:S08]  /*a6a0*/  HMMA.16816.F32 R20, R192.reuse, R160, R20 ;  /* 0x000000a0c014723c */ /* 0x040ff00000001814 */
[C---:B------:R-:W-:Y:S01]  /*a6b0*/  HMMA.16816.F32 R24, R192.reuse, R162, R24 ;  /* 0x000000a2c018723c */ /* 0x040fe20000001818 */
[----:B------:R-:W-:Y:S07]  /*a6c0*/  LDSM.16.M88.4 R160, [R223+0xd900] ;  /* 0x00d90000dfa0783b */ /* 0x000fee0000000200 */
[C---:B----4-:R-:W-:Y:S08]  /*a6d0*/  HMMA.16816.F32 R28, R192.reuse, R136, R28 ;  /* 0x00000088c01c723c */ /* 0x050ff0000000181c */
[C---:B------:R-:W-:Y:S01]  /*a6e0*/  HMMA.16816.F32 R32, R192.reuse, R138, R32 ;  /* 0x0000008ac020723c */ /* 0x040fe20000001820 */
[----:B------:R-:W2:Y:S07]  /*a6f0*/  LDSM.16.M88.4 R136, [R204] ;  /* 0x00000000cc88783b */ /* 0x000eae0000000200 */
[C---:B-----5:R-:W-:Y:S08]  /*a700*/  HMMA.16816.F32 R36, R192.reuse, R144, R36 ;  /* 0x00000090c024723c */ /* 0x060ff00000001824 */
[C---:B------:R-:W-:Y:S01]  /*a710*/  HMMA.16816.F32 R40, R192.reuse, R146, R40 ;  /* 0x00000092c028723c */ /* 0x040fe20000001828 */
[----:B------:R-:W3:Y:S07]  /*a720*/  LDSM.16.M88.4 R144, [R223+0xc100] ;  /* 0x00c10000df90783b */ /* 0x000eee0000000200 */
[C---:B------:R-:W-:Y:S08]  /*a730*/  HMMA.16816.F32 R44, R192.reuse, R164, R44 ;  /* 0x000000a4c02c723c */ /* 0x040ff0000000182c */
[C---:B------:R-:W-:Y:S01]  /*a740*/  HMMA.16816.F32 R48, R192.reuse, R166, R48 ;  /* 0x000000a6c030723c */ /* 0x040fe20000001830 */
[----:B------:R-:W4:Y:S07]  /*a750*/  LDSM.16.M88.4 R164, [R223+0xe100] ;  /* 0x00e10000dfa4783b */ /* 0x000f2e0000000200 */
[C---:B-1----:R-:W-:Y:S08]  /*a760*/  HMMA.16816.F32 R52, R192.reuse, R148, R52 ;  /* 0x00000094c034723c */ /* 0x042ff00000001834 */
        /* <DEDUP_REMOVED lines=29> */
[----:B------:R-:W3:Y:S03]  /*a940*/  LDSM.16.M88.4 R144, [R212+0x6800] ;  /* 0x00680000d490783b */ /* 0x000ee60000000200 */
[----:B------:R-:W-:Y:S04]  /*a950*/  FMNMX.FTZ R0, R4, R3, !PT ;  /* 0x0000000304007209 */ /* 0x000fe80007810000 */
[C---:B-----5:R-:W-:Y:S04]  /*a960*/  HMMA.16816.F32 R20, R200.reuse, R152, R20 ;  /* 0x00000098c814723c */ /* 0x060fe80000001814 */
        /* <DEDUP_REMOVED lines=24> */
[----:B------:R-:W-:Y:S04]  /*aaf0*/  FMNMX.FTZ R135, R21, R2, !PT ;  /* 0x0000000215877209 */ /* 0x000fe80007810000 */
[----:B------:R-:W-:Y:S02]  /*ab00*/  FMNMX.FTZ R2, R24, R135, !PT ;  /* 0x0000008718027209 */ /* 0x000fe40007810000 */
[----:B------:R-:W-:Y:S02]  /*ab10*/  FMNMX.FTZ R0, R22, R137, !PT ;  /* 0x0000008916007209 */ /* 0x000fe40007810000 */
[----:B------:R-:W-:Y:S01]  /*ab20*/  FMNMX.FTZ R135, R25, R2, !PT ;  /* 0x0000000219877209 */ /* 0x000fe20007810000 */
[----:B------:R-:W2:Y:S01]  /*ab30*/  LDSM.16.M88.4 R136, [R212+0x7800] ;  /* 0x00780000d488783b */ /* 0x000ea20000000200 */
[----:B------:R-:W-:Y:S01]  /*ab40*/  FMNMX.FTZ R153, R23, R0, !PT ;  /* 0x0000000017997209 */ /* 0x000fe20007810000 */
[----:B------:R-:W-:Y:S04]  /*ab50*/  DEPBAR.LE SB0, 0x0 ;  /* 0x000080000000791a */ /* 0x000fe80000000000 */
        /* <DEDUP_REMOVED lines=14> */
[----:B------:R-:W-:Y:S01]  /*ac40*/  FMNMX.FTZ R145, R35, R2, !PT ;  /* 0x0000000223917209 */ /* 0x000fe20007810000 */
[C---:B--2---:R-:W-:Y:S03]  /*ac50*/  HMMA.16816.F32 R60, R200.reuse, R136, R60 ;  /* 0x00000088c83c723c */ /* 0x044fe6000000183c */
        /* <DEDUP_REMOVED lines=31> */
[----:B------:R-:W-:Y:S02]  /*ae50*/  FMNMX.FTZ R0, R66, R139, !PT ;  /* 0x0000008b42007209 */ /* 0x000fe40007810000 */
[----:B------:R-:W-:Y:S02]  /*ae60*/  @P0 LEA R144, P3, R136, c[0x0][0x1c8], 0x1 ;  /* 0x0000720088900a11 */ /* 0x000fe400078608ff */
[----:B------:R-:W-:Y:S05]  /*ae70*/  FMNMX.FTZ R137, R67, R0, !PT ;  /* 0x0000000043897209 */ /* 0x000fea0007810000 */
[----:B------:R-:W2:Y:S01]  /*ae80*/  SHFL.BFLY PT, R0, R137, 0x2, 0x1f ;  /* 0x0c401f0089007f89 */ /* 0x000ea200000e0000 */
[----:B-1----:R-:W-:Y:S07]  /*ae90*/  FMNMX.FTZ R145, R147, R2, !PT ;  /* 0x0000000293917209 */ /* 0x002fee0007810000 */
[----:B------:R-:W1:Y:S01]  /*aea0*/  SHFL.BFLY PT, R132, R145, 0x1, 0x1f ;  /* 0x0c201f0091847f89 */ /* 0x000e6200000e0000 */
[----:B--2---:R-:W-:Y:S07]  /*aeb0*/  FMNMX.FTZ R135, R137, R0, !PT ;  /* 0x0000000089877209 */ /* 0x004fee0007810000 */
[----:B------:R-:W2:Y:S01]  /*aec0*/  SHFL.BFLY PT, R2, R135, 0x1, 0x1f ;  /* 0x0c201f0087027f89 */ /* 0x000ea200000e0000 */
[----:B-1----:R-:W-:Y:S05]  /*aed0*/  FMNMX.FTZ R0, R145, R132, !PT ;  /* 0x0000008491007209 */ /* 0x002fea0007810000 */
[C---:B------:R-:W-:Y:S02]  /*aee0*/  FADD.FTZ R132, -R0.reuse, R3 ;  /* 0x0000000300847221 */ /* 0x040fe40000010100 */
[----:B------:R-:W-:Y:S02]  /*aef0*/  FMUL.FTZ R163, R0, c[0x0][0x2d0] ;  /* 0x0000b40000a37a20 */ /* 0x000fe40000410000 */
[----:B------:R-:W-:Y:S01]  /*af00*/  FMUL.FTZ R3, R132, c[0x0][0x2d0] ;  /* 0x0000b40084037a20 */ /* 0x000fe20000410000 */
[----:B--2---:R-:W-:Y:S01]  /*af10*/  FMNMX.FTZ R132, R135, R2, !PT ;  /* 0x0000000287847209 */ /* 0x004fe20007810000 */
[--C-:B------:R-:W-:Y:S01]  /*af20*/  FFMA.FTZ R152, R5, c[0x0][0x2d0], -R163.reuse ;  /* 0x0000b40005987a23 */ /* 0x100fe200000108a3 */
[----:B------:R-:W-:Y:S01]  /*af30*/  @P0 IADD3.X R5, R233, UR13, RZ, P1, !PT ;  /* 0x0000000de9050c10 */ /* 0x000fe20008ffe4ff */
[----:B------:R-:W-:Y:S02]  /*af40*/  FFMA.FTZ R135, R8, c[0x0][0x2d0], -R163 ;  /* 0x0000b40008877a23 */ /* 0x000fe400000108a3 */
[----:B------:R-:W-:Y:S01]  /*af50*/  FADD.FTZ R133, -R132, R133 ;  /* 0x0000008584857221 */ /* 0x000fe20000010100 */
[----:B------:R-:W-:Y:S01]  /*af60*/  @P0 LEA.HI.X R145, R136, c[0x0][0x1cc], R5, 0x1, P3 ;  /* 0x0000730088910a11 */ /* 0x000fe200018f0c05 */
[----:B------:R-:W-:Y:S01]  /*af70*/  FMUL.FTZ R159, R132, c[0x0][0x2d0] ;  /* 0x0000b400849f7a20 */ /* 0x000fe20000410000 */
[----:B------:R-:W1:Y:S01]  /*af80*/  MUFU.EX2 R3, R3 ;  /* 0x0000000300037308 */ /* 0x000e620000000800 */
[----:B------:R-:W-:Y:S02]  /*af90*/  FMUL.FTZ R2, R133, c[0x0][0x2d0] ;  /* 0x0000b40085027a20 */ /* 0x000fe40000410000 */
[--C-:B------:R-:W-:Y:S01]  /*afa0*/  FFMA.FTZ R133, R4, c[0x0][0x2d0], -R163.reuse ;  /* 0x0000b40004857a23 */ /* 0x100fe200000108a3 */
[----:B------:R-:W-:Y:S01]  /*afb0*/  @P0 IADD3 R4, P2, R237, UR4, RZ ;  /* 0x00000004ed040c10 */ /* 0x000fe2000ff5e0ff */
[----:B------:R2:W-:Y:S01]  /*afc0*/  @P0 LDGSTS.E.BYPASS.LTC128B.128 [R227+0x8100], [R144.64], !P5 ;  /* 0x0810000090e30fae */ /* 0x0005e2000e901d52 */
[----:B------:R-:W-:Y:S02]  /*afd0*/  FFMA.FTZ R154, R9, c[0x0][0x2d0], -R163 ;  /* 0x0000b400099a7a23 */ /* 0x000fe400000108a3 */
[----:B------:R-:W-:Y:S01]  /*afe0*/  @P0 IADD3.X R137, R134, UR13, RZ, P2, !PT ;  /* 0x0000000d86890c10 */ /* 0x000fe200097fe4ff */
[--C-:B------:R-:W-:Y:S01]  /*aff0*/  FFMA.FTZ R153, R6, c[0x0][0x2d0], -R159.reuse ;  /* 0x0000b40006997a23 */ /* 0x100fe2000001089f */
[----:B------:R-:W-:Y:S01]  /*b000*/  @P0 LEA R138, P1, R4, c[0x0][0x1c8], 0x1 ;  /* 0x00007200048a0a11 */ /* 0x000fe200078208ff */
[--C-:B------:R-:W-:Y:S01]  /*b010*/  FFMA.FTZ R156, R7, c[0x0][0x2d0], -R159.reuse ;  /* 0x0000b400079c7a23 */ /* 0x100fe2000001089f */
[----:B------:R-:W3:Y:S01]  /*b020*/  MUFU.EX2 R2, R2 ;  /* 0x0000000200027308 */ /* 0x000ee20000000800 */
[----:B------:R-:W-:Y:S01]  /*b030*/  FFMA.FTZ R155, R10, c[0x0][0x2d0], -R159 ;  /* 0x0000b4000a9b7a23 */ /* 0x000fe2000001089f */
[----:B------:R-:W-:Y:S01]  /*b040*/  @P0 LEA.HI.X R139, R4, c[0x0][0x1cc], R137, 0x1, P1 ;  /* 0x00007300048b0a11 */ /* 0x000fe200008f0c89 */
[--C-:B------:R-:W-:Y:S01]  /*b050*/  FFMA.FTZ R158, R11, c[0x0][0x2d0], -R159.reuse ;  /* 0x0000b4000b9e7a23 */ /* 0x100fe2000001089f */
[----:B------:R-:W-:Y:S01]  /*b060*/  @P0 IADD3 R4, P1, R144, UR7, RZ ;  /* 0x0000000790040c10 */ /* 0x000fe2000ff3e0ff */
[--C-:B------:R-:W-:Y:S02]  /*b070*/  FFMA.FTZ R178, R26, c[0x0][0x2d0], -R159.reuse ;  /* 0x0000b4001ab27a23 */ /* 0x100fe4000001089f */
[----:B------:R4:W-:Y:S01]  /*b080*/  @P0 LDGSTS.E.BYPASS.LTC128B.128 [R227+0xc100], [R138.64], !P4 ;  /* 0x0c1000008ae30fae */ /* 0x0009e2000e101d52 */
[----:B------:R-:W-:Y:S01]  /*b090*/  @P0 IADD3.X R5, R145, UR6, RZ, P1, !PT ;  /* 0x0000000691050c10 */ /* 0x000fe20008ffe4ff */
[----:B------:R-:W-:Y:S01]  /*b0a0*/  FFMA.FTZ R179, R27, c[0x0][0x2d0], -R159 ;  /* 0x0000b4001bb37a23 */ /* 0x000fe2000001089f */
[C---:B------:R-:W-:Y:S01]  /*b0b0*/  @P0 IADD3 R8, P1, R4.reuse, UR7, RZ ;  /* 0x0000000704080c10 */ /* 0x040fe2000ff3e0ff */
[----:B------:R-:W-:Y:S01]  /*b0c0*/  MUFU.EX2 R133, R133 ;  /* 0x0000008500857308 */ /* 0x000fe20000000800 */
[----:B------:R-:W-:Y:S01]  /*b0d0*/  @P0 IADD3 R6, P3, R4, UR12, RZ ;  /* 0x0000000c04060c10 */ /* 0x000fe2000ff7e0ff */
[----:B-1----:R-:W-:Y:S01]  /*b0e0*/  FMUL.FTZ R68, R3, R68 ;  /* 0x0000004403447220 */ /* 0x002fe20000410000 */
[C---:B------:R-:W-:Y:S01]  /*b0f0*/  @P0 IADD3.X R9, R5.reuse, UR6, RZ, P1, !PT ;  /* 0x0000000605090c10 */ /* 0x040fe20008ffe4ff */
[----:B------:R1:W-:Y:S01]  /*b100*/  @P0 LDGSTS.E.BYPASS.LTC128B.128 [R227+0x9100], [R4.64], !P5 ;  /* 0x0910000004e30fae */ /* 0x0003e2000e901d52 */
[----:B------:R-:W-:Y:S01]  /*b110*/  @P0 IADD3.X R7, R5, UR9, RZ, P3, !PT ;  /* 0x0000000905070c10 */ /* 0x000fe20009ffe4ff */
[C---:B------:R-:W-:Y:S01]  /*b120*/  FMUL.FTZ R69, R3.reuse, R69 ;  /* 0x0000004503457220 */ /* 0x040fe20000410000 */
[C---:B------:R-:W-:Y:S01]  /*b130*/  @P0 IADD3 R150, P2, R8.reuse, UR7, RZ ;  /* 0x0000000708960c10 */ /* 0x040fe2000ff5e0ff */
[----:B------:R-:W-:Y:S01]  /*b140*/  FMUL.FTZ R72, R3, R72 ;  /* 0x0000004803487220 */ /* 0x000fe20000410000 */
[----:B------:R-:W-:Y:S01]  /*b150*/  @P0 IADD3 R148, P1, R8, UR12, RZ ;  /* 0x0000000c08940c10 */ /* 0x000fe2000ff3e0ff */
[----:B------:R-:W5:Y:S01]  /*b160*/  MUFU.EX2 R152, R152 ;  /* 0x0000009800987308 */ /* 0x000f620000000800 */
[C---:B------:R-:W-:Y:S01]  /*b170*/  @P0 IADD3.X R151, R9.reuse, UR6, RZ, P2, !PT ;  /* 0x0000000609970c10 */ /* 0x040fe200097fe4ff */
[----:B------:R1:W-:Y:S01]  /*b180*/  @P0 LDGSTS.E.BYPASS.LTC128B.128 [R227+0xd100], [R4.64+0x80], !P4 ;  /* 0x0d10008004e30fae */ /* 0x0003e2000e101d52 */
[----:B------:R-:W-:Y:S01]  /*b190*/  @P0 IADD3.X R149, R9, UR9, RZ, P1, !PT ;  /* 0x0000000909950c10 */ /* 0x000fe20008ffe4ff */
[C---:B---3--:R-:W-:Y:S02]  /*b1a0*/  FMUL.FTZ R10, R2.reuse, R126 ;  /* 0x0000007e020a7220 */ /* 0x048fe40000410000 */
[C---:B------:R-:W-:Y:S02]  /*b1b0*/  FMUL.FTZ R11, R2.reuse, R127 ;  /* 0x0000007f020b7220 */ /* 0x040fe40000410000 */
[C---:B------:R-:W-:Y:S02]  /*b1c0*/  FMUL.FTZ R70, R2.reuse, R70 ;  /* 0x0000004602467220 */ /* 0x040fe40000410000 */
[----:B------:R3:W-:Y:S01]  /*b1d0*/  @P0 LDGSTS.E.BYPASS.LTC128B.128 [R227+0xa100], [R8.64], !P5 ;  /* 0x0a10000008e30fae */ /* 0x0007e2000e901d52 */
[----:B------:R-:W-:Y:S01]  /*b1e0*/  MUFU.EX2 R135, R135 ;  /* 0x0000008700877308 */ /* 0x000fe20000000800 */
[C---:B------:R-:W-:Y:S02]  /*b1f0*/  FMUL.FTZ R71, R2.reuse, R71 ;  /* 0x0000004702477220 */ /* 0x040fe40000410000 */
[C---:B------:R-:W-:Y:S02]  /*b200*/  FMUL.FTZ R73, R3.reuse, R73 ;  /* 0x0000004903497220 */ /* 0x040fe40000410000 */
[C---:B------:R-:W-:Y:S02]  /*b210*/  FMUL.FTZ R74, R2.reuse, R74 ;  /* 0x0000004a024a7220 */ /* 0x040fe40000410000 */
[----:B------:R2:W-:Y:S01]  /*b220*/  @P0 LDGSTS.E.BYPASS.LTC128B.128 [R227+0xe100], [R6.64], !P4 ;  /* 0x0e10000006e30fae */ /* 0x0005e2000e101d52 */
[C---:B------:R-:W-:Y:S02]  /*b230*/  FMUL.FTZ R75, R2.reuse, R75 ;  /* 0x0000004b024b7220 */ /* 0x040fe40000410000 */
[----:B------:R-:W2:Y:S01]  /*b240*/  MUFU.EX2 R154, R154 ;  /* 0x0000009a009a7308 */ /* 0x000ea20000000800 */
[C---:B------:R-:W-:Y:S02]  /*b250*/  FMUL.FTZ R76, R3.reuse, R76 ;  /* 0x0000004c034c7220 */ /* 0x040fe40000410000 */
[C---:B------:R-:W-:Y:S02]  /*b260*/  FMUL.FTZ R77, R3.reuse, R77 ;  /* 0x0000004d034d7220 */ /* 0x040fe40000410000 */
[----:B------:R2:W-:Y:S01]  /*b270*/  @P0 LDGSTS.E.BYPASS.LTC128B.128 [R227+0xb100], [R150.64], !P5 ;  /* 0x0b10000096e30fae */ /* 0x0005e2000e901d52 */
[----:B------:R-:W-:Y:S02]  /*b280*/  FMUL.FTZ R78, R2, R78 ;  /* 0x0000004e024e7220 */ /* 0x000fe40000410000 */
[C---:B-1----:R-:W-:Y:S01]  /*b290*/  FMUL.FTZ R4, R3.reuse, R128 ;  /* 0x0000008003047220 */ /* 0x042fe20000410000 */
[----:B-----5:R-:W-:Y:S01]  /*b2a0*/  F2FP.PACK_AB R128, R152, R133 ;  /* 0x000000859880723e */ /* 0x020fe200000000ff */
[----:B------:R-:W-:Y:S01]  /*b2b0*/  MUFU.EX2 R153, R153 ;  /* 0x0000009900997308 */ /* 0x000fe20000000800 */
[C---:B------:R-:W-:Y:S02]  /*b2c0*/  FMUL.FTZ R5, R3.reuse, R129 ;  /* 0x0000008103057220 */ /* 0x040fe40000410000 */
[----:B------:R1:W-:Y:S01]  /*b2d0*/  @P0 LDGSTS.E.BYPASS.LTC128B.128 [R227+0xf100], [R148.64], !P4 ;  /* 0x0f10000094e30fae */ /* 0x0003e2000e101d52 */
[C---:B------:R-:W-:Y:S02]  /*b2e0*/  FMUL.FTZ R79, R2.reuse, R79 ;  /* 0x0000004f024f7220 */ /* 0x040fe40000410000 */
[C---:B---3--:R-:W-:Y:S02]  /*b2f0*/  FMUL.FTZ R8, R3.reuse, R124 ;  /* 0x0000007c03087220 */ /* 0x048fe40000410000 */
[C---:B------:R-:W-:Y:S02]  /*b300*/  FMUL.FTZ R9, R3.reuse, R125 ;  /* 0x0000007d03097220 */ /* 0x040fe40000410000 */
[----:B------:R-:W3:Y:S01]  /*b310*/  MUFU.EX2 R156, R156 ;  /* 0x0000009c009c7308 */ /* 0x000ee20000000800 */
[----:B----4-:R-:W4:Y:S01]  /*b320*/  LDSM.16.MT88.4 R136, [R224+0x100] ;  /* 0x00010000e088783b */ /* 0x010f220000004200 */
[C---:B------:R-:W-:Y:S02]  /*b330*/  FMUL.FTZ R80, R3.reuse, R80 ;  /* 0x0000005003507220 */ /* 0x040fe40000410000 */
[----:B--2---:R-:W-:Y:S01]  /*b340*/  FMUL.FTZ R6, R2, R130 ;  /* 0x0000008202067220 */ /* 0x004fe20000410000 */
[----:B------:R-:W-:Y:S01]  /*b350*/  F2FP.PACK_AB R130, R154, R135 ;  /* 0x000000879a82723e */ /* 0x000fe200000000ff */
[C---:B------:R-:W-:Y:S02]  /*b360*/  FMUL.FTZ R7, R2.reuse, R131 ;  /* 0x0000008302077220 */ /* 0x040fe40000410000 */
[C---:B------:R-:W-:Y:S01]  /*b370*/  FMUL.FTZ R81, R3.reuse, R81 ;  /* 0x0000005103517220 */ /* 0x040fe20000410000 */
[----:B------:R-:W2:Y:S01]  /*b380*/  LDSM.16.MT88.4 R144, [R222+0x100] ;  /* 0x00010000de90783b */ /* 0x000ea20000004200 */
[----:B------:R-:W-:Y:S01]  /*b390*/  MUFU.EX2 R155, R155 ;  /* 0x0000009b009b7308 */ /* 0x000fe20000000800 */
[C---:B------:R-:W-:Y:S02]  /*b3a0*/  FMUL.FTZ R82, R2.reuse, R82 ;  /* 0x0000005202527220 */ /* 0x040fe40000410000 */
[C---:B------:R-:W-:Y:S02]  /*b3b0*/  FMUL.FTZ R83, R2.reuse, R83 ;  /* 0x0000005302537220 */ /* 0x040fe40000410000 */
[C---:B------:R-:W-:Y:S02]  /*b3c0*/  FMUL.FTZ R84, R3.reuse, R84 ;  /* 0x0000005403547220 */ /* 0x040fe40000410000 */
[----:B------:R-:W-:Y:S01]  /*b3d0*/  LDSM.16.MT88.4 R124, [R220+0x100] ;  /* 0x00010000dc7c783b */ /* 0x000fe20000004200 */
[----:B------:R-:W-:Y:S02]  /*b3e0*/  FMUL.FTZ R85, R3, R85 ;  /* 0x0000005503557220 */ /* 0x000fe40000410000 */
[----:B------:R-:W5:Y:S01]  /*b3f0*/  MUFU.EX2 R158, R158 ;  /* 0x0000009e009e7308 */ /* 0x000f620000000800 */
[C---:B------:R-:W-:Y:S02]  /*b400*/  FMUL.FTZ R86, R2.reuse, R86 ;  /* 0x0000005602567220 */ /* 0x040fe40000410000 */
[----:B------:R-:W-:Y:S01]  /*b410*/  FMUL.FTZ R87, R2, R87 ;  /* 0x0000005702577220 */ /* 0x000fe20000410000 */
[----:B---3--:R-:W-:Y:S01]  /*b420*/  F2FP.PACK_AB R129, R156, R153 ;  /* 0x000000999c81723e */ /* 0x008fe200000000ff */
[----:B-1----:R-:W1:Y:S01]  /*b430*/  LDSM.16.MT88.4 R148, [R221+0x100] ;  /* 0x00010000dd94783b */ /* 0x002e620000004200 */
[--C-:B------:R-:W-:Y:S02]  /*b440*/  FFMA.FTZ R180, R28, c[0x0][0x2d0], -R163.reuse ;  /* 0x0000b4001cb47a23 */ /* 0x100fe400000108a3 */
[--C-:B------:R-:W-:Y:S02]  /*b450*/  FFMA.FTZ R183, R29, c[0x0][0x2d0], -R163.reuse ;  /* 0x0000b4001db77a23 */ /* 0x100fe400000108a3 */
[--C-:B------:R-:W-:Y:S01]  /*b460*/  FFMA.FTZ R181, R32, c[0x0][0x2d0], -R163.reuse ;  /* 0x0000b40020b57a23 */ /* 0x100fe200000108a3 */
[----:B------:R-:W-:Y:S01]  /*b470*/  MUFU.EX2 R178, R178 ;  /* 0x000000b200b27308 */ /* 0x000fe20000000800 */
[----:B------:R-:W-:Y:S01]  /*b480*/  FFMA.FTZ R182, R33, c[0x0][0x2d0], -R163 ;  /* 0x0000b40021b67a23 */ /* 0x000fe200000108a3 */
[----:B------:R-:W0:Y:S01]  /*b490*/  LDGDEPBAR ;  /* 0x00000000000079af */ /* 0x000e220000000000 */
[--C-:B------:R-:W-:Y:S02]  /*b4a0*/  FFMA.FTZ R240, R30, c[0x0][0x2d0], -R159.reuse ;  /* 0x0000b4001ef07a23 */ /* 0x100fe4000001089f */
[--C-:B------:R-:W-:Y:S02]  /*b4b0*/  FFMA.FTZ R241, R31, c[0x0][0x2d0], -R159.reuse ;  /* 0x0000b4001ff17a23 */ /* 0x100fe4000001089f */
[--C-:B------:R-:W-:Y:S02]  /*b4c0*/  FFMA.FTZ R242, R34, c[0x0][0x2d0], -R159.reuse ;  /* 0x0000b40022f27a23 */ /* 0x100fe4000001089f */
[--C-:B------:R-:W-:Y:S01]  /*b4d0*/  FFMA.FTZ R243, R35, c[0x0][0x2d0], -R159.reuse ;  /* 0x0000b40023f37a23 */ /* 0x100fe2000001089f */
[----:B------:R-:W-:Y:S01]  /*b4e0*/  LDSM.16.MT88.4 R28, [R222+0x1900] ;  /* 0x00190000de1c783b */ /* 0x000fe20000004200 */
[--C-:B------:R-:W-:Y:S01]  /*b4f0*/  FFMA.FTZ R244, R46, c[0x0][0x2d0], -R159.reuse ;  /* 0x0000b4002ef47a23 */ /* 0x100fe2000001089f */
[----:B------:R-:W-:Y:S01]  /*b500*/  MUFU.EX2 R179, R179 ;  /* 0x000000b300b37308 */ /* 0x000fe20000000800 */
[----:B-----5:R-:W-:Y:S01]  /*b510*/  F2FP.PACK_AB R131, R158, R155 ;  /* 0x0000009b9e83723e */ /* 0x020fe200000000ff */
[--C-:B------:R-:W-:Y:S02]  /*b520*/  FFMA.FTZ R245, R47, c[0x0][0x2d0], -R159.reuse ;  /* 0x0000b4002ff57a23 */ /* 0x100fe4000001089f */
[--C-:B------:R-:W-:Y:S02]  /*b530*/  FFMA.FTZ R246, R50, c[0x0][0x2d0], -R159.reuse ;  /* 0x0000b40032f67a23 */ /* 0x100fe4000001089f */
[----:B------:R-:W-:Y:S01]  /*b540*/  LDSM.16.MT88.4 R32, [R221+0x1900] ;  /* 0x00190000dd20783b */ /* 0x000fe20000004200 */
[----:B------:R-:W-:Y:S01]  /*b550*/  FFMA.FTZ R247, R51, c[0x0][0x2d0], -R159 ;  /* 0x0000b40033f77a23 */ /* 0x000fe2000001089f */
[C---:B----4-:R-:W-:Y:S02]  /*b560*/  HMMA.16816.F32 R4, R128.reuse, R136, R4 ;  /* 0x000000888004723c */ /* 0x050fe40000001804 */
[----:B------:R-:W-:Y:S03]  /*b570*/  MUFU.EX2 R180, R180 ;  /* 0x000000b400b47308 */ /* 0x000fe60000000800 */
[C---:B------:R-:W-:Y:S02]  /*b580*/  FMUL.FTZ R88, R3.reuse, R88 ;  /* 0x0000005803587220 */ /* 0x040fe40000410000 */
[C---:B------:R-:W-:Y:S01]  /*b590*/  FMUL.FTZ R89, R3.reuse, R89 ;  /* 0x0000005903597220 */ /* 0x040fe20000410000 */
[C---:B------:R-:W-:Y:S01]  /*b5a0*/  HMMA.16816.F32 R8, R128.reuse, R138, R8 ;  /* 0x0000008a8008723c */ /* 0x040fe20000001808 */
[----:B------:R-:W3:Y:S03]  /*b5b0*/  LDSM.16.MT88.4 R136, [R224+0x4100] ;  /* 0x00410000e088783b */ /* 0x000ee60000004200 */
[C---:B------:R-:W-:Y:S01]  /*b5c0*/  FMUL.FTZ R90, R2.reuse, R90 ;  /* 0x0000005a025a7220 */ /* 0x040fe20000410000 */
[----:B------:R-:W-:Y:S01]  /*b5d0*/  MUFU.EX2 R183, R183 ;  /* 0x000000b700b77308 */ /* 0x000fe20000000800 */
[C---:B------:R-:W-:Y:S02]  /*b5e0*/  FMUL.FTZ R91, R2.reuse, R91 ;  /* 0x0000005b025b7220 */ /* 0x040fe40000410000 */
[C---:B--2---:R-:W-:Y:S04]  /*b5f0*/  HMMA.16816.F32 R68, R128.reuse, R144, R68 ;  /* 0x000000908044723c */ /* 0x044fe80000001844 */
[C---:B------:R-:W-:Y:S02]  /*b600*/  FMUL.FTZ R92, R3.reuse, R92 ;  /* 0x0000005c035c7220 */ /* 0x040fe40000410000 */
[C---:B------:R-:W-:Y:S01]  /*b610*/  FMUL.FTZ R93, R3.reuse, R93 ;  /* 0x0000005d035d7220 */ /* 0x040fe20000410000 */
[----:B------:R-:W-:Y:S01]  /*b620*/  MUFU.EX2 R181, R181 ;  /* 0x000000b500b57308 */ /* 0x000fe20000000800 */
[C---:B------:R-:W-:Y:S01]  /*b630*/  HMMA.16816.F32 R72, R128.reuse, R146, R72 ;  /* 0x000000928048723c */ /* 0x040fe20000001848 */
[----:B------:R-:W2:Y:S03]  /*b640*/  LDSM.16.MT88.4 R144, [R222+0x4100] ;  /* 0x00410000de90783b */ /* 0x000ea60000004200 */
[C---:B------:R-:W-:Y:S02]  /*b650*/  FMUL.FTZ R94, R2.reuse, R94 ;  /* 0x0000005e025e7220 */ /* 0x040fe40000410000 */
[C---:B------:R-:W-:Y:S02]  /*b660*/  FMUL.FTZ R95, R2.reuse, R95 ;  /* 0x0000005f025f7220 */ /* 0x040fe40000410000 */
[C---:B-1----:R-:W-:Y:S01]  /*b670*/  HMMA.16816.F32 R76, R128.reuse, R148, R76 ;  /* 0x00000094804c723c */ /* 0x042fe2000000184c */
[----:B------:R-:W-:Y:S03]  /*b680*/  MUFU.EX2 R182, R182 ;  /* 0x000000b600b67308 */ /* 0x000fe60000000800 */
[C---:B------:R-:W-:Y:S02]  /*b690*/  FMUL.FTZ R96, R3.reuse, R96 ;  /* 0x0000006003607220 */ /* 0x040fe40000410000 */
[C---:B------:R-:W-:Y:S02]  /*b6a0*/  FMUL.FTZ R97, R3.reuse, R97 ;  /* 0x0000006103617220 */ /* 0x040fe40000410000 */
[C---:B------:R-:W-:Y:S01]  /*b6b0*/  HMMA.16816.F32 R80, R128.reuse, R150, R80 ;  /* 0x000000968050723c */ /* 0x040fe20000001850 */
[----:B------:R-:W-:Y:S02]  /*b6c0*/  LDSM.16.MT88.4 R148, [R220+0x900] ;  /* 0x00090000dc94783b */ /* 0x000fe40000004200 */
[----:B------:R-:W-:Y:S01]  /*b6d0*/  MUFU.EX2 R240, R240 ;  /* 0x000000f000f07308 */ /* 0x000fe20000000800 */
[C---:B------:R-:W-:Y:S02]  /*b6e0*/  FMUL.FTZ R98, R2.reuse, R98 ;  /* 0x0000006202627220 */ /* 0x040fe40000410000 */
[C---:B------:R-:W-:Y:S02]  /*b6f0*/  FMUL.FTZ R99, R2.reuse, R99 ;  /* 0x0000006302637220 */ /* 0x040fe40000410000 */
[C---:B------:R-:W-:Y:S04]  /*b700*/  HMMA.16816.F32 R84, R128.reuse, R124, R84 ;  /* 0x0000007c8054723c */ /* 0x040fe80000001854 */
        /* <DEDUP_REMOVED lines=8> */
[C---:B---3--:R-:W-:Y:S04]  /*b790*/  HMMA.16816.F32 R92, R128.reuse, R136, R92 ;  /* 0x00000088805c723c */ /* 0x048fe8000000185c */
[C---:B------:R-:W-:Y:S02]  /*b7a0*/  FMUL.FTZ R104, R3.reuse, R104 ;  /* 0x0000006803687220 */ /* 0x040fe40000410000 */
[C---:B------:R-:W-:Y:S02]  /*b7b0*/  FMUL.FTZ R105, R3.reuse, R105 ;  /* 0x0000006903697220 */ /* 0x040fe40000410000 */
[C---:B------:R-:W-:Y:S01]  /*b7c0*/  HMMA.16816.F32 R96, R128.reuse, R138, R96 ;  /* 0x0000008a8060723c */ /* 0x040fe20000001860 */
[----:B------:R-:W3:Y:S01]  /*b7d0*/  LDSM.16.MT88.4 R136, [R220+0x4100] ;  /* 0x00410000dc88783b */ /* 0x000ee20000004200 */
[----:B------:R-:W-:Y:S02]  /*b7e0*/  MUFU.EX2 R243, R243 ;  /* 0x000000f300f37308 */ /* 0x000fe40000000800 */
[C---:B------:R-:W-:Y:S02]  /*b7f0*/  FMUL.FTZ R106, R2.reuse, R106 ;  /* 0x0000006a026a7220 */ /* 0x040fe40000410000 */
[----:B------:R-:W-:Y:S02]  /*b800*/  FMUL.FTZ R107, R2, R107 ;  /* 0x0000006b026b7220 */ /* 0x000fe40000410000 */
[C---:B--2---:R-:W-:Y:S04]  /*b810*/  HMMA.16816.F32 R100, R128.reuse, R144, R100 ;  /* 0x000000908064723c */ /* 0x044fe80000001864 */
[--C-:B------:R-:W-:Y:S01]  /*b820*/  FFMA.FTZ R157, R12, c[0x0][0x2d0], -R163.reuse ;  /* 0x0000b4000c9d7a23 */ /* 0x100fe200000108a3 */
[----:B------:R-:W-:Y:S01]  /*b830*/  MUFU.EX2 R244, R244 ;  /* 0x000000f400f47308 */ /* 0x000fe20000000800 */
[----:B------:R-:W-:Y:S02]  /*b840*/  FMUL.FTZ R12, R3, R120 ;  /* 0x00000078030c7220 */ /* 0x000fe40000410000 */
[C---:B------:R-:W-:Y:S01]  /*b850*/  HMMA.16816.F32 R104, R128.reuse, R146, R104 ;  /* 0x000000928068723c */ /* 0x040fe20000001868 */
[----:B------:R-:W-:Y:S03]  /*b860*/  LDSM.16.MT88.4 R144, [R221+0x900] ;  /* 0x00090000dd90783b */ /* 0x000fe60000004200 */
[----:B------:R-:W-:Y:S02]  /*b870*/  FFMA.FTZ R160, R13, c[0x0][0x2d0], -R163 ;  /* 0x0000b4000da07a23 */ /* 0x000fe400000108a3 */
[----:B------:R-:W-:Y:S01]  /*b880*/  FMUL.FTZ R13, R3, R121 ;  /* 0x00000079030d7220 */ /* 0x000fe20000410000 */
[----:B------:R-:W-:Y:S01]  /*b890*/  MUFU.EX2 R157, R157 ;  /* 0x0000009d009d7308 */ /* 0x000fe20000000800 */
[--C-:B------:R-:W-:Y:S04]  /*b8a0*/  FFMA.FTZ R164, R14, c[0x0][0x2d0], -R159.reuse ;  /* 0x0000b4000ea47a23 */ /* 0x100fe8000001089f */
[C---:B------:R-:W-:Y:S02]  /*b8b0*/  FMUL.FTZ R14, R2.reuse, R122 ;  /* 0x0000007a020e7220 */ /* 0x040fe40000410000 */
[----:B------:R-:W-:Y:S02]  /*b8c0*/  FFMA.FTZ R165, R15, c[0x0][0x2d0], -R159 ;  /* 0x0000b4000fa57a23 */ /* 0x000fe4000001089f */
[----:B------:R-:W-:Y:S01]  /*b8d0*/  FMUL.FTZ R15, R2, R123 ;  /* 0x0000007b020f7220 */ /* 0x000fe20000410000 */
[----:B------:R-:W2:Y:S01]  /*b8e0*/  MUFU.EX2 R160, R160 ;  /* 0x000000a000a07308 */ /* 0x000ea20000000800 */
[----:B------:R-:W4:Y:S01]  /*b8f0*/  LDSM.16.MT88.4 R120, [R224+0x900] ;  /* 0x00090000e078783b */ /* 0x000f220000004200 */
[--C-:B------:R-:W-:Y:S02]  /*b900*/  FFMA.FTZ R161, R16, c[0x0][0x2d0], -R163.reuse ;  /* 0x0000b40010a17a23 */ /* 0x100fe400000108a3 */
[----:B------:R-:W-:Y:S02]  /*b910*/  FFMA.FTZ R162, R17, c[0x0][0x2d0], -R163 ;  /* 0x0000b40011a27a23 */ /* 0x000fe400000108a3 */
[C---:B-1----:R-:W-:Y:S03]  /*b920*/  HMMA.16816.F32 R12, R128.reuse, R124, R12 ;  /* 0x0000007c800c723c */ /* 0x042fe6000000180c */
[--C-:B------:R-:W-:Y:S01]  /*b930*/  FFMA.FTZ R166, R18, c[0x0][0x2d0], -R159.reuse ;  /* 0x0000b40012a67a23 */ /* 0x100fe2000001089f */
[----:B------:R-:W-:Y:S01]  /*b940*/  MUFU.EX2 R161, R161 ;  /* 0x000000a100a17308 */ /* 0x000fe20000000800 */
[----:B------:R-:W-:Y:S02]  /*b950*/  FFMA.FTZ R167, R19, c[0x0][0x2d0], -R159 ;  /* 0x0000b40013a77a23 */ /* 0x000fe4000001089f */
[C---:B------:R-:W-:Y:S02]  /*b960*/  FMUL.FTZ R108, R3.reuse, R108 ;  /* 0x0000006c036c7220 */ /* 0x040fe40000410000 */
[C---:B------:R-:W-:Y:S03]  /*b970*/  FMUL.FTZ R109, R3.reuse, R109 ;  /* 0x0000006d036d7220 */ /* 0x040fe60000410000 */
[C---:B------:R-:W-:Y:S02]  /*b980*/  FMUL.FTZ R110, R2.reuse, R110 ;  /* 0x0000006e026e7220 */ /* 0x040fe40000410000 */
[----:B------:R-:W1:Y:S01]  /*b990*/  MUFU.EX2 R162, R162 ;  /* 0x000000a200a27308 */ /* 0x000e620000000800 */
[----:B------:R-:W-:Y:S02]  /*b9a0*/  FMUL.FTZ R111, R2, R111 ;  /* 0x0000006f026f7220 */ /* 0x000fe40000410000 */
[C---:B------:R-:W-:Y:S01]  /*b9b0*/  FMUL.FTZ R16, R3.reuse, R116 ;  /* 0x0000007403107220 */ /* 0x040fe20000410000 */
[----:B--2---:R-:W-:Y:S01]  /*b9c0*/  F2FP.PACK_AB R116, R160, R157 ;  /* 0x0000009da074723e */ /* 0x004fe200000000ff */
[C---:B------:R-:W-:Y:S02]  /*b9d0*/  FMUL.FTZ R17, R3.reuse, R117 ;  /* 0x0000007503117220 */ /* 0x040fe40000410000 */
[C---:B------:R-:W-:Y:S01]  /*b9e0*/  FMUL.FTZ R18, R2.reuse, R118 ;  /* 0x0000007602127220 */ /* 0x040fe20000410000 */
[C---:B------:R-:W-:Y:S01]  /*b9f0*/  HMMA.16816.F32 R108, R128.reuse, R126, R108 ;  /* 0x0000007e806c723c */ /* 0x040fe2000000186c */
[----:B------:R-:W2:Y:S01]  /*ba00*/  LDSM.16.MT88.4 R124, [R222+0x900] ;  /* 0x00090000de7c783b */ /* 0x000ea20000004200 */
[----:B------:R-:W-:Y:S01]  /*ba10*/  MUFU.EX2 R164, R164 ;  /* 0x000000a400a47308 */ /* 0x000fe20000000800 */
[C---:B------:R-:W-:Y:S02]  /*ba20*/  FMUL.FTZ R19, R2.reuse, R119 ;  /* 0x0000007702137220 */ /* 0x040fe40000410000 */
[C---:B------:R-:W-:Y:S02]  /*ba30*/  FMUL.FTZ R112, R3.reuse, R112 ;  /* 0x0000007003707220 */ /* 0x040fe40000410000 */
[----:B------:R-:W-:Y:S02]  /*ba40*/  FMUL.FTZ R113, R3, R113 ;  /* 0x0000007103717220 */ /* 0x000fe40000410000 */
[C---:B------:R-:W-:Y:S01]  /*ba50*/  FMUL.FTZ R114, R2.reuse, R114 ;  /* 0x0000007202727220 */ /* 0x040fe20000410000 */
[C---:B---3--:R-:W-:Y:S02]  /*ba60*/  HMMA.16816.F32 R16, R128.reuse, R136, R16 ;  /* 0x000000888010723c */ /* 0x048fe40000001810 */
[----:B------:R-:W3:Y:S01]  /*ba70*/  MUFU.EX2 R165, R165 ;  /* 0x000000a500a57308 */ /* 0x000ee20000000800 */
[----:B------:R-:W-:Y:S02]  /*ba80*/  FMUL.FTZ R115, R2, R115 ;  /* 0x0000007302737220 */ /* 0x000fe40000410000 */
[--C-:B------:R-:W-:Y:S01]  /*ba90*/  FFMA.FTZ R176, R20, c[0x0][0x2d0], -R163.reuse ;  /* 0x0000b40014b07a23 */ /* 0x100fe200000108a3 */
[----:B-1----:R-:W-:Y:S01]  /*baa0*/  F2FP.PACK_AB R118, R162, R161 ;  /* 0x000000a1a276723e */ /* 0x002fe200000000ff */
[--C-:B------:R-:W-:Y:S02]  /*bab0*/  FFMA.FTZ R177, R21, c[0x0][0x2d0], -R163.reuse ;  /* 0x0000b40015b17a23 */ /* 0x100fe400000108a3 */
[--C-:B------:R-:W-:Y:S01]  /*bac0*/  FFMA.FTZ R52, R52, c[0x0][0x2d0], -R163.reuse ;  /* 0x0000b40034347a23 */ /* 0x100fe200000108a3 */
[----:B------:R-:W-:Y:S01]  /*bad0*/  HMMA.16816.F32 R112, R128, R138, R112 ;  /* 0x0000008a8070723c */ /* 0x000fe20000001870 */
[----:B------:R-:W1:Y:S01]  /*bae0*/  LDSM.16.MT88.4 R128, [R224+0x4900] ;  /* 0x00490000e080783b */ /* 0x000e620000004200 */
[----:B------:R-:W-:Y:S01]  /*baf0*/  MUFU.EX2 R166, R166 ;  /* 0x000000a600a67308 */ /* 0x000fe20000000800 */
[--C-:B------:R-:W-:Y:S02]  /*bb00*/  FFMA.FTZ R53, R53, c[0x0][0x2d0], -R163.reuse ;  /* 0x0000b40035357a23 */ /* 0x100fe400000108a3 */
[--C-:B------:R-:W-:Y:S02]  /*bb10*/  FFMA.FTZ R56, R56, c[0x0][0x2d0], -R163.reuse ;  /* 0x0000b40038387a23 */ /* 0x100fe400000108a3 */
[----:B------:R-:W-:Y:S02]  /*bb20*/  FFMA.FTZ R57, R57, c[0x0][0x2d0], -R163 ;  /* 0x0000b40039397a23 */ /* 0x000fe400000108a3 */
[----:B------:R-:W-:Y:S03]  /*bb30*/  LDSM.16.MT88.4 R136, [R220+0x4900] ;  /* 0x00490000dc88783b */ /* 0x000fe60000004200 */
[----:B------:R-:W5:Y:S01]  /*bb40*/  MUFU.EX2 R167, R167 ;  /* 0x000000a700a77308 */ /* 0x000f620000000800 */
[--C-:B------:R-:W-:Y:S02]  /*bb50*/  FFMA.FTZ R54, R54, c[0x0][0x2d0], -R159.reuse ;  /* 0x0000b40036367a23 */ /* 0x100fe4000001089f */
[--C-:B------:R-:W-:Y:S01]  /*bb60*/  FFMA.FTZ R55, R55, c[0x0][0x2d0], -R159.reuse ;  /* 0x0000b40037377a23 */ /* 0x100fe2000001089f */
[----:B---3--:R-:W-:Y:S01]  /*bb70*/  F2FP.PACK_AB R117, R165, R164 ;  /* 0x000000a4a575723e */ /* 0x008fe200000000ff */
[--C-:B------:R-:W-:Y:S02]  /*bb80*/  FFMA.FTZ R58, R58, c[0x0][0x2d0], -R159.reuse ;  /* 0x0000b4003a3a7a23 */ /* 0x100fe4000001089f */
[----:B------:R-:W-:Y:S02]  /*bb90*/  FFMA.FTZ R59, R59, c[0x0][0x2d0], -R159 ;  /* 0x0000b4003b3b7a23 */ /* 0x000fe4000001089f */
[--C-:B------:R-:W-:Y:S01]  /*bba0*/  FFMA.FTZ R60, R60, c[0x0][0x2d0], -R163.reuse ;  /* 0x0000b4003c3c7a23 */ /* 0x100fe200000108a3 */
[----:B------:R-:W-:Y:S01]  /*bbb0*/  MUFU.EX2 R176, R176 ;  /* 0x000000b000b07308 */ /* 0x000fe20000000800 */
[--C-:B------:R-:W-:Y:S02]  /*bbc0*/  FFMA.FTZ R61, R61, c[0x0][0x2d0], -R163.reuse ;  /* 0x0000b4003d3d7a23 */ /* 0x100fe400000108a3 */
[----:B------:R-:W-:Y:S02]  /*bbd0*/  FFMA.FTZ R64, R64, c[0x0][0x2d0], -R163 ;  /* 0x0000b40040407a23 */ /* 0x000fe400000108a3 */
[----:B------:R-:W-:Y:S02]  /*bbe0*/  FFMA.FTZ R133, R3, R236, R133 ;  /* 0x000000ec03857223 */ /* 0x000fe40000010085 */
[----:B------:R-:W-:Y:S02]  /*bbf0*/  FFMA.FTZ R153, R2, R229, R153 ;  /* 0x000000e502997223 */ /* 0x000fe40000010099 */
[----:B------:R-:W-:Y:S01]  /*bc00*/  FADD.FTZ R152, R152, R133 ;  /* 0x0000008598987221 */ /* 0x000fe20000010000 */
[----:B------:R-:W3:Y:S01]  /*bc10*/  MUFU.EX2 R177, R177 ;  /* 0x000000b100b17308 */ /* 0x000ee20000000800 */
[----:B------:R-:W-:Y:S01]  /*bc20*/  MOV R133, R132 ;  /* 0x0000008400857202 */ /* 0x000fe20000000f00 */
[----:B------:R-:W-:Y:S01]  /*bc30*/  FADD.FTZ R156, R156, R153 ;  /* 0x000000999c9c7221 */ /* 0x000fe20000010000 */
[----:B-----5:R-:W-:Y:S01]  /*bc40*/  F2FP.PACK_AB R119, R167, R166 ;  /* 0x000000a6a777723e */ /* 0x020fe200000000ff */
[----:B------:R-:W-:Y:S02]  /*bc50*/  FADD.FTZ R135, R135, R152 ;  /* 0x0000009887877221 */ /* 0x000fe40000010000 */
[----:B------:R-:W-:Y:S02]  /*bc60*/  FADD.FTZ R3, R155, R156 ;  /* 0x0000009c9b037221 */ /* 0x000fe40000010000 */
[----:B------:R-:W-:Y:S02]  /*bc70*/  FADD.FTZ R154, R154, R135 ;  /* 0x000000879a9a7221 */ /* 0x000fe40000010000 */
[----:B------:R-:W-:Y:S01]  /*bc80*/  MUFU.EX2 R245, R245 ;  /* 0x000000f500f57308 */ /* 0x000fe20000000800 */
[C---:B----4-:R-:W-:Y:S05]  /*bc90*/  HMMA.16816.F32 R4, R116.reuse, R120, R4 ;  /* 0x000000787404723c */ /* 0x050fea0000001804 */
[----:B------:R-:W-:Y:S02]  /*bca0*/  FADD.FTZ R3, R158, R3 ;  /* 0x000000039e037221 */ /* 0x000fe40000010000 */
[----:B------:R-:W-:Y:S01]  /*bcb0*/  FADD.FTZ R157, R157, R154 ;  /* 0x0000009a9d9d7221 */ /* 0x000fe20000010000 */
[C---:B------:R-:W-:Y:S01]  /*bcc0*/  HMMA.16816.F32 R8, R116.reuse, R122, R8 ;  /* 0x0000007a7408723c */ /* 0x040fe20000001808 */
[----:B------:R-:W4:Y:S01]  /*bcd0*/  LDSM.16.MT88.4 R120, [R222+0x4900] ;  /* 0x00490000de78783b */ /* 0x000f220000004200 */
[----:B------:R-:W-:Y:S02]  /*bce0*/  MUFU.EX2 R246, R246 ;  /* 0x000000f600f67308 */ /* 0x000fe40000000800 */
[----:B------:R-:W-:Y:S01]  /*bcf0*/  FADD.FTZ R164, R164, R3 ;  /* 0x00000003a4a47221 */ /* 0x000fe20000010000 */
[----:B---3--:R-:W-:Y:S01]  /*bd00*/  F2FP.PACK_AB R20, R177, R176 ;  /* 0x000000b0b114723e */ /* 0x008fe200000000ff */
        /* <DEDUP_REMOVED lines=16> */
[----:B------:R-:W-:Y:S04]  /*be10*/  FADD.FTZ R177, R177, R176 ;  /* 0x000000b0b1b17221 */ /* 0x000fe80000010000 */
[C---:B------:R-:W-:Y:S04]  /*be20*/  HMMA.16816.F32 R84, R116.reuse, R148, R84 ;  /* 0x000000947454723c */ /* 0x040fe80000001854 */
[----:B------:R-:W-:Y:S03]  /*be30*/  MUFU.EX2 R56, R56 ;  /* 0x0000003800387308 */ /* 0x000fe60000000800 */
[--C-:B------:R-:W-:Y:S01]  /*be40*/  FFMA.FTZ R148, R24, c[0x0][0x2d0], -R163.reuse ;  /* 0x0000b40018947a23 */ /* 0x100fe200000108a3 */
[C---:B------:R-:W-:Y:S04]  /*be50*/  HMMA.16816.F32 R88, R116.reuse, R150, R88 ;  /* 0x000000967458723c */ /* 0x040fe80000001858 */
[----:B------:R-:W-:Y:S02]  /*be60*/  FFMA.FTZ R149, R25, c[0x0][0x2d0], -R163 ;  /* 0x0000b40019957a23 */ /* 0x000fe400000108a3 */
[----:B------:R-:W-:Y:S01]  /*be70*/  LDSM.16.MT88.4 R24, [R222+0x1100] ;  /* 0x00110000de18783b */ /* 0x000fe20000004200 */
[--C-:B------:R-:W-:Y:S01]  /*be80*/  FFMA.FTZ R150, R22, c[0x0][0x2d0], -R159.reuse ;  /* 0x0000b40016967a23 */ /* 0x100fe2000001089f */
[C---:B-1----:R-:W-:Y:S01]  /*be90*/  HMMA.16816.F32 R92, R116.reuse, R128, R92 ;  /* 0x00000080745c723c */ /* 0x042fe2000000185c */
[----:B------:R-:W-:Y:S03]  /*bea0*/  MUFU.EX2 R148, R148 ;  /* 0x0000009400947308 */ /* 0x000fe60000000800 */
[----:B------:R-:W-:Y:S01]  /*beb0*/  FFMA.FTZ R151, R23, c[0x0][0x2d0], -R159 ;  /* 0x0000b40017977a23 */ /* 0x000fe2000001089f */
[----:B------:R-:W-:Y:S03]  /*bec0*/  F2FP.PACK_AB R23, R179, R178 ;  /* 0x000000b2b317723e */ /* 0x000fe600000000ff */
[C---:B------:R-:W-:Y:S01]  /*bed0*/  HMMA.16816.F32 R96, R116.reuse, R130, R96 ;  /* 0x000000827460723c */ /* 0x040fe20000001860 */
[----:B------:R-:W-:Y:S02]  /*bee0*/  LDSM.16.MT88.4 R128, [R222+0x5100] ;  /* 0x00510000de80783b */ /* 0x000fe40000004200 */
[----:B------:R-:W1:Y:S05]  /*bef0*/  MUFU.EX2 R149, R149 ;  /* 0x0000009500957308 */ /* 0x000e6a0000000800 */
[C---:B----4-:R-:W-:Y:S05]  /*bf00*/  HMMA.16816.F32 R100, R116.reuse, R120, R100 ;  /* 0x000000787464723c */ /* 0x050fea0000001864 */
[----:B------:R-:W-:Y:S03]  /*bf10*/  MUFU.EX2 R150, R150 ;  /* 0x0000009600967308 */ /* 0x000fe60000000800 */
[C---:B------:R-:W-:Y:S01]  /*bf20*/  HMMA.16816.F32 R104, R116.reuse, R122, R104 ;  /* 0x0000007a7468723c */ /* 0x040fe20000001868 */
[----:B------:R-:W3:Y:S06]  /*bf30*/  LDSM.16.MT88.4 R120, [R224+0x1100] ;  /* 0x00110000e078783b */ /* 0x000eec0000004200 */
[----:B------:R-:W4:Y:S01]  /*bf40*/  MUFU.EX2 R151, R151 ;  /* 0x0000009700977308 */ /* 0x000f220000000800 */
[C---:B--2---:R-:W-:Y:S04]  /*bf50*/  HMMA.16816.F32 R12, R116.reuse, R124, R12 ;  /* 0x0000007c740c723c */ /* 0x044fe8000000180c */
[C---:B-1----:R-:W-:Y:S01]  /*bf60*/  F2FP.PACK_AB R22, R149.reuse, R148 ;  /* 0x000000949516723e */ /* 0x042fe200000000ff */
[----:B------:R-:W-:Y:S03]  /*bf70*/  FADD.FTZ R148, R148, R177 ;  /* 0x000000b194947221 */ /* 0x000fe60000010000 */
[C---:B------:R-:W-:Y:S01]  /*bf80*/  HMMA.16816.F32 R108, R116.reuse, R126, R108 ;  /* 0x0000007e746c723c */ /* 0x040fe2000000186c */
[----:B------:R-:W-:Y:S01]  /*bf90*/  LDSM.16.MT88.4 R124, [R220+0x1100] ;  /* 0x00110000dc7c783b */ /* 0x000fe20000004200 */
[----:B------:R-:W-:Y:S02]  /*bfa0*/  MUFU.EX2 R57, R57 ;  /* 0x0000003900397308 */ /* 0x000fe40000000800 */
[----:B------:R-:W-:Y:S04]  /*bfb0*/  FADD.FTZ R149, R149, R148 ;  /* 0x0000009495957221 */ /* 0x000fe80000010000 */
[C---:B------:R-:W-:Y:S04]  /*bfc0*/  HMMA.16816.F32 R16, R116.reuse, R136, R16 ;  /* 0x000000887410723c */ /* 0x040fe80000001810 */
[----:B------:R-:W-:Y:S01]  /*bfd0*/  MUFU.EX2 R54, R54 ;  /* 0x0000003600367308 */ /* 0x000fe20000000800 */
[----:B------:R-:W-:Y:S01]  /*bfe0*/  FADD.FTZ R2, R180, R149 ;  /* 0x00000095b4027221 */ /* 0x000fe20000010000 */
[----:B----4-:R-:W-:Y:S02]  /*bff0*/  F2FP.PACK_AB R21, R151, R150 ;  /* 0x000000969715723e */ /* 0x010fe400000000ff */
[----:B------:R-:W-:Y:S01]  /*c000*/  HMMA.16816.F32 R112, R116, R138, R112 ;  /* 0x0000008a7470723c */ /* 0x000fe20000001870 */
[----:B------:R-:W1:Y:S03]  /*c010*/  LDSM.16.MT88.4 R116, [R221+0x1100] ;  /* 0x00110000dd74783b */ /* 0x000e660000004200 */
[----:B------:R-:W-:Y:S02]  /*c020*/  FADD.FTZ R150, R150, R167 ;  /* 0x000000a796967221 */ /* 0x000fe40000010000 */
[----:B------:R-:W-:Y:S01]  /*c030*/  MUFU.EX2 R55, R55 ;  /* 0x0000003700377308 */ /* 0x000fe20000000800 */
[----:B------:R-:W-:Y:S01]  /*c040*/  FADD.FTZ R2, R183, R2 ;  /* 0x00000002b7027221 */ /* 0x000fe20000010000 */
[C---:B---3--:R-:W-:Y:S01]  /*c050*/  HMMA.16816.F32 R4, R20.reuse, R120, R4 ;  /* 0x000000781404723c */ /* 0x048fe20000001804 */
[----:B------:R-:W-:Y:S04]  /*c060*/  LDSM.16.MT88.4 R136, [R221+0x5100] ;  /* 0x00510000dd88783b */ /* 0x000fe80000004200 */
[----:B------:R-:W-:Y:S03]  /*c070*/  FADD.FTZ R151, R151, R150 ;  /* 0x0000009697977221 */ /* 0x000fe60000010000 */
[----:B------:R-:W-:Y:S01]  /*c080*/  MUFU.EX2 R58, R58 ;  /* 0x0000003a003a7308 */ /* 0x000fe20000000800 */
[C---:B------:R-:W-:Y:S01]  /*c090*/  HMMA.16816.F32 R8, R20.reuse, R122, R8 ;  /* 0x0000007a1408723c */ /* 0x040fe20000001808 */
[----:B------:R-:W2:Y:S02]  /*c0a0*/  LDSM.16.MT88.4 R120, [R224+0x5100] ;  /* 0x00510000e078783b */ /* 0x000ea40000004200 */
[----:B------:R-:W-:Y:S02]  /*c0b0*/  FADD.FTZ R178, R178, R151 ;  /* 0x00000097b2b27221 */ /* 0x000fe40000010000 */
[----:B------:R-:W-:Y:S03]  /*c0c0*/  FADD.FTZ R3, R181, R2 ;  /* 0x00000002b5037221 */ /* 0x000fe60000010000 */
[C---:B------:R-:W-:Y:S01]  /*c0d0*/  HMMA.16816.F32 R68, R20.reuse, R24, R68 ;  /* 0x000000181444723c */ /* 0x040fe20000001844 */
[----:B------:R-:W-:Y:S03]  /*c0e0*/  MUFU.EX2 R59, R59 ;  /* 0x0000003b003b7308 */ /* 0x000fe60000000800 */
[----:B------:R-:W-:Y:S02]  /*c0f0*/  FADD.FTZ R179, R179, R178 ;  /* 0x000000b2b3b37221 */ /* 0x000fe40000010000 */
[----:B------:R-:W-:Y:S02]  /*c100*/  FADD.FTZ R3, R182, R3 ;  /* 0x00000003b6037221 */ /* 0x000fe40000010000 */
[C---:B------:R-:W-:Y:S01]  /*c110*/  HMMA.16816.F32 R72, R20.reuse, R26, R72 ;  /* 0x0000001a1448723c */ /* 0x040fe20000001848 */
[----:B------:R-:W3:Y:S02]  /*c120*/  LDSM.16.MT88.4 R24, [R224+0x1900] ;  /* 0x00190000e018783b */ /* 0x000ee40000004200 */
[----:B------:R-:W-:Y:S05]  /*c130*/  MUFU.EX2 R60, R60 ;  /* 0x0000003c003c7308 */ /* 0x000fea0000000800 */
[C---:B-1----:R-:W-:Y:S05]  /*c140*/  HMMA.16816.F32 R76, R20.reuse, R116, R76 ;  /* 0x00000074144c723c */ /* 0x042fea000000184c */
[----:B------:R-:W-:Y:S03]  /*c150*/  MUFU.EX2 R61, R61 ;  /* 0x0000003d003d7308 */ /* 0x000fe60000000800 */
[C---:B------:R-:W-:Y:S01]  /*c160*/  HMMA.16816.F32 R80, R20.reuse, R118, R80 ;  /* 0x000000761450723c */ /* 0x040fe20000001850 */
[----:B------:R-:W1:Y:S06]  /*c170*/  LDSM.16.MT88.4 R116, [R220+0x1900] ;  /* 0x00190000dc74783b */ /* 0x000e6c0000004200 */
[----:B------:R-:W-:Y:S01]  /*c180*/  MUFU.EX2 R64, R64 ;  /* 0x0000004000407308 */ /* 0x000fe20000000800 */
[C---:B------:R-:W-:Y:S08]  /*c190*/  HMMA.16816.F32 R84, R20.reuse, R124, R84 ;  /* 0x0000007c1454723c */ /* 0x040ff00000001854 */
[C---:B------:R-:W-:Y:S01]  /*c1a0*/  HMMA.16816.F32 R88, R20.reuse, R126, R88 ;  /* 0x0000007e1458723c */ /* 0x040fe20000001858 */
[----:B------:R-:W-:Y:S07]  /*c1b0*/  LDSM.16.MT88.4 R124, [R224+0x3900] ;  /* 0x00390000e07c783b */ /* 0x000fee0000004200 */
[C---:B--2---:R-:W-:Y:S07]  /*c1c0*/  HMMA.16816.F32 R92, R20.reuse, R120, R92 ;  /* 0x00000078145c723c */ /* 0x044fee000000185c */
[--C-:B------:R-:W-:Y:S01]  /*c1d0*/  FFMA.FTZ R120, R36, c[0x0][0x2d0], -R163.reuse ;  /* 0x0000b40024787a23 */ /* 0x100fe200000108a3 */
[C---:B------:R-:W-:Y:S04]  /*c1e0*/  HMMA.16816.F32 R96, R20.reuse, R122, R96 ;  /* 0x0000007a1460723c */ /* 0x040fe80000001860 */
[--C-:B------:R-:W-:Y:S01]  /*c1f0*/  FFMA.FTZ R121, R37, c[0x0][0x2d0], -R163.reuse ;  /* 0x0000b40025797a23 */ /* 0x100fe200000108a3 */
[----:B------:R-:W-:Y:S02]  /*c200*/  MUFU.EX2 R120, R120 ;  /* 0x0000007800787308 */ /* 0x000fe40000000800 */
[--C-:B------:R-:W-:Y:S01]  /*c210*/  FFMA.FTZ R122, R40, c[0x0][0x2d0], -R163.reuse ;  /* 0x0000b400287a7a23 */ /* 0x100fe200000108a3 */
[C---:B------:R-:W-:Y:S04]  /*c220*/  HMMA.16816.F32 R100, R20.reuse, R128, R100 ;  /* 0x000000801464723c */ /* 0x040fe80000001864 */
[----:B------:R-:W-:Y:S03]  /*c230*/  FFMA.FTZ R123, R41, c[0x0][0x2d0], -R163 ;  /* 0x0000b400297b7a23 */ /* 0x000fe600000108a3 */
[----:B------:R-:W2:Y:S01]  /*c240*/  MUFU.EX2 R121, R121 ;  /* 0x0000007900797308 */ /* 0x000ea20000000800 */
[C---:B------:R-:W-:Y:S08]  /*c250*/  HMMA.16816.F32 R104, R20.reuse, R130, R104 ;  /* 0x000000821468723c */ /* 0x040ff00000001868 */
[C---:B------:R-:W-:Y:S01]  /*c260*/  HMMA.16816.F32 R12, R20.reuse, R136, R12 ;  /* 0x00000088140c723c */ /* 0x040fe2000000180c */
[----:B------:R-:W-:Y:S06]  /*c270*/  MUFU.EX2 R122, R122 ;  /* 0x0000007a007a7308 */ /* 0x000fec0000000800 */
[--C-:B------:R-:W-:Y:S01]  /*c280*/  FFMA.FTZ R136, R38, c[0x0][0x2d0], -R159.reuse ;  /* 0x0000b40026887a23 */ /* 0x100fe2000001089f */
[C---:B------:R-:W-:Y:S03]  /*c290*/  HMMA.16816.F32 R108, R20.reuse, R138, R108 ;  /* 0x0000008a146c723c */ /* 0x040fe6000000186c */
[----:B------:R-:W4:Y:S01]  /*c2a0*/  MUFU.EX2 R123, R123 ;  /* 0x0000007b007b7308 */ /* 0x000f220000000800 */
[--C-:B------:R-:W-:Y:S02]  /*c2b0*/  FFMA.FTZ R137, R39, c[0x0][0x2d0], -R159.reuse ;  /* 0x0000b40027897a23 */ /* 0x100fe4000001089f */
[----:B------:R-:W-:Y:S01]  /*c2c0*/  LDSM.16.MT88.4 R36, [R220+0x2100] ;  /* 0x00210000dc24783b */ /* 0x000fe20000004200 */
[--C-:B------:R-:W-:Y:S01]  /*c2d0*/  FFMA.FTZ R138, R42, c[0x0][0x2d0], -R159.reuse ;  /* 0x0000b4002a8a7a23 */ /* 0x100fe2000001089f */
[C---:B------:R-:W-:Y:S04]  /*c2e0*/  HMMA.16816.F32 R16, R20.reuse, R144, R16 ;  /* 0x000000901410723c */ /* 0x040fe80000001810 */
[----:B------:R-:W-:Y:S01]  /*c2f0*/  FFMA.FTZ R139, R43, c[0x0][0x2d0], -R159 ;  /* 0x0000b4002b8b7a23 */ /* 0x000fe2000001089f */
[----:B------:R-:W-:Y:S01]  /*c300*/  MUFU.EX2 R136, R136 ;  /* 0x0000008800887308 */ /* 0x000fe20000000800 */
[----:B------:R-:W-:Y:S01]  /*c310*/  LDSM.16.MT88.4 R40, [R222+0x6100] ;  /* 0x00610000de28783b */ /* 0x000fe20000004200 */
[--C-:B------:R-:W-:Y:S01]  /*c320*/  FFMA.FTZ R144, R44, c[0x0][0x2d0], -R163.reuse ;  /* 0x0000b4002c907a23 */ /* 0x100fe200000108a3 */
[----:B------:R-:W-:Y:S04]  /*c330*/  HMMA.16816.F32 R112, R20, R146, R112 ;  /* 0x000000921470723c */ /* 0x000fe80000001870 */
[--C-:B------:R-:W-:Y:S02]  /*c340*/  FFMA.FTZ R145, R45, c[0x0][0x2d0], -R163.reuse ;  /* 0x0000b4002d917a23 */ /* 0x100fe400000108a3 */
[----:B------:R-:W-:Y:S01]  /*c350*/  LDSM.16.MT88.4 R44, [R222+0x2900] ;  /* 0x00290000de2c783b */ /* 0x000fe20000004200 */
[----:B------:R-:W-:Y:S01]  /*c360*/  F2FP.PACK_AB R20, R183, R180 ;  /* 0x000000b4b714723e */ /* 0x000fe200000000ff */
[--C-:B------:R-:W-:Y:S01]  /*c370*/  FFMA.FTZ R146, R48, c[0x0][0x2d0], -R163.reuse ;  /* 0x0000b40030927a23 */ /* 0x100fe200000108a3 */
[----:B------:R-:W-:Y:S01]  /*c380*/  F2FP.PACK_AB R22, R182, R181 ;  /* 0x000000b5b616723e */ /* 0x000fe200000000ff */
[----:B------:R-:W5:Y:S02]  /*c390*/  MUFU.EX2 R137, R137 ;  /* 0x0000008900897308 */ /* 0x000f640000000800 */
[----:B------:R-:W-:Y:S01]  /*c3a0*/  F2FP.PACK_AB R21, R241, R240 ;  /* 0x000000f0f115723e */ /* 0x000fe200000000ff */
[--C-:B------:R-:W-:Y:S01]  /*c3b0*/  FFMA.FTZ R147, R49, c[0x0][0x2d0], -R163.reuse ;  /* 0x0000b40031937a23 */ /* 0x100fe200000108a3 */
[----:B------:R-:W-:Y:S01]  /*c3c0*/  F2FP.PACK_AB R23, R243, R242 ;  /* 0x000000f2f317723e */ /* 0x000fe200000000ff */
[----:B------:R-:W-:Y:S01]  /*c3d0*/  LDSM.16.MT88.4 R48, [R220+0x7100] ;  /* 0x00710000dc30783b */ /* 0x000fe20000004200 */
[----:B------:R-:W-:Y:S02]  /*c3e0*/  FFMA.FTZ R163, R65, c[0x0][0x2d0], -R163 ;  /* 0x0000b40041a37a23 */ /* 0x000fe400000108a3 */
[----:B------:R-:W-:Y:S02]  /*c3f0*/  FADD.FTZ R240, R240, R179 ;  /* 0x000000b3f0f07221 */ /* 0x000fe40000010000 */
[----:B------:R-:W-:Y:S01]  /*c400*/  MUFU.EX2 R138, R138 ;  /* 0x0000008a008a7308 */ /* 0x000fe20000000800 */
[C---:B---3--:R-:W-:Y:S03]  /*c410*/  HMMA.16816.F32 R4, R20.reuse, R24, R4 ;  /* 0x000000181404723c */ /* 0x048fe60000001804 */
[----:B------:R-:W-:Y:S04]  /*c420*/  FADD.FTZ R241, R241, R240 ;  /* 0x000000f0f1f17221 */ /* 0x000fe80000010000 */
[----:B------:R-:W-:Y:S01]  /*c430*/  FADD.FTZ R242, R242, R241 ;  /* 0x000000f1f2f27221 */ /* 0x000fe20000010000 */
[C---:B------:R-:W-:Y:S01]  /*c440*/  HMMA.16816.F32 R8, R20.reuse, R26, R8 ;  /* 0x0000001a1408723c */ /* 0x040fe20000001808 */
[----:B------:R-:W3:Y:S01]  /*c450*/  LDSM.16.MT88.4 R24, [R224+0x5900] ;  /* 0x00590000e018783b */ /* 0x000ee20000004200 */
[----:B------:R-:W1:Y:S02]  /*c460*/  MUFU.EX2 R139, R139 ;  /* 0x0000008b008b7308 */ /* 0x000e640000000800 */
[----:B------:R-:W-:Y:S04]  /*c470*/  FADD.FTZ R243, R243, R242 ;  /* 0x000000f2f3f37221 */ /* 0x000fe80000010000 */
[C---:B------:R-:W-:Y:S04]  /*c480*/  HMMA.16816.F32 R68, R20.reuse, R28, R68 ;  /* 0x0000001c1444723c */ /* 0x040fe80000001844 */
[----:B------:R-:W-:Y:S04]  /*c490*/  MUFU.EX2 R144, R144 ;  /* 0x0000009000907308 */ /* 0x000fe80000000800 */
[C---:B------:R-:W-:Y:S01]  /*c4a0*/  HMMA.16816.F32 R72, R20.reuse, R30, R72 ;  /* 0x0000001e1448723c */ /* 0x040fe20000001848 */
[----:B------:R-:W2:Y:S05]  /*c4b0*/  LDSM.16.MT88.4 R28, [R222+0x5900] ;  /* 0x00590000de1c783b */ /* 0x000eaa0000004200 */
[----:B------:R-:W2:Y:S02]  /*c4c0*/  MUFU.EX2 R145, R145 ;  /* 0x0000009100917308 */ /* 0x000ea40000000800 */
[C---:B------:R-:W-:Y:S08]  /*c4d0*/  HMMA.16816.F32 R76, R20.reuse, R32, R76 ;  /* 0x00000020144c723c */ /* 0x040ff0000000184c */
[C---:B------:R-:W-:Y:S01]  /*c4e0*/  HMMA.16816.F32 R80, R20.reuse, R34, R80 ;  /* 0x000000221450723c */ /* 0x040fe20000001850 */
[----:B------:R-:W4:Y:S01]  /*c4f0*/  LDSM.16.MT88.4 R32, [R221+0x5900] ;  /* 0x00590000dd20783b */ /* 0x000f220000004200 */
[----:B------:R-:W-:Y:S06]  /*c500*/  MUFU.EX2 R146, R146 ;  /* 0x0000009200927308 */ /* 0x000fec0000000800 */
[C---:B-1----:R-:W-:Y:S04]  /*c510*/  HMMA.16816.F32 R84, R20.reuse, R116, R84 ;  /* 0x000000741454723c */ /* 0x042fe80000001854 */
[----:B------:R-:W1:Y:S04]  /*c520*/  MUFU.EX2 R147, R147 ;  /* 0x0000009300937308 */ /* 0x000e680000000800 */
[C---:B------:R-:W-:Y:S01]  /*c530*/  HMMA.16816.F32 R88, R20.reuse, R118, R88 ;  /* 0x000000761458723c */ /* 0x040fe20000001858 */
[----:B------:R-:W1:Y:S05]  /*c540*/  LDSM.16.MT88.4 R116, [R220+0x5900] ;  /* 0x00590000dc74783b */ /* 0x000e6a0000004200 */
[----:B------:R-:W1:Y:S02]  /*c550*/  MUFU.EX2 R163, R163 ;  /* 0x000000a300a37308 */ /* 0x000e640000000800 */
        /* <DEDUP_REMOVED lines=11> */
[----:B------:R-:W-:Y:S06]  /*c610*/  LDSM.16.MT88.4 R116, [R221+0x6100] ;  /* 0x00610000dd74783b */ /* 0x000fec0000004200 */
[----:B------:R-:W-:Y:S01]  /*c620*/  F2FP.PACK_AB R20, R121, R120 ;  /* 0x000000787914723e */ /* 0x000fe200000000ff */
[----:B------:R-:W-:Y:S01]  /*c630*/  FADD.FTZ R120, R120, R3 ;  /* 0x0000000378787221 */ /* 0x000fe20000010000 */
[----:B------:R-:W-:Y:S03]  /*c640*/  F2FP.PACK_AB R22, R123, R122 ;  /* 0x0000007a7b16723e */ /* 0x000fe600000000ff */
[----:B-----5:R-:W-:Y:S01]  /*c650*/  F2FP.PACK_AB R21, R137, R136 ;  /* 0x000000888915723e */ /* 0x020fe200000000ff */
[----:B------:R-:W-:Y:S01]  /*c660*/  FADD.FTZ R136, R136, R243 ;  /* 0x000000f388887221 */ /* 0x000fe20000010000 */
[----:B------:R-:W-:Y:S01]  /*c670*/  F2FP.PACK_AB R23, R139, R138 ;  /* 0x0000008a8b17723e */ /* 0x000fe200000000ff */
[----:B------:R-:W-:Y:S01]  /*c680*/  FADD.FTZ R121, R121, R120 ;  /* 0x0000007879797221 */ /* 0x000fe20000010000 */
[----:B------:R-:W-:Y:S01]  /*c690*/  MOV R3, R0 ;  /* 0x0000000000037202 */ /* 0x000fe20000000f00 */
[----:B------:R-:W-:Y:S02]  /*c6a0*/  FADD.FTZ R137, R137, R136 ;  /* 0x0000008889897221 */ /* 0x000fe40000010000 */
[----:B------:R-:W-:Y:S02]  /*c6b0*/  FADD.FTZ R122, R122, R121 ;  /* 0x000000797a7a7221 */ /* 0x000fe40000010000 */
[C---:B---3--:R-:W-:Y:S03]  /*c6c0*/  HMMA.16816.F32 R4, R20.reuse, R24, R4 ;  /* 0x000000181404723c */ /* 0x048fe60000001804 */
[----:B------:R-:W-:Y:S02]  /*c6d0*/  FADD.FTZ R138, R138, R137 ;  /* 0x000000898a8a7221 */ /* 0x000fe40000010000 */
[----:B------:R-:W-:Y:S02]  /*c6e0*/  FADD.FTZ R123, R123, R122 ;  /* 0x0000007a7b7b7221 */ /* 0x000fe40000010000 */
[----:B------:R-:W-:Y:S01]  /*c6f0*/  FADD.FTZ R139, R139, R138 ;  /* 0x0000008a8b8b7221 */ /* 0x000fe20000010000 */
[C---:B------:R-:W-:Y:S01]  /*c700*/  HMMA.16816.F32 R8, R20.reuse, R26, R8 ;  /* 0x0000001a1408723c */ /* 0x040fe20000001808 */
[----:B------:R-:W1:Y:S07]  /*c710*/  LDSM.16.MT88.4 R24, [R224+0x6100] ;  /* 0x00610000e018783b */ /* 0x000e6e0000004200 */
[C---:B--2---:R-:W-:Y:S08]  /*c720*/  HMMA.16816.F32 R68, R20.reuse, R28, R68 ;  /* 0x0000001c1444723c */ /* 0x044ff00000001844 */
[C---:B------:R-:W-:Y:S01]  /*c730*/  HMMA.16816.F32 R72, R20.reuse, R30, R72 ;  /* 0x0000001e1448723c */ /* 0x040fe20000001848 */
[----:B------:R-:W2:Y:S07]  /*c740*/  LDSM.16.MT88.4 R28, [R220+0x6100] ;  /* 0x00610000dc1c783b */ /* 0x000eae0000004200 */
[C---:B----4-:R-:W-:Y:S08]  /*c750*/  HMMA.16816.F32 R76, R20.reuse, R32, R76 ;  /* 0x00000020144c723c */ /* 0x050ff0000000184c */
        /* <DEDUP_REMOVED lines=8> */
[C---:B------:R-:W-:Y:S08]  /*c7e0*/  HMMA.16816.F32 R100, R20.reuse, R40, R100 ;  /* 0x000000281464723c */ /* 0x040ff00000001864 */
[C---:B------:R-:W-:Y:S01]  /*c7f0*/  HMMA.16816.F32 R104, R20.reuse, R42, R104 ;  /* 0x0000002a1468723c */ /* 0x040fe20000001868 */
[----:B------:R-:W-:Y:S07]  /*c800*/  LDSM.16.MT88.4 R40, [R222+0x7100] ;  /* 0x00710000de28783b */ /* 0x000fee0000004200 */
[C---:B------:R-:W-:Y:S08]  /*c810*/  HMMA.16816.F32 R12, R20.reuse, R116, R12 ;  /* 0x00000074140c723c */ /* 0x040ff0000000180c */
[C---:B------:R-:W-:Y:S08]  /*c820*/  HMMA.16816.F32 R108, R20.reuse, R118, R108 ;  /* 0x00000076146c723c */ /* 0x040ff0000000186c */
[C---:B--2---:R-:W-:Y:S08]  /*c830*/  HMMA.16816.F32 R16, R20.reuse, R28, R16 ;  /* 0x0000001c1410723c */ /* 0x044ff00000001810 */
[----:B------:R-:W-:Y:S01]  /*c840*/  HMMA.16816.F32 R112, R20, R30, R112 ;  /* 0x0000001e1470723c */ /* 0x000fe20000001870 */
[----:B------:R-:W2:Y:S06]  /*c850*/  LDSM.16.MT88.4 R28, [R224+0x6900] ;  /* 0x00690000e01c783b */ /* 0x000eac0000004200 */
        /* <DEDUP_REMOVED lines=28> */
[C---:B------:R-:W-:Y:S01]  /*ca20*/  HMMA.16816.F32 R104, R20.reuse, R34, R104 ;  /* 0x000000221468723c */ /* 0x040fe20000001868 */
[----:B------:R-:W3:Y:S07]  /*ca30*/  LDSM.16.MT88.4 R32, [R222+0x3100] ;  /* 0x00310000de20783b */ /* 0x000eee0000004200 */
[C---:B----4-:R-:W-:Y:S08]  /*ca40*/  HMMA.16816.F32 R12, R20.reuse, R36, R12 ;  /* 0x00000024140c723c */ /* 0x050ff0000000180c */
[C---:B------:R-:W-:Y:S01]  /*ca50*/  HMMA.16816.F32 R108, R20.reuse, R38, R108 ;  /* 0x00000026146c723c */ /* 0x040fe2000000186c */
[----:B------:R-:W-:Y:S07]  /*ca60*/  LDSM.16.MT88.4 R36, [R220+0x3100] ;  /* 0x00310000dc24783b */ /* 0x000fee0000004200 */
        /* <DEDUP_REMOVED lines=18> */
[C---:B---3--:R-:W-:Y:S07]  /*cb90*/  HMMA.16816.F32 R68, R20.reuse, R32, R68 ;  /* 0x000000201444723c */ /* 0x048fee0000001844 */
[--C-:B------:R-:W-:Y:S01]  /*cba0*/  FFMA.FTZ R32, R62, c[0x0][0x2d0], -R159.reuse ;  /* 0x0000b4003e207a23 */ /* 0x100fe2000001089f */
[C---:B------:R-:W-:Y:S04]  /*cbb0*/  HMMA.16816.F32 R72, R20.reuse, R34, R72 ;  /* 0x000000221448723c */ /* 0x040fe80000001848 */
[--C-:B------:R-:W-:Y:S01]  /*cbc0*/  FFMA.FTZ R33, R63, c[0x0][0x2d0], -R159.reuse ;  /* 0x0000b4003f217a23 */ /* 0x100fe2000001089f */
[----:B------:R-:W-:Y:S02]  /*cbd0*/  MUFU.EX2 R32, R32 ;  /* 0x0000002000207308 */ /* 0x000fe40000000800 */
[--C-:B------:R-:W-:Y:S01]  /*cbe0*/  FFMA.FTZ R34, R66, c[0x0][0x2d0], -R159.reuse ;  /* 0x0000b40042227a23 */ /* 0x100fe2000001089f */
[C---:B-1----:R-:W-:Y:S04]  /*cbf0*/  HMMA.16816.F32 R76, R20.reuse, R24, R76 ;  /* 0x00000018144c723c */ /* 0x042fe8000000184c */
[----:B------:R-:W-:Y:S03]  /*cc00*/  FFMA.FTZ R159, R67, c[0x0][0x2d0], -R159 ;  /* 0x0000b400439f7a23 */ /* 0x000fe6000001089f */
[----:B------:R-:W1:Y:S01]  /*cc10*/  MUFU.EX2 R33, R33 ;  /* 0x0000002100217308 */ /* 0x000e620000000800 */
[C---:B------:R-:W-:Y:S01]  /*cc20*/  HMMA.16816.F32 R80, R20.reuse, R26, R80 ;  /* 0x0000001a1450723c */ /* 0x040fe20000001850 */
[----:B------:R-:W3:Y:S07]  /*cc30*/  LDSM.16.MT88.4 R24, [R222+0x3900] ;  /* 0x00390000de18783b */ /* 0x000eee0000004200 */
[C---:B------:R-:W-:Y:S01]  /*cc40*/  HMMA.16816.F32 R84, R20.reuse, R36, R84 ;  /* 0x000000241454723c */ /* 0x040fe20000001854 */
[----:B------:R-:W-:Y:S07]  /*cc50*/  MUFU.EX2 R34, R34 ;  /* 0x0000002200227308 */ /* 0x000fee0000000800 */
[C---:B------:R-:W-:Y:S03]  /*cc60*/  HMMA.16816.F32 R88, R20.reuse, R38, R88 ;  /* 0x000000261458723c */ /* 0x040fe60000001858 */
[----:B------:R-:W4:Y:S05]  /*cc70*/  MUFU.EX2 R159, R159 ;  /* 0x0000009f009f7308 */ /* 0x000f2a0000000800 */
[C---:B--2---:R-:W-:Y:S08]  /*cc80*/  HMMA.16816.F32 R92, R20.reuse, R28, R92 ;  /* 0x0000001c145c723c */ /* 0x044ff0000000185c */
[C---:B------:R-:W-:Y:S01]  /*cc90*/  HMMA.16816.F32 R96, R20.reuse, R30, R96 ;  /* 0x0000001e1460723c */ /* 0x040fe20000001860 */
[----:B------:R-:W2:Y:S07]  /*cca0*/  LDSM.16.MT88.4 R28, [R221+0x3900] ;  /* 0x00390000dd1c783b */ /* 0x000eae0000004200 */
[C---:B------:R-:W-:Y:S08]  /*ccb0*/  HMMA.16816.F32 R100, R20.reuse, R40, R100 ;  /* 0x000000281464723c */ /* 0x040ff00000001864 */
[C---:B------:R-:W-:Y:S08]  /*ccc0*/  HMMA.16816.F32 R104, R20.reuse, R42, R104 ;  /* 0x0000002a1468723c */ /* 0x040ff00000001868 */
[C---:B------:R-:W-:Y:S08]  /*ccd0*/  HMMA.16816.F32 R12, R20.reuse, R44, R12 ;  /* 0x0000002c140c723c */ /* 0x040ff0000000180c */
[C---:B------:R-:W-:Y:S08]  /*cce0*/  HMMA.16816.F32 R108, R20.reuse, R46, R108 ;  /* 0x0000002e146c723c */ /* 0x040ff0000000186c */
[C---:B------:R-:W-:Y:S08]  /*ccf0*/  HMMA.16816.F32 R16, R20.reuse, R48, R16 ;  /* 0x000000301410723c */ /* 0x040ff00000001810 */
[----:B------:R-:W-:Y:S07]  /*cd00*/  HMMA.16816.F32 R112, R20, R50, R112 ;  /* 0x000000321470723c */ /* 0x000fee0000001870 */
[----:B------:R-:W-:Y:S01]  /*cd10*/  F2FP.PACK_AB R20, R61, R60 ;  /* 0x0000003c3d14723e */ /* 0x000fe200000000ff */
[----:B------:R-:W-:Y:S01]  /*cd20*/  FADD.FTZ R60, R60, R57 ;  /* 0x000000393c3c7221 */ /* 0x000fe20000010000 */
[----:B------:R-:W-:Y:S03]  /*cd30*/  F2FP.PACK_AB R22, R163, R64 ;  /* 0x00000040a316723e */ /* 0x000fe600000000ff */
[----:B-1----:R-:W-:Y:S01]  /*cd40*/  F2FP.PACK_AB R21, R33, R32 ;  /* 0x000000202115723e */ /* 0x002fe200000000ff */
[----:B------:R-:W-:Y:S01]  /*cd50*/  FADD.FTZ R32, R32, R59 ;  /* 0x0000003b20207221 */ /* 0x000fe20000010000 */
[----:B----4-:R-:W-:Y:S01]  /*cd60*/  F2FP.PACK_AB R23, R159, R34 ;  /* 0x000000229f17723e */ /* 0x010fe200000000ff */
[----:B------:R-:W-:Y:S02]  /*cd70*/  FADD.FTZ R61, R61, R60 ;  /* 0x0000003c3d3d7221 */ /* 0x000fe40000010000 */
[----:B------:R-:W-:Y:S02]  /*cd80*/  FADD.FTZ R33, R33, R32 ;  /* 0x0000002021217221 */ /* 0x000fe40000010000 */
[----:B------:R-:W-:Y:S02]  /*cd90*/  FADD.FTZ R64, R64, R61 ;  /* 0x0000003d40407221 */ /* 0x000fe40000010000 */
[C---:B------:R-:W-:Y:S01]  /*cda0*/  HMMA.16816.F32 R128, R20.reuse, R124, R4 ;  /* 0x0000007c1480723c */ /* 0x040fe20000001804 */
[----:B------:R-:W1:Y:S02]  /*cdb0*/  LDSM.16.MT88.4 R4, [R220+0x3900] ;  /* 0x00390000dc04783b */ /* 0x000e640000004200 */
[----:B------:R-:W-:Y:S02]  /*cdc0*/  FADD.FTZ R34, R34, R33 ;  /* 0x0000002122227221 */ /* 0x000fe40000010000 */
[----:B------:R-:W-:Y:S02]  /*cdd0*/  FADD.FTZ R236, R163, R64 ;  /* 0x00000040a3ec7221 */ /* 0x000fe40000010000 */
[----:B------:R-:W-:Y:S01]  /*cde0*/  FADD.FTZ R229, R159, R34 ;  /* 0x000000229fe57221 */ /* 0x000fe20000010000 */
[C---:B------:R-:W-:Y:S01]  /*cdf0*/  HMMA.16816.F32 R124, R20.reuse, R126, R8 ;  /* 0x0000007e147c723c */ /* 0x040fe20000001808 */
[----:B------:R-:W4:Y:S07]  /*ce00*/  LDSM.16.MT88.4 R8, [R224+0x7900] ;  /* 0x00790000e008783b */ /* 0x000f2e0000004200 */
[C---:B---3--:R-:W-:Y:S08]  /*ce10*/  HMMA.16816.F32 R68, R20.reuse, R24, R68 ;  /* 0x000000181444723c */ /* 0x048ff00000001844 */
[C---:B------:R-:W-:Y:S01]  /*ce20*/  HMMA.16816.F32 R72, R20.reuse, R26, R72 ;  /* 0x0000001a1448723c */ /* 0x040fe20000001848 */
[----:B------:R-:W3:Y:S07]  /*ce30*/  LDSM.16.MT88.4 R24, [R222+0x7900] ;  /* 0x00790000de18783b */ /* 0x000eee0000004200 */
[C---:B--2---:R-:W-:Y:S08]  /*ce40*/  HMMA.16816.F32 R76, R20.reuse, R28, R76 ;  /* 0x0000001c144c723c */ /* 0x044ff0000000184c */
[C---:B------:R-:W-:Y:S08]  /*ce50*/  HMMA.16816.F32 R80, R20.reuse, R30, R80 ;  /* 0x0000001e1450723c */ /* 0x040ff00000001850 */
[C---:B-1----:R-:W-:Y:S08]  /*ce60*/  HMMA.16816.F32 R84, R20.reuse, R4, R84 ;  /* 0x000000041454723c */ /* 0x042ff00000001854 */
[C---:B------:R-:W-:Y:S01]  /*ce70*/  HMMA.16816.F32 R88, R20.reuse, R6, R88 ;  /* 0x000000061458723c */ /* 0x040fe20000001858 */
[----:B------:R-:W1:Y:S07]  /*ce80*/  LDSM.16.MT88.4 R4, [R221+0x7900] ;  /* 0x00790000dd04783b */ /* 0x000e6e0000004200 */
[C---:B----4-:R-:W-:Y:S08]  /*ce90*/  HMMA.16816.F32 R92, R20.reuse, R8, R92 ;  /* 0x00000008145c723c */ /* 0x050ff0000000185c */
[C---:B------:R-:W-:Y:S01]  /*cea0*/  HMMA.16816.F32 R96, R20.reuse, R10, R96 ;  /* 0x0000000a1460723c */ /* 0x040fe20000001860 */
[----:B------:R-:W2:Y:S07]  /*ceb0*/  LDSM.16.MT88.4 R8, [R220+0x7900] ;  /* 0x00790000dc08783b */ /* 0x000eae0000004200 */
[C---:B---3--:R-:W-:Y:S08]  /*cec0*/  HMMA.16816.F32 R100, R20.reuse, R24, R100 ;  /* 0x000000181464723c */ /* 0x048ff00000001864 */
[C---:B------:R-:W-:Y:S08]  /*ced0*/  HMMA.16816.F32 R104, R20.reuse, R26, R104 ;  /* 0x0000001a1468723c */ /* 0x040ff00000001868 */
[C---:B-1----:R-:W-:Y:S08]  /*cee0*/  HMMA.16816.F32 R120, R20.reuse, R4, R12 ;  /* 0x000000041478723c */ /* 0x042ff0000000180c */
[C---:B------:R-:W-:Y:S08]  /*cef0*/  HMMA.16816.F32 R108, R20.reuse, R6, R108 ;  /* 0x00000006146c723c */ /* 0x040ff0000000186c */
[C---:B--2---:R-:W-:Y:S08]  /*cf00*/  HMMA.16816.F32 R116, R20.reuse, R8, R16 ;  /* 0x000000081474723c */ /* 0x044ff00000001810 */
[----:B------:R-:W-:Y:S01]  /*cf10*/  HMMA.16816.F32 R112, R20, R10, R112 ;  /* 0x0000000a1470723c */ /* 0x000fe20000001870 */
[----:B------:R-:W-:-:S07]  /*cf20*/  @P0 BRA `(.L_x_505) ;  /* 0xffffcc1000000947 */ /* 0x000fce000383ffff */
.L_x_504:
        /* <DEDUP_REMOVED lines=9> */
[----:B-1----:R-:W-:Y:S01]  /*cfc0*/  FADD.FTZ R5, R6, R5 ;  /* 0x0000000506057221 */ /* 0x002fe20000010000 */
[----:B------:R-:W-:Y:S01]  /*cfd0*/  MOV R6, 0xff800000 ;  /* 0xff80000000067802 */ /* 0x000fe20000000f00 */
[----:B--2---:R-:W-:-:S03]  /*cfe0*/  FADD.FTZ R2, R2, R7 ;  /* 0x0000000702027221 */ /* 0x004fc60000010000 */
[----:B------:R-:W-:Y:S02]  /*cff0*/  FSETP.NE.FTZ.AND P1, PT, R5, RZ, PT ;  /* 0x000000ff0500720b */ /* 0x000fe40003f35000 */
[----:B------:R-:W-:-:S11]  /*d000*/  FSETP.NE.FTZ.AND P0, PT, R2, RZ, PT ;  /* 0x000000ff0200720b */ /* 0x000fd60003f15000 */
[----:B------:R-:W1:Y:S01]  /*d010*/  @P1 MUFU.RCP R4, R5 ;  /* 0x0000000500041308 */ /* 0x000e620000001000 */
[----:B------:R-:W-:Y:S02]  /*d020*/  @P1 MOV R8, 0x3f317218 ;  /* 0x3f31721800081802 */ /* 0x000fe40000000f00 */
[----:B------:R-:W-:-:S03]  /*d030*/  @P0 MOV R7, 0x3f317218 ;  /* 0x3f31721800070802 */ /* 0x000fc60000000f00 */
        /* <DEDUP_REMOVED lines=74> */
.L_x_500:
        /* <DEDUP_REMOVED lines=119> */
.L_x_507:
[----:B--2---:R-:W-:Y:S01]  /*dc50*/  LOP3.LUT R3, R7, 0xffffffe0, RZ, 0xc0, !PT ;  /* 0xffffffe007037812 */ /* 0x004fe200078ec0ff */
[----:B------:R-:W1:Y:S01]  /*dc60*/  S2R R10, SR_CTAID.Y ;  /* 0x00000000000a7919 */ /* 0x000e620000002600 */
[----:B------:R-:W-:Y:S01]  /*dc70*/  SHF.R.S32.HI R7, RZ, 0x1f, R2 ;  /* 0x0000001fff077819 */ /* 0x000fe20000011402 */
[----:B------:R-:W-:Y:S01]  /*dc80*/  IMAD.MOV.U32 R13, RZ, RZ, c[0x0][0x4e8] ;  /* 0x00013a00ff0d7624 */ /* 0x000fe200078e00ff */
[----:B------:R-:W-:Y:S01]  /*dc90*/  MOV R19, R21 ;  /* 0x0000001500137202 */ /* 0x000fe20000000f00 */
[----:B------:R-:W-:Y:S01]  /*dca0*/  IMAD.IADD R12, R0, 0x1, -R3 ;  /* 0x00000001000c7824 */ /* 0x000fe200078e0a03 */
[----:B------:R-:W2:Y:S01]  /*dcb0*/  S2R R39, SR_CTAID.X ;  /* 0x0000000000277919 */ /* 0x000ea20000002500 */
[----:B------:R-:W-:Y:S01]  /*dcc0*/  LEA.HI R7, R7, R2, RZ, 0x3 ;  /* 0x0000000207077211 */ /* 0x000fe200078f18ff */
[----:B------:R-:W-:Y:S01]  /*dcd0*/  IMAD.MOV.U32 R18, RZ, RZ, R20 ;  /* 0x000000ffff127224 */ /* 0x000fe200078e0014 */
[----:B------:R-:W-:Y:S01]  /*dce0*/  LEA.HI R3, R9, R9, RZ, 0x1 ;  /* 0x0000000909037211 */ /* 0x000fe200078f08ff */
        /* <DEDUP_REMOVED lines=8> */
[----:B------:R-:W-:Y:S02]  /*dd70*/  ISETP.NE.AND P1, PT, R13, 0x1, PT ;  /* 0x000000010d00780c */ /* 0x000fe40003f25270 */
[----:B------:R-:W-:Y:S01]  /*dd80*/  IADD3 R13, R9, -R14, RZ ;  /* 0x8000000e090d7210 */ /* 0x000fe20007ffe0ff */
[----:B------:R-:W-:Y:S01]  /*dd90*/  IMAD R2, R2, 0x10, R11 ;  /* 0x0000001002027824 */ /* 0x000fe200078e020b */
[----:B------:R-:W-:Y:S01]  /*dda0*/  LOP3.LUT P2, RZ, R12, 0x3, RZ, 0xc0, !PT ;  /* 0x000000030cff7812 */ /* 0x000fe2000784c0ff */
        /* <DEDUP_REMOVED lines=12> */
[----:B------:R-:W-:Y:S02]  /*de70*/  SHF.R.S32.HI R13, RZ, 0x1f, R228 ;  /* 0x0000001fff0d7819 */ /* 0x000fe400000114e4 */
[----:B------:R-:W-:Y:S01]  /*de80*/  SEL R14, R228, RZ, !P0 ;  /* 0x000000ffe40e7207 */ /* 0x000fe20004000000 */
[----:B------:R-:W-:Y:S01]  /*de90*/  IMAD R7, R10, c[0x0][0x494], R7 ;  /* 0x000125000a077a24 */ /* 0x000fe200078e0207 */
[----:B------:R-:W-:Y:S01]  /*dea0*/  SEL R13, R13, RZ, !P0 ;  /* 0x000000ff0d0d7207 */ /* 0x000fe20004000000 */
[----:B------:R-:W-:-:S02]  /*deb0*/  IMAD.IADD R9, R0, 0x1, -R9 ;  /* 0x0000000100097824 */ /* 0x000fc400078e0a09 */
[----:B------:R-:W-:-:S04]  /*dec0*/  @P1 IMAD.HI.U32 R0, R3, c[0x0][0x4ec], RZ ;  /* 0x00013b0003001a27 */ /* 0x000fc800078e00ff */
[----:B------:R-:W-:Y:S01]  /*ded0*/  IMAD.IADD R19, R19, 0x1, R7 ;  /* 0x0000000113137824 */ /* 0x000fe200078e0207 */
[----:B------:R-:W-:Y:S01]  /*dee0*/  MOV R7, R3 ;  /* 0x0000000300077202 */ /* 0x000fe20000000f00 */
[----:B------:R-:W-:Y:S01]  /*def0*/  IMAD R11, R11, c[0x0][0x3e8], RZ ;  /* 0x0000fa000b0b7a24 */ /* 0x000fe200078e02ff */
[----:B------:R-:W-:Y:S01]  /*df00*/  @P1 SHF.R.U32.HI R7, RZ, c[0x0][0x4f0], R0 ;  /* 0x00013c00ff071a19 */ /* 0x000fe20000011600 */
[----:B------:R-:W-:-:S03]  /*df10*/  IMAD.WIDE.U32 R20, R10, c[0x0][0x3e8], R20 ;  /* 0x0000fa000a147a25 */ /* 0x000fc600078e0014 */
[----:B------:R-:W-:Y:S01]  /*df20*/  SHF.R.S32.HI R16, RZ, 0x1f, R7 ;  /* 0x0000001fff107819 */ /* 0x000fe20000011407 */
[----:B------:R-:W-:Y:S01]  /*df30*/  IMAD R11, R10, c[0x0][0x3ec], R11 ;  /* 0x0000fb000a0b7a24 */ /* 0x000fe200078e020b */
[----:B------:R-:W-:Y:S01]  /*df40*/  IADD3 R10, -R7, RZ, RZ ;  /* 0x000000ff070a7210 */ /* 0x000fe20007ffe1ff */
[----:B------:R-:W-:Y:S02]  /*df50*/  IMAD R0, R9, 0x20, R32 ;  /* 0x0000002009007824 */ /* 0x000fe400078e0220 */
[----:B------:R-:W-:Y:S02]  /*df60*/  IMAD.IADD R21, R21, 0x1, R11 ;  /* 0x0000000115157824 */ /* 0x000fe400078e020b */
[----:B------:R-:W-:Y:S02]  /*df70*/  IMAD R11, R39, 0x80, R0 ;  /* 0x00000080270b7824 */ /* 0x000fe400078e0200 */
[----:B------:R-:W-:Y:S02]  /*df80*/  IMAD R15, R13, c[0x0][0x498], RZ ;  /* 0x000126000d0f7a24 */ /* 0x000fe400078e02ff */
[----:B------:R-:W-:-:S04]  /*df90*/  IMAD.WIDE.U32 R18, R14, c[0x0][0x498], R18 ;  /* 0x000126000e127a25 */ /* 0x000fc800078e0012 */
[----:B------:R-:W-:Y:S01]  /*dfa0*/  IMAD R10, R10, c[0x0][0x4e8], R3 ;  /* 0x00013a000a0a7a24 */ /* 0x000fe200078e0203 */
[----:B------:R-:W-:Y:S01]  /*dfb0*/  IADD3 R18, P0, R7, R18, RZ ;  /* 0x0000001207127210 */ /* 0x000fe20007f1e0ff */
[----:B------:R-:W-:-:S03]  /*dfc0*/  @P1 IMAD.HI.U32 R0, R11, c[0x0][0x4ec], RZ ;  /* 0x00013b000b001a27 */ /* 0x000fc600078e00ff */
[----:B------:R-:W-:Y:S01]  /*dfd0*/  SHF.R.S32.HI R12, RZ, 0x1f, R10 ;  /* 0x0000001fff0c7819 */ /* 0x000fe2000001140a */
[----:B------:R-:W-:Y:S02]  /*dfe0*/  IMAD R3, R14, c[0x0][0x49c], R15 ;  /* 0x000127000e037a24 */ /* 0x000fe400078e020f */
        /* <DEDUP_REMOVED lines=13> */
[----:B------:R-:W-:Y:S01]  /*e0c0*/  IMAD R34, R34, c[0x0][0x4e8], R11 ;  /* 0x00013a0022227a24 */ /* 0x000fe200078e020b */
[----:B------:R-:W-:Y:S01]  /*e0d0*/  LOP3.LUT R16, R3, 0x38, R0, 0xf8, !PT ;  /* 0x0000003803107812 */ /* 0x000fe200078ef800 */
[----:B------:R-:W-:Y:S01]  /*e0e0*/  IMAD.IADD R10, R19, 0x1, R9 ;  /* 0x00000001130a7824 */ /* 0x000fe200078e0209 */
[----:B------:R-:W-:Y:S01]  /*e0f0*/  SHF.R.U32.HI R3, RZ, 0x3, R3 ;  /* 0x00000003ff037819 */ /* 0x000fe20000011603 */
[----:B------:R-:W-:Y:S01]  /*e100*/  SHFL.IDX PT, R42, R12, RZ, 0x1c1f ;  /* 0x001c1fff0c2a7589 */ /* 0x000fe200000e0000 */
[----:B------:R-:W-:Y:S01]  /*e110*/  SHF.R.S32.HI R9, RZ, 0x1f, R7 ;  /* 0x0000001fff097819 */ /* 0x000fe20000011407 */
[----:B------:R-:W-:Y:S01]  /*e120*/  IMAD R13, R14, c[0x0][0x3f4], R13 ;  /* 0x0000fd000e0d7a24 */ /* 0x000fe200078e020d */
[----:B------:R-:W-:Y:S01]  /*e130*/  LEA.HI.X R10, R18, c[0x0][0x454], R10, 0x2, P0 ;  /* 0x00011500120a7a11 */ /* 0x000fe200000f140a */
[----:B------:R1:W-:Y:S01]  /*e140*/  SHFL.IDX PT, R44, R12, 0x1, 0x1c1f ;  /* 0x003c1f000c2c7f89 */ /* 0x0003e200000e0000 */
[C---:B------:R-:W-:Y:S01]  /*e150*/  IMAD R11, R39.reuse, 0x80, R2 ;  /* 0x00000080270b7824 */ /* 0x040fe200078e0202 */
[----:B------:R-:W-:Y:S01]  /*e160*/  LOP3.LUT R3, R16, R3, RZ, 0x3c, !PT ;  /* 0x0000000310037212 */ /* 0x000fe200078e3cff */
[----:B------:R-:W-:Y:S01]  /*e170*/  IMAD.WIDE.U32 R14, R14, c[0x0][0x3f0], R20 ;  /* 0x0000fc000e0e7a25 */ /* 0x000fe200078e0014 */
[----:B------:R-:W2:Y:S01]  /*e180*/  SHFL.IDX PT, R43, R10, RZ, 0x1c1f ;  /* 0x001c1fff0a2b7589 */ /* 0x000ea200000e0000 */
[----:B------:R-:W-:-:S02]  /*e190*/  LEA R39, R39, R32, 0x7 ;  /* 0x0000002027277211 */ /* 0x000fc400078e38ff */
[----:B-----5:R-:W-:Y:S01]  /*e1a0*/  IMAD R2, R8, c[0x0][0x4e8], RZ ;  /* 0x00013a0008027a24 */ /* 0x020fe200078e02ff */
[----:B------:R-:W3:Y:S01]  /*e1b0*/  SHFL.IDX PT, R45, R10, 0x1, 0x1c1f ;  /* 0x003c1f000a2d7f89 */ /* 0x000ee200000e0000 */
[----:B------:R-:W-:Y:S01]  /*e1c0*/  IMAD R16, R9, c[0x0][0x3e0], RZ ;  /* 0x0000f80009107a24 */ /* 0x000fe200078e02ff */
[----:B------:R-:W-:Y:S01]  /*e1d0*/  IADD3 R9, R11, 0x8, RZ ;  /* 0x000000080b097810 */ /* 0x000fe20007ffe0ff */
[----:B------:R-:W-:Y:S01]  /*e1e0*/  IMAD.IADD R13, R15, 0x1, R13 ;  /* 0x000000010f0d7824 */ /* 0x000fe200078e020d */
[-C--:B------:R-:W-:Y:S01]  /*e1f0*/  ISETP.GE.OR P0, PT, R11, R2.reuse, P2 ;  /* 0x000000020b00720c */ /* 0x080fe20001706670 */
[----:B------:R-:W-:Y:S01]  /*e200*/  IMAD.SHL.U32 R8, R5, 0x8, RZ ;  /* 0x0000000805087824 */ /* 0x000fe200078e00ff */
[----:B------:R-:W-:Y:S01]  /*e210*/  ISETP.GE.OR P2, PT, R9, R2, P2 ;  /* 0x000000020900720c */ /* 0x000fe20001746670 */
[----:B------:R-:W-:-:S03]  /*e220*/  IMAD R16, R7, c[0x0][0x3e4], R16 ;  /* 0x0000f90007107a24 */ /* 0x000fc600078e0210 */
[----:B------:R-:W-:-:S04]  /*e230*/  LOP3.LUT R8, R3, 0x7ffffe00, R8, 0xf8, !PT ;  /* 0x7ffffe0003087812 */ /* 0x000fc800078ef808 */
[----:B------:R-:W-:Y:S02]  /*e240*/  SHF.L.U32 R40, R8, 0x1, RZ ;  /* 0x0000000108287819 */ /* 0x000fe400000006ff */
[----:B-1----:R-:W-:Y:S01]  /*e250*/  MOV R12, R14 ;  /* 0x0000000e000c7202 */ /* 0x002fe20000000f00 */
[----:B--2---:R1:W-:Y:S04]  /*e260*/  @!P0 ST.E [R42.64], R4 ;  /* 0x000000042a008985 */ /* 0x0043e8000c101912 */
[----:B------:R-:W-:Y:S01]  /*e270*/  IMAD.WIDE.U32 R14, R7, c[0x0][0x3e0], R12 ;  /* 0x0000f800070e7a25 */ /* 0x000fe200078e000c */
[----:B------:R-:W-:Y:S01]  /*e280*/  SHF.R.S32.HI R7, RZ, 0x1f, R34 ;  /* 0x0000001fff077819 */ /* 0x000fe20000011422 */
[----:B---3--:R1:W-:Y:S02]  /*e290*/  @!P2 ST.E [R44.64], R6 ;  /* 0x000000062c00a985 */ /* 0x0083e4000c101912 */
[----:B------:R-:W-:-:S02]  /*e2a0*/  IMAD.IADD R15, R15, 0x1, R16 ;  /* 0x000000010f0f7824 */ /* 0x000fc400078e0210 */
[----:B------:R-:W-:Y:S01]  /*e2b0*/  IMAD R7, R7, c[0x0][0x3d8], RZ ;  /* 0x0000f60007077a24 */ /* 0x000fe200078e02ff */
[----:B------:R1:W2:Y:S03]  /*e2c0*/  LDS.128 R28, [R40+0x1080] ;  /* 0x00108000281c7984 */ /* 0x0002a60000000c00 */
[C---:B------:R-:W-:Y:S01]  /*e2d0*/  IMAD R3, R34.reuse, c[0x0][0x3dc], R7 ;  /* 0x0000f70022037a24 */ /* 0x040fe200078e0207 */
[----:B------:R1:W3:Y:S01]  /*e2e0*/  LDS.128 R24, [R40+0x2080] ;  /* 0x0020800028187984 */ /* 0x0002e20000000c00 */
[----:B------:R-:W-:-:S03]  /*e2f0*/  IMAD.WIDE.U32 R34, R34, c[0x0][0x3d8], R14 ;  /* 0x0000f60022227a25 */ /* 0x000fc600078e000e */
[----:B------:R1:W4:Y:S01]  /*e300*/  LDS.128 R20, [R40+0x3080] ;  /* 0x0030800028147984 */ /* 0x0003220000000c00 */
[----:B------:R-:W-:Y:S01]  /*e310*/  IMAD.IADD R3, R35, 0x1, R3 ;  /* 0x0000000123037824 */ /* 0x000fe200078e0203 */
[C---:B------:R-:W-:Y:S02]  /*e320*/  LEA R38, P0, R34.reuse, c[0x0][0x380], 0x1 ;  /* 0x0000e00022267a11 */ /* 0x040fe400078008ff */
[----:B------:R1:W1:Y:S02]  /*e330*/  LDS.128 R16, [R40+0x5080] ;  /* 0x0050800028107984 */ /* 0x0002640000000c00 */
[----:B------:R-:W-:Y:S02]  /*e340*/  LEA.HI.X R37, R34, c[0x0][0x384], R3, 0x1, P0 ;  /* 0x0000e10022257a11 */ /* 0x000fe400000f0c03 */
[----:B------:R1:W1:Y:S01]  /*e350*/  LDS.128 R12, [R40+0x6080] ;  /* 0x00608000280c7984 */ /* 0x0002620000000c00 */
[----:B------:R-:W-:-:S03]  /*e360*/  ISETP.GE.AND P0, PT, R39, R2, PT ;  /* 0x000000022700720c */ /* 0x000fc60003f06270 */
[----:B------:R1:W1:Y:S04]  /*e370*/  LDS.128 R8, [R40+0x7080] ;  /* 0x0070800028087984 */ /* 0x0002680000000c00 */
[----:B------:R1:W1:Y:S04]  /*e380*/  SHFL.IDX PT, R42, R38, RZ, 0x181f ;  /* 0x00181fff262a7589 */ /* 0x00026800000e0000 */
[----:B------:R1:W1:Y:S02]  /*e390*/  SHFL.IDX PT, R43, R37, RZ, 0x181f ;  /* 0x00181fff252b7589 */ /* 0x00026400000e0000 */
[----:B------:R-:W-:Y:S05]  /*e3a0*/  @P0 BRA `(.L_x_509) ;  /* 0x000000b000000947 */ /* 0x000fea0003800000 */
[----:B------:R-:W5:Y:S01]  /*e3b0*/  LDS.128 R32, [R40+0x80] ;  /* 0x0000800028207984 */ /* 0x000f620000000c00 */
[----:B------:R-:W-:-:S02]  /*e3c0*/  ISETP.GE.AND P0, PT, R36, c[0x0][0x3c8], PT ;  /* 0x0000f20024007a0c */ /* 0x000fc40003f06270 */
[----:B------:R-:W-:Y:S01]  /*e3d0*/  ISETP.GE.AND P1, PT, R0, c[0x0][0x3c8], PT ;  /* 0x0000f20000007a0c */ /* 0x000fe20003f26270 */
[----:B-1----:R-:W1:Y:S10]  /*e3e0*/  LDS.128 R4, [R40+0x4080] ;  /* 0x0040800028047984 */ /* 0x002e740000000c00 */
[----:B------:R-:W-:-:S02]  /*e3f0*/  @!P0 SHF.R.S32.HI R3, RZ, 0x1f, R36 ;  /* 0x0000001fff038819 */ /* 0x000fc40000011424 */
[----:B------:R-:W-:Y:S02]  /*e400*/  @!P1 IMAD.WIDE R44, R0, 0x2, R42 ;  /* 0x00000002002c9825 */ /* 0x000fe400078e022a */
[----:B------:R-:W-:-:S04]  /*e410*/  @!P0 LEA.HI R3, R3, R36, RZ, 0x3 ;  /* 0x0000002403038211 */ /* 0x000fc800078f18ff */
[----:B------:R-:W-:-:S05]  /*e420*/  @!P0 LOP3.LUT R3, R3, 0xfffffff8, RZ, 0xc0, !PT ;  /* 0xfffffff803038812 */ /* 0x000fca00078ec0ff */
[----:B------:R-:W-:Y:S01]  /*e430*/  @!P0 IMAD.WIDE R42, R3, 0x2, R42 ;  /* 0x00000002032a8825 */ /* 0x000fe200078e022a */
[----:B-----5:R4:W-:Y:S04]  /*e440*/  @!P1 ST.E.128 [R44.64], R32 ;  /* 0x000000202c009985 */ /* 0x0209e8000c101d12 */
[----:B-1----:R4:W-:Y:S02]  /*e450*/  @!P0 ST.E.128 [R42.64], R4 ;  /* 0x000000042a008985 */ /* 0x0029e4000c101d12 */
.L_x_509:
[----:B------:R-:W-:Y:S05]  /*e460*/  BSYNC B0 ;  /* 0x0000000000007941 */ /* 0x000fea0003800000 */
.L_x_508:
[----:B------:R-:W-:Y:S01]  /*e470*/  IADD3 R3, R39, 0x20, RZ ;  /* 0x0000002027037810 */ /* 0x000fe20007ffe0ff */
[----:B----4-:R4:W3:Y:S01]  /*e480*/  SHFL.IDX PT, R5, R37, 0x1, 0x181f ;  /* 0x00381f0025057f89 */ /* 0x0108e200000e0000 */
[----:B------:R-:W-:Y:S02]  /*e490*/  BSSY B0, `(.L_x_510) ;  /* 0x000000d000007945 */ /* 0x000fe40003800000 */
[----:B------:R-:W-:Y:S01]  /*e4a0*/  ISETP.GE.AND P0, PT, R3, R2, PT ;  /* 0x000000020300720c */ /* 0x000fe20003f06270 */
[----:B-1----:R4:W1:-:S12]  /*e4b0*/  SHFL.IDX PT, R4, R38, 0x1, 0x181f ;  /* 0x00381f0026047f89 */ /* 0x00285800000e0000 */
[----:B------:R-:W-:Y:S05]  /*e4c0*/  @P0 BRA `(.L_x_511) ;  /* 0x0000009000000947 */ /* 0x000fea0003800000 */
[----:B------:R-:W-:Y:S02]  /*e4d0*/  ISETP.GE.AND P0, PT, R36, c[0x0][0x3c8], PT ;  /* 0x0000f20024007a0c */ /* 0x000fe40003f06270 */
[----:B------:R-:W-:-:S11]  /*e4e0*/  ISETP.GE.AND P1, PT, R0, c[0x0][0x3c8], PT ;  /* 0x0000f20000007a0c */ /* 0x000fd60003f26270 */
[----:B------:R-:W-:Y:S02]  /*e4f0*/  @!P0 SHF.R.S32.HI R3, RZ, 0x1f, R36 ;  /* 0x0000001fff038819 */ /* 0x000fe40000011424 */
[----:B-1-3--:R-:W-:Y:S02]  /*e500*/  @!P1 IMAD.WIDE R6, R0, 0x2, R4 ;  /* 0x0000000200069825 */ /* 0x00afe400078e0204 */
[----:B------:R-:W-:-:S03]  /*e510*/  @!P0 LEA.HI R3, R3, R36, RZ, 0x3 ;  /* 0x0000002403038211 */ /* 0x000fc600078f18ff */
[----:B--2---:R1:W-:Y:S01]  /*e520*/  @!P1 ST.E.128 [R6.64], R28 ;  /* 0x0000001c06009985 */ /* 0x0043e2000c101d12 */
[----:B------:R-:W-:-:S05]  /*e530*/  @!P0 LOP3.LUT R3, R3, 0xfffffff8, RZ, 0xc0, !PT ;  /* 0xfffffff803038812 */ /* 0x000fca00078ec0ff */
[----:B------:R-:W-:-:S05]  /*e540*/  @!P0 IMAD.WIDE R4, R3, 0x2, R4 ;  /* 0x0000000203048825 */ /* 0x000fca00078e0204 */
[----:B------:R1:W-:Y:S02]  /*e550*/  @!P0 ST.E.128 [R4.64], R16 ;  /* 0x0000001004008985 */ /* 0x0003e4000c101d12 */
.L_x_511:
[----:B------:R-:W-:Y:S05]  /*e560*/  BSYNC B0 ;  /* 0x0000000000007941 */ /* 0x000fea0003800000 */
.L_x_510:
[----:B------:R-:W-:Y:S01]  /*e570*/  IADD3 R3, R39, 0x40, RZ ;  /* 0x0000004027037810 */ /* 0x000fe20007ffe0ff */
[----:B-1-3--:R1:W3:Y:S01]  /*e580*/  SHFL.IDX PT, R5, R37, 0x2, 0x181f ;  /* 0x00581f0025057f89 */ /* 0x00a2e200000e0000 */
        /* <DEDUP_REMOVED lines=13> */
.L_x_513:
[----:B------:R-:W-:Y:S05]  /*e660*/  BSYNC B0 ;  /* 0x0000000000007941 */ /* 0x000fea0003800000 */
.L_x_512:
[----:B------:R-:W-:Y:S01]  /*e670*/  IADD3 R39, R39, 0x60, RZ ;  /* 0x0000006027277810 */ /* 0x000fe20007ffe0ff */
[----:B---3--:R3:W1:Y:S03]  /*e680*/  SHFL.IDX PT, R5, R37, 0x3, 0x181f ;  /* 0x00781f0025057f89 */ /* 0x00866600000e0000 */
[----:B------:R-:W-:Y:S01]  /*e690*/  ISETP.GE.AND P0, PT, R39, R2, PT ;  /* 0x000000022700720c */ /* 0x000fe20003f06270 */
[----:B----4-:R3:W4:-:S12]  /*e6a0*/  SHFL.IDX PT, R4, R38, 0x3, 0x181f ;  /* 0x00781f0026047f89 */ /* 0x01071800000e0000 */
        /* <DEDUP_REMOVED lines=12> */
.L_x_506:
        /* <DEDUP_REMOVED lines=18> */
.L_x_514:
        /* <DEDUP_REMOVED lines=42> */
.L_x_516:
[----:B------:R-:W-:Y:S05]  /*eb30*/  BSYNC B0 ;  /* 0x0000000000007941 */ /* 0x000fea0003800000 */
.L_x_515:
        /* <DEDUP_REMOVED lines=59> */
.L_x_518:
[----:B------:R-:W-:Y:S05]  /*eef0*/  BSYNC B0 ;  /* 0x0000000000007941 */ /* 0x000fea0003800000 */
.L_x_517:
        /* <DEDUP_REMOVED lines=15> */
.L_x_520:
[----:B------:R-:W-:Y:S05]  /*eff0*/  BSYNC B0 ;  /* 0x0000000000007941 */ /* 0x000fea0003800000 */
.L_x_519:
        /* <DEDUP_REMOVED lines=15> */
.L_x_522:
[----:B------:R-:W-:Y:S05]  /*f0f0*/  BSYNC B0 ;  /* 0x0000000000007941 */ /* 0x000fea0003800000 */
.L_x_521:
        /* <DEDUP_REMOVED lines=16> */
.L_x_523:
        /* <DEDUP_REMOVED lines=16> */
.L_x_1721:


//--------------------- .text._ZN7cutlass13device_kernelIN5flash19enable_sm80_to_sm89INS1_16FlashAttnFwdSm80INS1_25CollectiveMainloopFwdSm80ILi8ELi1ELb1EN4cute5tupleIJNS5_1CILi128EEES8_S8_EEELi128ENS_6half_tEfNS_4arch4Sm80ELb1ELb0ELb0ELb1ELb0ELb1ELb1ELb0EEENS1_21CollectiveEpilogueFwdIS9_NS6_IJNS7_ILi1EEESF_SF_EEESA_SC_Li256ELb1ELb1ELb0ELb0EEENS1_19SingleTileSchedulerILb1ELb0ELb1ELi128EEEEEEEEEvNT_6ParamsE --------------------------
	.section	.text._ZN7cutlass13device_kernelIN5flash19enable_sm80_to_sm89INS1_16FlashAttnFwdSm80INS1_25CollectiveMainloopFwdSm80ILi8ELi1ELb1EN4cute5tupleIJNS5_1CILi128EEES8_S8_EEELi128ENS_6half_tEfNS_4arch4Sm80ELb1ELb0ELb0ELb1ELb0ELb1ELb1ELb0EEENS1_21CollectiveEpilogueFwdIS9_NS6_IJNS7_ILi1EEESF_SF_EEESA_SC_Li256ELb1ELb1ELb0ELb0EEENS1_19SingleTileSchedulerILb1ELb0ELb1ELi128EEEEEEEEEvNT_6ParamsE,"ax",@progbits
	.sectioninfo	@"SHI_REGISTERS=255"
	.align	128
.text._ZN7cutlass13device_kernelIN5flash19enable_sm80_to_sm89INS1_16FlashAttnFwdSm80INS1_25CollectiveMainloopFwdSm80ILi8ELi1ELb1EN4cute5tupleIJNS5_1CILi128EEES8_S8_EEELi128ENS_6half_tEfNS_4arch4Sm80ELb1ELb0ELb0ELb1ELb0ELb1ELb1ELb0EEENS1_21CollectiveEpilogueFwdIS9_NS6_IJNS7_ILi1EEESF_SF_EEESA_SC_Li256ELb1ELb1ELb0ELb0EEENS1_19SingleTileSchedulerILb1ELb0ELb1ELi128EEEEEEEEEvNT_6ParamsE:
        .type           _ZN7cutlass13device_kernelIN5flash19enable_sm80_to_sm89INS1_16FlashAttnFwdSm80INS1_25CollectiveMainloopFwdSm80ILi8ELi1ELb1EN4cute5tupleIJNS5_1CILi128EEES8_S8_EEELi128ENS_6half_tEfNS_4arch4Sm80ELb1ELb0ELb0ELb1ELb0ELb1ELb1ELb0EEENS1_21CollectiveEpilogueFwdIS9_NS6_IJNS7_ILi1EEESF_SF_EEESA_SC_Li256ELb1ELb1ELb0ELb0EEENS1_19SingleTileSchedulerILb1ELb0ELb1ELi128EEEEEEEEEvNT_6ParamsE,@function
        .size           _ZN7cutlass13device_kernelIN5flash19enable_sm80_to_sm89INS1_16FlashAttnFwdSm80INS1_25CollectiveMainloopFwdSm80ILi8ELi1ELb1EN4cute5tupleIJNS5_1CILi128EEES8_S8_EEELi128ENS_6half_tEfNS_4arch4Sm80ELb1ELb0ELb0ELb1ELb0ELb1ELb1ELb0EEENS1_21CollectiveEpilogueFwdIS9_NS6_IJNS7_ILi1EEESF_SF_EEESA_SC_Li256ELb1ELb1ELb0ELb0EEENS1_19SingleTileSchedulerILb1ELb0ELb1ELi128EEEEEEEEEvNT_6ParamsE,(.L_x_1722 - _ZN7cutlass13device_kernelIN5flash19enable_sm80_to_sm89INS1_16FlashAttnFwdSm80INS1_25CollectiveMainloopFwdSm80ILi8ELi1ELb1EN4cute5tupleIJNS5_1CILi128EEES8_S8_EEELi128ENS_6half_tEfNS_4arch4Sm80ELb1ELb0ELb0ELb1ELb0ELb1ELb1ELb0EEENS1_21CollectiveEpilogueFwdIS9_NS6_IJNS7_ILi1EEESF_SF_EEESA_SC_Li256ELb1ELb1ELb0ELb0EEENS1_19SingleTileSchedulerILb1ELb0ELb1ELi128EEEEEEEEEvNT_6ParamsE)
        .other          _ZN7cutlass13device_kernelIN5flash19enable_sm80_to_sm89INS1_16FlashAttnFwdSm80INS1_25CollectiveMainloopFwdSm80ILi8ELi1ELb1EN4cute5tupleIJNS5_1CILi128EEES8_S8_EEELi128ENS_6half_tEfNS_4arch4Sm80ELb1ELb0ELb0ELb1ELb0ELb1ELb1ELb0EEENS1_21CollectiveEpilogueFwdIS9_NS6_IJNS7_ILi1EEESF_SF_EEESA_SC_Li256ELb1ELb1ELb0ELb0EEENS1_19SingleTileSchedulerILb1ELb0ELb1ELi128EEEEEEEEEvNT_6ParamsE,@"STO_CUDA_ENTRY STV_DEFAULT"
_ZN7cutlass13device_kernelIN5flash19enable_sm80_to_sm89INS1_16FlashAttnFwdSm80INS1_25CollectiveMainloopFwdSm80ILi8ELi1ELb1EN4cute5tupleIJNS5_1CILi128EEES8_S8_EEELi128ENS_6half_tEfNS_4arch4Sm80ELb1ELb0ELb0ELb1ELb0ELb1ELb1ELb0EEENS1_21CollectiveEpilogueFwdIS9_NS6_IJNS7_ILi1EEESF_SF_EEESA_SC_Li256ELb1ELb1ELb0ELb0EEENS1_19SingleTileSchedulerILb1ELb0ELb1ELi128EEEEEEEEEvNT_6ParamsE:
[----:B------:R-:W-:Y:S02]  /*0000*/  MOV R1, c[0x0][0x28] ;  /* 0x00000a0000017a02 */ /* 0x000fe40000000f00 */
[----:B------:R-:W1:Y:S01]  /*0010*/  S2R R228, SR_TID.X ;  /* 0x0000000000e47919 */ /* 0x000e620000002100 */
[----:B------:R-:W-:Y:S01]  /*0020*/  IMAD.MOV.U32 R14, RZ, RZ, 0x4 ;  /* 0x00000004ff0e7424 */ /* 0x000fe200078e00ff */
[----:B------:R-:W2:Y:S01]  /*0030*/  S2UR UR4, SR_CTAID.X ;  /* 0x00000000000479c3 */ /* 0x000ea20000002500 */
[----:B------:R-:W-:Y:S01]  /*0040*/  ULDC.64 UR8, c[0x0][0x118] ;  /* 0x0000460000087ab9 */ /* 0x000fe20000000a00 */
[----:B------:R-:W3:Y:S01]  /*0050*/  S2R R5, SR_CTAID.Z ;  /* 0x0000000000057919 */ /* 0x000ee20000002700 */
[----:B------:R-:W-:Y:S02]  /*0060*/  IADD3 R1, R1, -0x60, RZ ;  /* 0xffffffa001017810 */ /* 0x000fe40007ffe0ff */
        /* <DEDUP_REMOVED lines=10> */
.L_x_525:
        /* <DEDUP_REMOVED lines=8> */
.L_x_527:
[----:B------:R-:W-:-:S04]  /*0190*/  MOV R0, c[0x0][0x54c] ;  /* 0x0001530000007a02 */ /* 0x000fc80000000f00 */
.L_x_526:
[----:B------:R-:W-:Y:S01]  /*01a0*/  USHF.L.U32 UR4, UR4, 0x7, URZ ;  /* 0x0000000704047899 */ /* 0x000fe2000800063f */
[----:B-----5:R-:W-:-:S05]  /*01b0*/  IMAD R0, R0, c[0x0][0x548], RZ ;  /* 0x0001520000007a24 */ /* 0x020fca00078e02ff */
[----:B------:R-:W-:-:S04]  /*01c0*/  MOV R12, UR4 ;  /* 0x00000004000c7c02 */ /* 0x000fc80008000f00 */
[----:B------:R-:W-:-:S04]  /*01d0*/  ISETP.GE.AND P0, PT, R12, R0, PT ;  /* 0x000000000c00720c */ /* 0x000fc80003f06270 */
[----:B------:R-:W-:-:S05]  /*01e0*/  SEL R0, R5, 0xffffffff, !P0 ;  /* 0xffffffff05007807 */ /* 0x000fca0004000000 */
[----:B------:R2:W-:Y:S01]  /*01f0*/  STL [R1+0x5c], R0 ;  /* 0x00005c0001007387 */ /* 0x0005e20000100800 */
[----:B------:R-:W-:Y:S05]  /*0200*/  BRA `(.L_x_528) ;  /* 0x0000014000007947 */ /* 0x000fea0003800000 */
.L_x_524:
[----:B------:R-:W-:-:S04]  /*0210*/  ISETP.NE.U32.AND P0, PT, RZ, c[0x0][0x568], PT ;  /* 0x00015a00ff007a0c */ /* 0x000fc80003f05070 */
[----:B------:R-:W-:-:S13]  /*0220*/  ISETP.NE.AND.EX P0, PT, RZ, c[0x0][0x56c], PT, P0 ;  /* 0x00015b00ff007a0c */ /* 0x000fda0003f05300 */
[----:B------:R-:W-:Y:S05]  /*0230*/  @!P0 BRA `(.L_x_529) ;  /* 0x0000002000008947 */ /* 0x000fea0003800000 */
[----:B------:R1:W5:Y:S01]  /*0240*/  LDG.E R0, [R2.64] ;  /* 0x0000000802007981 */ /* 0x000362000c1e1900 */
[----:B------:R-:W-:Y:S05]  /*0250*/  BRA `(.L_x_530) ;  /* 0x0000009000007947 */ /* 0x000fea0003800000 */
.L_x_529:
        /* <DEDUP_REMOVED lines=8> */
.L_x_531:
[----:B------:R-:W-:-:S04]  /*02e0*/  MOV R0, c[0x0][0x54c] ;  /* 0x0001530000007a02 */ /* 0x000fc80000000f00 */
.L_x_530:
[----:B------:R-:W-:Y:S01]  /*02f0*/  USHF.L.U32 UR4, UR4, 0x7, URZ ;  /* 0x0000000704047899 */ /* 0x000fe2000800063f */
[----:B-----5:R-:W-:-:S05]  /*0300*/  IMAD R0, R0, c[0x0][0x548], RZ ;  /* 0x0001520000007a24 */ /* 0x020fca00078e02ff */
[----:B------:R-:W-:-:S04]  /*0310*/  MOV R12, UR4 ;  /* 0x00000004000c7c02 */ /* 0x000fc80008000f00 */
[----:B------:R-:W-:-:S04]  /*0320*/  ISETP.GE.AND P0, PT, R12, R0, PT ;  /* 0x000000000c00720c */ /* 0x000fc80003f06270 */
[----:B------:R-:W-:-:S05]  /*0330*/  SEL R0, R5, 0xffffffff, !P0 ;  /* 0xffffffff05007807 */ /* 0x000fca0004000000 */
[----:B------:R2:W-:Y:S04]  /*0340*/  STL [R1+0x5c], R0 ;  /* 0x00005c0001007387 */ /* 0x0005e80000100800 */
.L_x_528:
[----:B------:R-:W3:Y:S02]  /*0350*/  LDL R18, [R1+0x5c] ;  /* 0x00005c0001127983 */ /* 0x000ee40000100800 */
[----:B---3--:R-:W-:-:S13]  /*0360*/  ISETP.GE.AND P0, PT, R18, RZ, PT ;  /* 0x000000ff1200720c */ /* 0x008fda0003f06270 */
[----:B------:R-:W-:Y:S05]  /*0370*/  @!P0 EXIT ;  /* 0x000000000000894d */ /* 0x000fea0003800000 */
[----:B------:R-:W-:Y:S01]  /*0380*/  ISETP.NE.U32.AND P0, PT, RZ, c[0x0][0x370], PT ;  /* 0x0000dc00ff007a0c */ /* 0x000fe20003f05070 */
[----:B--2---:R-:W-:Y:S01]  /*0390*/  IMAD.MOV.U32 R0, RZ, RZ, c[0x0][0x168] ;  /* 0x00005a00ff007624 */ /* 0x004fe200078e00ff */
[----:B------:R-:W-:Y:S01]  /*03a0*/  ISETP.NE.U32.AND P1, PT, RZ, c[0x0][0x360], PT ;  /* 0x0000d800ff007a0c */ /* 0x000fe20003f25070 */
[----:B------:R-:W-:Y:S01]  /*03b0*/  IMAD.MOV.U32 R179, RZ, RZ, RZ ;  /* 0x000000ffffb37224 */ /* 0x000fe200078e00ff */
[----:B------:R-:W-:Y:S01]  /*03c0*/  ISETP.NE.AND.EX P2, PT, RZ, c[0x0][0x374], PT, P0 ;  /* 0x0000dd00ff007a0c */ /* 0x000fe20003f45300 */
[----:B------:R-:W-:Y:S01]  /*03d0*/  IMAD.MOV.U32 R174, RZ, RZ, RZ ;  /* 0x000000ffffae7224 */ /* 0x000fe200078e00ff */
[----:B------:R-:W-:Y:S01]  /*03e0*/  ISETP.NE.AND.EX P0, PT, RZ, c[0x0][0x364], PT, P1 ;  /* 0x0000d900ff007a0c */ /* 0x000fe20003f05310 */
[----:B------:R-:W-:Y:S01]  /*03f0*/  IMAD.MOV.U32 R182, RZ, RZ, RZ ;  /* 0x000000ffffb67224 */ /* 0x000fe200078e00ff */
[----:B------:R-:W-:Y:S01]  /*0400*/  ISETP.NE.U32.AND P1, PT, RZ, c[0x0][0x348], PT ;  /* 0x0000d200ff007a0c */ /* 0x000fe20003f25070 */
[----:B------:R-:W-:Y:S01]  /*0410*/  IMAD.WIDE R6, R18, R14, c[0x0][0x348] ;  /* 0x0000d20012067625 */ /* 0x000fe200078e020e */
[----:B------:R-:W-:-:S02]  /*0420*/  ISETP.NE.U32.AND P5, PT, RZ, c[0x0][0x350], PT ;  /* 0x0000d400ff007a0c */ /* 0x000fc40003fa5070 */
[----:B------:R-:W-:Y:S01]  /*0430*/  ISETP.NE.U32.AND P3, PT, RZ, c[0x0][0x358], PT ;  /* 0x0000d600ff007a0c */ /* 0x000fe20003f65070 */
[CC--:B------:R-:W-:Y:S01]  /*0440*/  IMAD.WIDE R4, R18.reuse, R14.reuse, c[0x0][0x350] ;  /* 0x0000d40012047625 */ /* 0x0c0fe200078e020e */
[----:B------:R-:W-:Y:S02]  /*0450*/  ISETP.NE.AND.EX P1, PT, RZ, c[0x0][0x34c], PT, P1 ;  /* 0x0000d300ff007a0c */ /* 0x000fe40003f25310 */
[----:B------:R-:W-:Y:S01]  /*0460*/  ISETP.NE.AND.EX P5, PT, RZ, c[0x0][0x354], PT, P5 ;  /* 0x0000d500ff007a0c */ /* 0x000fe20003fa5350 */
[CC--:B------:R-:W-:Y:S01]  /*0470*/  @P2 IMAD.WIDE R10, R18.reuse, R14.reuse, c[0x0][0x370] ;  /* 0x0000dc00120a2625 */ /* 0x0c0fe200078e020e */
[----:B------:R-:W-:Y:S02]  /*0480*/  ISETP.NE.AND.EX P3, PT, RZ, c[0x0][0x35c], PT, P3 ;  /* 0x0000d700ff007a0c */ /* 0x000fe40003f65330 */
[----:B------:R-:W-:Y:S01]  /*0490*/  MOV R13, RZ ;  /* 0x000000ff000d7202 */ /* 0x000fe20000000f00 */
[CC--:B------:R-:W-:Y:S01]  /*04a0*/  @P0 IMAD.WIDE R8, R18.reuse, R14.reuse, c[0x0][0x360] ;  /* 0x0000d80012080625 */ /* 0x0c0fe200078e020e */
[----:B------:R2:W5:Y:S03]  /*04b0*/  @P2 LDG.E R179, [R10.64] ;  /* 0x000000080ab32981 */ /* 0x000566000c1e1900 */
[----:B-1----:R-:W-:Y:S01]  /*04c0*/  IMAD.WIDE R2, R18, R14, c[0x0][0x358] ;  /* 0x0000d60012027625 */ /* 0x002fe200078e020e */
[----:B------:R1:W3:Y:S04]  /*04d0*/  @P0 LDG.E R0, [R8.64] ;  /* 0x0000000808000981 */ /* 0x0002e8000c1e1900 */
[----:B------:R2:W5:Y:S04]  /*04e0*/  @P1 LDG.E R174, [R6.64] ;  /* 0x0000000806ae1981 */ /* 0x000568000c1e1900 */
[----:B------:R2:W5:Y:S04]  /*04f0*/  @P5 LDG.E R182, [R4.64] ;  /* 0x0000000804b65981 */ /* 0x000568000c1e1900 */
[----:B------:R2:W5:Y:S04]  /*0500*/  @P3 LDG.E R13, [R2.64] ;  /* 0x00000008020d3981 */ /* 0x000568000c1e1900 */
[----:B------:R-:W4:Y:S01]  /*0510*/  S2R R26, SR_CTAID.Y ;  /* 0x00000000001a7919 */ /* 0x000f220000002600 */
[----:B------:R-:W-:Y:S01]  /*0520*/  MOV R127, c[0x0][0x228] ;  /* 0x00008a00007f7a02 */ /* 0x000fe20000000f00 */
[----:B-1----:R-:W-:Y:S01]  /*0530*/  IMAD.MOV.U32 R8, RZ, RZ, c[0x0][0x1d0] ;  /* 0x00007400ff087624 */ /* 0x002fe200078e00ff */
[----:B----4-:R-:W-:Y:S01]  /*0540*/  SHF.R.S32.HI R213, RZ, 0x1f, R26 ;  /* 0x0000001fffd57819 */ /* 0x010fe2000001141a */
[----:B---3--:R2:W-:Y:S01]  /*0550*/  STL [R1+0x58], R0 ;  /* 0x0000580001007387 */ /* 0x0085e20000100800 */
[----:B------:R-:W-:Y:S01]  /*0560*/  IMAD.MOV.U32 R9, RZ, RZ, R0 ;  /* 0x000000ffff097224 */ /* 0x000fe200078e0000 */
[----:B------:R-:W-:Y:S05]  /*0570*/  @P0 BRA `(.L_x_532) ;  /* 0x0000005000000947 */ /* 0x000fea0003800000 */
[----:B------:R-:W-:Y:S05]  /*0580*/  @!P1 BRA `(.L_x_532) ;  /* 0x0000004000009947 */ /* 0x000fea0003800000 */
[----:B--2---:R1:W2:Y:S04]  /*0590*/  LDG.E R0, [R6.64] ;  /* 0x0000000806007981 */ /* 0x0042a8000c1e1900 */
[----:B-1----:R-:W2:Y:S02]  /*05a0*/  LDG.E R6, [R6.64+0x4] ;  /* 0x0000040806067981 */ /* 0x002ea4000c1e1900 */
[----:B--2---:R-:W-:-:S05]  /*05b0*/  IADD3 R9, -R0, R6, RZ ;  /* 0x0000000600097210 */ /* 0x004fca0007ffe1ff */
[----:B------:R1:W-:Y:S02]  /*05c0*/  STL [R1+0x58], R9 ;  /* 0x0000580901007387 */ /* 0x0003e40000100800 */
.L_x_532:
[----:B------:R-:W-:-:S04]  /*05d0*/  ISETP.NE.U32.AND P0, PT, RZ, c[0x0][0x368], PT ;  /* 0x0000da00ff007a0c */ /* 0x000fc80003f05070 */
[----:B------:R-:W-:-:S13]  /*05e0*/  ISETP.NE.AND.EX P0, PT, RZ, c[0x0][0x36c], PT, P0 ;  /* 0x0000db00ff007a0c */ /* 0x000fda0003f05300 */
[----:B------:R-:W-:Y:S05]  /*05f0*/  @!P0 BRA `(.L_x_533) ;  /* 0x0000003000008947 */ /* 0x000fea0003800000 */
[----:B--2---:R-:W-:-:S05]  /*0600*/  IMAD.WIDE R4, R18, R14, c[0x0][0x368] ;  /* 0x0000da0012047625 */ /* 0x004fca00078e020e */
[----:B------:R2:W5:Y:S01]  /*0610*/  LDG.E R8, [R4.64] ;  /* 0x0000000804087981 */ /* 0x000562000c1e1900 */
[----:B------:R-:W-:Y:S05]  /*0620*/  BRA `(.L_x_534) ;  /* 0x0000004000007947 */ /* 0x000fea0003800000 */
.L_x_533:
[----:B------:R-:W-:Y:S05]  /*0630*/  @!P5 BRA `(.L_x_534) ;  /* 0x000000300000d947 */ /* 0x000fea0003800000 */
[----:B--2---:R2:W3:Y:S04]  /*0640*/  LDG.E R0, [R4.64] ;  /* 0x0000000804007981 */ /* 0x0044e8000c1e1900 */
[----:B--2---:R-:W3:Y:S02]  /*0650*/  LDG.E R4, [R4.64+0x4] ;  /* 0x0000040804047981 */ /* 0x004ee4000c1e1900 */
[----:B---3--:R-:W-:Y:S02]  /*0660*/  IADD3 R8, -R0, R4, RZ ;  /* 0x0000000400087210 */ /* 0x008fe40007ffe1ff */
.L_x_534:
[----:B--2---:R2:W3:Y:S04]  /*0670*/  @P3 LDG.E R4, [R2.64] ;  /* 0x0000000802043981 */ /* 0x0044e8000c1e1900 */
[----:B------:R2:W3:Y:S01]  /*0680*/  @P3 LDG.E R0, [R2.64+0x4] ;  /* 0x0000040802003981 */ /* 0x0004e2000c1e1900 */
[----:B------:R-:W-:Y:S01]  /*0690*/  ISETP.NE.U32.AND P0, PT, RZ, c[0x0][0x378], PT ;  /* 0x0000de00ff007a0c */ /* 0x000fe20003f05070 */
[----:B-----5:R-:W-:-:S03]  /*06a0*/  IMAD.MOV.U32 R166, RZ, RZ, R8 ;  /* 0x000000ffffa67224 */ /* 0x020fc600078e0008 */
[----:B------:R-:W-:Y:S01]  /*06b0*/  ISETP.NE.AND.EX P0, PT, RZ, c[0x0][0x37c], PT, P0 ;  /* 0x0000df00ff007a0c */ /* 0x000fe20003f05300 */
[----:B------:R-:W-:-:S12]  /*06c0*/  IMAD.MOV.U32 R5, RZ, RZ, c[0x0][0x2c4] ;  /* 0x0000b100ff057624 */ /* 0x000fd800078e00ff */
[----:B--2---:R-:W-:-:S05]  /*06d0*/  @P0 IMAD.WIDE R2, R18, R14, c[0x0][0x378] ;  /* 0x0000de0012020625 */ /* 0x004fca00078e020e */
[----:B------:R2:W5:Y:S01]  /*06e0*/  @P0 LDG.E R166, [R2.64] ;  /* 0x0000000802a60981 */ /* 0x000562000c1e1900 */
[----:B------:R-:W-:Y:S01]  /*06f0*/  ISETP.NE.AND P0, PT, R5, 0x1, PT ;  /* 0x000000010500780c */ /* 0x000fe20003f05270 */
[----:B------:R-:W-:Y:S02]  /*0700*/  IMAD.IADD R5, R8, 0x1, -R179 ;  /* 0x0000000108057824 */ /* 0x000fe400078e0ab3 */
[----:B--2---:R-:W-:-:S05]  /*0710*/  IMAD.MOV.U32 R2, RZ, RZ, R12 ;  /* 0x000000ffff027224 */ /* 0x004fca00078e000c */
[----:B------:R2:W-:Y:S01]  /*0720*/  STL [R1], R2 ;  /* 0x0000000201007387 */ /* 0x0005e20000100800 */
[----:B---3--:R-:W-:-:S04]  /*0730*/  @P3 IMAD.IADD R127, R0, 0x1, -R4 ;  /* 0x00000001007f3824 */ /* 0x008fc800078e0a04 */
[----:B------:R-:W-:Y:S01]  /*0740*/  @P0 IADD3 R0, R2, 0x7f, RZ ;  /* 0x0000007f02000810 */ /* 0x000fe20007ffe0ff */
[----:B------:R-:W-:-:S04]  /*0750*/  IMAD.IADD R3, R5, 0x1, R127 ;  /* 0x0000000105037824 */ /* 0x000fc800078e027f */
[----:B--2---:R-:W-:Y:S01]  /*0760*/  @P0 IMAD.HI.U32 R2, R0, c[0x0][0x2c8], RZ ;  /* 0x0000b20000020a27 */ /* 0x004fe200078e00ff */
[----:B------:R-:W-:Y:S02]  /*0770*/  IADD3 R0, R12, 0x7f, RZ ;  /* 0x0000007f0c007810 */ /* 0x000fe40007ffe0ff */
[C---:B------:R-:W-:Y:S01]  /*0780*/  IADD3 R191, R3.reuse, 0x80, -R9 ;  /* 0x0000008003bf7810 */ /* 0x040fe20007ffe809 */
[----:B------:R2:W-:Y:S01]  /*0790*/  STL [R1+0x40], R3 ;  /* 0x0000400301007387 */ /* 0x0005e20000100800 */
[----:B------:R-:W-:Y:S02]  /*07a0*/  @P0 SHF.R.U32.HI R0, RZ, c[0x0][0x2cc], R2 ;  /* 0x0000b300ff000a19 */ /* 0x000fe40000011602 */
[----:B------:R-:W-:-:S03]  /*07b0*/  IADD3 R2, R3, 0x7f, RZ ;  /* 0x0000007f03027810 */ /* 0x000fc60007ffe0ff */
[----:B------:R-:W-:-:S05]  /*07c0*/  IMAD.IADD R0, R191, 0x1, R0 ;  /* 0x00000001bf007824 */ /* 0x000fca00078e0200 */
[----:B------:R-:W-:-:S04]  /*07d0*/  SHF.R.S32.HI R4, RZ, 0x1f, R0 ;  /* 0x0000001fff047819 */ /* 0x000fc80000011400 */
[----:B------:R-:W-:-:S04]  /*07e0*/  LEA.HI R0, R4, R0, RZ, 0x7 ;  /* 0x0000000004007211 */ /* 0x000fc800078f38ff */
[----:B------:R-:W-:Y:S02]  /*07f0*/  SHF.R.S32.HI R0, RZ, 0x7, R0 ;  /* 0x00000007ff007819 */ /* 0x000fe40000011400 */
[----:B--2---:R-:W-:-:S04]  /*0800*/  SHF.R.S32.HI R3, RZ, 0x1f, R2 ;  /* 0x0000001fff037819 */ /* 0x004fc80000011402 */
[----:B------:R-:W-:-:S04]  /*0810*/  LEA.HI R2, R3, R2, RZ, 0x7 ;  /* 0x0000000203027211 */ /* 0x000fc800078f38ff */
[----:B------:R-:W-:-:S04]  /*0820*/  SHF.R.S32.HI R190, RZ, 0x7, R2 ;  /* 0x00000007ffbe7819 */ /* 0x000fc80000011402 */
[----:B------:R-:W-:Y:S01]  /*0830*/  IMNMX R2, R190, R0, PT ;  /* 0x00000000be027217 */ /* 0x000fe20003800200 */
[----:B------:R-:W-:-:S04]  /*0840*/  IMAD.MOV R0, RZ, RZ, -R5 ;  /* 0x000000ffff007224 */ /* 0x000fc800078e0a05 */
[----:B------:R-:W-:Y:S01]  /*0850*/  IMAD R3, R2, 0x80, -R5 ;  /* 0x0000008002037824 */ /* 0x000fe200078e0a05 */
        /* <DEDUP_REMOVED lines=11> */
[----:B------:R-:W-:-:S04]  /*0910*/  ISETP.NE.U32.AND P4, PT, RZ, c[0x0][0x340], PT ;  /* 0x0000d000ff007a0c */ /* 0x000fc80003f85070 */
[----:B------:R-:W-:-:S13]  /*0920*/  ISETP.NE.AND.EX P4, PT, RZ, c[0x0][0x344], PT, P4 ;  /* 0x0000d100ff007a0c */ /* 0x000fda0003f85340 */
[----:B------:R-:W-:-:S05]  /*0930*/  @P4 IMAD.WIDE R2, R18, R14, c[0x0][0x340] ;  /* 0x0000d00012024625 */ /* 0x000fca00078e020e */
[----:B------:R2:W3:Y:S01]  /*0940*/  @P4 LDG.E R16, [R2.64] ;  /* 0x0000000802104981 */ /* 0x0004e2000c1e1900 */
[----:B------:R-:W-:Y:S01]  /*0950*/  SHF.R.S32.HI R6, RZ, 0x1f, R228 ;  /* 0x0000001fff067819 */ /* 0x000fe200000114e4 */
[----:B------:R-:W-:Y:S01]  /*0960*/  IMAD.MOV.U32 R170, RZ, RZ, c[0x0][0x238] ;  /* 0x00008e00ffaa7624 */ /* 0x000fe200078e00ff */
[----:B-1----:R-:W-:Y:S01]  /*0970*/  SHF.R.S32.HI R9, RZ, 0x1f, R18 ;  /* 0x0000001fff097819 */ /* 0x002fe20000011412 */
        /* <DEDUP_REMOVED lines=26> */
[----:B--2---:R-:W-:Y:S01]  /*0b20*/  IMAD.WIDE.U32 R2, R154, c[0x0][0x238], R32 ;  /* 0x00008e009a027a25 */ /* 0x004fe200078e0020 */
        /* <DEDUP_REMOVED lines=26> */
[-C--:B------:R-:W-:Y:S01]  /*0cd0*/  IMAD R5, R5, R209.reuse, R0 ;  /* 0x000000d105057224 */ /* 0x080fe200078e0200 */
        /* <DEDUP_REMOVED lines=20> */
[C---:B------:R-:W-:Y:S01]  /*0e20*/  @P2 LEA R0, P3, R170.reuse, R20, 0x5 ;  /* 0x00000014aa002211 */ /* 0x040fe200078628ff */
        /* <DEDUP_REMOVED lines=35> */
[----:B---3--:R-:W-:Y:S01]  /*1060*/  @P4 SHF.R.S32.HI R17, RZ, 0x1f, R16 ;  /* 0x0000001fff114819 */ /* 0x008fe20000011410 */
        /* <DEDUP_REMOVED lines=179> */
[C---:B------:R-:W-:Y:S01]  /*1ba0*/  IADD3 R144, P1, R210.reuse, R134, RZ ;  /* 0x00000086d2907210 */ /* 0x040fe20007f3e0ff */
        /* <DEDUP_REMOVED lines=30> */
.L_x_582:
        /* <DEDUP_REMOVED lines=50> */
.L_x_540:
[----:B------:R-:W-:Y:S05]  /*20b0*/  BSYNC B0 ;  /* 0x0000000000007941 */ /* 0x000fea0003800000 */
.L_x_539:
        /* <DEDUP_REMOVED lines=40> */
.L_x_542:
[----:B------:R-:W-:Y:S05]  /*2340*/  BSYNC B0 ;  /* 0x0000000000007941 */ /* 0x000fea0003800000 */
.L_x_541:
        /* <DEDUP_REMOVED lines=40> */
.L_x_544:
[----:B------:R-:W-:Y:S05]  /*25d0*/  BSYNC B0 ;  /* 0x0000000000007941 */ /* 0x000fea0003800000 */
.L_x_543:
        /* <DEDUP_REMOVED lines=38> */
.L_x_546:
[----:B------:R-:W-:Y:S05]  /*2840*/  BSYNC B0 ;  /* 0x0000000000007941 */ /* 0x000fea0003800000 */
.L_x_545:
        /* <DEDUP_REMOVED lines=74> */
.L_x_550:
[----:B------:R-:W-:Y:S05]  /*2cf0*/  BSYNC B0 ;  /* 0x0000000000007941 */ /* 0x000fea0003800000 */
.L_x_549:
        /* <DEDUP_REMOVED lines=59> */
.L_x_548:
[----:B------:R-:W-:Y:S05]  /*30b0*/  BSYNC B1 ;  /* 0x0000000000017941 */ /* 0x000fea0003800000 */
.L_x_547:
        /* <DEDUP_REMOVED lines=62> */
.L_x_554:
[----:B------:R-:W-:Y:S05]  /*34a0*/  BSYNC B0 ;  /* 0x0000000000007941 */ /* 0x000fea0003800000 */
.L_x_553:
        /* <DEDUP_REMOVED lines=59> */
.L_x_552:
[----:B------:R-:W-:Y:S05]  /*3860*/  BSYNC B1 ;  /* 0x0000000000017941 */ /* 0x000fea0003800000 */
.L_x_551:
        /* <DEDUP_REMOVED lines=62> */
.L_x_558:
[----:B------:R-:W-:Y:S05]  /*3c50*/  BSYNC B0 ;  /* 0x0000000000007941 */ /* 0x000fea0003800000 */
.L_x_557:
        /* <DEDUP_REMOVED lines=59> */
.L_x_556:
[----:B------:R-:W-:Y:S05]  /*4010*/  BSYNC B1 ;  /* 0x0000000000017941 */ /* 0x000fea0003800000 */
.L_x_555:
        /* <DEDUP_REMOVED lines=60> */
.L_x_561:
[----:B------:R-:W-:Y:S05]  /*43e0*/  BSYNC B0 ;  /* 0x0000000000007941 */ /* 0x000fea0003800000 */
.L_x_560:
        /* <DEDUP_REMOVED lines=59> */
.L_x_538:
        /* <DEDUP_REMOVED lines=224> */
.L_x_563:
[----:B-1----:R-:W-:Y:S05]  /*55a0*/  BSYNC B0 ;  /* 0x0000000000007941 */ /* 0x002fea0003800000 */
.L_x_562:
        /* <DEDUP_REMOVED lines=115> */
.L_x_565:
[----:B------:R-:W-:Y:S05]  /*5ce0*/  BSYNC B0 ;  /* 0x0000000000007941 */ /* 0x000fea0003800000 */
.L_x_564:
        /* <DEDUP_REMOVED lines=115> */
.L_x_567:
[----:B------:R-:W-:Y:S05]  /*6420*/  BSYNC B0 ;  /* 0x0000000000007941 */ /* 0x000fea0003800000 */
.L_x_566:
        /* <DEDUP_REMOVED lines=116> */
.L_x_537:
        /* <DEDUP_REMOVED lines=19> */
.L_x_569:
[----:B------:R-:W-:Y:S05]  /*6ca0*/  BSYNC B0 ;  /* 0x0000000000007941 */ /* 0x000fea0003800000 */
.L_x_568:
        /* <DEDUP_REMOVED lines=19> */
.L_x_571:
[----:B------:R-:W-:Y:S05]  /*6de0*/  BSYNC B0 ;  /* 0x0000000000007941 */ /* 0x000fea0003800000 */
.L_x_570:
        /* <DEDUP_REMOVED lines=19> */
.L_x_573:
[----:B------:R-:W-:Y:S05]  /*6f20*/  BSYNC B0 ;  /* 0x0000000000007941 */ /* 0x000fea0003800000 */
.L_x_572:
        /* <DEDUP_REMOVED lines=18> */
.L_x_559:
[----:B------:R-:W-:Y:S05]  /*7050*/  BSYNC B2 ;  /* 0x0000000000027941 */ /* 0x000fea0003800000 */
.L_x_536:
        /* <DEDUP_REMOVED lines=28> */
[C---:B------:R-:W-:Y:S04]  /*7220*/  @P2 LEA R6, P0, R2.reuse, c[0x0][0x250], 0x1 ;  /* 0x0000940002062a11 */ /* 0x040fe800078008ff */
[----:B------:R-:W-:Y:S01]  /*7230*/  @P2 LEA.HI.X R7, R2, c[0x0][0x254], R3, 0x1, P0 ;  /* 0x0000950002072a11 */ /* 0x000fe200000f0c03 */
[----:B------:R-:W-:Y:S01]  /*7240*/  @P1 IMAD.MOV.U32 R3, RZ, RZ, R113 ;  /* 0x000000ffff031224 */ /* 0x000fe200078e0071 */
[----:B------:R-:W-:Y:S02]  /*7250*/  ISETP.GE.AND P0, PT, R5, 0x61, PT ;  /* 0x000000610500780c */ /* 0x000fe40003f06270 */
[-C--:B------:R-:W-:Y:S05]  /*7260*/  @P1 MOV R2, R102.reuse ;  /* 0x0000006600021202 */ /* 0x080fea0000000f00 */
[C---:B------:R-:W-:Y:S06]  /*7270*/  @P1 IMAD.WIDE.U32 R2, R9.reuse, c[0x0][0x258], R2 ;  /* 0x0000960009021a25 */ /* 0x040fec00078e0002 */
        /* <DEDUP_REMOVED lines=16> */
[C---:B------:R-:W-:Y:S11]  /*7380*/  IADD3 R0, -R13.reuse, R127, RZ ;  /* 0x0000007f0d007210 */ /* 0x040ff60007ffe1ff */
        /* <DEDUP_REMOVED lines=32> */
.L_x_575:
[----:B-1----:R-:W-:Y:S05]  /*7590*/  BSYNC B0 ;  /* 0x0000000000007941 */ /* 0x002fea0003800000 */
.L_x_574:
        /* <DEDUP_REMOVED lines=19> */
.L_x_577:
[----:B------:R-:W-:Y:S05]  /*76d0*/  BSYNC B0 ;  /* 0x0000000000007941 */ /* 0x000fea0003800000 */
.L_x_576:
        /* <DEDUP_REMOVED lines=19> */
.L_x_579:
[----:B------:R-:W-:Y:S05]  /*7810*/  BSYNC B0 ;  /* 0x0000000000007941 */ /* 0x000fea0003800000 */
.L_x_578:
        /* <DEDUP_REMOVED lines=19> */
.L_x_581:
[----:B------:R-:W-:Y:S05]  /*7950*/  BSYNC B0 ;  /* 0x0000000000007941 */ /* 0x000fea0003800000 */
.L_x_580:
        /* <DEDUP_REMOVED lines=20> */
[C---:B------:R-:W-:Y:S04]  /*7aa0*/  @P0 IADD3 R4, P1, R6.reuse, R171, RZ ;  /* 0x000000ab06040210 */ /* 0x040fe80007f3e0ff */
[----:B------:R2:W-:Y:S01]  /*7ab0*/  @P0 LDGSTS.E.BYPASS.LTC128B.128 [R75+0x9100], [R6.64], !P4 ;  /* 0x09100000064b0fae */ /* 0x0005e2000e101d48 */
[C---:B------:R-:W-:Y:S01]  /*7ac0*/  @P0 IMAD.X R5, R7.reuse, 0x1, R170, P1 ;  /* 0x0000000107050824 */ /* 0x040fe200008e06aa */
[----:B------:R-:W-:Y:S02]  /*7ad0*/  @P0 IADD3 R10, P1, R6, R131, RZ ;  /* 0x00000083060a0210 */ /* 0x000fe40007f3e0ff */
        /* <DEDUP_REMOVED lines=13> */
.L_x_535:
[----:B------:R-:W3:Y:S01]  /*7bb0*/  LDL.LU R28, [R1+0x4] ;  /* 0x00000400011c7983 */ /* 0x000ee20000300800 */
[----:B------:R-:W-:-:S03]  /*7bc0*/  IMAD.MOV.U32 R203, RZ, RZ, c[0x0][0x2c4] ;  /* 0x0000b100ffcb7624 */ /* 0x000fc600078e00ff */
[----:B------:R-:W4:Y:S01]  /*7bd0*/  LDL R234, [R1] ;  /* 0x0000000001ea7983 */ /* 0x000f220000100800 */
[----:B--2---:R-:W-:Y:S01]  /*7be0*/  IADD3 R5, R182, R179, RZ ;  /* 0x000000b3b6057210 */ /* 0x004fe20007ffe0ff */
[----:B------:R-:W-:Y:S01]  /*7bf0*/  CS2R R10, SRZ ;  /* 0x00000000000a7805 */ /* 0x000fe2000001ff00 */
[----:B------:R-:W-:Y:S01]  /*7c00*/  ISETP.NE.AND P3, PT, R203, 0x1, PT ;  /* 0x00000001cb00780c */ /* 0x000fe20003f65270 */
[----:B------:R-:W-:Y:S01]  /*7c10*/  IMAD.MOV.U32 R114, RZ, RZ, RZ ;  /* 0x000000ffff727224 */ /* 0x000fe200078e00ff */
[----:B------:R-:W-:Y:S01]  /*7c20*/  PLOP3.LUT P2, PT, PT, PT, PT, 0x80, 0x0 ;  /* 0x000000000000781c */ /* 0x000fe20003f4f070 */
[----:B------:R-:W-:Y:S01]  /*7c30*/  CS2R R14, SRZ ;  /* 0x00000000000e7805 */ /* 0x000fe2000001ff00 */
[----:B------:R-:W-:Y:S01]  /*7c40*/  IMAD.MOV.U32 R112, RZ, RZ, RZ ;  /* 0x000000ffff707224 */ /* 0x000fe200078e00ff */
[----:B------:R-:W-:Y:S01]  /*7c50*/  MOV R134, RZ ;  /* 0x000000ff00867202 */ /* 0x000fe20000000f00 */
[----:B-1----:R-:W-:Y:S01]  /*7c60*/  CS2R R8, SRZ ;  /* 0x0000000000087805 */ /* 0x002fe2000001ff00 */
        /* <DEDUP_REMOVED lines=19> */
[----:B------:R-:W-:Y:S01]  /*7da0*/  CS2R R24, SRZ ;  /* 0x0000000000187805 */ /* 0x000fe2000001ff00 */
[----:B------:R-:W-:Y:S01]  /*7db0*/  IMAD.MOV.U32 R88, RZ, RZ, RZ ;  /* 0x000000ffff587224 */ /* 0x000fe200078e00ff */
[----:B------:R-:W-:Y:S01]  /*7dc0*/  CS2R R86, SRZ ;  /* 0x0000000000567805 */ /* 0x000fe2000001ff00 */
[----:B------:R-:W-:Y:S01]  /*7dd0*/  IMAD.MOV.U32 R84, RZ, RZ, RZ ;  /* 0x000000ffff547224 */ /* 0x000fe200078e00ff */
[----:B------:R-:W-:Y:S01]  /*7de0*/  CS2R R82, SRZ ;  /* 0x0000000000527805 */ /* 0x000fe2000001ff00 */
[----:B------:R-:W-:Y:S01]  /*7df0*/  CS2R R26, SRZ ;  /* 0x00000000001a7805 */ /* 0x000fe2000001ff00 */
[----:B------:R-:W-:Y:S01]  /*7e00*/  MOV R80, RZ ;  /* 0x000000ff00507202 */ /* 0x000fe20000000f00 */
[----:B------:R-:W-:Y:S01]  /*7e10*/  CS2R R78, SRZ ;  /* 0x00000000004e7805 */ /* 0x000fe2000001ff00 */
[----:B------:R-:W-:Y:S01]  /*7e20*/  IMAD.MOV.U32 R7, RZ, RZ, RZ ;  /* 0x000000ffff077224 */ /* 0x000fe200078e00ff */
[----:B------:R-:W-:Y:S01]  /*7e30*/  MOV R76, RZ ;  /* 0x000000ff004c7202 */ /* 0x000fe20000000f00 */
[----:B------:R-:W-:Y:S01]  /*7e40*/  CS2R R74, SRZ ;  /* 0x00000000004a7805 */ /* 0x000fe2000001ff00 */
[----:B------:R-:W-:Y:S01]  /*7e50*/  CS2R R72, SRZ ;  /* 0x0000000000487805 */ /* 0x000fe2000001ff00 */
[----:B------:R-:W-:Y:S01]  /*7e60*/  CS2R R70, SRZ ;  /* 0x0000000000467805 */ /* 0x000fe2000001ff00 */
[----:B------:R-:W-:Y:S01]  /*7e70*/  CS2R R68, SRZ ;  /* 0x0000000000447805 */ /* 0x000fe2000001ff00 */
[----:B------:R-:W-:Y:S01]  /*7e80*/  CS2R R126, SRZ ;  /* 0x00000000007e7805 */ /* 0x000fe2000001ff00 */
[----:B------:R-:W-:Y:S01]  /*7e90*/  IMAD.MOV.U32 R124, RZ, RZ, RZ ;  /* 0x000000ffff7c7224 */ /* 0x000fe200078e00ff */
[----:B------:R-:W-:Y:S01]  /*7ea0*/  CS2R R122, SRZ ;  /* 0x00000000007a7805 */ /* 0x000fe2000001ff00 */
[----:B------:R-:W-:Y:S01]  /*7eb0*/  MOV R120, RZ ;  /* 0x000000ff00787202 */ /* 0x000fe20000000f00 */
[----:B------:R-:W-:Y:S01]  /*7ec0*/  CS2R R30, SRZ ;  /* 0x00000000001e7805 */ /* 0x000fe2000001ff00 */
[----:B---3--:R-:W-:-:S02]  /*7ed0*/  LOP3.LUT R28, R28, 0xffffffdf, RZ, 0xc0, !PT ;  /* 0xffffffdf1c1c7812 */ /* 0x008fc400078ec0ff */
[----:B----4-:R-:W-:Y:S02]  /*7ee0*/  IADD3 R0, R234, 0x7f, RZ ;  /* 0x0000007fea007810 */ /* 0x010fe40007ffe0ff */
[----:B------:R-:W-:-:S03]  /*7ef0*/  @P3 LOP3.LUT R28, R28, 0x20, RZ, 0xfc, !PT ;  /* 0x000000201c1c3812 */ /* 0x000fc600078efcff */
[----:B------:R-:W-:Y:S02]  /*7f00*/  @P3 IMAD.HI.U32 R2, R0, c[0x0][0x2c8], RZ ;  /* 0x0000b20000023a27 */ /* 0x000fe400078e00ff */
[----:B------:R1:W-:Y:S03]  /*7f10*/  STL [R1+0x4], R28 ;  /* 0x0000041c01007387 */ /* 0x0003e60000100800 */
[----:B------:R-:W-:-:S05]  /*7f20*/  @P3 SHF.R.U32.HI R0, RZ, c[0x0][0x2cc], R2 ;  /* 0x0000b300ff003a19 */ /* 0x000fca0000011602 */
[----:B------:R-:W-:-:S05]  /*7f30*/  IMAD.IADD R0, R191, 0x1, R0 ;  /* 0x00000001bf007824 */ /* 0x000fca00078e0200 */
[----:B------:R-:W-:-:S04]  /*7f40*/  SHF.R.S32.HI R2, RZ, 0x1f, R0 ;  /* 0x0000001fff027819 */ /* 0x000fc80000011400 */
[----:B------:R-:W-:-:S04]  /*7f50*/  LEA.HI R0, R2, R0, RZ, 0x7 ;  /* 0x0000000002007211 */ /* 0x000fc800078f38ff */
[----:B------:R-:W-:-:S04]  /*7f60*/  SHF.R.S32.HI R0, RZ, 0x7, R0 ;  /* 0x00000007ff007819 */ /* 0x000fc80000011400 */
[----:B------:R-:W-:-:S04]  /*7f70*/  IMNMX R208, R190, R0, PT ;  /* 0x00000000bed07217 */ /* 0x000fc80003800200 */
[----:B------:R-:W-:-:S13]  /*7f80*/  ISETP.GE.AND P0, PT, R208, 0x1, PT ;  /* 0x00000001d000780c */ /* 0x000fda0003f06270 */
[----:B------:R-:W-:Y:S05]  /*7f90*/  @!P0 BRA `(.L_x_583) ;  /* 0x00011cc000008947 */ /* 0x000fea0003800000 */
[----:B-1----:R-:W2:Y:S01]  /*7fa0*/  LDL R22, [R1+0x5c] ;  /* 0x00005c0001167983 */ /* 0x002ea20000100800 */
[----:B------:R-:W-:-:S03]  /*7fb0*/  ISETP.NE.U32.AND P0, PT, RZ, c[0x0][0x340], PT ;  /* 0x0000d000ff007a0c */ /* 0x000fc60003f05070 */
[----:B------:R-:W3:Y:S01]  /*7fc0*/  LDL R206, [R1+0x40] ;  /* 0x0000400001ce7983 */ /* 0x000ee20000100800 */
[----:B------:R-:W-:-:S03]  /*7fd0*/  ISETP.NE.AND.EX P2, PT, RZ, c[0x0][0x344], PT, P0 ;  /* 0x0000d100ff007a0c */ /* 0x000fc60003f45300 */
[----:B------:R-:W4:Y:S10]  /*7fe0*/  LDL R205, [R1+0x58] ;  /* 0x0000580001cd7983 */ /* 0x000f340000100800 */
[----:B------:R-:W-:Y:S01]  /*7ff0*/  @P2 IMAD.MOV.U32 R2, RZ, RZ, 0x4 ;  /* 0x00000004ff022424 */ /* 0x000fe200078e00ff */
[----:B------:R-:W-:Y:S01]  /*8000*/  SHF.R.S32.HI R0, RZ, 0x1f, R174 ;  /* 0x0000001fff007819 */ /* 0x000fe200000114ae */
[----:B------:R-:W1:Y:S01]  /*8010*/  S2R R38, SR_CTAID.Y ;  /* 0x0000000000267919 */ /* 0x000e620000002600 */
[----:B------:R-:W-:-:S03]  /*8020*/  SHF.R.S32.HI R194, RZ, 0x1f, R228 ;  /* 0x0000001fffc27819 */ /* 0x000fc600000114e4 */
[----:B------:R-:W-:Y:S01]  /*8030*/  IMAD R0, R0, c[0x0][0x178], RZ ;  /* 0x00005e0000007a24 */ /* 0x000fe200078e02ff */
[----:B------:R-:W-:-:S03]  /*8040*/  LEA.HI R6, R194, R228, RZ, 0x3 ;  /* 0x000000e4c2067211 */ /* 0x000fc600078f18ff */
[----:B------:R-:W-:Y:S01]  /*8050*/  IMAD R0, R174, c[0x0][0x17c], R0 ;  /* 0x00005f00ae007a24 */ /* 0x000fe200078e0200 */
[----:B------:R-:W-:Y:S01]  /*8060*/  SHF.R.S32.HI R70, RZ, 0x3, R6 ;  /* 0x00000003ff467819 */ /* 0x000fe20000011406 */
[----:B------:R-:W-:Y:S01]  /*8070*/  IMAD R4, R213, c[0x0][0x1b8], RZ ;  /* 0x00006e00d5047a24 */ /* 0x000fe200078e02ff */
[----:B------:R-:W-:Y:S01]  /*8080*/  ISETP.NE.U32.AND P1, PT, RZ, c[0x0][0x348], PT ;  /* 0x0000d200ff007a0c */ /* 0x000fe20003f25070 */
[----:B--2---:R-:W-:-:S05]  /*8090*/  @P2 IMAD.WIDE R2, R22, R2, c[0x0][0x340] ;  /* 0x0000d00016022625 */ /* 0x004fca00078e0202 */
[----:B------:R2:W3:Y:S01]  /*80a0*/  @P2 LDG.E R12, [R2.64] ;  /* 0x00000008020c2981 */ /* 0x0004e2000c1e1900 */
[----:B-1----:R-:W-:Y:S01]  /*80b0*/  IMAD R4, R38, c[0x0][0x1bc], R4 ;  /* 0x00006f0026047a24 */ /* 0x002fe200078e0204 */
[----:B------:R-:W-:Y:S01]  /*80c0*/  SHF.R.S32.HI R11, RZ, 0x1f, R22 ;  /* 0x0000001fff0b7819 */ /* 0x000fe20000011416 */
[----:B------:R-:W-:Y:S01]  /*80d0*/  IMAD.MOV.U32 R195, RZ, RZ, c[0x0][0x1e0] ;  /* 0x00007800ffc37624 */ /* 0x000fe200078e00ff */
[----:B------:R-:W-:Y:S01]  /*80e0*/  ISETP.NE.AND.EX P1, PT, RZ, c[0x0][0x34c], PT, P1 ;  /* 0x0000d300ff007a0c */ /* 0x000fe20003f25310 */
[----:B------:R-:W-:Y:S01]  /*80f0*/  IMAD.MOV.U32 R121, RZ, RZ, R28 ;  /* 0x000000ffff797224 */ /* 0x000fe200078e001c */
[----:B------:R-:W-:Y:S01]  /*8100*/  IADD3 R34, P0, R70, R5, RZ ;  /* 0x0000000546227210 */ /* 0x000fe20007f1e0ff */
[C---:B------:R-:W-:Y:S01]  /*8110*/  IMAD.SHL.U32 R202, R195.reuse, 0x80, RZ ;  /* 0x00000080c3ca7824 */ /* 0x040fe200078e00ff */
[----:B------:R-:W-:Y:S01]  /*8120*/  IADD3 R188, R208, -0x1, RZ ;  /* 0xffffffffd0bc7810 */ /* 0x000fe20007ffe0ff */
[----:B------:R-:W-:Y:S01]  /*8130*/  IMAD.WIDE.U32 R200, R195, 0x40, RZ ;  /* 0x00000040c3c87825 */ /* 0x000fe200078e00ff */
[----:B------:R-:W-:-:S02]  /*8140*/  LOP3.LUT R121, R121, 0xfffffffe, RZ, 0xc0, !PT ;  /* 0xfffffffe79797812 */ /* 0x000fc400078ec0ff */
[----:B------:R-:W-:Y:S01]  /*8150*/  SHF.R.S32.HI R87, RZ, 0x1f, R188 ;  /* 0x0000001fff577819 */ /* 0x000fe200000114bc */
[----:B----4-:R-:W-:Y:S02]  /*8160*/  IMAD R46, R205, c[0x0][0x2c4], RZ ;  /* 0x0000b100cd2e7a24 */ /* 0x010fe400078e02ff */
[----:B------:R-:W-:Y:S02]  /*8170*/  IMAD.IADD R32, R234, 0x1, R70 ;  /* 0x00000001ea207824 */ /* 0x000fe400078e0246 */
[----:B------:R-:W-:Y:S01]  /*8180*/  IMAD.SHL.U32 R25, R70, 0x40, RZ ;  /* 0x0000004046197824 */ /* 0x000fe200078e00ff */
[----:B------:R-:W-:Y:S02]  /*8190*/  BAR.SYNC.DEFER_BLOCKING 0x0 ;  /* 0x0000000000007b1d */ /* 0x000fe40000010000 */
[----:B------:R-:W-:Y:S02]  /*81a0*/  ISETP.GE.AND P5, PT, R32, R46, PT ;  /* 0x0000002e2000720c */ /* 0x000fe40003fa6270 */
[----:B------:R-:W-:Y:S01]  /*81b0*/  LOP3.LUT R25, R25, 0x1c0, RZ, 0xc0, !PT ;  /* 0x000001c019197812 */ /* 0x000fe200078ec0ff */
[----:B--2---:R-:W-:-:S03]  /*81c0*/  IMAD.WIDE.U32 R2, R174, c[0x0][0x178], RZ ;  /* 0x00005e00ae027a25 */ /* 0x004fc600078e00ff */
[----:B------:R-:W-:Y:S01]  /*81d0*/  SHF.R.U32.HI R43, RZ, 0x3, R25 ;  /* 0x00000003ff2b7819 */ /* 0x000fe20000011619 */
[----:B------:R-:W-:Y:S01]  /*81e0*/  IMAD.IADD R3, R3, 0x1, R0 ;  /* 0x0000000103037824 */ /* 0x000fe200078e0200 */
[----:B------:R-:W-:-:S03]  /*81f0*/  LOP3.LUT R0, R6, 0xfffffff8, RZ, 0xc0, !PT ;  /* 0xfffffff806007812 */ /* 0x000fc600078ec0ff */
[----:B------:R-:W-:-:S04]  /*8200*/  IMAD.WIDE.U32 R2, R38, c[0x0][0x1b8], R2 ;  /* 0x00006e0026027a25 */ /* 0x000fc800078e0002 */
[----:B------:R-:W-:Y:S01]  /*8210*/  IMAD.IADD R68, R228, 0x1, -R0 ;  /* 0x00000001e4447824 */ /* 0x000fe200078e0a00 */
[----:B------:R-:W-:Y:S01]  /*8220*/  SEL R0, R22, RZ, !P1 ;  /* 0x000000ff16007207 */ /* 0x000fe20004800000 */
[----:B------:R-:W-:Y:S01]  /*8230*/  IMAD.IADD R3, R3, 0x1, R4 ;  /* 0x0000000103037824 */ /* 0x000fe200078e0204 */
[----:B------:R-:W-:Y:S01]  /*8240*/  SHF.R.S32.HI R4, RZ, 0x1f, R5 ;  /* 0x0000001fff047819 */ /* 0x000fe20000011405 */
[C---:B------:R-:W-:Y:S01]  /*8250*/  IMAD R7, R68.reuse, 0x20, R70 ;  /* 0x0000002044077824 */ /* 0x040fe200078e0246 */
[----:B------:R-:W-:Y:S01]  /*8260*/  SEL R5, R11, RZ, !P1 ;  /* 0x000000ff0b057207 */ /* 0x000fe20004800000 */
[----:B------:R-:W-:Y:S01]  /*8270*/  IMAD.SHL.U32 R30, R68, 0x8, RZ ;  /* 0x00000008441e7824 */ /* 0x000fe200078e00ff */
[----:B------:R-:W-:Y:S01]  /*8280*/  LEA.HI.X.SX32 R37, R70, R4, 0x1, P0 ;  /* 0x0000000446257211 */ /* 0x000fe200000f0eff */
[----:B------:R-:W-:Y:S01]  /*8290*/  IMAD.IADD R7, R234, 0x1, R7 ;  /* 0x00000001ea077824 */ /* 0x000fe200078e0207 */
[----:B------:R-:W-:Y:S01]  /*82a0*/  ISETP.NE.U32.AND P1, PT, RZ, c[0x0][0x350], PT ;  /* 0x0000d400ff007a0c */ /* 0x000fe20003f25070 */
[----:B------:R-:W-:Y:S01]  /*82b0*/  IMAD R4, R5, c[0x0][0x1c0], RZ ;  /* 0x0000700005047a24 */ /* 0x000fe200078e02ff */
[----:B------:R-:W-:Y:S01]  /*82c0*/  SHF.R.S32.HI R31, RZ, 0x1f, R30 ;  /* 0x0000001fff1f7819 */ /* 0x000fe2000001141e */
[----:B------:R-:W-:Y:S01]  /*82d0*/  @P3 IMAD.HI.U32 R8, R7, c[0x0][0x2c8], RZ ;  /* 0x0000b20007083a27 */ /* 0x000fe200078e00ff */
[----:B------:R-:W-:-:S02]  /*82e0*/  ISETP.NE.AND.EX P1, PT, RZ, c[0x0][0x354], PT, P1 ;  /* 0x0000d500ff007a0c */ /* 0x000fc40003f25310 */
[----:B------:R-:W-:Y:S01]  /*82f0*/  IADD3 R33, R30, 0x40, RZ ;  /* 0x000000401e217810 */ /* 0x000fe20007ffe0ff */
[----:B------:R-:W-:Y:S01]  /*8300*/  IMAD.MOV.U32 R6, RZ, RZ, R7 ;  /* 0x000000ffff067224 */ /* 0x000fe200078e0007 */
[----:B------:R-:W-:Y:S01]  /*8310*/  @P3 SHF.R.U32.HI R6, RZ, c[0x0][0x2cc], R8 ;  /* 0x0000b300ff063a19 */ /* 0x000fe20000011608 */
[C---:B------:R-:W-:Y:S02]  /*8320*/  IMAD R4, R0.reuse, c[0x0][0x1c4], R4 ;  /* 0x0000710000047a24 */ /* 0x040fe400078e0204 */
[----:B------:R-:W-:Y:S01]  /*8330*/  IMAD.WIDE.U32 R2, R0, c[0x0][0x1c0], R2 ;  /* 0x0000700000027a25 */ /* 0x000fe200078e0002 */
[----:B------:R-:W-:-:S03]  /*8340*/  SHF.R.S32.HI R8, RZ, 0x1f, R6 ;  /* 0x0000001fff087819 */ /* 0x000fc60000011406 */
[----:B------:R-:W-:Y:S02]  /*8350*/  IMAD.MOV R0, RZ, RZ, -R6 ;  /* 0x000000ffff007224 */ /* 0x000fe400078e0a06 */
[----:B------:R-:W-:Y:S02]  /*8360*/  IMAD R9, R8, c[0x0][0x1b0], RZ ;  /* 0x00006c0008097a24 */ /* 0x000fe400078e02ff */
[----:B------:R-:W-:Y:S02]  /*8370*/  IMAD R5, R37, c[0x0][0x1e0], RZ ;  /* 0x0000780025057a24 */ /* 0x000fe400078e02ff */
[----:B------:R-:W-:Y:S02]  /*8380*/  IMAD R8, R0, c[0x0][0x2c4], R7 ;  /* 0x0000b10000087a24 */ /* 0x000fe400078e0207 */
[----:B------:R-:W-:Y:S02]  /*8390*/  IMAD.IADD R3, R3, 0x1, R4 ;  /* 0x0000000103037824 */ /* 0x000fe400078e0204 */
[C---:B------:R-:W-:Y:S01]  /*83a0*/  IMAD R10, R34.reuse, c[0x0][0x1e4], R5 ;  /* 0x00007900220a7a24 */ /* 0x040fe200078e0205 */
[----:B------:R-:W-:Y:S01]  /*83b0*/  SHF.R.S32.HI R0, RZ, 0x1f, R8 ;  /* 0x0000001fff007819 */ /* 0x000fe20000011408 */
[----:B------:R-:W-:-:S04]  /*83c0*/  IMAD.WIDE.U32 R4, R34, c[0x0][0x1e0], R30 ;  /* 0x0000780022047a25 */ /* 0x000fc800078e001e */
[C---:B------:R-:W-:Y:S02]  /*83d0*/  IMAD R7, R6.reuse, c[0x0][0x1b4], R9 ;  /* 0x00006d0006077a24 */ /* 0x040fe400078e0209 */
[----:B------:R-:W-:-:S04]  /*83e0*/  IMAD.WIDE.U32 R2, R6, c[0x0][0x1b0], R2 ;  /* 0x00006c0006027a25 */ /* 0x000fc800078e0002 */
[----:B------:R-:W-:Y:S02]  /*83f0*/  IMAD.IADD R5, R5, 0x1, R10 ;  /* 0x0000000105057824 */ /* 0x000fe400078e020a */
[----:B------:R-:W-:Y:S02]  /*8400*/  IMAD.IADD R3, R3, 0x1, R7 ;  /* 0x0000000103037824 */ /* 0x000fe400078e0207 */
[----:B------:R-:W-:Y:S02]  /*8410*/  IMAD R0, R0, c[0x0][0x1a8], RZ ;  /* 0x00006a0000007a24 */ /* 0x000fe400078e02ff */
[----:B------:R-:W-:-:S04]  /*8420*/  IMAD.WIDE.U32 R6, R38, c[0x0][0x1e8], R4 ;  /* 0x00007a0026067a25 */ /* 0x000fc800078e0004 */
[C---:B------:R-:W-:Y:S02]  /*8430*/  IMAD R0, R8.reuse, c[0x0][0x1ac], R0 ;  /* 0x00006b0008007a24 */ /* 0x040fe400078e0200 */
[----:B------:R-:W-:-:S04]  /*8440*/  IMAD.WIDE.U32 R4, R8, c[0x0][0x1a8], R2 ;  /* 0x00006a0008047a25 */ /* 0x000fc800078e0002 */
[----:B------:R-:W-:Y:S01]  /*8450*/  IMAD.IADD R0, R5, 0x1, R0 ;  /* 0x0000000105007824 */ /* 0x000fe200078e0200 */
[C---:B------:R-:W-:Y:S01]  /*8460*/  LEA R24, P0, R4.reuse, c[0x0][0x160], 0x1 ;  /* 0x0000580004187a11 */ /* 0x040fe200078008ff */
[----:B------:R-:W-:Y:S02]  /*8470*/  IMAD R9, R213, c[0x0][0x1e8], RZ ;  /* 0x00007a00d5097a24 */ /* 0x000fe400078e02ff */
[----:B------:R-:W-:Y:S01]  /*8480*/  IMAD.MOV.U32 R5, RZ, RZ, c[0x0][0x1e4] ;  /* 0x00007900ff057624 */ /* 0x000fe200078e00ff */
[----:B------:R-:W-:Y:S01]  /*8490*/  LEA.HI.X R23, R4, c[0x0][0x164], R0, 0x1, P0 ;  /* 0x0000590004177a11 */ /* 0x000fe200000f0c00 */
[----:B------:R-:W-:Y:S01]  /*84a0*/  IMAD.MOV.U32 R0, RZ, RZ, 0x7 ;  /* 0x00000007ff007424 */ /* 0x000fe200078e00ff */
[----:B------:R-:W-:Y:S01]  /*84b0*/  SHFL.IDX PT, R8, R24, 0x1, 0x181f ;  /* 0x00381f0018087f89 */ /* 0x000fe200000e0000 */
[----:B------:R-:W-:-:S03]  /*84c0*/  IMAD R9, R38, c[0x0][0x1ec], R9 ;  /* 0x00007b0026097a24 */ /* 0x000fc600078e0209 */
[----:B------:R-:W-:Y:S01]  /*84d0*/  SHF.L.U64.HI R193, R195, R0, c[0x0][0x1e4] ;  /* 0x00007900c3c17619 */ /* 0x000fe20000010200 */
[----:B------:R-:W-:Y:S01]  /*84e0*/  IMAD.IADD R7, R9, 0x1, R7 ;  /* 0x0000000109077824 */ /* 0x000fe200078e0207 */
[----:B------:R-:W1:Y:S04]  /*84f0*/  SHFL.IDX PT, R14, R24, RZ, 0x181f ;  /* 0x00181fff180e7589 */ /* 0x000e6800000e0000 */
[----:B------:R-:W-:Y:S04]  /*8500*/  SHFL.IDX PT, R9, R23, 0x1, 0x181f ;  /* 0x00381f0017097f89 */ /* 0x000fe800000e0000 */
[----:B------:R-:W2:Y:S01]  /*8510*/  SHFL.IDX PT, R15, R23, RZ, 0x181f ;  /* 0x00181fff170f7589 */ /* 0x000ea200000e0000 */
[--C-:B---3--:R-:W-:Y:S01]  /*8520*/  @P2 IMAD.MOV.U32 R2, RZ, RZ, R12.reuse ;  /* 0x000000ffff022224 */ /* 0x108fe200078e000c */
[----:B------:R-:W-:Y:S01]  /*8530*/  @P2 SHF.R.S32.HI R3, RZ, 0x1f, R12 ;  /* 0x0000001fff032819 */ /* 0x000fe2000001140c */
[----:B------:R-:W-:-:S02]  /*8540*/  @!P2 IMAD.MOV.U32 R2, RZ, RZ, R22 ;  /* 0x000000ffff02a224 */ /* 0x000fc400078e0016 */
[----:B------:R-:W-:-:S03]  /*8550*/  @!P2 IMAD.MOV.U32 R3, RZ, RZ, R11 ;  /* 0x000000ffff03a224 */ /* 0x000fc600078e000b */
[----:B------:R-:W-:Y:S01]  /*8560*/  SEL R36, R2, RZ, !P1 ;  /* 0x000000ff02247207 */ /* 0x000fe20004800000 */
[----:B------:R-:W-:Y:S01]  /*8570*/  IMAD.IADD R2, R206, 0x1, -R70 ;  /* 0x00000001ce027824 */ /* 0x000fe200078e0a46 */
[----:B------:R-:W-:Y:S02]  /*8580*/  SEL R35, R3, RZ, !P1 ;  /* 0x000000ff03237207 */ /* 0x000fe40004800000 */
[----:B-1----:R-:W-:Y:S01]  /*8590*/  @!P5 LEA R16, P1, R30, R14, 0x1 ;  /* 0x0000000e1e10d211 */ /* 0x002fe200078208ff */
[----:B------:R-:W-:Y:S02]  /*85a0*/  IMAD R22, R188, -0x80, R2 ;  /* 0xffffff80bc167824 */ /* 0x000fe400078e0202 */
[----:B------:R-:W-:Y:S01]  /*85b0*/  IMAD R0, R35, c[0x0][0x1f0], RZ ;  /* 0x00007c0023007a24 */ /* 0x000fe200078e02ff */
[----:B--2---:R-:W-:Y:S01]  /*85c0*/  @!P5 LEA.HI.X R17, R30, R15, R31, 0x1, P1 ;  /* 0x0000000f1e11d211 */ /* 0x004fe200008f0c1f */
[----:B------:R-:W-:Y:S01]  /*85d0*/  IMAD.WIDE.U32 R6, R36, c[0x0][0x1f0], R6 ;  /* 0x00007c0024067a25 */ /* 0x000fe200078e0006 */
[----:B------:R-:W-:-:S02]  /*85e0*/  ISETP.GE.AND P6, PT, R22, 0x1, PT ;  /* 0x000000011600780c */ /* 0x000fc40003fc6270 */
[----:B------:R-:W-:Y:S01]  /*85f0*/  ISETP.GE.AND P2, PT, R22, 0x21, PT ;  /* 0x000000211600780c */ /* 0x000fe20003f46270 */
[----:B------:R-:W-:Y:S01]  /*8600*/  IMAD R2, R36, c[0x0][0x1f4], R0 ;  /* 0x00007d0024027a24 */ /* 0x000fe200078e0200 */
[C---:B------:R-:W-:Y:S01]  /*8610*/  ISETP.GE.AND P4, PT, R22.reuse, 0x41, PT ;  /* 0x000000411600780c */ /* 0x040fe20003f86270 */
[----:B------:R-:W-:Y:S01]  /*8620*/  IMAD R0, R193, R188, RZ ;  /* 0x000000bcc1007224 */ /* 0x000fe200078e02ff */
[----:B------:R-:W-:Y:S01]  /*8630*/  ISETP.GE.AND P3, PT, R22, 0x61, PT ;  /* 0x000000611600780c */ /* 0x000fe20003f66270 */
[----:B------:R-:W-:Y:S01]  /*8640*/  IMAD.IADD R231, R7, 0x1, R2 ;  /* 0x0000000107e77824 */ /* 0x000fe200078e0202 */
[----:B------:R1:W-:Y:S01]  /*8650*/  STL.64 [R1+0x48], R6 ;  /* 0x0000480601007387 */ /* 0x0003e20000100a00 */
[----:B------:R-:W-:Y:S01]  /*8660*/  IMAD.MOV.U32 R230, RZ, RZ, R6 ;  /* 0x000000ffffe67224 */ /* 0x000fe200078e0006 */
[----:B------:R-:W-:Y:S01]  /*8670*/  ISETP.GE.AND P1, PT, R30, c[0x0][0x198], PT ;  /* 0x000066001e007a0c */ /* 0x000fe20003f26270 */
[-C--:B------:R-:W-:Y:S02]  /*8680*/  IMAD R0, R87, R202.reuse, R0 ;  /* 0x000000ca57007224 */ /* 0x080fe400078e0200 */
[----:B------:R-:W-:Y:S01]  /*8690*/  IMAD.WIDE.U32 R2, R188, R202, R230 ;  /* 0x000000cabc027225 */ /* 0x000fe200078e00e6 */
[----:B------:R-:W-:Y:S03]  /*86a0*/  STL.64 [R1+0x38], R230 ;  /* 0x000038e601007387 */ /* 0x000fe60000100a00 */
[----:B------:R-:W-:Y:S01]  /*86b0*/  IMAD.IADD R3, R3, 0x1, R0 ;  /* 0x0000000103037824 */ /* 0x000fe200078e0200 */
[----:B------:R-:W-:-:S04]  /*86c0*/  @P6 LEA R18, P0, R2, c[0x0][0x1c8], 0x1 ;  /* 0x0000720002126a11 */ /* 0x000fc800078008ff */
[----:B------:R-:W-:Y:S02]  /*86d0*/  @P6 LEA.HI.X R19, R2, c[0x0][0x1cc], R3, 0x1, P0 ;  /* 0x0000730002136a11 */ /* 0x000fe400000f0c03 */
[----:B------:R-:W-:-:S04]  /*86e0*/  @P2 LEA R0, P0, R195, R2, 0x5 ;  /* 0x00000002c3002211 */ /* 0x000fc800078028ff */
[----:B------:R-:W-:Y:S02]  /*86f0*/  @P2 LEA.HI.X R4, R195, R3, R5, 0x5, P0 ;  /* 0x00000003c3042211 */ /* 0x000fe400000f2c05 */
[----:B------:R-:W-:-:S04]  /*8700*/  @P2 LEA R20, P0, R0, c[0x0][0x1c8], 0x1 ;  /* 0x0000720000142a11 */ /* 0x000fc800078008ff */
[----:B------:R-:W-:Y:S01]  /*8710*/  @P2 LEA.HI.X R21, R0, c[0x0][0x1cc], R4, 0x1, P0 ;  /* 0x0000730000152a11 */ /* 0x000fe200000f0c04 */
[C---:B-1----:R-:W-:Y:S01]  /*8720*/  IMAD.SHL.U32 R6, R5.reuse, 0x40, RZ ;  /* 0x0000004005067824 */ /* 0x042fe200078e00ff */
[----:B------:R-:W-:Y:S01]  /*8730*/  @P4 IADD3 R0, P0, R2, R200, RZ ;  /* 0x000000c802004210 */ /* 0x000fe20007f1e0ff */
[----:B------:R-:W-:Y:S02]  /*8740*/  @P3 IMAD R5, R5, 0x60, RZ ;  /* 0x0000006005053824 */ /* 0x000fe400078e02ff */
[----:B------:R-:W-:-:S04]  /*8750*/  IMAD.IADD R209, R201, 0x1, R6 ;  /* 0x00000001c9d17824 */ /* 0x000fc800078e0206 */
[--C-:B------:R-:W-:Y:S01]  /*8760*/  @P4 IMAD.X R4, R209, 0x1, R3.reuse, P0 ;  /* 0x00000001d1044824 */ /* 0x100fe200000e0603 */
[C---:B------:R-:W-:Y:S01]  /*8770*/  @P4 LEA R28, P0, R0.reuse, c[0x0][0x1c8], 0x1 ;  /* 0x00007200001c4a11 */ /* 0x040fe200078008ff */
[----:B------:R-:W-:Y:S01]  /*8780*/  @P3 IMAD.WIDE.U32 R2, R195, 0x60, R2 ;  /* 0x00000060c3023825 */ /* 0x000fe200078e0002 */
[----:B------:R-:W-:Y:S02]  /*8790*/  STL [R1+0x34], R209 ;  /* 0x000034d101007387 */ /* 0x000fe40000100800 */
[----:B------:R-:W-:Y:S01]  /*87a0*/  @P4 LEA.HI.X R29, R0, c[0x0][0x1cc], R4, 0x1, P0 ;  /* 0x00007300001d4a11 */ /* 0x000fe200000f0c04 */
[----:B------:R-:W-:Y:S01]  /*87b0*/  @P3 IMAD.IADD R0, R5, 0x1, R3 ;  /* 0x0000000105003824 */ /* 0x000fe200078e0203 */
[----:B------:R-:W-:Y:S01]  /*87c0*/  @P3 LEA R26, P0, R2, c[0x0][0x1c8], 0x1 ;  /* 0x00007200021a3a11 */ /* 0x000fe200078008ff */
[----:B------:R-:W1:Y:S01]  /*87d0*/  SHFL.IDX PT, R4, R24, 0x2, 0x181f ;  /* 0x00581f0018047f89 */ /* 0x000e6200000e0000 */
[----:B------:R-:W-:Y:S02]  /*87e0*/  IADD3 R3, R32, 0x20, RZ ;  /* 0x0000002020037810 */ /* 0x000fe40007ffe0ff */
[----:B------:R-:W-:Y:S01]  /*87f0*/  @P3 LEA.HI.X R27, R2, c[0x0][0x1cc], R0, 0x1, P0 ;  /* 0x00007300021b3a11 */ /* 0x000fe200000f0c00 */
[----:B------:R-:W2:Y:S01]  /*8800*/  SHFL.IDX PT, R5, R23, 0x2, 0x181f ;  /* 0x00581f0017057f89 */ /* 0x000ea200000e0000 */
[----:B------:R-:W-:-:S02]  /*8810*/  IADD3 R0, R32, 0x40, RZ ;  /* 0x0000004020007810 */ /* 0x000fc40007ffe0ff */
[-C--:B------:R-:W-:Y:S01]  /*8820*/  ISETP.GE.AND P3, PT, R3, R46.reuse, PT ;  /* 0x0000002e0300720c */ /* 0x080fe20003f66270 */
[----:B------:R3:W4:Y:S01]  /*8830*/  SHFL.IDX PT, R2, R24, 0x3, 0x181f ;  /* 0x00781f0018027f89 */ /* 0x00072200000e0000 */
[-C--:B------:R-:W-:Y:S02]  /*8840*/  ISETP.GE.AND P4, PT, R0, R46.reuse, PT ;  /* 0x0000002e0000720c */ /* 0x080fe40003f86270 */
[----:B------:R-:W-:Y:S01]  /*8850*/  IADD3 R0, R32, 0x60, RZ ;  /* 0x0000006020007810 */ /* 0x000fe20007ffe0ff */
[----:B------:R4:W4:Y:S03]  /*8860*/  SHFL.IDX PT, R3, R23, 0x3, 0x181f ;  /* 0x00781f0017037f89 */ /* 0x00092600000e0000 */
[----:B------:R-:W-:Y:S02]  /*8870*/  ISETP.GE.AND P6, PT, R0, R46, PT ;  /* 0x0000002e0000720c */ /* 0x000fe40003fc6270 */
[----:B------:R-:W-:-:S03]  /*8880*/  @!P5 SHF.R.S32.HI R0, RZ, 0x1f, R33 ;  /* 0x0000001fff00d819 */ /* 0x000fc60000011421 */
[----:B------:R-:W-:Y:S02]  /*8890*/  @!P3 LEA R12, P0, R30, R8, 0x1 ;  /* 0x000000081e0cb211 */ /* 0x000fe400078008ff */
[----:B------:R-:W-:Y:S02]  /*88a0*/  @!P5 LEA.HI R0, R0, R33, RZ, 0x3 ;  /* 0x000000210000d211 */ /* 0x000fe400078f18ff */
[----:B------:R-:W-:Y:S02]  /*88b0*/  @!P3 LEA.HI.X R13, R30, R9, R31, 0x1, P0 ;  /* 0x000000091e0db211 */ /* 0x000fe400000f0c1f */
[----:B------:R-:W-:Y:S02]  /*88c0*/  @!P5 LOP3.LUT R0, R0, 0xfffffff8, RZ, 0xc0, !PT ;  /* 0xfffffff80000d812 */ /* 0x000fe400078ec0ff */
[----:B-1----:R-:W-:Y:S02]  /*88d0*/  @!P4 LEA R10, P0, R30, R4, 0x1 ;  /* 0x000000041e0ac211 */ /* 0x002fe400078008ff */
[----:B---3--:R-:W-:Y:S01]  /*88e0*/  LEA.HI R24, R194, R228, RZ, 0x6 ;  /* 0x000000e4c2187211 */ /* 0x008fe200078f30ff */
[----:B------:R-:W-:Y:S01]  /*88f0*/  @!P5 IMAD.WIDE R14, R0, 0x2, R14 ;  /* 0x00000002000ed825 */ /* 0x000fe200078e020e */
[----:B--2---:R-:W-:-:S02]  /*8900*/  @!P4 LEA.HI.X R11, R30, R5, R31, 0x1, P0 ;  /* 0x000000051e0bc211 */ /* 0x004fc400000f0c1f */
[--C-:B----4-:R-:W-:Y:S01]  /*8910*/  @!P3 SHF.R.S32.HI R23, RZ, 0x1f, R33.reuse ;  /* 0x0000001fff17b819 */ /* 0x110fe20000011421 */
[----:B------:R-:W-:Y:S01]  /*8920*/  IMAD.SHL.U32 R24, R24, 0x8, RZ ;  /* 0x0000000818187824 */ /* 0x000fe200078e00ff */
[----:B------:R-:W-:Y:S02]  /*8930*/  @!P6 LEA R6, P0, R30, R2, 0x1 ;  /* 0x000000021e06e211 */ /* 0x000fe400078008ff */
[----:B------:R-:W-:Y:S02]  /*8940*/  @!P4 SHF.R.S32.HI R0, RZ, 0x1f, R33 ;  /* 0x0000001fff00c819 */ /* 0x000fe40000011421 */
[----:B------:R-:W-:Y:S02]  /*8950*/  @!P3 LEA.HI R23, R23, R33, RZ, 0x3 ;  /* 0x000000211717b211 */ /* 0x000fe400078f18ff */
[----:B------:R-:W-:Y:S02]  /*8960*/  LOP3.LUT R41, R24, 0xfffffe00, RZ, 0xc0, !PT ;  /* 0xfffffe0018297812 */ /* 0x000fe400078ec0ff */
[----:B------:R-:W-:-:S02]  /*8970*/  LOP3.LUT R24, R25, 0x38, R30, 0xf8, !PT ;  /* 0x0000003819187812 */ /* 0x000fc400078ef81e */
[----:B------:R-:W-:Y:S02]  /*8980*/  @!P6 LEA.HI.X R7, R30, R3, R31, 0x1, P0 ;  /* 0x000000031e07e211 */ /* 0x000fe400000f0c1f */
[----:B------:R-:W-:Y:S02]  /*8990*/  @!P4 LEA.HI R0, R0, R33, RZ, 0x3 ;  /* 0x000000210000c211 */ /* 0x000fe400078f18ff */
[----:B------:R-:W-:Y:S02]  /*89a0*/  ISETP.GE.AND P0, PT, R33, c[0x0][0x198], PT ;  /* 0x0000660021007a0c */ /* 0x000fe40003f06270 */
[----:B------:R-:W-:Y:S02]  /*89b0*/  @!P3 LOP3.LUT R23, R23, 0xfffffff8, RZ, 0xc0, !PT ;  /* 0xfffffff81717b812 */ /* 0x000fe400078ec0ff */
[----:B------:R-:W-:Y:S02]  /*89c0*/  LOP3.LUT R84, R41, R24, R43, 0xf6, !PT ;  /* 0x0000001829547212 */ /* 0x000fe400078ef62b */
[----:B------:R-:W-:Y:S01]  /*89d0*/  @!P4 LOP3.LUT R0, R0, 0xfffffff8, RZ, 0xc0, !PT ;  /* 0xfffffff80000c812 */ /* 0x000fe200078ec0ff */
[----:B------:R-:W-:-:S04]  /*89e0*/  @!P3 IMAD.WIDE R8, R23, 0x2, R8 ;  /* 0x000000021708b825 */ /* 0x000fc800078e0208 */
[----:B------:R-:W-:Y:S02]  /*89f0*/  @!P5 IMAD.SHL.U32 R23, R84, 0x2, RZ ;  /* 0x000000025417d824 */ /* 0x000fe400078e00ff */
[----:B------:R-:W-:-:S03]  /*8a00*/  @!P4 IMAD.WIDE R4, R0, 0x2, R4 ;  /* 0x000000020004c825 */ /* 0x000fc600078e0204 */
[----:B------:R1:W-:Y:S01]  /*8a10*/  @!P5 LDGSTS.E.BYPASS.LTC128B.128 [R23+0x100], [R16.64], !P1 ;  /* 0x001000001017dfae */ /* 0x0003e2000c901d48 */
[----:B------:R-:W-:-:S03]  /*8a20*/  @!P3 IMAD.SHL.U32 R0, R84, 0x2, RZ ;  /* 0x000000025400b824 */ /* 0x000fc600078e00ff */
[----:B------:R2:W-:Y:S04]  /*8a30*/  @!P5 LDGSTS.E.BYPASS.LTC128B.128 [R23+0x4100], [R14.64], !P0 ;  /* 0x041000000e17dfae */ /* 0x0005e8000c101d48 */
[----:B------:R3:W-:Y:S04]  /*8a40*/  @!P3 LDGSTS.E.BYPASS.LTC128B.128 [R0+0x1100], [R12.64], !P1 ;  /* 0x011000000c00bfae */ /* 0x0007e8000c901d48 */
[----:B------:R4:W-:Y:S01]  /*8a50*/  @!P3 LDGSTS.E.BYPASS.LTC128B.128 [R0+0x5100], [R8.64], !P0 ;  /* 0x051000000800bfae */ /* 0x0009e2000c101d48 */
[----:B--2---:R-:W-:Y:S01]  /*8a60*/  @!P4 IMAD.SHL.U32 R15, R84, 0x2, RZ ;  /* 0x00000002540fc824 */ /* 0x004fe200078e00ff */
[----:B------:R-:W-:-:S02]  /*8a70*/  P2R R14, PR, RZ, 0x20 ;  /* 0x00000020ff0e7803 */ /* 0x000fc40000000000 */
[----:B------:R-:W-:Y:S02]  /*8a80*/  ISETP.GE.AND P5, PT, R30, c[0x0][0x1d4], PT ;  /* 0x000075001e007a0c */ /* 0x000fe40003fa6270 */
[----:B---3--:R-:W-:Y:S01]  /*8a90*/  P2R R12, PR, RZ, 0x8 ;  /* 0x00000008ff0c7803 */ /* 0x008fe20000000000 */
[----:B------:R2:W-:Y:S01]  /*8aa0*/  @!P4 LDGSTS.E.BYPASS.LTC128B.128 [R15+0x2100], [R10.64], !P1 ;  /* 0x021000000a0fcfae */ /* 0x0005e2000c901d48 */
[----:B------:R-:W-:Y:S01]  /*8ab0*/  ISETP.GE.AND P3, PT, R22, 0x1, PT ;  /* 0x000000011600780c */ /* 0x000fe20003f66270 */
[----:B----4-:R-:W-:Y:S01]  /*8ac0*/  @!P6 IMAD.SHL.U32 R8, R84, 0x2, RZ ;  /* 0x000000025408e824 */ /* 0x010fe200078e00ff */
[----:B------:R-:W-:Y:S01]  /*8ad0*/  @!P6 SHF.R.S32.HI R0, RZ, 0x1f, R33 ;  /* 0x0000001fff00e819 */ /* 0x000fe20000011421 */
[----:B------:R3:W-:Y:S03]  /*8ae0*/  @!P4 LDGSTS.E.BYPASS.LTC128B.128 [R15+0x6100], [R4.64], !P0 ;  /* 0x06100000040fcfae */ /* 0x0007e6000c101d48 */
[----:B------:R-:W-:Y:S01]  /*8af0*/  @!P6 LEA.HI R0, R0, R33, RZ, 0x3 ;  /* 0x000000210000e211 */ /* 0x000fe200078f18ff */
[----:B------:R4:W-:Y:S02]  /*8b00*/  @!P6 LDGSTS.E.BYPASS.LTC128B.128 [R8+0x3100], [R6.64], !P1 ;  /* 0x031000000608efae */ /* 0x0009e4000c901d48 */
[----:B------:R-:W-:-:S02]  /*8b10*/  @P5 LOP3.LUT R121, R121, 0x1, RZ, 0xfc, !PT ;  /* 0x0000000179795812 */ /* 0x000fc400078efcff */
[----:B------:R-:W-:Y:S02]  /*8b20*/  @!P6 LOP3.LUT R0, R0, 0xfffffff8, RZ, 0xc0, !PT ;  /* 0xfffffff80000e812 */ /* 0x000fe400078ec0ff */
[----:B------:R-:W-:-:S03]  /*8b30*/  LOP3.LUT R121, R121, 0xfffffffd, RZ, 0xc0, !PT ;  /* 0xfffffffd79797812 */ /* 0x000fc600078ec0ff */
[----:B------:R-:W-:-:S04]  /*8b40*/  @!P6 IMAD.WIDE R2, R0, 0x2, R2 ;  /* 0x000000020002e825 */ /* 0x000fc800078e0202 */
[----:B------:R-:W-:Y:S01]  /*8b50*/  @P3 IMAD.SHL.U32 R0, R84, 0x2, RZ ;  /* 0x0000000254003824 */ /* 0x000fe200078e00ff */
[----:B------:R1:W-:Y:S01]  /*8b60*/  @!P6 LDGSTS.E.BYPASS.LTC128B.128 [R8+0x7100], [R2.64], !P0 ;  /* 0x071000000208efae */ /* 0x0003e2000c101d48 */
[----:B------:R-:W-:-:S03]  /*8b70*/  ISETP.GE.AND P0, PT, R33, c[0x0][0x1d4], PT ;  /* 0x0000750021007a0c */ /* 0x000fc60003f06270 */
[----:B------:R-:W0:Y:S01]  /*8b80*/  LDGDEPBAR ;  /* 0x00000000000079af */ /* 0x000e220000000000 */
[----:B--2---:R-:W-:-:S03]  /*8b90*/  IMAD R10, R213, c[0x0][0x210], RZ ;  /* 0x00008400d50a7a24 */ /* 0x004fc600078e02ff */
[----:B------:R2:W-:Y:S01]  /*8ba0*/  @P3 LDGSTS.E.BYPASS.LTC128B.128 [R0+0x8100], [R18.64], !P5 ;  /* 0x0810000012003fae */ /* 0x0005e2000e901d48 */
[----:B---3--:R-:W-:Y:S01]  /*8bb0*/  LEA.HI R5, R194, R228, RZ, 0x4 ;  /* 0x000000e4c2057211 */ /* 0x008fe200078f20ff */
[----:B------:R-:W-:Y:S02]  /*8bc0*/  IMAD.MOV.U32 R4, RZ, RZ, 0x10 ;  /* 0x00000010ff047424 */ /* 0x000fe400078e00ff */
[----:B----4-:R-:W-:Y:S02]  /*8bd0*/  IMAD.WIDE.U32 R6, R34, c[0x0][0x208], R30 ;  /* 0x0000820022067a25 */ /* 0x010fe400078e001e */
[----:B------:R2:W-:Y:S01]  /*8be0*/  @P3 LDGSTS.E.BYPASS.LTC128B.128 [R0+0xc100], [R18.64+0x80], !P0 ;  /* 0x0c10008012003fae */ /* 0x0005e2000c101d48 */
[----:B------:R-:W-:Y:S02]  /*8bf0*/  ISETP.GE.AND P3, PT, R22, 0x41, PT ;  /* 0x000000411600780c */ /* 0x000fe40003f66270 */
[----:B------:R-:W-:-:S05]  /*8c00*/  @P0 LOP3.LUT R121, R121, 0x2, RZ, 0xfc, !PT ;  /* 0x0000000279790812 */ /* 0x000fca00078efcff */
[----:B------:R3:W-:Y:S01]  /*8c10*/  STL [R1+0x4], R121 ;  /* 0x0000047901007387 */ /* 0x0007e20000100800 */
[----:B-1----:R-:W-:Y:S01]  /*8c20*/  SHF.R.S32.HI R3, RZ, 0x4, R5 ;  /* 0x00000004ff037819 */ /* 0x002fe20000011405 */
[----:B--2---:R-:W-:-:S05]  /*8c30*/  @P2 IMAD.SHL.U32 R0, R84, 0x2, RZ ;  /* 0x0000000254002824 */ /* 0x004fca00078e00ff */
[----:B------:R1:W-:Y:S04]  /*8c40*/  @P2 LDGSTS.E.BYPASS.LTC128B.128 [R0+0x9100], [R20.64], !P5 ;  /* 0x0910000014002fae */ /* 0x0003e8000e901d48 */
[----:B------:R1:W-:Y:S02]  /*8c50*/  @P2 LDGSTS.E.BYPASS.LTC128B.128 [R0+0xd100], [R20.64+0x80], !P0 ;  /* 0x0d10008014002fae */ /* 0x0003e4000c101d48 */
[C---:B-1----:R-:W-:Y:S02]  /*8c60*/  LOP3.LUT R0, R5.reuse, 0xfffffff0, RZ, 0xc0, !PT ;  /* 0xfffffff005007812 */ /* 0x042fe400078ec0ff */
[----:B------:R-:W-:-:S03]  /*8c70*/  LEA.HI R5, R5, R3, RZ, 0x1 ;  /* 0x0000000305057211 */ /* 0x000fc600078f08ff */
[----:B------:R-:W-:Y:S01]  /*8c80*/  IMAD.IADD R0, R228, 0x1, -R0 ;  /* 0x00000001e4007824 */ /* 0x000fe200078e0a00 */
[----:B------:R-:W-:-:S04]  /*8c90*/  LOP3.LUT R5, R5, 0xfffffffe, RZ, 0xc0, !PT ;  /* 0xfffffffe05057812 */ /* 0x000fc800078ec0ff */
[----:B------:R-:W-:Y:S01]  /*8ca0*/  SHF.R.S32.HI R2, RZ, 0x1f, R0 ;  /* 0x0000001fff027819 */ /* 0x000fe20000011400 */
[----:B------:R-:W-:-:S03]  /*8cb0*/  IMAD.IADD R86, R3, 0x1, -R5 ;  /* 0x0000000103567824 */ /* 0x000fc600078e0a05 */
[----:B------:R-:W-:Y:S01]  /*8cc0*/  LEA.HI R9, R2, R0, RZ, 0x3 ;  /* 0x0000000002097211 */ /* 0x000fe200078f18ff */
[----:B------:R-:W-:-:S03]  /*8cd0*/  IMAD.SHL.U32 R3, R86, 0x8, RZ ;  /* 0x0000000856037824 */ /* 0x000fc600078e00ff */
[----:B------:R-:W-:-:S05]  /*8ce0*/  LOP3.LUT R2, R9, 0xfffffff8, RZ, 0xc0, !PT ;  /* 0xfffffff809027812 */ /* 0x000fca00078ec0ff */
[----:B------:R-:W-:Y:S02]  /*8cf0*/  IMAD.IADD R8, R0, 0x1, -R2 ;  /* 0x0000000100087824 */ /* 0x000fe400078e0a02 */
[----:B------:R-:W-:Y:S02]  /*8d00*/  @P3 IMAD.SHL.U32 R0, R84, 0x2, RZ ;  /* 0x0000000254003824 */ /* 0x000fe400078e00ff */
[----:B------:R-:W-:Y:S01]  /*8d10*/  IMAD.MOV.U32 R2, RZ, RZ, 0x20 ;  /* 0x00000020ff027424 */ /* 0x000fe200078e00ff */
[----:B------:R-:W-:Y:S02]  /*8d20*/  R2P PR, R8, 0x6 ;  /* 0x0000000608007804 */ /* 0x000fe40000000000 */
[----:B------:R1:W-:Y:S03]  /*8d30*/  @P3 LDGSTS.E.BYPASS.LTC128B.128 [R0+0xa100], [R28.64], !P5 ;  /* 0x0a1000001c003fae */ /* 0x0003e6000e901d48 */
[----:B------:R-:W-:Y:S01]  /*8d40*/  SEL R4, R4, 0xfffffff0, !P1 ;  /* 0xfffffff004047807 */ /* 0x000fe20004800000 */
[----:B------:R1:W-:Y:S01]  /*8d50*/  @P3 LDGSTS.E.BYPASS.LTC128B.128 [R0+0xe100], [R28.64+0x80], !P0 ;  /* 0x0e1000801c003fae */ /* 0x0003e2000c101d48 */
[----:B------:R-:W-:-:S02]  /*8d60*/  ISETP.GE.AND P1, PT, R22, 0x61, PT ;  /* 0x000000611600780c */ /* 0x000fc40003f26270 */
[----:B------:R-:W-:Y:S02]  /*8d70*/  ISETP.NE.AND P3, PT, R12, RZ, PT ;  /* 0x000000ff0c00720c */ /* 0x000fe40003f65270 */
[----:B------:R-:W-:-:S09]  /*8d80*/  SEL R2, R2, 0xffffffe0, !P2 ;  /* 0xffffffe002027807 */ /* 0x000fd20005000000 */
[----:B-1----:R-:W-:-:S05]  /*8d90*/  @P1 IMAD.SHL.U32 R0, R84, 0x2, RZ ;  /* 0x0000000254001824 */ /* 0x002fca00078e00ff */
[----:B------:R1:W-:Y:S01]  /*8da0*/  @P1 LDGSTS.E.BYPASS.LTC128B.128 [R0+0xb100], [R26.64], !P5 ;  /* 0x0b1000001a001fae */ /* 0x0003e2000e901d48 */
[----:B------:R-:W-:-:S03]  /*8db0*/  ISETP.NE.AND P5, PT, R14, RZ, PT ;  /* 0x000000ff0e00720c */ /* 0x000fc60003fa5270 */
[----:B------:R1:W-:Y:S01]  /*8dc0*/  @P1 LDGSTS.E.BYPASS.LTC128B.128 [R0+0xf100], [R26.64+0x80], !P0 ;  /* 0x0f1000801a001fae */ /* 0x0003e2000c101d48 */
[----:B------:R-:W-:-:S03]  /*8dd0*/  ISETP.LT.AND P0, PT, RZ, c[0x0][0x27c], PT ;  /* 0x00009f00ff007a0c */ /* 0x000fc60003f01270 */
[----:B------:R-:W0:Y:S01]  /*8de0*/  LDGDEPBAR ;  /* 0x00000000000079af */ /* 0x000e220000000000 */
[----:B-1----:R-:W-:-:S04]  /*8df0*/  IMAD R0, R37, c[0x0][0x208], RZ ;  /* 0x0000820025007a24 */ /* 0x002fc800078e02ff */
[----:B------:R-:W-:-:S04]  /*8e00*/  IMAD R0, R34, c[0x0][0x20c], R0 ;  /* 0x0000830022007a24 */ /* 0x000fc800078e0200 */
[----:B------:R-:W-:Y:S02]  /*8e10*/  IMAD.IADD R7, R7, 0x1, R0 ;  /* 0x0000000107077824 */ /* 0x000fe400078e0200 */
[----:B------:R-:W-:Y:S02]  /*8e20*/  IMAD.SHL.U32 R0, R8, 0x40, RZ ;  /* 0x0000004008007824 */ /* 0x000fe400078e00ff */
[C---:B------:R-:W-:Y:S02]  /*8e30*/  IMAD R8, R38.reuse, c[0x0][0x214], R10 ;  /* 0x0000850026087a24 */ /* 0x040fe400078e020a */
[----:B------:R-:W-:Y:S01]  /*8e40*/  IMAD.WIDE.U32 R6, R38, c[0x0][0x210], R6 ;  /* 0x0000840026067a25 */ /* 0x000fe200078e0006 */
[----:B------:R-:W-:-:S03]  /*8e50*/  LOP3.LUT R0, R0, 0x1c0, RZ, 0xc0, !PT ;  /* 0x000001c000007812 */ /* 0x000fc600078ec0ff */
[----:B------:R-:W-:Y:S01]  /*8e60*/  IMAD.IADD R7, R8, 0x1, R7 ;  /* 0x0000000108077824 */ /* 0x000fe200078e0207 */
[----:B------:R-:W-:Y:S02]  /*8e70*/  LOP3.LUT R5, R0, 0x8, R3, 0xf8, !PT ;  /* 0x0000000800057812 */ /* 0x000fe400078ef803 */
[----:B------:R-:W-:Y:S01]  /*8e80*/  SHF.R.U32.HI R3, RZ, 0x3, R0 ;  /* 0x00000003ff037819 */ /* 0x000fe20000011600 */
[----:B------:R-:W-:Y:S02]  /*8e90*/  IMAD R0, R35, c[0x0][0x218], RZ ;  /* 0x0000860023007a24 */ /* 0x000fe400078e02ff */
[----:B------:R-:W-:Y:S01]  /*8ea0*/  IMAD.WIDE.U32 R94, R36, c[0x0][0x218], R6 ;  /* 0x00008600245e7a25 */ /* 0x000fe200078e0006 */
[----:B------:R-:W-:-:S03]  /*8eb0*/  LOP3.LUT R5, R5, R3, RZ, 0x3c, !PT ;  /* 0x0000000305057212 */ /* 0x000fc600078e3cff */
[----:B------:R-:W-:Y:S01]  /*8ec0*/  IMAD R0, R36, c[0x0][0x21c], R0 ;  /* 0x0000870024007a24 */ /* 0x000fe200078e0200 */
[----:B------:R3:W-:Y:S01]  /*8ed0*/  STL.64 [R1+0x50], R94 ;  /* 0x0000505e01007387 */ /* 0x0007e20000100a00 */
[----:B------:R-:W-:Y:S02]  /*8ee0*/  IMAD.SHL.U32 R3, R9, 0x40, RZ ;  /* 0x0000004009037824 */ /* 0x000fe400078e00ff */
[----:B------:R-:W-:-:S03]  /*8ef0*/  IMAD.IADD R93, R95, 0x1, R0 ;  /* 0x000000015f5d7824 */ /* 0x000fc600078e0200 */
[----:B------:R-:W-:Y:S02]  /*8f00*/  LOP3.LUT R3, R5, 0xfffffe00, R3, 0xf8, !PT ;  /* 0xfffffe0005037812 */ /* 0x000fe400078ef803 */
[----:B------:R3:W-:Y:S01]  /*8f10*/  STL [R1+0x44], R93 ;  /* 0x0000445d01007387 */ /* 0x0007e20000100800 */
[----:B------:R-:W-:Y:S05]  /*8f20*/  @P0 BRA `(.L_x_584) ;  /* 0x0000002000000947 */ /* 0x000fea0003800000 */
[----:B------:R-:W-:-:S04]  /*8f30*/  DEPBAR.LE SB0, 0x1 ;  /* 0x000080400000791a */ /* 0x000fc80000000000 */
[----:B------:R-:W-:Y:S05]  /*8f40*/  BRA `(.L_x_585) ;  /* 0x00004a4000007947 */ /* 0x000fea0003800000 */
.L_x_584:
[----:B------:R-:W-:Y:S01]  /*8f50*/  ULDC.U8 UR4, c[0x0][0x298] ;  /* 0x0000a60000047ab9 */ /* 0x000fe20000000000 */
[----:B-----5:R-:W-:Y:S01]  /*8f60*/  SHF.R.S32.HI R0, RZ, 0x1f, R166 ;  /* 0x0000001fff007819 */ /* 0x020fe200000114a6 */
[----:B------:R-:W-:Y:S01]  /*8f70*/  IMAD.WIDE.U32 R10, R166, c[0x0][0x280], RZ ;  /* 0x0000a000a60a7a25 */ /* 0x000fe200078e00ff */
[----:B------:R-:W-:Y:S01]  /*8f80*/  ISETP.NE.AND P0, PT, RZ, UR4, PT ;  /* 0x00000004ff007c0c */ /* 0x000fe2000bf05270 */
[----:B------:R-:W-:Y:S01]  /*8f90*/  BSSY B2, `(.L_x_585) ;  /* 0x000049f000027945 */ /* 0x000fe20003800000 */
[----:B------:R-:W-:Y:S01]  /*8fa0*/  SHF.L.U32 R47, R84, 0x1, RZ ;  /* 0x00000001542f7819 */ /* 0x000fe200000006ff */
[C---:B------:R-:W-:Y:S02]  /*8fb0*/  IMAD R5, R0.reuse, c[0x0][0x280], RZ ;  /* 0x0000a00000057a24 */ /* 0x040fe400078e02ff */
[----:B------:R-:W-:Y:S02]  /*8fc0*/  IMAD R0, R0, c[0x0][0x290], RZ ;  /* 0x0000a40000007a24 */ /* 0x000fe400078e02ff */
[----:B------:R-:W-:-:S02]  /*8fd0*/  IMAD R5, R166, c[0x0][0x284], R5 ;  /* 0x0000a100a6057a24 */ /* 0x000fc400078e0205 */
[----:B------:R-:W-:Y:S01]  /*8fe0*/  IMAD R6, R166, c[0x0][0x294], R0 ;  /* 0x0000a500a6067a24 */ /* 0x000fe200078e0200 */
[----:B------:R-:W-:Y:S01]  /*8ff0*/  LEA R0, R68, R32, 0x5 ;  /* 0x0000002044007211 */ /* 0x000fe200078e28ff */
[----:B------:R-:W-:Y:S01]  /*9000*/  IMAD.WIDE.U32 R12, R166, c[0x0][0x290], RZ ;  /* 0x0000a400a60c7a25 */ /* 0x000fe200078e00ff */
[----:B------:R-:W-:-:S04]  /*9010*/  IADD3 R9, R5, R11, RZ ;  /* 0x0000000b05097210 */ /* 0x000fc80007ffe0ff */
[----:B------:R-:W-:Y:S01]  /*9020*/  IADD3 R7, R6, R13, RZ ;  /* 0x0000000d06077210 */ /* 0x000fe20007ffe0ff */
[----:B------:R-:W-:Y:S05]  /*9030*/  @!P0 BRA `(.L_x_586) ;  /* 0x0000247000008947 */ /* 0x000fea0003800000 */
[----:B------:R-:W-:Y:S01]  /*9040*/  ISETP.NE.AND P1, PT, R203, 0x1, PT ;  /* 0x00000001cb00780c */ /* 0x000fe20003f25270 */
[----:B------:R-:W-:Y:S01]  /*9050*/  BSSY B0, `(.L_x_587) ;  /* 0x000002f000007945 */ /* 0x000fe20003800000 */
[----:B------:R-:W-:Y:S01]  /*9060*/  MOV R8, R10 ;  /* 0x0000000a00087202 */ /* 0x000fe20000000f00 */
[----:B------:R-:W-:Y:S01]  /*9070*/  IMAD.SHL.U32 R38, R68, 0x4, RZ ;  /* 0x0000000444267824 */ /* 0x000fe200078e00ff */
        /* <DEDUP_REMOVED lines=9> */
[C---:B------:R-:W-:Y:S01]  /*9110*/  IMAD R6, R5.reuse, c[0x0][0x280], RZ ;  /* 0x0000a00005067a24 */ /* 0x040fe200078e02ff */
[----:B------:R-:W-:Y:S01]  /*9120*/  LEA R25, P0, R8, c[0x0][0x270], 0x1 ;  /* 0x00009c0008197a11 */ /* 0x000fe200078008ff */
[----:B------:R-:W-:Y:S02]  /*9130*/  IMAD R5, R5, c[0x0][0x290], RZ ;  /* 0x0000a40005057a24 */ /* 0x000fe400078e02ff */
[----:B------:R-:W-:-:S05]  /*9140*/  IMAD R6, R0, c[0x0][0x284], R6 ;  /* 0x0000a10000067a24 */ /* 0x000fca00078e0206 */
[----:B------:R-:W-:-:S04]  /*9150*/  IADD3 R6, R9, R6, RZ ;  /* 0x0000000609067210 */ /* 0x000fc80007ffe0ff */
[----:B------:R-:W-:Y:S01]  /*9160*/  LEA.HI.X R24, R8, c[0x0][0x274], R6, 0x1, P0 ;  /* 0x00009d0008187a11 */ /* 0x000fe200000f0c06 */
[----:B------:R-:W-:Y:S01]  /*9170*/  IMAD.MOV.U32 R6, RZ, RZ, R12 ;  /* 0x000000ffff067224 */ /* 0x000fe200078e000c */
[----:B------:R1:W2:Y:S03]  /*9180*/  SHFL.IDX PT, R8, R25, RZ, 0x181f ;  /* 0x00181fff19087589 */ /* 0x0002a600000e0000 */
[C---:B------:R-:W-:Y:S01]  /*9190*/  IMAD.WIDE.U32 R6, R0.reuse, c[0x0][0x290], R6 ;  /* 0x0000a40000067a25 */ /* 0x040fe200078e0006 */
[----:B------:R1:W4:Y:S03]  /*91a0*/  SHFL.IDX PT, R9, R24, RZ, 0x181f ;  /* 0x00181fff18097589 */ /* 0x00032600000e0000 */
[----:B------:R-:W-:Y:S01]  /*91b0*/  IMAD R0, R0, c[0x0][0x294], R5 ;  /* 0x0000a50000007a24 */ /* 0x000fe200078e0205 */
[----:B------:R-:W-:-:S04]  /*91c0*/  LEA R19, P0, R6, c[0x0][0x288], 0x1 ;  /* 0x0000a20006137a11 */ /* 0x000fc800078008ff */
[----:B------:R-:W-:-:S04]  /*91d0*/  IADD3 R0, R7, R0, RZ ;  /* 0x0000000007007210 */ /* 0x000fc80007ffe0ff */
[----:B------:R-:W-:Y:S02]  /*91e0*/  LEA.HI.X R18, R6, c[0x0][0x28c], R0, 0x1, P0 ;  /* 0x0000a30006127a11 */ /* 0x000fe400000f0c00 */
[----:B------:R1:W3:Y:S04]  /*91f0*/  SHFL.IDX PT, R6, R19, RZ, 0x181f ;  /* 0x00181fff13067589 */ /* 0x0002e800000e0000 */
[----:B------:R1:W1:Y:S01]  /*9200*/  SHFL.IDX PT, R7, R18, RZ, 0x181f ;  /* 0x00181fff12077589 */ /* 0x00026200000e0000 */
[----:B------:R-:W-:Y:S05]  /*9210*/  @P5 BRA `(.L_x_588) ;  /* 0x0000012000005947 */ /* 0x000fea0003800000 */
[C---:B------:R-:W-:Y:S01]  /*9220*/  ISETP.GE.AND P0, PT, R38.reuse, c[0x0][0x27c], PT ;  /* 0x00009f0026007a0c */ /* 0x040fe20003f06270 */
[----:B------:R-:W-:Y:S01]  /*9230*/  CS2R R14, SRZ ;  /* 0x00000000000e7805 */ /* 0x000fe2000001ff00 */
[----:B------:R-:W-:Y:S01]  /*9240*/  CS2R R16, SRZ ;  /* 0x0000000000107805 */ /* 0x000fe2000001ff00 */
[----:B------:R-:W-:-:S10]  /*9250*/  IADD3 R5, R38, 0x20, RZ ;  /* 0x0000002026057810 */ /* 0x000fd40007ffe0ff */
[----:B--2-4-:R-:W-:-:S04]  /*9260*/  @!P0 IMAD.WIDE R12, R38, 0x2, R8 ;  /* 0x00000002260c8825 */ /* 0x014fc800078e0208 */
[----:B-1-3--:R-:W-:Y:S01]  /*9270*/  @!P0 IMAD.WIDE R10, R38, 0x2, R6 ;  /* 0x00000002260a8825 */ /* 0x00afe200078e0206 */
        /* <DEDUP_REMOVED lines=12> */
.L_x_588:
[----:B------:R-:W-:Y:S05]  /*9340*/  BSYNC B0 ;  /* 0x0000000000007941 */ /* 0x000fea0003800000 */
.L_x_587:
[----:B-1---5:R-:W-:Y:S01]  /*9350*/  IMAD.MOV.U32 R11, RZ, RZ, R20 ;  /* 0x000000ffff0b7224 */ /* 0x022fe200078e0014 */
[----:B----4-:R1:W4:Y:S01]  /*9360*/  SHFL.IDX PT, R9, R24, 0x1, 0x181f ;  /* 0x00381f0018097f89 */ /* 0x01032200000e0000 */
        /* <DEDUP_REMOVED lines=8> */
[----:B------:R-:W-:Y:S01]  /*93f0*/  IMAD.MOV.U32 R10, RZ, RZ, R23 ;  /* 0x000000ffff0a7224 */ /* 0x000fe200078e0017 */
[----:B------:R-:W-:Y:S01]  /*9400*/  PRMT R54, R54, 0x5410, R0 ;  /* 0x0000541036367816 */ /* 0x000fe20000000000 */
[----:B------:R-:W-:Y:S01]  /*9410*/  IMAD.MOV.U32 R5, RZ, RZ, R16 ;  /* 0x000000ffff057224 */ /* 0x000fe200078e0010 */
[----:B--2---:R1:W2:Y:S01]  /*9420*/  SHFL.IDX PT, R8, R25, 0x1, 0x181f ;  /* 0x00381f0019087f89 */ /* 0x0042a200000e0000 */
[----:B------:R-:W-:Y:S01]  /*9430*/  IMAD.MOV.U32 R0, RZ, RZ, R17 ;  /* 0x000000ffff007224 */ /* 0x000fe200078e0011 */
[----:B------:R-:W-:Y:S01]  /*9440*/  PRMT R55, R11, 0x7610, R55 ;  /* 0x000076100b377816 */ /* 0x000fe20000000037 */
[----:B------:R-:W-:Y:S01]  /*9450*/  CS2R R26, SRZ ;  /* 0x00000000001a7805 */ /* 0x000fe2000001ff00 */
[----:B------:R1:W3:Y:S01]  /*9460*/  SHFL.IDX PT, R7, R18, 0x1, 0x181f ;  /* 0x00381f0012077f89 */ /* 0x0002e200000e0000 */
[----:B------:R-:W-:Y:S01]  /*9470*/  PRMT R56, R10, 0x7610, R56 ;  /* 0x000076100a387816 */ /* 0x000fe20000000038 */
[----:B------:R-:W-:Y:S01]  /*9480*/  CS2R R30, SRZ ;  /* 0x00000000001e7805 */ /* 0x000fe2000001ff00 */
[----:B------:R-:W-:Y:S01]  /*9490*/  PRMT R39, R5, 0x7610, R39 ;  /* 0x0000761005277816 */ /* 0x000fe20000000027 */
[----:B---3--:R1:W3:Y:S01]  /*94a0*/  SHFL.IDX PT, R6, R19, 0x1, 0x181f ;  /* 0x00381f0013067f89 */ /* 0x0082e200000e0000 */
[----:B------:R-:W-:Y:S01]  /*94b0*/  PRMT R54, R0, 0x7610, R54 ;  /* 0x0000761000367816 */ /* 0x000fe20000000036 */
        /* <DEDUP_REMOVED lines=8> */
[----:B------:R-:W-:-:S09]  /*9540*/  CS2R R30, SRZ ;  /* 0x00000000001e7805 */ /* 0x000fd2000001ff00 */
[----:B--2-4-:R-:W-:Y:S02]  /*9550*/  @!P1 IMAD.WIDE R12, R38, 0x2, R8 ;  /* 0x00000002260c9825 */ /* 0x014fe400078e0208 */
[----:B------:R-:W-:-:S03]  /*9560*/  @!P0 SHF.R.S32.HI R0, RZ, 0x1f, R5 ;  /* 0x0000001fff008819 */ /* 0x000fc60000011405 */
[----:B------:R2:W5:Y:S01]  /*9570*/  @!P1 LD.E.64 R26, [R12.64] ;  /* 0x000000080c1a9980 */ /* 0x000562000c101b00 */
[----:B------:R-:W-:-:S04]  /*9580*/  @!P0 LEA.HI R0, R0, R5, RZ, 0x2 ;  /* 0x0000000500008211 */ /* 0x000fc800078f10ff */
[----:B------:R-:W-:-:S05]  /*9590*/  @!P0 LOP3.LUT R0, R0, 0xfffffffc, RZ, 0xc0, !PT ;  /* 0xfffffffc00008812 */ /* 0x000fca00078ec0ff */
[----:B------:R-:W-:-:S04]  /*95a0*/  @!P0 IMAD.WIDE R10, R0, 0x2, R8 ;  /* 0x00000002000a8825 */ /* 0x000fc800078e0208 */
[--C-:B---3--:R-:W-:Y:S01]  /*95b0*/  @!P0 IMAD.WIDE R8, R0, 0x2, R6.reuse ;  /* 0x0000000200088825 */ /* 0x108fe200078e0206 */
[----:B------:R2:W5:Y:S03]  /*95c0*/  @!P0 LD.E.64 R32, [R10.64] ;  /* 0x000000080a208980 */ /* 0x000566000c101b00 */
[----:B------:R-:W-:Y:S01]  /*95d0*/  @!P1 IMAD.WIDE R6, R38, 0x2, R6 ;  /* 0x0000000226069825 */ /* 0x000fe200078e0206 */
[----:B------:R2:W5:Y:S04]  /*95e0*/  @!P0 LD.E.64 R30, [R8.64] ;  /* 0x00000008081e8980 */ /* 0x000568000c101b00 */
[----:B------:R2:W5:Y:S02]  /*95f0*/  @!P1 LD.E.64 R28, [R6.64] ;  /* 0x00000008061c9980 */ /* 0x000564000c101b00 */
.L_x_590:
[----:B------:R-:W-:Y:S05]  /*9600*/  BSYNC B0 ;  /* 0x0000000000007941 */ /* 0x000fea0003800000 */
.L_x_589:
[----:B--2--5:R-:W-:Y:S01]  /*9610*/  IMAD.MOV.U32 R11, RZ, RZ, R32 ;  /* 0x000000ffff0b7224 */ /* 0x024fe200078e0020 */
        /* <DEDUP_REMOVED lines=12> */
[----:B------:R2:W1:Y:S01]  /*96e0*/  SHFL.IDX PT, R8, R25, 0x2, 0x181f ;  /* 0x00581f0019087f89 */ /* 0x00046200000e0000 */
        /* <DEDUP_REMOVED lines=10> */
[----:B------:R-:W-:Y:S01]  /*9790*/  CS2R R42, SRZ ;  /* 0x00000000002a7805 */ /* 0x000fe2000001ff00 */
[----:B------:R-:W-:Y:S01]  /*97a0*/  CS2R R36, SRZ ;  /* 0x0000000000247805 */ /* 0x000fe2000001ff00 */
[----:B------:R-:W-:Y:S05]  /*97b0*/  @P4 BRA `(.L_x_592) ;  /* 0x0000012000004947 */ /* 0x000fea0003800000 */
[C---:B----4-:R-:W-:Y:S01]  /*97c0*/  IADD3 R5, R38.reuse, 0x20, RZ ;  /* 0x0000002026057810 */ /* 0x050fe20007ffe0ff */
[----:B------:R-:W-:Y:S01]  /*97d0*/  CS2R R34, SRZ ;  /* 0x0000000000227805 */ /* 0x000fe2000001ff00 */
[----:B------:R-:W-:Y:S01]  /*97e0*/  ISETP.GE.AND P1, PT, R38, c[0x0][0x27c], PT ;  /* 0x00009f0026007a0c */ /* 0x000fe20003f26270 */
[----:B------:R-:W-:Y:S01]  /*97f0*/  CS2R R36, SRZ ;  /* 0x0000000000247805 */ /* 0x000fe2000001ff00 */
[----:B------:R-:W-:Y:S01]  /*9800*/  ISETP.GE.AND P0, PT, R5, c[0x0][0x27c], PT ;  /* 0x00009f0005007a0c */ /* 0x000fe20003f06270 */
[----:B------:R-:W-:Y:S01]  /*9810*/  CS2R R40, SRZ ;  /* 0x0000000000287805 */ /* 0x000fe2000001ff00 */
[----:B------:R-:W-:-:S09]  /*9820*/  CS2R R42, SRZ ;  /* 0x00000000002a7805 */ /* 0x000fd2000001ff00 */
[----:B-1----:R-:W-:Y:S02]  /*9830*/  @!P1 IMAD.WIDE R12, R38, 0x2, R8 ;  /* 0x00000002260c9825 */ /* 0x002fe400078e0208 */
        /* <DEDUP_REMOVED lines=10> */
.L_x_592:
[----:B----4-:R-:W-:Y:S05]  /*98e0*/  BSYNC B0 ;  /* 0x0000000000007941 */ /* 0x010fea0003800000 */
.L_x_591:
[----:B-1---5:R-:W-:Y:S01]  /*98f0*/  IMAD.MOV.U32 R11, RZ, RZ, R40 ;  /* 0x000000ffff0b7224 */ /* 0x022fe200078e0028 */
[----:B------:R1:W4:Y:S01]  /*9900*/  SHFL.IDX PT, R9, R24, 0x3, 0x181f ;  /* 0x00781f0018097f89 */ /* 0x00032200000e0000 */
        /* <DEDUP_REMOVED lines=11> */
[----:B------:R1:W2:Y:S01]  /*99c0*/  SHFL.IDX PT, R8, R25, 0x3, 0x181f ;  /* 0x00781f0019087f89 */ /* 0x0002a200000e0000 */
        /* <DEDUP_REMOVED lines=29> */
.L_x_594:
[----:B------:R-:W-:Y:S05]  /*9ba0*/  BSYNC B0 ;  /* 0x0000000000007941 */ /* 0x000fea0003800000 */
.L_x_593:
[----:B--23--:R-:W-:Y:S01]  /*9bb0*/  IMAD.IADD R6, R46, 0x1, -R234 ;  /* 0x000000012e067824 */ /* 0x00cfe200078e0aea */
[----:B------:R-:W-:-:S04]  /*9bc0*/  DEPBAR.LE SB0, 0x1 ;  /* 0x000080400000791a */ /* 0x000fc80000000000 */
[----:B-1----:R-:W-:Y:S01]  /*9bd0*/  IMNMX R25, R6, 0x80, PT ;  /* 0x0000008006197817 */ /* 0x002fe20003800200 */
[----:B-----5:R-:W-:Y:S01]  /*9be0*/  IMAD.MOV.U32 R0, RZ, RZ, R52 ;  /* 0x000000ffff007224 */ /* 0x020fe200078e0034 */
[----:B------:R-:W-:Y:S01]  /*9bf0*/  BSSY B1, `(.L_x_595) ;  /* 0x000006c000017945 */ /* 0x000fe20003800000 */
[----:B------:R-:W-:Y:S01]  /*9c00*/  IMAD.MOV.U32 R7, RZ, RZ, R53 ;  /* 0x000000ffff077224 */ /* 0x000fe200078e0035 */
[----:B------:R-:W-:Y:S01]  /*9c10*/  BAR.SYNC.DEFER_BLOCKING 0x0 ;  /* 0x0000000000007b1d */ /* 0x000fe20000010000 */
[----:B------:R-:W-:Y:S01]  /*9c20*/  ISETP.GE.AND P0, PT, R70, R25, PT ;  /* 0x000000194600720c */ /* 0x000fe20003f06270 */
[----:B------:R-:W-:Y:S02]  /*9c30*/  IMAD.MOV.U32 R5, RZ, RZ, R44 ;  /* 0x000000ffff057224 */ /* 0x000fe400078e002c */
[----:B------:R-:W-:Y:S01]  /*9c40*/  PRMT R67, R0, 0x5410, R7 ;  /* 0x0000541000437816 */ /* 0x000fe20000000007 */
[----:B------:R-:W-:Y:S01]  /*9c50*/  IMAD.MOV.U32 R7, RZ, RZ, R50 ;  /* 0x000000ffff077224 */ /* 0x000fe200078e0032 */
[----:B------:R-:W-:Y:S01]  /*9c60*/  MOV R0, R45 ;  /* 0x0000002d00007202 */ /* 0x000fe20000000f00 */
[----:B------:R-:W-:Y:S01]  /*9c70*/  IMAD.MOV.U32 R6, RZ, RZ, R51 ;  /* 0x000000ffff067224 */ /* 0x000fe200078e0033 */
[----:B------:R-:W-:-:S02]  /*9c80*/  PRMT R46, R46, 0x5410, R5 ;  /* 0x000054102e2e7816 */ /* 0x000fc40000000005 */
[----:B------:R-:W-:Y:S01]  /*9c90*/  PRMT R65, R65, 0x5410, R0 ;  /* 0x0000541041417816 */ /* 0x000fe20000000000 */
[----:B------:R-:W-:Y:S01]  /*9ca0*/  IMAD.MOV.U32 R0, RZ, RZ, R49 ;  /* 0x000000ffff007224 */ /* 0x000fe200078e0031 */
[----:B------:R-:W-:Y:S02]  /*9cb0*/  MOV R5, R48 ;  /* 0x0000003000057202 */ /* 0x000fe40000000f00 */
[----:B------:R-:W-:Y:S02]  /*9cc0*/  PRMT R66, R7, 0x5410, R6 ;  /* 0x0000541007427816 */ /* 0x000fe40000000006 */
[----:B------:R-:W-:Y:S02]  /*9cd0*/  PRMT R46, R5, 0x7610, R46 ;  /* 0x00007610052e7816 */ /* 0x000fe4000000002e */
[----:B------:R-:W-:Y:S01]  /*9ce0*/  PRMT R65, R0, 0x7610, R65 ;  /* 0x0000761000417816 */ /* 0x000fe20000000041 */
[----:B------:R-:W-:Y:S05]  /*9cf0*/  @P0 BRA `(.L_x_596) ;  /* 0x000005b000000947 */ /* 0x000fea0003800000 */
[----:B------:R-:W-:Y:S01]  /*9d00*/  ISETP.GE.AND P0, PT, R38, c[0x0][0x27c], PT ;  /* 0x00009f0026007a0c */ /* 0x000fe20003f06270 */
[----:B------:R-:W-:-:S12]  /*9d10*/  BSSY B0, `(.L_x_597) ;  /* 0x000002c000007945 */ /* 0x000fd80003800000 */
[----:B------:R-:W-:Y:S05]  /*9d20*/  @P0 BRA `(.L_x_598) ;  /* 0x000002a000000947 */ /* 0x000fea0003800000 */
[----:B----4-:R-:W1:Y:S01]  /*9d30*/  LDS.128 R8, [R47+0x100] ;  /* 0x000100002f087984 */ /* 0x010e620000000c00 */
[----:B------:R-:W-:Y:S02]  /*9d40*/  SHF.R.U32.HI R0, RZ, 0x10, R17 ;  /* 0x00000010ff007819 */ /* 0x000fe40000011611 */
[--C-:B------:R-:W-:Y:S02]  /*9d50*/  SHF.R.U64 R19, R14, 0x10, R15.reuse ;  /* 0x000000100e137819 */ /* 0x100fe4000000120f */
[----:B------:R-:W-:Y:S02]  /*9d60*/  SHF.R.U32.HI R5, RZ, 0x10, R15 ;  /* 0x00000010ff057819 */ /* 0x000fe4000001160f */
[----:B------:R-:W-:Y:S01]  /*9d70*/  SHF.R.U64 R18, R16, 0x10, R17 ;  /* 0x0000001010127819 */ /* 0x000fe20000001211 */
[----:B------:R-:W-:Y:S02]  /*9d80*/  HADD2.F32 R19, -RZ, R19.H0_H0 ;  /* 0x20000013ff137230 */ /* 0x000fe40000004100 */
[----:B------:R-:W-:-:S02]  /*9d90*/  HADD2.F32 R24, -RZ, R5.H0_H0 ;  /* 0x20000005ff187230 */ /* 0x000fc40000004100 */
[----:B------:R-:W-:Y:S02]  /*9da0*/  HADD2.F32 R5, -RZ, R39.H1_H1 ;  /* 0x30000027ff057230 */ /* 0x000fe40000004100 */
[--C-:B-1----:R-:W-:Y:S02]  /*9db0*/  HADD2.F32 R7, -RZ, R11.reuse.H0_H0 ;  /* 0x2000000bff077230 */ /* 0x102fe40000004100 */
[--C-:B------:R-:W-:Y:S02]  /*9dc0*/  HADD2.F32 R14, -RZ, R10.reuse.H0_H0 ;  /* 0x2000000aff0e7230 */ /* 0x100fe40000004100 */
[----:B------:R-:W-:Y:S02]  /*9dd0*/  HADD2.F32 R13, -RZ, R10.H1_H1 ;  /* 0x3000000aff0d7230 */ /* 0x000fe40000004100 */
[----:B------:R-:W-:Y:S02]  /*9de0*/  HADD2.F32 R11, -RZ, R11.H1_H1 ;  /* 0x3000000bff0b7230 */ /* 0x000fe40000004100 */
[----:B------:R-:W-:-:S02]  /*9df0*/  HADD2.F32 R10, -RZ, R0.H0_H0 ;  /* 0x20000000ff0a7230 */ /* 0x000fc40000004100 */
[--C-:B------:R-:W-:Y:S02]  /*9e00*/  HADD2.F32 R6, -RZ, R8.reuse.H0_H0 ;  /* 0x20000008ff067230 */ /* 0x100fe40000004100 */
[--C-:B------:R-:W-:Y:S02]  /*9e10*/  HADD2.F32 R16, -RZ, R9.reuse.H0_H0 ;  /* 0x20000009ff107230 */ /* 0x100fe40000004100 */
[----:B------:R-:W-:Y:S01]  /*9e20*/  HADD2.F32 R15, -RZ, R9.H1_H1 ;  /* 0x30000009ff0f7230 */ /* 0x000fe20000004100 */
[-C--:B------:R-:W-:Y:S01]  /*9e30*/  FMUL.FTZ R9, R11, R10.reuse ;  /* 0x0000000a0b097220 */ /* 0x080fe20000410000 */
[----:B------:R-:W-:Y:S01]  /*9e40*/  HADD2.F32 R8, -RZ, R8.H1_H1 ;  /* 0x30000008ff087230 */ /* 0x000fe20000004100 */
[C---:B------:R-:W-:Y:S01]  /*9e50*/  FMUL.FTZ R10, R7.reuse, R10 ;  /* 0x0000000a070a7220 */ /* 0x040fe20000410000 */
[----:B------:R-:W-:Y:S01]  /*9e60*/  HADD2.F32 R0, -RZ, R39.H0_H0 ;  /* 0x20000027ff007230 */ /* 0x000fe20000004100 */
[-C--:B------:R-:W-:Y:S01]  /*9e70*/  FFMA.FTZ R17, R7, R24.reuse, -R9 ;  /* 0x0000001807117223 */ /* 0x080fe20000010809 */
[----:B------:R-:W-:Y:S01]  /*9e80*/  HADD2.F32 R9, -RZ, R18.H0_H0 ;  /* 0x20000012ff097230 */ /* 0x000fe20000004100 */
[----:B------:R-:W-:-:S02]  /*9e90*/  FFMA.FTZ R11, R11, R24, R10 ;  /* 0x000000180b0b7223 */ /* 0x000fc4000001000a */
[-C--:B------:R-:W-:Y:S02]  /*9ea0*/  FMUL.FTZ R12, R8, R0.reuse ;  /* 0x00000000080c7220 */ /* 0x080fe40000410000 */
[C---:B------:R-:W-:Y:S01]  /*9eb0*/  FMUL.FTZ R7, R6.reuse, R0 ;  /* 0x0000000006077220 */ /* 0x040fe20000410000 */
[--C-:B------:R-:W-:Y:S01]  /*9ec0*/  HADD2.F32 R0, -RZ, R54.reuse.H0_H0 ;  /* 0x20000036ff007230 */ /* 0x100fe20000004100 */
[----:B------:R-:W-:Y:S01]  /*9ed0*/  FFMA.FTZ R12, R6, R5, -R12 ;  /* 0x00000005060c7223 */ /* 0x000fe2000001080c */
[----:B------:R-:W-:Y:S01]  /*9ee0*/  F2FP.PACK_AB R11, R11, R17 ;  /* 0x000000110b0b723e */ /* 0x000fe200000000ff */
[----:B------:R-:W-:Y:S01]  /*9ef0*/  FFMA.FTZ R8, R8, R5, R7 ;  /* 0x0000000508087223 */ /* 0x000fe20000010007 */
[----:B------:R-:W-:Y:S01]  /*9f00*/  HADD2.F32 R5, -RZ, R54.H1_H1 ;  /* 0x30000036ff057230 */ /* 0x000fe20000004100 */
[-C--:B------:R-:W-:Y:S02]  /*9f10*/  FMUL.FTZ R6, R13, R0.reuse ;  /* 0x000000000d067220 */ /* 0x080fe40000410000 */
[----:B------:R-:W-:Y:S01]  /*9f20*/  FMUL.FTZ R10, R14, R0 ;  /* 0x000000000e0a7220 */ /* 0x000fe20000410000 */
[----:B------:R-:W-:Y:S01]  /*9f30*/  F2FP.PACK_AB R8, R8, R12 ;  /* 0x0000000c0808723e */ /* 0x000fe200000000ff */
[----:B------:R-:W-:-:S02]  /*9f40*/  FMUL.FTZ R0, R15, R9 ;  /* 0x000000090f007220 */ /* 0x000fc40000410000 */
[----:B------:R-:W-:Y:S02]  /*9f50*/  FMUL.FTZ R9, R16, R9 ;  /* 0x0000000910097220 */ /* 0x000fe40000410000 */
[-C--:B------:R-:W-:Y:S02]  /*9f60*/  FFMA.FTZ R6, R14, R5.reuse, -R6 ;  /* 0x000000050e067223 */ /* 0x080fe40000010806 */
[----:B------:R-:W-:Y:S02]  /*9f70*/  FFMA.FTZ R10, R13, R5, R10 ;  /* 0x000000050d0a7223 */ /* 0x000fe4000001000a */
[-C--:B------:R-:W-:Y:S02]  /*9f80*/  FFMA.FTZ R0, R16, R19.reuse, -R0 ;  /* 0x0000001310007223 */ /* 0x080fe40000010800 */
[----:B------:R-:W-:Y:S01]  /*9f90*/  FFMA.FTZ R9, R15, R19, R9 ;  /* 0x000000130f097223 */ /* 0x000fe20000010009 */
[----:B------:R-:W-:-:S04]  /*9fa0*/  F2FP.PACK_AB R10, R10, R6 ;  /* 0x000000060a0a723e */ /* 0x000fc800000000ff */
[----:B------:R-:W-:-:S05]  /*9fb0*/  F2FP.PACK_AB R9, R9, R0 ;  /* 0x000000000909723e */ /* 0x000fca00000000ff */
[----:B------:R1:W-:Y:S02]  /*9fc0*/  STS.128 [R47+0x100], R8 ;  /* 0x000100082f007388 */ /* 0x0003e40000000c00 */
.L_x_598:
[----:B------:R-:W-:Y:S05]  /*9fd0*/  BSYNC B0 ;  /* 0x0000000000007941 */ /* 0x000fea0003800000 */
.L_x_597:
[----:B------:R-:W-:-:S04]  /*9fe0*/  IADD3 R0, R38, 0x20, RZ ;  /* 0x0000002026007810 */ /* 0x000fc80007ffe0ff */
[----:B------:R-:W-:-:S13]  /*9ff0*/  ISETP.GE.AND P0, PT, R0, c[0x0][0x27c], PT ;  /* 0x00009f0000007a0c */ /* 0x000fda0003f06270 */
[----:B------:R-:W-:Y:S05]  /*a000*/  @P0 BRA `(.L_x_596) ;  /* 0x000002a000000947 */ /* 0x000fea0003800000 */
[----:B-1--4-:R-:W1:Y:S01]  /*a010*/  LDS.128 R8, [R47+0x4100] ;  /* 0x004100002f087984 */ /* 0x012e620000000c00 */
[----:B------:R-:W-:Y:S02]  /*a020*/  SHF.R.U32.HI R0, RZ, 0x10, R23 ;  /* 0x00000010ff007819 */ /* 0x000fe40000011617 */
[----:B------:R-:W-:Y:S02]  /*a030*/  SHF.R.U32.HI R5, RZ, 0x10, R21 ;  /* 0x00000010ff057819 */ /* 0x000fe40000011615 */
[----:B------:R-:W-:Y:S02]  /*a040*/  SHF.R.U64 R17, R22, 0x10, R23 ;  /* 0x0000001016117819 */ /* 0x000fe40000001217 */
[----:B------:R-:W-:Y:S01]  /*a050*/  SHF.R.U64 R20, R20, 0x10, R21 ;  /* 0x0000001014147819 */ /* 0x000fe20000001215 */
[----:B------:R-:W-:Y:S02]  /*a060*/  HADD2.F32 R19, -RZ, R5.H0_H0 ;  /* 0x20000005ff137230 */ /* 0x000fe40000004100 */
[----:B------:R-:W-:-:S02]  /*a070*/  HADD2.F32 R5, -RZ, R55.H1_H1 ;  /* 0x30000037ff057230 */ /* 0x000fc40000004100 */
[--C-:B-1----:R-:W-:Y:S02]  /*a080*/  HADD2.F32 R7, -RZ, R11.reuse.H0_H0 ;  /* 0x2000000bff077230 */ /* 0x102fe40000004100 */
[--C-:B------:R-:W-:Y:S02]  /*a090*/  HADD2.F32 R14, -RZ, R10.reuse.H0_H0 ;  /* 0x2000000aff0e7230 */ /* 0x100fe40000004100 */
[----:B------:R-:W-:Y:S02]  /*a0a0*/  HADD2.F32 R13, -RZ, R10.H1_H1 ;  /* 0x3000000aff0d7230 */ /* 0x000fe40000004100 */
[----:B------:R-:W-:Y:S02]  /*a0b0*/  HADD2.F32 R11, -RZ, R11.H1_H1 ;  /* 0x3000000bff0b7230 */ /* 0x000fe40000004100 */
[----:B------:R-:W-:Y:S02]  /*a0c0*/  HADD2.F32 R10, -RZ, R0.H0_H0 ;  /* 0x20000000ff0a7230 */ /* 0x000fe40000004100 */
[----:B------:R-:W-:-:S02]  /*a0d0*/  HADD2.F32 R6, -RZ, R8.H0_H0 ;  /* 0x20000008ff067230 */ /* 0x000fc40000004100 */
        /* <DEDUP_REMOVED lines=8> */
[----:B------:R-:W-:Y:S02]  /*a160*/  FFMA.FTZ R11, R11, R19, R10 ;  /* 0x000000130b0b7223 */ /* 0x000fe4000001000a */
[----:B------:R-:W-:-:S02]  /*a170*/  FMUL.FTZ R12, R8, R0 ;  /* 0x00000000080c7220 */ /* 0x000fc40000410000 */
[C---:B------:R-:W-:Y:S01]  /*a180*/  FMUL.FTZ R7, R6.reuse, R0 ;  /* 0x0000000006077220 */ /* 0x040fe20000410000 */
[--C-:B------:R-:W-:Y:S01]  /*a190*/  HADD2.F32 R0, -RZ, R56.reuse.H0_H0 ;  /* 0x20000038ff007230 */ /* 0x100fe20000004100 */
[-C--:B------:R-:W-:Y:S01]  /*a1a0*/  FFMA.FTZ R12, R6, R5.reuse, -R12 ;  /* 0x00000005060c7223 */ /* 0x080fe2000001080c */
[----:B------:R-:W-:Y:S01]  /*a1b0*/  F2FP.PACK_AB R11, R11, R18 ;  /* 0x000000120b0b723e */ /* 0x000fe200000000ff */
[----:B------:R-:W-:Y:S01]  /*a1c0*/  FFMA.FTZ R8, R8, R5, R7 ;  /* 0x0000000508087223 */ /* 0x000fe20000010007 */
[----:B------:R-:W-:Y:S01]  /*a1d0*/  HADD2.F32 R5, -RZ, R56.H1_H1 ;  /* 0x30000038ff057230 */ /* 0x000fe20000004100 */
[-C--:B------:R-:W-:Y:S01]  /*a1e0*/  FMUL.FTZ R6, R13, R0.reuse ;  /* 0x000000000d067220 */ /* 0x080fe20000410000 */
[----:B------:R-:W-:Y:S01]  /*a1f0*/  HADD2.F32 R7, -RZ, R20.H0_H0 ;  /* 0x20000014ff077230 */ /* 0x000fe20000004100 */
        /* <DEDUP_REMOVED lines=11> */
.L_x_596:
[----:B------:R-:W-:Y:S05]  /*a2b0*/  BSYNC B1 ;  /* 0x0000000000017941 */ /* 0x000fea0003800000 */
.L_x_595:
[----:B------:R-:W-:Y:S01]  /*a2c0*/  IADD3 R0, R70, 0x20, RZ ;  /* 0x0000002046007810 */ /* 0x000fe20007ffe0ff */
[----:B------:R-:W-:Y:S03]  /*a2d0*/  BSSY B1, `(.L_x_599) ;  /* 0x000005e000017945 */ /* 0x000fe60003800000 */
[----:B------:R-:W-:-:S13]  /*a2e0*/  ISETP.GE.AND P0, PT, R0, R25, PT ;  /* 0x000000190000720c */ /* 0x000fda0003f06270 */
[----:B------:R-:W-:Y:S05]  /*a2f0*/  @P0 BRA `(.L_x_600) ;  /* 0x000005b000000947 */ /* 0x000fea0003800000 */
[----:B------:R-:W-:Y:S01]  /*a300*/  ISETP.GE.AND P0, PT, R38, c[0x0][0x27c], PT ;  /* 0x00009f0026007a0c */ /* 0x000fe20003f06270 */
[----:B------:R-:W-:-:S12]  /*a310*/  BSSY B0, `(.L_x_601) ;  /* 0x000002c000007945 */ /* 0x000fd80003800000 */
        /* <DEDUP_REMOVED lines=8> */
[----:B------:R-:W-:Y:S02]  /*a3a0*/  HADD2.F32 R19, -RZ, R19.H0_H0 ;  /* 0x20000013ff137230 */ /* 0x000fe40000004100 */
        /* <DEDUP_REMOVED lines=18> */
[-C--:B------:R-:W-:Y:S01]  /*a4d0*/  FFMA.FTZ R12, R6, R5.reuse, -R12 ;  /* 0x00000005060c7223 */ /* 0x080fe2000001080c */
        /* <DEDUP_REMOVED lines=15> */
.L_x_602:
[----:B------:R-:W-:Y:S05]  /*a5d0*/  BSYNC B0 ;  /* 0x0000000000007941 */ /* 0x000fea0003800000 */
.L_x_601:
        /* <DEDUP_REMOVED lines=28> */
[----:B------:R-:W-:Y:S01]  /*a7a0*/  HADD2.F32 R0, -RZ, R60.H0_H0 ;  /* 0x2000003cff007230 */ /* 0x000fe20000004100 */
[-C--:B------:R-:W-:Y:S01]  /*a7b0*/  FFMA.FTZ R12, R6, R5.reuse, -R12 ;  /* 0x00000005060c7223 */ /* 0x080fe2000001080c */
[----:B------:R-:W-:Y:S01]  /*a7c0*/  F2FP.PACK_AB R11, R11, R18 ;  /* 0x000000120b0b723e */ /* 0x000fe200000000ff */
[----:B------:R-:W-:Y:S01]  /*a7d0*/  FFMA.FTZ R8, R8, R5, R7 ;  /* 0x0000000508087223 */ /* 0x000fe20000010007 */
[----:B------:R-:W-:Y:S01]  /*a7e0*/  HADD2.F32 R5, -RZ, R61.H0_H0 ;  /* 0x2000003dff057230 */ /* 0x000fe20000004100 */
        /* <DEDUP_REMOVED lines=12> */
.L_x_600:
[----:B------:R-:W-:Y:S05]  /*a8b0*/  BSYNC B1 ;  /* 0x0000000000017941 */ /* 0x000fea0003800000 */
.L_x_599:
        /* <DEDUP_REMOVED lines=26> */
[----:B------:R-:W-:Y:S01]  /*aa60*/  HADD2.F32 R0, -RZ, R60.H1_H1 ;  /* 0x3000003cff007230 */ /* 0x000fe20000004100 */
        /* <DEDUP_REMOVED lines=22> */
.L_x_606:
[----:B------:R-:W-:Y:S05]  /*abd0*/  BSYNC B0 ;  /* 0x0000000000007941 */ /* 0x000fea0003800000 */
.L_x_605:
        /* <DEDUP_REMOVED lines=45> */
.L_x_604:
[----:B------:R-:W-:Y:S05]  /*aeb0*/  BSYNC B1 ;  /* 0x0000000000017941 */ /* 0x000fea0003800000 */
.L_x_603:
[----:B------:R-:W-:-:S04]  /*aec0*/  IADD3 R0, R70, 0x60, RZ ;  /* 0x0000006046007810 */ /* 0x000fc80007ffe0ff */
        /* <DEDUP_REMOVED lines=47> */
.L_x_609:
[----:B------:R-:W-:Y:S05]  /*b1c0*/  BSYNC B0 ;  /* 0x0000000000007941 */ /* 0x000fea0003800000 */
.L_x_608:
        /* <DEDUP_REMOVED lines=9> */
[----:B------:R-:W-:-:S02]  /*b260*/  HADD2.F32 R5, -RZ, R67.H0_H0 ;  /* 0x20000043ff057230 */ /* 0x000fc40000004100 */
        /* <DEDUP_REMOVED lines=18> */
[----:B------:R-:W-:Y:S01]  /*b390*/  HADD2.F32 R0, -RZ, R66.H1_H1 ;  /* 0x30000042ff007230 */ /* 0x000fe20000004100 */
        /* <DEDUP_REMOVED lines=15> */
[----:B------:R1:W-:Y:S01]  /*b490*/  STS.128 [R47+0x7100], R8 ;  /* 0x007100082f007388 */ /* 0x0003e20000000c00 */
[----:B------:R-:W-:Y:S05]  /*b4a0*/  BRA `(.L_x_607) ;  /* 0x000024d000007947 */ /* 0x000fea0003800000 */
.L_x_586:
[----:B------:R-:W-:Y:S01]  /*b4b0*/  ISETP.NE.AND P0, PT, R203, 0x1, PT ;  /* 0x00000001cb00780c */ /* 0x000fe20003f05270 */
[----:B------:R-:W-:Y:S01]  /*b4c0*/  IMAD.MOV.U32 R8, RZ, RZ, R10 ;  /* 0x000000ffff087224 */ /* 0x000fe200078e000a */
[----:B------:R-:W-:Y:S01]  /*b4d0*/  CS2R R22, SRZ ;  /* 0x0000000000167805 */ /* 0x000fe2000001ff00 */
[----:B------:R-:W-:-:S10]  /*b4e0*/  CS2R R20, SRZ ;  /* 0x0000000000147805 */ /* 0x000fd4000001ff00 */
[----:B------:R-:W-:-:S05]  /*b4f0*/  @P0 IMAD.HI.U32 R5, R0, c[0x0][0x2c8], RZ ;  /* 0x0000b20000050a27 */ /* 0x000fca00078e00ff */
[----:B------:R-:W-:-:S04]  /*b500*/  @P0 SHF.R.U32.HI R0, RZ, c[0x0][0x2cc], R5 ;  /* 0x0000b300ff000a19 */ /* 0x000fc80000011605 */
[----:B------:R-:W-:Y:S01]  /*b510*/  SHF.R.S32.HI R6, RZ, 0x1f, R0 ;  /* 0x0000001fff067819 */ /* 0x000fe20000011400 */
[----:B------:R-:W-:-:S04]  /*b520*/  IMAD.WIDE.U32 R8, R0, c[0x0][0x280], R8 ;  /* 0x0000a00000087a25 */ /* 0x000fc800078e0008 */
[----:B------:R-:W-:Y:S01]  /*b530*/  IMAD R5, R6, c[0x0][0x280], RZ ;  /* 0x0000a00006057a24 */ /* 0x000fe200078e02ff */
[----:B------:R-:W-:-:S03]  /*b540*/  LEA R14, P0, R8, c[0x0][0x270], 0x1 ;  /* 0x00009c00080e7a11 */ /* 0x000fc600078008ff */
[----:B------:R-:W-:-:S04]  /*b550*/  IMAD R5, R0, c[0x0][0x284], R5 ;  /* 0x0000a10000057a24 */ /* 0x000fc800078e0205 */
[----:B------:R-:W-:-:S05]  /*b560*/  IMAD.IADD R5, R9, 0x1, R5 ;  /* 0x0000000109057824 */ /* 0x000fca00078e0205 */
[----:B------:R-:W-:Y:S01]  /*b570*/  LEA.HI.X R13, R8, c[0x0][0x274], R5, 0x1, P0 ;  /* 0x00009d00080d7a11 */ /* 0x000fe200000f0c05 */
[----:B------:R-:W-:Y:S01]  /*b580*/  IMAD R5, R6, c[0x0][0x290], RZ ;  /* 0x0000a40006057a24 */ /* 0x000fe200078e02ff */
[----:B------:R-:W1:Y:S01]  /*b590*/  SHFL.IDX PT, R8, R14, RZ, 0x181f ;  /* 0x00181fff0e087589 */ /* 0x000e6200000e0000 */
[----:B------:R-:W-:-:S04]  /*b5a0*/  IMAD.MOV.U32 R6, RZ, RZ, R12 ;  /* 0x000000ffff067224 */ /* 0x000fc800078e000c */
[----:B------:R-:W-:-:S04]  /*b5b0*/  IMAD.WIDE.U32 R6, R0, c[0x0][0x290], R6 ;  /* 0x0000a40000067a25 */ /* 0x000fc800078e0006 */
[----:B------:R-:W-:Y:S01]  /*b5c0*/  IMAD R0, R0, c[0x0][0x294], R5 ;  /* 0x0000a50000007a24 */ /* 0x000fe200078e0205 */
[C---:B------:R-:W-:Y:S01]  /*b5d0*/  LEA R12, P0, R6.reuse, c[0x0][0x288], 0x1 ;  /* 0x0000a200060c7a11 */ /* 0x040fe200078008ff */
[----:B------:R-:W2:Y:S02]  /*b5e0*/  SHFL.IDX PT, R5, R13, RZ, 0x181f ;  /* 0x00181fff0d057589 */ /* 0x000ea400000e0000 */
[----:B------:R-:W-:Y:S02]  /*b5f0*/  IMAD.IADD R0, R7, 0x1, R0 ;  /* 0x0000000107007824 */ /* 0x000fe400078e0200 */
[----:B------:R-:W4:Y:S03]  /*b600*/  SHFL.IDX PT, R7, R12, RZ, 0x181f ;  /* 0x00181fff0c077589 */ /* 0x000f2600000e0000 */
[----:B------:R-:W-:Y:S02]  /*b610*/  LEA.HI.X R11, R6, c[0x0][0x28c], R0, 0x1, P0 ;  /* 0x0000a300060b7a11 */ /* 0x000fe400000f0c00 */
[----:B------:R-:W-:-:S13]  /*b620*/  ISETP.GE.OR P0, PT, R30, c[0x0][0x27c], P5 ;  /* 0x00009f001e007a0c */ /* 0x000fda0002f06670 */
[C---:B------:R-:W-:Y:S01]  /*b630*/  @!P0 IMAD.SHL.U32 R6, R30.reuse, 0x2, RZ ;  /* 0x000000021e068824 */ /* 0x040fe200078e00ff */
[----:B------:R-:W-:-:S04]  /*b640*/  @!P0 SHF.L.U64.HI R0, R30, 0x1, R31 ;  /* 0x000000011e008819 */ /* 0x000fc8000001021f */
[----:B-1----:R-:W-:-:S04]  /*b650*/  @!P0 IADD3 R8, P1, R8, R6, RZ ;  /* 0x0000000608088210 */ /* 0x002fc80007f3e0ff */
[----:B--2---:R-:W-:Y:S02]  /*b660*/  @!P0 IADD3.X R9, R5, R0, RZ, P1, !PT ;  /* 0x0000000005098210 */ /* 0x004fe40000ffe4ff */
[----:B------:R-:W1:Y:S01]  /*b670*/  SHFL.IDX PT, R5, R11, RZ, 0x181f ;  /* 0x00181fff0b057589 */ /* 0x000e6200000e0000 */
[----:B----4-:R-:W-:-:S03]  /*b680*/  @!P0 IADD3 R6, P1, R7, R6, RZ ;  /* 0x0000000607068210 */ /* 0x010fc60007f3e0ff */
[----:B------:R2:W4:Y:S01]  /*b690*/  @!P0 LD.E.128 R20, [R8.64] ;  /* 0x0000000808148980 */ /* 0x000522000c101d00 */
[----:B------:R-:W-:Y:S01]  /*b6a0*/  CS2R R18, SRZ ;  /* 0x0000000000127805 */ /* 0x000fe2000001ff00 */
[----:B------:R-:W-:Y:S01]  /*b6b0*/  CS2R R16, SRZ ;  /* 0x0000000000107805 */ /* 0x000fe2000001ff00 */
[----:B-1----:R-:W-:-:S05]  /*b6c0*/  @!P0 IMAD.X R7, R5, 0x1, R0, P1 ;  /* 0x0000000105078824 */ /* 0x002fca00008e0600 */
[----:B------:R1:W5:Y:S01]  /*b6d0*/  @!P0 LD.E.128 R16, [R6.64] ;  /* 0x0000000806108980 */ /* 0x000362000c101d00 */
[----:B------:R-:W-:Y:S03]  /*b6e0*/  BSSY B0, `(.L_x_610) ;  /* 0x0000025000007945 */ /* 0x000fe60003800000 */
[----:B------:R3:W3:Y:S01]  /*b6f0*/  SHFL.IDX PT, R10, R12, 0x1, 0x181f ;  /* 0x00381f000c0a7f89 */ /* 0x0006e200000e0000 */
[----:B------:R-:W-:-:S03]  /*b700*/  ISETP.GE.AND P1, PT, R30, c[0x0][0x27c], PT ;  /* 0x00009f001e007a0c */ /* 0x000fc60003f26270 */
[----:B--2---:R2:W2:Y:S01]  /*b710*/  SHFL.IDX PT, R9, R13, 0x1, 0x181f ;  /* 0x00381f000d097f89 */ /* 0x0044a200000e0000 */
[----:B------:R-:W-:-:S03]  /*b720*/  CS2R R38, SRZ ;  /* 0x0000000000267805 */ /* 0x000fc6000001ff00 */
[----:B------:R2:W2:Y:S01]  /*b730*/  SHFL.IDX PT, R15, R11, 0x1, 0x181f ;  /* 0x00381f000b0f7f89 */ /* 0x0004a200000e0000 */
[----:B------:R-:W-:Y:S01]  /*b740*/  CS2R R36, SRZ ;  /* 0x0000000000247805 */ /* 0x000fe2000001ff00 */
[----:B------:R-:W-:Y:S01]  /*b750*/  CS2R R34, SRZ ;  /* 0x0000000000227805 */ /* 0x000fe2000001ff00 */
[----:B------:R-:W-:Y:S01]  /*b760*/  CS2R R32, SRZ ;  /* 0x0000000000207805 */ /* 0x000fe2000001ff00 */
[----:B-1----:R1:W1:Y:S01]  /*b770*/  SHFL.IDX PT, R7, R14, 0x1, 0x181f ;  /* 0x00381f000e077f89 */ /* 0x00226200000e0000 */
[----:B----4-:R-:W-:-:S05]  /*b780*/  IMAD.MOV.U32 R0, RZ, RZ, R22 ;  /* 0x000000ffff007224 */ /* 0x010fca00078e0016 */
[----:B------:R-:W-:Y:S01]  /*b790*/  PRMT R69, R0, 0x7610, R69 ;  /* 0x0000761000457816 */ /* 0x000fe20000000045 */
[----:B------:R-:W-:Y:S01]  /*b7a0*/  IMAD.MOV.U32 R0, RZ, RZ, R23 ;  /* 0x000000ffff007224 */ /* 0x000fe200078e0017 */
[----:B------:R-:W-:Y:S01]  /*b7b0*/  MOV R6, R20 ;  /* 0x0000001400067202 */ /* 0x000fe20000000f00 */
[----:B------:R-:W-:-:S03]  /*b7c0*/  IMAD.MOV.U32 R5, RZ, RZ, R21 ;  /* 0x000000ffff057224 */ /* 0x000fc600078e0015 */
[----:B------:R-:W-:Y:S02]  /*b7d0*/  PRMT R44, R44, 0x5410, R0 ;  /* 0x000054102c2c7816 */ /* 0x000fe40000000000 */
[----:B------:R-:W-:Y:S01]  /*b7e0*/  PRMT R40, R5, 0x5410, R6 ;  /* 0x0000541005287816 */ /* 0x000fe20000000006 */
[----:B-----5:R-:W-:Y:S01]  /*b7f0*/  IMAD.MOV.U32 R0, RZ, RZ, R18 ;  /* 0x000000ffff007224 */ /* 0x020fe200078e0012 */
[----:B------:R-:W-:Y:S01]  /*b800*/  MOV R5, R16 ;  /* 0x0000001000057202 */ /* 0x000fe20000000f00 */
[----:B------:R-:W-:-:S03]  /*b810*/  IMAD.MOV.U32 R6, RZ, RZ, R19 ;  /* 0x000000ffff067224 */ /* 0x000fc600078e0013 */
[----:B------:R-:W-:Y:S01]  /*b820*/  PRMT R42, R0, 0x7610, R42 ;  /* 0x00007610002a7816 */ /* 0x000fe2000000002a */
[----:B------:R-:W-:Y:S01]  /*b830*/  IMAD.MOV.U32 R0, RZ, RZ, R17 ;  /* 0x000000ffff007224 */ /* 0x000fe200078e0011 */
[----:B------:R-:W-:-:S04]  /*b840*/  PRMT R44, R6, 0x7610, R44 ;  /* 0x00007610062c7816 */ /* 0x000fc8000000002c */
[----:B------:R-:W-:Y:S01]  /*b850*/  PRMT R29, R0, 0x5410, R5 ;  /* 0x00005410001d7816 */ /* 0x000fe20000000005 */
[----:B------:R-:W-:Y:S05]  /*b860*/  @P3 BRA `(.L_x_611) ;  /* 0x000000c000003947 */ /* 0x000fea0003800000 */
[----:B-123--:R-:W-:Y:S01]  /*b870*/  CS2R R36, SRZ ;  /* 0x0000000000247805 */ /* 0x00efe2000001ff00 */
[----:B------:R-:W-:Y:S01]  /*b880*/  CS2R R34, SRZ ;  /* 0x0000000000227805 */ /* 0x000fe2000001ff00 */
[----:B------:R-:W-:Y:S01]  /*b890*/  CS2R R32, SRZ ;  /* 0x0000000000207805 */ /* 0x000fe2000001ff00 */
[----:B------:R-:W-:Y:S05]  /*b8a0*/  @P1 BRA `(.L_x_611) ;  /* 0x0000008000001947 */ /* 0x000fea0003800000 */
[C---:B------:R-:W-:Y:S01]  /*b8b0*/  IMAD.SHL.U32 R0, R30.reuse, 0x2, RZ ;  /* 0x000000021e007824 */ /* 0x040fe200078e00ff */
[----:B------:R-:W-:-:S04]  /*b8c0*/  SHF.L.U64.HI R5, R30, 0x1, R31 ;  /* 0x000000011e057819 */ /* 0x000fc8000001021f */
[----:B------:R-:W-:-:S05]  /*b8d0*/  IADD3 R8, P0, R7, R0, RZ ;  /* 0x0000000007087210 */ /* 0x000fca0007f1e0ff */
[----:B------:R-:W-:Y:S01]  /*b8e0*/  IMAD.X R9, R9, 0x1, R5, P0 ;  /* 0x0000000109097824 */ /* 0x000fe200000e0605 */
[----:B------:R-:W-:-:S04]  /*b8f0*/  IADD3 R6, P0, R10, R0, RZ ;  /* 0x000000000a067210 */ /* 0x000fc80007f1e0ff */
[----:B------:R1:W5:Y:S01]  /*b900*/  LD.E.128 R36, [R8.64] ;  /* 0x0000000808247980 */ /* 0x000362000c101d00 */
[----:B------:R-:W-:-:S05]  /*b910*/  IMAD.X R7, R15, 0x1, R5, P0 ;  /* 0x000000010f077824 */ /* 0x000fca00000e0605 */
[----:B------:R1:W5:Y:S03]  /*b920*/  LD.E.128 R32, [R6.64] ;  /* 0x0000000806207980 */ /* 0x000366000c101d00 */
.L_x_611:
[----:B-123--:R-:W-:Y:S05]  /*b930*/  BSYNC B0 ;  /* 0x0000000000007941 */ /* 0x00efea0003800000 */
.L_x_610:
[----:B------:R-:W1:Y:S01]  /*b940*/  SHFL.IDX PT, R5, R14, 0x2, 0x181f ;  /* 0x00581f000e057f89 */ /* 0x000e6200000e0000 */
[C---:B------:R-:W-:Y:S01]  /*b950*/  ISETP.GE.OR P0, PT, R30.reuse, c[0x0][0x27c], P4 ;  /* 0x00009f001e007a0c */ /* 0x040fe20002706670 */
[----:B------:R-:W-:Y:S01]  /*b960*/  CS2R R58, SRZ ;  /* 0x00000000003a7805 */ /* 0x000fe2000001ff00 */
[----:B------:R-:W-:Y:S01]  /*b970*/  CS2R R56, SRZ ;  /* 0x0000000000387805 */ /* 0x000fe2000001ff00 */
[----:B------:R-:W2:Y:S04]  /*b980*/  SHFL.IDX PT, R9, R13, 0x2, 0x181f ;  /* 0x00581f000d097f89 */ /* 0x000ea800000e0000 */
[----:B------:R-:W3:Y:S04]  /*b990*/  SHFL.IDX PT, R6, R12, 0x2, 0x181f ;  /* 0x00581f000c067f89 */ /* 0x000ee800000e0000 */
[----:B------:R-:W4:Y:S02]  /*b9a0*/  SHFL.IDX PT, R10, R11, 0x2, 0x181f ;  /* 0x00581f000b0a7f89 */ /* 0x000f2400000e0000 */
[C---:B------:R-:W-:Y:S01]  /*b9b0*/  @!P0 IMAD.SHL.U32 R0, R30.reuse, 0x2, RZ ;  /* 0x000000021e008824 */ /* 0x040fe200078e00ff */
[----:B------:R-:W-:-:S04]  /*b9c0*/  @!P0 SHF.L.U64.HI R7, R30, 0x1, R31 ;  /* 0x000000011e078819 */ /* 0x000fc8000001021f */
[----:B-1----:R-:W-:-:S05]  /*b9d0*/  @!P0 IADD3 R8, P2, R5, R0, RZ ;  /* 0x0000000005088210 */ /* 0x002fca0007f5e0ff */
[----:B--2---:R-:W-:Y:S01]  /*b9e0*/  @!P0 IMAD.X R9, R9, 0x1, R7, P2 ;  /* 0x0000000109098824 */ /* 0x004fe200010e0607 */
[----:B---3--:R-:W-:Y:S01]  /*b9f0*/  @!P0 IADD3 R6, P2, R6, R0, RZ ;  /* 0x0000000006068210 */ /* 0x008fe20007f5e0ff */
[----:B------:R-:W-:-:S03]  /*ba00*/  CS2R R54, SRZ ;  /* 0x0000000000367805 */ /* 0x000fc6000001ff00 */
[----:B------:R1:W2:Y:S01]  /*ba10*/  @!P0 LD.E.128 R56, [R8.64] ;  /* 0x0000000808388980 */ /* 0x0002a2000c101d00 */
[----:B------:R-:W-:Y:S01]  /*ba20*/  CS2R R52, SRZ ;  /* 0x0000000000347805 */ /* 0x000fe2000001ff00 */
[----:B----4-:R-:W-:-:S05]  /*ba30*/  @!P0 IMAD.X R7, R10, 0x1, R7, P2 ;  /* 0x000000010a078824 */ /* 0x010fca00010e0607 */
[----:B------:R3:W4:Y:S01]  /*ba40*/  @!P0 LD.E.128 R52, [R6.64] ;  /* 0x0000000806348980 */ /* 0x000722000c101d00 */
[----:B-----5:R-:W-:Y:S01]  /*ba50*/  IMAD.MOV.U32 R5, RZ, RZ, R36 ;  /* 0x000000ffff057224 */ /* 0x020fe200078e0024 */
[----:B------:R-:W-:Y:S01]  /*ba60*/  BSSY B0, `(.L_x_612) ;  /* 0x0000035000007945 */ /* 0x000fe20003800000 */
[----:B------:R-:W-:Y:S01]  /*ba70*/  IMAD.MOV.U32 R0, RZ, RZ, R37 ;  /* 0x000000ffff007224 */ /* 0x000fe200078e0025 */
[----:B------:R2:W2:Y:S01]  /*ba80*/  SHFL.IDX PT, R10, R13, 0x3, 0x181f ;  /* 0x00781f000d0a7f89 */ /* 0x0004a200000e0000 */
[----:B------:R-:W-:Y:S01]  /*ba90*/  CS2R R66, SRZ ;  /* 0x0000000000427805 */ /* 0x000fe2000001ff00 */
[----:B------:R-:W-:Y:S01]  /*baa0*/  PRMT R75, R75, 0x5410, R5 ;  /* 0x000054104b4b7816 */ /* 0x000fe20000000005 */
[----:B------:R-:W-:Y:S01]  /*bab0*/  IMAD.MOV.U32 R5, RZ, RZ, R32 ;  /* 0x000000ffff057224 */ /* 0x000fe200078e0020 */
[----:B------:R-:W-:Y:S01]  /*bac0*/  PRMT R73, R73, 0x5410, R0 ;  /* 0x0000541049497816 */ /* 0x000fe20000000000 */
[----:B------:R-:W-:Y:S01]  /*bad0*/  IMAD.MOV.U32 R0, RZ, RZ, R33 ;  /* 0x000000ffff007224 */ /* 0x000fe200078e0021 */
[----:B------:R-:W2:Y:S01]  /*bae0*/  SHFL.IDX PT, R11, R11, 0x3, 0x181f ;  /* 0x00781f000b0b7f89 */ /* 0x000ea200000e0000 */
[----:B------:R-:W-:Y:S01]  /*baf0*/  CS2R R64, SRZ ;  /* 0x0000000000407805 */ /* 0x000fe2000001ff00 */
[----:B------:R-:W-:Y:S01]  /*bb00*/  PRMT R75, R5, 0x7610, R75 ;  /* 0x00007610054b7816 */ /* 0x000fe2000000004b */
[----:B------:R-:W-:Y:S01]  /*bb10*/  CS2R R62, SRZ ;  /* 0x00000000003e7805 */ /* 0x000fe2000001ff00 */
[----:B------:R-:W-:Y:S01]  /*bb20*/  PRMT R73, R0, 0x7610, R73 ;  /* 0x0000761000497816 */ /* 0x000fe20000000049 */
[----:B------:R-:W-:Y:S01]  /*bb30*/  CS2R R60, SRZ ;  /* 0x00000000003c7805 */ /* 0x000fe2000001ff00 */
[----:B-1----:R1:W1:Y:S04]  /*bb40*/  SHFL.IDX PT, R8, R14, 0x3, 0x181f ;  /* 0x00781f000e087f89 */ /* 0x00226800000e0000 */
[----:B------:R1:W1:Y:S01]  /*bb50*/  SHFL.IDX PT, R9, R12, 0x3, 0x181f ;  /* 0x00781f000c097f89 */ /* 0x00026200000e0000 */
[----:B---3--:R-:W-:-:S02]  /*bb60*/  IMAD.MOV.U32 R7, RZ, RZ, R38 ;  /* 0x000000ffff077224 */ /* 0x008fc400078e0026 */
[----:B------:R-:W-:-:S03]  /*bb70*/  IMAD.MOV.U32 R6, RZ, RZ, R39 ;  /* 0x000000ffff067224 */ /* 0x000fc600078e0027 */
[----:B------:R-:W-:Y:S01]  /*bb80*/  PRMT R76, R76, 0x5410, R7 ;  /* 0x000054104c4c7816 */ /* 0x000fe20000000007 */
[----:B------:R-:W-:Y:S01]  /*bb90*/  IMAD.MOV.U32 R7, RZ, RZ, R34 ;  /* 0x000000ffff077224 */ /* 0x000fe200078e0022 */
[----:B------:R-:W-:Y:S01]  /*bba0*/  PRMT R74, R74, 0x5410, R6 ;  /* 0x000054104a4a7816 */ /* 0x000fe20000000006 */
[----:B------:R-:W-:-:S03]  /*bbb0*/  IMAD.MOV.U32 R6, RZ, RZ, R35 ;  /* 0x000000ffff067224 */ /* 0x000fc600078e0023 */
[----:B------:R-:W-:Y:S02]  /*bbc0*/  PRMT R76, R7, 0x7610, R76 ;  /* 0x00007610074c7816 */ /* 0x000fe4000000004c */
[----:B------:R-:W-:Y:S01]  /*bbd0*/  PRMT R74, R6, 0x7610, R74 ;  /* 0x00007610064a7816 */ /* 0x000fe2000000004a */
[----:B--2---:R-:W-:Y:S02]  /*bbe0*/  IMAD.MOV.U32 R7, RZ, RZ, R58 ;  /* 0x000000ffff077224 */ /* 0x004fe400078e003a */
[----:B------:R-:W-:Y:S02]  /*bbf0*/  IMAD.MOV.U32 R6, RZ, RZ, R59 ;  /* 0x000000ffff067224 */ /* 0x000fe400078e003b */
[----:B------:R-:W-:Y:S01]  /*bc00*/  IMAD.MOV.U32 R5, RZ, RZ, R56 ;  /* 0x000000ffff057224 */ /* 0x000fe200078e0038 */
[----:B------:R-:W-:Y:S01]  /*bc10*/  PRMT R80, R80, 0x5410, R7 ;  /* 0x0000541050507816 */ /* 0x000fe20000000007 */
[----:B------:R-:W-:Y:S01]  /*bc20*/  IMAD.MOV.U32 R0, RZ, RZ, R57 ;  /* 0x000000ffff007224 */ /* 0x000fe200078e0039 */
[----:B------:R-:W-:Y:S01]  /*bc30*/  PRMT R78, R78, 0x5410, R6 ;  /* 0x000054104e4e7816 */ /* 0x000fe20000000006 */
[----:B----4-:R-:W-:Y:S01]  /*bc40*/  IMAD.MOV.U32 R7, RZ, RZ, R54 ;  /* 0x000000ffff077224 */ /* 0x010fe200078e0036 */
[----:B------:R-:W-:Y:S01]  /*bc50*/  PRMT R79, R79, 0x5410, R5 ;  /* 0x000054104f4f7816 */ /* 0x000fe20000000005 */
[----:B------:R-:W-:Y:S01]  /*bc60*/  IMAD.MOV.U32 R6, RZ, RZ, R55 ;  /* 0x000000ffff067224 */ /* 0x000fe200078e0037 */
[----:B------:R-:W-:Y:S01]  /*bc70*/  PRMT R77, R77, 0x5410, R0 ;  /* 0x000054104d4d7816 */ /* 0x000fe20000000000 */
[----:B------:R-:W-:Y:S01]  /*bc80*/  IMAD.MOV.U32 R5, RZ, RZ, R52 ;  /* 0x000000ffff057224 */ /* 0x000fe200078e0034 */
[----:B------:R-:W-:Y:S01]  /*bc90*/  PRMT R80, R7, 0x7610, R80 ;  /* 0x0000761007507816 */ /* 0x000fe20000000050 */
[----:B------:R-:W-:Y:S01]  /*bca0*/  IMAD.MOV.U32 R0, RZ, RZ, R53 ;  /* 0x000000ffff007224 */ /* 0x000fe200078e0035 */
[----:B------:R-:W-:-:S02]  /*bcb0*/  PRMT R78, R6, 0x7610, R78 ;  /* 0x00007610064e7816 */ /* 0x000fc4000000004e */
[----:B------:R-:W-:Y:S02]  /*bcc0*/  PRMT R79, R5, 0x7610, R79 ;  /* 0x00007610054f7816 */ /* 0x000fe4000000004f */
[----:B------:R-:W-:Y:S01]  /*bcd0*/  PRMT R77, R0, 0x7610, R77 ;  /* 0x00007610004d7816 */ /* 0x000fe2000000004d */
[----:B------:R-:W-:Y:S05]  /*bce0*/  @P6 BRA `(.L_x_613) ;  /* 0x000000c000006947 */ /* 0x000fea0003800000 */
[----:B-1----:R-:W-:Y:S01]  /*bcf0*/  CS2R R64, SRZ ;  /* 0x0000000000407805 */ /* 0x002fe2000001ff00 */
        /* <DEDUP_REMOVED lines=8> */
[----:B------:R-:W-:-:S03]  /*bd80*/  IMAD.X R7, R11, 0x1, R5, P0 ;  /* 0x000000010b077824 */ /* 0x000fc600000e0605 */
[----:B------:R1:W5:Y:S04]  /*bd90*/  LD.E.128 R64, [R8.64] ;  /* 0x0000000808407980 */ /* 0x000368000c101d00 */
[----:B------:R1:W5:Y:S02]  /*bda0*/  LD.E.128 R60, [R6.64] ;  /* 0x00000008063c7980 */ /* 0x000364000c101d00 */
.L_x_613:
[----:B-1----:R-:W-:Y:S05]  /*bdb0*/  BSYNC B0 ;  /* 0x0000000000007941 */ /* 0x002fea0003800000 */
.L_x_612:
[----:B------:R-:W-:Y:S01]  /*bdc0*/  IMAD.IADD R6, R46, 0x1, -R234 ;  /* 0x000000012e067824 */ /* 0x000fe200078e0aea */
[----:B------:R-:W-:-:S04]  /*bdd0*/  DEPBAR.LE SB0, 0x1 ;  /* 0x000080400000791a */ /* 0x000fc80000000000 */
[----:B------:R-:W-:Y:S01]  /*bde0*/  IMNMX R71, R6, 0x80, PT ;  /* 0x0000008006477817 */ /* 0x000fe20003800200 */
[----:B-----5:R-:W-:Y:S01]  /*bdf0*/  IMAD.MOV.U32 R0, RZ, RZ, R66 ;  /* 0x000000ffff007224 */ /* 0x020fe200078e0042 */
[----:B------:R-:W-:Y:S01]  /*be00*/  BSSY B0, `(.L_x_614) ;  /* 0x000006f000007945 */ /* 0x000fe20003800000 */
[----:B------:R-:W-:Y:S01]  /*be10*/  IMAD.MOV.U32 R7, RZ, RZ, R67 ;  /* 0x000000ffff077224 */ /* 0x000fe200078e0043 */
[----:B------:R-:W-:Y:S01]  /*be20*/  BAR.SYNC.DEFER_BLOCKING 0x0 ;  /* 0x0000000000007b1d */ /* 0x000fe20000010000 */
[----:B------:R-:W-:Y:S01]  /*be30*/  ISETP.GE.OR P0, PT, R70, R71, P1 ;  /* 0x000000474600720c */ /* 0x000fe20000f06670 */
[----:B------:R-:W-:Y:S01]  /*be40*/  IMAD.MOV.U32 R5, RZ, RZ, R64 ;  /* 0x000000ffff057224 */ /* 0x000fe200078e0040 */
[----:B------:R-:W-:Y:S01]  /*be50*/  PRMT R85, R85, 0x5410, R0 ;  /* 0x0000541055557816 */ /* 0x000fe20000000000 */
[----:B------:R-:W-:Y:S01]  /*be60*/  IMAD.MOV.U32 R6, RZ, RZ, R63 ;  /* 0x000000ffff067224 */ /* 0x000fe200078e003f */
[----:B------:R-:W-:Y:S02]  /*be70*/  MOV R0, R65 ;  /* 0x0000004100007202 */ /* 0x000fe40000000f00 */
[----:B------:R-:W-:-:S02]  /*be80*/  PRMT R85, R5, 0x7610, R85 ;  /* 0x0000761005557816 */ /* 0x000fc40000000055 */
[----:B------:R-:W-:Y:S01]  /*be90*/  PRMT R82, R7, 0x5410, R0 ;  /* 0x0000541007527816 */ /* 0x000fe20000000000 */
[----:B------:R-:W-:Y:S01]  /*bea0*/  IMAD.MOV.U32 R7, RZ, RZ, R62 ;  /* 0x000000ffff077224 */ /* 0x000fe200078e003e */
[----:B------:R-:W-:Y:S01]  /*beb0*/  MOV R5, R60 ;  /* 0x0000003c00057202 */ /* 0x000fe20000000f00 */
[----:B------:R-:W-:-:S03]  /*bec0*/  IMAD.MOV.U32 R0, RZ, RZ, R61 ;  /* 0x000000ffff007224 */ /* 0x000fc600078e003d */
[----:B------:R-:W-:Y:S02]  /*bed0*/  PRMT R83, R5, 0x5410, R7 ;  /* 0x0000541005537816 */ /* 0x000fe40000000007 */
[----:B------:R-:W-:Y:S01]  /*bee0*/  PRMT R81, R6, 0x5410, R0 ;  /* 0x0000541006517816 */ /* 0x000fe20000000000 */
[----:B------:R-:W-:Y:S05]  /*bef0*/  @P0 BRA `(.L_x_615) ;  /* 0x000005f000000947 */ /* 0x000fea0003800000 */
[----:B------:R-:W-:Y:S01]  /*bf00*/  MOV R0, c[0x0][0x27c] ;  /* 0x00009f0000007a02 */ /* 0x000fe20000000f00 */
[----:B------:R-:W1:Y:S01]  /*bf10*/  LDS.128 R8, [R47+0x100] ;  /* 0x000100002f087984 */ /* 0x000e620000000c00 */
[----:B------:R-:W-:Y:S02]  /*bf20*/  SHF.R.U32.HI R7, RZ, 0x10, R17 ;  /* 0x00000010ff077819 */ /* 0x000fe40000011611 */
[----:B------:R-:W-:Y:S02]  /*bf30*/  LEA.HI R0, R0, R68, RZ, 0x1d ;  /* 0x0000004400007211 */ /* 0x000fe400078fe8ff */
[----:B------:R-:W-:Y:S02]  /*bf40*/  SHF.R.U64 R51, R20, 0x10, R21 ;  /* 0x0000001014337819 */ /* 0x000fe40000001215 */
[----:B------:R-:W-:-:S02]  /*bf50*/  SHF.R.S32.HI R6, RZ, 0x1f, R0 ;  /* 0x0000001fff067819 */ /* 0x000fc40000011400 */
[----:B------:R-:W-:Y:S01]  /*bf60*/  SHF.L.U32 R5, R0, 0x3, RZ ;  /* 0x0000000300057819 */ /* 0x000fe200000006ff */
[----:B------:R-:W-:Y:S01]  /*bf70*/  HADD2.F32 R51, -RZ, R51.H0_H0 ;  /* 0x20000033ff337230 */ /* 0x000fe20000004100 */
[----:B------:R-:W-:Y:S02]  /*bf80*/  LEA.HI R0, R6, R0, RZ, 0x3 ;  /* 0x0000000006007211 */ /* 0x000fe400078f18ff */
[----:B------:R-:W-:Y:S02]  /*bf90*/  LOP3.LUT R5, R25, 0x38, R5, 0xf8, !PT ;  /* 0x0000003819057812 */ /* 0x000fe400078ef805 */
[----:B------:R-:W-:Y:S02]  /*bfa0*/  SHF.L.U32 R0, R0, 0xa, RZ ;  /* 0x0000000a00007819 */ /* 0x000fe400000006ff */
[----:B------:R-:W-:Y:S02]  /*bfb0*/  LOP3.LUT R5, R5, R43, RZ, 0x3c, !PT ;  /* 0x0000002b05057212 */ /* 0x000fe400078e3cff */
[----:B------:R-:W-:-:S02]  /*bfc0*/  LOP3.LUT R0, R0, 0x7fffe000, RZ, 0xc0, !PT ;  /* 0x7fffe00000007812 */ /* 0x000fc400078ec0ff */
[----:B------:R-:W-:Y:S02]  /*bfd0*/  SHF.R.U32.HI R27, RZ, 0x10, R21 ;  /* 0x00000010ff1b7819 */ /* 0x000fe40000011615 */
[----:B------:R-:W-:Y:S02]  /*bfe0*/  IADD3 R0, R5, R0, R41 ;  /* 0x0000000005007210 */ /* 0x000fe40007ffe029 */
[--C-:B------:R-:W-:Y:S01]  /*bff0*/  SHF.R.U64 R50, R22, 0x10, R23.reuse ;  /* 0x0000001016327819 */ /* 0x100fe20000001217 */
[----:B------:R-:W-:Y:S01]  /*c000*/  HADD2.F32 R72, -RZ, R27.H0_H0 ;  /* 0x2000001bff487230 */ /* 0x000fe20000004100 */
[----:B------:R-:W-:Y:S01]  /*c010*/  SHF.L.U32 R43, R0, 0x1, RZ ;  /* 0x00000001002b7819 */ /* 0x000fe200000006ff */
[----:B------:R-:W-:Y:S01]  /*c020*/  HADD2.F32 R0, -RZ, R29.H0_H0 ;  /* 0x2000001dff007230 */ /* 0x000fe20000004100 */
[----:B------:R-:W-:Y:S01]  /*c030*/  SHF.R.U32.HI R28, RZ, 0x10, R23 ;  /* 0x00000010ff1c7819 */ /* 0x000fe20000011617 */
[----:B------:R-:W-:Y:S01]  /*c040*/  HADD2.F32 R50, -RZ, R50.H0_H0 ;  /* 0x20000032ff327230 */ /* 0x000fe20000004100 */
[----:B------:R-:W-:Y:S01]  /*c050*/  SHF.R.U64 R46, R18, 0x10, R19 ;  /* 0x00000010122e7819 */ /* 0x000fe20000001213 */
[----:B------:R-:W2:Y:S01]  /*c060*/  LDS.128 R12, [R43+0x100] ;  /* 0x000100002b0c7984 */ /* 0x000ea20000000c00 */
[----:B------:R-:W-:-:S02]  /*c070*/  SHF.R.U64 R48, R16, 0x10, R17 ;  /* 0x0000001010307819 */ /* 0x000fc40000001211 */
[----:B------:R-:W-:Y:S01]  /*c080*/  SHF.R.U32.HI R19, RZ, 0x10, R19 ;  /* 0x00000010ff137819 */ /* 0x000fe20000011613 */
[--C-:B-1----:R-:W-:Y:S02]  /*c090*/  HADD2.F32 R23, -RZ, R10.reuse.H0_H0 ;  /* 0x2000000aff177230 */ /* 0x102fe40000004100 */
[----:B------:R-:W-:Y:S02]  /*c0a0*/  HADD2.F32 R25, -RZ, R10.H1_H1 ;  /* 0x3000000aff197230 */ /* 0x000fe40000004100 */
[--C-:B------:R-:W-:Y:S02]  /*c0b0*/  HADD2.F32 R22, -RZ, R11.reuse.H0_H0 ;  /* 0x2000000bff167230 */ /* 0x100fe40000004100 */
[----:B------:R-:W-:Y:S02]  /*c0c0*/  HADD2.F32 R21, -RZ, R11.H1_H1 ;  /* 0x3000000bff157230 */ /* 0x000fe40000004100 */
[--C-:B------:R-:W-:Y:S02]  /*c0d0*/  HADD2.F32 R20, -RZ, R9.reuse.H0_H0 ;  /* 0x20000009ff147230 */ /* 0x100fe40000004100 */
[----:B------:R-:W-:-:S02]  /*c0e0*/  HADD2.F32 R18, -RZ, R9.H1_H1 ;  /* 0x30000009ff127230 */ /* 0x000fc40000004100 */
[--C-:B------:R-:W-:Y:S02]  /*c0f0*/  HADD2.F32 R24, -RZ, R8.reuse.H0_H0 ;  /* 0x20000008ff187230 */ /* 0x100fe40000004100 */
[----:B------:R-:W-:Y:S01]  /*c100*/  HADD2.F32 R26, -RZ, R8.H1_H1 ;  /* 0x30000008ff1a7230 */ /* 0x000fe20000004100 */
[-C--:B------:R-:W-:Y:S01]  /*c110*/  FMUL.FTZ R8, R20, R0.reuse ;  /* 0x0000000014087220 */ /* 0x080fe20000410000 */
[----:B------:R-:W-:Y:S02]  /*c120*/  HADD2.F32 R19, -RZ, R19.H0_H0 ;  /* 0x20000013ff137230 */ /* 0x000fe40000004100 */
[----:B--2---:R-:W-:Y:S02]  /*c130*/  HADD2.F32 R6, -RZ, R13.H0_H0 ;  /* 0x2000000dff067230 */ /* 0x004fe40000004100 */
[--C-:B------:R-:W-:Y:S02]  /*c140*/  HADD2.F32 R10, -RZ, R15.reuse.H0_H0 ;  /* 0x2000000fff0a7230 */ /* 0x100fe40000004100 */
[----:B------:R-:W-:Y:S01]  /*c150*/  HADD2.F32 R11, -RZ, R15.H1_H1 ;  /* 0x3000000fff0b7230 */ /* 0x000fe20000004100 */
[----:B------:R-:W-:Y:S01]  /*c160*/  FMUL.FTZ R41, R6, R0 ;  /* 0x0000000006297220 */ /* 0x000fe20000410000 */
[----:B------:R-:W-:-:S02]  /*c170*/  HADD2.F32 R15, -RZ, R7.H0_H0 ;  /* 0x20000007ff0f7230 */ /* 0x000fc40000004100 */
[--C-:B------:R-:W-:Y:S02]  /*c180*/  HADD2.F32 R9, -RZ, R12.reuse.H0_H0 ;  /* 0x2000000cff097230 */ /* 0x100fe40000004100 */
[----:B------:R-:W-:Y:S01]  /*c190*/  HADD2.F32 R17, -RZ, R12.H1_H1 ;  /* 0x3000000cff117230 */ /* 0x000fe20000004100 */
[----:B------:R-:W-:Y:S01]  /*c1a0*/  FMUL.FTZ R0, R18, R15 ;  /* 0x0000000f12007220 */ /* 0x000fe20000410000 */
[--C-:B------:R-:W-:Y:S02]  /*c1b0*/  HADD2.F32 R12, -RZ, R14.reuse.H0_H0 ;  /* 0x2000000eff0c7230 */ /* 0x100fe40000004100 */
[----:B------:R-:W-:Y:S02]  /*c1c0*/  HADD2.F32 R16, -RZ, R14.H1_H1 ;  /* 0x3000000eff107230 */ /* 0x000fe40000004100 */
[----:B------:R-:W-:Y:S02]  /*c1d0*/  HADD2.F32 R5, -RZ, R13.H1_H1 ;  /* 0x3000000dff057230 */ /* 0x000fe40000004100 */
[----:B------:R-:W-:-:S02]  /*c1e0*/  HADD2.F32 R14, -RZ, R40.H0_H0 ;  /* 0x20000028ff0e7230 */ /* 0x000fc40000004100 */
[----:B------:R-:W-:Y:S01]  /*c1f0*/  HADD2.F32 R7, -RZ, R29.H1_H1 ;  /* 0x3000001dff077230 */ /* 0x000fe20000004100 */
[C---:B------:R-:W-:Y:S01]  /*c200*/  FFMA.FTZ R45, R5.reuse, R72, R0 ;  /* 0x00000048052d7223 */ /* 0x040fe20000010000 */
[----:B------:R-:W-:Y:S01]  /*c210*/  HADD2.F32 R13, -RZ, R40.H1_H1 ;  /* 0x30000028ff0d7230 */ /* 0x000fe20000004100 */
[----:B------:R-:W-:Y:S01]  /*c220*/  FFMA.FTZ R49, R6, R14, R8 ;  /* 0x0000000e06317223 */ /* 0x000fe20000010008 */
[----:B------:R-:W-:Y:S01]  /*c230*/  HADD2.F32 R0, -RZ, R44.H0_H0 ;  /* 0x2000002cff007230 */ /* 0x000fe20000004100 */
[----:B------:R-:W-:Y:S01]  /*c240*/  FMUL.FTZ R40, R5, R15 ;  /* 0x0000000f05287220 */ /* 0x000fe20000410000 */
[----:B------:R-:W-:Y:S01]  /*c250*/  HADD2.F32 R5, -RZ, R42.H0_H0 ;  /* 0x2000002aff057230 */ /* 0x000fe20000004100 */
[-C--:B------:R-:W-:Y:S02]  /*c260*/  FMUL.FTZ R6, R24, R7.reuse ;  /* 0x0000000718067220 */ /* 0x080fe40000410000 */
[C---:B------:R-:W-:Y:S01]  /*c270*/  FMUL.FTZ R29, R9.reuse, R7 ;  /* 0x00000007091d7220 */ /* 0x040fe20000410000 */
[----:B------:R-:W-:Y:S01]  /*c280*/  HADD2.F32 R7, -RZ, R69.H0_H0 ;  /* 0x20000045ff077230 */ /* 0x000fe20000004100 */
[----:B------:R-:W-:Y:S01]  /*c290*/  FFMA.FTZ R42, R9, R13, R6 ;  /* 0x0000000d092a7223 */ /* 0x000fe20000010006 */
[----:B------:R-:W-:Y:S01]  /*c2a0*/  HADD2.F32 R6, -RZ, R44.H1_H1 ;  /* 0x3000002cff067230 */ /* 0x000fe20000004100 */
[----:B------:R-:W-:Y:S01]  /*c2b0*/  FMUL.FTZ R9, R23, R5 ;  /* 0x0000000517097220 */ /* 0x000fe20000410000 */
[----:B------:R-:W-:Y:S01]  /*c2c0*/  HADD2.F32 R69, -RZ, R28.H0_H0 ;  /* 0x2000001cff457230 */ /* 0x000fe20000004100 */
[----:B------:R-:W-:-:S02]  /*c2d0*/  FMUL.FTZ R8, R22, R0 ;  /* 0x0000000016087220 */ /* 0x000fc40000410000 */
[C---:B------:R-:W-:Y:S02]  /*c2e0*/  FMUL.FTZ R27, R12.reuse, R5 ;  /* 0x000000050c1b7220 */ /* 0x040fe40000410000 */
[----:B------:R-:W-:Y:S02]  /*c2f0*/  FFMA.FTZ R44, R12, R7, R9 ;  /* 0x000000070c2c7223 */ /* 0x000fe40000010009 */
[C---:B------:R-:W-:Y:S02]  /*c300*/  FMUL.FTZ R12, R10.reuse, R0 ;  /* 0x000000000a0c7220 */ /* 0x040fe40000410000 */
[----:B------:R-:W-:Y:S01]  /*c310*/  FFMA.FTZ R15, R10, R6, R8 ;  /* 0x000000060a0f7223 */ /* 0x000fe20000010008 */
[----:B------:R-:W-:Y:S01]  /*c320*/  HADD2.F32 R10, -RZ, R48.H0_H0 ;  /* 0x20000030ff0a7230 */ /* 0x000fe20000004100 */
[-C--:B------:R-:W-:Y:S01]  /*c330*/  FMUL.FTZ R0, R21, R19.reuse ;  /* 0x0000001315007220 */ /* 0x080fe20000410000 */
[----:B------:R-:W-:Y:S01]  /*c340*/  HADD2.F32 R8, -RZ, R46.H0_H0 ;  /* 0x2000002eff087230 */ /* 0x000fe20000004100 */
[----:B------:R-:W-:-:S02]  /*c350*/  FMUL.FTZ R9, R11, R19 ;  /* 0x000000130b097220 */ /* 0x000fc40000410000 */
[----:B------:R-:W-:Y:S02]  /*c360*/  FFMA.FTZ R11, R11, R69, R0 ;  /* 0x000000450b0b7223 */ /* 0x000fe40000010000 */
[----:B------:R-:W-:Y:S02]  /*c370*/  FMUL.FTZ R5, R26, R10 ;  /* 0x0000000a1a057220 */ /* 0x000fe40000410000 */
[----:B------:R-:W-:Y:S01]  /*c380*/  FMUL.FTZ R0, R25, R8 ;  /* 0x0000000819007220 */ /* 0x000fe20000410000 */
[----:B------:R-:W-:Y:S01]  /*c390*/  F2FP.PACK_AB R15, R11, R15 ;  /* 0x0000000f0b0f723e */ /* 0x000fe200000000ff */
[C---:B------:R-:W-:Y:S02]  /*c3a0*/  FMUL.FTZ R10, R17.reuse, R10 ;  /* 0x0000000a110a7220 */ /* 0x040fe40000410000 */
[----:B------:R-:W-:Y:S02]  /*c3b0*/  FMUL.FTZ R8, R16, R8 ;  /* 0x0000000810087220 */ /* 0x000fe40000410000 */
[----:B------:R-:W-:-:S02]  /*c3c0*/  FFMA.FTZ R19, R17, R51, R5 ;  /* 0x0000003311137223 */ /* 0x000fc40000010005 */
        /* <DEDUP_REMOVED lines=10> */
[----:B------:R-:W-:-:S02]  /*c470*/  FFMA.FTZ R7, R26, R51, -R10 ;  /* 0x000000331a077223 */ /* 0x000fc4000001080a */
[----:B------:R-:W-:Y:S01]  /*c480*/  FFMA.FTZ R6, R25, R50, -R8 ;  /* 0x0000003219067223 */ /* 0x000fe20000010808 */
[----:B------:R-:W-:Y:S02]  /*c490*/  F2FP.PACK_AB R11, R0, R5 ;  /* 0x00000005000b723e */ /* 0x000fe400000000ff */
[----:B------:R-:W-:Y:S02]  /*c4a0*/  F2FP.PACK_AB R8, R7, R18 ;  /* 0x000000120708723e */ /* 0x000fe400000000ff */
[----:B------:R-:W-:Y:S02]  /*c4b0*/  F2FP.PACK_AB R10, R6, R14 ;  /* 0x0000000e060a723e */ /* 0x000fe400000000ff */
[----:B------:R-:W-:-:S03]  /*c4c0*/  F2FP.PACK_AB R14, R28, R44 ;  /* 0x0000002c1c0e723e */ /* 0x000fc600000000ff */
[----:B------:R1:W-:Y:S04]  /*c4d0*/  STS.128 [R47+0x100], R8 ;  /* 0x000100082f007388 */ /* 0x0003e80000000c00 */
[----:B------:R1:W-:Y:S02]  /*c4e0*/  STS.128 [R43+0x100], R12 ;  /* 0x0001000c2b007388 */ /* 0x0003e40000000c00 */
.L_x_615:
[----:B------:R-:W-:Y:S05]  /*c4f0*/  BSYNC B0 ;  /* 0x0000000000007941 */ /* 0x000fea0003800000 */
.L_x_614:
[----:B------:R-:W-:Y:S01]  /*c500*/  IADD3 R0, R70, 0x20, RZ ;  /* 0x0000002046007810 */ /* 0x000fe20007ffe0ff */
[----:B------:R-:W-:Y:S03]  /*c510*/  BSSY B0, `(.L_x_616) ;  /* 0x000006c000007945 */ /* 0x000fe60003800000 */
[----:B------:R-:W-:-:S13]  /*c520*/  ISETP.GE.OR P0, PT, R0, R71, P1 ;  /* 0x000000470000720c */ /* 0x000fda0000f06670 */
[----:B------:R-:W-:Y:S05]  /*c530*/  @P0 BRA `(.L_x_617) ;  /* 0x0000069000000947 */ /* 0x000fea0003800000 */
[----:B------:R-:W-:Y:S02]  /*c540*/  MOV R7, c[0x0][0x27c] ;  /* 0x00009f0000077a02 */ /* 0x000fe40000000f00 */
[----:B------:R-:W-:Y:S02]  /*c550*/  SHF.R.S32.HI R5, RZ, 0x1f, R0 ;  /* 0x0000001fff057819 */ /* 0x000fe40000011400 */
[----:B------:R-:W-:Y:S02]  /*c560*/  LEA.HI R7, R7, R68, RZ, 0x1d ;  /* 0x0000004407077211 */ /* 0x000fe400078fe8ff */
[----:B------:R-:W-:Y:S02]  /*c570*/  SHF.L.U32 R6, R0, 0x6, RZ ;  /* 0x0000000600067819 */ /* 0x000fe400000006ff */
[----:B------:R-:W-:Y:S02]  /*c580*/  LEA.HI R5, R5, R0, RZ, 0x3 ;  /* 0x0000000005057211 */ /* 0x000fe400078f18ff */
[----:B-1----:R-:W-:-:S02]  /*c590*/  SHF.R.S32.HI R10, RZ, 0x1f, R7 ;  /* 0x0000001fff0a7819 */ /* 0x002fc40000011407 */
[----:B------:R-:W-:Y:S01]  /*c5a0*/  LOP3.LUT R0, R6, 0x1c0, RZ, 0xc0, !PT ;  /* 0x000001c006007812 */ /* 0x000fe200078ec0ff */
[----:B------:R-:W-:Y:S01]  /*c5b0*/  IMAD.SHL.U32 R6, R5, 0x40, RZ ;  /* 0x0000004005067824 */ /* 0x000fe200078e00ff */
[----:B------:R-:W-:Y:S02]  /*c5c0*/  SHF.L.U32 R8, R7, 0x3, RZ ;  /* 0x0000000307087819 */ /* 0x000fe400000006ff */
[----:B------:R-:W-:Y:S02]  /*c5d0*/  LEA.HI R7, R10, R7, RZ, 0x3 ;  /* 0x000000070a077211 */ /* 0x000fe400078f18ff */
[C---:B------:R-:W-:Y:S02]  /*c5e0*/  LOP3.LUT R9, R0.reuse, 0x38, R30, 0xf8, !PT ;  /* 0x0000003800097812 */ /* 0x040fe400078ef81e */
[----:B------:R-:W-:Y:S02]  /*c5f0*/  SHF.R.U32.HI R5, RZ, 0x3, R0 ;  /* 0x00000003ff057819 */ /* 0x000fe40000011600 */
[----:B------:R-:W-:Y:S01]  /*c600*/  LOP3.LUT R8, R0, 0x38, R8, 0xf8, !PT ;  /* 0x0000003800087812 */ /* 0x000fe200078ef808 */
[----:B------:R-:W-:Y:S01]  /*c610*/  IMAD.SHL.U32 R0, R7, 0x400, RZ ;  /* 0x0000040007007824 */ /* 0x000fe200078e00ff */
[----:B------:R-:W-:-:S02]  /*c620*/  LOP3.LUT R6, R6, 0xfffffe00, RZ, 0xc0, !PT ;  /* 0xfffffe0006067812 */ /* 0x000fc400078ec0ff */
[----:B------:R-:W-:Y:S02]  /*c630*/  SHF.R.U32.HI R16, RZ, 0x10, R37 ;  /* 0x00000010ff107819 */ /* 0x000fe40000011625 */
[----:B------:R-:W-:Y:S02]  /*c640*/  LOP3.LUT R9, R6, R9, R5, 0xf6, !PT ;  /* 0x0000000906097212 */ /* 0x000fe400078ef605 */
[----:B------:R-:W-:Y:S01]  /*c650*/  LOP3.LUT R5, R8, R5, RZ, 0x3c, !PT ;  /* 0x0000000508057212 */ /* 0x000fe200078e3cff */
[----:B------:R-:W-:Y:S01]  /*c660*/  HADD2.F32 R45, -RZ, R16.H0_H0 ;  /* 0x20000010ff2d7230 */ /* 0x000fe20000004100 */
[----:B------:R-:W-:Y:S02]  /*c670*/  LOP3.LUT R0, R0, 0x7fffe000, RZ, 0xc0, !PT ;  /* 0x7fffe00000007812 */ /* 0x000fe400078ec0ff */
[----:B------:R-:W-:Y:S02]  /*c680*/  SHF.L.U32 R41, R9, 0x1, RZ ;  /* 0x0000000109297819 */ /* 0x000fe400000006ff */
[----:B------:R-:W-:Y:S01]  /*c690*/  IADD3 R0, R5, R0, R6 ;  /* 0x0000000005007210 */ /* 0x000fe20007ffe006 */
[----:B------:R-:W-:Y:S01]  /*c6a0*/  HADD2.F32 R5, -RZ, R73.H0_H0 ;  /* 0x20000049ff057230 */ /* 0x000fe20000004100 */
[----:B------:R-:W-:Y:S01]  /*c6b0*/  SHF.R.U64 R43, R36, 0x10, R37 ;  /* 0x00000010242b7819 */ /* 0x000fe20000001225 */
[----:B------:R-:W1:Y:S01]  /*c6c0*/  LDS.128 R8, [R41+0x100] ;  /* 0x0001000029087984 */ /* 0x000e620000000c00 */
[----:B------:R-:W-:-:S02]  /*c6d0*/  SHF.L.U32 R40, R0, 0x1, RZ ;  /* 0x0000000100287819 */ /* 0x000fc400000006ff */
[--C-:B------:R-:W-:Y:S02]  /*c6e0*/  SHF.R.U32.HI R0, RZ, 0x10, R33.reuse ;  /* 0x00000010ff007819 */ /* 0x100fe40000011621 */
[----:B------:R-:W-:Y:S01]  /*c6f0*/  SHF.R.U64 R37, R32, 0x10, R33 ;  /* 0x0000001020257819 */ /* 0x000fe20000001221 */
[----:B------:R-:W2:Y:S01]  /*c700*/  LDS.128 R12, [R40+0x100] ;  /* 0x00010000280c7984 */ /* 0x000ea20000000c00 */
[----:B------:R-:W-:Y:S01]  /*c710*/  SHF.R.U64 R42, R38, 0x10, R39 ;  /* 0x00000010262a7819 */ /* 0x000fe20000001227 */
[----:B------:R-:W-:Y:S01]  /*c720*/  HADD2.F32 R27, -RZ, R0.H0_H0 ;  /* 0x20000000ff1b7230 */ /* 0x000fe20000004100 */
[--C-:B------:R-:W-:Y:S01]  /*c730*/  SHF.R.U64 R32, R34, 0x10, R35.reuse ;  /* 0x0000001022207819 */ /* 0x100fe20000001223 */
[----:B------:R-:W-:Y:S01]  /*c740*/  HADD2.F32 R0, -RZ, R74.H0_H0 ;  /* 0x2000004aff007230 */ /* 0x000fe20000004100 */
[----:B------:R-:W-:Y:S02]  /*c750*/  SHF.R.U32.HI R25, RZ, 0x10, R35 ;  /* 0x00000010ff197819 */ /* 0x000fe40000011623 */
[----:B------:R-:W-:Y:S01]  /*c760*/  SHF.R.U32.HI R26, RZ, 0x10, R39 ;  /* 0x00000010ff1a7819 */ /* 0x000fe20000011627 */
[----:B------:R-:W-:-:S02]  /*c770*/  HADD2.F32 R39, -RZ, R43.H0_H0 ;  /* 0x2000002bff277230 */ /* 0x000fc40000004100 */
[----:B------:R-:W-:Y:S02]  /*c780*/  HADD2.F32 R16, -RZ, R25.H0_H0 ;  /* 0x20000019ff107230 */ /* 0x000fe40000004100 */
[----:B------:R-:W-:Y:S02]  /*c790*/  HADD2.F32 R44, -RZ, R26.H0_H0 ;  /* 0x2000001aff2c7230 */ /* 0x000fe40000004100 */
[----:B-1----:R-:W-:Y:S02]  /*c7a0*/  HADD2.F32 R18, -RZ, R9.H0_H0 ;  /* 0x20000009ff127230 */ /* 0x002fe40000004100 */
[--C-:B------:R-:W-:Y:S02]  /*c7b0*/  HADD2.F32 R22, -RZ, R8.reuse.H0_H0 ;  /* 0x20000008ff167230 */ /* 0x100fe40000004100 */
[----:B------:R-:W-:Y:S02]  /*c7c0*/  HADD2.F32 R24, -RZ, R8.H1_H1 ;  /* 0x30000008ff187230 */ /* 0x000fe40000004100 */
[----:B--2---:R-:W-:-:S02]  /*c7d0*/  HADD2.F32 R8, -RZ, R13.H0_H0 ;  /* 0x2000000dff087230 */ /* 0x004fc40000004100 */
[----:B------:R-:W-:Y:S02]  /*c7e0*/  HADD2.F32 R7, -RZ, R13.H1_H1 ;  /* 0x3000000dff077230 */ /* 0x000fe40000004100 */
[----:B------:R-:W-:Y:S01]  /*c7f0*/  HADD2.F32 R17, -RZ, R9.H1_H1 ;  /* 0x30000009ff117230 */ /* 0x000fe20000004100 */
[-C--:B------:R-:W-:Y:S01]  /*c800*/  FMUL.FTZ R9, R18, R5.reuse ;  /* 0x0000000512097220 */ /* 0x080fe20000410000 */
[----:B------:R-:W-:Y:S01]  /*c810*/  HADD2.F32 R13, -RZ, R73.H1_H1 ;  /* 0x30000049ff0d7230 */ /* 0x000fe20000004100 */
[C---:B------:R-:W-:Y:S01]  /*c820*/  FMUL.FTZ R35, R8.reuse, R5 ;  /* 0x0000000508237220 */ /* 0x040fe20000410000 */
[----:B------:R-:W-:Y:S01]  /*c830*/  HADD2.F32 R20, -RZ, R11.H0_H0 ;  /* 0x2000000bff147230 */ /* 0x000fe20000004100 */
[----:B------:R-:W-:Y:S01]  /*c840*/  FMUL.FTZ R33, R7, R27 ;  /* 0x0000001b07217220 */ /* 0x000fe20000410000 */
[----:B------:R-:W-:Y:S01]  /*c850*/  HADD2.F32 R6, -RZ, R15.H0_H0 ;  /* 0x2000000fff067230 */ /* 0x000fe20000004100 */
[----:B------:R-:W-:Y:S01]  /*c860*/  FFMA.FTZ R38, R8, R13, R9 ;  /* 0x0000000d08267223 */ /* 0x000fe20000010009 */
[----:B------:R-:W-:Y:S01]  /*c870*/  HADD2.F32 R9, -RZ, R74.H1_H1 ;  /* 0x3000004aff097230 */ /* 0x000fe20000004100 */
[----:B------:R-:W-:Y:S01]  /*c880*/  FMUL.FTZ R8, R17, R27 ;  /* 0x0000001b11087220 */ /* 0x000fe20000410000 */
[----:B------:R-:W-:Y:S01]  /*c890*/  HADD2.F32 R19, -RZ, R11.H1_H1 ;  /* 0x3000000bff137230 */ /* 0x000fe20000004100 */
[-C--:B------:R-:W-:Y:S01]  /*c8a0*/  FMUL.FTZ R5, R20, R0.reuse ;  /* 0x0000000014057220 */ /* 0x080fe20000410000 */
[--C-:B------:R-:W-:Y:S01]  /*c8b0*/  HADD2.F32 R21, -RZ, R10.reuse.H0_H0 ;  /* 0x2000000aff157230 */ /* 0x100fe20000004100 */
[C---:B------:R-:W-:Y:S01]  /*c8c0*/  FMUL.FTZ R27, R6.reuse, R0 ;  /* 0x00000000061b7220 */ /* 0x040fe20000410000 */
[--C-:B------:R-:W-:Y:S01]  /*c8d0*/  HADD2.F32 R0, -RZ, R75.reuse.H0_H0 ;  /* 0x2000004bff007230 */ /* 0x100fe20000004100 */
[----:B------:R-:W-:Y:S01]  /*c8e0*/  FFMA.FTZ R36, R7, R45, R8 ;  /* 0x0000002d07247223 */ /* 0x000fe20000010008 */
[----:B------:R-:W-:Y:S01]  /*c8f0*/  HADD2.F32 R23, -RZ, R10.H1_H1 ;  /* 0x3000000aff177230 */ /* 0x000fe20000004100 */
[----:B------:R-:W-:Y:S01]  /*c900*/  FFMA.FTZ R34, R6, R9, R5 ;  /* 0x0000000906227223 */ /* 0x000fe20000010005 */
[----:B------:R-:W-:Y:S01]  /*c910*/  HADD2.F32 R11, -RZ, R12.H0_H0 ;  /* 0x2000000cff0b7230 */ /* 0x000fe20000004100 */
[----:B------:R-:W-:Y:S01]  /*c920*/  FMUL.FTZ R7, R22, R0 ;  /* 0x0000000016077220 */ /* 0x000fe20000410000 */
[----:B------:R-:W-:Y:S01]  /*c930*/  HADD2.F32 R8, -RZ, R75.H1_H1 ;  /* 0x3000004bff087230 */ /* 0x000fe20000004100 */
[----:B------:R-:W-:Y:S01]  /*c940*/  FMUL.FTZ R6, R19, R16 ;  /* 0x0000001013067220 */ /* 0x000fe20000410000 */
[----:B------:R-:W-:-:S02]  /*c950*/  HADD2.F32 R10, -RZ, R15.H1_H1 ;  /* 0x3000000fff0a7230 */ /* 0x000fc40000004100 */
[----:B------:R-:W-:Y:S01]  /*c960*/  HADD2.F32 R15, -RZ, R12.H1_H1 ;  /* 0x3000000cff0f7230 */ /* 0x000fe20000004100 */
[C---:B------:R-:W-:Y:S01]  /*c970*/  FFMA.FTZ R28, R11.reuse, R8, R7 ;  /* 0x000000080b1c7223 */ /* 0x040fe20000010007 */
[----:B------:R-:W-:Y:S01]  /*c980*/  HADD2.F32 R5, -RZ, R76.H0_H0 ;  /* 0x2000004cff057230 */ /* 0x000fe20000004100 */
[C---:B------:R-:W-:Y:S01]  /*c990*/  FMUL.FTZ R25, R10.reuse, R16 ;  /* 0x000000100a197220 */ /* 0x040fe20000410000 */
[----:B------:R-:W-:Y:S01]  /*c9a0*/  HADD2.F32 R12, -RZ, R14.H0_H0 ;  /* 0x2000000eff0c7230 */ /* 0x000fe20000004100 */
[----:B------:R-:W-:Y:S01]  /*c9b0*/  FMUL.FTZ R16, R11, R0 ;  /* 0x000000000b107220 */ /* 0x000fe20000410000 */
[----:B------:R-:W-:Y:S01]  /*c9c0*/  HADD2.F32 R7, -RZ, R37.H0_H0 ;  /* 0x20000025ff077230 */ /* 0x000fe20000004100 */
[----:B------:R-:W-:Y:S01]  /*c9d0*/  FFMA.FTZ R29, R10, R44, R6 ;  /* 0x0000002c0a1d7223 */ /* 0x000fe20000010006 */
[----:B------:R-:W-:Y:S01]  /*c9e0*/  HADD2.F32 R0, -RZ, R76.H1_H1 ;  /* 0x3000004cff007230 */ /* 0x000fe20000004100 */
[-C--:B------:R-:W-:Y:S01]  /*c9f0*/  FMUL.FTZ R6, R21, R5.reuse ;  /* 0x0000000515067220 */ /* 0x080fe20000410000 */
[----:B------:R-:W-:Y:S01]  /*ca00*/  HADD2.F32 R10, -RZ, R32.H0_H0 ;  /* 0x20000020ff0a7230 */ /* 0x000fe20000004100 */
[----:B------:R-:W-:Y:S01]  /*ca10*/  FMUL.FTZ R11, R12, R5 ;  /* 0x000000050c0b7220 */ /* 0x000fe20000410000 */
[----:B------:R-:W-:Y:S01]  /*ca20*/  HADD2.F32 R14, -RZ, R14.H1_H1 ;  /* 0x3000000eff0e7230 */ /* 0x000fe20000004100 */
[----:B------:R-:W-:Y:S01]  /*ca30*/  FMUL.FTZ R5, R24, R7 ;  /* 0x0000000718057220 */ /* 0x000fe20000410000 */
[----:B------:R-:W-:Y:S01]  /*ca40*/  HADD2.F32 R37, -RZ, R42.H0_H0 ;  /* 0x2000002aff257230 */ /* 0x000fe20000004100 */
[----:B------:R-:W-:-:S02]  /*ca50*/  FFMA.FTZ R32, R12, R0, R6 ;  /* 0x000000000c207223 */ /* 0x000fc40000010006 */
[-C--:B------:R-:W-:Y:S02]  /*ca60*/  FMUL.FTZ R6, R23, R10.reuse ;  /* 0x0000000a17067220 */ /* 0x080fe40000410000 */
[C---:B------:R-:W-:Y:S02]  /*ca70*/  FMUL.FTZ R7, R15.reuse, R7 ;  /* 0x000000070f077220 */ /* 0x040fe40000410000 */
[----:B------:R-:W-:Y:S02]  /*ca80*/  FFMA.FTZ R15, R15, R39, R5 ;  /* 0x000000270f0f7223 */ /* 0x000fe40000010005 */
[C---:B------:R-:W-:Y:S02]  /*ca90*/  FMUL.FTZ R5, R14.reuse, R10 ;  /* 0x0000000a0e057220 */ /* 0x040fe40000410000 */
[----:B------:R-:W-:Y:S02]  /*caa0*/  FFMA.FTZ R26, R14, R37, R6 ;  /* 0x000000250e1a7223 */ /* 0x000fe40000010006 */
        /* <DEDUP_REMOVED lines=13> */
[----:B------:R-:W-:-:S02]  /*cb80*/  F2FP.PACK_AB R10, R26, R32 ;  /* 0x000000201a0a723e */ /* 0x000fc400000000ff */
[----:B------:R-:W-:Y:S02]  /*cb90*/  F2FP.PACK_AB R12, R7, R16 ;  /* 0x00000010070c723e */ /* 0x000fe400000000ff */
[----:B------:R-:W-:-:S05]  /*cba0*/  F2FP.PACK_AB R14, R0, R14 ;  /* 0x0000000e000e723e */ /* 0x000fca00000000ff */
[----:B------:R1:W-:Y:S04]  /*cbb0*/  STS.128 [R41+0x100], R12 ;  /* 0x0001000c29007388 */ /* 0x0003e80000000c00 */
[----:B------:R1:W-:Y:S02]  /*cbc0*/  STS.128 [R40+0x100], R8 ;  /* 0x0001000828007388 */ /* 0x0003e40000000c00 */
.L_x_617:
[----:B------:R-:W-:Y:S05]  /*cbd0*/  BSYNC B0 ;  /* 0x0000000000007941 */ /* 0x000fea0003800000 */
.L_x_616:
        /* <DEDUP_REMOVED lines=27> */
[----:B------:R-:W-:Y:S01]  /*cd90*/  SHF.R.U32.HI R25, RZ, 0x10, R55 ;  /* 0x00000010ff197819 */ /* 0x000fe20000011637 */
[----:B------:R-:W1:Y:S01]  /*cda0*/  LDS.128 R8, [R37+0x100] ;  /* 0x0001000025087984 */ /* 0x000e620000000c00 */
[----:B------:R-:W-:-:S02]  /*cdb0*/  SHF.L.U32 R35, R0, 0x1, RZ ;  /* 0x0000000100237819 */ /* 0x000fc400000006ff */
[----:B------:R-:W-:Y:S01]  /*cdc0*/  SHF.R.U32.HI R0, RZ, 0x10, R53 ;  /* 0x00000010ff007819 */ /* 0x000fe20000011635 */
[----:B------:R-:W-:Y:S01]  /*cdd0*/  HADD2.F32 R16, -RZ, R25.H0_H0 ;  /* 0x20000019ff107230 */ /* 0x000fe20000004100 */
[----:B------:R-:W-:Y:S01]  /*cde0*/  SHF.R.U32.HI R26, RZ, 0x10, R59 ;  /* 0x00000010ff1a7819 */ /* 0x000fe2000001163b */
[----:B------:R-:W2:Y:S01]  /*cdf0*/  LDS.128 R12, [R35+0x100] ;  /* 0x00010000230c7984 */ /* 0x000ea20000000c00 */
[----:B------:R-:W-:Y:S01]  /*ce00*/  SHF.R.U64 R32, R52, 0x10, R53 ;  /* 0x0000001034207819 */ /* 0x000fe20000001235 */
[----:B------:R-:W-:Y:S01]  /*ce10*/  HADD2.F32 R27, -RZ, R0.H0_H0 ;  /* 0x20000000ff1b7230 */ /* 0x000fe20000004100 */
[----:B------:R-:W-:Y:S01]  /*ce20*/  SHF.R.U64 R38, R54, 0x10, R55 ;  /* 0x0000001036267819 */ /* 0x000fe20000001237 */
[----:B------:R-:W-:Y:S01]  /*ce30*/  HADD2.F32 R0, -RZ, R78.H0_H0 ;  /* 0x2000004eff007230 */ /* 0x000fe20000004100 */
[----:B------:R-:W-:Y:S01]  /*ce40*/  SHF.R.U64 R40, R56, 0x10, R57 ;  /* 0x0000001038287819 */ /* 0x000fe20000001239 */
[----:B------:R-:W-:Y:S01]  /*ce50*/  HADD2.F32 R43, -RZ, R26.H0_H0 ;  /* 0x2000001aff2b7230 */ /* 0x000fe20000004100 */
[----:B------:R-:W-:-:S03]  /*ce60*/  SHF.R.U64 R41, R58, 0x10, R59 ;  /* 0x000000103a297819 */ /* 0x000fc6000000123b */
[----:B------:R-:W-:Y:S02]  /*ce70*/  HADD2.F32 R40, -RZ, R40.H0_H0 ;  /* 0x20000028ff287230 */ /* 0x000fe40000004100 */
[----:B-1----:R-:W-:Y:S02]  /*ce80*/  HADD2.F32 R18, -RZ, R9.H0_H0 ;  /* 0x20000009ff127230 */ /* 0x002fe40000004100 */
[--C-:B------:R-:W-:Y:S02]  /*ce90*/  HADD2.F32 R22, -RZ, R8.reuse.H0_H0 ;  /* 0x20000008ff167230 */ /* 0x100fe40000004100 */
[----:B------:R-:W-:Y:S02]  /*cea0*/  HADD2.F32 R24, -RZ, R8.H1_H1 ;  /* 0x30000008ff187230 */ /* 0x000fe40000004100 */
[--C-:B--2---:R-:W-:Y:S02]  /*ceb0*/  HADD2.F32 R8, -RZ, R13.reuse.H0_H0 ;  /* 0x2000000dff087230 */ /* 0x104fe40000004100 */
[----:B------:R-:W-:-:S02]  /*cec0*/  HADD2.F32 R7, -RZ, R13.H1_H1 ;  /* 0x3000000dff077230 */ /* 0x000fc40000004100 */
        /* <DEDUP_REMOVED lines=39> */
[----:B------:R-:W-:Y:S02]  /*d140*/  FMUL.FTZ R6, R23, R10 ;  /* 0x0000000a17067220 */ /* 0x000fe40000410000 */
        /* <DEDUP_REMOVED lines=22> */
.L_x_619:
[----:B------:R-:W-:Y:S05]  /*d2b0*/  BSYNC B0 ;  /* 0x0000000000007941 */ /* 0x000fea0003800000 */
.L_x_618:
[----:B------:R-:W-:-:S04]  /*d2c0*/  IADD3 R5, R70, 0x60, RZ ;  /* 0x0000006046057810 */ /* 0x000fc80007ffe0ff */
        /* <DEDUP_REMOVED lines=8> */
[----:B------:R-:W-:Y:S01]  /*d350*/  SHF.L.U32 R8, R7, 0x3, RZ ;  /* 0x0000000307087819 */ /* 0x000fe200000006ff */
[----:B------:R-:W-:Y:S01]  /*d360*/  IMAD.SHL.U32 R6, R5, 0x40, RZ ;  /* 0x0000004005067824 */ /* 0x000fe200078e00ff */
[----:B------:R-:W-:Y:S02]  /*d370*/  LOP3.LUT R0, R0, 0x1c0, RZ, 0xc0, !PT ;  /* 0x000001c000007812 */ /* 0x000fe400078ec0ff */
        /* <DEDUP_REMOVED lines=12> */
[----:B------:R-:W-:-:S02]  /*d440*/  IADD3 R0, R5, R0, R6 ;  /* 0x0000000005007210 */ /* 0x000fc40007ffe006 */
[----:B------:R-:W-:Y:S01]  /*d450*/  SHF.R.U32.HI R5, RZ, 0x10, R63 ;  /* 0x00000010ff057819 */ /* 0x000fe2000001163f */
[----:B------:R-:W1:Y:S01]  /*d460*/  LDS.128 R8, [R37+0x100] ;  /* 0x0001000025087984 */ /* 0x000e620000000c00 */
[----:B------:R-:W-:Y:S01]  /*d470*/  SHF.L.U32 R35, R0, 0x1, RZ ;  /* 0x0000000100237819 */ /* 0x000fe200000006ff */
[----:B------:R-:W-:Y:S01]  /*d480*/  HADD2.F32 R0, -RZ, R81.H0_H0 ;  /* 0x20000051ff007230 */ /* 0x000fe20000004100 */
[----:B------:R-:W-:Y:S01]  /*d490*/  SHF.R.U32.HI R17, RZ, 0x10, R61 ;  /* 0x00000010ff117819 */ /* 0x000fe2000001163d */
[----:B------:R-:W-:Y:S01]  /*d4a0*/  HADD2.F32 R19, -RZ, R5.H0_H0 ;  /* 0x20000005ff137230 */ /* 0x000fe20000004100 */
[----:B------:R-:W-:Y:S01]  /*d4b0*/  SHF.R.U32.HI R18, RZ, 0x10, R65 ;  /* 0x00000010ff127819 */ /* 0x000fe20000011641 */
[----:B------:R-:W2:Y:S01]  /*d4c0*/  LDS.128 R12, [R35+0x100] ;  /* 0x00010000230c7984 */ /* 0x000ea20000000c00 */
[----:B------:R-:W-:Y:S01]  /*d4d0*/  HADD2.F32 R5, -RZ, R81.H1_H1 ;  /* 0x30000051ff057230 */ /* 0x000fe20000004100 */
[----:B------:R-:W-:Y:S01]  /*d4e0*/  SHF.R.U64 R31, R60, 0x10, R61 ;  /* 0x000000103c1f7819 */ /* 0x000fe2000000123d */
[----:B------:R-:W-:Y:S01]  /*d4f0*/  HADD2.F32 R17, -RZ, R17.H0_H0 ;  /* 0x20000011ff117230 */ /* 0x000fe20000004100 */
[----:B------:R-:W-:Y:S01]  /*d500*/  SHF.R.U64 R38, R62, 0x10, R63 ;  /* 0x000000103e267819 */ /* 0x000fe2000000123f */
[----:B------:R-:W-:Y:S01]  /*d510*/  HADD2.F32 R43, -RZ, R18.H0_H0 ;  /* 0x20000012ff2b7230 */ /* 0x000fe20000004100 */
[----:B------:R-:W-:-:S02]  /*d520*/  SHF.R.U64 R40, R64, 0x10, R65 ;  /* 0x0000001040287819 */ /* 0x000fc40000001241 */
[----:B------:R-:W-:Y:S01]  /*d530*/  SHF.R.U64 R41, R66, 0x10, R67 ;  /* 0x0000001042297819 */ /* 0x000fe20000001243 */
[----:B------:R-:W-:Y:S02]  /*d540*/  HADD2.F32 R38, -RZ, R38.H0_H0 ;  /* 0x20000026ff267230 */ /* 0x000fe40000004100 */
[----:B------:R-:W-:Y:S02]  /*d550*/  HADD2.F32 R40, -RZ, R40.H0_H0 ;  /* 0x20000028ff287230 */ /* 0x000fe40000004100 */
[----:B------:R-:W-:Y:S02]  /*d560*/  HADD2.F32 R41, -RZ, R41.H0_H0 ;  /* 0x20000029ff297230 */ /* 0x000fe40000004100 */
[--C-:B-1----:R-:W-:Y:S02]  /*d570*/  HADD2.F32 R22, -RZ, R11.reuse.H0_H0 ;  /* 0x2000000bff167230 */ /* 0x102fe40000004100 */
[----:B------:R-:W-:Y:S02]  /*d580*/  HADD2.F32 R21, -RZ, R11.H1_H1 ;  /* 0x3000000bff157230 */ /* 0x000fe40000004100 */
[----:B------:R-:W-:-:S02]  /*d590*/  HADD2.F32 R25, -RZ, R10.H0_H0 ;  /* 0x2000000aff197230 */ /* 0x000fc40000004100 */
[--C-:B--2---:R-:W-:Y:S02]  /*d5a0*/  HADD2.F32 R7, -RZ, R15.reuse.H0_H0 ;  /* 0x2000000fff077230 */ /* 0x104fe40000004100 */
[----:B------:R-:W-:Y:S02]  /*d5b0*/  HADD2.F32 R27, -RZ, R10.H1_H1 ;  /* 0x3000000aff1b7230 */ /* 0x000fe40000004100 */
[----:B------:R-:W-:Y:S01]  /*d5c0*/  HADD2.F32 R6, -RZ, R15.H1_H1 ;  /* 0x3000000fff067230 */ /* 0x000fe20000004100 */
[----:B------:R-:W-:Y:S01]  /*d5d0*/  FMUL.FTZ R36, R7, R0 ;  /* 0x0000000007247220 */ /* 0x000fe20000410000 */
[--C-:B------:R-:W-:Y:S02]  /*d5e0*/  HADD2.F32 R10, -RZ, R12.reuse.H0_H0 ;  /* 0x2000000cff0a7230 */ /* 0x100fe40000004100 */
[----:B------:R-:W-:Y:S01]  /*d5f0*/  HADD2.F32 R15, -RZ, R12.H1_H1 ;  /* 0x3000000cff0f7230 */ /* 0x000fe20000004100 */
[----:B------:R-:W-:Y:S01]  /*d600*/  FMUL.FTZ R33, R6, R19 ;  /* 0x0000001306217220 */ /* 0x000fe20000410000 */
[----:B------:R-:W-:-:S02]  /*d610*/  HADD2.F32 R24, -RZ, R9.H0_H0 ;  /* 0x20000009ff187230 */ /* 0x000fc40000004100 */
[----:B------:R-:W-:Y:S01]  /*d620*/  HADD2.F32 R23, -RZ, R9.H1_H1 ;  /* 0x30000009ff177230 */ /* 0x000fe20000004100 */
[----:B------:R-:W-:Y:S01]  /*d630*/  FMUL.FTZ R9, R22, R0 ;  /* 0x0000000016097220 */ /* 0x000fe20000410000 */
[----:B------:R-:W-:Y:S01]  /*d640*/  HADD2.F32 R12, -RZ, R82.H0_H0 ;  /* 0x20000052ff0c7230 */ /* 0x000fe20000004100 */
[----:B------:R-:W-:Y:S01]  /*d650*/  FMUL.FTZ R0, R21, R19 ;  /* 0x0000001315007220 */ /* 0x000fe20000410000 */
[--C-:B------:R-:W-:Y:S02]  /*d660*/  HADD2.F32 R26, -RZ, R8.reuse.H0_H0 ;  /* 0x20000008ff1a7230 */ /* 0x100fe40000004100 */
[----:B------:R-:W-:Y:S01]  /*d670*/  HADD2.F32 R28, -RZ, R8.H1_H1 ;  /* 0x30000008ff1c7230 */ /* 0x000fe20000004100 */
[----:B------:R-:W-:Y:S01]  /*d680*/  FFMA.FTZ R42, R7, R12, R9 ;  /* 0x0000000c072a7223 */ /* 0x000fe20000010009 */
[----:B------:R-:W-:Y:S01]  /*d690*/  HADD2.F32 R8, -RZ, R13.H0_H0 ;  /* 0x2000000dff087230 */ /* 0x000fe20000004100 */
[-C--:B------:R-:W-:Y:S01]  /*d6a0*/  FMUL.FTZ R7, R24, R5.reuse ;  /* 0x0000000518077220 */ /* 0x080fe20000410000 */
[----:B------:R-:W-:Y:S01]  /*d6b0*/  HADD2.F32 R9, -RZ, R82.H1_H1 ;  /* 0x30000052ff097230 */ /* 0x000fe20000004100 */
[----:B------:R-:W-:Y:S01]  /*d6c0*/  FFMA.FTZ R39, R6, R44, R0 ;  /* 0x0000002c06277223 */ /* 0x000fe20000010000 */
[----:B------:R-:W-:Y:S01]  /*d6d0*/  HADD2.F32 R0, -RZ, R83.H0_H0 ;  /* 0x20000053ff007230 */ /* 0x000fe20000004100 */
        /* <DEDUP_REMOVED lines=8> */
[C---:B------:R-:W-:Y:S01]  /*d760*/  FFMA.FTZ R30, R10.reuse, R8, R7 ;  /* 0x000000080a1e7223 */ /* 0x040fe20000010007 */
[----:B------:R-:W-:Y:S01]  /*d770*/  HADD2.F32 R7, -RZ, R31.H0_H0 ;  /* 0x2000001fff077230 */ /* 0x000fe20000004100 */
[----:B------:R-:W-:Y:S01]  /*d780*/  FMUL.FTZ R18, R10, R0 ;  /* 0x000000000a127220 */ /* 0x000fe20000410000 */
[----:B------:R-:W-:Y:S01]  /*d790*/  HADD2.F32 R0, -RZ, R85.H1_H1 ;  /* 0x30000055ff007230 */ /* 0x000fe20000004100 */
[----:B------:R-:W-:Y:S01]  /*d7a0*/  FFMA.FTZ R32, R13, R43, R6 ;  /* 0x0000002b0d207223 */ /* 0x000fe20000010006 */
[----:B------:R-:W-:Y:S01]  /*d7b0*/  HADD2.F32 R14, -RZ, R14.H1_H1 ;  /* 0x3000000eff0e7230 */ /* 0x000fe20000004100 */
[----:B------:R-:W-:-:S02]  /*d7c0*/  FMUL.FTZ R6, R25, R5 ;  /* 0x0000000519067220 */ /* 0x000fc40000410000 */
[C---:B------:R-:W-:Y:S02]  /*d7d0*/  FMUL.FTZ R16, R11.reuse, R5 ;  /* 0x000000050b107220 */ /* 0x040fe40000410000 */
[----:B------:R-:W-:Y:S02]  /*d7e0*/  FMUL.FTZ R5, R28, R7 ;  /* 0x000000071c057220 */ /* 0x000fe40000410000 */
[----:B------:R-:W-:Y:S01]  /*d7f0*/  FFMA.FTZ R31, R11, R0, R6 ;  /* 0x000000000b1f7223 */ /* 0x000fe20000010006 */
[----:B------:R-:W-:Y:S01]  /*d800*/  F2FP.PACK_AB R11, R39, R42 ;  /* 0x0000002a270b723e */ /* 0x000fe200000000ff */
[----:B------:R-:W-:Y:S02]  /*d810*/  FMUL.FTZ R20, R13, R17 ;  /* 0x000000110d147220 */ /* 0x000fe40000410000 */
[----:B------:R-:W-:Y:S02]  /*d820*/  FMUL.FTZ R6, R27, R38 ;  /* 0x000000261b067220 */ /* 0x000fe40000410000 */
[----:B------:R-:W-:-:S02]  /*d830*/  FFMA.FTZ R17, R15, R40, R5 ;  /* 0x000000280f117223 */ /* 0x000fc40000010005 */
[----:B------:R-:W-:Y:S02]  /*d840*/  FMUL.FTZ R7, R15, R7 ;  /* 0x000000070f077220 */ /* 0x000fe40000410000 */
[C---:B------:R-:W-:Y:S02]  /*d850*/  FMUL.FTZ R5, R14.reuse, R38 ;  /* 0x000000260e057220 */ /* 0x040fe40000410000 */
[----:B------:R-:W-:Y:S02]  /*d860*/  FFMA.FTZ R19, R14, R41, R6 ;  /* 0x000000290e137223 */ /* 0x000fe40000010006 */
        /* <DEDUP_REMOVED lines=12> */
[----:B------:R-:W-:-:S03]  /*d930*/  FFMA.FTZ R5, R27, R41, -R5 ;  /* 0x000000291b057223 */ /* 0x000fc60000010805 */
[----:B------:R-:W-:Y:S02]  /*d940*/  F2FP.PACK_AB R12, R7, R12 ;  /* 0x0000000c070c723e */ /* 0x000fe400000000ff */
[----:B------:R-:W-:-:S05]  /*d950*/  F2FP.PACK_AB R14, R5, R14 ;  /* 0x0000000e050e723e */ /* 0x000fca00000000ff */
[----:B------:R1:W-:Y:S04]  /*d960*/  STS.128 [R37+0x100], R12 ;  /* 0x0001000c25007388 */ /* 0x0003e80000000c00 */
[----:B------:R1:W-:Y:S02]  /*d970*/  STS.128 [R35+0x100], R8 ;  /* 0x0001000823007388 */ /* 0x0003e40000000c00 */
.L_x_607:
[----:B------:R-:W-:Y:S05]  /*d980*/  BSYNC B2 ;  /* 0x0000000000027941 */ /* 0x000fea0003800000 */
.L_x_585:
[----:B------:R-:W-:Y:S01]  /*d990*/  LEA.HI R191, R194, R228, RZ, 0x5 ;  /* 0x000000e4c2bf7211 */ /* 0x000fe200078f28ff */
[----:B------:R-:W-:Y:S01]  /*d9a0*/  BAR.SYNC.DEFER_BLOCKING 0x0 ;  /* 0x0000000000007b1d */ /* 0x000fe20000010000 */
[C---:B------:R-:W-:Y:S01]  /*d9b0*/  IMAD.SHL.U32 R0, R68.reuse, 0x40, RZ ;  /* 0x0000004044007824 */ /* 0x040fe200078e00ff */
[----:B------:R-:W-:Y:S01]  /*d9c0*/  LOP3.LUT P0, RZ, R68, 0x2, RZ, 0xc0, !PT ;  /* 0x0000000244ff7812 */ /* 0x000fe2000780c0ff */
[----:B------:R-:W-:Y:S01]  /*d9d0*/  IMAD.SHL.U32 R5, R70, 0x8, RZ ;  /* 0x0000000846057824 */ /* 0x000fe200078e00ff */
[----:B------:R-:W-:Y:S01]  /*d9e0*/  SHF.R.S32.HI R190, RZ, 0x5, R191 ;  /* 0x00000005ffbe7819 */ /* 0x000fe200000114bf */
[----:B------:R-:W-:Y:S01]  /*d9f0*/  IMAD.WIDE.U32 R6, R188, c[0x0][0x208], RZ ;  /* 0x00008200bc067a25 */ /* 0x000fe200078e00ff */
[----:B------:R-:W-:-:S02]  /*da00*/  LOP3.LUT R0, R0, 0x1c0, RZ, 0xc0, !PT ;  /* 0x000001c000007812 */ /* 0x000fc400078ec0ff */
[----:B------:R-:W-:Y:S01]  /*da10*/  LOP3.LUT P1, RZ, R121, 0x1, RZ, 0xc0, !PT ;  /* 0x0000000179ff7812 */ /* 0x000fe2000782c0ff */
[----:B------:R-:W-:Y:S01]  /*da20*/  IMAD R176, R190, 0x400, R3 ;  /* 0x00000400beb07824 */ /* 0x000fe200078e0203 */
[----:B------:R-:W-:Y:S01]  /*da30*/  LOP3.LUT R5, R0, 0x8, R5, 0xf8, !PT ;  /* 0x0000000800057812 */ /* 0x000fe200078ef805 */
[----:B------:R-:W-:Y:S01]  /*da40*/  IMAD.MOV.U32 R192, RZ, RZ, 0x6 ;  /* 0x00000006ffc07424 */ /* 0x000fe200078e00ff */
[----:B------:R-:W-:Y:S01]  /*da50*/  SHF.R.U32.HI R0, RZ, 0x3, R0 ;  /* 0x00000003ff007819 */ /* 0x000fe20000011600 */
[----:B------:R-:W-:Y:S01]  /*da60*/  IMAD R189, R188, -0x80, R206 ;  /* 0xffffff80bcbd7824 */ /* 0x000fe200078e02ce */
[C---:B------:R-:W-:Y:S01]  /*da70*/  LEA R184, R176.reuse, 0x100, 0x1 ;  /* 0x00000100b0b87811 */ /* 0x040fe200078e08ff */
[----:B------:R-:W-:Y:S01]  /*da80*/  IMAD.SHL.U32 R176, R176, 0x2, RZ ;  /* 0x00000002b0b07824 */ /* 0x000fe200078e00ff */
[----:B------:R-:W-:Y:S01]  /*da90*/  LOP3.LUT R0, R5, R0, RZ, 0x3c, !PT ;  /* 0x0000000005007212 */ /* 0x000fe200078e3cff */
[----:B------:R-:W-:Y:S01]  /*daa0*/  IMAD.SHL.U32 R227, R84, 0x2, RZ ;  /* 0x0000000254e37824 */ /* 0x000fe200078e00ff */
[----:B------:R-:W-:Y:S01]  /*dab0*/  LOP3.LUT P6, RZ, R121, 0x2, RZ, 0xc0, !PT ;  /* 0x0000000279ff7812 */ /* 0x000fe200078cc0ff */
[----:B------:R-:W-:-:S02]  /*dac0*/  IMAD R180, R4, 0x2, R184 ;  /* 0x0000000204b47824 */ /* 0x000fc400078e02b8 */
[C---:B------:R-:W-:Y:S02]  /*dad0*/  IMAD R184, R2.reuse, 0x2, R184 ;  /* 0x0000000202b87824 */ /* 0x040fe400078e02b8 */
[----:B------:R-:W-:Y:S01]  /*dae0*/  IMAD R196, R2, 0x2, R180 ;  /* 0x0000000202c47824 */ /* 0x000fe200078e02b4 */
[----:B------:R-:W-:Y:S01]  /*daf0*/  LDSM.16.M88.4 R136, [R176+0x100] ;  /* 0x00010000b088783b */ /* 0x000fe20000000200 */
[----:B------:R-:W-:-:S03]  /*db00*/  IMAD R0, R86, 0x200, R0 ;  /* 0x0000020056007824 */ /* 0x000fc600078e0200 */
        /* <DEDUP_REMOVED lines=8> */
[----:B------:R-:W-:Y:S02]  /*db90*/  IMAD R0, R87, c[0x0][0x208], RZ ;  /* 0x0000820057007a24 */ /* 0x000fe400078e02ff */
[----:B------:R-:W-:Y:S01]  /*dba0*/  IADD3 R226, R211, 0x800, RZ ;  /* 0x00000800d3e27810 */ /* 0x000fe20007ffe0ff */
[----:B------:R-:W-:Y:S01]  /*dbb0*/  LDSM.16.M88.4 R180, [R180+0x4000] ;  /* 0x00400000b4b4783b */ /* 0x000fe20000000200 */
[----:B------:R-:W-:Y:S01]  /*dbc0*/  IMAD R5, R188, c[0x0][0x20c], R0 ;  /* 0x00008300bc057a24 */ /* 0x000fe200078e0200 */
[----:B------:R-:W-:-:S02]  /*dbd0*/  LEA R0, P0, R6, R94, 0x7 ;  /* 0x0000005e06007211 */ /* 0x000fc400078038ff */
[----:B------:R-:W-:Y:S01]  /*dbe0*/  LDSM.16.M88.4 R184, [R184+0x4000] ;  /* 0x00400000b8b8783b */ /* 0x000fe20000000200 */
[----:B------:R-:W-:Y:S01]  /*dbf0*/  IMAD.IADD R5, R7, 0x1, R5 ;  /* 0x0000000107057824 */ /* 0x000fe200078e0205 */
[C---:B------:R-:W-:Y:S02]  /*dc00*/  IADD3 R225, R211.reuse, 0x1000, RZ ;  /* 0x00001000d3e17810 */ /* 0x040fe40007ffe0ff */
[----:B------:R-:W-:Y:S01]  /*dc10*/  LDSM.16.M88.4 R196, [R196+0x4000] ;  /* 0x00400000c4c4783b */ /* 0x000fe20000000200 */
[----:B------:R-:W-:Y:S02]  /*dc20*/  IADD3 R224, R211, 0x1800, RZ ;  /* 0x00001800d3e07810 */ /* 0x000fe40007ffe0ff */
[----:B------:R-:W-:Y:S01]  /*dc30*/  LEA.HI.X R7, R6, R93, R5, 0x7, P0 ;  /* 0x0000005d06077211 */ /* 0x000fe200000f3c05 */
[----:B------:R-:W-:Y:S01]  /*dc40*/  BAR.SYNC.DEFER_BLOCKING 0x0 ;  /* 0x0000000000007b1d */ /* 0x000fe20000010000 */
[----:B------:R-:W-:Y:S01]  /*dc50*/  IMAD.MOV.U32 R5, RZ, RZ, c[0x0][0x208] ;  /* 0x00008200ff057624 */ /* 0x000fe200078e00ff */
[----:B------:R-:W-:-:S02]  /*dc60*/  LEA R6, P0, R0, c[0x0][0x1f8], 0x1 ;  /* 0x00007e0000067a11 */ /* 0x000fc400078008ff */
[----:B------:R-:W-:Y:S02]  /*dc70*/  IADD3 R223, R211, 0x2000, RZ ;  /* 0x00002000d3df7810 */ /* 0x000fe40007ffe0ff */
[----:B------:R-:W-:Y:S01]  /*dc80*/  LEA.HI.X R7, R0, c[0x0][0x1fc], R7, 0x1, P0 ;  /* 0x00007f0000077a11 */ /* 0x000fe200000f0c07 */
[----:B------:R-:W-:Y:S01]  /*dc90*/  IMAD.IADD R0, R189, 0x1, -R70 ;  /* 0x00000001bd007824 */ /* 0x000fe200078e0a46 */
[C---:B------:R-:W-:Y:S02]  /*dca0*/  IADD3 R222, R211.reuse, 0x2800, RZ ;  /* 0x00002800d3de7810 */ /* 0x040fe40007ffe0ff */
[----:B------:R-:W-:Y:S02]  /*dcb0*/  IADD3 R221, R211, 0x3000, RZ ;  /* 0x00003000d3dd7810 */ /* 0x000fe40007ffe0ff */
[C---:B------:R-:W-:Y:S02]  /*dcc0*/  ISETP.LT.OR P4, PT, R0.reuse, 0x1, P1 ;  /* 0x000000010000780c */ /* 0x040fe40000f81670 */
        /* <DEDUP_REMOVED lines=11> */
[----:B------:R-:W-:Y:S01]  /*dd80*/  IADD3 R212, R211, 0x7800, RZ ;  /* 0x00007800d3d47810 */ /* 0x000fe20007ffe0ff */
[----:B------:R-:W2:Y:S04]  /*dd90*/  LDSM.16.M88.4 R16, [R204+0x8900] ;  /* 0x00890000cc10783b */ /* 0x000ea80000000200 */
[----:B-1----:R-:W1:Y:S04]  /*dda0*/  LDSM.16.M88.4 R12, [R204+0x9100] ;  /* 0x00910000cc0c783b */ /* 0x002e680000000200 */
[----:B------:R-:W3:Y:S04]  /*ddb0*/  LDSM.16.M88.4 R24, [R204+0x9900] ;  /* 0x00990000cc18783b */ /* 0x000ee80000000200 */
[----:B----4-:R-:W4:Y:S04]  /*ddc0*/  LDSM.16.M88.4 R8, [R204+0x8100] ;  /* 0x00810000cc08783b */ /* 0x010f280000000200 */
[----:B------:R-:W1:Y:S04]  /*ddd0*/  LDSM.16.M88.4 R32, [R211+0x1800] ;  /* 0x00180000d320783b */ /* 0x000e680000000200 */
[----:B------:R-:W3:Y:S04]  /*dde0*/  LDSM.16.M88.4 R52, [R204+0xa100] ;  /* 0x00a10000cc34783b */ /* 0x000ee80000000200 */
[----:B------:R-:W3:Y:S04]  /*ddf0*/  LDSM.16.M88.4 R40, [R211+0x1000] ;  /* 0x00100000d328783b */ /* 0x000ee80000000200 */
[----:B------:R-:W3:Y:S04]  /*de00*/  LDSM.16.M88.4 R64, [R211+0x2000] ;  /* 0x00200000d340783b */ /* 0x000ee80000000200 */
[----:B------:R-:W3:Y:S04]  /*de10*/  LDSM.16.M88.4 R44, [R211+0x800] ;  /* 0x00080000d32c783b */ /* 0x000ee80000000200 */
[----:B------:R-:W4:Y:S01]  /*de20*/  LDSM.16.M88.4 R48, [R211] ;  /* 0x00000000d330783b */ /* 0x000f220000000200 */
[C---:B--2---:R-:W-:Y:S03]  /*de30*/  HMMA.16816.F32 R36, R136.reuse, R16, RZ ;  /* 0x000000108824723c */ /* 0x044fe600000018ff */
[----:B------:R-:W2:Y:S05]  /*de40*/  LDSM.16.M88.4 R72, [R204+0xa900] ;  /* 0x00a90000cc48783b */ /* 0x000eaa0000000200 */
[C---:B------:R-:W-:Y:S08]  /*de50*/  HMMA.16816.F32 R28, R136.reuse, R18, RZ ;  /* 0x00000012881c723c */ /* 0x040ff000000018ff */
[C---:B-1----:R-:W-:Y:S08]  /*de60*/  HMMA.16816.F32 R20, R136.reuse, R12, RZ ;  /* 0x0000000c8814723c */ /* 0x042ff000000018ff */
[C---:B------:R-:W-:Y:S08]  /*de70*/  HMMA.16816.F32 R16, R136.reuse, R14, RZ ;  /* 0x0000000e8810723c */ /* 0x040ff000000018ff */
[C---:B---3--:R-:W-:Y:S08]  /*de80*/  HMMA.16816.F32 R12, R136.reuse, R24, RZ ;  /* 0x00000018880c723c */ /* 0x048ff000000018ff */
[C---:B----4-:R-:W-:Y:S08]  /*de90*/  HMMA.16816.F32 R60, R136.reuse, R8, RZ ;  /* 0x00000008883c723c */ /* 0x050ff000000018ff */
[C---:B------:R-:W-:Y:S08]  /*dea0*/  HMMA.16816.F32 R56, R136.reuse, R10, RZ ;  /* 0x0000000a8838723c */ /* 0x040ff000000018ff */
[----:B------:R-:W-:Y:S08]  /*deb0*/  HMMA.16816.F32 R8, R136, R26, RZ ;  /* 0x0000001a8808723c */ /* 0x000ff000000018ff */
[----:B------:R-:W-:Y:S07]  /*dec0*/  HMMA.16816.F32 R76, R140, R32, R12 ;  /* 0x000000208c4c723c */ /* 0x000fee000000180c */
[C---:B------:R-:W-:Y:S01]  /*ded0*/  IMAD.SHL.U32 R32, R5.reuse, 0x40, RZ ;  /* 0x0000004005207824 */ /* 0x040fe200078e00ff */
[C---:B------:R-:W-:Y:S08]  /*dee0*/  HMMA.16816.F32 R12, R136.reuse, R54, RZ ;  /* 0x00000036880c723c */ /* 0x040ff000000018ff */
[----:B------:R-:W-:Y:S08]  /*def0*/  HMMA.16816.F32 R24, R136, R52, RZ ;  /* 0x000000348818723c */ /* 0x000ff000000018ff */
[C---:B------:R-:W-:Y:S07]  /*df00*/  HMMA.16816.F32 R100, R140.reuse, R42, R16 ;  /* 0x0000002a8c64723c */ /* 0x040fee0000001810 */
[----:B------:R-:W-:Y:S01]  /*df10*/  SHF.L.U64.HI R19, R5, R192, c[0x0][0x20c] ;  /* 0x0000830005137619 */ /* 0x000fe200000102c0 */
[C---:B------:R-:W-:Y:S07]  /*df20*/  HMMA.16816.F32 R96, R140.reuse, R34, R8 ;  /* 0x000000228c60723c */ /* 0x040fee0000001808 */
[----:B------:R-:W-:Y:S01]  /*df30*/  IADD3 R10, P0, R32, R6, RZ ;  /* 0x00000006200a7210 */ /* 0x000fe20007f1e0ff */
[----:B------:R-:W-:Y:S03]  /*df40*/  HMMA.16816.F32 R92, R140, R66, R12 ;  /* 0x000000428c5c723c */ /* 0x000fe6000000180c */
[----:B------:R-:W-:Y:S01]  /*df50*/  IADD3 R8, P1, R10, R32, RZ ;  /* 0x000000200a087210 */ /* 0x000fe20007f3e0ff */
[----:B------:R-:W-:Y:S01]  /*df60*/  IMAD.X R11, R19, 0x1, R7, P0 ;  /* 0x00000001130b7824 */ /* 0x000fe200000e0607 */
[----:B------:R-:W-:-:S02]  /*df70*/  IADD3 R5, P0, R32, 0x80, RZ ;  /* 0x0000008020057810 */ /* 0x000fc40007f1e0ff */
[----:B------:R-:W-:Y:S01]  /*df80*/  IADD3 R12, P3, P2, R32, 0x80, R6 ;  /* 0x00000080200c7810 */ /* 0x000fe20007a7e006 */
[C---:B------:R-:W-:Y:S01]  /*df90*/  HMMA.16816.F32 R104, R140.reuse, R46, R28 ;  /* 0x0000002e8c68723c */ /* 0x040fe2000000181c */
[----:B------:R-:W-:Y:S01]  /*dfa0*/  LDSM.16.M88.4 R28, [R204+0xb900] ;  /* 0x00b90000cc1c783b */ /* 0x000fe20000000200 */
[----:B------:R-:W-:Y:S01]  /*dfb0*/  IMAD.X R9, R11, 0x1, R19, P1 ;  /* 0x000000010b097824 */ /* 0x000fe200008e0613 */
[----:B------:R-:W-:Y:S01]  /*dfc0*/  IADD3.X R13, R19, RZ, R7, P3, P2 ;  /* 0x000000ff130d7210 */ /* 0x000fe20001fe4407 */
[----:B------:R-:W-:Y:S01]  /*dfd0*/  IMAD.X R18, RZ, RZ, R19, P0 ;  /* 0x000000ffff127224 */ /* 0x000fe200000e0613 */
[----:B------:R-:W-:Y:S02]  /*dfe0*/  LOP3.LUT P3, RZ, R121, 0x1, RZ, 0xc0, !PT ;  /* 0x0000000179ff7812 */ /* 0x000fe4000786c0ff */
[C---:B------:R-:W-:Y:S01]  /*dff0*/  ISETP.LT.OR P2, PT, R0.reuse, 0x1, P6 ;  /* 0x000000010000780c */ /* 0x040fe20003741670 */
[----:B------:R-:W-:Y:S01]  /*e000*/  HMMA.16816.F32 R116, R140, R48, R60 ;  /* 0x000000308c74723c */ /* 0x000fe2000000183c */
[----:B------:R-:W-:Y:S01]  /*e010*/  ISETP.LT.OR P1, PT, R0, 0x21, P3 ;  /* 0x000000210000780c */ /* 0x000fe20001f21670 */
[----:B------:R-:W-:Y:S01]  /*e020*/  STL [R1+0x10], R18 ;  /* 0x0000101201007387 */ /* 0x000fe20000100800 */
[----:B------:R-:W-:-:S05]  /*e030*/  IADD3 R16, P0, R5, R10, RZ ;  /* 0x0000000a05107210 */ /* 0x000fca0007f1e0ff */
[----:B------:R-:W-:Y:S01]  /*e040*/  IMAD.X R17, R18, 0x1, R11, P0 ;  /* 0x0000000112117824 */ /* 0x000fe200000e060b */
[----:B------:R-:W-:Y:S01]  /*e050*/  IADD3 R14, P0, R8, R32, RZ ;  /* 0x00000020080e7210 */ /* 0x000fe20007f1e0ff */
[----:B------:R-:W-:Y:S01]  /*e060*/  HMMA.16816.F32 R108, R140, R50, R56 ;  /* 0x000000328c6c723c */ /* 0x000fe20000001838 */
[----:B------:R-:W-:Y:S03]  /*e070*/  LDSM.16.M88.4 R48, [R211+0x3800] ;  /* 0x00380000d330783b */ /* 0x000fe60000000200 */
[----:B------:R-:W-:-:S04]  /*e080*/  IMAD.X R15, R9, 0x1, R19, P0 ;  /* 0x00000001090f7824 */ /* 0x000fc800000e0613 */
[C---:B------:R-:W-:Y:S01]  /*e090*/  HMMA.16816.F32 R112, R140.reuse, R44, R36 ;  /* 0x0000002c8c70723c */ /* 0x040fe20000001824 */
[----:B------:R-:W-:Y:S07]  /*e0a0*/  LDSM.16.M88.4 R44, [R211+0x3000] ;  /* 0x00300000d32c783b */ /* 0x000fee0000000200 */
[C---:B------:R-:W-:Y:S01]  /*e0b0*/  HMMA.16816.F32 R80, R140.reuse, R40, R20 ;  /* 0x000000288c50723c */ /* 0x040fe20000001814 */
[----:B------:R-:W1:Y:S07]  /*e0c0*/  LDSM.16.M88.4 R40, [R211+0x2800] ;  /* 0x00280000d328783b */ /* 0x000e6e0000000200 */
[----:B------:R-:W-:Y:S01]  /*e0d0*/  HMMA.16816.F32 R88, R140, R64, R24 ;  /* 0x000000408c58723c */ /* 0x000fe20000001818 */
[----:B------:R-:W3:Y:S04]  /*e0e0*/  LDSM.16.M88.4 R24, [R204+0xb100] ;  /* 0x00b10000cc18783b */ /* 0x000ee80000000200 */
[----:B------:R-:W-:Y:S01]  /*e0f0*/  @!PT LDS RZ, [RZ] ;  /* 0x00000000fffff984 */ /* 0x000fe20000000800 */
[----:B------:R-:W-:Y:S01]  /*e100*/  @!PT LDS RZ, [RZ] ;  /* 0x00000000fffff984 */ /* 0x000fe20000000800 */
[----:B------:R-:W-:Y:S01]  /*e110*/  @!PT LDS RZ, [RZ] ;  /* 0x00000000fffff984 */ /* 0x000fe20000000800 */
[----:B------:R4:W-:Y:S01]  /*e120*/  LDGSTS.E.BYPASS.LTC128B.128 [R227+0x100], [R6.64], !P4 ;  /* 0x0010000006e37fae */ /* 0x0009e2000e101d48 */
[----:B------:R-:W-:-:S02]  /*e130*/  ISETP.LT.OR P4, PT, R0, 0x41, P3 ;  /* 0x000000410000780c */ /* 0x000fc40001f81670 */
[----:B------:R-:W-:Y:S01]  /*e140*/  LOP3.LUT P3, RZ, R68, 0x4, RZ, 0xc0, !PT ;  /* 0x0000000444ff7812 */ /* 0x000fe2000786c0ff */
[----:B------:R4:W-:Y:S01]  /*e150*/  LDGSTS.E.BYPASS.LTC128B.128 [R227+0x4100], [R6.64+0x80], !P2 ;  /* 0x0410008006e37fae */ /* 0x0009e2000d101d48 */
[C---:B------:R-:W-:Y:S01]  /*e160*/  ISETP.LT.OR P2, PT, R0.reuse, 0x41, P6 ;  /* 0x000000410000780c */ /* 0x040fe20003741670 */
[C---:B--2---:R-:W-:Y:S02]  /*e170*/  HMMA.16816.F32 R20, R136.reuse, R72, RZ ;  /* 0x000000488814723c */ /* 0x044fe400000018ff */
[----:B------:R2:W-:Y:S04]  /*e180*/  LDGSTS.E.BYPASS.LTC128B.128 [R227+0x1100], [R10.64], !P1 ;  /* 0x011000000ae37fae */ /* 0x0005e8000c901d48 */
[----:B------:R2:W-:Y:S01]  /*e190*/  LDGSTS.E.BYPASS.LTC128B.128 [R227+0x5100], [R12.64], !P5 ;  /* 0x051000000ce37fae */ /* 0x0005e2000e901d48 */
[----:B------:R-:W-:Y:S01]  /*e1a0*/  LOP3.LUT P5, RZ, R121, 0x1, RZ, 0xc0, !PT ;  /* 0x0000000179ff7812 */ /* 0x000fe200078ac0ff */
[----:B------:R-:W-:Y:S02]  /*e1b0*/  HMMA.16816.F32 R32, R136, R74, RZ ;  /* 0x0000004a8820723c */ /* 0x000fe400000018ff */
[----:B------:R2:W-:Y:S01]  /*e1c0*/  LDGSTS.E.BYPASS.LTC128B.128 [R227+0x2100], [R8.64], !P4 ;  /* 0x0210000008e37fae */ /* 0x0005e2000e101d48 */
[----:B------:R-:W-:-:S03]  /*e1d0*/  ISETP.LT.OR P1, PT, R0, 0x61, P5 ;  /* 0x000000610000780c */ /* 0x000fc60002f21670 */
[----:B------:R2:W-:Y:S10]  /*e1e0*/  LDGSTS.E.BYPASS.LTC128B.128 [R227+0x6100], [R16.64], !P2 ;  /* 0x0610000010e37fae */ /* 0x0005f4000d101d48 */
[----:B------:R2:W-:Y:S01]  /*e1f0*/  LDGSTS.E.BYPASS.LTC128B.128 [R227+0x3100], [R14.64], !P1 ;  /* 0x031000000ee37fae */ /* 0x0005e2000c901d48 */
[----:B----4-:R-:W-:Y:S01]  /*e200*/  IADD3 R6, P0, R5, R8, RZ ;  /* 0x0000000805067210 */ /* 0x010fe20007f1e0ff */
[----:B-1----:R-:W-:Y:S04]  /*e210*/  HMMA.16816.F32 R84, R140, R40, R20 ;  /* 0x000000288c54723c */ /* 0x002fe80000001814 */
[----:B------:R-:W-:Y:S01]  /*e220*/  IMAD.X R7, R18, 0x1, R9, P0 ;  /* 0x0000000112077824 */ /* 0x000fe200000e0609 */
[----:B------:R-:W-:Y:S01]  /*e230*/  ISETP.LT.OR P0, PT, R0, 0x61, P6 ;  /* 0x000000610000780c */ /* 0x000fe20003701670 */
[----:B------:R-:W-:-:S02]  /*e240*/  IMAD.MOV.U32 R0, RZ, RZ, 0x40 ;  /* 0x00000040ff007424 */ /* 0x000fc400078e00ff */
[----:B---3--:R-:W-:Y:S03]  /*e250*/  HMMA.16816.F32 R36, R136, R24, RZ ;  /* 0x000000188824723c */ /* 0x008fe600000018ff */
[----:B------:R-:W-:-:S05]  /*e260*/  SEL R0, R0, 0xffffffc0, !P3 ;  /* 0xffffffc000007807 */ /* 0x000fca0005800000 */
[----:B------:R-:W-:Y:S01]  /*e270*/  IMAD.IADD R210, R204, 0x1, R0 ;  /* 0x00000001ccd27824 */ /* 0x000fe200078e0200 */
[C---:B--2---:R-:W-:Y:S01]  /*e280*/  HMMA.16816.F32 R8, R136.reuse, R30, RZ ;  /* 0x0000001e8808723c */ /* 0x044fe200000018ff */
[----:B------:R1:W-:Y:S01]  /*e290*/  LDGSTS.E.BYPASS.LTC128B.128 [R227+0x7100], [R6.64], !P0 ;  /* 0x0710000006e37fae */ /* 0x0003e2000c101d48 */
[----:B------:R-:W-:Y:S01]  /*e2a0*/  IMAD.IADD R207, R0, 0x1, R211 ;  /* 0x0000000100cf7824 */ /* 0x000fe200078e02d3 */
[----:B------:R-:W-:Y:S02]  /*e2b0*/  ISETP.GE.AND P0, PT, R208, 0x2, PT ;  /* 0x00000002d000780c */ /* 0x000fe40003f06270 */
[----:B------:R-:W-:Y:S03]  /*e2c0*/  LDSM.16.M88.4 R16, [R210+0x9900] ;  /* 0x00990000d210783b */ /* 0x000fe60000000200 */
[C---:B------:R-:W-:Y:S01]  /*e2d0*/  HMMA.16816.F32 R12, R136.reuse, R28, RZ ;  /* 0x0000001c880c723c */ /* 0x040fe200000018ff */
[----:B------:R-:W2:Y:S04]  /*e2e0*/  LDSM.16.M88.4 R28, [R210+0x8900] ;  /* 0x00890000d21c783b */ /* 0x000ea80000000200 */
[----:B------:R-:W0:Y:S03]  /*e2f0*/  LDGDEPBAR ;  /* 0x00000000000079af */ /* 0x000e260000000000 */
[----:B------:R-:W-:Y:S01]  /*e300*/  HMMA.16816.F32 R20, R136, R26, RZ ;  /* 0x0000001a8814723c */ /* 0x000fe200000018ff */
[----:B------:R-:W3:Y:S07]  /*e310*/  LDSM.16.M88.4 R24, [R210+0x8100] ;  /* 0x00810000d218783b */ /* 0x000eee0000000200 */
[C---:B------:R-:W-:Y:S01]  /*e320*/  HMMA.16816.F32 R72, R140.reuse, R42, R32 ;  /* 0x0000002a8c48723c */ /* 0x040fe20000001820 */
[----:B------:R-:W4:Y:S07]  /*e330*/  LDSM.16.M88.4 R32, [R210+0x9100] ;  /* 0x00910000d220783b */ /* 0x000f2e0000000200 */
[C---:B------:R-:W-:Y:S01]  /*e340*/  HMMA.16816.F32 R60, R140.reuse, R48, R12 ;  /* 0x000000308c3c723c */ /* 0x040fe2000000180c */
[----:B------:R-:W-:Y:S07]  /*e350*/  LDSM.16.M88.4 R12, [R210+0xa900] ;  /* 0x00a90000d20c783b */ /* 0x000fee0000000200 */
[C---:B------:R-:W-:Y:S01]  /*e360*/  HMMA.16816.F32 R48, R140.reuse, R50, R8 ;  /* 0x000000328c30723c */ /* 0x040fe20000001808 */
[----:B------:R-:W1:Y:S07]  /*e370*/  LDSM.16.M88.4 R8, [R210+0xa100] ;  /* 0x00a10000d208783b */ /* 0x000e6e0000000200 */
[----:B------:R-:W-:Y:S08]  /*e380*/  HMMA.16816.F32 R68, R140, R44, R36 ;  /* 0x0000002c8c44723c */ /* 0x000ff00000001824 */
[C---:B--2---:R-:W-:Y:S08]  /*e390*/  HMMA.16816.F32 R52, R168.reuse, R28, R112 ;  /* 0x0000001ca834723c */ /* 0x044ff00000001870 */
[----:B------:R-:W-:Y:S01]  /*e3a0*/  HMMA.16816.F32 R40, R168, R30, R104 ;  /* 0x0000001ea828723c */ /* 0x000fe20000001868 */
[----:B------:R-:W2:Y:S07]  /*e3b0*/  LDSM.16.M88.4 R28, [R210+0xb900] ;  /* 0x00b90000d21c783b */ /* 0x000eae0000000200 */
[----:B------:R-:W-:Y:S01]  /*e3c0*/  HMMA.16816.F32 R64, R140, R46, R20 ;  /* 0x0000002e8c40723c */ /* 0x000fe20000001814 */
[----:B------:R-:W2:Y:S07]  /*e3d0*/  LDSM.16.M88.4 R20, [R210+0xb100] ;  /* 0x00b10000d214783b */ /* 0x000eae0000000200 */
[C---:B---3--:R-:W-:Y:S08]  /*e3e0*/  HMMA.16816.F32 R56, R168.reuse, R24, R116 ;  /* 0x00000018a838723c */ /* 0x048ff00000001874 */
[C---:B------:R-:W-:Y:S01]  /*e3f0*/  HMMA.16816.F32 R44, R168.reuse, R26, R108 ;  /* 0x0000001aa82c723c */ /* 0x040fe2000000186c */
[----:B------:R-:W3:Y:S07]  /*e400*/  LDSM.16.M88.4 R24, [R207] ;  /* 0x00000000cf18783b */ /* 0x000eee0000000200 */
[C---:B----4-:R-:W-:Y:S08]  /*e410*/  HMMA.16816.F32 R36, R168.reuse, R32, R80 ;  /* 0x00000020a824723c */ /* 0x050ff00000001850 */
[C---:B------:R-:W-:Y:S08]  /*e420*/  HMMA.16816.F32 R32, R168.reuse, R34, R100 ;  /* 0x00000022a820723c */ /* 0x040ff00000001864 */
[C---:B-1----:R-:W-:Y:S08]  /*e430*/  HMMA.16816.F32 R88, R168.reuse, R8, R88 ;  /* 0x00000008a858723c */ /* 0x042ff00000001858 */
[C---:B------:R-:W-:Y:S01]  /*e440*/  HMMA.16816.F32 R108, R168.reuse, R10, R92 ;  /* 0x0000000aa86c723c */ /* 0x040fe2000000185c */
[----:B------:R-:W1:Y:S07]  /*e450*/  LDSM.16.M88.4 R8, [R207+0x800] ;  /* 0x00080000cf08783b */ /* 0x000e6e0000000200 */
[C---:B------:R-:W-:Y:S08]  /*e460*/  HMMA.16816.F32 R100, R168.reuse, R12, R84 ;  /* 0x0000000ca864723c */ /* 0x040ff00000001854 */
[C---:B--2---:R-:W-:Y:S08]  /*e470*/  HMMA.16816.F32 R92, R168.reuse, R28, R60 ;  /* 0x0000001ca85c723c */ /* 0x044ff0000000183c */
[C---:B------:R-:W-:Y:S01]  /*e480*/  HMMA.16816.F32 R84, R168.reuse, R30, R48 ;  /* 0x0000001ea854723c */ /* 0x040fe20000001830 */
[----:B------:R-:W2:Y:S07]  /*e490*/  LDSM.16.M88.4 R28, [R207+0x2000] ;  /* 0x00200000cf1c783b */ /* 0x000eae0000000200 */
[C---:B------:R-:W-:Y:S08]  /*e4a0*/  HMMA.16816.F32 R76, R168.reuse, R16, R76 ;  /* 0x00000010a84c723c */ /* 0x040ff0000000184c */
[C---:B------:R-:W-:Y:S01]  /*e4b0*/  HMMA.16816.F32 R80, R168.reuse, R18, R96 ;  /* 0x00000012a850723c */ /* 0x040fe20000001860 */
[----:B------:R-:W4:Y:S07]  /*e4c0*/  LDSM.16.M88.4 R16, [R207+0x1000] ;  /* 0x00100000cf10783b */ /* 0x000f2e0000000200 */
[C---:B------:R-:W-:Y:S01]  /*e4d0*/  HMMA.16816.F32 R104, R168.reuse, R14, R72 ;  /* 0x0000000ea868723c */ /* 0x040fe20000001848 */
[----:B------:R-:W-:Y:S07]  /*e4e0*/  LDSM.16.M88.4 R12, [R207+0x3000] ;  /* 0x00300000cf0c783b */ /* 0x000fee0000000200 */
[C---:B------:R-:W-:Y:S08]  /*e4f0*/  HMMA.16816.F32 R112, R168.reuse, R20, R68 ;  /* 0x00000014a870723c */ /* 0x040ff00000001844 */
        /* <DEDUP_REMOVED lines=13> */
[----:B------:R-:W4:Y:S04]  /*e5d0*/  LDSM.16.M88.4 R32, [R204+0xc900] ;  /* 0x00c90000cc20783b */ /* 0x000f280000000200 */
[----:B------:R-:W-:Y:S03]  /*e5e0*/  LDSM.16.M88.4 R16, [R204+0xe100] ;  /* 0x00e10000cc10783b */ /* 0x000fe60000000200 */
[C---:B------:R-:W-:Y:S08]  /*e5f0*/  HMMA.16816.F32 R48, R172.reuse, R22, R80 ;  /* 0x00000016ac30723c */ /* 0x040ff00000001850 */
[C---:B---3--:R-:W-:Y:S08]  /*e600*/  HMMA.16816.F32 R80, R172.reuse, R24, R100 ;  /* 0x00000018ac50723c */ /* 0x048ff00000001864 */
[C---:B------:R-:W-:Y:S01]  /*e610*/  HMMA.16816.F32 R100, R172.reuse, R26, R104 ;  /* 0x0000001aac64723c */ /* 0x040fe20000001868 */
[----:B------:R-:W3:Y:S07]  /*e620*/  LDSM.16.M88.4 R24, [R204+0xd900] ;  /* 0x00d90000cc18783b */ /* 0x000eee0000000200 */
[C---:B------:R-:W-:Y:S01]  /*e630*/  HMMA.16816.F32 R36, R172.reuse, R20, R76 ;  /* 0x00000014ac24723c */ /* 0x040fe2000000184c */
[----:B------:R-:W3:Y:S04]  /*e640*/  LDSM.16.M88.4 R20, [R204+0xc100] ;  /* 0x00c10000cc14783b */ /* 0x000ee80000000200 */
[----:B------:R-:W-:Y:S03]  /*e650*/  LDSM.16.M88.4 R76, [R211+0x5800] ;  /* 0x00580000d34c783b */ /* 0x000fe60000000200 */
[C---:B------:R-:W-:Y:S08]  /*e660*/  HMMA.16816.F32 R132, R172.reuse, R14, R96 ;  /* 0x0000000eac84723c */ /* 0x040ff00000001860 */
[C---:B-1----:R-:W-:Y:S08]  /*e670*/  HMMA.16816.F32 R128, R172.reuse, R8, R92 ;  /* 0x00000008ac80723c */ /* 0x042ff0000000185c */
[----:B------:R-:W-:Y:S01]  /*e680*/  HMMA.16816.F32 R124, R172, R10, R84 ;  /* 0x0000000aac7c723c */ /* 0x000fe20000001854 */
[----:B------:R-:W1:Y:S04]  /*e690*/  LDSM.16.M88.4 R8, [R204+0xf100] ;  /* 0x00f10000cc08783b */ /* 0x000e680000000200 */
[----:B------:R-:W-:Y:S03]  /*e6a0*/  LDSM.16.M88.4 R84, [R211+0x5000] ;  /* 0x00500000d354783b */ /* 0x000fe60000000200 */
[C---:B--2---:R-:W-:Y:S01]  /*e6b0*/  HMMA.16816.F32 R104, R176.reuse, R28, R40 ;  /* 0x0000001cb068723c */ /* 0x044fe20000001828 */
[----:B------:R-:W-:Y:S07]  /*e6c0*/  LDSM.16.M88.4 R40, [R211+0x4800] ;  /* 0x00480000d328783b */ /* 0x000fee0000000200 */
[----:B------:R-:W-:Y:S01]  /*e6d0*/  HMMA.16816.F32 R96, R176, R30, R52 ;  /* 0x0000001eb060723c */ /* 0x000fe20000001834 */
[----:B------:R-:W2:Y:S04]  /*e6e0*/  LDSM.16.M88.4 R28, [R204+0xf900] ;  /* 0x00f90000cc1c783b */ /* 0x000ea80000000200 */
[----:B------:R-:W-:Y:S03]  /*e6f0*/  LDSM.16.M88.4 R52, [R211+0x7000] ;  /* 0x00700000d334783b */ /* 0x000fe60000000200 */
[----:B------:R-:W-:Y:S01]  /*e700*/  HMMA.16816.F32 R144, R172, R12, R112 ;  /* 0x0000000cac90723c */ /* 0x000fe20000001870 */
[----:B------:R-:W1:Y:S07]  /*e710*/  LDSM.16.M88.4 R12, [R204+0xe900] ;  /* 0x00e90000cc0c783b */ /* 0x000e6e0000000200 */
[C---:B----4-:R-:W-:Y:S01]  /*e720*/  HMMA.16816.F32 R112, R176.reuse, R32, R64 ;  /* 0x00000020b070723c */ /* 0x050fe20000001840 */
[----:B------:R-:W-:Y:S07]  /*e730*/  LDSM.16.M88.4 R64, [R211+0x6000] ;  /* 0x00600000d340783b */ /* 0x000fee0000000200 */
[C---:B------:R-:W-:Y:S01]  /*e740*/  HMMA.16816.F32 R108, R176.reuse, R34, R60 ;  /* 0x00000022b06c723c */ /* 0x040fe2000000183c */
[----:B------:R-:W4:Y:S07]  /*e750*/  LDSM.16.M88.4 R32, [R211+0x4000] ;  /* 0x00400000d320783b */ /* 0x000f2e0000000200 */
[C---:B---3--:R-:W-:Y:S01]  /*e760*/  HMMA.16816.F32 R88, R176.reuse, R26, R48 ;  /* 0x0000001ab058723c */ /* 0x048fe20000001830 */
[----:B------:R-:W3:Y:S07]  /*e770*/  LDSM.16.M88.4 R48, [R211+0x7800] ;  /* 0x00780000d330783b */ /* 0x000eee0000000200 */
[C---:B------:R-:W-:Y:S08]  /*e780*/  HMMA.16816.F32 R120, R176.reuse, R20, R72 ;  /* 0x00000014b078723c */ /* 0x040ff00000001848 */
[C---:B------:R-:W-:Y:S08]  /*e790*/  HMMA.16816.F32 R116, R176.reuse, R22, R68 ;  /* 0x00000016b074723c */ /* 0x040ff00000001844 */
[C---:B------:R-:W-:Y:S01]  /*e7a0*/  HMMA.16816.F32 R72, R176.reuse, R16, R56 ;  /* 0x00000010b048723c */ /* 0x040fe20000001838 */
[----:B------:R-:W3:Y:S07]  /*e7b0*/  LDSM.16.M88.4 R56, [R211+0x6800] ;  /* 0x00680000d338783b */ /* 0x000eee0000000200 */
[C---:B------:R-:W-:Y:S08]  /*e7c0*/  HMMA.16816.F32 R68, R176.reuse, R18, R44 ;  /* 0x00000012b044723c */ /* 0x040ff0000000182c */
[C---:B-1----:R-:W-:Y:S08]  /*e7d0*/  HMMA.16816.F32 R20, R176.reuse, R8, R144 ;  /* 0x00000008b014723c */ /* 0x042ff00000001890 */
[C---:B------:R-:W-:Y:S08]  /*e7e0*/  HMMA.16816.F32 R16, R176.reuse, R10, R132 ;  /* 0x0000000ab010723c */ /* 0x040ff00000001884 */
[C---:B--2---:R-:W-:Y:S08]  /*e7f0*/  HMMA.16816.F32 R8, R176.reuse, R30, R124 ;  /* 0x0000001eb008723c */ /* 0x044ff0000000187c */
[C---:B------:R-:W-:Y:S01]  /*e800*/  HMMA.16816.F32 R60, R176.reuse, R12, R80 ;  /* 0x0000000cb03c723c */ /* 0x040fe20000001850 */
[----:B------:R-:W1:Y:S07]  /*e810*/  LDSM.16.M88.4 R80, [R210+0xc100] ;  /* 0x00c10000d250783b */ /* 0x000e6e0000000200 */
[C---:B------:R-:W-:Y:S01]  /*e820*/  HMMA.16816.F32 R44, R176.reuse, R14, R100 ;  /* 0x0000000eb02c723c */ /* 0x040fe20000001864 */
[----:B------:R-:W-:Y:S07]  /*e830*/  LDSM.16.M88.4 R100, [R207+0x4800] ;  /* 0x00480000cf64783b */ /* 0x000fee0000000200 */
[C---:B------:R-:W-:Y:S08]  /*e840*/  HMMA.16816.F32 R12, R176.reuse, R28, R128 ;  /* 0x0000001cb00c723c */ /* 0x040ff00000001880 */
[----:B------:R-:W-:Y:S08]  /*e850*/  HMMA.16816.F32 R92, R176, R24, R36 ;  /* 0x00000018b05c723c */ /* 0x000ff00000001824 */
[C---:B----4-:R-:W-:Y:S08]  /*e860*/  HMMA.16816.F32 R24, R180.reuse, R32, R120 ;  /* 0x00000020b418723c */ /* 0x050ff00000001878 */
[C---:B------:R-:W-:Y:S01]  /*e870*/  HMMA.16816.F32 R36, R180.reuse, R34, R116 ;  /* 0x00000022b424723c */ /* 0x040fe20000001874 */
[----:B------:R-:W-:Y:S07]  /*e880*/  LDSM.16.M88.4 R116, [R210+0xd100] ;  /* 0x00d10000d274783b */ /* 0x000fee0000000200 */
[C---:B------:R-:W-:Y:S08]  /*e890*/  HMMA.16816.F32 R32, R180.reuse, R40, R112 ;  /* 0x00000028b420723c */ /* 0x040ff00000001870 */
[C---:B------:R-:W-:Y:S01]  /*e8a0*/  HMMA.16816.F32 R28, R180.reuse, R42, R108 ;  /* 0x0000002ab41c723c */ /* 0x040fe2000000186c */
[----:B------:R-:W2:Y:S04]  /*e8b0*/  LDSM.16.M88.4 R40, [R210+0xc900] ;  /* 0x00c90000d228783b */ /* 0x000ea80000000200 */
[----:B------:R-:W-:Y:S03]  /*e8c0*/  LDSM.16.M88.4 R108, [R207+0x4000] ;  /* 0x00400000cf6c783b */ /* 0x000fe60000000200 */
[C---:B---3--:R-:W-:Y:S01]  /*e8d0*/  HMMA.16816.F32 R112, R180.reuse, R50, R8 ;  /* 0x00000032b470723c */ /* 0x048fe20000001808 */
[----:B------:R-:W3:Y:S07]  /*e8e0*/  LDSM.16.M88.4 R8, [R210+0xe900] ;  /* 0x00e90000d208783b */ /* 0x000eee0000000200 */
[C---:B------:R-:W-:Y:S08]  /*e8f0*/  HMMA.16816.F32 R124, R180.reuse, R84, R104 ;  /* 0x00000054b47c723c */ /* 0x040ff00000001868 */
[C---:B------:R-:W-:Y:S01]  /*e900*/  HMMA.16816.F32 R160, R180.reuse, R86, R96 ;  /* 0x00000056b4a0723c */ /* 0x040fe20000001860 */
[----:B------:R-:W-:Y:S07]  /*e910*/  LDSM.16.M88.4 R84, [R210+0xf100] ;  /* 0x00f10000d254783b */ /* 0x000fee0000000200 */
[C---:B------:R-:W-:Y:S01]  /*e920*/  HMMA.16816.F32 R128, R180.reuse, R54, R16 ;  /* 0x00000036b480723c */ /* 0x040fe20000001810 */
[----:B------:R-:W4:Y:S07]  /*e930*/  LDSM.16.M88.4 R16, [R210+0xd900] ;  /* 0x00d90000d210783b */ /* 0x000f2e0000000200 */
[C---:B------:R-:W-:Y:S01]  /*e940*/  HMMA.16816.F32 R120, R180.reuse, R48, R12 ;  /* 0x00000030b478723c */ /* 0x040fe2000000180c */
[----:B------:R-:W1:Y:S07]  /*e950*/  LDSM.16.M88.4 R12, [R210+0xe100] ;  /* 0x00e10000d20c783b */ /* 0x000e6e0000000200 */
[C---:B-----5:R-:W-:Y:S01]  /*e960*/  HMMA.16816.F32 R164, R180.reuse, R76, R92 ;  /* 0x0000004cb4a4723c */ /* 0x060fe2000000185c */
[----:B------:R-:W1:Y:S07]  /*e970*/  LDSM.16.M88.4 R92, [R210+0xf900] ;  /* 0x00f90000d25c783b */ /* 0x000e6e0000000200 */
        /* <DEDUP_REMOVED lines=9> */
[----:B------:R-:W-:Y:S04]  /*ea10*/  LDSM.16.M88.4 R68, [R207+0x6800] ;  /* 0x00680000cf44783b */ /* 0x000fe80000000200 */
[----:B------:R-:W-:Y:S03]  /*ea20*/  LDSM.16.M88.4 R64, [R207+0x7000] ;  /* 0x00700000cf40783b */ /* 0x000fe60000000200 */
[C---:B-1----:R-:W-:Y:S08]  /*ea30*/  HMMA.16816.F32 R104, R184.reuse, R80, R24 ;  /* 0x00000050b868723c */ /* 0x042ff00000001818 */
[----:B------:R-:W-:Y:S01]  /*ea40*/  HMMA.16816.F32 R96, R184, R82, R36 ;  /* 0x00000052b860723c */ /* 0x000fe20000001824 */
[----:B------:R-:W1:Y:S01]  /*ea50*/  LDSM.16.M88.4 R80, [R207+0x5000] ;  /* 0x00500000cf50783b */ /* 0x000e620000000200 */
[----:B------:R-:W-:-:S06]  /*ea60*/  DEPBAR.LE SB0, 0x0 ;  /* 0x000080000000791a */ /* 0x000fcc0000000000 */
[C---:B--2---:R-:W-:Y:S08]  /*ea70*/  HMMA.16816.F32 R88, R184.reuse, R40, R32 ;  /* 0x00000028b858723c */ /* 0x044ff00000001820 */
[C---:B------:R-:W-:Y:S08]  /*ea80*/  HMMA.16816.F32 R56, R184.reuse, R42, R28 ;  /* 0x0000002ab838723c */ /* 0x040ff0000000181c */
[C---:B------:R-:W-:Y:S08]  /*ea90*/  HMMA.16816.F32 R52, R184.reuse, R116, R124 ;  /* 0x00000074b834723c */ /* 0x040ff0000000187c */
[C---:B------:R-:W-:Y:S08]  /*eaa0*/  HMMA.16816.F32 R48, R184.reuse, R118, R160 ;  /* 0x00000076b830723c */ /* 0x040ff000000018a0 */
[C---:B---3--:R-:W-:Y:S08]  /*eab0*/  HMMA.16816.F32 R28, R184.reuse, R8, R144 ;  /* 0x00000008b81c723c */ /* 0x048ff00000001890 */
[C---:B------:R-:W-:Y:S08]  /*eac0*/  HMMA.16816.F32 R24, R184.reuse, R10, R132 ;  /* 0x0000000ab818723c */ /* 0x040ff00000001884 */
[C---:B----4-:R-:W-:Y:S08]  /*ead0*/  HMMA.16816.F32 R44, R184.reuse, R16, R164 ;  /* 0x00000010b82c723c */ /* 0x050ff000000018a4 */
        /* <DEDUP_REMOVED lines=24> */
[----:B------:R-:W-:Y:S05]  /*ec60*/  @!P0 BRA `(.L_x_620) ;  /* 0x0000023000008947 */ /* 0x000fea0003800000 */
[----:B------:R-:W-:Y:S01]  /*ec70*/  IADD3 R0, R208, -0x2, RZ ;  /* 0xfffffffed0007810 */ /* 0x000fe20007ffe0ff */
        /* <DEDUP_REMOVED lines=34> */
.L_x_620:
[----:B------:R-:W-:Y:S01]  /*eea0*/  LOP3.LUT R0, R191, 0xffffffe0, RZ, 0xc0, !PT ;  /* 0xffffffe0bf007812 */ /* 0x000fe200078ec0ff */
[----:B------:R-:W-:Y:S01]  /*eeb0*/  IMAD.MOV.U32 R161, RZ, RZ, R206 ;  /* 0x000000ffffa17224 */ /* 0x000fe200078e00ce */
[----:B------:R-:W-:Y:S01]  /*eec0*/  LEA.HI R5, R194, R228, RZ, 0x2 ;  /* 0x000000e4c2057211 */ /* 0x000fe200078f10ff */
[----:B------:R-:W-:Y:S01]  /*eed0*/  IMAD.MOV.U32 R160, RZ, RZ, R205 ;  /* 0x000000ffffa07224 */ /* 0x000fe200078e00cd */
[----:B---3--:R-:W-:Y:S01]  /*eee0*/  SHF.R.S32.HI R7, RZ, 0x1f, R190 ;  /* 0x0000001fff077819 */ /* 0x008fe200000114be */
[C---:B------:R-:W-:Y:S01]  /*eef0*/  IMAD.IADD R0, R228.reuse, 0x1, -R0 ;  /* 0x00000001e4007824 */ /* 0x040fe200078e0a00 */
[----:B------:R-:W-:Y:S01]  /*ef00*/  LOP3.LUT R5, R5, 0xfffffffc, RZ, 0xc0, !PT ;  /* 0xfffffffc05057812 */ /* 0x000fe200078ec0ff */
[----:B------:R-:W-:Y:S01]  /*ef10*/  IMAD.SHL.U32 R205, R3, 0x2, RZ ;  /* 0x0000000203cd7824 */ /* 0x000fe200078e00ff */
[----:B------:R-:W-:Y:S01]  /*ef20*/  LEA.HI R7, R7, R190, RZ, 0x3 ;  /* 0x000000be07077211 */ /* 0x000fe200078f18ff */
[----:B------:R-:W-:Y:S01]  /*ef30*/  IMAD.MOV.U32 R202, RZ, RZ, R208 ;  /* 0x000000ffffca7224 */ /* 0x000fe200078e00d0 */
        /* <DEDUP_REMOVED lines=8> */
[----:B------:R-:W-:Y:S01]  /*efc0*/  LEA.HI.SX32 R7, R6, R234, 0x1e ;  /* 0x000000ea06077211 */ /* 0x000fe200078ff2ff */
[----:B------:R-:W-:Y:S01]  /*efd0*/  IMAD R208, R2, 0x2, R206 ;  /* 0x0000000202d07824 */ /* 0x000fe200078e02ce */
[----:B------:R-:W-:Y:S01]  /*efe0*/  LOP3.LUT R8, R8, 0x1ffffffe, RZ, 0xc0, !PT ;  /* 0x1ffffffe08087812 */ /* 0x000fe200078ec0ff */
[----:B------:R-:W0:Y:S01]  /*eff0*/  LDGDEPBAR ;  /* 0x00000000000079af */ /* 0x000e220000000000 */
[----:B------:R-:W-:Y:S01]  /*f000*/  ISETP.NE.AND P5, PT, R203, 0x1, PT ;  /* 0x00000001cb00780c */ /* 0x000fe20003fa5270 */
[----:B------:R-:W-:-:S02]  /*f010*/  IMAD R7, R9, 0x10, R7 ;  /* 0x0000001009077824 */ /* 0x000fc400078e0207 */
[----:B------:R-:W-:-:S04]  /*f020*/  IMAD.IADD R5, R5, 0x1, -R8 ;  /* 0x0000000105057824 */ /* 0x000fc800078e0a08 */
[----:B------:R-:W-:-:S04]  /*f030*/  IMAD R10, R5, 0x8, R7 ;  /* 0x00000008050a7824 */ /* 0x000fc800078e0207 */
[----:B------:R-:W-:Y:S01]  /*f040*/  IMAD.MOV.U32 R5, RZ, RZ, R10 ;  /* 0x000000ffff057224 */ /* 0x000fe200078e000a */
[----:B------:R-:W-:Y:S01]  /*f050*/  STL [R1+0x2c], R10 ;  /* 0x00002c0a01007387 */ /* 0x000fe20000100800 */
[----:B------:R-:W-:-:S05]  /*f060*/  @P5 IMAD.HI.U32 R7, R10, c[0x0][0x2c8], RZ ;  /* 0x0000b2000a075a27 */ /* 0x000fca00078e00ff */
[----:B------:R-:W-:-:S05]  /*f070*/  @P5 SHF.R.U32.HI R5, RZ, c[0x0][0x2cc], R7 ;  /* 0x0000b300ff055a19 */ /* 0x000fca0000011607 */
[----:B------:R-:W1:Y:S04]  /*f080*/  SHFL.IDX PT, R8, R5, RZ, 0x1c1f ;  /* 0x001c1fff05087589 */ /* 0x000e6800000e0000 */
[----:B------:R2:W3:Y:S02]  /*f090*/  SHFL.IDX PT, R7, R5, 0x1, 0x1c1f ;  /* 0x003c1f0005077f89 */ /* 0x0004e400000e0000 */
[----:B--2---:R-:W-:Y:S01]  /*f0a0*/  LOP3.LUT R5, R6, 0x7ffffffc, RZ, 0xc0, !PT ;  /* 0x7ffffffc06057812 */ /* 0x004fe200078ec0ff */
[----:B------:R-:W-:-:S04]  /*f0b0*/  IMAD.MOV.U32 R6, RZ, RZ, -0x80 ;  /* 0xffffff80ff067424 */ /* 0x000fc800078e00ff */
[----:B------:R-:W-:Y:S02]  /*f0c0*/  IMAD.IADD R5, R0, 0x1, -R5 ;  /* 0x0000000100057824 */ /* 0x000fe400078e0a05 */
[----:B------:R-:W-:Y:S02]  /*f0d0*/  IMAD R0, R188, R6, 0x1 ;  /* 0x00000001bc007424 */ /* 0x000fe400078e0206 */
[----:B------:R-:W-:-:S04]  /*f0e0*/  IMAD.SHL.U32 R9, R5, 0x2, RZ ;  /* 0x0000000205097824 */ /* 0x000fc800078e00ff */
[----:B------:R-:W-:Y:S01]  /*f0f0*/  IMAD.IADD R6, R189, 0x1, -R9 ;  /* 0x00000001bd067824 */ /* 0x000fe200078e0a09 */
[----:B------:R-:W-:Y:S01]  /*f100*/  IADD3 R0, -R9, R0, R161 ;  /* 0x0000000009007210 */ /* 0x000fe20007ffe1a1 */
[----:B------:R2:W-:Y:S04]  /*f110*/  STL [R1+0x30], R9 ;  /* 0x0000300901007387 */ /* 0x0005e80000100800 */
[----:B------:R-:W-:-:S04]  /*f120*/  IMAD.IADD R0, R0, 0x1, -R160 ;  /* 0x0000000100007824 */ /* 0x000fc800078e0aa0 */
[C---:B-1----:R-:W-:Y:S02]  /*f130*/  IMAD.IADD R5, R0.reuse, 0x1, R8 ;  /* 0x0000000100057824 */ /* 0x042fe400078e0208 */
[----:B---3--:R-:W-:-:S03]  /*f140*/  IMAD.IADD R0, R0, 0x1, R7 ;  /* 0x0000000100007824 */ /* 0x008fc600078e0207 */
[C---:B------:R-:W-:Y:S02]  /*f150*/  IMNMX R5, R6.reuse, R5, PT ;  /* 0x0000000506057217 */ /* 0x040fe40003800200 */
[----:B------:R-:W-:Y:S02]  /*f160*/  IMNMX R0, R6, R0, PT ;  /* 0x0000000006007217 */ /* 0x000fe40003800200 */
[C---:B------:R-:W-:Y:S02]  /*f170*/  ISETP.GT.AND P3, PT, R5.reuse, RZ, PT ;  /* 0x000000ff0500720c */ /* 0x040fe40003f64270 */
[C---:B------:R-:W-:Y:S02]  /*f180*/  ISETP.GT.AND P2, PT, R5.reuse, 0x1, PT ;  /* 0x000000010500780c */ /* 0x040fe40003f44270 */
[----:B------:R-:W-:Y:S02]  /*f190*/  FSEL R8, R104, -INF , P3 ;  /* 0xff80000068087808 */ /* 0x000fe40001800000 */
[----:B------:R-:W-:-:S02]  /*f1a0*/  ISETP.GT.AND P3, PT, R5, 0x8, PT ;  /* 0x000000080500780c */ /* 0x000fc40003f64270 */
[----:B--2---:R-:W-:Y:S02]  /*f1b0*/  FSEL R9, R105, -INF , P2 ;  /* 0xff80000069097808 */ /* 0x004fe40001000000 */
[----:B------:R-:W-:Y:S02]  /*f1c0*/  ISETP.GT.AND P2, PT, R5, 0x9, PT ;  /* 0x000000090500780c */ /* 0x000fe40003f44270 */
[----:B------:R-:W-:Y:S02]  /*f1d0*/  FSEL R10, R96, -INF , P3 ;  /* 0xff800000600a7808 */ /* 0x000fe40001800000 */
[----:B------:R-:W-:Y:S02]  /*f1e0*/  FMNMX.FTZ R6, R8, R9, !PT ;  /* 0x0000000908067209 */ /* 0x000fe40007810000 */
[----:B------:R-:W-:Y:S02]  /*f1f0*/  ISETP.GT.AND P0, PT, R0, 0x1, PT ;  /* 0x000000010000780c */ /* 0x000fe40003f04270 */
[----:B------:R-:W-:-:S02]  /*f200*/  FSEL R11, R97, -INF , P2 ;  /* 0xff800000610b7808 */ /* 0x000fc40001000000 */
[----:B------:R-:W-:Y:S02]  /*f210*/  ISETP.GT.AND P3, PT, R5, 0x10, PT ;  /* 0x000000100500780c */ /* 0x000fe40003f64270 */
[----:B------:R-:W-:Y:S02]  /*f220*/  FMNMX.FTZ R6, R10, R6, !PT ;  /* 0x000000060a067209 */ /* 0x000fe40007810000 */
[----:B------:R-:W-:Y:S02]  /*f230*/  FSEL R13, R107, -INF , P0 ;  /* 0xff8000006b0d7808 */ /* 0x000fe40000000000 */
[----:B------:R-:W-:Y:S02]  /*f240*/  ISETP.GT.AND P0, PT, R0, 0x9, PT ;  /* 0x000000090000780c */ /* 0x000fe40003f04270 */
[----:B------:R-:W-:Y:S02]  /*f250*/  ISETP.GT.AND P2, PT, R5, 0x11, PT ;  /* 0x000000110500780c */ /* 0x000fe40003f44270 */
[----:B------:R-:W-:-:S02]  /*f260*/  FSEL R28, R88, -INF , P3 ;  /* 0xff800000581c7808 */ /* 0x000fc40001800000 */
[----:B------:R-:W-:Y:S02]  /*f270*/  FMNMX.FTZ R6, R11, R6, !PT ;  /* 0x000000060b067209 */ /* 0x000fe40007810000 */
[----:B------:R-:W-:Y:S02]  /*f280*/  ISETP.GT.AND P1, PT, R0, RZ, PT ;  /* 0x000000ff0000720c */ /* 0x000fe40003f24270 */
[----:B------:R-:W-:Y:S02]  /*f290*/  FSEL R15, R99, -INF , P0 ;  /* 0xff800000630f7808 */ /* 0x000fe40000000000 */
[----:B------:R-:W-:Y:S02]  /*f2a0*/  FSEL R29, R89, -INF , P2 ;  /* 0xff800000591d7808 */ /* 0x000fe40001000000 */
[----:B------:R-:W-:Y:S02]  /*f2b0*/  ISETP.GT.AND P3, PT, R5, 0x18, PT ;  /* 0x000000180500780c */ /* 0x000fe40003f64270 */
[----:B------:R-:W-:-:S02]  /*f2c0*/  FMNMX.FTZ R6, R28, R6, !PT ;  /* 0x000000061c067209 */ /* 0x000fc40007810000 */
[----:B------:R-:W-:Y:S02]  /*f2d0*/  ISETP.GT.AND P0, PT, R0, 0x11, PT ;  /* 0x000000110000780c */ /* 0x000fe40003f04270 */
[----:B------:R-:W-:Y:S02]  /*f2e0*/  FSEL R12, R106, -INF , P1 ;  /* 0xff8000006a0c7808 */ /* 0x000fe40000800000 */
[----:B------:R-:W-:Y:S02]  /*f2f0*/  ISETP.GT.AND P2, PT, R5, 0x19, PT ;  /* 0x000000190500780c */ /* 0x000fe40003f44270 */
[----:B------:R-:W-:Y:S02]  /*f300*/  FSEL R30, R56, -INF , P3 ;  /* 0xff800000381e7808 */ /* 0x000fe40001800000 */
[----:B------:R-:W-:Y:S02]  /*f310*/  FMNMX.FTZ R6, R29, R6, !PT ;  /* 0x000000061d067209 */ /* 0x000fe40007810000 */
[----:B------:R-:W-:-:S02]  /*f320*/  ISETP.GT.AND P1, PT, R0, 0x8, PT ;  /* 0x000000080000780c */ /* 0x000fc40003f24270 */
[----:B------:R-:W-:Y:S02]  /*f330*/  FSEL R64, R91, -INF , P0 ;  /* 0xff8000005b407808 */ /* 0x000fe40000000000 */
[----:B------:R-:W-:Y:S02]  /*f340*/  ISETP.GT.AND P0, PT, R0, 0x19, PT ;  /* 0x000000190000780c */ /* 0x000fe40003f04270 */
[----:B------:R-:W-:Y:S02]  /*f350*/  FSEL R44, R57, -INF , P2 ;  /* 0xff800000392c7808 */ /* 0x000fe40001000000 */
[----:B------:R-:W-:Y:S02]  /*f360*/  ISETP.GT.AND P3, PT, R5, 0x20, PT ;  /* 0x000000200500780c */ /* 0x000fe40003f64270 */
[----:B------:R-:W-:Y:S02]  /*f370*/  FMNMX.FTZ R6, R30, R6, !PT ;  /* 0x000000061e067209 */ /* 0x000fe40007810000 */
[----:B------:R-:W-:-:S02]  /*f380*/  FSEL R14, R98, -INF , P1 ;  /* 0xff800000620e7808 */ /* 0x000fc40000800000 */
[----:B------:R-:W-:Y:S02]  /*f390*/  FMNMX.FTZ R7, R12, R13, !PT ;  /* 0x0000000d0c077209 */ /* 0x000fe40007810000 */
[----:B------:R-:W-:Y:S02]  /*f3a0*/  FSEL R76, R59, -INF , P0 ;  /* 0xff8000003b4c7808 */ /* 0x000fe40000000000 */
[----:B------:R-:W-:Y:S02]  /*f3b0*/  ISETP.GT.AND P0, PT, R0, 0x21, PT ;  /* 0x000000210000780c */ /* 0x000fe40003f04270 */
[----:B------:R-:W-:Y:S02]  /*f3c0*/  ISETP.GT.AND P2, PT, R5, 0x21, PT ;  /* 0x000000210500780c */ /* 0x000fe40003f44270 */
[----:B------:R-:W-:Y:S02]  /*f3d0*/  FSEL R100, R100, -INF , P3 ;  /* 0xff80000064647808 */ /* 0x000fe40001800000 */
[----:B------:R-:W-:-:S02]  /*f3e0*/  FMNMX.FTZ R6, R44, R6, !PT ;  /* 0x000000062c067209 */ /* 0x000fc40007810000 */
[----:B------:R-:W-:Y:S02]  /*f3f0*/  ISETP.GT.AND P1, PT, R0, 0x10, PT ;  /* 0x000000100000780c */ /* 0x000fe40003f24270 */
[----:B------:R-:W-:Y:S02]  /*f400*/  FMNMX.FTZ R7, R14, R7, !PT ;  /* 0x000000070e077209 */ /* 0x000fe40007810000 */
[----:B------:R-:W-:Y:S02]  /*f410*/  FSEL R119, R103, -INF , P0 ;  /* 0xff80000067777808 */ /* 0x000fe40000000000 */
[----:B------:R-:W-:Y:S02]  /*f420*/  FSEL R112, R101, -INF , P2 ;  /* 0xff80000065707808 */ /* 0x000fe40001000000 */
[----:B------:R-:W-:Y:S02]  /*f430*/  ISETP.GT.AND P3, PT, R5, 0x28, PT ;  /* 0x000000280500780c */ /* 0x000fe40003f64270 */
[----:B------:R-:W-:-:S02]  /*f440*/  ISETP.GT.AND P0, PT, R0, 0x29, PT ;  /* 0x000000290000780c */ /* 0x000fc40003f04270 */
[----:B------:R-:W-:Y:S02]  /*f450*/  FMNMX.FTZ R6, R100, R6, !PT ;  /* 0x0000000664067209 */ /* 0x000fe40007810000 */
[----:B------:R-:W-:Y:S02]  /*f460*/  FSEL R45, R90, -INF , P1 ;  /* 0xff8000005a2d7808 */ /* 0x000fe40000800000 */
[----:B------:R-:W-:Y:S02]  /*f470*/  FMNMX.FTZ R7, R15, R7, !PT ;  /* 0x000000070f077209 */ /* 0x000fe40007810000 */
[----:B------:R-:W-:Y:S02]  /*f480*/  ISETP.GT.AND P2, PT, R5, 0x29, PT ;  /* 0x000000290500780c */ /* 0x000fe40003f44270 */
[----:B------:R-:W-:Y:S02]  /*f490*/  FSEL R113, R80, -INF , P3 ;  /* 0xff80000050717808 */ /* 0x000fe40001800000 */
[----:B------:R-:W-:-:S02]  /*f4a0*/  FSEL R120, R83, -INF , P0 ;  /* 0xff80000053787808 */ /* 0x000fc40000000000 */
[----:B------:R-:W-:Y:S02]  /*f4b0*/  FMNMX.FTZ R6, R112, R6, !PT ;  /* 0x0000000670067209 */ /* 0x000fe40007810000 */
[C---:B------:R-:W-:Y:S02]  /*f4c0*/  ISETP.GT.AND P1, PT, R0.reuse, 0x18, PT ;  /* 0x000000180000780c */ /* 0x040fe40003f24270 */
[----:B------:R-:W-:Y:S02]  /*f4d0*/  ISETP.GT.AND P0, PT, R0, 0x31, PT ;  /* 0x000000310000780c */ /* 0x000fe40003f04270 */
[----:B------:R-:W-:Y:S02]  /*f4e0*/  FMNMX.FTZ R7, R45, R7, !PT ;  /* 0x000000072d077209 */ /* 0x000fe40007810000 */
[----:B------:R-:W-:Y:S02]  /*f4f0*/  FSEL R114, R81, -INF , P2 ;  /* 0xff80000051727808 */ /* 0x000fe40001000000 */
[----:B------:R-:W-:-:S02]  /*f500*/  ISETP.GT.AND P3, PT, R5, 0x30, PT ;  /* 0x000000300500780c */ /* 0x000fc40003f64270 */
[----:B------:R-:W-:Y:S02]  /*f510*/  FMNMX.FTZ R6, R113, R6, !PT ;  /* 0x0000000671067209 */ /* 0x000fe40007810000 */
[----:B------:R-:W-:Y:S02]  /*f520*/  FSEL R65, R58, -INF , P1 ;  /* 0xff8000003a417808 */ /* 0x000fe40000800000 */
[----:B------:R-:W-:Y:S02]  /*f530*/  FSEL R149, R55, -INF , P0 ;  /* 0xff80000037957808 */ /* 0x000fe40000000000 */
[----:B------:R-:W-:Y:S02]  /*f540*/  FMNMX.FTZ R7, R64, R7, !PT ;  /* 0x0000000740077209 */ /* 0x000fe40007810000 */
[C---:B------:R-:W-:Y:S02]  /*f550*/  ISETP.GT.AND P0, PT, R5.reuse, 0x38, PT ;  /* 0x000000380500780c */ /* 0x040fe40003f04270 */
[----:B------:R-:W-:-:S02]  /*f560*/  ISETP.GT.AND P2, PT, R5, 0x31, PT ;  /* 0x000000310500780c */ /* 0x000fc40003f44270 */
[----:B------:R-:W-:Y:S02]  /*f570*/  FSEL R144, R52, -INF , P3 ;  /* 0xff80000034907808 */ /* 0x000fe40001800000 */
[----:B------:R-:W-:Y:S02]  /*f580*/  FMNMX.FTZ R6, R114, R6, !PT ;  /* 0x0000000672067209 */ /* 0x000fe40007810000 */
[----:B------:R-:W-:Y:S02]  /*f590*/  ISETP.GT.AND P1, PT, R0, 0x20, PT ;  /* 0x000000200000780c */ /* 0x000fe40003f24270 */
[----:B------:R-:W-:Y:S02]  /*f5a0*/  FMNMX.FTZ R7, R65, R7, !PT ;  /* 0x0000000741077209 */ /* 0x000fe40007810000 */
[----:B------:R-:W-:Y:S02]  /*f5b0*/  FSEL R146, R40, -INF , P0 ;  /* 0xff80000028927808 */ /* 0x000fe40000000000 */
[----:B------:R-:W-:-:S02]  /*f5c0*/  ISETP.GT.AND P0, PT, R0, 0x39, PT ;  /* 0x000000390000780c */ /* 0x000fc40003f04270 */
[----:B------:R-:W-:Y:S02]  /*f5d0*/  FSEL R145, R53, -INF , P2 ;  /* 0xff80000035917808 */ /* 0x000fe40001000000 */
[----:B------:R-:W-:Y:S02]  /*f5e0*/  FMNMX.FTZ R6, R144, R6, !PT ;  /* 0x0000000690067209 */ /* 0x000fe40007810000 */
[----:B------:R-:W-:Y:S02]  /*f5f0*/  FSEL R118, R102, -INF , P1 ;  /* 0xff80000066767808 */ /* 0x000fe40000800000 */
[----:B------:R-:W-:Y:S02]  /*f600*/  FMNMX.FTZ R7, R76, R7, !PT ;  /* 0x000000074c077209 */ /* 0x000fe40007810000 */
[----:B------:R-:W-:Y:S02]  /*f610*/  ISETP.GT.AND P1, PT, R0, 0x28, PT ;  /* 0x000000280000780c */ /* 0x000fe40003f24270 */
[----:B------:R-:W-:-:S02]  /*f620*/  FSEL R150, R43, -INF , P0 ;  /* 0xff8000002b967808 */ /* 0x000fc40000000000 */
[C---:B------:R-:W-:Y:S02]  /*f630*/  ISETP.GT.AND P2, PT, R5.reuse, 0x39, PT ;  /* 0x000000390500780c */ /* 0x040fe40003f44270 */
[----:B------:R-:W-:Y:S02]  /*f640*/  ISETP.GT.AND P0, PT, R5, 0x40, PT ;  /* 0x000000400500780c */ /* 0x000fe40003f04270 */
[----:B------:R-:W-:Y:S02]  /*f650*/  FMNMX.FTZ R6, R145, R6, !PT ;  /* 0x0000000691067209 */ /* 0x000fe40007810000 */
[----:B------:R-:W-:Y:S02]  /*f660*/  FMNMX.FTZ R7, R118, R7, !PT ;  /* 0x0000000776077209 */ /* 0x000fe40007810000 */
[----:B------:R-:W-:Y:S02]  /*f670*/  FSEL R121, R82, -INF , P1 ;  /* 0xff80000052797808 */ /* 0x000fe40000800000 */
        /* <DEDUP_REMOVED lines=8> */
[----:B------:R-:W-:Y:S02]  /*f700*/  ISETP.GT.AND P2, PT, R5, 0x41, PT ;  /* 0x000000410500780c */ /* 0x000fe40003f44270 */
[----:B------:R-:W-:Y:S02]  /*f710*/  FMNMX.FTZ R6, R147, R6, !PT ;  /* 0x0000000693067209 */ /* 0x000fe40007810000 */
[----:B------:R-:W-:Y:S02]  /*f720*/  FSEL R157, R39, -INF , P0 ;  /* 0xff800000279d7808 */ /* 0x000fe40000000000 */
[----:B------:R-:W-:Y:S02]  /*f730*/  FMNMX.FTZ R7, R121, R7, !PT ;  /* 0x0000000779077209 */ /* 0x000fe40007810000 */
[----:B------:R-:W-:-:S02]  /*f740*/  ISETP.GT.AND P0, PT, R5, 0x48, PT ;  /* 0x000000480500780c */ /* 0x000fc40003f04270 */
[----:B------:R-:W-:Y:S02]  /*f750*/  FSEL R151, R42, -INF , P1 ;  /* 0xff8000002a977808 */ /* 0x000fe40000800000 */
[----:B------:R-:W-:Y:S01]  /*f760*/  FSEL R154, R37, -INF , P2 ;  /* 0xff800000259a7808 */ /* 0x000fe20001000000 */
[----:B------:R-:W-:Y:S01]  /*f770*/  LDSM.16.MT88.4 R40, [R206+0x4100] ;  /* 0x00410000ce28783b */ /* 0x000fe20000004200 */
        /* <DEDUP_REMOVED lines=19> */
[----:B------:R-:W-:Y:S02]  /*f8b0*/  ISETP.GT.AND P2, PT, R5, 0x51, PT ;  /* 0x000000510500780c */ /* 0x000fe40003f44270 */
[----:B------:R-:W-:Y:S02]  /*f8c0*/  FSEL R164, R48, -INF , P0 ;  /* 0xff80000030a47808 */ /* 0x000fe40000000000 */
[----:B------:R-:W-:Y:S02]  /*f8d0*/  FMNMX.FTZ R6, R155, R6, !PT ;  /* 0x000000069b067209 */ /* 0x000fe40007810000 */
[----:B------:R-:W-:Y:S02]  /*f8e0*/  FMNMX.FTZ R7, R151, R7, !PT ;  /* 0x0000000797077209 */ /* 0x000fe40007810000 */
[----:B------:R-:W-:-:S02]  /*f8f0*/  ISETP.GT.AND P0, PT, R0, 0x51, PT ;  /* 0x000000510000780c */ /* 0x000fc40003f04270 */
[----:B------:R-:W-:Y:S02]  /*f900*/  FSEL R190, R50, -INF , P1 ;  /* 0xff80000032be7808 */ /* 0x000fe40000800000 */
[----:B------:R-:W-:Y:S02]  /*f910*/  FSEL R166, R49, -INF , P2 ;  /* 0xff80000031a67808 */ /* 0x000fe40001000000 */
[----:B------:R-:W-:Y:S02]  /*f920*/  ISETP.GT.AND P1, PT, R5, 0x58, PT ;  /* 0x000000580500780c */ /* 0x000fe40003f24270 */
[----:B------:R-:W-:Y:S02]  /*f930*/  FMNMX.FTZ R6, R164, R6, !PT ;  /* 0x00000006a4067209 */ /* 0x000fe40007810000 */
[----:B------:R-:W-:Y:S02]  /*f940*/  FMNMX.FTZ R7, R150, R7, !PT ;  /* 0x0000000796077209 */ /* 0x000fe40007810000 */
[----:B------:R-:W-:-:S02]  /*f950*/  FSEL R191, R51, -INF , P0 ;  /* 0xff80000033bf7808 */ /* 0x000fc40000000000 */
        /* <DEDUP_REMOVED lines=13> */
[----:B------:R-:W-:Y:S02]  /*fa30*/  ISETP.GT.AND P1, PT, R5, 0x69, PT ;  /* 0x000000690500780c */ /* 0x000fe40003f24270 */
[----:B------:R-:W-:Y:S02]  /*fa40*/  FSEL R228, R25, -INF , P3 ;  /* 0xff80000019e47808 */ /* 0x000fe40001800000 */
[----:B------:R-:W-:Y:S02]  /*fa50*/  FMNMX.FTZ R6, R203, R6, !PT ;  /* 0x00000006cb067209 */ /* 0x000fe40007810000 */
[----:B------:R-:W-:Y:S02]  /*fa60*/  FMNMX.FTZ R7, R158, R7, !PT ;  /* 0x000000079e077209 */ /* 0x000fe40007810000 */
[----:B------:R-:W-:-:S02]  /*fa70*/  ISETP.GT.AND P0, PT, R5, 0x70, PT ;  /* 0x000000700500780c */ /* 0x000fc40003f04270 */
[----:B------:R-:W-:Y:S02]  /*fa80*/  FSEL R231, R20, -INF , P2 ;  /* 0xff80000014e77808 */ /* 0x000fe40001000000 */
[----:B------:R-:W-:Y:S02]  /*fa90*/  FSEL R232, R21, -INF , P1 ;  /* 0xff80000015e87808 */ /* 0x000fe40000800000 */
[----:B------:R-:W-:Y:S02]  /*faa0*/  FMNMX.FTZ R6, R228, R6, !PT ;  /* 0x00000006e4067209 */ /* 0x000fe40007810000 */
[----:B------:R-:W-:Y:S02]  /*fab0*/  ISETP.GT.AND P1, PT, R0, 0x58, PT ;  /* 0x000000580000780c */ /* 0x000fe40003f24270 */
[----:B------:R-:W-:Y:S02]  /*fac0*/  FMNMX.FTZ R7, R190, R7, !PT ;  /* 0x00000007be077209 */ /* 0x000fe40007810000 */
[----:B------:R-:W-:-:S02]  /*fad0*/  ISETP.GT.AND P3, PT, R5, 0x71, PT ;  /* 0x000000710500780c */ /* 0x000fc40003f64270 */
[C---:B------:R-:W-:Y:S02]  /*fae0*/  ISETP.GT.AND P4, PT, R5.reuse, 0x78, PT ;  /* 0x000000780500780c */ /* 0x040fe40003f84270 */
[----:B------:R-:W-:Y:S02]  /*faf0*/  ISETP.GT.AND P2, PT, R5, 0x79, PT ;  /* 0x000000790500780c */ /* 0x000fe40003f44270 */
[----:B------:R-:W-:Y:S02]  /*fb00*/  FSEL R246, R16, -INF , P0 ;  /* 0xff80000010f67808 */ /* 0x000fe40000000000 */
[----:B------:R-:W-:Y:S02]  /*fb10*/  FMNMX.FTZ R5, R231, R6, !PT ;  /* 0x00000006e7057209 */ /* 0x000fe40007810000 */
[----:B------:R-:W-:Y:S02]  /*fb20*/  ISETP.GT.AND P0, PT, R0, 0x59, PT ;  /* 0x000000590000780c */ /* 0x000fe40003f04270 */
[----:B------:R-:W-:-:S02]  /*fb30*/  FSEL R167, R70, -INF , P1 ;  /* 0xff80000046a77808 */ /* 0x000fc40000800000 */
[----:B------:R-:W-:Y:S02]  /*fb40*/  FMNMX.FTZ R6, R191, R7, !PT ;  /* 0x00000007bf067209 */ /* 0x000fe40007810000 */
[----:B------:R-:W-:Y:S02]  /*fb50*/  FMNMX.FTZ R5, R232, R5, !PT ;  /* 0x00000005e8057209 */ /* 0x000fe40007810000 */
[----:B------:R-:W-:Y:S02]  /*fb60*/  FSEL R189, R71, -INF , P0 ;  /* 0xff80000047bd7808 */ /* 0x000fe40000000000 */
[----:B------:R-:W-:Y:S02]  /*fb70*/  ISETP.GT.AND P1, PT, R0, 0x60, PT ;  /* 0x000000600000780c */ /* 0x000fe40003f24270 */
[----:B------:R-:W-:Y:S02]  /*fb80*/  FMNMX.FTZ R6, R167, R6, !PT ;  /* 0x00000006a7067209 */ /* 0x000fe40007810000 */
[----:B------:R-:W-:-:S02]  /*fb90*/  FSEL R244, R17, -INF , P3 ;  /* 0xff80000011f47808 */ /* 0x000fc40001800000 */
[----:B------:R-:W-:Y:S02]  /*fba0*/  FMNMX.FTZ R5, R246, R5, !PT ;  /* 0x00000005f6057209 */ /* 0x000fe40007810000 */
[----:B------:R-:W-:Y:S02]  /*fbb0*/  ISETP.GT.AND P0, PT, R0, 0x61, PT ;  /* 0x000000610000780c */ /* 0x000fe40003f04270 */
[----:B------:R-:W-:Y:S02]  /*fbc0*/  FSEL R7, R26, -INF , P1 ;  /* 0xff8000001a077808 */ /* 0x000fe40000800000 */
[----:B------:R-:W-:Y:S02]  /*fbd0*/  FMNMX.FTZ R6, R189, R6, !PT ;  /* 0x00000006bd067209 */ /* 0x000fe40007810000 */
[----:B------:R-:W-:Y:S02]  /*fbe0*/  FMNMX.FTZ R117, R244, R5, !PT ;  /* 0x00000005f4757209 */ /* 0x000fe40007810000 */
[----:B------:R-:W-:-:S02]  /*fbf0*/  FSEL R229, R27, -INF , P0 ;  /* 0xff8000001be57808 */ /* 0x000fc40000000000 */
[C---:B------:R-:W-:Y:S01]  /*fc00*/  ISETP.GT.AND P1, PT, R0.reuse, 0x68, PT ;  /* 0x000000680000780c */ /* 0x040fe20003f24270 */
[----:B------:R-:W-:Y:S01]  /*fc10*/  LDSM.16.MT88.4 R24, [R205+0x100] ;  /* 0x00010000cd18783b */ /* 0x000fe20000004200 */
[----:B------:R-:W-:Y:S02]  /*fc20*/  FMNMX.FTZ R5, R7, R6, !PT ;  /* 0x0000000607057209 */ /* 0x000fe40007810000 */
[----:B------:R-:W-:Y:S02]  /*fc30*/  ISETP.GT.AND P0, PT, R0, 0x69, PT ;  /* 0x000000690000780c */ /* 0x000fe40003f04270 */
[----:B------:R-:W-:Y:S02]  /*fc40*/  FSEL R230, R22, -INF , P1 ;  /* 0xff80000016e67808 */ /* 0x000fe40000800000 */
[----:B------:R-:W-:Y:S02]  /*fc50*/  FMNMX.FTZ R5, R229, R5, !PT ;  /* 0x00000005e5057209 */ /* 0x000fe40007810000 */
[----:B------:R-:W-:-:S02]  /*fc60*/  FSEL R233, R23, -INF , P0 ;  /* 0xff80000017e97808 */ /* 0x000fc40000000000 */
[----:B------:R-:W-:Y:S01]  /*fc70*/  ISETP.GT.AND P1, PT, R0, 0x70, PT ;  /* 0x000000700000780c */ /* 0x000fe20003f24270 */
[----:B------:R-:W-:Y:S01]  /*fc80*/  LDSM.16.MT88.4 R20, [R208+0x100] ;  /* 0x00010000d014783b */ /* 0x000fe20000004200 */
[----:B------:R-:W-:Y:S02]  /*fc90*/  FMNMX.FTZ R5, R230, R5, !PT ;  /* 0x00000005e6057209 */ /* 0x000fe40007810000 */
[----:B------:R-:W-:Y:S02]  /*fca0*/  ISETP.GT.AND P0, PT, R0, 0x71, PT ;  /* 0x000000710000780c */ /* 0x000fe40003f04270 */
[----:B------:R-:W-:Y:S02]  /*fcb0*/  FSEL R243, R18, -INF , P1 ;  /* 0xff80000012f37808 */ /* 0x000fe40000800000 */
[----:B------:R-:W-:Y:S02]  /*fcc0*/  FMNMX.FTZ R5, R233, R5, !PT ;  /* 0x00000005e9057209 */ /* 0x000fe40007810000 */
[----:B------:R-:W-:-:S02]  /*fcd0*/  FSEL R242, R60, -INF , P4 ;  /* 0xff8000003cf27808 */ /* 0x000fc40002000000 */
[----:B------:R-:W-:Y:S02]  /*fce0*/  FSEL R248, R19, -INF , P0 ;  /* 0xff80000013f87808 */ /* 0x000fe40000000000 */
[----:B------:R-:W-:Y:S01]  /*fcf0*/  ISETP.GT.AND P1, PT, R0, 0x78, PT ;  /* 0x000000780000780c */ /* 0x000fe20003f24270 */
[----:B------:R-:W-:Y:S01]  /*fd00*/  LDSM.16.MT88.4 R16, [R206+0x100] ;  /* 0x00010000ce10783b */ /* 0x000fe20000004200 */
[----:B------:R-:W-:Y:S02]  /*fd10*/  FMNMX.FTZ R5, R243, R5, !PT ;  /* 0x00000005f3057209 */ /* 0x000fe40007810000 */
[----:B------:R-:W-:Y:S02]  /*fd20*/  FSEL R245, R61, -INF , P2 ;  /* 0xff8000003df57808 */ /* 0x000fe40001000000 */
[----:B------:R-:W-:Y:S02]  /*fd30*/  FMNMX.FTZ R117, R242, R117, !PT ;  /* 0x00000075f2757209 */ /* 0x000fe40007810000 */
[----:B------:R-:W-:-:S02]  /*fd40*/  ISETP.GT.AND P0, PT, R0, 0x79, PT ;  /* 0x000000790000780c */ /* 0x000fc40003f04270 */
[----:B------:R-:W-:Y:S02]  /*fd50*/  FSEL R247, R62, -INF , P1 ;  /* 0xff8000003ef77808 */ /* 0x000fe40000800000 */
[----:B------:R-:W-:Y:S02]  /*fd60*/  FMNMX.FTZ R0, R248, R5, !PT ;  /* 0x00000005f8007209 */ /* 0x000fe40007810000 */
[----:B------:R-:W-:Y:S02]  /*fd70*/  FMNMX.FTZ R117, R245, R117, !PT ;  /* 0x00000075f5757209 */ /* 0x000fe40007810000 */
[----:B------:R-:W-:Y:S02]  /*fd80*/  FSEL R252, R63, -INF , P0 ;  /* 0xff8000003ffc7808 */ /* 0x000fe40000000000 */
[----:B------:R-:W-:Y:S01]  /*fd90*/  FMNMX.FTZ R0, R247, R0, !PT ;  /* 0x00000000f7007209 */ /* 0x000fe20007810000 */
[----:B------:R-:W1:Y:S03]  /*fda0*/  SHFL.BFLY PT, R6, R117, 0x2, 0x1f ;  /* 0x0c401f0075067f89 */ /* 0x000e6600000e0000 */
        /* <DEDUP_REMOVED lines=14> */
[----:B------:R-:W-:Y:S01]  /*fe90*/  FFMA.FTZ R2, R28, c[0x0][0x2d0], -R5 ;  /* 0x0000b4001c027a23 */ /* 0x000fe20000010805 */
[----:B------:R-:W-:Y:S01]  /*fea0*/  FSEL R0, R0, RZ, P0 ;  /* 0x000000ff00007208 */ /* 0x000fe20000000000 */
[----:B------:R1:W-:Y:S04]  /*feb0*/  MUFU.EX2 R200, R6 ;  /* 0x0000000600c87308 */ /* 0x0003e80000000800 */
[----:B------:R-:W-:-:S04]  /*fec0*/  FFMA.FTZ R3, R12, c[0x0][0x2d0], -R0 ;  /* 0x0000b4000c037a23 */ /* 0x000fc80000010800 */
[----:B------:R2:W3:Y:S01]  /*fed0*/  MUFU.EX2 R8, R3 ;  /* 0x0000000300087308 */ /* 0x0004e20000000800 */
[----:B-1----:R-:W-:-:S07]  /*fee0*/  FFMA.FTZ R6, R9, c[0x0][0x2d0], -R5 ;  /* 0x0000b40009067a23 */ /* 0x002fce0000010805 */
[----:B------:R1:W-:Y:S01]  /*fef0*/  MUFU.EX2 R192, R2 ;  /* 0x0000000200c07308 */ /* 0x0003e20000000800 */
[----:B--2---:R-:W-:-:S07]  /*ff00*/  FFMA.FTZ R3, R13, c[0x0][0x2d0], -R0 ;  /* 0x0000b4000d037a23 */ /* 0x004fce0000010800 */
[----:B------:R2:W-:Y:S01]  /*ff10*/  MUFU.EX2 R46, R6 ;  /* 0x00000006002e7308 */ /* 0x0005e20000000800 */
[----:B---3--:R-:W-:-:S07]  /*ff20*/  IMAD.MOV.U32 R4, RZ, RZ, R8 ;  /* 0x000000ffff047224 */ /* 0x008fce00078e0008 */
[----:B------:R3:W4:Y:S01]  /*ff30*/  MUFU.EX2 R89, R3 ;  /* 0x0000000300597308 */ /* 0x0007220000000800 */
[--C-:B-1----:R-:W-:Y:S02]  /*ff40*/  FFMA.FTZ R2, R29, c[0x0][0x2d0], -R5.reuse ;  /* 0x0000b4001d027a23 */ /* 0x102fe40000010805 */
[----:B--2---:R-:W-:-:S05]  /*ff50*/  FFMA.FTZ R6, R10, c[0x0][0x2d0], -R5 ;  /* 0x0000b4000a067a23 */ /* 0x004fca0000010805 */
[----:B------:R1:W-:Y:S01]  /*ff60*/  MUFU.EX2 R195, R2 ;  /* 0x0000000200c37308 */ /* 0x0003e20000000800 */
[----:B---3--:R-:W-:-:S07]  /*ff70*/  FFMA.FTZ R3, R14, c[0x0][0x2d0], -R0 ;  /* 0x0000b4000e037a23 */ /* 0x008fce0000010800 */
[----:B------:R2:W3:Y:S01]  /*ff80*/  MUFU.EX2 R31, R6 ;  /* 0x00000006001f7308 */ /* 0x0004e20000000800 */
[----:B----4-:R-:W-:-:S07]  /*ff90*/  F2FP.PACK_AB R9, R89, R4 ;  /* 0x000000045909723e */ /* 0x010fce00000000ff */
[----:B------:R4:W-:Y:S01]  /*ffa0*/  MUFU.EX2 R193, R3 ;  /* 0x0000000300c17308 */ /* 0x0009e20000000800 */
[--C-:B-1----:R-:W-:Y:S02]  /*ffb0*/  FFMA.FTZ R2, R30, c[0x0][0x2d0], -R5.reuse ;  /* 0x0000b4001e027a23 */ /* 0x102fe40000010805 */
[----:B--2---:R-:W-:-:S05]  /*ffc0*/  FFMA.FTZ R6, R11, c[0x0][0x2d0], -R5 ;  /* 0x0000b4000b067a23 */ /* 0x004fca0000010805 */
[----:B------:R1:W-:Y:S01]  /*ffd0*/  MUFU.EX2 R194, R2 ;  /* 0x0000000200c27308 */ /* 0x0003e20000000800 */
[----:B----4-:R-:W-:-:S07]  /*ffe0*/  FFMA.FTZ R3, R15, c[0x0][0x2d0], -R0 ;  /* 0x0000b4000f037a23 */ /* 0x010fce0000010800 */
[----:B------:R2:W-:Y:S01]  /*fff0*/  MUFU.EX2 R163, R6 ;  /* 0x0000000600a37308 */ /* 0x0005e20000000800 */
[----:B------:R-:W4:Y:S07]  /*10000*/  LDSM.16.MT88.4 R12, [R209+0x100] ;  /* 0x00010000d10c783b */ /* 0x000f2e0000004200 */
[----:B------:R3:W5:Y:S01]  /*10010*/  MUFU.EX2 R201, R3 ;  /* 0x0000000300c97308 */ /* 0x0007620000000800 */
[----:B-1----:R-:W-:Y:S02]  /*10020*/  FFMA.FTZ R2, R44, c[0x0][0x2d0], -R5 ;  /* 0x0000b4002c027a23 */ /* 0x002fe40000010805 */
[----:B--2---:R-:W-:-:S05]  /*10030*/  IMAD.MOV.U32 R6, RZ, RZ, R46 ;  /* 0x000000ffff067224 */ /* 0x004fca00078e002e */
[----:B------:R1:W-:Y:S01]  /*10040*/  MUFU.EX2 R88, R2 ;  /* 0x0000000200587308 */ /* 0x0003e20000000800 */
[----:B------:R-:W-:Y:S01]  /*10050*/  F2FP.PACK_AB R8, R6, R200 ;  /* 0x000000c80608723e */ /* 0x000fe200000000ff */
[----:B---3--:R-:W-:Y:S01]  /*10060*/  IMAD.MOV.U32 R3, RZ, RZ, R31 ;  /* 0x000000ffff037224 */ /* 0x008fe200078e001f */
[----:B-----5:R-:W-:Y:S01]  /*10070*/  F2FP.PACK_AB R11, R201, R193 ;  /* 0x000000c1c90b723e */ /* 0x020fe200000000ff */
[----:B------:R-:W2:Y:S03]  /*10080*/  LDSM.16.MT88.4 R28, [R208+0x4100] ;  /* 0x00410000d01c783b */ /* 0x000ea60000004200 */
[----:B------:R-:W-:Y:S01]  /*10090*/  F2FP.PACK_AB R10, R163, R3 ;  /* 0x00000003a30a723e */ /* 0x000fe200000000ff */
[----:B-1----:R-:W-:-:S06]  /*100a0*/  FFMA.FTZ R2, R45, c[0x0][0x2d0], -R0 ;  /* 0x0000b4002d027a23 */ /* 0x002fcc0000010800 */
[C---:B------:R-:W-:Y:S01]  /*100b0*/  HMMA.16816.F32 R68, R8.reuse, R16, RZ ;  /* 0x000000100844723c */ /* 0x040fe200000018ff */
[----:B------:R1:W-:Y:S07]  /*100c0*/  MUFU.EX2 R251, R2 ;  /* 0x0000000200fb7308 */ /* 0x0003ee0000000800 */
[C---:B------:R-:W-:Y:S01]  /*100d0*/  HMMA.16816.F32 R60, R8.reuse, R18, RZ ;  /* 0x00000012083c723c */ /* 0x040fe200000018ff */
[----:B------:R-:W3:Y:S07]  /*100e0*/  LDSM.16.MT88.4 R16, [R205+0x900] ;  /* 0x00090000cd10783b */ /* 0x000eee0000004200 */
[----:B----4-:R-:W-:Y:S01]  /*100f0*/  HMMA.16816.F32 R52, R8, R12, RZ ;  /* 0x0000000c0834723c */ /* 0x010fe200000018ff */
[----:B-1----:R-:W-:-:S04]  /*10100*/  FFMA.FTZ R2, R64, c[0x0][0x2d0], -R0 ;  /* 0x0000b40040027a23 */ /* 0x002fc80000010800 */
[----:B------:R1:W4:Y:S03]  /*10110*/  MUFU.EX2 R249, R2 ;  /* 0x0000000200f97308 */ /* 0x0003260000000800 */
[C---:B------:R-:W-:Y:S01]  /*10120*/  HMMA.16816.F32 R56, R8.reuse, R14, RZ ;  /* 0x0000000e0838723c */ /* 0x040fe200000018ff */
[----:B------:R-:W5:Y:S07]  /*10130*/  LDSM.16.MT88.4 R12, [R206+0x900] ;  /* 0x00090000ce0c783b */ /* 0x000f6e0000004200 */
[----:B------:R-:W-:Y:S01]  /*10140*/  HMMA.16816.F32 R84, R8, R24, RZ ;  /* 0x000000180854723c */ /* 0x000fe200000018ff */
[----:B-1----:R-:W-:-:S07]  /*10150*/  FFMA.FTZ R2, R65, c[0x0][0x2d0], -R0 ;  /* 0x0000b40041027a23 */ /* 0x002fce0000010800 */
[C---:B------:R-:W-:Y:S01]  /*10160*/  HMMA.16816.F32 R80, R8.reuse, R26, RZ ;  /* 0x0000001a0850723c */ /* 0x040fe200000018ff */
[----:B------:R-:W1:Y:S01]  /*10170*/  LDSM.16.MT88.4 R24, [R209+0x900] ;  /* 0x00090000d118783b */ /* 0x000e620000004200 */
[----:B------:R2:W-:Y:S06]  /*10180*/  MUFU.EX2 R250, R2 ;  /* 0x0000000200fa7308 */ /* 0x0005ec0000000800 */
[C---:B------:R-:W-:Y:S08]  /*10190*/  HMMA.16816.F32 R48, R8.reuse, R20, RZ ;  /* 0x000000140830723c */ /* 0x040ff000000018ff */
[----:B------:R-:W-:Y:S01]  /*101a0*/  HMMA.16816.F32 R44, R8, R22, RZ ;  /* 0x00000016082c723c */ /* 0x000fe200000018ff */
[----:B------:R-:W1:Y:S01]  /*101b0*/  LDSM.16.MT88.4 R20, [R208+0x900] ;  /* 0x00090000d014783b */ /* 0x000e620000004200 */
[----:B--2---:R-:W-:-:S04]  /*101c0*/  FFMA.FTZ R2, R76, c[0x0][0x2d0], -R0 ;  /* 0x0000b4004c027a23 */ /* 0x004fc80000010800 */
[----:B------:R2:W1:Y:S02]  /*101d0*/  MUFU.EX2 R162, R2 ;  /* 0x0000000200a27308 */ /* 0x0004640000000800 */
[C---:B------:R-:W-:Y:S08]  /*101e0*/  HMMA.16816.F32 R76, R8.reuse, R40, RZ ;  /* 0x00000028084c723c */ /* 0x040ff000000018ff */
[----:B------:R-:W-:Y:S01]  /*101f0*/  HMMA.16816.F32 R72, R8, R36, RZ ;  /* 0x000000240848723c */ /* 0x000fe200000018ff */
[----:B--2---:R-:W-:-:S07]  /*10200*/  FFMA.FTZ R2, R100, c[0x0][0x2d0], -R5 ;  /* 0x0000b40064027a23 */ /* 0x004fce0000010805 */
[C---:B------:R-:W-:Y:S01]  /*10210*/  HMMA.16816.F32 R64, R8.reuse, R38, RZ ;  /* 0x000000260840723c */ /* 0x040fe200000018ff */
[----:B------:R-:W-:Y:S01]  /*10220*/  LDSM.16.MT88.4 R36, [R206+0x4900] ;  /* 0x00490000ce24783b */ /* 0x000fe20000004200 */
[----:B------:R2:W-:Y:S06]  /*10230*/  MUFU.EX2 R241, R2 ;  /* 0x0000000200f17308 */ /* 0x0005ec0000000800 */
[C---:B------:R-:W-:Y:S08]  /*10240*/  HMMA.16816.F32 R40, R8.reuse, R42, RZ ;  /* 0x0000002a0828723c */ /* 0x040ff000000018ff */
[----:B------:R-:W-:Y:S01]  /*10250*/  HMMA.16816.F32 R92, R8, R32, RZ ;  /* 0x00000020085c723c */ /* 0x000fe200000018ff */
[----:B--2---:R-:W-:-:S04]  /*10260*/  FFMA.FTZ R2, R112, c[0x0][0x2d0], -R5 ;  /* 0x0000b40070027a23 */ /* 0x004fc80000010805 */
[----:B------:R2:W1:Y:S03]  /*10270*/  MUFU.EX2 R240, R2 ;  /* 0x0000000200f07308 */ /* 0x0004660000000800 */
[C---:B------:R-:W-:Y:S01]  /*10280*/  HMMA.16816.F32 R104, R8.reuse, R34, RZ ;  /* 0x000000220868723c */ /* 0x040fe200000018ff */
[----:B------:R-:W-:Y:S07]  /*10290*/  LDSM.16.MT88.4 R32, [R205+0x1100] ;  /* 0x00110000cd20783b */ /* 0x000fee0000004200 */
[----:B------:R-:W-:Y:S01]  /*102a0*/  HMMA.16816.F32 R108, R8, R28, RZ ;  /* 0x0000001c086c723c */ /* 0x000fe200000018ff */
[----:B--2---:R-:W-:-:S07]  /*102b0*/  FFMA.FTZ R2, R113, c[0x0][0x2d0], -R5 ;  /* 0x0000b40071027a23 */ /* 0x004fce0000010805 */
[----:B------:R-:W-:Y:S01]  /*102c0*/  HMMA.16816.F32 R96, R8, R30, RZ ;  /* 0x0000001e0860723c */ /* 0x000fe200000018ff */
[----:B------:R-:W2:Y:S01]  /*102d0*/  LDSM.16.MT88.4 R28, [R205+0x4900] ;  /* 0x00490000cd1c783b */ /* 0x000ea20000004200 */
[----:B------:R3:W-:Y:S05]  /*102e0*/  MUFU.EX2 R238, R2 ;  /* 0x0000000200ee7308 */ /* 0x0007ea0000000800 */
[----:B------:R-:W-:Y:S02]  /*102f0*/  F2FP.PACK_AB R8, R195, R192 ;  /* 0x000000c0c308723e */ /* 0x000fe400000000ff */
[----:B----4-:R-:W-:Y:S02]  /*10300*/  F2FP.PACK_AB R9, R249, R251 ;  /* 0x000000fbf909723e */ /* 0x010fe400000000ff */
[----:B------:R-:W-:-:S02]  /*10310*/  F2FP.PACK_AB R10, R88, R194 ;  /* 0x000000c2580a723e */ /* 0x000fc400000000ff */
[----:B-1----:R-:W-:Y:S01]  /*10320*/  F2FP.PACK_AB R11, R162, R250 ;  /* 0x000000faa20b723e */ /* 0x002fe200000000ff */
[----:B---3--:R-:W-:-:S06]  /*10330*/  FFMA.FTZ R2, R114, c[0x0][0x2d0], -R5 ;  /* 0x0000b40072027a23 */ /* 0x008fcc0000010805 */
[C---:B------:R-:W-:Y:S01]  /*10340*/  HMMA.16816.F32 R128, R8.reuse, R16, R84 ;  /* 0x000000100880723c */ /* 0x040fe20000001854 */
[----:B------:R1:W-:Y:S07]  /*10350*/  MUFU.EX2 R239, R2 ;  /* 0x0000000200ef7308 */ /* 0x0003ee0000000800 */
[C---:B------:R-:W-:Y:S01]  /*10360*/  HMMA.16816.F32 R124, R8.reuse, R18, R80 ;  /* 0x00000012087c723c */ /* 0x040fe20000001850 */
[----:B------:R-:W3:Y:S07]  /*10370*/  LDSM.16.MT88.4 R16, [R209+0x4900] ;  /* 0x00490000d110783b */ /* 0x000eee0000004200 */
[----:B-----5:R-:W-:Y:S01]  /*10380*/  HMMA.16816.F32 R80, R8, R12, R68 ;  /* 0x0000000c0850723c */ /* 0x020fe20000001844 */
[----:B-1----:R-:W-:-:S02]  /*10390*/  FFMA.FTZ R2, R118, c[0x0][0x2d0], -R0 ;  /* 0x0000b40076027a23 */ /* 0x002fc40000010800 */
[----:B------:R-:W-:Y:S02]  /*103a0*/  IMAD.MOV.U32 R118, RZ, RZ, R200 ;  /* 0x000000ffff767224 */ /* 0x000fe400078e00c8 */
[----:B------:R1:W-:Y:S02]  /*103b0*/  MUFU.EX2 R237, R2 ;  /* 0x0000000200ed7308 */ /* 0x0003e40000000800 */
[----:B------:R-:W-:Y:S01]  /*103c0*/  IMAD.MOV.U32 R70, RZ, RZ, R89 ;  /* 0x000000ffff467224 */ /* 0x000fe200078e0059 */
[----:B------:R-:W-:Y:S01]  /*103d0*/  HMMA.16816.F32 R84, R8, R14, R60 ;  /* 0x0000000e0854723c */ /* 0x000fe2000000183c */
[----:B------:R-:W4:Y:S01]  /*103e0*/  LDSM.16.MT88.4 R12, [R208+0x4900] ;  /* 0x00490000d00c783b */ /* 0x000f220000004200 */
[----:B------:R-:W-:Y:S02]  /*103f0*/  IMAD.MOV.U32 R69, RZ, RZ, R88 ;  /* 0x000000ffff457224 */ /* 0x000fe400078e0058 */
[----:B------:R-:W-:-:S04]  /*10400*/  IMAD.MOV.U32 R71, RZ, RZ, R234 ;  /* 0x000000ffff477224 */ /* 0x000fc800078e00ea */
[----:B------:R-:W-:Y:S01]  /*10410*/  HMMA.16816.F32 R100, R8, R26, R56 ;  /* 0x0000001a0864723c */ /* 0x000fe20000001838 */
[----:B-1----:R-:W-:-:S07]  /*10420*/  FFMA.FTZ R2, R119, c[0x0][0x2d0], -R0 ;  /* 0x0000b40077027a23 */ /* 0x002fce0000010800 */
[C---:B------:R-:W-:Y:S01]  /*10430*/  HMMA.16816.F32 R56, R8.reuse, R20, R48 ;  /* 0x000000140838723c */ /* 0x040fe20000001830 */
[----:B------:R-:W-:Y:S01]  /*10440*/  IMAD.MOV.U32 R119, RZ, RZ, R70 ;  /* 0x000000ffff777224 */ /* 0x000fe200078e0046 */
[----:B------:R1:W5:Y:S06]  /*10450*/  MUFU.EX2 R236, R2 ;  /* 0x0000000200ec7308 */ /* 0x00036c0000000800 */
[C---:B------:R-:W-:Y:S01]  /*10460*/  HMMA.16816.F32 R44, R8.reuse, R22, R44 ;  /* 0x00000016082c723c */ /* 0x040fe2000000182c */
[----:B------:R-:W3:Y:S07]  /*10470*/  LDSM.16.MT88.4 R20, [R208+0x1100] ;  /* 0x00110000d014783b */ /* 0x000eee0000004200 */
[----:B------:R-:W-:Y:S01]  /*10480*/  HMMA.16816.F32 R88, R8, R24, R52 ;  /* 0x000000180858723c */ /* 0x000fe20000001834 */
[----:B------:R-:W4:Y:S01]  /*10490*/  LDSM.16.MT88.4 R24, [R209+0x1100] ;  /* 0x00110000d118783b */ /* 0x000f220000004200 */
[----:B-1----:R-:W-:-:S04]  /*104a0*/  FFMA.FTZ R2, R121, c[0x0][0x2d0], -R0 ;  /* 0x0000b40079027a23 */ /* 0x002fc80000010800 */
[----:B------:R1:W-:Y:S02]  /*104b0*/  MUFU.EX2 R235, R2 ;  /* 0x0000000200eb7308 */ /* 0x0003e40000000800 */
[C---:B--2---:R-:W-:Y:S08]  /*104c0*/  HMMA.16816.F32 R112, R8.reuse, R28, R72 ;  /* 0x0000001c0870723c */ /* 0x044ff00000001848 */
[----:B------:R-:W-:Y:S01]  /*104d0*/  HMMA.16816.F32 R52, R8, R30, R64 ;  /* 0x0000001e0834723c */ /* 0x000fe20000001840 */
[----:B------:R-:W2:Y:S01]  /*104e0*/  LDSM.16.MT88.4 R28, [R206+0x1100] ;  /* 0x00110000ce1c783b */ /* 0x000ea20000004200 */
[----:B-1----:R-:W-:-:S06]  /*104f0*/  FFMA.FTZ R2, R120, c[0x0][0x2d0], -R0 ;  /* 0x0000b40078027a23 */ /* 0x002fcc0000010800 */
[C---:B------:R-:W-:Y:S01]  /*10500*/  HMMA.16816.F32 R132, R8.reuse, R36, R76 ;  /* 0x000000240884723c */ /* 0x040fe2000000184c */
[----:B------:R1:W1:Y:S06]  /*10510*/  MUFU.EX2 R234, R2 ;  /* 0x0000000200ea7308 */ /* 0x00026c0000000800 */
[----:B------:R-:W-:Y:S01]  /*10520*/  IMAD.MOV.U32 R36, RZ, RZ, R202 ;  /* 0x000000ffff247224 */ /* 0x000fe200078e00ca */
[----:B------:R-:W-:Y:S01]  /*10530*/  HMMA.16816.F32 R120, R8, R38, R40 ;  /* 0x000000260878723c */ /* 0x000fe20000001828 */
[----:B------:R-:W2:Y:S01]  /*10540*/  LDSM.16.MT88.4 R40, [R206+0x5100] ;  /* 0x00510000ce28783b */ /* 0x000ea20000004200 */
[----:B------:R-:W-:-:S05]  /*10550*/  IMAD.MOV.U32 R37, RZ, RZ, R71 ;  /* 0x000000ffff257224 */ /* 0x000fca00078e0047 */
[----:B------:R-:W-:Y:S01]  /*10560*/  IMAD.MOV.U32 R39, RZ, RZ, R201 ;  /* 0x000000ffff277224 */ /* 0x000fe200078e00c9 */
[C---:B---3--:R-:W-:Y:S01]  /*10570*/  HMMA.16816.F32 R72, R8.reuse, R16, R92 ;  /* 0x000000100848723c */ /* 0x048fe2000000185c */
[----:B------:R-:W-:Y:S02]  /*10580*/  IMAD.MOV.U32 R38, RZ, RZ, R195 ;  /* 0x000000ffff267224 */ /* 0x000fe400078e00c3 */
[--C-:B-1----:R-:W-:Y:S02]  /*10590*/  FFMA.FTZ R2, R144, c[0x0][0x2d0], -R5.reuse ;  /* 0x0000b40090027a23 */ /* 0x102fe40000010805 */
[----:B------:R-:W-:Y:S02]  /*105a0*/  IMAD.MOV.U32 R144, RZ, RZ, R4 ;  /* 0x000000ffff907224 */ /* 0x000fe400078e0004 */
[----:B------:R1:W-:Y:S01]  /*105b0*/  MUFU.EX2 R202, R2 ;  /* 0x0000000200ca7308 */ /* 0x0003e20000000800 */
[C---:B------:R-:W-:Y:S01]  /*105c0*/  HMMA.16816.F32 R64, R8.reuse, R18, R104 ;  /* 0x000000120840723c */ /* 0x040fe20000001868 */
[----:B------:R-:W-:Y:S07]  /*105d0*/  LDSM.16.MT88.4 R16, [R208+0x5100] ;  /* 0x00510000d010783b */ /* 0x000fee0000004200 */
[----:B----4-:R-:W-:Y:S01]  /*105e0*/  HMMA.16816.F32 R60, R8, R12, R108 ;  /* 0x0000000c083c723c */ /* 0x010fe2000000186c */
[----:B-1----:R-:W-:-:S07]  /*105f0*/  FFMA.FTZ R2, R145, c[0x0][0x2d0], -R5 ;  /* 0x0000b40091027a23 */ /* 0x002fce0000010805 */
[----:B------:R-:W-:Y:S01]  /*10600*/  HMMA.16816.F32 R48, R8, R14, R96 ;  /* 0x0000000e0830723c */ /* 0x000fe20000001860 */
[----:B------:R-:W1:Y:S01]  /*10610*/  LDSM.16.MT88.4 R12, [R205+0x5100] ;  /* 0x00510000cd0c783b */ /* 0x000e620000004200 */
[----:B------:R-:W-:Y:S01]  /*10620*/  IMAD.MOV.U32 R111, RZ, RZ, R69 ;  /* 0x000000ffff6f7224 */ /* 0x000fe200078e0045 */
[----:B------:R3:W4:Y:S01]  /*10630*/  MUFU.EX2 R201, R2 ;  /* 0x0000000200c97308 */ /* 0x0007220000000800 */
[----:B------:R-:W-:Y:S02]  /*10640*/  IMAD.MOV.U32 R110, RZ, RZ, R194 ;  /* 0x000000ffff6e7224 */ /* 0x000fe400078e00c2 */
[----:B------:R-:W-:Y:S01]  /*10650*/  IMAD.MOV.U32 R145, RZ, RZ, R193 ;  /* 0x000000ffff917224 */ /* 0x000fe200078e00c1 */
[----:B------:R-:W-:Y:S02]  /*10660*/  F2FP.PACK_AB R8, R240, R241 ;  /* 0x000000f1f008723e */ /* 0x000fe400000000ff */
[----:B-----5:R-:W-:Y:S02]  /*10670*/  F2FP.PACK_AB R9, R236, R237 ;  /* 0x000000edec09723e */ /* 0x020fe400000000ff */
[----:B------:R-:W-:-:S02]  /*10680*/  F2FP.PACK_AB R10, R239, R238 ;  /* 0x000000eeef0a723e */ /* 0x000fc400000000ff */
[----:B------:R-:W-:Y:S01]  /*10690*/  F2FP.PACK_AB R11, R234, R235 ;  /* 0x000000ebea0b723e */ /* 0x000fe200000000ff */
[----:B---3--:R-:W-:-:S06]  /*106a0*/  FFMA.FTZ R2, R146, c[0x0][0x2d0], -R5 ;  /* 0x0000b40092027a23 */ /* 0x008fcc0000010805 */
[C---:B------:R-:W-:Y:S01]  /*106b0*/  HMMA.16816.F32 R96, R8.reuse, R20, R56 ;  /* 0x000000140860723c */ /* 0x040fe20000001838 */
[----:B------:R-:W-:Y:S01]  /*106c0*/  IMAD.MOV.U32 R146, RZ, RZ, R37 ;  /* 0x000000ffff927224 */ /* 0x000fe200078e0025 */
[----:B------:R3:W-:Y:S06]  /*106d0*/  MUFU.EX2 R200, R2 ;  /* 0x0000000200c87308 */ /* 0x0007ec0000000800 */
[C---:B------:R-:W-:Y:S01]  /*106e0*/  HMMA.16816.F32 R92, R8.reuse, R22, R44 ;  /* 0x00000016085c723c */ /* 0x040fe2000000182c */
[----:B------:R-:W5:Y:S06]  /*106f0*/  LDSM.16.MT88.4 R20, [R209+0x5100] ;  /* 0x00510000d114783b */ /* 0x000f6c0000004200 */
[----:B------:R-:W-:Y:S01]  /*10700*/  IMAD.MOV.U32 R46, RZ, RZ, R39 ;  /* 0x000000ffff2e7224 */ /* 0x000fe200078e0027 */
[----:B------:R-:W-:Y:S01]  /*10710*/  HMMA.16816.F32 R68, R8, R32, R128 ;  /* 0x000000200844723c */ /* 0x000fe20000001880 */
[----:B------:R-:W-:-:S02]  /*10720*/  IMAD.MOV.U32 R47, RZ, RZ, R36 ;  /* 0x000000ffff2f7224 */ /* 0x000fc400078e0024 */
[----:B---3--:R-:W-:Y:S02]  /*10730*/  FFMA.FTZ R2, R147, c[0x0][0x2d0], -R5 ;  /* 0x0000b40093027a23 */ /* 0x008fe40000010805 */
[----:B------:R-:W-:Y:S02]  /*10740*/  IMAD.MOV.U32 R147, RZ, RZ, R192 ;  /* 0x000000ffff937224 */ /* 0x000fe400078e00c0 */
[----:B------:R3:W-:Y:S01]  /*10750*/  MUFU.EX2 R195, R2 ;  /* 0x0000000200c37308 */ /* 0x0007e20000000800 */
[C---:B------:R-:W-:Y:S01]  /*10760*/  HMMA.16816.F32 R76, R8.reuse, R34, R124 ;  /* 0x00000022084c723c */ /* 0x040fe2000000187c */
[----:B------:R-:W1:Y:S07]  /*10770*/  LDSM.16.MT88.4 R32, [R206+0x1900] ;  /* 0x00190000ce20783b */ /* 0x000e6e0000004200 */
[----:B------:R-:W-:Y:S01]  /*10780*/  HMMA.16816.F32 R88, R8, R24, R88 ;  /* 0x000000180858723c */ /* 0x000fe20000001858 */
[----:B---3--:R-:W-:-:S07]  /*10790*/  FFMA.FTZ R2, R148, c[0x0][0x2d0], -R0 ;  /* 0x0000b40094027a23 */ /* 0x008fce0000010800 */
[C---:B------:R-:W-:Y:S01]  /*107a0*/  HMMA.16816.F32 R100, R8.reuse, R26, R100 ;  /* 0x0000001a0864723c */ /* 0x040fe20000001864 */
[----:B------:R-:W-:Y:S01]  /*107b0*/  IMAD.MOV.U32 R148, RZ, RZ, R38 ;  /* 0x000000ffff947224 */ /* 0x000fe200078e0026 */
[----:B------:R-:W-:Y:S01]  /*107c0*/  LDSM.16.MT88.4 R24, [R208+0x1900] ;  /* 0x00190000d018783b */ /* 0x000fe20000004200 */
[----:B------:R3:W-:Y:S03]  /*107d0*/  MUFU.EX2 R194, R2 ;  /* 0x0000000200c27308 */ /* 0x0007e60000000800 */
[----:B------:R-:W4:Y:S02]  /*107e0*/  LDSM.16.MT88.4 R36, [R205+0x1900] ;  /* 0x00190000cd24783b */ /* 0x000f240000004200 */
[C---:B--2---:R-:W-:Y:S08]  /*107f0*/  HMMA.16816.F32 R80, R8.reuse, R28, R80 ;  /* 0x0000001c0850723c */ /* 0x044ff00000001850 */
[----:B------:R-:W-:Y:S01]  /*10800*/  HMMA.16816.F32 R84, R8, R30, R84 ;  /* 0x0000001e0854723c */ /* 0x000fe20000001854 */
[----:B------:R-:W2:Y:S01]  /*10810*/  LDSM.16.MT88.4 R28, [R209+0x1900] ;  /* 0x00190000d11c783b */ /* 0x000ea20000004200 */
[----:B---3--:R-:W-:-:S02]  /*10820*/  FFMA.FTZ R2, R149, c[0x0][0x2d0], -R0 ;  /* 0x0000b40095027a23 */ /* 0x008fc40000010800 */
[----:B------:R-:W-:Y:S02]  /*10830*/  IMAD.MOV.U32 R149, RZ, RZ, R110 ;  /* 0x000000ffff957224 */ /* 0x000fe400078e006e */
[----:B------:R3:W2:Y:S02]  /*10840*/  MUFU.EX2 R193, R2 ;  /* 0x0000000200c17308 */ /* 0x0006a40000000800 */
[C---:B------:R-:W-:Y:S08]  /*10850*/  HMMA.16816.F32 R124, R8.reuse, R42, R120 ;  /* 0x0000002a087c723c */ /* 0x040ff00000001878 */
[----:B-1----:R-:W-:Y:S01]  /*10860*/  HMMA.16816.F32 R112, R8, R12, R112 ;  /* 0x0000000c0870723c */ /* 0x002fe20000001870 */
[----:B---3--:R-:W-:-:S07]  /*10870*/  FFMA.FTZ R2, R151, c[0x0][0x2d0], -R0 ;  /* 0x0000b40097027a23 */ /* 0x008fce0000010800 */
[C---:B------:R-:W-:Y:S01]  /*10880*/  HMMA.16816.F32 R104, R8.reuse, R14, R52 ;  /* 0x0000000e0868723c */ /* 0x040fe20000001834 */
[----:B------:R-:W1:Y:S01]  /*10890*/  LDSM.16.MT88.4 R12, [R205+0x5900] ;  /* 0x00590000cd0c783b */ /* 0x000e620000004200 */
[----:B------:R-:W-:Y:S01]  /*108a0*/  IMAD.MOV.U32 R151, RZ, RZ, R162 ;  /* 0x000000ffff977224 */ /* 0x000fe200078e00a2 */
[----:B------:R3:W-:Y:S05]  /*108b0*/  MUFU.EX2 R4, R2 ;  /* 0x0000000200047308 */ /* 0x0007ea0000000800 */
[C---:B------:R-:W-:Y:S08]  /*108c0*/  HMMA.16816.F32 R132, R8.reuse, R40, R132 ;  /* 0x000000280884723c */ /* 0x040ff00000001884 */
[----:B-----5:R-:W-:Y:S01]  /*108d0*/  HMMA.16816.F32 R128, R8, R20, R72 ;  /* 0x000000140880723c */ /* 0x020fe20000001848 */
[----:B---3--:R-:W-:-:S02]  /*108e0*/  FFMA.FTZ R2, R150, c[0x0][0x2d0], -R0 ;  /* 0x0000b40096027a23 */ /* 0x008fc40000010800 */
[----:B------:R-:W-:Y:S02]  /*108f0*/  IMAD.MOV.U32 R150, RZ, RZ, R111 ;  /* 0x000000ffff967224 */ /* 0x000fe400078e006f */
[----:B------:R3:W5:Y:S03]  /*10900*/  MUFU.EX2 R192, R2 ;  /* 0x0000000200c07308 */ /* 0x0007660000000800 */
[C---:B------:R-:W-:Y:S01]  /*10910*/  HMMA.16816.F32 R120, R8.reuse, R22, R64 ;  /* 0x000000160878723c */ /* 0x040fe20000001840 */
[----:B------:R-:W-:Y:S07]  /*10920*/  LDSM.16.MT88.4 R20, [R208+0x5900] ;  /* 0x00590000d014783b */ /* 0x000fee0000004200 */
[----:B------:R-:W-:Y:S01]  /*10930*/  HMMA.16816.F32 R108, R8, R16, R60 ;  /* 0x00000010086c723c */ /* 0x000fe2000000183c */
[----:B---3--:R-:W-:-:S07]  /*10940*/  FFMA.FTZ R2, R153, c[0x0][0x2d0], -R5 ;  /* 0x0000b40099027a23 */ /* 0x008fce0000010805 */
[----:B------:R-:W-:Y:S01]  /*10950*/  HMMA.16816.F32 R56, R8, R18, R48 ;  /* 0x000000120838723c */ /* 0x000fe20000001830 */
[----:B------:R-:W-:Y:S06]  /*10960*/  LDSM.16.MT88.4 R16, [R205+0x2100] ;  /* 0x00210000cd10783b */ /* 0x000fec0000004200 */
[----:B----4-:R-:W-:Y:S02]  /*10970*/  F2FP.PACK_AB R8, R201, R202 ;  /* 0x000000cac908723e */ /* 0x010fe400000000ff */
[----:B--2---:R-:W-:Y:S02]  /*10980*/  F2FP.PACK_AB R9, R193, R194 ;  /* 0x000000c2c109723e */ /* 0x004fe400000000ff */
[----:B------:R-:W-:-:S02]  /*10990*/  F2FP.PACK_AB R10, R195, R200 ;  /* 0x000000c8c30a723e */ /* 0x000fc400000000ff */
[----:B-----5:R-:W-:-:S07]  /*109a0*/  F2FP.PACK_AB R11, R192, R4 ;  /* 0x00000004c00b723e */ /* 0x020fce00000000ff */
[C---:B------:R-:W-:Y:S07]  /*109b0*/  HMMA.16816.F32 R60, R8.reuse, R32, R80 ;  /* 0x00000020083c723c */ /* 0x040fee0000001850 */
[----:B------:R-:W-:Y:S01]  /*109c0*/  IMAD.MOV.U32 R81, RZ, RZ, R146 ;  /* 0x000000ffff517224 */ /* 0x000fe200078e0092 */
[----:B------:R-:W-:Y:S01]  /*109d0*/  HMMA.16816.F32 R52, R8, R34, R84 ;  /* 0x000000220834723c */ /* 0x000fe20000001854 */
[----:B------:R-:W2:Y:S01]  /*109e0*/  LDSM.16.MT88.4 R32, [R206+0x5900] ;  /* 0x00590000ce20783b */ /* 0x000ea20000004200 */
[----:B------:R-:W-:-:S02]  /*109f0*/  IMAD.MOV.U32 R146, RZ, RZ, R163 ;  /* 0x000000ffff927224 */ /* 0x000fc400078e00a3 */
[----:B------:R3:W-:Y:S01]  /*10a00*/  MUFU.EX2 R163, R2 ;  /* 0x0000000200a37308 */ /* 0x0007e20000000800 */
[----:B------:R-:W-:Y:S02]  /*10a10*/  IMAD.MOV.U32 R80, RZ, RZ, R161 ;  /* 0x000000ffff507224 */ /* 0x000fe400078e00a1 */
[----:B------:R-:W-:Y:S01]  /*10a20*/  IMAD.MOV.U32 R83, RZ, RZ, R46 ;  /* 0x000000ffff537224 */ /* 0x000fe200078e002e */
[----:B------:R-:W-:Y:S01]  /*10a30*/  HMMA.16816.F32 R68, R8, R36, R68 ;  /* 0x000000240844723c */ /* 0x000fe20000001844 */
[----:B------:R-:W-:-:S07]  /*10a40*/  IMAD.MOV.U32 R82, RZ, RZ, R47 ;  /* 0x000000ffff527224 */ /* 0x000fce00078e002f */
[----:B------:R-:W-:Y:S01]  /*10a50*/  HMMA.16816.F32 R64, R8, R38, R76 ;  /* 0x000000260840723c */ /* 0x000fe2000000184c */
[----:B---3--:R-:W-:-:S07]  /*10a60*/  FFMA.FTZ R2, R154, c[0x0][0x2d0], -R5 ;  /* 0x0000b4009a027a23 */ /* 0x008fce0000010805 */
[C---:B------:R-:W-:Y:S01]  /*10a70*/  HMMA.16816.F32 R40, R8.reuse, R24, R96 ;  /* 0x000000180828723c */ /* 0x040fe20000001860 */
[----:B------:R3:W4:Y:S07]  /*10a80*/  MUFU.EX2 R162, R2 ;  /* 0x0000000200a27308 */ /* 0x00072e0000000800 */
[C---:B------:R-:W-:Y:S01]  /*10a90*/  HMMA.16816.F32 R36, R8.reuse, R26, R92 ;  /* 0x0000001a0824723c */ /* 0x040fe2000000185c */
[----:B------:R-:W5:Y:S07]  /*10aa0*/  LDSM.16.MT88.4 R24, [R209+0x5900] ;  /* 0x00590000d118783b */ /* 0x000f6e0000004200 */
[----:B------:R-:W-:Y:S01]  /*10ab0*/  HMMA.16816.F32 R44, R8, R28, R88 ;  /* 0x0000001c082c723c */ /* 0x000fe20000001858 */
[----:B---3--:R-:W-:-:S04]  /*10ac0*/  FFMA.FTZ R2, R152, c[0x0][0x2d0], -R5 ;  /* 0x0000b40098027a23 */ /* 0x008fc80000010805 */
[----:B------:R3:W-:Y:S02]  /*10ad0*/  MUFU.EX2 R161, R2 ;  /* 0x0000000200a17308 */ /* 0x0007e40000000800 */
[----:B------:R-:W-:Y:S01]  /*10ae0*/  IMAD.MOV.U32 R91, RZ, RZ, R160 ;  /* 0x000000ffff5b7224 */ /* 0x000fe200078e00a0 */
[C---:B-1----:R-:W-:Y:S07]  /*10af0*/  HMMA.16816.F32 R72, R8.reuse, R12, R112 ;  /* 0x0000000c0848723c */ /* 0x042fee0000001870 */
[----:B------:R-:W-:Y:S01]  /*10b00*/  IMAD.MOV.U32 R115, RZ, RZ, R83 ;  /* 0x000000ffff737224 */ /* 0x000fe200078e0053 */
[----:B------:R-:W-:Y:S01]  /*10b10*/  HMMA.16816.F32 R76, R8, R14, R104 ;  /* 0x0000000e084c723c */ /* 0x000fe20000001868 */
[----:B------:R-:W1:Y:S01]  /*10b20*/  LDSM.16.MT88.4 R12, [R206+0x2100] ;  /* 0x00210000ce0c783b */ /* 0x000e620000004200 */
[----:B---3--:R-:W-:-:S06]  /*10b30*/  FFMA.FTZ R2, R155, c[0x0][0x2d0], -R5 ;  /* 0x0000b4009b027a23 */ /* 0x008fcc0000010805 */
[C---:B--2---:R-:W-:Y:S01]  /*10b40*/  HMMA.16816.F32 R84, R8.reuse, R32, R132 ;  /* 0x000000200854723c */ /* 0x044fe20000001884 */
[----:B------:R2:W-:Y:S07]  /*10b50*/  MUFU.EX2 R160, R2 ;  /* 0x0000000200a07308 */ /* 0x0005ee0000000800 */
[C---:B------:R-:W-:Y:S01]  /*10b60*/  HMMA.16816.F32 R104, R8.reuse, R34, R124 ;  /* 0x000000220868723c */ /* 0x040fe2000000187c */
[----:B------:R-:W3:Y:S04]  /*10b70*/  LDSM.16.MT88.4 R32, [R208+0x2100] ;  /* 0x00210000d020783b */ /* 0x000ee80000004200 */
[----:B------:R-:W-:Y:S03]  /*10b80*/  LDSM.16.MT88.4 R124, [R205+0x3900] ;  /* 0x00390000cd7c783b */ /* 0x000fe60000004200 */
[----:B------:R-:W-:Y:S01]  /*10b90*/  HMMA.16816.F32 R48, R8, R30, R100 ;  /* 0x0000001e0830723c */ /* 0x000fe20000001864 */
[----:B--2---:R-:W-:Y:S01]  /*10ba0*/  FFMA.FTZ R2, R156, c[0x0][0x2d0], -R0 ;  /* 0x0000b4009c027a23 */ /* 0x004fe20000010800 */
[----:B------:R-:W2:Y:S01]  /*10bb0*/  LDSM.16.MT88.4 R28, [R209+0x2100] ;  /* 0x00210000d11c783b */ /* 0x000ea20000004200 */
[----:B------:R-:W-:-:S02]  /*10bc0*/  IMAD.MOV.U32 R156, RZ, RZ, R82 ;  /* 0x000000ffff9c7224 */ /* 0x000fc400078e0052 */
[----:B------:R1:W-:Y:S03]  /*10bd0*/  MUFU.EX2 R155, R2 ;  /* 0x00000002009b7308 */ /* 0x0003e60000000800 */
[C---:B-----5:R-:W-:Y:S08]  /*10be0*/  HMMA.16816.F32 R128, R8.reuse, R24, R128 ;  /* 0x000000180880723c */ /* 0x060ff00000001880 */
[----:B------:R-:W-:Y:S01]  /*10bf0*/  HMMA.16816.F32 R120, R8, R26, R120 ;  /* 0x0000001a0878723c */ /* 0x000fe20000001878 */
[----:B------:R-:W5:Y:S01]  /*10c00*/  LDSM.16.MT88.4 R24, [R205+0x6100] ;  /* 0x00610000cd18783b */ /* 0x000f620000004200 */
[----:B-1----:R-:W-:-:S02]  /*10c10*/  FFMA.FTZ R2, R157, c[0x0][0x2d0], -R0 ;  /* 0x0000b4009d027a23 */ /* 0x002fc40000010800 */
[----:B------:R-:W-:-:S04]  /*10c20*/  IMAD.MOV.U32 R157, RZ, RZ, R81 ;  /* 0x000000ffff9d7224 */ /* 0x000fc800078e0051 */
[C---:B------:R-:W-:Y:S01]  /*10c30*/  HMMA.16816.F32 R108, R8.reuse, R20, R108 ;  /* 0x00000014086c723c */ /* 0x040fe2000000186c */
[----:B------:R1:W1:Y:S07]  /*10c40*/  MUFU.EX2 R154, R2 ;  /* 0x00000002009a7308 */ /* 0x00026e0000000800 */
[----:B------:R-:W-:Y:S01]  /*10c50*/  HMMA.16816.F32 R96, R8, R22, R56 ;  /* 0x000000160860723c */ /* 0x000fe20000001838 */
[----:B------:R-:W2:Y:S06]  /*10c60*/  LDSM.16.MT88.4 R20, [R206+0x6100] ;  /* 0x00610000ce14783b */ /* 0x000eac0000004200 */
[----:B----4-:R-:W-:Y:S01]  /*10c70*/  F2FP.PACK_AB R8, R162, R163 ;  /* 0x000000a3a208723e */ /* 0x010fe200000000ff */
[----:B-1----:R-:W-:Y:S01]  /*10c80*/  FFMA.FTZ R2, R159, c[0x0][0x2d0], -R0 ;  /* 0x0000b4009f027a23 */ /* 0x002fe20000010800 */
[----:B------:R-:W-:Y:S01]  /*10c90*/  F2FP.PACK_AB R9, R154, R155 ;  /* 0x0000009b9a09723e */ /* 0x000fe200000000ff */
[----:B------:R-:W-:Y:S01]  /*10ca0*/  IMAD.MOV.U32 R159, RZ, RZ, R80 ;  /* 0x000000ffff9f7224 */ /* 0x000fe200078e0050 */
[----:B------:R-:W-:Y:S01]  /*10cb0*/  F2FP.PACK_AB R10, R160, R161 ;  /* 0x000000a1a00a723e */ /* 0x000fe200000000ff */
[----:B------:R1:W-:Y:S02]  /*10cc0*/  MUFU.EX2 R153, R2 ;  /* 0x0000000200997308 */ /* 0x0003e40000000800 */
[----:B-1----:R-:W-:-:S02]  /*10cd0*/  FFMA.FTZ R2, R158, c[0x0][0x2d0], -R0 ;  /* 0x0000b4009e027a23 */ /* 0x002fc40000010800 */
[----:B------:R-:W-:-:S04]  /*10ce0*/  IMAD.MOV.U32 R158, RZ, RZ, R91 ;  /* 0x000000ffff9e7224 */ /* 0x000fc800078e005b */
[----:B------:R1:W4:Y:S02]  /*10cf0*/  MUFU.EX2 R152, R2 ;  /* 0x0000000200987308 */ /* 0x0003240000000800 */
[----:B-1----:R-:W-:Y:S01]  /*10d00*/  FFMA.FTZ R2, R164, c[0x0][0x2d0], -R5 ;  /* 0x0000b400a4027a23 */ /* 0x002fe20000010805 */
[----:B----4-:R-:W-:Y:S01]  /*10d10*/  F2FP.PACK_AB R11, R152, R153 ;  /* 0x00000099980b723e */ /* 0x010fe200000000ff */
[----:B------:R-:W-:-:S04]  /*10d20*/  IMAD.MOV.U32 R164, RZ, RZ, R151 ;  /* 0x000000ffffa47224 */ /* 0x000fc800078e0097 */
[----:B------:R1:W-:Y:S02]  /*10d30*/  MUFU.EX2 R151, R2 ;  /* 0x0000000200977308 */ /* 0x0003e40000000800 */
[C---:B------:R-:W-:Y:S08]  /*10d40*/  HMMA.16816.F32 R100, R8.reuse, R16, R68 ;  /* 0x000000100864723c */ /* 0x040ff00000001844 */
[----:B------:R-:W-:Y:S01]  /*10d50*/  HMMA.16816.F32 R92, R8, R18, R64 ;  /* 0x00000012085c723c */ /* 0x000fe20000001840 */
[----:B------:R-:W4:Y:S01]  /*10d60*/  LDSM.16.MT88.4 R16, [R209+0x6100] ;  /* 0x00610000d110783b */ /* 0x000f220000004200 */
[----:B-1----:R-:W-:-:S02]  /*10d70*/  FFMA.FTZ R2, R166, c[0x0][0x2d0], -R5 ;  /* 0x0000b400a6027a23 */ /* 0x002fc40000010805 */
[----:B------:R-:W-:Y:S02]  /*10d80*/  IMAD.MOV.U32 R166, RZ, RZ, R150 ;  /* 0x000000ffffa67224 */ /* 0x000fe400078e0096 */
[----:B------:R1:W1:Y:S02]  /*10d90*/  MUFU.EX2 R150, R2 ;  /* 0x0000000200967308 */ /* 0x0002640000000800 */
[C---:B------:R-:W-:Y:S08]  /*10da0*/  HMMA.16816.F32 R88, R8.reuse, R12, R60 ;  /* 0x0000000c0858723c */ /* 0x040ff0000000183c */
[----:B------:R-:W-:Y:S01]  /*10db0*/  HMMA.16816.F32 R80, R8, R14, R52 ;  /* 0x0000000e0850723c */ /* 0x000fe20000001834 */
[----:B------:R-:W4:Y:S01]  /*10dc0*/  LDSM.16.MT88.4 R12, [R208+0x6100] ;  /* 0x00610000d00c783b */ /* 0x000f220000004200 */
[----:B-1----:R-:W-:-:S06]  /*10dd0*/  FFMA.FTZ R2, R165, c[0x0][0x2d0], -R5 ;  /* 0x0000b400a5027a23 */ /* 0x002fcc0000010805 */
[C---:B---3--:R-:W-:Y:S01]  /*10de0*/  HMMA.16816.F32 R60, R8.reuse, R32, R40 ;  /* 0x00000020083c723c */ /* 0x048fe20000001828 */
[----:B------:R-:W-:Y:S02]  /*10df0*/  IMAD.MOV.U32 R165, RZ, RZ, R149 ;  /* 0x000000ffffa57224 */ /* 0x000fe400078e0095 */
[----:B------:R1:W-:Y:S05]  /*10e00*/  MUFU.EX2 R149, R2 ;  /* 0x0000000200957308 */ /* 0x0003ea0000000800 */
[C---:B------:R-:W-:Y:S01]  /*10e10*/  HMMA.16816.F32 R52, R8.reuse, R34, R36 ;  /* 0x000000220834723c */ /* 0x040fe20000001824 */
[----:B------:R-:W3:Y:S07]  /*10e20*/  LDSM.16.MT88.4 R32, [R205+0x2900] ;  /* 0x00290000cd20783b */ /* 0x000eee0000004200 */
[----:B--2---:R-:W-:Y:S01]  /*10e30*/  HMMA.16816.F32 R68, R8, R28, R44 ;  /* 0x0000001c0844723c */ /* 0x004fe2000000182c */
[----:B-1----:R-:W-:-:S02]  /*10e40*/  FFMA.FTZ R2, R188, c[0x0][0x2d0], -R5 ;  /* 0x0000b400bc027a23 */ /* 0x002fc40000010805 */
[----:B------:R-:W-:Y:S02]  /*10e50*/  IMAD.MOV.U32 R188, RZ, RZ, R148 ;  /* 0x000000ffffbc7224 */ /* 0x000fe400078e0094 */
[----:B------:R1:W-:Y:S03]  /*10e60*/  MUFU.EX2 R148, R2 ;  /* 0x0000000200947308 */ /* 0x0003e60000000800 */
[C---:B------:R-:W-:Y:S01]  /*10e70*/  HMMA.16816.F32 R64, R8.reuse, R30, R48 ;  /* 0x0000001e0840723c */ /* 0x040fe20000001830 */
[----:B------:R-:W2:Y:S07]  /*10e80*/  LDSM.16.MT88.4 R28, [R206+0x2900] ;  /* 0x00290000ce1c783b */ /* 0x000eae0000004200 */
[----:B-----5:R-:W-:Y:S01]  /*10e90*/  HMMA.16816.F32 R44, R8, R24, R72 ;  /* 0x00000018082c723c */ /* 0x020fe20000001848 */
        /* <DEDUP_REMOVED lines=8> */
[----:B-----5:R-:W-:-:S02]  /*10f20*/  FFMA.FTZ R2, R191, c[0x0][0x2d0], -R0 ;  /* 0x0000b400bf027a23 */ /* 0x020fc40000010800 */
[----:B------:R-:W-:Y:S02]  /*10f30*/  IMAD.MOV.U32 R191, RZ, RZ, R115 ;  /* 0x000000ffffbf7224 */ /* 0x000fe400078e0073 */
[----:B------:R5:W1:Y:S02]  /*10f40*/  MUFU.EX2 R135, R2 ;  /* 0x0000000200877308 */ /* 0x000a640000000800 */
[C---:B----4-:R-:W-:Y:S08]  /*10f50*/  HMMA.16816.F32 R56, R8.reuse, R16, R128 ;  /* 0x000000100838723c */ /* 0x050ff00000001880 */
[----:B------:R-:W-:Y:S01]  /*10f60*/  HMMA.16816.F32 R72, R8, R18, R120 ;  /* 0x000000120848723c */ /* 0x000fe20000001878 */
[----:B------:R-:W-:Y:S01]  /*10f70*/  LDSM.16.MT88.4 R16, [R206+0x6900] ;  /* 0x00690000ce10783b */ /* 0x000fe20000004200 */
[----:B-----5:R-:W-:-:S06]  /*10f80*/  FFMA.FTZ R2, R167, c[0x0][0x2d0], -R0 ;  /* 0x0000b400a7027a23 */ /* 0x020fcc0000010800 */
[C---:B------:R-:W-:Y:S01]  /*10f90*/  HMMA.16816.F32 R108, R8.reuse, R12, R108 ;  /* 0x0000000c086c723c */ /* 0x040fe2000000186c */
[----:B------:R-:W-:Y:S01]  /*10fa0*/  IMAD.MOV.U32 R167, RZ, RZ, R146 ;  /* 0x000000ffffa77224 */ /* 0x000fe200078e0092 */
[----:B------:R4:W-:Y:S06]  /*10fb0*/  MUFU.EX2 R134, R2 ;  /* 0x0000000200867308 */ /* 0x0009ec0000000800 */
[----:B------:R-:W-:Y:S01]  /*10fc0*/  HMMA.16816.F32 R104, R8, R14, R96 ;  /* 0x0000000e0868723c */ /* 0x000fe20000001860 */
[----:B------:R-:W5:Y:S06]  /*10fd0*/  LDSM.16.MT88.4 R12, [R205+0x6900] ;  /* 0x00690000cd0c783b */ /* 0x000f6c0000004200 */
[----:B------:R-:W-:-:S02]  /*10fe0*/  F2FP.PACK_AB R8, R150, R151 ;  /* 0x000000979608723e */ /* 0x000fc400000000ff */
[----:B-1----:R-:W-:Y:S01]  /*10ff0*/  F2FP.PACK_AB R9, R135, R147 ;  /* 0x000000938709723e */ /* 0x002fe200000000ff */
[----:B----4-:R-:W-:Y:S01]  /*11000*/  FFMA.FTZ R2, R189, c[0x0][0x2d0], -R0 ;  /* 0x0000b400bd027a23 */ /* 0x010fe20000010800 */
[----:B------:R-:W-:Y:S01]  /*11010*/  F2FP.PACK_AB R10, R148, R149 ;  /* 0x00000095940a723e */ /* 0x000fe200000000ff */
[----:B------:R-:W-:Y:S02]  /*11020*/  IMAD.MOV.U32 R189, RZ, RZ, R145 ;  /* 0x000000ffffbd7224 */ /* 0x000fe400078e0091 */
[----:B------:R-:W1:Y:S02]  /*11030*/  MUFU.EX2 R133, R2 ;  /* 0x0000000200857308 */ /* 0x000e640000000800 */
[----:B-1----:R-:W-:Y:S01]  /*11040*/  F2FP.PACK_AB R11, R133, R134 ;  /* 0x00000086850b723e */ /* 0x002fe200000000ff */
[----:B------:R-:W-:Y:S02]  /*11050*/  FFMA.FTZ R2, R203, c[0x0][0x2d0], -R5 ;  /* 0x0000b400cb027a23 */ /* 0x000fe40000010805 */
[----:B------:R-:W-:-:S03]  /*11060*/  IMAD.MOV.U32 R203, RZ, RZ, R144 ;  /* 0x000000ffffcb7224 */ /* 0x000fc600078e0090 */
[----:B------:R1:W-:Y:S01]  /*11070*/  MUFU.EX2 R132, R2 ;  /* 0x0000000200847308 */ /* 0x0003e20000000800 */
[C---:B---3--:R-:W-:Y:S08]  /*11080*/  HMMA.16816.F32 R120, R8.reuse, R32, R100 ;  /* 0x000000200878723c */ /* 0x048ff00000001864 */
[----:B------:R-:W-:Y:S01]  /*11090*/  HMMA.16816.F32 R112, R8, R34, R92 ;  /* 0x000000220870723c */ /* 0x000fe2000000185c */
[----:B------:R-:W-:Y:S01]  /*110a0*/  LDSM.16.MT88.4 R32, [R208+0x6900] ;  /* 0x00690000d020783b */ /* 0x000fe20000004200 */
[----:B-1----:R-:W-:-:S06]  /*110b0*/  FFMA.FTZ R2, R228, c[0x0][0x2d0], -R5 ;  /* 0x0000b400e4027a23 */ /* 0x002fcc0000010805 */
[C---:B--2---:R-:W-:Y:S01]  /*110c0*/  HMMA.16816.F32 R100, R8.reuse, R28, R88 ;  /* 0x0000001c0864723c */ /* 0x044fe20000001858 */
[----:B------:R-:W-:Y:S01]  /*110d0*/  IMAD.MOV.U32 R228, RZ, RZ, R119 ;  /* 0x000000ffffe47224 */ /* 0x000fe200078e0077 */
[----:B------:R1:W2:Y:S06]  /*110e0*/  MUFU.EX2 R146, R2 ;  /* 0x0000000200927308 */ /* 0x0002ac0000000800 */
[C---:B------:R-:W-:Y:S08]  /*110f0*/  HMMA.16816.F32 R92, R8.reuse, R24, R68 ;  /* 0x00000018085c723c */ /* 0x040ff00000001844 */
[----:B------:R-:W-:Y:S01]  /*11100*/  HMMA.16816.F32 R88, R8, R26, R64 ;  /* 0x0000001a0858723c */ /* 0x000fe20000001840 */
[----:B------:R-:W3:Y:S01]  /*11110*/  LDSM.16.MT88.4 R24, [R209+0x6900] ;  /* 0x00690000d118783b */ /* 0x000ee20000004200 */
[----:B-1----:R-:W-:-:S02]  /*11120*/  FFMA.FTZ R2, R231, c[0x0][0x2d0], -R5 ;  /* 0x0000b400e7027a23 */ /* 0x002fc40000010805 */
[----:B------:R-:W-:Y:S02]  /*11130*/  IMAD.MOV.U32 R231, RZ, RZ, R118 ;  /* 0x000000ffffe77224 */ /* 0x000fe400078e0076 */
[----:B------:R1:W-:Y:S02]  /*11140*/  MUFU.EX2 R145, R2 ;  /* 0x0000000200917308 */ /* 0x0003e40000000800 */
[C---:B------:R-:W-:Y:S01]  /*11150*/  HMMA.16816.F32 R96, R8.reuse, R30, R80 ;  /* 0x0000001e0860723c */ /* 0x040fe20000001850 */
[----:B------:R-:W-:Y:S07]  /*11160*/  LDSM.16.MT88.4 R28, [R205+0x3100] ;  /* 0x00310000cd1c783b */ /* 0x000fee0000004200 */
[----:B------:R-:W-:Y:S01]  /*11170*/  HMMA.16816.F32 R80, R8, R22, R52 ;  /* 0x000000160850723c */ /* 0x000fe20000001834 */
[----:B-1----:R-:W-:-:S07]  /*11180*/  FFMA.FTZ R2, R232, c[0x0][0x2d0], -R5 ;  /* 0x0000b400e8027a23 */ /* 0x002fce0000010805 */
[C---:B-----5:R-:W-:Y:S01]  /*11190*/  HMMA.16816.F32 R64, R8.reuse, R14, R48 ;  /* 0x0000000e0840723c */ /* 0x060fe20000001830 */
[----:B------:R-:W-:Y:S01]  /*111a0*/  IMAD.MOV.U32 R232, RZ, RZ, R6 ;  /* 0x000000ffffe87224 */ /* 0x000fe200078e0006 */
[----:B------:R1:W-:Y:S06]  /*111b0*/  MUFU.EX2 R144, R2 ;  /* 0x0000000200907308 */ /* 0x0003ec0000000800 */
        /* <DEDUP_REMOVED lines=8> */
[----:B------:R-:W3:Y:S04]  /*11240*/  LDSM.16.MT88.4 R24, [R205+0x7100] ;  /* 0x00710000cd18783b */ /* 0x000ee80000004200 */
[----:B------:R-:W-:Y:S01]  /*11250*/  LDSM.16.MT88.4 R72, [R206+0x3900] ;  /* 0x00390000ce48783b */ /* 0x000fe20000004200 */
[----:B-1----:R-:W-:-:S02]  /*11260*/  FFMA.FTZ R2, R229, c[0x0][0x2d0], -R0 ;  /* 0x0000b400e5027a23 */ /* 0x002fc40000010800 */
[C---:B------:R-:W-:Y:S02]  /*11270*/  HMMA.16816.F32 R60, R8.reuse, R16, R40 ;  /* 0x00000010083c723c */ /* 0x040fe40000001828 */
[----:B------:R1:W4:Y:S06]  /*11280*/  MUFU.EX2 R118, R2 ;  /* 0x0000000200767308 */ /* 0x00032c0000000800 */
[C---:B------:R-:W-:Y:S01]  /*11290*/  HMMA.16816.F32 R40, R8.reuse, R18, R36 ;  /* 0x000000120828723c */ /* 0x040fe20000001824 */
[----:B------:R-:W5:Y:S07]  /*112a0*/  LDSM.16.MT88.4 R16, [R209+0x3100] ;  /* 0x00310000d110783b */ /* 0x000f6e0000004200 */
[----:B------:R-:W-:Y:S01]  /*112b0*/  HMMA.16816.F32 R44, R8, R32, R108 ;  /* 0x00000020082c723c */ /* 0x000fe2000000186c */
[----:B-1----:R-:W-:-:S04]  /*112c0*/  FFMA.FTZ R2, R230, c[0x0][0x2d0], -R0 ;  /* 0x0000b400e6027a23 */ /* 0x002fc80000010800 */
[----:B------:R1:W-:Y:S03]  /*112d0*/  MUFU.EX2 R59, R2 ;  /* 0x00000002003b7308 */ /* 0x0003e60000000800 */
[----:B------:R-:W-:Y:S01]  /*112e0*/  HMMA.16816.F32 R36, R8, R34, R104 ;  /* 0x000000220824723c */ /* 0x000fe20000001868 */
[----:B------:R-:W3:Y:S04]  /*112f0*/  LDSM.16.MT88.4 R32, [R206+0x7100] ;  /* 0x00710000ce20783b */ /* 0x000ee80000004200 */
[----:B------:R-:W-:Y:S02]  /*11300*/  LDSM.16.MT88.4 R104, [R206+0x7900] ;  /* 0x00790000ce68783b */ /* 0x000fe40000004200 */
[----:B--2---:R-:W-:-:S02]  /*11310*/  F2FP.PACK_AB R8, R146, R132 ;  /* 0x000000849208723e */ /* 0x004fc400000000ff */
[----:B----4-:R-:W-:Y:S02]  /*11320*/  F2FP.PACK_AB R9, R118, R119 ;  /* 0x000000777609723e */ /* 0x010fe400000000ff */
[----:B------:R-:W-:Y:S01]  /*11330*/  F2FP.PACK_AB R10, R144, R145 ;  /* 0x00000091900a723e */ /* 0x000fe200000000ff */
[----:B-1----:R-:W-:-:S04]  /*11340*/  FFMA.FTZ R2, R233, c[0x0][0x2d0], -R0 ;  /* 0x0000b400e9027a23 */ /* 0x002fc80000010800 */
[----:B------:R1:W2:Y:S02]  /*11350*/  MUFU.EX2 R58, R2 ;  /* 0x00000002003a7308 */ /* 0x0002a40000000800 */
[----:B-1----:R-:W-:Y:S01]  /*11360*/  FFMA.FTZ R2, R246, c[0x0][0x2d0], -R5 ;  /* 0x0000b400f6027a23 */ /* 0x002fe20000010805 */
[----:B--2---:R-:W-:-:S05]  /*11370*/  F2FP.PACK_AB R11, R58, R59 ;  /* 0x0000003b3a0b723e */ /* 0x004fca00000000ff */
[----:B------:R1:W-:Y:S02]  /*11380*/  MUFU.EX2 R57, R2 ;  /* 0x0000000200397308 */ /* 0x0003e40000000800 */
[C---:B---3--:R-:W-:Y:S08]  /*11390*/  HMMA.16816.F32 R64, R8.reuse, R26, R64 ;  /* 0x0000001a0840723c */ /* 0x048ff00000001840 */
[----:B------:R-:W-:Y:S01]  /*113a0*/  HMMA.16816.F32 R128, R8, R24, R76 ;  /* 0x000000180880723c */ /* 0x000fe2000000184c */
[----:B-1----:R-:W-:-:S04]  /*113b0*/  FFMA.FTZ R2, R244, c[0x0][0x2d0], -R5 ;  /* 0x0000b400f4027a23 */ /* 0x002fc80000010805 */
[----:B------:R1:W2:Y:S03]  /*113c0*/  MUFU.EX2 R56, R2 ;  /* 0x0000000200387308 */ /* 0x0002a60000000800 */
[C---:B------:R-:W-:Y:S08]  /*113d0*/  HMMA.16816.F32 R68, R8.reuse, R20, R100 ;  /* 0x000000140844723c */ /* 0x040ff00000001864 */
[----:B-----5:R-:W-:Y:S01]  /*113e0*/  HMMA.16816.F32 R100, R8, R18, R88 ;  /* 0x000000120864723c */ /* 0x020fe20000001858 */
[----:B------:R-:W-:Y:S01]  /*113f0*/  LDSM.16.MT88.4 R88, [R208+0x3900] ;  /* 0x00390000d058783b */ /* 0x000fe20000004200 */
[----:B-1----:R-:W-:-:S06]  /*11400*/  FFMA.FTZ R2, R242, c[0x0][0x2d0], -R5 ;  /* 0x0000b400f2027a23 */ /* 0x002fcc0000010805 */
[C---:B------:R-:W-:Y:S01]  /*11410*/  HMMA.16816.F32 R92, R8.reuse, R16, R92 ;  /* 0x00000010085c723c */ /* 0x040fe2000000185c */
[----:B------:R-:W1:Y:S01]  /*11420*/  LDSM.16.MT88.4 R16, [R209+0x7100] ;  /* 0x00710000d110783b */ /* 0x000e620000004200 */
[----:B------:R3:W-:Y:S06]  /*11430*/  MUFU.EX2 R27, R2 ;  /* 0x00000002001b7308 */ /* 0x0007ec0000000800 */
[C---:B------:R-:W-:Y:S08]  /*11440*/  HMMA.16816.F32 R84, R8.reuse, R12, R84 ;  /* 0x0000000c0854723c */ /* 0x040ff00000001854 */
[----:B------:R-:W-:Y:S01]  /*11450*/  HMMA.16816.F32 R108, R8, R14, R80 ;  /* 0x0000000e086c723c */ /* 0x000fe20000001850 */
[----:B------:R-:W4:Y:S01]  /*11460*/  LDSM.16.MT88.4 R12, [R208+0x7100] ;  /* 0x00710000d00c783b */ /* 0x000f220000004200 */
[----:B---3--:R-:W-:-:S03]  /*11470*/  FFMA.FTZ R2, R245, c[0x0][0x2d0], -R5 ;  /* 0x0000b400f5027a23 */ /* 0x008fc60000010805 */
[----:B------:R-:W3:Y:S01]  /*11480*/  LDSM.16.MT88.4 R80, [R209+0x3900] ;  /* 0x00390000d150783b */ /* 0x000ee20000004200 */
[----:B------:R5:W1:Y:S02]  /*11490*/  MUFU.EX2 R26, R2 ;  /* 0x00000002001a7308 */ /* 0x000a640000000800 */
[C---:B------:R-:W-:Y:S08]  /*114a0*/  HMMA.16816.F32 R120, R8.reuse, R28, R120 ;  /* 0x0000001c0878723c */ /* 0x040ff00000001878 */
[----:B------:R-:W-:Y:S01]  /*114b0*/  HMMA.16816.F32 R28, R8, R30, R112 ;  /* 0x0000001e081c723c */ /* 0x000fe20000001870 */
[----:B-----5:R-:W-:-:S06]  /*114c0*/  FFMA.FTZ R2, R243, c[0x0][0x2d0], -R0 ;  /* 0x0000b400f3027a23 */ /* 0x020fcc0000010800 */
[----:B--2---:R-:W-:Y:S01]  /*114d0*/  F2FP.PACK_AB R112, R56, R57 ;  /* 0x000000393870723e */ /* 0x004fe200000000ff */
[C---:B------:R-:W-:Y:S01]  /*114e0*/  HMMA.16816.F32 R20, R8.reuse, R22, R96 ;  /* 0x000000160814723c */ /* 0x040fe20000001860 */
[----:B-1----:R-:W-:Y:S01]  /*114f0*/  F2FP.PACK_AB R114, R26, R27 ;  /* 0x0000001b1a72723e */ /* 0x002fe200000000ff */
[----:B------:R1:W-:Y:S01]  /*11500*/  MUFU.EX2 R25, R2 ;  /* 0x0000000200197308 */ /* 0x0003e20000000800 */
[----:B------:R-:W2:Y:S05]  /*11510*/  LDSM.16.MT88.4 R96, [R205+0x7900] ;  /* 0x00790000cd60783b */ /* 0x000eaa0000004200 */
[C---:B------:R-:W-:Y:S08]  /*11520*/  HMMA.16816.F32 R60, R8.reuse, R32, R60 ;  /* 0x00000020083c723c */ /* 0x040ff0000000183c */
[----:B------:R-:W-:Y:S01]  /*11530*/  HMMA.16816.F32 R40, R8, R34, R40 ;  /* 0x000000220828723c */ /* 0x000fe20000001828 */
[----:B-1----:R-:W-:-:S04]  /*11540*/  FFMA.FTZ R2, R248, c[0x0][0x2d0], -R0 ;  /* 0x0000b400f8027a23 */ /* 0x002fc80000010800 */
[----:B------:R1:W5:Y:S03]  /*11550*/  MUFU.EX2 R24, R2 ;  /* 0x0000000200187308 */ /* 0x0003660000000800 */
[C---:B------:R-:W-:Y:S08]  /*11560*/  HMMA.16816.F32 R48, R8.reuse, R16, R48 ;  /* 0x000000100830723c */ /* 0x040ff00000001830 */
[----:B------:R-:W-:Y:S01]  /*11570*/  HMMA.16816.F32 R52, R8, R18, R52 ;  /* 0x000000120834723c */ /* 0x000fe20000001834 */
[--C-:B-1----:R-:W-:Y:S01]  /*11580*/  FFMA.FTZ R2, R247, c[0x0][0x2d0], -R0.reuse ;  /* 0x0000b400f7027a23 */ /* 0x102fe20000010800 */
[----:B-----5:R-:W-:Y:S01]  /*11590*/  F2FP.PACK_AB R113, R24, R25 ;  /* 0x000000191871723e */ /* 0x020fe200000000ff */
[----:B------:R-:W-:-:S05]  /*115a0*/  FFMA.FTZ R0, R252, c[0x0][0x2d0], -R0 ;  /* 0x0000b400fc007a23 */ /* 0x000fca0000010800 */
[C---:B----4-:R-:W-:Y:S01]  /*115b0*/  HMMA.16816.F32 R44, R8.reuse, R12, R44 ;  /* 0x0000000c082c723c */ /* 0x050fe2000000182c */
[----:B------:R1:W-:Y:S07]  /*115c0*/  MUFU.EX2 R7, R2 ;  /* 0x0000000200077308 */ /* 0x0003ee0000000800 */
[----:B------:R-:W-:Y:S01]  /*115d0*/  HMMA.16816.F32 R36, R8, R14, R36 ;  /* 0x0000000e0824723c */ /* 0x000fe20000001824 */
[----:B------:R4:W5:Y:S01]  /*115e0*/  MUFU.EX2 R6, R0 ;  /* 0x0000000000067308 */ /* 0x0009620000000800 */
[----:B------:R-:W-:Y:S01]  /*115f0*/  LDSM.16.MT88.4 R8, [R208+0x7900] ;  /* 0x00790000d008783b */ /* 0x000fe20000004200 */
[----:B-1----:R-:W-:-:S04]  /*11600*/  FADD.FTZ R2, R231, R232 ;  /* 0x000000e8e7027221 */ /* 0x002fc80000010000 */
[----:B------:R-:W-:Y:S02]  /*11610*/  FADD.FTZ R3, R3, R2 ;  /* 0x0000000203037221 */ /* 0x000fe40000010000 */
[----:B----4-:R-:W-:Y:S01]  /*11620*/  FADD.FTZ R0, R203, R228 ;  /* 0x000000e4cb007221 */ /* 0x010fe20000010000 */
[----:B-----5:R-:W-:Y:S02]  /*11630*/  F2FP.PACK_AB R115, R6, R7 ;  /* 0x000000070673723e */ /* 0x020fe400000000ff */
[----:B------:R-:W-:Y:S01]  /*11640*/  IADD3 R228, R156, -0x2, RZ ;  /* 0xfffffffe9ce47810 */ /* 0x000fe20007ffe0ff */
        /* <DEDUP_REMOVED lines=14> */
[C---:B---3--:R-:W-:Y:S01]  /*11730*/  HMMA.16816.F32 R76, R112.reuse, R80, R92 ;  /* 0x00000050704c723c */ /* 0x048fe2000000185c */
        /* <DEDUP_REMOVED lines=9> */
[----:B--2---:R-:W-:Y:S01]  /*117d0*/  HMMA.16816.F32 R92, R112, R96, R128 ;  /* 0x00000060705c723c */ /* 0x004fe20000001880 */
[----:B------:R-:W-:Y:S02]  /*117e0*/  FADD.FTZ R0, R202, R0 ;  /* 0x00000000ca007221 */ /* 0x000fe40000010000 */
[----:B------:R-:W-:Y:S02]  /*117f0*/  FADD.FTZ R2, R194, R2 ;  /* 0x00000002c2027221 */ /* 0x000fe40000010000 */
[----:B------:R-:W-:-:S02]  /*11800*/  FADD.FTZ R0, R201, R0 ;  /* 0x00000000c9007221 */ /* 0x000fc40000010000 */
[----:B------:R-:W-:Y:S01]  /*11810*/  FADD.FTZ R2, R193, R2 ;  /* 0x00000002c1027221 */ /* 0x000fe20000010000 */
[C---:B------:R-:W-:Y:S01]  /*11820*/  HMMA.16816.F32 R120, R112.reuse, R124, R120 ;  /* 0x0000007c7078723c */ /* 0x040fe20000001878 */
[----:B------:R-:W-:Y:S02]  /*11830*/  FADD.FTZ R0, R200, R0 ;  /* 0x00000000c8007221 */ /* 0x000fe40000010000 */
[----:B------:R-:W-:Y:S02]  /*11840*/  FADD.FTZ R2, R4, R2 ;  /* 0x0000000204027221 */ /* 0x000fe40000010000 */
[----:B------:R-:W-:Y:S01]  /*11850*/  FADD.FTZ R0, R195, R0 ;  /* 0x00000000c3007221 */ /* 0x000fe20000010000 */
[----:B------:R-:W2:Y:S01]  /*11860*/  @P5 S2R R4, SR_CTAID.X ;  /* 0x0000000000045919 */ /* 0x000ea20000002500 */
        /* <DEDUP_REMOVED lines=11> */
[C---:B-1----:R-:W-:Y:S01]  /*11920*/  HMMA.16816.F32 R128, R112.reuse, R108, R48 ;  /* 0x0000006c7080723c */ /* 0x042fe20000001830 */
[----:B------:R-:W-:Y:S02]  /*11930*/  FADD.FTZ R0, R151, R0 ;  /* 0x0000000097007221 */ /* 0x000fe40000010000 */
[----:B------:R-:W-:Y:S02]  /*11940*/  FADD.FTZ R2, R147, R2 ;  /* 0x0000000293027221 */ /* 0x000fe40000010000 */
[----:B------:R-:W-:Y:S02]  /*11950*/  FADD.FTZ R3, R150, R0 ;  /* 0x0000000096037221 */ /* 0x000fe40000010000 */
[----:B--2---:R-:W-:Y:S01]  /*11960*/  @P5 IMAD.SHL.U32 R0, R4, 0x80, RZ ;  /* 0x0000008004005824 */ /* 0x004fe200078e00ff */
[----:B------:R-:W-:Y:S01]  /*11970*/  HMMA.16816.F32 R124, R112, R126, R28 ;  /* 0x0000007e707c723c */ /* 0x000fe2000000181c */
[----:B------:R-:W-:-:S02]  /*11980*/  FADD.FTZ R2, R135, R2 ;  /* 0x0000000287027221 */ /* 0x000fc40000010000 */
[----:B------:R-:W-:Y:S02]  /*11990*/  FADD.FTZ R3, R149, R3 ;  /* 0x0000000395037221 */ /* 0x000fe40000010000 */
[----:B------:R-:W-:-:S03]  /*119a0*/  @P5 IMAD.HI.U32 R0, R0, c[0x0][0x2c8], RZ ;  /* 0x0000b20000005a27 */ /* 0x000fc600078e00ff */
[C---:B------:R-:W-:Y:S01]  /*119b0*/  HMMA.16816.F32 R72, R112.reuse, R74, R20 ;  /* 0x0000004a7048723c */ /* 0x040fe20000001814 */
[----:B------:R-:W-:Y:S01]  /*119c0*/  FADD.FTZ R2, R134, R2 ;  /* 0x0000000286027221 */ /* 0x000fe20000010000 */
[----:B------:R-:W-:Y:S01]  /*119d0*/  @P5 SHF.R.U32.HI R157, RZ, c[0x0][0x2cc], R0 ;  /* 0x0000b300ff9d5a19 */ /* 0x000fe20000011600 */
[----:B------:R-:W-:Y:S02]  /*119e0*/  FADD.FTZ R3, R148, R3 ;  /* 0x0000000394037221 */ /* 0x000fe40000010000 */
[----:B------:R-:W-:Y:S01]  /*119f0*/  FADD.FTZ R2, R133, R2 ;  /* 0x0000000285027221 */ /* 0x000fe20000010000 */
[----:B------:R-:W-:Y:S01]  /*11a00*/  IADD3 R0, R157, R159, -R158 ;  /* 0x0000009f9d007210 */ /* 0x000fe20007ffe89e */
[----:B------:R-:W-:Y:S01]  /*11a10*/  FADD.FTZ R3, R132, R3 ;  /* 0x0000000384037221 */ /* 0x000fe20000010000 */
[----:B------:R-:W-:Y:S01]  /*11a20*/  HMMA.16816.F32 R96, R112, R98, R64 ;  /* 0x000000627060723c */ /* 0x000fe20000001840 */
[----:B------:R-:W-:Y:S01]  /*11a30*/  FADD.FTZ R5, R119, R2 ;  /* 0x0000000277057221 */ /* 0x000fe20000010000 */
[----:B------:R-:W-:Y:S01]  /*11a40*/  SHF.R.S32.HI R2, RZ, 0x1f, R0 ;  /* 0x0000001fff027819 */ /* 0x000fe20000011400 */
[----:B------:R-:W-:-:S02]  /*11a50*/  FADD.FTZ R4, R146, R3 ;  /* 0x0000000392047221 */ /* 0x000fc40000010000 */
[----:B------:R-:W-:Y:S02]  /*11a60*/  FADD.FTZ R3, R118, R5 ;  /* 0x0000000576037221 */ /* 0x000fe40000010000 */
[----:B------:R-:W-:Y:S01]  /*11a70*/  FADD.FTZ R5, R145, R4 ;  /* 0x0000000491057221 */ /* 0x000fe20000010000 */
[----:B------:R-:W-:Y:S01]  /*11a80*/  LEA.HI R4, R2, R0, RZ, 0x7 ;  /* 0x0000000002047211 */ /* 0x000fe200078f38ff */
[----:B------:R-:W-:Y:S01]  /*11a90*/  FADD.FTZ R0, R59, R3 ;  /* 0x000000033b007221 */ /* 0x000fe20000010000 */
[C---:B------:R-:W-:Y:S01]  /*11aa0*/  HMMA.16816.F32 R104, R112.reuse, R106, R40 ;  /* 0x0000006a7068723c */ /* 0x040fe20000001828 */
[----:B------:R-:W-:Y:S01]  /*11ab0*/  FADD.FTZ R2, R144, R5 ;  /* 0x0000000590027221 */ /* 0x000fe20000010000 */
[----:B------:R-:W-:Y:S01]  /*11ac0*/  SHF.R.S32.HI R3, RZ, 0x7, R4 ;  /* 0x00000007ff037819 */ /* 0x000fe20000011404 */
[----:B------:R-:W-:Y:S02]  /*11ad0*/  FADD.FTZ R0, R58, R0 ;  /* 0x000000003a007221 */ /* 0x000fe40000010000 */
[----:B------:R-:W-:Y:S01]  /*11ae0*/  FADD.FTZ R2, R57, R2 ;  /* 0x0000000239027221 */ /* 0x000fe20000010000 */
[----:B------:R-:W-:Y:S01]  /*11af0*/  IMNMX R3, RZ, R3, !PT ;  /* 0x00000003ff037217 */ /* 0x000fe20007800200 */
[----:B------:R-:W-:Y:S01]  /*11b00*/  FADD.FTZ R0, R25, R0 ;  /* 0x0000000019007221 */ /* 0x000fe20000010000 */
[----:B------:R-:W-:Y:S01]  /*11b10*/  HMMA.16816.F32 R108, R112, R110, R52 ;  /* 0x0000006e706c723c */ /* 0x000fe20000001834 */
[----:B------:R-:W-:Y:S01]  /*11b20*/  FADD.FTZ R2, R56, R2 ;  /* 0x0000000238027221 */ /* 0x000fe20000010000 */
[----:B------:R-:W-:Y:S01]  /*11b30*/  ISETP.GE.AND P0, PT, R228, R3, PT ;  /* 0x00000003e400720c */ /* 0x000fe20003f06270 */
[----:B------:R-:W-:Y:S01]  /*11b40*/  FADD.FTZ R0, R24, R0 ;  /* 0x0000000018007221 */ /* 0x000fe20000010000 */
[----:B------:R1:W-:Y:S01]  /*11b50*/  STL [R1+0x14], R3 ;  /* 0x0000140301007387 */ /* 0x0003e20000100800 */
[----:B------:R-:W-:-:S02]  /*11b60*/  FADD.FTZ R2, R27, R2 ;  /* 0x000000021b027221 */ /* 0x000fc40000010000 */
[----:B------:R-:W-:Y:S01]  /*11b70*/  FADD.FTZ R0, R7, R0 ;  /* 0x0000000007007221 */ /* 0x000fe20000010000 */
[----:B------:R-:W-:Y:S01]  /*11b80*/  HMMA.16816.F32 R132, R112, R8, R44 ;  /* 0x000000087084723c */ /* 0x000fe2000000182c */
[----:B------:R-:W-:Y:S02]  /*11b90*/  FADD.FTZ R2, R26, R2 ;  /* 0x000000021a027221 */ /* 0x000fe40000010000 */
[----:B------:R-:W-:-:S05]  /*11ba0*/  FADD.FTZ R0, R6, R0 ;  /* 0x0000000006007221 */ /* 0x000fca0000010000 */
[----:B------:R1:W-:Y:S01]  /*11bb0*/  STL [R1+0xc], R0 ;  /* 0x00000c0001007387 */ /* 0x0003e20000100800 */
[----:B------:R-:W-:Y:S03]  /*11bc0*/  HMMA.16816.F32 R112, R112, R10, R36 ;  /* 0x0000000a7070723c */ /* 0x000fe60000001824 */
[----:B------:R1:W-:Y:S01]  /*11bd0*/  STL [R1+0x8], R2 ;  /* 0x0000080201007387 */ /* 0x0003e20000100800 */
[----:B------:R-:W-:Y:S05]  /*11be0*/  @!P0 BRA `(.L_x_621) ;  /* 0x000043f000008947 */ /* 0x000fea0003800000 */
[----:B------:R-:W2:Y:S04]  /*11bf0*/  LDL.64 R166, [R1+0x50] ;  /* 0x0000500001a67983 */ /* 0x000ea80000100a00 */
[----:B------:R-:W3:Y:S04]  /*11c00*/  LDL.64 R190, [R1+0x48] ;  /* 0x0000480001be7983 */ /* 0x000ee80000100a00 */
[----:B------:R-:W4:Y:S04]  /*11c10*/  LDL R164, [R1+0x2c] ;  /* 0x00002c0001a47983 */ /* 0x000f280000100800 */
[----:B------:R-:W5:Y:S04]  /*11c20*/  LDL.64 R156, [R1+0x38] ;  /* 0x00003800019c7983 */ /* 0x000f680000100a00 */
[----:B------:R-:W5:Y:S01]  /*11c30*/  LDL.64 R158, [R1+0x40] ;  /* 0x00004000019e7983 */ /* 0x000f620000100a00 */
[----:B------:R-:W-:Y:S01]  /*11c40*/  IMAD.MOV.U32 R118, RZ, RZ, R116 ;  /* 0x000000ffff767224 */ /* 0x000fe200078e0074 */
[----:B-1----:R-:W-:Y:S01]  /*11c50*/  MOV R3, R117 ;  /* 0x0000007500037202 */ /* 0x002fe20000000f00 */
[----:B------:R-:W-:Y:S01]  /*11c60*/  IMAD.MOV.U32 R200, RZ, RZ, R228 ;  /* 0x000000ffffc87224 */ /* 0x000fe200078e00e4 */
[----:B--2---:R-:W-:-:S02]  /*11c70*/  IADD3 R2, P1, R166, 0x40, RZ ;  /* 0x00000040a6027810 */ /* 0x004fc40007f3e0ff */
[----:B---3--:R-:W-:-:S03]  /*11c80*/  IADD3 R0, P0, R190, 0x40, RZ ;  /* 0x00000040be007810 */ /* 0x008fc60007f1e0ff */
[----:B------:R5:W-:Y:S01]  /*11c90*/  STL [R1+0x24], R2 ;  /* 0x0000240201007387 */ /* 0x000be20000100800 */
[----:B----4-:R-:W-:-:S03]  /*11ca0*/  @P5 IMAD.HI.U32 R4, R164, c[0x0][0x2c8], RZ ;  /* 0x0000b200a4045a27 */ /* 0x010fc600078e00ff */
[----:B------:R1:W-:Y:S04]  /*11cb0*/  STL [R1+0x1c], R0 ;  /* 0x00001c0001007387 */ /* 0x0003e80000100800 */
[----:B------:R2:W-:Y:S01]  /*11cc0*/  @P5 STL [R1+0x28], R4 ;  /* 0x0000280401005387 */ /* 0x0005e20000100800 */
[----:B-----5:R-:W-:Y:S01]  /*11cd0*/  IADD3.X R2, RZ, R159, RZ, P1, !PT ;  /* 0x0000009fff027210 */ /* 0x020fe20000ffe4ff */
[----:B-1----:R-:W-:-:S05]  /*11ce0*/  IMAD.X R0, RZ, RZ, R157, P0 ;  /* 0x000000ffff007224 */ /* 0x002fca00000e069d */
[----:B------:R2:W-:Y:S04]  /*11cf0*/  STL [R1+0x18], R0 ;  /* 0x0000180001007387 */ /* 0x0005e80000100800 */
[----:B------:R2:W-:Y:S02]  /*11d00*/  STL [R1+0x20], R2 ;  /* 0x0000200201007387 */ /* 0x0005e40000100800 */
.L_x_622:
[----:B------:R-:W3:Y:S01]  /*11d10*/  LDL.64 R160, [R1+0x50] ;  /* 0x0000500001a07983 */ /* 0x000ee20000100a00 */
[----:B------:R-:W-:Y:S04]  /*11d20*/  DEPBAR.LE SB0, 0x0 ;  /* 0x000080000000791a */ /* 0x000fe80000000000 */
[C---:B------:R-:W-:Y:S01]  /*11d30*/  ISETP.GE.AND P0, PT, R200.reuse, RZ, PT ;  /* 0x000000ffc800720c */ /* 0x040fe20003f06270 */
[----:B------:R-:W4:Y:S01]  /*11d40*/  LDL R157, [R1+0x24] ;  /* 0x00002400019d7983 */ /* 0x000f220000100800 */
[----:B------:R-:W-:Y:S02]  /*11d50*/  IMAD.MOV.U32 R201, RZ, RZ, c[0x0][0x208] ;  /* 0x00008200ffc97624 */ /* 0x000fe400078e00ff */
[----:B------:R-:W-:Y:S01]  /*11d60*/  IMAD.MOV.U32 R194, RZ, RZ, 0x6 ;  /* 0x00000006ffc27424 */ /* 0x000fe200078e00ff */
[----:B------:R-:W5:Y:S01]  /*11d70*/  LDL R119, [R1+0x4] ;  /* 0x0000040001777983 */ /* 0x000f620000100800 */
[----:B------:R-:W-:Y:S02]  /*11d80*/  IMAD.SHL.U32 R201, R201, 0x40, RZ ;  /* 0x00000040c9c97824 */ /* 0x000fe400078e00ff */
[----:B------:R-:W-:Y:S01]  /*11d90*/  IMAD.MOV.U32 R193, RZ, RZ, c[0x0][0x208] ;  /* 0x00008200ffc17624 */ /* 0x000fe200078e00ff */
[----:B--2---:R-:W5:Y:S01]  /*11da0*/  LDL.64 R158, [R1+0x40] ;  /* 0x00004000019e7983 */ /* 0x004f620000100a00 */
[----:B------:R-:W-:Y:S01]  /*11db0*/  IMAD.MOV.U32 R228, RZ, RZ, -0x80 ;  /* 0xffffff80ffe47424 */ /* 0x000fe200078e00ff */
[----:B------:R-:W-:Y:S02]  /*11dc0*/  IADD3 R195, R201, 0x80, RZ ;  /* 0x00000080c9c37810 */ /* 0x000fe40007ffe0ff */
[----:B------:R-:W-:Y:S01]  /*11dd0*/  @P0 SHF.R.S32.HI R0, RZ, 0x1f, R200 ;  /* 0x0000001fff000819 */ /* 0x000fe200000114c8 */
[----:B------:R-:W-:Y:S01]  /*11de0*/  @P0 IMAD.WIDE.U32 R116, R200, c[0x0][0x208], RZ ;  /* 0x00008200c8740a25 */ /* 0x000fe200078e00ff */
[----:B------:R-:W5:Y:S01]  /*11df0*/  LDL R156, [R1+0x20] ;  /* 0x00002000019c7983 */ /* 0x000f620000100800 */
[----:B------:R-:W-:Y:S02]  /*11e00*/  SHF.L.U64.HI R193, R193, R194, c[0x0][0x20c] ;  /* 0x00008300c1c17619 */ /* 0x000fe400000102c2 */
[----:B------:R-:W-:Y:S01]  /*11e10*/  @P0 IMAD R0, R0, c[0x0][0x208], RZ ;  /* 0x0000820000000a24 */ /* 0x000fe200078e02ff */
[----:B------:R-:W5:Y:S03]  /*11e20*/  LDL R192, [R1+0x10] ;  /* 0x0000100001c07983 */ /* 0x000f660000100800 */
[----:B------:R-:W-:Y:S01]  /*11e30*/  @P0 IMAD R2, R200, c[0x0][0x20c], R0 ;  /* 0x00008300c8020a24 */ /* 0x000fe200078e0200 */
[----:B------:R-:W-:Y:S01]  /*11e40*/  BAR.SYNC.DEFER_BLOCKING 0x0 ;  /* 0x0000000000007b1d */ /* 0x000fe20000010000 */
[C---:B------:R-:W-:Y:S02]  /*11e50*/  @P0 IMAD.SHL.U32 R0, R116.reuse, 0x80, RZ ;  /* 0x0000008074000824 */ /* 0x040fe400078e00ff */
[----:B------:R-:W-:Y:S05]  /*11e60*/  @P0 IMAD.IADD R117, R117, 0x1, R2 ;  /* 0x0000000175750824 */ /* 0x000fea00078e0202 */
[----:B------:R-:W-:Y:S01]  /*11e70*/  @P0 SHF.L.U64.HI R116, R116, 0x7, R117 ;  /* 0x0000000774740819 */ /* 0x000fe20000010275 */
[----:B------:R-:W1:Y:S08]  /*11e80*/  LDSM.16.M88.4 R8, [R204+0x8100] ;  /* 0x00810000cc08783b */ /* 0x000e700000000200 */
[----:B------:R-:W1:Y:S08]  /*11e90*/  LDSM.16.M88.4 R16, [R204+0x8900] ;  /* 0x00890000cc10783b */ /* 0x000e700000000200 */
[----:B------:R-:W1:Y:S08]  /*11ea0*/  LDSM.16.M88.4 R24, [R204+0x9100] ;  /* 0x00910000cc18783b */ /* 0x000e700000000200 */
[----:B------:R-:W1:Y:S08]  /*11eb0*/  LDSM.16.M88.4 R32, [R204+0x9900] ;  /* 0x00990000cc20783b */ /* 0x000e700000000200 */
[----:B------:R-:W1:Y:S02]  /*11ec0*/  LDSM.16.M88.4 R40, [R204+0xa100] ;  /* 0x00a10000cc28783b */ /* 0x000e640000000200 */
[C---:B-1----:R-:W-:Y:S06]  /*11ed0*/  HMMA.16816.F32 R4, R136.reuse, R8, RZ ;  /* 0x000000088804723c */ /* 0x042fec00000018ff */
[----:B------:R-:W1:Y:S02]  /*11ee0*/  LDSM.16.M88.4 R48, [R204+0xa900] ;  /* 0x00a90000cc30783b */ /* 0x000e640000000200 */
[C---:B------:R-:W-:Y:S06]  /*11ef0*/  HMMA.16816.F32 R8, R136.reuse, R10, RZ ;  /* 0x0000000a8808723c */ /* 0x040fec00000018ff */
[----:B------:R-:W1:Y:S02]  /*11f00*/  LDSM.16.M88.4 R56, [R204+0xb100] ;  /* 0x00b10000cc38783b */ /* 0x000e640000000200 */
[C---:B------:R-:W-:Y:S06]  /*11f10*/  HMMA.16816.F32 R12, R136.reuse, R16, RZ ;  /* 0x00000010880c723c */ /* 0x040fec00000018ff */
[----:B------:R-:W1:Y:S02]  /*11f20*/  LDSM.16.M88.4 R64, [R204+0xb900] ;  /* 0x00b90000cc40783b */ /* 0x000e640000000200 */
[C---:B------:R-:W-:Y:S06]  /*11f30*/  HMMA.16816.F32 R16, R136.reuse, R18, RZ ;  /* 0x000000128810723c */ /* 0x040fec00000018ff */
[----:B------:R-:W1:Y:S02]  /*11f40*/  LDSM.16.M88.4 R144, [R211] ;  /* 0x00000000d390783b */ /* 0x000e640000000200 */
[C---:B------:R-:W-:Y:S06]  /*11f50*/  HMMA.16816.F32 R20, R136.reuse, R24, RZ ;  /* 0x000000188814723c */ /* 0x040fec00000018ff */
[----:B------:R-:W1:Y:S02]  /*11f60*/  LDSM.16.M88.4 R148, [R226] ;  /* 0x00000000e294783b */ /* 0x000e640000000200 */
[C---:B------:R-:W-:Y:S06]  /*11f70*/  HMMA.16816.F32 R24, R136.reuse, R26, RZ ;  /* 0x0000001a8818723c */ /* 0x040fec00000018ff */
[----:B------:R-:W1:Y:S02]  /*11f80*/  LDSM.16.M88.4 R152, [R225] ;  /* 0x00000000e198783b */ /* 0x000e640000000200 */
[C---:B------:R-:W-:Y:S06]  /*11f90*/  HMMA.16816.F32 R28, R136.reuse, R32, RZ ;  /* 0x00000020881c723c */ /* 0x040fec00000018ff */
[----:B------:R-:W-:Y:S02]  /*11fa0*/  LDSM.16.M88.4 R164, [R220] ;  /* 0x00000000dca4783b */ /* 0x000fe40000000200 */
[C---:B------:R-:W-:Y:S06]  /*11fb0*/  HMMA.16816.F32 R32, R136.reuse, R34, RZ ;  /* 0x000000228820723c */ /* 0x040fec00000018ff */
[----:B------:R-:W2:Y:S04]  /*11fc0*/  LDL R203, [R1+0x30] ;  /* 0x0000300001cb7983 */ /* 0x000ea80000100800 */
[----:B------:R-:W2:Y:S01]  /*11fd0*/  LDL R202, [R1+0x40] ;  /* 0x0000400001ca7983 */ /* 0x000ea20000100800 */
[C---:B------:R-:W-:Y:S08]  /*11fe0*/  HMMA.16816.F32 R36, R136.reuse, R40, RZ ;  /* 0x000000288824723c */ /* 0x040ff000000018ff */
[C---:B------:R-:W-:Y:S08]  /*11ff0*/  HMMA.16816.F32 R40, R136.reuse, R42, RZ ;  /* 0x0000002a8828723c */ /* 0x040ff000000018ff */
[C---:B-1----:R-:W-:Y:S08]  /*12000*/  HMMA.16816.F32 R44, R136.reuse, R48, RZ ;  /* 0x00000030882c723c */ /* 0x042ff000000018ff */
[C---:B------:R-:W-:Y:S08]  /*12010*/  HMMA.16816.F32 R48, R136.reuse, R50, RZ ;  /* 0x000000328830723c */ /* 0x040ff000000018ff */
[C---:B------:R-:W-:Y:S08]  /*12020*/  HMMA.16816.F32 R52, R136.reuse, R56, RZ ;  /* 0x000000388834723c */ /* 0x040ff000000018ff */
[C---:B------:R-:W-:Y:S08]  /*12030*/  HMMA.16816.F32 R56, R136.reuse, R58, RZ ;  /* 0x0000003a8838723c */ /* 0x040ff000000018ff */
[C---:B------:R-:W-:Y:S08]  /*12040*/  HMMA.16816.F32 R60, R136.reuse, R64, RZ ;  /* 0x00000040883c723c */ /* 0x040ff000000018ff */
[----:B------:R-:W-:Y:S08]  /*12050*/  HMMA.16816.F32 R64, R136, R66, RZ ;  /* 0x000000428840723c */ /* 0x000ff000000018ff */
[C---:B------:R-:W-:Y:S08]  /*12060*/  HMMA.16816.F32 R4, R140.reuse, R144, R4 ;  /* 0x000000908c04723c */ /* 0x040ff00000001804 */
[C---:B------:R-:W-:Y:S01]  /*12070*/  HMMA.16816.F32 R8, R140.reuse, R146, R8 ;  /* 0x000000928c08723c */ /* 0x040fe20000001808 */
[----:B------:R-:W1:Y:S07]  /*12080*/  LDSM.16.M88.4 R144, [R224] ;  /* 0x00000000e090783b */ /* 0x000e6e0000000200 */
[C---:B------:R-:W-:Y:S08]  /*12090*/  HMMA.16816.F32 R12, R140.reuse, R148, R12 ;  /* 0x000000948c0c723c */ /* 0x040ff0000000180c */
[C---:B------:R-:W-:Y:S01]  /*120a0*/  HMMA.16816.F32 R16, R140.reuse, R150, R16 ;  /* 0x000000968c10723c */ /* 0x040fe20000001810 */
[----:B------:R-:W3:Y:S07]  /*120b0*/  LDSM.16.M88.4 R148, [R223] ;  /* 0x00000000df94783b */ /* 0x000eee0000000200 */
[C---:B------:R-:W-:Y:S08]  /*120c0*/  HMMA.16816.F32 R20, R140.reuse, R152, R20 ;  /* 0x000000988c14723c */ /* 0x040ff00000001814 */
[C---:B------:R-:W-:Y:S08]  /*120d0*/  HMMA.16816.F32 R24, R140.reuse, R154, R24 ;  /* 0x0000009a8c18723c */ /* 0x040ff00000001818 */
[C---:B-1----:R-:W-:Y:S08]  /*120e0*/  HMMA.16816.F32 R28, R140.reuse, R144, R28 ;  /* 0x000000908c1c723c */ /* 0x042ff0000000181c */
[C---:B------:R-:W-:Y:S08]  /*120f0*/  HMMA.16816.F32 R32, R140.reuse, R146, R32 ;  /* 0x000000928c20723c */ /* 0x040ff00000001820 */
[C---:B---3--:R-:W-:Y:S08]  /*12100*/  HMMA.16816.F32 R36, R140.reuse, R148, R36 ;  /* 0x000000948c24723c */ /* 0x048ff00000001824 */
[C---:B------:R-:W-:Y:S04]  /*12110*/  HMMA.16816.F32 R40, R140.reuse, R150, R40 ;  /* 0x000000968c28723c */ /* 0x040fe80000001828 */
[----:B------:R-:W-:Y:S02]  /*12120*/  @P0 IADD3 R2, P1, R0, R160, RZ ;  /* 0x000000a000020210 */ /* 0x000fe40007f3e0ff */
[----:B------:R-:W-:Y:S02]  /*12130*/  LDSM.16.M88.4 R160, [R221] ;  /* 0x00000000dda0783b */ /* 0x000fe40000000200 */
[----:B------:R-:W-:Y:S04]  /*12140*/  @P0 LEA R188, P3, R2, c[0x0][0x1f8], 0x1 ;  /* 0x00007e0002bc0a11 */ /* 0x000fe800078608ff */
[----:B----4-:R-:W-:Y:S02]  /*12150*/  @P0 IADD3 R0, P2, R0, R157, RZ ;  /* 0x0000009d00000210 */ /* 0x010fe40007f5e0ff */
[C---:B-----5:R-:W-:Y:S02]  /*12160*/  LOP3.LUT P5, RZ, R119.reuse, 0x1, RZ, 0xc0, !PT ;  /* 0x0000000177ff7812 */ /* 0x060fe400078ac0ff */
[----:B------:R-:W-:Y:S01]  /*12170*/  LOP3.LUT P4, RZ, R119, 0x2, RZ, 0xc0, !PT ;  /* 0x0000000277ff7812 */ /* 0x000fe2000788c0ff */
[----:B------:R-:W-:Y:S01]  /*12180*/  @P0 IMAD.X R117, R116, 0x1, R159, P1 ;  /* 0x0000000174750824 */ /* 0x000fe200008e069f */
[----:B------:R-:W-:Y:S04]  /*12190*/  @P0 LEA R190, P1, R0, c[0x0][0x1f8], 0x1 ;  /* 0x00007e0000be0a11 */ /* 0x000fe800078208ff */
[----:B------:R-:W-:Y:S01]  /*121a0*/  @P0 LEA.HI.X R189, R2, c[0x0][0x1fc], R117, 0x1, P3 ;  /* 0x00007f0002bd0a11 */ /* 0x000fe200018f0c75 */
[----:B------:R-:W-:Y:S01]  /*121b0*/  @P0 IMAD.X R116, R116, 0x1, R156, P2 ;  /* 0x0000000174740824 */ /* 0x000fe200010e069c */
[----:B------:R-:W3:Y:S04]  /*121c0*/  LDL R2, [R1+0x28] ;  /* 0x0000280001027983 */ /* 0x000ee80000100800 */
[----:B------:R-:W1:Y:S01]  /*121d0*/  LDSM.16.M88.4 R156, [R222] ;  /* 0x00000000de9c783b */ /* 0x000e620000000200 */
[----:B------:R-:W-:Y:S01]  /*121e0*/  @P0 LEA.HI.X R191, R0, c[0x0][0x1fc], R116, 0x1, P1 ;  /* 0x00007f0000bf0a11 */ /* 0x000fe200008f0c74 */
[----:B------:R-:W-:Y:S01]  /*121f0*/  IMAD.MOV.U32 R0, RZ, RZ, c[0x0][0x2c4] ;  /* 0x0000b100ff007624 */ /* 0x000fe200078e00ff */
[----:B------:R-:W-:Y:S04]  /*12200*/  @P0 IADD3 R116, P1, R188, R201, RZ ;  /* 0x000000c9bc740210 */ /* 0x000fe80007f3e0ff */
[C---:B------:R-:W-:Y:S01]  /*12210*/  @P0 IADD3 R154, P3, R116.reuse, R195, RZ ;  /* 0x000000c3749a0210 */ /* 0x040fe20007f7e0ff */
[----:B------:R-:W-:Y:S01]  /*12220*/  @!PT LDS RZ, [RZ] ;  /* 0x00000000fffff984 */ /* 0x000fe20000000800 */
[----:B------:R-:W-:Y:S01]  /*12230*/  @!PT LDS RZ, [RZ] ;  /* 0x00000000fffff984 */ /* 0x000fe20000000800 */
[----:B------:R-:W-:Y:S01]  /*12240*/  @!PT LDS RZ, [RZ] ;  /* 0x00000000fffff984 */ /* 0x000fe20000000800 */
[----:B------:R4:W-:Y:S01]  /*12250*/  @P0 LDGSTS.E.BYPASS.LTC128B.128 [R227+0x100], [R188.64], !P5 ;  /* 0x00100000bce30fae */ /* 0x0009e2000e901d48 */
[--C-:B------:R-:W-:Y:S01]  /*12260*/  @P0 IMAD.X R117, R189, 0x1, R193.reuse, P1 ;  /* 0x00000001bd750824 */ /* 0x100fe200008e06c1 */
[----:B------:R-:W-:Y:S03]  /*12270*/  @P0 IADD3 R152, P1, R116, R201, RZ ;  /* 0x000000c974980210 */ /* 0x000fe60007f3e0ff */
[C-C-:B------:R-:W-:Y:S01]  /*12280*/  @P0 IMAD.X R155, R117.reuse, 0x1, R192.reuse, P3 ;  /* 0x00000001759b0824 */ /* 0x140fe200018e06c0 */
[----:B------:R-:W-:Y:S02]  /*12290*/  @P0 IADD3.X R153, R117, R193, RZ, P1, !PT ;  /* 0x000000c175990210 */ /* 0x000fe40000ffe4ff */
[----:B------:R4:W-:Y:S01]  /*122a0*/  @P0 LDGSTS.E.BYPASS.LTC128B.128 [R227+0x4100], [R190.64], !P4 ;  /* 0x04100000bee30fae */ /* 0x0009e2000e101d48 */
[C---:B------:R-:W-:Y:S05]  /*122b0*/  @P0 IADD3 R144, P2, R152.reuse, R201, RZ ;  /* 0x000000c998900210 */ /* 0x040fea0007f5e0ff */
[C---:B------:R-:W-:Y:S02]  /*122c0*/  @P0 IMAD.X R145, R153.reuse, 0x1, R193, P2 ;  /* 0x0000000199910824 */ /* 0x040fe400010e06c1 */
[----:B------:R5:W-:Y:S08]  /*122d0*/  @P0 LDGSTS.E.BYPASS.LTC128B.128 [R227+0x1100], [R116.64], !P5 ;  /* 0x0110000074e30fae */ /* 0x000bf0000e901d48 */
[----:B------:R5:W-:Y:S01]  /*122e0*/  @P0 LDGSTS.E.BYPASS.LTC128B.128 [R227+0x5100], [R116.64+0x80], !P4 ;  /* 0x0510008074e30fae */ /* 0x000be2000e101d48 */
[C---:B-1----:R-:W-:Y:S07]  /*122f0*/  HMMA.16816.F32 R44, R140.reuse, R156, R44 ;  /* 0x0000009c8c2c723c */ /* 0x042fee000000182c */
[----:B------:R1:W-:Y:S01]  /*12300*/  @P0 LDGSTS.E.BYPASS.LTC128B.128 [R227+0x2100], [R152.64], !P5 ;  /* 0x0210000098e30fae */ /* 0x0003e2000e901d48 */
[C---:B------:R-:W-:Y:S07]  /*12310*/  HMMA.16816.F32 R48, R140.reuse, R158, R48 ;  /* 0x0000009e8c30723c */ /* 0x040fee0000001830 */
[----:B------:R1:W-:Y:S01]  /*12320*/  @P0 LDGSTS.E.BYPASS.LTC128B.128 [R227+0x6100], [R154.64], !P4 ;  /* 0x061000009ae30fae */ /* 0x0003e2000e101d48 */
[C---:B------:R-:W-:Y:S07]  /*12330*/  HMMA.16816.F32 R52, R140.reuse, R160, R52 ;  /* 0x000000a08c34723c */ /* 0x040fee0000001834 */
[----:B------:R1:W-:Y:S01]  /*12340*/  @P0 LDGSTS.E.BYPASS.LTC128B.128 [R227+0x3100], [R144.64], !P5 ;  /* 0x0310000090e30fae */ /* 0x0003e2000e901d48 */
[----:B-----5:R-:W-:Y:S01]  /*12350*/  @P0 IADD3 R116, P1, R152, R195, RZ ;  /* 0x000000c398740210 */ /* 0x020fe20007f3e0ff */
[C---:B------:R-:W-:Y:S06]  /*12360*/  HMMA.16816.F32 R56, R140.reuse, R162, R56 ;  /* 0x000000a28c38723c */ /* 0x040fec0000001838 */
[----:B------:R-:W5:Y:S01]  /*12370*/  LDL R201, [R1+0x58] ;  /* 0x0000580001c97983 */ /* 0x000f620000100800 */
[----:B------:R-:W-:Y:S01]  /*12380*/  @P0 IMAD.X R117, R153, 0x1, R192, P1 ;  /* 0x0000000199750824 */ /* 0x000fe200008e06c0 */
[----:B------:R-:W-:Y:S02]  /*12390*/  ISETP.NE.AND P1, PT, R0, 0x1, PT ;  /* 0x000000010000780c */ /* 0x000fe40003f25270 */
[----:B------:R2:W3:Y:S01]  /*123a0*/  LDL R0, [R1+0x2c] ;  /* 0x00002c0001007983 */ /* 0x0004e20000100800 */
[C---:B------:R-:W-:Y:S03]  /*123b0*/  HMMA.16816.F32 R60, R140.reuse, R164, R60 ;  /* 0x000000a48c3c723c */ /* 0x040fe6000000183c */
[----:B------:R2:W-:Y:S05]  /*123c0*/  @P0 LDGSTS.E.BYPASS.LTC128B.128 [R227+0x7100], [R116.64], !P4 ;  /* 0x0710000074e30fae */ /* 0x0005ea000e101d48 */
[----:B------:R-:W-:Y:S03]  /*123d0*/  HMMA.16816.F32 R64, R140, R166, R64 ;  /* 0x000000a68c40723c */ /* 0x000fe60000001840 */
[----:B------:R-:W-:Y:S08]  /*123e0*/  LDSM.16.M88.4 R148, [R210+0x8900] ;  /* 0x00890000d294783b */ /* 0x000ff00000000200 */
[----:B-1----:R-:W1:Y:S08]  /*123f0*/  LDSM.16.M88.4 R144, [R210+0x8100] ;  /* 0x00810000d290783b */ /* 0x002e700000000200 */
[----:B------:R-:W2:Y:S08]  /*12400*/  LDSM.16.M88.4 R152, [R210+0x9100] ;  /* 0x00910000d298783b */ /* 0x000eb00000000200 */
[----:B------:R-:W0:Y:S08]  /*12410*/  LDGDEPBAR ;  /* 0x00000000000079af */ /* 0x000e300000000000 */
[----:B------:R-:W2:Y:S08]  /*12420*/  LDSM.16.M88.4 R156, [R210+0x9900] ;  /* 0x00990000d29c783b */ /* 0x000eb00000000200 */
[----:B------:R-:W2:Y:S01]  /*12430*/  LDSM.16.M88.4 R160, [R210+0xa100] ;  /* 0x00a10000d2a0783b */ /* 0x000ea20000000200 */
[C---:B-1----:R-:W-:Y:S07]  /*12440*/  HMMA.16816.F32 R4, R168.reuse, R144, R4 ;  /* 0x00000090a804723c */ /* 0x042fee0000001804 */
[----:B------:R-:W-:Y:S01]  /*12450*/  LDSM.16.M88.4 R164, [R215] ;  /* 0x00000000d7a4783b */ /* 0x000fe20000000200 */
[C---:B------:R-:W-:Y:S07]  /*12460*/  HMMA.16816.F32 R8, R168.reuse, R146, R8 ;  /* 0x00000092a808723c */ /* 0x040fee0000001808 */
[----:B------:R-:W1:Y:S01]  /*12470*/  LDSM.16.M88.4 R144, [R210+0xa900] ;  /* 0x00a90000d290783b */ /* 0x000e620000000200 */
[C---:B------:R-:W-:Y:S07]  /*12480*/  HMMA.16816.F32 R12, R168.reuse, R148, R12 ;  /* 0x00000094a80c723c */ /* 0x040fee000000180c */
[----:B----4-:R-:W-:Y:S01]  /*12490*/  LDSM.16.M88.4 R188, [R210+0xf100] ;  /* 0x00f10000d2bc783b */ /* 0x010fe20000000200 */
[C---:B------:R-:W-:Y:S07]  /*124a0*/  HMMA.16816.F32 R16, R168.reuse, R150, R16 ;  /* 0x00000096a810723c */ /* 0x040fee0000001810 */
[----:B------:R-:W4:Y:S01]  /*124b0*/  LDSM.16.M88.4 R148, [R210+0xb100] ;  /* 0x00b10000d294783b */ /* 0x000f220000000200 */
[C---:B--2---:R-:W-:Y:S07]  /*124c0*/  HMMA.16816.F32 R20, R168.reuse, R152, R20 ;  /* 0x00000098a814723c */ /* 0x044fee0000001814 */
[----:B------:R-:W-:Y:S01]  /*124d0*/  LDSM.16.M88.4 R192, [R210+0xf900] ;  /* 0x00f90000d2c0783b */ /* 0x000fe20000000200 */
[C---:B------:R-:W-:Y:S07]  /*124e0*/  HMMA.16816.F32 R24, R168.reuse, R154, R24 ;  /* 0x0000009aa818723c */ /* 0x040fee0000001818 */
[----:B------:R-:W2:Y:S01]  /*124f0*/  LDSM.16.M88.4 R152, [R210+0xb900] ;  /* 0x00b90000d298783b */ /* 0x000ea20000000200 */
[C---:B------:R-:W-:Y:S08]  /*12500*/  HMMA.16816.F32 R28, R168.reuse, R156, R28 ;  /* 0x0000009ca81c723c */ /* 0x040ff0000000181c */
[C---:B------:R-:W-:Y:S01]  /*12510*/  HMMA.16816.F32 R32, R168.reuse, R158, R32 ;  /* 0x0000009ea820723c */ /* 0x040fe20000001820 */
[----:B------:R-:W2:Y:S07]  /*12520*/  LDSM.16.M88.4 R156, [R207] ;  /* 0x00000000cf9c783b */ /* 0x000eae0000000200 */
        /* <DEDUP_REMOVED lines=30> */
[C---:B------:R-:W-:Y:S08]  /*12710*/  HMMA.16816.F32 R52, R172.reuse, R160, R52 ;  /* 0x000000a0ac34723c */ /* 0x040ff00000001834 */
[C---:B------:R-:W-:Y:S01]  /*12720*/  HMMA.16816.F32 R56, R172.reuse, R162, R56 ;  /* 0x000000a2ac38723c */ /* 0x040fe20000001838 */
[----:B------:R-:W5:Y:S07]  /*12730*/  LDSM.16.M88.4 R160, [R204+0xd900] ;  /* 0x00d90000cca0783b */ /* 0x000f6e0000000200 */
[C---:B-1----:R-:W-:Y:S04]  /*12740*/  HMMA.16816.F32 R60, R172.reuse, R144, R60 ;  /* 0x00000090ac3c723c */ /* 0x042fe8000000183c */
[----:B---3--:R-:W-:Y:S04]  /*12750*/  @P1 SHF.R.U32.HI R0, RZ, c[0x0][0x2cc], R2 ;  /* 0x0000b300ff001a19 */ /* 0x008fe80000011602 */
[----:B------:R-:W-:Y:S01]  /*12760*/  HMMA.16816.F32 R64, R172, R146, R64 ;  /* 0x00000092ac40723c */ /* 0x000fe20000001840 */
[----:B------:R-:W1:Y:S07]  /*12770*/  LDSM.16.M88.4 R144, [R204+0xe100] ;  /* 0x00e10000cc90783b */ /* 0x000e6e0000000200 */
[C---:B----4-:R-:W-:Y:S01]  /*12780*/  HMMA.16816.F32 R4, R176.reuse, R148, R4 ;  /* 0x00000094b004723c */ /* 0x050fe20000001804 */
[----:B------:R-:W-:Y:S07]  /*12790*/  SHFL.IDX PT, R116, R0, 0x1, 0x1c1f ;  /* 0x003c1f0000747f89 */ /* 0x000fee00000e0000 */
[C---:B------:R-:W-:Y:S01]  /*127a0*/  HMMA.16816.F32 R8, R176.reuse, R150, R8 ;  /* 0x00000096b008723c */ /* 0x040fe20000001808 */
[----:B------:R-:W-:Y:S07]  /*127b0*/  LDSM.16.M88.4 R148, [R204+0xe900] ;  /* 0x00e90000cc94783b */ /* 0x000fee0000000200 */
[C---:B--2---:R-:W-:Y:S01]  /*127c0*/  HMMA.16816.F32 R12, R176.reuse, R152, R12 ;  /* 0x00000098b00c723c */ /* 0x044fe2000000180c */
[----:B------:R2:W3:Y:S07]  /*127d0*/  SHFL.IDX PT, R2, R0, RZ, 0x1c1f ;  /* 0x001c1fff00027589 */ /* 0x0004ee00000e0000 */
[C---:B------:R-:W-:Y:S01]  /*127e0*/  HMMA.16816.F32 R16, R176.reuse, R154, R16 ;  /* 0x0000009ab010723c */ /* 0x040fe20000001810 */
[----:B------:R-:W4:Y:S07]  /*127f0*/  LDSM.16.M88.4 R152, [R204+0xf100] ;  /* 0x00f10000cc98783b */ /* 0x000f2e0000000200 */
[C---:B------:R-:W-:Y:S08]  /*12800*/  HMMA.16816.F32 R20, R176.reuse, R156, R20 ;  /* 0x0000009cb014723c */ /* 0x040ff00000001814 */
[C---:B------:R-:W-:Y:S01]  /*12810*/  HMMA.16816.F32 R24, R176.reuse, R158, R24 ;  /* 0x0000009eb018723c */ /* 0x040fe20000001818 */
[----:B------:R-:W4:Y:S03]  /*12820*/  LDSM.16.M88.4 R156, [R204+0xf900] ;  /* 0x00f90000cc9c783b */ /* 0x000f260000000200 */
[C---:B--2---:R-:W-:Y:S01]  /*12830*/  IMAD R0, R200.reuse, R228, 0x1 ;  /* 0x00000001c8007424 */ /* 0x044fe200078e02e4 */
[----:B------:R-:W-:Y:S03]  /*12840*/  IADD3 R228, R200, -0x1, RZ ;  /* 0xffffffffc8e47810 */ /* 0x000fe60007ffe0ff */
[C---:B-----5:R-:W-:Y:S04]  /*12850*/  HMMA.16816.F32 R28, R176.reuse, R160, R28 ;  /* 0x000000a0b01c723c */ /* 0x060fe8000000181c */
[----:B------:R-:W-:Y:S04]  /*12860*/  IADD3 R0, R202, R0, -R203 ;  /* 0x00000000ca007210 */ /* 0x000fe80007ffe8cb */
[C---:B------:R-:W-:Y:S01]  /*12870*/  HMMA.16816.F32 R32, R176.reuse, R162, R32 ;  /* 0x000000a2b020723c */ /* 0x040fe20000001820 */
[----:B------:R-:W2:Y:S03]  /*12880*/  LDSM.16.M88.4 R160, [R219] ;  /* 0x00000000dba0783b */ /* 0x000ea60000000200 */
[----:B------:R-:W-:Y:S04]  /*12890*/  IMAD.IADD R0, R0, 0x1, -R201 ;  /* 0x0000000100007824 */ /* 0x000fe800078e0ac9 */
[C---:B-1----:R-:W-:Y:S04]  /*128a0*/  HMMA.16816.F32 R36, R176.reuse, R144, R36 ;  /* 0x00000090b024723c */ /* 0x042fe80000001824 */
[C---:B---3--:R-:W-:Y:S02]  /*128b0*/  IMAD.IADD R2, R0.reuse, 0x1, R2 ;  /* 0x0000000100027824 */ /* 0x048fe400078e0202 */
[----:B------:R-:W-:Y:S02]  /*128c0*/  IMAD.IADD R0, R0, 0x1, R116 ;  /* 0x0000000100007824 */ /* 0x000fe400078e0274 */
[C---:B------:R-:W-:Y:S01]  /*128d0*/  HMMA.16816.F32 R40, R176.reuse, R146, R40 ;  /* 0x00000092b028723c */ /* 0x040fe20000001828 */
[----:B------:R-:W1:Y:S02]  /*128e0*/  LDSM.16.M88.4 R144, [R218] ;  /* 0x00000000da90783b */ /* 0x000e640000000200 */
[C---:B------:R-:W-:Y:S02]  /*128f0*/  ISETP.GT.AND P6, PT, R2.reuse, 0x69, PT ;  /* 0x000000690200780c */ /* 0x040fe40003fc4270 */
[C---:B------:R-:W-:Y:S02]  /*12900*/  ISETP.GT.AND P3, PT, R2.reuse, RZ, PT ;  /* 0x000000ff0200720c */ /* 0x040fe40003f64270 */
[C---:B------:R-:W-:Y:S01]  /*12910*/  ISETP.GT.AND P5, PT, R2.reuse, 0x70, PT ;  /* 0x000000700200780c */ /* 0x040fe20003fa4270 */
[C---:B------:R-:W-:Y:S03]  /*12920*/  HMMA.16816.F32 R44, R176.reuse, R148, R44 ;  /* 0x00000094b02c723c */ /* 0x040fe6000000182c */
[----:B------:R-:W-:Y:S02]  /*12930*/  ISETP.GT.AND P2, PT, R2, 0x1, PT ;  /* 0x000000010200780c */ /* 0x000fe40003f44270 */
[C---:B------:R-:W-:Y:S02]  /*12940*/  ISETP.GT.AND P1, PT, R0.reuse, RZ, PT ;  /* 0x000000ff0000720c */ /* 0x040fe40003f24270 */
[----:B------:R-:W-:Y:S01]  /*12950*/  ISETP.GT.AND P0, PT, R0, 0x1, PT ;  /* 0x000000010000780c */ /* 0x000fe20003f04270 */
[C---:B------:R-:W-:Y:S01]  /*12960*/  HMMA.16816.F32 R48, R176.reuse, R150, R48 ;  /* 0x00000096b030723c */ /* 0x040fe20000001830 */
[----:B------:R-:W3:Y:S02]  /*12970*/  LDSM.16.M88.4 R148, [R217] ;  /* 0x00000000d994783b */ /* 0x000ee40000000200 */
[----:B------:R-:W-:Y:S05]  /*12980*/  ISETP.GT.AND P4, PT, R2, 0x71, PT ;  /* 0x000000710200780c */ /* 0x000fea0003f84270 */
[C---:B----4-:R-:W-:Y:S08]  /*12990*/  HMMA.16816.F32 R52, R176.reuse, R152, R52 ;  /* 0x00000098b034723c */ /* 0x050ff00000001834 */
[C---:B------:R-:W-:Y:S01]  /*129a0*/  HMMA.16816.F32 R56, R176.reuse, R154, R56 ;  /* 0x0000009ab038723c */ /* 0x040fe20000001838 */
[----:B------:R-:W4:Y:S07]  /*129b0*/  LDSM.16.M88.4 R152, [R216] ;  /* 0x00000000d898783b */ /* 0x000f2e0000000200 */
[C---:B------:R-:W-:Y:S08]  /*129c0*/  HMMA.16816.F32 R60, R176.reuse, R156, R60 ;  /* 0x0000009cb03c723c */ /* 0x040ff0000000183c */
[----:B------:R-:W-:Y:S01]  /*129d0*/  HMMA.16816.F32 R64, R176, R158, R64 ;  /* 0x0000009eb040723c */ /* 0x000fe20000001840 */
[----:B------:R-:W5:Y:S07]  /*129e0*/  LDSM.16.M88.4 R156, [R214] ;  /* 0x00000000d69c783b */ /* 0x000f6e0000000200 */
[C---:B--2---:R-:W-:Y:S08]  /*129f0*/  HMMA.16816.F32 R4, R180.reuse, R160, R4 ;  /* 0x000000a0b404723c */ /* 0x044ff00000001804 */
[C---:B------:R-:W-:Y:S01]  /*12a00*/  HMMA.16816.F32 R8, R180.reuse, R162, R8 ;  /* 0x000000a2b408723c */ /* 0x040fe20000001808 */
[----:B------:R-:W-:Y:S07]  /*12a10*/  LDSM.16.M88.4 R160, [R210+0xc900] ;  /* 0x00c90000d2a0783b */ /* 0x000fee0000000200 */
[C---:B-1----:R-:W-:Y:S08]  /*12a20*/  HMMA.16816.F32 R12, R180.reuse, R144, R12 ;  /* 0x00000090b40c723c */ /* 0x042ff0000000180c */
[C---:B------:R-:W-:Y:S01]  /*12a30*/  HMMA.16816.F32 R16, R180.reuse, R146, R16 ;  /* 0x00000092b410723c */ /* 0x040fe20000001810 */
[----:B------:R-:W1:Y:S07]  /*12a40*/  LDSM.16.M88.4 R144, [R213] ;  /* 0x00000000d590783b */ /* 0x000e6e0000000200 */
[C---:B---3--:R-:W-:Y:S08]  /*12a50*/  HMMA.16816.F32 R20, R180.reuse, R148, R20 ;  /* 0x00000094b414723c */ /* 0x048ff00000001814 */
[C---:B------:R-:W-:Y:S01]  /*12a60*/  HMMA.16816.F32 R24, R180.reuse, R150, R24 ;  /* 0x00000096b418723c */ /* 0x040fe20000001818 */
[----:B------:R-:W2:Y:S07]  /*12a70*/  LDSM.16.M88.4 R148, [R212] ;  /* 0x00000000d494783b */ /* 0x000eae0000000200 */
[C---:B----4-:R-:W-:Y:S08]  /*12a80*/  HMMA.16816.F32 R28, R180.reuse, R152, R28 ;  /* 0x00000098b41c723c */ /* 0x050ff0000000181c */
[C---:B------:R-:W-:Y:S01]  /*12a90*/  HMMA.16816.F32 R32, R180.reuse, R154, R32 ;  /* 0x0000009ab420723c */ /* 0x040fe20000001820 */
[----:B------:R-:W3:Y:S07]  /*12aa0*/  LDSM.16.M88.4 R152, [R210+0xc100] ;  /* 0x00c10000d298783b */ /* 0x000eee0000000200 */
[C---:B------:R-:W-:Y:S08]  /*12ab0*/  HMMA.16816.F32 R36, R180.reuse, R164, R36 ;  /* 0x000000a4b424723c */ /* 0x040ff00000001824 */
        /* <DEDUP_REMOVED lines=16> */
[C---:B----4-:R-:W-:Y:S08]  /*12bc0*/  HMMA.16816.F32 R20, R184.reuse, R164, R20 ;  /* 0x000000a4b814723c */ /* 0x050ff00000001814 */
[C---:B------:R-:W-:Y:S08]  /*12bd0*/  HMMA.16816.F32 R24, R184.reuse, R166, R24 ;  /* 0x000000a6b818723c */ /* 0x040ff00000001818 */
[C---:B-----5:R-:W-:Y:S08]  /*12be0*/  HMMA.16816.F32 R28, R184.reuse, R156, R28 ;  /* 0x0000009cb81c723c */ /* 0x060ff0000000181c */
[C---:B------:R-:W-:Y:S08]  /*12bf0*/  HMMA.16816.F32 R32, R184.reuse, R158, R32 ;  /* 0x0000009eb820723c */ /* 0x040ff00000001820 */
[C---:B-1----:R-:W-:Y:S08]  /*12c00*/  HMMA.16816.F32 R36, R184.reuse, R144, R36 ;  /* 0x00000090b824723c */ /* 0x042ff00000001824 */
[C---:B------:R-:W-:Y:S01]  /*12c10*/  HMMA.16816.F32 R40, R184.reuse, R146, R40 ;  /* 0x00000092b828723c */ /* 0x040fe20000001828 */
[----:B------:R-:W1:Y:S07]  /*12c20*/  LDSM.16.M88.4 R144, [R207+0x4800] ;  /* 0x00480000cf90783b */ /* 0x000e6e0000000200 */
[C---:B--2---:R-:W-:Y:S08]  /*12c30*/  HMMA.16816.F32 R44, R184.reuse, R148, R44 ;  /* 0x00000094b82c723c */ /* 0x044ff0000000182c */
[C---:B------:R-:W-:Y:S01]  /*12c40*/  HMMA.16816.F32 R48, R184.reuse, R150, R48 ;  /* 0x00000096b830723c */ /* 0x040fe20000001830 */
[----:B------:R-:W2:Y:S07]  /*12c50*/  LDSM.16.M88.4 R148, [R207+0x5000] ;  /* 0x00500000cf94783b */ /* 0x000eae0000000200 */
[C---:B------:R-:W-:Y:S08]  /*12c60*/  HMMA.16816.F32 R52, R184.reuse, R188, R52 ;  /* 0x000000bcb834723c */ /* 0x040ff00000001834 */
[C---:B------:R-:W-:Y:S08]  /*12c70*/  HMMA.16816.F32 R56, R184.reuse, R190, R56 ;  /* 0x000000beb838723c */ /* 0x040ff00000001838 */
[C---:B------:R-:W-:Y:S08]  /*12c80*/  HMMA.16816.F32 R60, R184.reuse, R192, R60 ;  /* 0x000000c0b83c723c */ /* 0x040ff0000000183c */
[----:B------:R-:W-:Y:S08]  /*12c90*/  HMMA.16816.F32 R64, R184, R194, R64 ;  /* 0x000000c2b840723c */ /* 0x000ff00000001840 */
[C---:B---3--:R-:W-:Y:S08]  /*12ca0*/  HMMA.16816.F32 R4, R196.reuse, R152, R4 ;  /* 0x00000098c404723c */ /* 0x048ff00000001804 */
[C---:B------:R-:W-:Y:S01]  /*12cb0*/  HMMA.16816.F32 R8, R196.reuse, R154, R8 ;  /* 0x0000009ac408723c */ /* 0x040fe20000001808 */
[----:B------:R-:W3:Y:S07]  /*12cc0*/  LDSM.16.M88.4 R152, [R207+0x5800] ;  /* 0x00580000cf98783b */ /* 0x000eee0000000200 */
[C---:B-1----:R-:W-:Y:S08]  /*12cd0*/  HMMA.16816.F32 R12, R196.reuse, R144, R12 ;  /* 0x00000090c40c723c */ /* 0x042ff0000000180c */
[C---:B------:R-:W-:Y:S01]  /*12ce0*/  HMMA.16816.F32 R16, R196.reuse, R146, R16 ;  /* 0x00000092c410723c */ /* 0x040fe20000001810 */
[----:B------:R-:W1:Y:S03]  /*12cf0*/  LDSM.16.M88.4 R144, [R207+0x6000] ;  /* 0x00600000cf90783b */ /* 0x000e660000000200 */
[----:B------:R-:W-:Y:S02]  /*12d00*/  FSEL R116, R4, -INF , P3 ;  /* 0xff80000004747808 */ /* 0x000fe40001800000 */
[----:B------:R-:W-:Y:S02]  /*12d10*/  FSEL R156, R5, -INF , P2 ;  /* 0xff800000059c7808 */ /* 0x000fe40001000000 */
[C---:B--2---:R-:W-:Y:S03]  /*12d20*/  HMMA.16816.F32 R20, R196.reuse, R148, R20 ;  /* 0x00000094c414723c */ /* 0x044fe60000001814 */
[----:B------:R-:W-:Y:S02]  /*12d30*/  ISETP.GT.AND P3, PT, R2, 0x8, PT ;  /* 0x000000080200780c */ /* 0x000fe40003f64270 */
[----:B------:R-:W-:Y:S02]  /*12d40*/  FSEL R159, R6, -INF , P1 ;  /* 0xff800000069f7808 */ /* 0x000fe40000800000 */
[----:B------:R-:W-:Y:S01]  /*12d50*/  FSEL R161, R7, -INF , P0 ;  /* 0xff80000007a17808 */ /* 0x000fe20000000000 */
[C---:B------:R-:W-:Y:S01]  /*12d60*/  HMMA.16816.F32 R24, R196.reuse, R150, R24 ;  /* 0x00000096c418723c */ /* 0x040fe20000001818 */
[----:B------:R-:W2:Y:S02]  /*12d70*/  LDSM.16.M88.4 R4, [R207+0x6800] ;  /* 0x00680000cf04783b */ /* 0x000ea40000000200 */
[----:B------:R-:W-:Y:S02]  /*12d80*/  ISETP.GT.AND P2, PT, R2, 0x9, PT ;  /* 0x000000090200780c */ /* 0x000fe40003f44270 */
[----:B------:R-:W-:Y:S02]  /*12d90*/  FSEL R148, R8, -INF , P3 ;  /* 0xff80000008947808 */ /* 0x000fe40001800000 */
[----:B------:R-:W-:Y:S01]  /*12da0*/  FSEL R157, R9, -INF , P2 ;  /* 0xff800000099d7808 */ /* 0x000fe20001000000 */
[C---:B---3--:R-:W-:Y:S03]  /*12db0*/  HMMA.16816.F32 R28, R196.reuse, R152, R28 ;  /* 0x00000098c41c723c */ /* 0x048fe6000000181c */
[C---:B------:R-:W-:Y:S02]  /*12dc0*/  ISETP.GT.AND P1, PT, R0.reuse, 0x8, PT ;  /* 0x000000080000780c */ /* 0x040fe40003f24270 */
[----:B------:R-:W-:Y:S02]  /*12dd0*/  ISETP.GT.AND P0, PT, R0, 0x9, PT ;  /* 0x000000090000780c */ /* 0x000fe40003f04270 */
[----:B------:R-:W-:Y:S01]  /*12de0*/  FSEL R158, R10, -INF , P1 ;  /* 0xff8000000a9e7808 */ /* 0x000fe20000800000 */
[C---:B------:R-:W-:Y:S03]  /*12df0*/  HMMA.16816.F32 R32, R196.reuse, R154, R32 ;  /* 0x0000009ac420723c */ /* 0x040fe60000001820 */
[C---:B------:R-:W-:Y:S02]  /*12e00*/  ISETP.GT.AND P1, PT, R0.reuse, 0x10, PT ;  /* 0x000000100000780c */ /* 0x040fe40003f24270 */
[----:B------:R-:W-:Y:S02]  /*12e10*/  FSEL R160, R11, -INF , P0 ;  /* 0xff8000000ba07808 */ /* 0x000fe40000000000 */
[----:B------:R-:W3:Y:S01]  /*12e20*/  LDSM.16.M88.4 R8, [R207+0x7000] ;  /* 0x00700000cf08783b */ /* 0x000ee20000000200 */
[C---:B-1----:R-:W-:Y:S03]  /*12e30*/  HMMA.16816.F32 R36, R196.reuse, R144, R36 ;  /* 0x00000090c424723c */ /* 0x042fe60000001824 */
[----:B------:R-:W-:Y:S02]  /*12e40*/  ISETP.GT.AND P0, PT, R0, 0x11, PT ;  /* 0x000000110000780c */ /* 0x000fe40003f04270 */
[----:B------:R-:W-:Y:S02]  /*12e50*/  FSEL R162, R14, -INF , P1 ;  /* 0xff8000000ea27808 */ /* 0x000fe40000800000 */
[----:B------:R-:W-:Y:S01]  /*12e60*/  FSEL R163, R15, -INF , P0 ;  /* 0xff8000000fa37808 */ /* 0x000fe20000000000 */
[C---:B------:R-:W-:Y:S01]  /*12e70*/  HMMA.16816.F32 R40, R196.reuse, R146, R40 ;  /* 0x00000092c428723c */ /* 0x040fe20000001828 */
[----:B------:R-:W4:Y:S02]  /*12e80*/  LDL.64 R14, [R1+0x48] ;  /* 0x00004800010e7983 */ /* 0x000f240000100a00 */
[C---:B------:R-:W-:Y:S02]  /*12e90*/  ISETP.GT.AND P3, PT, R2.reuse, 0x10, PT ;  /* 0x000000100200780c */ /* 0x040fe40003f64270 */
[----:B------:R-:W-:Y:S02]  /*12ea0*/  ISETP.GT.AND P2, PT, R2, 0x11, PT ;  /* 0x000000110200780c */ /* 0x000fe40003f44270 */
[----:B------:R-:W-:Y:S01]  /*12eb0*/  FSEL R150, R12, -INF , P3 ;  /* 0xff8000000c967808 */ /* 0x000fe20001800000 */
[C---:B--2---:R-:W-:Y:S03]  /*12ec0*/  HMMA.16816.F32 R44, R196.reuse, R4, R44 ;  /* 0x00000004c42c723c */ /* 0x044fe6000000182c */
[----:B------:R-:W-:Y:S02]  /*12ed0*/  ISETP.GT.AND P3, PT, R2, 0x18, PT ;  /* 0x000000180200780c */ /* 0x000fe40003f64270 */
[----:B------:R-:W-:Y:S02]  /*12ee0*/  FMNMX.FTZ R12, R116, R3, !PT ;  /* 0x00000003740c7209 */ /* 0x000fe40007810000 */
[----:B------:R-:W-:Y:S01]  /*12ef0*/  FSEL R151, R13, -INF , P2 ;  /* 0xff8000000d977808 */ /* 0x000fe20001000000 */
[C---:B------:R-:W-:Y:S03]  /*12f00*/  HMMA.16816.F32 R48, R196.reuse, R6, R48 ;  /* 0x00000006c430723c */ /* 0x040fe60000001830 */
[----:B------:R-:W-:Y:S02]  /*12f10*/  ISETP.GT.AND P2, PT, R2, 0x19, PT ;  /* 0x000000190200780c */ /* 0x000fe40003f44270 */
[----:B------:R-:W-:Y:S02]  /*12f20*/  FMNMX.FTZ R12, R156, R12, !PT ;  /* 0x0000000c9c0c7209 */ /* 0x000fe40007810000 */
[----:B------:R-:W-:Y:S02]  /*12f30*/  FMNMX.FTZ R5, R159, R118, !PT ;  /* 0x000000769f057209 */ /* 0x000fe40007810000 */
[----:B------:R-:W-:Y:S02]  /*12f40*/  FMNMX.FTZ R4, R148, R12, !PT ;  /* 0x0000000c94047209 */ /* 0x000fe40007810000 */
[----:B------:R-:W-:Y:S02]  /*12f50*/  ISETP.GT.AND P1, PT, R0, 0x18, PT ;  /* 0x000000180000780c */ /* 0x000fe40003f24270 */
[----:B------:R-:W-:Y:S01]  /*12f60*/  FMNMX.FTZ R4, R157, R4, !PT ;  /* 0x000000049d047209 */ /* 0x000fe20007810000 */
[C---:B---3--:R-:W-:Y:S03]  /*12f70*/  HMMA.16816.F32 R52, R196.reuse, R8, R52 ;  /* 0x00000008c434723c */ /* 0x048fe60000001834 */
[----:B------:R-:W-:Y:S02]  /*12f80*/  FMNMX.FTZ R4, R150, R4, !PT ;  /* 0x0000000496047209 */ /* 0x000fe40007810000 */
[----:B------:R-:W-:Y:S02]  /*12f90*/  FSEL R152, R16, -INF , P3 ;  /* 0xff80000010987808 */ /* 0x000fe40001800000 */
[----:B------:R-:W-:Y:S01]  /*12fa0*/  FMNMX.FTZ R4, R151, R4, !PT ;  /* 0x0000000497047209 */ /* 0x000fe20007810000 */
[C---:B------:R-:W-:Y:S01]  /*12fb0*/  HMMA.16816.F32 R56, R196.reuse, R10, R56 ;  /* 0x0000000ac438723c */ /* 0x040fe20000001838 */
[----:B------:R-:W2:Y:S02]  /*12fc0*/  LDL R11, [R1+0x1c] ;  /* 0x00001c00010b7983 */ /* 0x000ea40000100800 */
[----:B------:R-:W-:Y:S02]  /*12fd0*/  ISETP.GT.AND P3, PT, R2, 0x20, PT ;  /* 0x000000200200780c */ /* 0x000fe40003f64270 */
[----:B------:R-:W-:Y:S01]  /*12fe0*/  FMNMX.FTZ R13, R161, R5, !PT ;  /* 0x00000005a10d7209 */ /* 0x000fe20007810000 */
[----:B------:R-:W3:Y:S01]  /*12ff0*/  LDL R10, [R1+0x18] ;  /* 0x00001800010a7983 */ /* 0x000ee20000100800 */
[----:B------:R-:W-:Y:S02]  /*13000*/  FMNMX.FTZ R12, R152, R4, !PT ;  /* 0x00000004980c7209 */ /* 0x000fe40007810000 */
[----:B------:R-:W-:Y:S01]  /*13010*/  FSEL R153, R17, -INF , P2 ;  /* 0xff80000011997808 */ /* 0x000fe20001000000 */
[----:B------:R-:W1:Y:S01]  /*13020*/  LDSM.16.M88.4 R4, [R207+0x7800] ;  /* 0x00780000cf04783b */ /* 0x000e620000000200 */
[----:B------:R-:W-:Y:S01]  /*13030*/  ISETP.GT.AND P2, PT, R2, 0x21, PT ;  /* 0x000000210200780c */ /* 0x000fe20003f44270 */
[----:B------:R-:W-:Y:S04]  /*13040*/  DEPBAR.LE SB0, 0x0 ;  /* 0x000080000000791a */ /* 0x000fe80000000000 */
[----:B------:R-:W-:Y:S02]  /*13050*/  FMNMX.FTZ R12, R153, R12, !PT ;  /* 0x0000000c990c7209 */ /* 0x000fe40007810000 */
[----:B------:R-:W-:Y:S01]  /*13060*/  FSEL R154, R20, -INF , P3 ;  /* 0xff800000149a7808 */ /* 0x000fe20001800000 */
[----:B------:R-:W-:Y:S01]  /*13070*/  BAR.SYNC.DEFER_BLOCKING 0x0 ;  /* 0x0000000000007b1d */ /* 0x000fe20000010000 */
[----:B------:R-:W-:Y:S02]  /*13080*/  FSEL R155, R21, -INF , P2 ;  /* 0xff800000159b7808 */ /* 0x000fe40001000000 */
[----:B------:R-:W-:Y:S02]  /*13090*/  FMNMX.FTZ R8, R154, R12, !PT ;  /* 0x0000000c9a087209 */ /* 0x000fe40007810000 */
[----:B------:R-:W-:Y:S02]  /*130a0*/  ISETP.GT.AND P3, PT, R2, 0x28, PT ;  /* 0x000000280200780c */ /* 0x000fe40003f64270 */
[----:B------:R-:W-:Y:S02]  /*130b0*/  FMNMX.FTZ R13, R158, R13, !PT ;  /* 0x0000000d9e0d7209 */ /* 0x000fe40007810000 */
[----:B------:R-:W-:Y:S02]  /*130c0*/  ISETP.GT.AND P2, PT, R2, 0x29, PT ;  /* 0x000000290200780c */ /* 0x000fe40003f44270 */
[----:B------:R-:W-:Y:S02]  /*130d0*/  FSEL R167, R24, -INF , P3 ;  /* 0xff80000018a77808 */ /* 0x000fe40001800000 */
[----:B------:R-:W-:Y:S02]  /*130e0*/  FMNMX.FTZ R8, R155, R8, !PT ;  /* 0x000000089b087209 */ /* 0x000fe40007810000 */
[----:B------:R-:W-:Y:S02]  /*130f0*/  FSEL R189, R25, -INF , P2 ;  /* 0xff80000019bd7808 */ /* 0x000fe40001000000 */
[----:B------:R-:W-:Y:S02]  /*13100*/  FMNMX.FTZ R9, R160, R13, !PT ;  /* 0x0000000da0097209 */ /* 0x000fe40007810000 */
[C---:B------:R-:W-:Y:S02]  /*13110*/  ISETP.GT.AND P3, PT, R2.reuse, 0x30, PT ;  /* 0x000000300200780c */ /* 0x040fe40003f64270 */
[----:B------:R-:W-:Y:S02]  /*13120*/  FMNMX.FTZ R8, R167, R8, !PT ;  /* 0x00000008a7087209 */ /* 0x000fe40007810000 */
[----:B------:R-:W-:Y:S01]  /*13130*/  ISETP.GT.AND P2, PT, R2, 0x31, PT ;  /* 0x000000310200780c */ /* 0x000fe20003f44270 */
[----:B------:R-:W5:Y:S01]  /*13140*/  LDL R12, [R1+0x34] ;  /* 0x00003400010c7983 */ /* 0x000f620000100800 */
[----:B------:R-:W-:Y:S02]  /*13150*/  FSEL R192, R28, -INF , P3 ;  /* 0xff8000001cc07808 */ /* 0x000fe40001800000 */
[----:B------:R-:W-:Y:S02]  /*13160*/  FMNMX.FTZ R8, R189, R8, !PT ;  /* 0x00000008bd087209 */ /* 0x000fe40007810000 */
[----:B------:R-:W-:Y:S01]  /*13170*/  FMNMX.FTZ R9, R162, R9, !PT ;  /* 0x00000009a2097209 */ /* 0x000fe20007810000 */
[C---:B-1----:R-:W-:Y:S05]  /*13180*/  HMMA.16816.F32 R60, R196.reuse, R4, R60 ;  /* 0x00000004c43c723c */ /* 0x042fea000000183c */
[----:B------:R-:W-:Y:S02]  /*13190*/  FSEL R193, R29, -INF , P2 ;  /* 0xff8000001dc17808 */ /* 0x000fe40001000000 */
[----:B------:R-:W-:Y:S01]  /*131a0*/  FSEL R164, R18, -INF , P1 ;  /* 0xff80000012a47808 */ /* 0x000fe20000800000 */
[----:B------:R-:W-:Y:S03]  /*131b0*/  HMMA.16816.F32 R64, R196, R6, R64 ;  /* 0x00000006c440723c */ /* 0x000fe60000001840 */
[----:B------:R-:W-:Y:S02]  /*131c0*/  ISETP.GT.AND P0, PT, R0, 0x19, PT ;  /* 0x000000190000780c */ /* 0x000fe40003f04270 */
[----:B------:R-:W-:Y:S02]  /*131d0*/  ISETP.GT.AND P3, PT, R2, 0x38, PT ;  /* 0x000000380200780c */ /* 0x000fe40003f64270 */
[----:B------:R-:W-:Y:S02]  /*131e0*/  FMNMX.FTZ R8, R192, R8, !PT ;  /* 0x00000008c0087209 */ /* 0x000fe40007810000 */
[----:B------:R-:W-:Y:S02]  /*131f0*/  FMNMX.FTZ R9, R163, R9, !PT ;  /* 0x00000009a3097209 */ /* 0x000fe40007810000 */
[----:B------:R-:W-:Y:S02]  /*13200*/  ISETP.GT.AND P1, PT, R0, 0x20, PT ;  /* 0x000000200000780c */ /* 0x000fe40003f24270 */
[----:B------:R-:W-:Y:S02]  /*13210*/  FSEL R165, R19, -INF , P0 ;  /* 0xff80000013a57808 */ /* 0x000fe40000000000 */
[----:B------:R-:W-:Y:S02]  /*13220*/  FSEL R201, R32, -INF , P3 ;  /* 0xff80000020c97808 */ /* 0x000fe40001800000 */
[----:B------:R-:W-:Y:S02]  /*13230*/  FMNMX.FTZ R8, R193, R8, !PT ;  /* 0x00000008c1087209 */ /* 0x000fe40007810000 */
[----:B------:R-:W-:Y:S02]  /*13240*/  ISETP.GT.AND P2, PT, R2, 0x39, PT ;  /* 0x000000390200780c */ /* 0x000fe40003f44270 */
[----:B------:R-:W-:Y:S02]  /*13250*/  FMNMX.FTZ R9, R164, R9, !PT ;  /* 0x00000009a4097209 */ /* 0x000fe40007810000 */
[----:B------:R-:W-:Y:S02]  /*13260*/  FSEL R166, R22, -INF , P1 ;  /* 0xff80000016a67808 */ /* 0x000fe40000800000 */
[----:B------:R-:W-:Y:S02]  /*13270*/  FMNMX.FTZ R8, R201, R8, !PT ;  /* 0x00000008c9087209 */ /* 0x000fe40007810000 */
[----:B------:R-:W-:Y:S02]  /*13280*/  ISETP.GT.AND P0, PT, R0, 0x21, PT ;  /* 0x000000210000780c */ /* 0x000fe40003f04270 */
[----:B------:R-:W-:Y:S02]  /*13290*/  FSEL R202, R33, -INF , P2 ;  /* 0xff80000021ca7808 */ /* 0x000fe40001000000 */
[----:B------:R-:W-:Y:S02]  /*132a0*/  ISETP.GT.AND P3, PT, R2, 0x40, PT ;  /* 0x000000400200780c */ /* 0x000fe40003f64270 */
[----:B------:R-:W-:Y:S02]  /*132b0*/  FMNMX.FTZ R9, R165, R9, !PT ;  /* 0x00000009a5097209 */ /* 0x000fe40007810000 */
[----:B------:R-:W-:Y:S02]  /*132c0*/  FMNMX.FTZ R8, R202, R8, !PT ;  /* 0x00000008ca087209 */ /* 0x000fe40007810000 */
[----:B------:R-:W-:Y:S02]  /*132d0*/  FSEL R188, R23, -INF , P0 ;  /* 0xff80000017bc7808 */ /* 0x000fe40000000000 */
[----:B------:R-:W-:Y:S02]  /*132e0*/  FMNMX.FTZ R9, R166, R9, !PT ;  /* 0x00000009a6097209 */ /* 0x000fe40007810000 */
[----:B------:R-:W-:Y:S02]  /*132f0*/  FSEL R230, R36, -INF , P3 ;  /* 0xff80000024e67808 */ /* 0x000fe40001800000 */
[----:B------:R-:W-:Y:S02]  /*13300*/  FMNMX.FTZ R5, R188, R9, !PT ;  /* 0x00000009bc057209 */ /* 0x000fe40007810000 */
[----:B------:R-:W-:Y:S02]  /*13310*/  FMNMX.FTZ R4, R230, R8, !PT ;  /* 0x00000008e6047209 */ /* 0x000fe40007810000 */
[----:B------:R-:W3:Y:S01]  /*13320*/  LDL.64 R8, [R1+0x38] ;  /* 0x0000380001087983 */ /* 0x000ee20000100a00 */
[----:B------:R-:W-:Y:S02]  /*13330*/  ISETP.GT.AND P1, PT, R0, 0x28, PT ;  /* 0x000000280000780c */ /* 0x000fe40003f24270 */
[----:B------:R-:W-:Y:S02]  /*13340*/  ISETP.GT.AND P2, PT, R2, 0x41, PT ;  /* 0x000000410200780c */ /* 0x000fe40003f44270 */
[----:B------:R-:W-:Y:S02]  /*13350*/  FSEL R190, R26, -INF , P1 ;  /* 0xff8000001abe7808 */ /* 0x000fe40000800000 */
[C---:B------:R-:W-:Y:S02]  /*13360*/  ISETP.GT.AND P0, PT, R0.reuse, 0x29, PT ;  /* 0x000000290000780c */ /* 0x040fe40003f04270 */
[----:B------:R-:W-:Y:S02]  /*13370*/  FSEL R231, R37, -INF , P2 ;  /* 0xff80000025e77808 */ /* 0x000fe40001000000 */
[----:B------:R-:W-:Y:S02]  /*13380*/  ISETP.GT.AND P1, PT, R0, 0x30, PT ;  /* 0x000000300000780c */ /* 0x000fe40003f24270 */
[----:B------:R-:W-:Y:S02]  /*13390*/  FMNMX.FTZ R5, R190, R5, !PT ;  /* 0x00000005be057209 */ /* 0x000fe40007810000 */
[----:B------:R-:W-:Y:S02]  /*133a0*/  FSEL R191, R27, -INF , P0 ;  /* 0xff8000001bbf7808 */ /* 0x000fe40000000000 */
        /* <DEDUP_REMOVED lines=10> */
[----:B------:R-:W-:Y:S02]  /*13450*/  FSEL R235, R41, -INF , P2 ;  /* 0xff80000029eb7808 */ /* 0x000fe40001000000 */
[----:B------:R-:W-:Y:S02]  /*13460*/  FMNMX.FTZ R5, R194, R5, !PT ;  /* 0x00000005c2057209 */ /* 0x000fe40007810000 */
[----:B------:R-:W-:Y:S02]  /*13470*/  FMNMX.FTZ R4, R234, R4, !PT ;  /* 0x00000004ea047209 */ /* 0x000fe40007810000 */
[----:B------:R-:W-:Y:S02]  /*13480*/  FSEL R238, R44, -INF , P3 ;  /* 0xff8000002cee7808 */ /* 0x000fe40001800000 */
[----:B------:R-:W-:Y:S02]  /*13490*/  FSEL R203, R34, -INF , P1 ;  /* 0xff80000022cb7808 */ /* 0x000fe40000800000 */
[C---:B------:R-:W-:Y:S02]  /*134a0*/  ISETP.GT.AND P0, PT, R0.reuse, 0x39, PT ;  /* 0x000000390000780c */ /* 0x040fe40003f04270 */
        /* <DEDUP_REMOVED lines=8> */
[C---:B------:R-:W-:Y:S02]  /*13530*/  ISETP.GT.AND P0, PT, R0.reuse, 0x41, PT ;  /* 0x000000410000780c */ /* 0x040fe40003f04270 */
[----:B------:R-:W-:Y:S02]  /*13540*/  FMNMX.FTZ R4, R229, R4, !PT ;  /* 0x00000004e5047209 */ /* 0x000fe40007810000 */
[----:B------:R-:W-:Y:S02]  /*13550*/  FSEL R239, R45, -INF , P2 ;  /* 0xff8000002def7808 */ /* 0x000fe40001000000 */
[----:B------:R-:W-:Y:S02]  /*13560*/  ISETP.GT.AND P1, PT, R0, 0x48, PT ;  /* 0x000000480000780c */ /* 0x000fe40003f24270 */
[----:B------:R-:W-:Y:S02]  /*13570*/  ISETP.GT.AND P3, PT, R2, 0x58, PT ;  /* 0x000000580200780c */ /* 0x000fe40003f64270 */
[----:B------:R-:W-:Y:S02]  /*13580*/  FSEL R233, R39, -INF , P0 ;  /* 0xff80000027e97808 */ /* 0x000fe40000000000 */
        /* <DEDUP_REMOVED lines=11> */
[----:B------:R-:W-:Y:S02]  /*13640*/  ISETP.GT.AND P1, PT, R0, 0x58, PT ;  /* 0x000000580000780c */ /* 0x000fe40003f24270 */
[----:B------:R-:W-:Y:S02]  /*13650*/  FSEL R244, R49, -INF , P2 ;  /* 0xff80000031f47808 */ /* 0x000fe40001000000 */
[----:B------:R-:W-:Y:S02]  /*13660*/  ISETP.GT.AND P2, PT, R2, 0x60, PT ;  /* 0x000000600200780c */ /* 0x000fe40003f44270 */
[----:B------:R-:W-:Y:S02]  /*13670*/  FMNMX.FTZ R117, R243, R117, !PT ;  /* 0x00000075f3757209 */ /* 0x000fe40007810000 */
[----:B------:R-:W-:Y:S02]  /*13680*/  FMNMX.FTZ R4, R236, R4, !PT ;  /* 0x00000004ec047209 */ /* 0x000fe40007810000 */
[----:B------:R-:W-:Y:S02]  /*13690*/  FSEL R241, R47, -INF , P0 ;  /* 0xff8000002ff17808 */ /* 0x000fe40000000000 */
[----:B------:R-:W-:Y:S02]  /*136a0*/  FSEL R252, R52, -INF , P2 ;  /* 0xff80000034fc7808 */ /* 0x000fe40001000000 */
        /* <DEDUP_REMOVED lines=8> */
[----:B------:R-:W-:Y:S02]  /*13730*/  FMNMX.FTZ R117, R252, R117, !PT ;  /* 0x00000075fc757209 */ /* 0x000fe40007810000 */
[C---:B------:R-:W-:Y:S02]  /*13740*/  ISETP.GT.AND P2, PT, R2.reuse, 0x79, PT ;  /* 0x000000790200780c */ /* 0x040fe40003f44270 */
[----:B------:R-:W-:Y:S02]  /*13750*/  ISETP.GT.AND P3, PT, R2, 0x78, PT ;  /* 0x000000780200780c */ /* 0x000fe40003f64270 */
[----:B------:R-:W-:Y:S02]  /*13760*/  FMNMX.FTZ R2, R240, R4, !PT ;  /* 0x00000004f0027209 */ /* 0x000fe40007810000 */
[----:B------:R-:W-:Y:S02]  /*13770*/  FSEL R19, R56, -INF , P0 ;  /* 0xff80000038137808 */ /* 0x000fe40000000000 */
[----:B------:R-:W-:Y:S02]  /*13780*/  FMNMX.FTZ R117, R242, R117, !PT ;  /* 0x00000075f2757209 */ /* 0x000fe40007810000 */
[----:B------:R-:W-:Y:S02]  /*13790*/  FMNMX.FTZ R2, R241, R2, !PT ;  /* 0x00000002f1027209 */ /* 0x000fe40007810000 */
[----:B------:R-:W-:Y:S02]  /*137a0*/  FSEL R245, R57, -INF , P6 ;  /* 0xff80000039f57808 */ /* 0x000fe40003000000 */
[----:B------:R-:W-:Y:S02]  /*137b0*/  FMNMX.FTZ R117, R19, R117, !PT ;  /* 0x0000007513757209 */ /* 0x000fe40007810000 */
[----:B------:R-:W-:Y:S02]  /*137c0*/  ISETP.GT.AND P1, PT, R0, 0x60, PT ;  /* 0x000000600000780c */ /* 0x000fe40003f24270 */
[----:B------:R-:W-:Y:S02]  /*137d0*/  FMNMX.FTZ R2, R246, R2, !PT ;  /* 0x00000002f6027209 */ /* 0x000fe40007810000 */
[----:B------:R-:W-:Y:S02]  /*137e0*/  FSEL R250, R60, -INF , P5 ;  /* 0xff8000003cfa7808 */ /* 0x000fe40002800000 */
[----:B------:R-:W-:Y:S02]  /*137f0*/  FMNMX.FTZ R117, R245, R117, !PT ;  /* 0x00000075f5757209 */ /* 0x000fe40007810000 */
[----:B------:R-:W-:Y:S02]  /*13800*/  FSEL R249, R54, -INF , P1 ;  /* 0xff80000036f97808 */ /* 0x000fe40000800000 */
[----:B------:R-:W-:Y:S01]  /*13810*/  ISETP.GT.AND P0, PT, R0, 0x61, PT ;  /* 0x000000610000780c */ /* 0x000fe20003f04270 */
[----:B----4-:R-:W-:Y:S01]  /*13820*/  IMAD.MOV.U32 R15, RZ, RZ, 0x6 ;  /* 0x00000006ff0f7424 */ /* 0x010fe200078e00ff */
[----:B------:R-:W-:Y:S02]  /*13830*/  FMNMX.FTZ R2, R248, R2, !PT ;  /* 0x00000002f8027209 */ /* 0x000fe40007810000 */
[----:B------:R-:W-:Y:S02]  /*13840*/  FSEL R18, R61, -INF , P4 ;  /* 0xff8000003d127808 */ /* 0x000fe40002000000 */
[----:B------:R-:W-:Y:S02]  /*13850*/  FMNMX.FTZ R117, R250, R117, !PT ;  /* 0x00000075fa757209 */ /* 0x000fe40007810000 */
[----:B------:R-:W-:Y:S02]  /*13860*/  FSEL R251, R55, -INF , P0 ;  /* 0xff80000037fb7808 */ /* 0x000fe40000000000 */
        /* <DEDUP_REMOVED lines=9> */
[----:B------:R-:W-:Y:S02]  /*13900*/  FSEL R28, R59, -INF , P0 ;  /* 0xff8000003b1c7808 */ /* 0x000fe40000000000 */
[----:B------:R-:W-:Y:S02]  /*13910*/  ISETP.GT.AND P1, PT, R0, 0x70, PT ;  /* 0x000000700000780c */ /* 0x000fe40003f24270 */
[----:B------:R-:W-:Y:S02]  /*13920*/  FMNMX.FTZ R2, R24, R2, !PT ;  /* 0x0000000218027209 */ /* 0x000fe40007810000 */
[----:B------:R-:W-:Y:S02]  /*13930*/  FMNMX.FTZ R117, R16, R117, !PT ;  /* 0x0000007510757209 */ /* 0x000fe40007810000 */
[----:B------:R-:W-:Y:S02]  /*13940*/  FSEL R25, R62, -INF , P1 ;  /* 0xff8000003e197808 */ /* 0x000fe40000800000 */
[----:B------:R-:W-:Y:S01]  /*13950*/  FMNMX.FTZ R2, R28, R2, !PT ;  /* 0x000000021c027209 */ /* 0x000fe20007810000 */
[----:B------:R-:W1:Y:S01]  /*13960*/  SHFL.BFLY PT, R4, R117, 0x2, 0x1f ;  /* 0x0c401f0075047f89 */ /* 0x000e6200000e0000 */
[C---:B------:R-:W-:Y:S02]  /*13970*/  ISETP.GT.AND P0, PT, R0.reuse, 0x71, PT ;  /* 0x000000710000780c */ /* 0x040fe40003f04270 */
[C---:B------:R-:W-:Y:S02]  /*13980*/  ISETP.GT.AND P1, PT, R0.reuse, 0x78, PT ;  /* 0x000000780000780c */ /* 0x040fe40003f24270 */
[----:B------:R-:W-:Y:S02]  /*13990*/  FSEL R32, R63, -INF , P0 ;  /* 0xff8000003f207808 */ /* 0x000fe40000000000 */
[----:B------:R-:W-:Y:S02]  /*139a0*/  FMNMX.FTZ R2, R25, R2, !PT ;  /* 0x0000000219027209 */ /* 0x000fe40007810000 */
[----:B------:R-:W-:Y:S02]  /*139b0*/  ISETP.GT.AND P0, PT, R0, 0x79, PT ;  /* 0x000000790000780c */ /* 0x000fe40003f04270 */
[----:B------:R-:W-:Y:S02]  /*139c0*/  FMNMX.FTZ R0, R32, R2, !PT ;  /* 0x0000000220007209 */ /* 0x000fe40007810000 */
[----:B------:R-:W-:Y:S02]  /*139d0*/  FSEL R26, R66, -INF , P1 ;  /* 0xff800000421a7808 */ /* 0x000fe40000800000 */
[C---:B------:R-:W-:Y:S02]  /*139e0*/  LOP3.LUT P6, RZ, R119.reuse, 0x2, RZ, 0xc0, !PT ;  /* 0x0000000277ff7812 */ /* 0x040fe400078cc0ff */
[----:B------:R-:W-:Y:S02]  /*139f0*/  LOP3.LUT P5, RZ, R119, 0x1, RZ, 0xc0, !PT ;  /* 0x0000000177ff7812 */ /* 0x000fe400078ac0ff */
[----:B------:R-:W-:Y:S02]  /*13a00*/  FSEL R119, R67, -INF , P0 ;  /* 0xff80000043777808 */ /* 0x000fe40000000000 */
[----:B------:R-:W-:Y:S02]  /*13a10*/  FMNMX.FTZ R0, R26, R0, !PT ;  /* 0x000000001a007209 */ /* 0x000fe40007810000 */
[----:B------:R-:W-:Y:S02]  /*13a20*/  ISETP.GE.AND P2, PT, R200, 0x1, PT ;  /* 0x00000001c800780c */ /* 0x000fe40003f46270 */
[----:B------:R-:W-:Y:S02]  /*13a30*/  FMNMX.FTZ R0, R119, R0, !PT ;  /* 0x0000000077007209 */ /* 0x000fe40007810000 */
[----:B-1----:R-:W-:Y:S03]  /*13a40*/  FMNMX.FTZ R117, R117, R4, !PT ;  /* 0x0000000475757209 */ /* 0x002fe60007810000 */
[----:B------:R-:W1:Y:S06]  /*13a50*/  SHFL.BFLY PT, R2, R0, 0x2, 0x1f ;  /* 0x0c401f0000027f89 */ /* 0x000e6c00000e0000 */
[----:B------:R-:W-:Y:S02]  /*13a60*/  @P2 SHF.R.S32.HI R6, RZ, 0x1f, R228 ;  /* 0x0000001fff062819 */ /* 0x000fe400000114e4 */
[----:B------:R-:W4:Y:S03]  /*13a70*/  SHFL.BFLY PT, R4, R117, 0x1, 0x1f ;  /* 0x0c201f0075047f89 */ /* 0x000f2600000e0000 */
[----:B------:R-:W-:Y:S04]  /*13a80*/  @P2 IMAD R6, R6, c[0x0][0x1e0], RZ ;  /* 0x0000780006062a24 */ /* 0x000fe800078e02ff */
[----:B------:R-:W-:Y:S01]  /*13a90*/  @P2 IMAD R6, R228, c[0x0][0x1e4], R6 ;  /* 0x00007900e4062a24 */ /* 0x000fe200078e0206 */
[----:B-1----:R-:W-:Y:S05]  /*13aa0*/  FMNMX.FTZ R0, R0, R2, !PT ;  /* 0x0000000200007209 */ /* 0x002fea0007810000 */
[----:B------:R-:W1:Y:S01]  /*13ab0*/  SHFL.BFLY PT, R2, R0, 0x1, 0x1f ;  /* 0x0c201f0000027f89 */ /* 0x000e6200000e0000 */
[----:B----4-:R-:W-:Y:S01]  /*13ac0*/  FMNMX.FTZ R117, R117, R4, !PT ;  /* 0x0000000475757209 */ /* 0x010fe20007810000 */
[----:B------:R-:W-:Y:S03]  /*13ad0*/  @P2 IMAD.WIDE.U32 R4, R228, c[0x0][0x1e0], RZ ;  /* 0x00007800e4042a25 */ /* 0x000fe600078e00ff */
[C---:B------:R-:W-:Y:S01]  /*13ae0*/  FSETP.NEU.FTZ.AND P1, PT, R117.reuse, -INF , PT ;  /* 0xff8000007500780b */ /* 0x040fe20003f3d000 */
[----:B------:R-:W-:Y:S01]  /*13af0*/  FMUL.FTZ R149, R117, c[0x0][0x2d0] ;  /* 0x0000b40075957a20 */ /* 0x000fe20000410000 */
[----:B------:R-:W-:Y:S01]  /*13b00*/  @P2 IADD3 R5, R5, R6, RZ ;  /* 0x0000000605052210 */ /* 0x000fe20007ffe0ff */
[C---:B------:R-:W-:Y:S03]  /*13b10*/  @P2 IMAD.SHL.U32 R6, R4.reuse, 0x80, RZ ;  /* 0x0000008004062824 */ /* 0x040fe600078e00ff */
[----:B------:R-:W-:Y:S02]  /*13b20*/  FSEL R149, R149, RZ, P1 ;  /* 0x000000ff95957208 */ /* 0x000fe40000800000 */
[----:B------:R-:W-:Y:S02]  /*13b30*/  @P2 SHF.L.U64.HI R4, R4, 0x7, R5 ;  /* 0x0000000704042819 */ /* 0x000fe40000010205 */
[----:B------:R-:W-:Y:S01]  /*13b40*/  @P2 IADD3 R5, P3, R6, R14, RZ ;  /* 0x0000000e06052210 */ /* 0x000fe20007f7e0ff */
[--C-:B------:R-:W-:Y:S02]  /*13b50*/  FFMA.FTZ R7, R116, c[0x0][0x2d0], -R149.reuse ;  /* 0x0000b40074077a23 */ /* 0x100fe40000010895 */
[----:B------:R-:W-:Y:S02]  /*13b60*/  IMAD.MOV.U32 R14, RZ, RZ, c[0x0][0x1e0] ;  /* 0x00007800ff0e7624 */ /* 0x000fe400078e00ff */
[----:B------:R4:W-:Y:S01]  /*13b70*/  MUFU.EX2 R27, R7 ;  /* 0x00000007001b7308 */ /* 0x0009e20000000800 */
[----:B-1----:R-:W-:Y:S01]  /*13b80*/  FMNMX.FTZ R116, R0, R2, !PT ;  /* 0x0000000200747209 */ /* 0x002fe20007810000 */
[----:B------:R-:W-:Y:S01]  /*13b90*/  IMAD.SHL.U32 R13, R14, 0x40, RZ ;  /* 0x000000400e0d7824 */ /* 0x000fe200078e00ff */
[----:B--2---:R-:W-:Y:S01]  /*13ba0*/  @P2 IADD3 R0, P0, R6, R11, RZ ;  /* 0x0000000b06002210 */ /* 0x004fe20007f1e0ff */
[----:B------:R-:W-:Y:S02]  /*13bb0*/  FFMA.FTZ R6, R148, c[0x0][0x2d0], -R149 ;  /* 0x0000b40094067a23 */ /* 0x000fe40000010895 */
[----:B------:R-:W-:Y:S04]  /*13bc0*/  FMUL.FTZ R148, R116, c[0x0][0x2d0] ;  /* 0x0000b40074947a20 */ /* 0x000fe80000410000 */
[----:B------:R-:W-:Y:S01]  /*13bd0*/  MUFU.EX2 R21, R6 ;  /* 0x0000000600157308 */ /* 0x000fe20000000800 */
[C---:B---3--:R-:W-:Y:S01]  /*13be0*/  @P2 IMAD.X R2, R4.reuse, 0x1, R9, P3 ;  /* 0x0000000104022824 */ /* 0x048fe200018e0609 */
[C---:B------:R-:W-:Y:S01]  /*13bf0*/  @P2 LEA R8, P3, R5.reuse, c[0x0][0x1c8], 0x1 ;  /* 0x0000720005082a11 */ /* 0x040fe200078608ff */
[----:B------:R-:W-:Y:S01]  /*13c00*/  @P2 IMAD.X R4, R4, 0x1, R10, P0 ;  /* 0x0000000104042824 */ /* 0x000fe200000e060a */
[----:B------:R-:W-:Y:S01]  /*13c10*/  @P2 LEA R10, P0, R0, c[0x0][0x1c8], 0x1 ;  /* 0x00007200000a2a11 */ /* 0x000fe200078008ff */
[--C-:B----4-:R-:W-:Y:S01]  /*13c20*/  FFMA.FTZ R7, R156, c[0x0][0x2d0], -R149.reuse ;  /* 0x0000b4009c077a23 */ /* 0x110fe20000010895 */
[----:B------:R-:W-:Y:S01]  /*13c30*/  @P2 LEA.HI.X R9, R5, c[0x0][0x1cc], R2, 0x1, P3 ;  /* 0x0000730005092a11 */ /* 0x000fe200018f0c02 */
[----:B------:R-:W-:Y:S01]  /*13c40*/  FFMA.FTZ R2, R157, c[0x0][0x2d0], -R149 ;  /* 0x0000b4009d027a23 */ /* 0x000fe20000010895 */
[----:B------:R-:W-:Y:S02]  /*13c50*/  @P2 LEA.HI.X R11, R0, c[0x0][0x1cc], R4, 0x1, P0 ;  /* 0x00007300000b2a11 */ /* 0x000fe400000f0c04 */
[----:B------:R-:W1:Y:S01]  /*13c60*/  MUFU.EX2 R247, R7 ;  /* 0x0000000700f77308 */ /* 0x000e620000000800 */
[----:B------:R-:W-:Y:S01]  /*13c70*/  FSETP.NEU.FTZ.AND P0, PT, R116, -INF , PT ;  /* 0xff8000007400780b */ /* 0x000fe20003f1d000 */
[----:B------:R2:W-:Y:S01]  /*13c80*/  @P2 LDGSTS.E.BYPASS.LTC128B.128 [R227+0x8100], [R8.64], !P5 ;  /* 0x0810000008e32fae */ /* 0x0005e2000e901d48 */
[----:B------:R-:W-:Y:S01]  /*13c90*/  @P2 IADD3 R0, P3, R13, 0x80, RZ ;  /* 0x000000800d002810 */ /* 0x000fe20007f7e0ff */
[----:B------:R-:W-:Y:S01]  /*13ca0*/  IMAD.MOV.U32 R13, RZ, RZ, c[0x0][0x1e0] ;  /* 0x00007800ff0d7624 */ /* 0x000fe200078e00ff */
[----:B------:R-:W-:Y:S03]  /*13cb0*/  FSEL R148, R148, RZ, P0 ;  /* 0x000000ff94947208 */ /* 0x000fe60000000000 */
[C---:B------:R-:W-:Y:S01]  /*13cc0*/  @P2 IMAD.SHL.U32 R14, R13.reuse, 0x40, RZ ;  /* 0x000000400d0e2824 */ /* 0x040fe200078e00ff */
[----:B------:R-:W-:Y:S01]  /*13cd0*/  @P2 SHF.L.U64.HI R15, R13, R15, c[0x0][0x1e4] ;  /* 0x000079000d0f2619 */ /* 0x000fe2000001020f */
[----:B------:R5:W3:Y:S01]  /*13ce0*/  MUFU.EX2 R4, R2 ;  /* 0x0000000200047308 */ /* 0x000ae20000000800 */
[--C-:B------:R-:W-:Y:S01]  /*13cf0*/  FFMA.FTZ R5, R159, c[0x0][0x2d0], -R148.reuse ;  /* 0x0000b4009f057a23 */ /* 0x100fe20000010894 */
[----:B------:R4:W-:Y:S01]  /*13d00*/  @P2 LDGSTS.E.BYPASS.LTC128B.128 [R227+0xc100], [R10.64], !P6 ;  /* 0x0c1000000ae32fae */ /* 0x0009e2000f101d48 */
[----:B------:R-:W-:Y:S07]  /*13d10*/  FFMA.FTZ R13, R161, c[0x0][0x2d0], -R148 ;  /* 0x0000b400a10d7a23 */ /* 0x000fee0000010894 */
[----:B------:R4:W-:Y:S01]  /*13d20*/  MUFU.EX2 R156, R5 ;  /* 0x00000005009c7308 */ /* 0x0009e20000000800 */
[----:B-1----:R-:W-:Y:S09]  /*13d30*/  F2FP.PACK_AB R144, R247, R27 ;  /* 0x0000001bf790723e */ /* 0x002ff200000000ff */
[----:B------:R1:W1:Y:S01]  /*13d40*/  MUFU.EX2 R20, R13 ;  /* 0x0000000d00147308 */ /* 0x0002620000000800 */
[----:B-----5:R-:W-:Y:S01]  /*13d50*/  @P2 IADD3.X R2, RZ, R12, RZ, P3, !PT ;  /* 0x0000000cff022210 */ /* 0x020fe20001ffe4ff */
[----:B---3--:R-:W-:Y:S01]  /*13d60*/  IMAD.MOV.U32 R159, RZ, RZ, R4 ;  /* 0x000000ffff9f7224 */ /* 0x008fe200078e0004 */
[-C--:B------:R-:W-:Y:S01]  /*13d70*/  @P2 IADD3 R4, P3, R8, R14.reuse, RZ ;  /* 0x0000000e08042210 */ /* 0x080fe20007f7e0ff */
[----:B--2---:R-:W-:Y:S02]  /*13d80*/  FFMA.FTZ R8, R158, c[0x0][0x2d0], -R148 ;  /* 0x0000b4009e087a23 */ /* 0x004fe40000010894 */
[----:B------:R-:W-:Y:S04]  /*13d90*/  IMAD.MOV.U32 R158, RZ, RZ, R21 ;  /* 0x000000ffff9e7224 */ /* 0x000fe800078e0015 */
[----:B------:R2:W-:Y:S01]  /*13da0*/  MUFU.EX2 R161, R8 ;  /* 0x0000000800a17308 */ /* 0x0005e20000000800 */
[--C-:B----4-:R-:W-:Y:S01]  /*13db0*/  @P2 IMAD.X R5, R9, 0x1, R15.reuse, P3 ;  /* 0x0000000109052824 */ /* 0x110fe200018e060f */
[C---:B------:R-:W-:Y:S02]  /*13dc0*/  @P2 IADD3 R6, P3, R4.reuse, R14, RZ ;  /* 0x0000000e04062210 */ /* 0x040fe40007f7e0ff */
[----:B------:R-:W-:Y:S02]  /*13dd0*/  F2FP.PACK_AB R146, R159, R158 ;  /* 0x0000009e9f92723e */ /* 0x000fe400000000ff */
[----:B------:R3:W-:Y:S01]  /*13de0*/  @P2 LDGSTS.E.BYPASS.LTC128B.128 [R227+0x9100], [R4.64], !P5 ;  /* 0x0910000004e32fae */ /* 0x0007e2000e901d48 */
[C-C-:B------:R-:W-:Y:S01]  /*13df0*/  @P2 IMAD.X R7, R5.reuse, 0x1, R15.reuse, P3 ;  /* 0x0000000105072824 */ /* 0x140fe200018e060f */
[----:B------:R-:W-:Y:S05]  /*13e00*/  @P2 IADD3 R12, P3, R4, R0, RZ ;  /* 0x00000000040c2210 */ /* 0x000fea0007f7e0ff */
[--C-:B-1----:R-:W-:Y:S01]  /*13e10*/  @P2 IMAD.X R13, R5, 0x1, R2.reuse, P3 ;  /* 0x00000001050d2824 */ /* 0x102fe200018e0602 */
[C---:B------:R-:W-:Y:S01]  /*13e20*/  @P2 IADD3 R14, P3, R6.reuse, R14, RZ ;  /* 0x0000000e060e2210 */ /* 0x040fe20007f7e0ff */
[----:B------:R3:W-:Y:S04]  /*13e30*/  @P2 LDGSTS.E.BYPASS.LTC128B.128 [R227+0xd100], [R4.64+0x80], !P6 ;  /* 0x0d10008004e32fae */ /* 0x0007e8000f101d48 */
[----:B------:R-:W-:Y:S01]  /*13e40*/  @P2 IMAD.X R15, R7, 0x1, R15, P3 ;  /* 0x00000001070f2824 */ /* 0x000fe200018e060f */
[----:B--2---:R-:W-:Y:S03]  /*13e50*/  @P2 IADD3 R8, P3, R6, R0, RZ ;  /* 0x0000000006082210 */ /* 0x004fe60007f7e0ff */
[----:B------:R1:W-:Y:S01]  /*13e60*/  @P2 LDGSTS.E.BYPASS.LTC128B.128 [R227+0xa100], [R6.64], !P5 ;  /* 0x0a10000006e32fae */ /* 0x0003e2000e901d48 */
[----:B------:R-:W-:Y:S01]  /*13e70*/  FSEL R0, R117, RZ, P1 ;  /* 0x000000ff75007208 */ /* 0x000fe20000800000 */
[----:B------:R-:W-:Y:S01]  /*13e80*/  @P2 IMAD.X R9, R7, 0x1, R2, P3 ;  /* 0x0000000107092824 */ /* 0x000fe200018e0602 */
[----:B------:R-:W-:Y:S03]  /*13e90*/  FSEL R2, R116, RZ, P0 ;  /* 0x000000ff74027208 */ /* 0x000fe60000000000 */
[----:B------:R-:W-:Y:S02]  /*13ea0*/  FADD.FTZ R0, -R0, R3 ;  /* 0x0000000300007221 */ /* 0x000fe40000010100 */
[----:B------:R2:W-:Y:S02]  /*13eb0*/  @P2 LDGSTS.E.BYPASS.LTC128B.128 [R227+0xe100], [R12.64], !P6 ;  /* 0x0e1000000ce32fae */ /* 0x0005e4000f101d48 */
[----:B------:R-:W-:Y:S04]  /*13ec0*/  FMUL.FTZ R0, R0, c[0x0][0x2d0] ;  /* 0x0000b40000007a20 */ /* 0x000fe80000410000 */
[----:B------:R4:W5:Y:S02]  /*13ed0*/  MUFU.EX2 R3, R0 ;  /* 0x0000000000037308 */ /* 0x0009640000000800 */
[----:B------:R2:W-:Y:S01]  /*13ee0*/  @P2 LDGSTS.E.BYPASS.LTC128B.128 [R227+0xb100], [R14.64], !P5 ;  /* 0x0b1000000ee32fae */ /* 0x0005e2000e901d48 */
[----:B---3--:R-:W-:Y:S02]  /*13ef0*/  FFMA.FTZ R4, R160, c[0x0][0x2d0], -R148 ;  /* 0x0000b400a0047a23 */ /* 0x008fe40000010894 */
[----:B------:R-:W-:Y:S05]  /*13f00*/  IMAD.MOV.U32 R160, RZ, RZ, R20 ;  /* 0x000000ffffa07224 */ /* 0x000fea00078e0014 */
[----:B------:R3:W-:Y:S01]  /*13f10*/  @P2 LDGSTS.E.BYPASS.LTC128B.128 [R227+0xf100], [R8.64], !P6 ;  /* 0x0f10000008e32fae */ /* 0x0007e2000f101d48 */
[----:B------:R1:W1:Y:S01]  /*13f20*/  MUFU.EX2 R157, R4 ;  /* 0x00000004009d7308 */ /* 0x0002620000000800 */
[----:B------:R-:W-:Y:S06]  /*13f30*/  F2FP.PACK_AB R145, R160, R156 ;  /* 0x0000009ca091723e */ /* 0x000fec00000000ff */
[----:B------:R-:W-:Y:S01]  /*13f40*/  LDSM.16.MT88.4 R20, [R206+0x100] ;  /* 0x00010000ce14783b */ /* 0x000fe20000004200 */
[----:B----4-:R-:W-:Y:S01]  /*13f50*/  FADD.FTZ R0, -R2, R118 ;  /* 0x0000007602007221 */ /* 0x010fe20000010100 */
[----:B------:R-:W-:Y:S01]  /*13f60*/  MOV R118, R26 ;  /* 0x0000001a00767202 */ /* 0x000fe20000000f00 */
[----:B------:R-:W-:Y:S05]  /*13f70*/  FFMA.FTZ R2, R150, c[0x0][0x2d0], -R149 ;  /* 0x0000b40096027a23 */ /* 0x000fea0000010895 */
[----:B------:R-:W-:Y:S01]  /*13f80*/  LDSM.16.MT88.4 R36, [R208+0x100] ;  /* 0x00010000d024783b */ /* 0x000fe20000004200 */
[----:B------:R-:W-:Y:S02]  /*13f90*/  FMUL.FTZ R0, R0, c[0x0][0x2d0] ;  /* 0x0000b40000007a20 */ /* 0x000fe40000410000 */
[C---:B-----5:R-:W-:Y:S02]  /*13fa0*/  FMUL.FTZ R5, R3.reuse, R121 ;  /* 0x0000007903057220 */ /* 0x060fe40000410000 */
[C---:B------:R-:W-:Y:S02]  /*13fb0*/  FMUL.FTZ R49, R3.reuse, R105 ;  /* 0x0000006903317220 */ /* 0x040fe40000410000 */
[----:B------:R-:W4:Y:S01]  /*13fc0*/  MUFU.EX2 R0, R0 ;  /* 0x0000000000007308 */ /* 0x000f220000000800 */
[----:B--2---:R-:W2:Y:S01]  /*13fd0*/  LDSM.16.MT88.4 R12, [R205+0x100] ;  /* 0x00010000cd0c783b */ /* 0x004ea20000004200 */
[----:B-1----:R-:W-:Y:S01]  /*13fe0*/  FMUL.FTZ R4, R3, R120 ;  /* 0x0000007803047220 */ /* 0x002fe20000410000 */
[----:B------:R-:W-:Y:S01]  /*13ff0*/  F2FP.PACK_AB R147, R157, R161 ;  /* 0x000000a19d93723e */ /* 0x000fe200000000ff */
[C---:B---3--:R-:W-:Y:S01]  /*14000*/  FMUL.FTZ R8, R3.reuse, R124 ;  /* 0x0000007c03087220 */ /* 0x048fe20000410000 */
[----:B------:R-:W-:Y:S01]  /*14010*/  MOV R120, R28 ;  /* 0x0000001c00787202 */ /* 0x000fe20000000f00 */
[C---:B------:R-:W-:Y:S02]  /*14020*/  FMUL.FTZ R9, R3.reuse, R125 ;  /* 0x0000007d03097220 */ /* 0x040fe40000410000 */
[----:B------:R-:W-:Y:S01]  /*14030*/  IMAD.MOV.U32 R124, RZ, RZ, R18 ;  /* 0x000000ffff7c7224 */ /* 0x000fe200078e0012 */
[----:B------:R-:W1:Y:S01]  /*14040*/  LDSM.16.MT88.4 R28, [R209+0x100] ;  /* 0x00010000d11c783b */ /* 0x000e620000004200 */
[----:B------:R-:W-:Y:S02]  /*14050*/  IMAD.MOV.U32 R125, RZ, RZ, R17 ;  /* 0x000000ffff7d7224 */ /* 0x000fe400078e0011 */
[C---:B------:R-:W-:Y:S02]  /*14060*/  FMUL.FTZ R17, R3.reuse, R73 ;  /* 0x0000004903117220 */ /* 0x040fe40000410000 */
[----:B------:R-:W-:Y:S02]  /*14070*/  IMAD.MOV.U32 R121, RZ, RZ, R24 ;  /* 0x000000ffff797224 */ /* 0x000fe400078e0018 */
[C---:B------:R-:W-:Y:S01]  /*14080*/  FMUL.FTZ R24, R3.reuse, R80 ;  /* 0x0000005003187220 */ /* 0x040fe20000410000 */
[----:B------:R-:W3:Y:S01]  /*14090*/  LDSM.16.MT88.4 R44, [R205+0x4100] ;  /* 0x00410000cd2c783b */ /* 0x000ee20000004200 */
[----:B------:R-:W-:Y:S02]  /*140a0*/  IMAD.MOV.U32 R80, RZ, RZ, R25 ;  /* 0x000000ffff507224 */ /* 0x000fe400078e0019 */
[C---:B------:R-:W-:Y:S02]  /*140b0*/  FMUL.FTZ R25, R3.reuse, R81 ;  /* 0x0000005103197220 */ /* 0x040fe40000410000 */
[----:B------:R-:W-:Y:S02]  /*140c0*/  IMAD.MOV.U32 R81, RZ, RZ, R32 ;  /* 0x000000ffff517224 */ /* 0x000fe400078e0020 */
[C---:B----4-:R-:W-:Y:S01]  /*140d0*/  FMUL.FTZ R11, R0.reuse, R127 ;  /* 0x0000007f000b7220 */ /* 0x050fe20000410000 */
[----:B------:R-:W4:Y:S01]  /*140e0*/  LDSM.16.MT88.4 R52, [R206+0x4100] ;  /* 0x00410000ce34783b */ /* 0x000f220000004200 */
[----:B------:R5:W-:Y:S01]  /*140f0*/  MUFU.EX2 R127, R2 ;  /* 0x00000002007f7308 */ /* 0x000be20000000800 */
[C---:B------:R-:W-:Y:S02]  /*14100*/  FMUL.FTZ R26, R0.reuse, R82 ;  /* 0x00000052001a7220 */ /* 0x040fe40000410000 */
[----:B------:R-:W-:Y:S02]  /*14110*/  IMAD.MOV.U32 R82, RZ, RZ, R27 ;  /* 0x000000ffff527224 */ /* 0x000fe400078e001b */
[C---:B------:R-:W-:Y:S02]  /*14120*/  FMUL.FTZ R27, R0.reuse, R83 ;  /* 0x00000053001b7220 */ /* 0x040fe40000410000 */
[C---:B------:R-:W-:Y:S01]  /*14130*/  FMUL.FTZ R7, R0.reuse, R123 ;  /* 0x0000007b00077220 */ /* 0x040fe20000410000 */
[----:B------:R-:W1:Y:S01]  /*14140*/  LDSM.16.MT88.4 R60, [R209+0x4100] ;  /* 0x00410000d13c783b */ /* 0x000e620000004200 */
[----:B------:R-:W-:Y:S02]  /*14150*/  IMAD.MOV.U32 R123, RZ, RZ, R250 ;  /* 0x000000ffff7b7224 */ /* 0x000fe400078e00fa */
[C---:B------:R-:W-:Y:S02]  /*14160*/  FMUL.FTZ R51, R0.reuse, R107 ;  /* 0x0000006b00337220 */ /* 0x040fe40000410000 */
[C---:B------:R-:W-:Y:S02]  /*14170*/  FMUL.FTZ R6, R0.reuse, R122 ;  /* 0x0000007a00067220 */ /* 0x040fe40000410000 */
[C---:B------:R-:W-:Y:S01]  /*14180*/  FMUL.FTZ R18, R0.reuse, R74 ;  /* 0x0000004a00127220 */ /* 0x040fe20000410000 */
[----:B------:R-:W0:Y:S01]  /*14190*/  LDGDEPBAR ;  /* 0x00000000000079af */ /* 0x000e220000000000 */
[C---:B------:R-:W-:Y:S02]  /*141a0*/  FMUL.FTZ R32, R3.reuse, R88 ;  /* 0x0000005803207220 */ /* 0x040fe40000410000 */
[----:B------:R-:W-:Y:S01]  /*141b0*/  FMUL.FTZ R33, R3, R89 ;  /* 0x0000005903217220 */ /* 0x000fe20000410000 */
[C---:B--2---:R-:W-:Y:S05]  /*141c0*/  HMMA.16816.F32 R4, R144.reuse, R12, R4 ;  /* 0x0000000c9004723c */ /* 0x044fea0000001804 */
[----:B-----5:R-:W-:Y:S02]  /*141d0*/  FFMA.FTZ R2, R151, c[0x0][0x2d0], -R149 ;  /* 0x0000b40097027a23 */ /* 0x020fe40000010895 */
[C---:B------:R-:W-:Y:S02]  /*141e0*/  FMUL.FTZ R10, R0.reuse, R126 ;  /* 0x0000007e000a7220 */ /* 0x040fe40000410000 */
[----:B------:R2:W-:Y:S03]  /*141f0*/  MUFU.EX2 R66, R2 ;  /* 0x0000000200427308 */ /* 0x0005e60000000800 */
[C---:B------:R-:W-:Y:S02]  /*14200*/  FMUL.FTZ R50, R0.reuse, R106 ;  /* 0x0000006a00327220 */ /* 0x040fe40000410000 */
[C---:B------:R-:W-:Y:S03]  /*14210*/  HMMA.16816.F32 R8, R144.reuse, R14, R8 ;  /* 0x0000000e9008723c */ /* 0x040fe60000001808 */
[C---:B------:R-:W-:Y:S02]  /*14220*/  FMUL.FTZ R12, R3.reuse, R68 ;  /* 0x00000044030c7220 */ /* 0x040fe40000410000 */
[C---:B------:R-:W-:Y:S02]  /*14230*/  FMUL.FTZ R13, R3.reuse, R69 ;  /* 0x00000045030d7220 */ /* 0x040fe40000410000 */
[C---:B------:R-:W-:Y:S02]  /*14240*/  FMUL.FTZ R14, R0.reuse, R70 ;  /* 0x00000046000e7220 */ /* 0x040fe40000410000 */
[C---:B------:R-:W-:Y:S02]  /*14250*/  FMUL.FTZ R15, R0.reuse, R71 ;  /* 0x00000047000f7220 */ /* 0x040fe40000410000 */
[----:B------:R-:W5:Y:S01]  /*14260*/  LDSM.16.MT88.4 R68, [R208+0x4100] ;  /* 0x00410000d044783b */ /* 0x000f620000004200 */
[C---:B------:R-:W-:Y:S02]  /*14270*/  FMUL.FTZ R34, R0.reuse, R90 ;  /* 0x0000005a00227220 */ /* 0x040fe40000410000 */
[----:B------:R-:W-:Y:S02]  /*14280*/  FMUL.FTZ R35, R0, R91 ;  /* 0x0000005b00237220 */ /* 0x000fe40000410000 */
[C---:B------:R-:W-:Y:S03]  /*14290*/  HMMA.16816.F32 R12, R144.reuse, R20, R12 ;  /* 0x00000014900c723c */ /* 0x040fe6000000180c */
[----:B--2---:R-:W-:Y:S01]  /*142a0*/  FFMA.FTZ R2, R162, c[0x0][0x2d0], -R148 ;  /* 0x0000b400a2027a23 */ /* 0x004fe20000010894 */
[----:B------:R-:W-:Y:S01]  /*142b0*/  LDSM.16.MT88.4 R88, [R209+0x4900] ;  /* 0x00490000d158783b */ /* 0x000fe20000004200 */
[----:B------:R-:W-:Y:S02]  /*142c0*/  IMAD.MOV.U32 R122, RZ, RZ, R19 ;  /* 0x000000ffff7a7224 */ /* 0x000fe400078e0013 */
[----:B------:R2:W1:Y:S01]  /*142d0*/  MUFU.EX2 R65, R2 ;  /* 0x0000000200417308 */ /* 0x0004620000000800 */
[C---:B------:R-:W-:Y:S04]  /*142e0*/  FMUL.FTZ R19, R0.reuse, R75 ;  /* 0x0000004b00137220 */ /* 0x040fe80000410000 */
[----:B------:R-:W-:Y:S02]  /*142f0*/  IMAD.MOV.U32 R126, RZ, RZ, R16 ;  /* 0x000000ffff7e7224 */ /* 0x000fe400078e0010 */
[C---:B------:R-:W-:Y:S02]  /*14300*/  FMUL.FTZ R16, R3.reuse, R72 ;  /* 0x0000004803107220 */ /* 0x040fe40000410000 */
[----:B------:R-:W3:Y:S01]  /*14310*/  LDSM.16.MT88.4 R72, [R205+0x900] ;  /* 0x00090000cd48783b */ /* 0x000ee20000004200 */
[C---:B------:R-:W-:Y:S02]  /*14320*/  FMUL.FTZ R20, R3.reuse, R76 ;  /* 0x0000004c03147220 */ /* 0x040fe40000410000 */
[----:B------:R-:W-:Y:S02]  /*14330*/  FMUL.FTZ R21, R3, R77 ;  /* 0x0000004d03157220 */ /* 0x000fe40000410000 */
[C---:B------:R-:W-:Y:S03]  /*14340*/  HMMA.16816.F32 R16, R144.reuse, R22, R16 ;  /* 0x000000169010723c */ /* 0x040fe60000001810 */
[C---:B------:R-:W-:Y:S02]  /*14350*/  FMUL.FTZ R43, R0.reuse, R99 ;  /* 0x00000063002b7220 */ /* 0x040fe40000410000 */
[----:B------:R-:W-:Y:S02]  /*14360*/  IMAD.MOV.U32 R99, RZ, RZ, R125 ;  /* 0x000000ffff637224 */ /* 0x000fe400078e007d */
[C---:B------:R-:W-:Y:S02]  /*14370*/  FMUL.FTZ R22, R0.reuse, R78 ;  /* 0x0000004e00167220 */ /* 0x040fe40000410000 */
[C---:B------:R-:W-:Y:S02]  /*14380*/  FMUL.FTZ R23, R0.reuse, R79 ;  /* 0x0000004f00177220 */ /* 0x040fe40000410000 */
[----:B------:R-:W3:Y:S01]  /*14390*/  LDSM.16.MT88.4 R76, [R206+0x900] ;  /* 0x00090000ce4c783b */ /* 0x000ee20000004200 */
[----:B--2---:R-:W-:Y:S02]  /*143a0*/  FFMA.FTZ R2, R163, c[0x0][0x2d0], -R148 ;  /* 0x0000b400a3027a23 */ /* 0x004fe40000010894 */
[----:B------:R-:W-:Y:S02]  /*143b0*/  IMAD.MOV.U32 R125, RZ, RZ, R247 ;  /* 0x000000ffff7d7224 */ /* 0x000fe400078e00f7 */
[C---:B-1----:R-:W-:Y:S01]  /*143c0*/  HMMA.16816.F32 R20, R144.reuse, R28, R20 ;  /* 0x0000001c9014723c */ /* 0x042fe20000001814 */
[----:B------:R1:W2:Y:S02]  /*143d0*/  MUFU.EX2 R67, R2 ;  /* 0x0000000200437308 */ /* 0x0002a40000000800 */
[--C-:B------:R-:W-:Y:S02]  /*143e0*/  FFMA.FTZ R99, R99, c[0x0][0x2d0], -R149.reuse ;  /* 0x0000b40063637a23 */ /* 0x100fe40000010895 */
[C---:B------:R-:W-:Y:S02]  /*143f0*/  FMUL.FTZ R40, R3.reuse, R96 ;  /* 0x0000006003287220 */ /* 0x040fe40000410000 */
[C---:B------:R-:W-:Y:S01]  /*14400*/  FMUL.FTZ R28, R3.reuse, R84 ;  /* 0x00000054031c7220 */ /* 0x040fe20000410000 */
[C---:B------:R-:W-:Y:S04]  /*14410*/  HMMA.16816.F32 R24, R144.reuse, R30, R24 ;  /* 0x0000001e9018723c */ /* 0x040fe80000001818 */
[C---:B------:R-:W-:Y:S02]  /*14420*/  FMUL.FTZ R29, R3.reuse, R85 ;  /* 0x00000055031d7220 */ /* 0x040fe40000410000 */
[----:B------:R-:W-:Y:S02]  /*14430*/  FMUL.FTZ R41, R3, R97 ;  /* 0x0000006103297220 */ /* 0x000fe40000410000 */
[C---:B------:R-:W-:Y:S04]  /*14440*/  FMUL.FTZ R30, R0.reuse, R86 ;  /* 0x00000056001e7220 */ /* 0x040fe80000410000 */
[----:B------:R-:W-:Y:S02]  /*14450*/  FMUL.FTZ R31, R0, R87 ;  /* 0x00000057001f7220 */ /* 0x000fe40000410000 */
[----:B------:R-:W-:Y:S01]  /*14460*/  LDSM.16.MT88.4 R84, [R208+0x900] ;  /* 0x00090000d054783b */ /* 0x000fe20000004200 */
[----:B------:R-:W-:Y:S02]  /*14470*/  IMAD.MOV.U32 R97, RZ, RZ, R80 ;  /* 0x000000ffff617224 */ /* 0x000fe400078e0050 */
[----:B-1----:R-:W-:Y:S02]  /*14480*/  FFMA.FTZ R2, R152, c[0x0][0x2d0], -R149 ;  /* 0x0000b40098027a23 */ /* 0x002fe40000010895 */
[C---:B------:R-:W-:Y:S02]  /*14490*/  HMMA.16816.F32 R28, R144.reuse, R36, R28 ;  /* 0x00000024901c723c */ /* 0x040fe4000000181c */
[----:B------:R1:W1:Y:S01]  /*144a0*/  MUFU.EX2 R83, R2 ;  /* 0x0000000200537308 */ /* 0x0002620000000800 */
[--C-:B------:R-:W-:Y:S02]  /*144b0*/  FFMA.FTZ R97, R97, c[0x0][0x2d0], -R148.reuse ;  /* 0x0000b40061617a23 */ /* 0x100fe40000010894 */
[C---:B------:R-:W-:Y:S02]  /*144c0*/  FMUL.FTZ R42, R0.reuse, R98 ;  /* 0x00000062002a7220 */ /* 0x040fe40000410000 */
[C---:B------:R-:W-:Y:S01]  /*144d0*/  FMUL.FTZ R36, R3.reuse, R92 ;  /* 0x0000005c03247220 */ /* 0x040fe20000410000 */
[C---:B------:R-:W-:Y:S04]  /*144e0*/  HMMA.16816.F32 R32, R144.reuse, R38, R32 ;  /* 0x000000269020723c */ /* 0x040fe80000001820 */
[C---:B------:R-:W-:Y:S02]  /*144f0*/  FMUL.FTZ R37, R3.reuse, R93 ;  /* 0x0000005d03257220 */ /* 0x040fe40000410000 */
[C---:B------:R-:W-:Y:S02]  /*14500*/  FMUL.FTZ R48, R3.reuse, R104 ;  /* 0x0000006803307220 */ /* 0x040fe40000410000 */
[C---:B------:R-:W-:Y:S04]  /*14510*/  FMUL.FTZ R38, R0.reuse, R94 ;  /* 0x0000005e00267220 */ /* 0x040fe80000410000 */
[----:B------:R-:W-:Y:S02]  /*14520*/  FMUL.FTZ R39, R0, R95 ;  /* 0x0000005f00277220 */ /* 0x000fe40000410000 */
[----:B------:R-:W-:Y:S01]  /*14530*/  LDSM.16.MT88.4 R92, [R206+0x1100] ;  /* 0x00110000ce5c783b */ /* 0x000fe20000004200 */
[----:B------:R-:W-:Y:S02]  /*14540*/  IMAD.MOV.U32 R98, RZ, RZ, R81 ;  /* 0x000000ffff627224 */ /* 0x000fe400078e0051 */
[----:B------:R-:W-:Y:S02]  /*14550*/  FMUL.FTZ R56, R3, R108 ;  /* 0x0000006c03387220 */ /* 0x000fe40000410000 */
[C---:B---3--:R-:W-:Y:S03]  /*14560*/  HMMA.16816.F32 R36, R144.reuse, R44, R36 ;  /* 0x0000002c9024723c */ /* 0x048fe60000001824 */
[----:B-1----:R-:W-:Y:S02]  /*14570*/  FFMA.FTZ R2, R153, c[0x0][0x2d0], -R149 ;  /* 0x0000b40099027a23 */ /* 0x002fe40000010895 */
[----:B------:R-:W-:Y:S02]  /*14580*/  FFMA.FTZ R98, R98, c[0x0][0x2d0], -R148 ;  /* 0x0000b40062627a23 */ /* 0x000fe40000010894 */
[----:B------:R1:W-:Y:S01]  /*14590*/  MUFU.EX2 R250, R2 ;  /* 0x0000000200fa7308 */ /* 0x0003e20000000800 */
[C---:B------:R-:W-:Y:S04]  /*145a0*/  HMMA.16816.F32 R40, R144.reuse, R46, R40 ;  /* 0x0000002e9028723c */ /* 0x040fe80000001828 */
[C---:B------:R-:W-:Y:S02]  /*145b0*/  FMUL.FTZ R44, R3.reuse, R100 ;  /* 0x00000064032c7220 */ /* 0x040fe40000410000 */
[C---:B------:R-:W-:Y:S02]  /*145c0*/  FMUL.FTZ R45, R3.reuse, R101 ;  /* 0x00000065032d7220 */ /* 0x040fe40000410000 */
[C---:B------:R-:W-:Y:S04]  /*145d0*/  FMUL.FTZ R46, R0.reuse, R102 ;  /* 0x00000066002e7220 */ /* 0x040fe80000410000 */
[C---:B------:R-:W-:Y:S02]  /*145e0*/  FMUL.FTZ R47, R0.reuse, R103 ;  /* 0x00000067002f7220 */ /* 0x040fe40000410000 */
[----:B------:R-:W-:Y:S02]  /*145f0*/  IMAD.MOV.U32 R100, RZ, RZ, R82 ;  /* 0x000000ffff647224 */ /* 0x000fe400078e0052 */
[C---:B------:R-:W-:Y:S02]  /*14600*/  FMUL.FTZ R57, R3.reuse, R109 ;  /* 0x0000006d03397220 */ /* 0x040fe40000410000 */
[C---:B------:R-:W-:Y:S01]  /*14610*/  FMUL.FTZ R58, R0.reuse, R110 ;  /* 0x0000006e003a7220 */ /* 0x040fe20000410000 */
[C---:B----4-:R-:W-:Y:S03]  /*14620*/  HMMA.16816.F32 R44, R144.reuse, R52, R44 ;  /* 0x00000034902c723c */ /* 0x050fe6000000182c */
[----:B------:R-:W-:Y:S02]  /*14630*/  FMUL.FTZ R59, R0, R111 ;  /* 0x0000006f003b7220 */ /* 0x000fe40000410000 */
[----:B-1----:R-:W-:Y:S02]  /*14640*/  FFMA.FTZ R2, R164, c[0x0][0x2d0], -R148 ;  /* 0x0000b400a4027a23 */ /* 0x002fe40000010894 */
[C---:B------:R-:W-:Y:S01]  /*14650*/  FMUL.FTZ R52, R3.reuse, R128 ;  /* 0x0000008003347220 */ /* 0x040fe20000410000 */
[C---:B------:R-:W-:Y:S01]  /*14660*/  HMMA.16816.F32 R48, R144.reuse, R54, R48 ;  /* 0x000000369030723c */ /* 0x040fe20000001830 */
[----:B------:R1:W-:Y:S03]  /*14670*/  MUFU.EX2 R107, R2 ;  /* 0x00000002006b7308 */ /* 0x0003e60000000800 */
[----:B------:R-:W-:Y:S02]  /*14680*/  IMAD.MOV.U32 R150, RZ, RZ, R245 ;  /* 0x000000ffff967224 */ /* 0x000fe400078e00f5 */
[C---:B------:R-:W-:Y:S02]  /*14690*/  FMUL.FTZ R53, R3.reuse, R129 ;  /* 0x0000008103357220 */ /* 0x040fe40000410000 */
[C---:B------:R-:W-:Y:S04]  /*146a0*/  FMUL.FTZ R54, R0.reuse, R130 ;  /* 0x0000008200367220 */ /* 0x040fe80000410000 */
[C---:B------:R-:W-:Y:S02]  /*146b0*/  FMUL.FTZ R55, R0.reuse, R131 ;  /* 0x0000008300377220 */ /* 0x040fe40000410000 */
[C---:B------:R-:W-:Y:S02]  /*146c0*/  FMUL.FTZ R64, R3.reuse, R112 ;  /* 0x0000007003407220 */ /* 0x040fe40000410000 */
[----:B------:R-:W-:Y:S02]  /*146d0*/  IMAD.MOV.U32 R112, RZ, RZ, R65 ;  /* 0x000000ffff707224 */ /* 0x000fe400078e0041 */
[----:B------:R-:W-:Y:S01]  /*146e0*/  FMUL.FTZ R65, R3, R113 ;  /* 0x0000007103417220 */ /* 0x000fe20000410000 */
[C---:B------:R-:W-:Y:S03]  /*146f0*/  HMMA.16816.F32 R52, R144.reuse, R60, R52 ;  /* 0x0000003c9034723c */ /* 0x040fe60000001834 */
[----:B------:R-:W-:Y:S02]  /*14700*/  IMAD.MOV.U32 R113, RZ, RZ, R66 ;  /* 0x000000ffff717224 */ /* 0x000fe400078e0042 */
[C---:B------:R-:W-:Y:S02]  /*14710*/  FMUL.FTZ R66, R0.reuse, R114 ;  /* 0x0000007200427220 */ /* 0x040fe40000410000 */
[----:B-1----:R-:W-:Y:S01]  /*14720*/  FFMA.FTZ R2, R165, c[0x0][0x2d0], -R148 ;  /* 0x0000b400a5027a23 */ /* 0x002fe20000010894 */
[C---:B------:R-:W-:Y:S03]  /*14730*/  HMMA.16816.F32 R56, R144.reuse, R62, R56 ;  /* 0x0000003e9038723c */ /* 0x040fe60000001838 */
[----:B------:R1:W3:Y:S01]  /*14740*/  MUFU.EX2 R106, R2 ;  /* 0x00000002006a7308 */ /* 0x0002e20000000800 */
[C---:B------:R-:W-:Y:S02]  /*14750*/  FMUL.FTZ R60, R3.reuse, R132 ;  /* 0x00000084033c7220 */ /* 0x040fe40000410000 */
[----:B------:R-:W-:Y:S01]  /*14760*/  FMUL.FTZ R61, R3, R133 ;  /* 0x00000085033d7220 */ /* 0x000fe20000410000 */
[----:B------:R-:W-:Y:S01]  /*14770*/  MOV R133, R126 ;  /* 0x0000007e00857202 */ /* 0x000fe20000000f00 */
[C---:B------:R-:W-:Y:S04]  /*14780*/  FMUL.FTZ R62, R0.reuse, R134 ;  /* 0x00000086003e7220 */ /* 0x040fe80000410000 */
[----:B------:R-:W-:Y:S02]  /*14790*/  IMAD.MOV.U32 R134, RZ, RZ, R242 ;  /* 0x000000ffff867224 */ /* 0x000fe400078e00f2 */
[C---:B------:R-:W-:Y:S02]  /*147a0*/  FMUL.FTZ R63, R0.reuse, R135 ;  /* 0x00000087003f7220 */ /* 0x040fe40000410000 */
[----:B--2---:R-:W-:Y:S02]  /*147b0*/  IMAD.MOV.U32 R114, RZ, RZ, R67 ;  /* 0x000000ffff727224 */ /* 0x004fe400078e0043 */
[----:B------:R-:W-:Y:S02]  /*147c0*/  IMAD.MOV.U32 R126, RZ, RZ, R160 ;  /* 0x000000ffff7e7224 */ /* 0x000fe400078e00a0 */
[----:B------:R-:W-:Y:S01]  /*147d0*/  FMUL.FTZ R67, R0, R115 ;  /* 0x0000007300437220 */ /* 0x000fe20000410000 */
[C---:B-----5:R-:W-:Y:S03]  /*147e0*/  HMMA.16816.F32 R60, R144.reuse, R68, R60 ;  /* 0x00000044903c723c */ /* 0x060fe6000000183c */
[----:B------:R-:W-:Y:S02]  /*147f0*/  IMAD.MOV.U32 R115, RZ, RZ, R83 ;  /* 0x000000ffff737224 */ /* 0x000fe400078e0053 */
[----:B------:R-:W2:Y:S01]  /*14800*/  LDSM.16.MT88.4 R80, [R209+0x900] ;  /* 0x00090000d150783b */ /* 0x000ea20000004200 */
[----:B-1----:R-:W-:Y:S01]  /*14810*/  FFMA.FTZ R2, R154, c[0x0][0x2d0], -R149 ;  /* 0x0000b4009a027a23 */ /* 0x002fe20000010895 */
[----:B------:R-:W-:Y:S01]  /*14820*/  F2FP.PACK_AB R68, R113, R127 ;  /* 0x0000007f7144723e */ /* 0x000fe200000000ff */
[----:B------:R-:W-:Y:S01]  /*14830*/  HMMA.16816.F32 R64, R144, R70, R64 ;  /* 0x000000469040723c */ /* 0x000fe20000001840 */
[----:B------:R-:W-:Y:S03]  /*14840*/  MUFU.EX2 R144, R98 ;  /* 0x0000006200907308 */ /* 0x000fe60000000800 */
[----:B------:R-:W-:Y:S01]  /*14850*/  F2FP.PACK_AB R69, R114, R112 ;  /* 0x000000707245723e */ /* 0x000fe200000000ff */
[----:B------:R-:W-:Y:S02]  /*14860*/  IMAD.MOV.U32 R151, RZ, RZ, R121 ;  /* 0x000000ffff977224 */ /* 0x000fe400078e0079 */
[----:B---3--:R-:W-:Y:S01]  /*14870*/  F2FP.PACK_AB R71, R106, R107 ;  /* 0x0000006b6a47723e */ /* 0x008fe200000000ff */
[----:B------:R-:W-:Y:S01]  /*14880*/  IMAD.MOV.U32 R145, RZ, RZ, R122 ;  /* 0x000000ffff917224 */ /* 0x000fe200078e007a */
[----:B------:R-:W-:Y:S02]  /*14890*/  F2FP.PACK_AB R70, R250, R115 ;  /* 0x00000073fa46723e */ /* 0x000fe400000000ff */
[----:B------:R1:W-:Y:S01]  /*148a0*/  MUFU.EX2 R105, R2 ;  /* 0x0000000200697308 */ /* 0x0003e20000000800 */
[----:B------:R-:W-:Y:S02]  /*148b0*/  IMAD.MOV.U32 R122, RZ, RZ, R161 ;  /* 0x000000ffff7a7224 */ /* 0x000fe400078e00a1 */
[----:B------:R-:W-:Y:S02]  /*148c0*/  IMAD.MOV.U32 R121, RZ, RZ, R159 ;  /* 0x000000ffff797224 */ /* 0x000fe400078e009f */
[C---:B------:R-:W-:Y:S05]  /*148d0*/  HMMA.16816.F32 R4, R68.reuse, R72, R4 ;  /* 0x000000484404723c */ /* 0x040fea0000001804 */
[----:B------:R-:W-:Y:S02]  /*148e0*/  IMAD.MOV.U32 R96, RZ, RZ, R124 ;  /* 0x000000ffff607224 */ /* 0x000fe400078e007c */
[----:B------:R-:W-:Y:S01]  /*148f0*/  IMAD.MOV.U32 R124, RZ, RZ, R156 ;  /* 0x000000ffff7c7224 */ /* 0x000fe200078e009c */
[C---:B------:R-:W-:Y:S01]  /*14900*/  HMMA.16816.F32 R8, R68.reuse, R74, R8 ;  /* 0x0000004a4408723c */ /* 0x040fe20000001808 */
[----:B------:R-:W3:Y:S03]  /*14910*/  LDSM.16.MT88.4 R72, [R205+0x4900] ;  /* 0x00490000cd48783b */ /* 0x000ee60000004200 */
[----:B------:R-:W-:Y:S02]  /*14920*/  FFMA.FTZ R96, R96, c[0x0][0x2d0], -R149 ;  /* 0x0000b40060607a23 */ /* 0x000fe40000010895 */
[----:B------:R-:W-:Y:S01]  /*14930*/  IMAD.MOV.U32 R146, RZ, RZ, R123 ;  /* 0x000000ffff927224 */ /* 0x000fe200078e007b */
[----:B------:R-:W-:Y:S01]  /*14940*/  MOV R123, R158 ;  /* 0x0000009e007b7202 */ /* 0x000fe20000000f00 */
[C---:B------:R-:W-:Y:S04]  /*14950*/  HMMA.16816.F32 R12, R68.reuse, R76, R12 ;  /* 0x0000004c440c723c */ /* 0x040fe8000000180c */
[----:B-1----:R-:W-:Y:S02]  /*14960*/  FFMA.FTZ R2, R155, c[0x0][0x2d0], -R149 ;  /* 0x0000b4009b027a23 */ /* 0x002fe40000010895 */
[----:B------:R-:W-:Y:S02]  /*14970*/  IMAD.MOV.U32 R132, RZ, RZ, R120 ;  /* 0x000000ffff847224 */ /* 0x000fe400078e0078 */
[C---:B------:R-:W-:Y:S01]  /*14980*/  HMMA.16816.F32 R16, R68.reuse, R78, R16 ;  /* 0x0000004e4410723c */ /* 0x040fe20000001810 */
[----:B------:R1:W4:Y:S01]  /*14990*/  MUFU.EX2 R247, R2 ;  /* 0x0000000200f77308 */ /* 0x0003220000000800 */
[----:B------:R-:W5:Y:S02]  /*149a0*/  LDSM.16.MT88.4 R76, [R206+0x4900] ;  /* 0x00490000ce4c783b */ /* 0x000f640000004200 */
[----:B------:R-:W-:Y:S01]  /*149b0*/  IMAD.MOV.U32 R120, RZ, RZ, R157 ;  /* 0x000000ffff787224 */ /* 0x000fe200078e009d */
[----:B------:R-:W-:Y:S01]  /*149c0*/  MOV R147, R132 ;  /* 0x0000008400937202 */ /* 0x000fe20000000f00 */
[--C-:B------:R-:W-:Y:S02]  /*149d0*/  FFMA.FTZ R118, R118, c[0x0][0x2d0], -R148.reuse ;  /* 0x0000b40076767a23 */ /* 0x100fe40000010894 */
[C---:B--2---:R-:W-:Y:S04]  /*149e0*/  HMMA.16816.F32 R20, R68.reuse, R80, R20 ;  /* 0x000000504414723c */ /* 0x044fe80000001814 */
[----:B------:R-:W-:Y:S01]  /*149f0*/  MUFU.EX2 R118, R118 ;  /* 0x0000007600767308 */ /* 0x000fe20000000800 */
[----:B------:R-:W-:Y:S03]  /*14a00*/  IMAD.MOV.U32 R132, RZ, RZ, R151 ;  /* 0x000000ffff847224 */ /* 0x000fe600078e0097 */
[C---:B------:R-:W-:Y:S01]  /*14a10*/  HMMA.16816.F32 R24, R68.reuse, R82, R24 ;  /* 0x000000524418723c */ /* 0x040fe20000001818 */
[----:B------:R-:W2:Y:S07]  /*14a20*/  LDSM.16.MT88.4 R80, [R208+0x4900] ;  /* 0x00490000d050783b */ /* 0x000eae0000004200 */
[C---:B------:R-:W-:Y:S04]  /*14a30*/  HMMA.16816.F32 R28, R68.reuse, R84, R28 ;  /* 0x00000054441c723c */ /* 0x040fe8000000181c */
[--C-:B-1----:R-:W-:Y:S04]  /*14a40*/  FFMA.FTZ R2, R166, c[0x0][0x2d0], -R148.reuse ;  /* 0x0000b400a6027a23 */ /* 0x102fe80000010894 */
[C---:B------:R-:W-:Y:S01]  /*14a50*/  HMMA.16816.F32 R32, R68.reuse, R86, R32 ;  /* 0x000000564420723c */ /* 0x040fe20000001820 */
[----:B------:R1:W-:Y:S01]  /*14a60*/  MUFU.EX2 R104, R2 ;  /* 0x0000000200687308 */ /* 0x0003e20000000800 */
[----:B------:R-:W2:Y:S06]  /*14a70*/  LDSM.16.MT88.4 R84, [R205+0x1100] ;  /* 0x00110000cd54783b */ /* 0x000eac0000004200 */
[C---:B---3--:R-:W-:Y:S08]  /*14a80*/  HMMA.16816.F32 R36, R68.reuse, R72, R36 ;  /* 0x000000484424723c */ /* 0x048ff00000001824 */
[C---:B------:R-:W-:Y:S01]  /*14a90*/  HMMA.16816.F32 R40, R68.reuse, R74, R40 ;  /* 0x0000004a4428723c */ /* 0x040fe20000001828 */
[----:B------:R-:W3:Y:S07]  /*14aa0*/  LDSM.16.MT88.4 R72, [R209+0x1100] ;  /* 0x00110000d148783b */ /* 0x000eee0000004200 */
[C---:B-----5:R-:W-:Y:S04]  /*14ab0*/  HMMA.16816.F32 R44, R68.reuse, R76, R44 ;  /* 0x0000004c442c723c */ /* 0x060fe8000000182c */
[----:B-1----:R-:W-:Y:S04]  /*14ac0*/  FFMA.FTZ R2, R188, c[0x0][0x2d0], -R148 ;  /* 0x0000b400bc027a23 */ /* 0x002fe80000010894 */
[C---:B------:R-:W-:Y:S01]  /*14ad0*/  HMMA.16816.F32 R48, R68.reuse, R78, R48 ;  /* 0x0000004e4430723c */ /* 0x040fe20000001830 */
[----:B------:R1:W5:Y:S01]  /*14ae0*/  MUFU.EX2 R245, R2 ;  /* 0x0000000200f57308 */ /* 0x0003620000000800 */
[----:B------:R-:W3:Y:S06]  /*14af0*/  LDSM.16.MT88.4 R76, [R208+0x1100] ;  /* 0x00110000d04c783b */ /* 0x000eec0000004200 */
[C---:B------:R-:W-:Y:S07]  /*14b00*/  HMMA.16816.F32 R52, R68.reuse, R88, R52 ;  /* 0x000000584434723c */ /* 0x040fee0000001834 */
[--C-:B------:R-:W-:Y:S01]  /*14b10*/  FFMA.FTZ R88, R201, c[0x0][0x2d0], -R149.reuse ;  /* 0x0000b400c9587a23 */ /* 0x100fe20000010895 */
[C---:B------:R-:W-:Y:S03]  /*14b20*/  HMMA.16816.F32 R56, R68.reuse, R90, R56 ;  /* 0x0000005a4438723c */ /* 0x040fe60000001838 */
[----:B------:R3:W-:Y:S05]  /*14b30*/  MUFU.EX2 R165, R88 ;  /* 0x0000005800a57308 */ /* 0x0007ea0000000800 */
[C---:B--2---:R-:W-:Y:S04]  /*14b40*/  HMMA.16816.F32 R60, R68.reuse, R80, R60 ;  /* 0x00000050443c723c */ /* 0x044fe8000000183c */
[--C-:B-1----:R-:W-:Y:S04]  /*14b50*/  FFMA.FTZ R2, R167, c[0x0][0x2d0], -R149.reuse ;  /* 0x0000b400a7027a23 */ /* 0x102fe80000010895 */
[----:B------:R-:W-:Y:S01]  /*14b60*/  HMMA.16816.F32 R64, R68, R82, R64 ;  /* 0x000000524440723c */ /* 0x000fe20000001840 */
[----:B------:R1:W-:Y:S01]  /*14b70*/  MUFU.EX2 R242, R2 ;  /* 0x0000000200f27308 */ /* 0x0003e20000000800 */
[----:B------:R-:W2:Y:S05]  /*14b80*/  LDSM.16.MT88.4 R80, [R205+0x5100] ;  /* 0x00510000cd50783b */ /* 0x000eaa0000004200 */
[----:B----4-:R-:W-:Y:S02]  /*14b90*/  F2FP.PACK_AB R68, R247, R105 ;  /* 0x00000069f744723e */ /* 0x010fe400000000ff */
[----:B-----5:R-:W-:Y:S01]  /*14ba0*/  F2FP.PACK_AB R69, R245, R104 ;  /* 0x00000068f545723e */ /* 0x020fe200000000ff */
[----:B---3--:R-:W-:Y:S02]  /*14bb0*/  LDSM.16.MT88.4 R88, [R208+0x5900] ;  /* 0x00590000d058783b */ /* 0x008fe40000004200 */
[----:B-1----:R-:W-:Y:S02]  /*14bc0*/  FFMA.FTZ R2, R189, c[0x0][0x2d0], -R149 ;  /* 0x0000b400bd027a23 */ /* 0x002fe40000010895 */
[----:B------:R-:W-:Y:S02]  /*14bd0*/  IMAD.MOV.U32 R189, RZ, RZ, R115 ;  /* 0x000000ffffbd7224 */ /* 0x000fe400078e0073 */
[----:B------:R1:W3:Y:S01]  /*14be0*/  MUFU.EX2 R188, R2 ;  /* 0x0000000200bc7308 */ /* 0x0002e20000000800 */
[----:B------:R-:W-:Y:S02]  /*14bf0*/  IMAD.MOV.U32 R115, RZ, RZ, R124 ;  /* 0x000000ffff737224 */ /* 0x000fe400078e007c */
[----:B-1----:R-:W-:Y:S01]  /*14c00*/  FFMA.FTZ R2, R190, c[0x0][0x2d0], -R148 ;  /* 0x0000b400be027a23 */ /* 0x002fe20000010894 */
[----:B---3--:R-:W-:Y:S01]  /*14c10*/  F2FP.PACK_AB R70, R188, R242 ;  /* 0x000000f2bc46723e */ /* 0x008fe200000000ff */
[----:B------:R-:W-:Y:S05]  /*14c20*/  IMAD.MOV.U32 R190, RZ, RZ, R114 ;  /* 0x000000ffffbe7224 */ /* 0x000fea00078e0072 */
[----:B------:R1:W-:Y:S02]  /*14c30*/  MUFU.EX2 R111, R2 ;  /* 0x00000002006f7308 */ /* 0x0003e40000000800 */
[----:B-1----:R-:W-:Y:S02]  /*14c40*/  FFMA.FTZ R2, R191, c[0x0][0x2d0], -R148 ;  /* 0x0000b400bf027a23 */ /* 0x002fe40000010894 */
[----:B------:R-:W-:Y:S06]  /*14c50*/  IMAD.MOV.U32 R191, RZ, RZ, R113 ;  /* 0x000000ffffbf7224 */ /* 0x000fec00078e0071 */
[----:B------:R1:W3:Y:S01]  /*14c60*/  MUFU.EX2 R110, R2 ;  /* 0x00000002006e7308 */ /* 0x0002e20000000800 */
[----:B------:R-:W-:Y:S02]  /*14c70*/  IMAD.MOV.U32 R113, RZ, RZ, R125 ;  /* 0x000000ffff717224 */ /* 0x000fe400078e007d */
[--C-:B-1----:R-:W-:Y:S01]  /*14c80*/  FFMA.FTZ R2, R192, c[0x0][0x2d0], -R149.reuse ;  /* 0x0000b400c0027a23 */ /* 0x102fe20000010895 */
[----:B---3--:R-:W-:Y:S01]  /*14c90*/  F2FP.PACK_AB R71, R110, R111 ;  /* 0x0000006f6e47723e */ /* 0x008fe200000000ff */
[----:B------:R-:W-:Y:S05]  /*14ca0*/  IMAD.MOV.U32 R192, RZ, RZ, R112 ;  /* 0x000000ffffc07224 */ /* 0x000fea00078e0070 */
[----:B------:R1:W-:Y:S01]  /*14cb0*/  MUFU.EX2 R109, R2 ;  /* 0x00000002006d7308 */ /* 0x0003e20000000800 */
[----:B------:R-:W-:Y:S01]  /*14cc0*/  IMAD.MOV.U32 R112, RZ, RZ, R126 ;  /* 0x000000ffff707224 */ /* 0x000fe200078e007e */
[C---:B------:R-:W-:Y:S08]  /*14cd0*/  HMMA.16816.F32 R4, R68.reuse, R84, R4 ;  /* 0x000000544404723c */ /* 0x040ff00000001804 */
[C---:B------:R-:W-:Y:S01]  /*14ce0*/  HMMA.16816.F32 R8, R68.reuse, R86, R8 ;  /* 0x000000564408723c */ /* 0x040fe20000001808 */
[----:B------:R-:W3:Y:S07]  /*14cf0*/  LDSM.16.MT88.4 R84, [R206+0x5100] ;  /* 0x00510000ce54783b */ /* 0x000eee0000004200 */
[C---:B------:R-:W-:Y:S04]  /*14d00*/  HMMA.16816.F32 R12, R68.reuse, R92, R12 ;  /* 0x0000005c440c723c */ /* 0x040fe8000000180c */
[--C-:B-1----:R-:W-:Y:S01]  /*14d10*/  FFMA.FTZ R2, R193, c[0x0][0x2d0], -R149.reuse ;  /* 0x0000b400c1027a23 */ /* 0x102fe20000010895 */
[----:B------:R-:W-:Y:S02]  /*14d20*/  MOV R193, R127 ;  /* 0x0000007f00c17202 */ /* 0x000fe40000000f00 */
[----:B------:R-:W-:Y:S01]  /*14d30*/  LDSM.16.MT88.4 R124, [R205+0x3900] ;  /* 0x00390000cd7c783b */ /* 0x000fe20000004200 */
[C---:B------:R-:W-:Y:S01]  /*14d40*/  HMMA.16816.F32 R16, R68.reuse, R94, R16 ;  /* 0x0000005e4410723c */ /* 0x040fe20000001810 */
[----:B------:R1:W4:Y:S06]  /*14d50*/  MUFU.EX2 R167, R2 ;  /* 0x0000000200a77308 */ /* 0x00032c0000000800 */
[----:B------:R-:W-:Y:S01]  /*14d60*/  LDSM.16.MT88.4 R92, [R206+0x2100] ;  /* 0x00210000ce5c783b */ /* 0x000fe20000004200 */
[C---:B------:R-:W-:Y:S08]  /*14d70*/  HMMA.16816.F32 R20, R68.reuse, R72, R20 ;  /* 0x000000484414723c */ /* 0x040ff00000001814 */
[C---:B------:R-:W-:Y:S01]  /*14d80*/  HMMA.16816.F32 R24, R68.reuse, R74, R24 ;  /* 0x0000004a4418723c */ /* 0x040fe20000001818 */
[----:B------:R-:W5:Y:S07]  /*14d90*/  LDSM.16.MT88.4 R72, [R209+0x5100] ;  /* 0x00510000d148783b */ /* 0x000f6e0000004200 */
[C---:B------:R-:W-:Y:S04]  /*14da0*/  HMMA.16816.F32 R28, R68.reuse, R76, R28 ;  /* 0x0000004c441c723c */ /* 0x040fe8000000181c */
[--C-:B-1----:R-:W-:Y:S04]  /*14db0*/  FFMA.FTZ R2, R194, c[0x0][0x2d0], -R148.reuse ;  /* 0x0000b400c2027a23 */ /* 0x102fe80000010894 */
[C---:B------:R-:W-:Y:S01]  /*14dc0*/  HMMA.16816.F32 R32, R68.reuse, R78, R32 ;  /* 0x0000004e4420723c */ /* 0x040fe20000001820 */
[----:B------:R1:W-:Y:S01]  /*14dd0*/  MUFU.EX2 R108, R2 ;  /* 0x00000002006c7308 */ /* 0x0003e20000000800 */
[----:B------:R-:W4:Y:S06]  /*14de0*/  LDSM.16.MT88.4 R76, [R208+0x5100] ;  /* 0x00510000d04c783b */ /* 0x000f2c0000004200 */
[C---:B--2---:R-:W-:Y:S08]  /*14df0*/  HMMA.16816.F32 R36, R68.reuse, R80, R36 ;  /* 0x000000504424723c */ /* 0x044ff00000001824 */
[C---:B------:R-:W-:Y:S01]  /*14e00*/  HMMA.16816.F32 R40, R68.reuse, R82, R40 ;  /* 0x000000524428723c */ /* 0x040fe20000001828 */
[----:B------:R-:W2:Y:S07]  /*14e10*/  LDSM.16.MT88.4 R80, [R205+0x1900] ;  /* 0x00190000cd50783b */ /* 0x000eae0000004200 */
[C---:B---3--:R-:W-:Y:S04]  /*14e20*/  HMMA.16816.F32 R44, R68.reuse, R84, R44 ;  /* 0x00000054442c723c */ /* 0x048fe8000000182c */
[--C-:B-1----:R-:W-:Y:S04]  /*14e30*/  FFMA.FTZ R2, R195, c[0x0][0x2d0], -R148.reuse ;  /* 0x0000b400c3027a23 */ /* 0x102fe80000010894 */
[C---:B------:R-:W-:Y:S01]  /*14e40*/  HMMA.16816.F32 R48, R68.reuse, R86, R48 ;  /* 0x000000564430723c */ /* 0x040fe20000001830 */
[----:B------:R1:W3:Y:S01]  /*14e50*/  MUFU.EX2 R166, R2 ;  /* 0x0000000200a67308 */ /* 0x0002e20000000800 */
[----:B------:R-:W2:Y:S06]  /*14e60*/  LDSM.16.MT88.4 R84, [R206+0x1900] ;  /* 0x00190000ce54783b */ /* 0x000eac0000004200 */
[C---:B-----5:R-:W-:Y:S08]  /*14e70*/  HMMA.16816.F32 R52, R68.reuse, R72, R52 ;  /* 0x000000484434723c */ /* 0x060ff00000001834 */
[C---:B------:R-:W-:Y:S01]  /*14e80*/  HMMA.16816.F32 R56, R68.reuse, R74, R56 ;  /* 0x0000004a4438723c */ /* 0x040fe20000001838 */
[----:B------:R-:W5:Y:S07]  /*14e90*/  LDSM.16.MT88.4 R72, [R209+0x1900] ;  /* 0x00190000d148783b */ /* 0x000f6e0000004200 */
[C---:B----4-:R-:W-:Y:S04]  /*14ea0*/  HMMA.16816.F32 R60, R68.reuse, R76, R60 ;  /* 0x0000004c443c723c */ /* 0x050fe8000000183c */
[--C-:B-1----:R-:W-:Y:S04]  /*14eb0*/  FFMA.FTZ R2, R202, c[0x0][0x2d0], -R149.reuse ;  /* 0x0000b400ca027a23 */ /* 0x102fe80000010895 */
[----:B------:R-:W-:Y:S01]  /*14ec0*/  HMMA.16816.F32 R64, R68, R78, R64 ;  /* 0x0000004e4440723c */ /* 0x000fe20000001840 */
[----:B------:R1:W4:Y:S01]  /*14ed0*/  MUFU.EX2 R164, R2 ;  /* 0x0000000200a47308 */ /* 0x0003220000000800 */
[----:B------:R-:W2:Y:S05]  /*14ee0*/  LDSM.16.MT88.4 R76, [R208+0x1900] ;  /* 0x00190000d04c783b */ /* 0x000eaa0000004200 */
[----:B------:R-:W-:Y:S02]  /*14ef0*/  F2FP.PACK_AB R68, R167, R109 ;  /* 0x0000006da744723e */ /* 0x000fe400000000ff */
[----:B---3--:R-:W-:Y:S03]  /*14f00*/  F2FP.PACK_AB R69, R166, R108 ;  /* 0x0000006ca645723e */ /* 0x008fe600000000ff */
[--C-:B-1----:R-:W-:Y:S01]  /*14f10*/  FFMA.FTZ R2, R203, c[0x0][0x2d0], -R148.reuse ;  /* 0x0000b400cb027a23 */ /* 0x102fe20000010894 */
[----:B----4-:R-:W-:Y:S03]  /*14f20*/  F2FP.PACK_AB R70, R164, R165 ;  /* 0x000000a5a446723e */ /* 0x010fe600000000ff */
[----:B------:R1:W-:Y:S02]  /*14f30*/  MUFU.EX2 R163, R2 ;  /* 0x0000000200a37308 */ /* 0x0003e40000000800 */
[--C-:B-1----:R-:W-:Y:S08]  /*14f40*/  FFMA.FTZ R2, R229, c[0x0][0x2d0], -R148.reuse ;  /* 0x0000b400e5027a23 */ /* 0x102ff00000010894 */
[----:B------:R1:W3:Y:S02]  /*14f50*/  MUFU.EX2 R162, R2 ;  /* 0x0000000200a27308 */ /* 0x0002e40000000800 */
[--C-:B-1----:R-:W-:Y:S01]  /*14f60*/  FFMA.FTZ R2, R230, c[0x0][0x2d0], -R149.reuse ;  /* 0x0000b400e6027a23 */ /* 0x102fe20000010895 */
[----:B---3--:R-:W-:Y:S07]  /*14f70*/  F2FP.PACK_AB R71, R162, R163 ;  /* 0x000000a3a247723e */ /* 0x008fee00000000ff */
[----:B------:R1:W-:Y:S01]  /*14f80*/  MUFU.EX2 R160, R2 ;  /* 0x0000000200a07308 */ /* 0x0003e20000000800 */
[C---:B--2---:R-:W-:Y:S08]  /*14f90*/  HMMA.16816.F32 R4, R68.reuse, R80, R4 ;  /* 0x000000504404723c */ /* 0x044ff00000001804 */
[C---:B------:R-:W-:Y:S01]  /*14fa0*/  HMMA.16816.F32 R8, R68.reuse, R82, R8 ;  /* 0x000000524408723c */ /* 0x040fe20000001808 */
[----:B------:R-:W2:Y:S07]  /*14fb0*/  LDSM.16.MT88.4 R80, [R205+0x5900] ;  /* 0x00590000cd50783b */ /* 0x000eae0000004200 */
[C---:B------:R-:W-:Y:S04]  /*14fc0*/  HMMA.16816.F32 R12, R68.reuse, R84, R12 ;  /* 0x00000054440c723c */ /* 0x040fe8000000180c */
[--C-:B-1----:R-:W-:Y:S04]  /*14fd0*/  FFMA.FTZ R2, R231, c[0x0][0x2d0], -R149.reuse ;  /* 0x0000b400e7027a23 */ /* 0x102fe80000010895 */
[C---:B------:R-:W-:Y:S01]  /*14fe0*/  HMMA.16816.F32 R16, R68.reuse, R86, R16 ;  /* 0x000000564410723c */ /* 0x040fe20000001810 */
[----:B------:R1:W3:Y:S01]  /*14ff0*/  MUFU.EX2 R161, R2 ;  /* 0x0000000200a17308 */ /* 0x0002e20000000800 */
[----:B------:R-:W4:Y:S06]  /*15000*/  LDSM.16.MT88.4 R84, [R206+0x5900] ;  /* 0x00590000ce54783b */ /* 0x000f2c0000004200 */
[C---:B-----5:R-:W-:Y:S08]  /*15010*/  HMMA.16816.F32 R20, R68.reuse, R72, R20 ;  /* 0x000000484414723c */ /* 0x060ff00000001814 */
[C---:B------:R-:W-:Y:S01]  /*15020*/  HMMA.16816.F32 R24, R68.reuse, R74, R24 ;  /* 0x0000004a4418723c */ /* 0x040fe20000001818 */
[----:B------:R-:W5:Y:S07]  /*15030*/  LDSM.16.MT88.4 R72, [R209+0x5900] ;  /* 0x00590000d148783b */ /* 0x000f6e0000004200 */
        /* <DEDUP_REMOVED lines=8> */
[C---:B----4-:R-:W-:Y:S04]  /*150c0*/  HMMA.16816.F32 R44, R68.reuse, R84, R44 ;  /* 0x00000054442c723c */ /* 0x050fe8000000182c */
[--C-:B-1----:R-:W-:Y:S04]  /*150d0*/  FFMA.FTZ R2, R233, c[0x0][0x2d0], -R148.reuse ;  /* 0x0000b400e9027a23 */ /* 0x102fe80000010894 */
[C---:B------:R-:W-:Y:S01]  /*150e0*/  HMMA.16816.F32 R48, R68.reuse, R86, R48 ;  /* 0x000000564430723c */ /* 0x040fe20000001830 */
[----:B------:R1:W4:Y:S01]  /*150f0*/  MUFU.EX2 R103, R2 ;  /* 0x0000000200677308 */ /* 0x0003220000000800 */
[----:B------:R-:W-:Y:S06]  /*15100*/  LDSM.16.MT88.4 R84, [R206+0x6100] ;  /* 0x00610000ce54783b */ /* 0x000fec0000004200 */
[C---:B-----5:R-:W-:Y:S08]  /*15110*/  HMMA.16816.F32 R52, R68.reuse, R72, R52 ;  /* 0x000000484434723c */ /* 0x060ff00000001834 */
[C---:B------:R-:W-:Y:S01]  /*15120*/  HMMA.16816.F32 R56, R68.reuse, R74, R56 ;  /* 0x0000004a4438723c */ /* 0x040fe20000001838 */
[----:B------:R-:W5:Y:S07]  /*15130*/  LDSM.16.MT88.4 R72, [R208+0x2100] ;  /* 0x00210000d048783b */ /* 0x000f6e0000004200 */
[C---:B------:R-:W-:Y:S04]  /*15140*/  HMMA.16816.F32 R60, R68.reuse, R88, R60 ;  /* 0x00000058443c723c */ /* 0x040fe8000000183c */
[--C-:B-1----:R-:W-:Y:S04]  /*15150*/  FFMA.FTZ R2, R234, c[0x0][0x2d0], -R149.reuse ;  /* 0x0000b400ea027a23 */ /* 0x102fe80000010895 */
[----:B------:R-:W-:Y:S01]  /*15160*/  HMMA.16816.F32 R64, R68, R90, R64 ;  /* 0x0000005a4440723c */ /* 0x000fe20000001840 */
[----:B------:R1:W-:Y:S01]  /*15170*/  MUFU.EX2 R102, R2 ;  /* 0x0000000200667308 */ /* 0x0003e20000000800 */
[----:B------:R-:W-:Y:S05]  /*15180*/  LDSM.16.MT88.4 R88, [R208+0x6100] ;  /* 0x00610000d058783b */ /* 0x000fea0000004200 */
[----:B---3--:R-:W-:Y:S02]  /*15190*/  F2FP.PACK_AB R68, R161, R160 ;  /* 0x000000a0a144723e */ /* 0x008fe400000000ff */
[----:B----4-:R-:W-:Y:S03]  /*151a0*/  F2FP.PACK_AB R69, R103, R159 ;  /* 0x0000009f6745723e */ /* 0x010fe600000000ff */
[--C-:B-1----:R-:W-:Y:S04]  /*151b0*/  FFMA.FTZ R2, R235, c[0x0][0x2d0], -R149.reuse ;  /* 0x0000b400eb027a23 */ /* 0x102fe80000010895 */
[----:B------:R1:W3:Y:S02]  /*151c0*/  MUFU.EX2 R158, R2 ;  /* 0x00000002009e7308 */ /* 0x0002e40000000800 */
[--C-:B-1----:R-:W-:Y:S01]  /*151d0*/  FFMA.FTZ R2, R236, c[0x0][0x2d0], -R148.reuse ;  /* 0x0000b400ec027a23 */ /* 0x102fe20000010894 */
[----:B---3--:R-:W-:Y:S07]  /*151e0*/  F2FP.PACK_AB R70, R158, R102 ;  /* 0x000000669e46723e */ /* 0x008fee00000000ff */
[----:B------:R1:W-:Y:S02]  /*151f0*/  MUFU.EX2 R101, R2 ;  /* 0x0000000200657308 */ /* 0x0003e40000000800 */
[--C-:B-1----:R-:W-:Y:S08]  /*15200*/  FFMA.FTZ R2, R237, c[0x0][0x2d0], -R148.reuse ;  /* 0x0000b400ed027a23 */ /* 0x102ff00000010894 */
[----:B------:R1:W3:Y:S02]  /*15210*/  MUFU.EX2 R157, R2 ;  /* 0x00000002009d7308 */ /* 0x0002e40000000800 */
[--C-:B-1----:R-:W-:Y:S01]  /*15220*/  FFMA.FTZ R2, R238, c[0x0][0x2d0], -R149.reuse ;  /* 0x0000b400ee027a23 */ /* 0x102fe20000010895 */
[----:B---3--:R-:W-:Y:S07]  /*15230*/  F2FP.PACK_AB R71, R157, R101 ;  /* 0x000000659d47723e */ /* 0x008fee00000000ff */
[----:B------:R1:W-:Y:S01]  /*15240*/  MUFU.EX2 R156, R2 ;  /* 0x00000002009c7308 */ /* 0x0003e20000000800 */
[C---:B------:R-:W-:Y:S08]  /*15250*/  HMMA.16816.F32 R4, R68.reuse, R76, R4 ;  /* 0x0000004c4404723c */ /* 0x040ff00000001804 */
[C---:B------:R-:W-:Y:S01]  /*15260*/  HMMA.16816.F32 R8, R68.reuse, R78, R8 ;  /* 0x0000004e4408723c */ /* 0x040fe20000001808 */
[----:B------:R-:W3:Y:S07]  /*15270*/  LDSM.16.MT88.4 R76, [R205+0x6100] ;  /* 0x00610000cd4c783b */ /* 0x000eee0000004200 */
[C---:B------:R-:W-:Y:S04]  /*15280*/  HMMA.16816.F32 R12, R68.reuse, R92, R12 ;  /* 0x0000005c440c723c */ /* 0x040fe8000000180c */
[--C-:B-1----:R-:W-:Y:S04]  /*15290*/  FFMA.FTZ R2, R239, c[0x0][0x2d0], -R149.reuse ;  /* 0x0000b400ef027a23 */ /* 0x102fe80000010895 */
[C---:B------:R-:W-:Y:S01]  /*152a0*/  HMMA.16816.F32 R16, R68.reuse, R94, R16 ;  /* 0x0000005e4410723c */ /* 0x040fe20000001810 */
[----:B------:R1:W4:Y:S01]  /*152b0*/  MUFU.EX2 R155, R2 ;  /* 0x00000002009b7308 */ /* 0x0003220000000800 */
[----:B------:R-:W-:Y:S06]  /*152c0*/  LDSM.16.MT88.4 R92, [R209+0x2900] ;  /* 0x00290000d15c783b */ /* 0x000fec0000004200 */
[C---:B--2---:R-:W-:Y:S08]  /*152d0*/  HMMA.16816.F32 R20, R68.reuse, R80, R20 ;  /* 0x000000504414723c */ /* 0x044ff00000001814 */
[C---:B------:R-:W-:Y:S01]  /*152e0*/  HMMA.16816.F32 R24, R68.reuse, R82, R24 ;  /* 0x000000524418723c */ /* 0x040fe20000001818 */
[----:B------:R-:W2:Y:S07]  /*152f0*/  LDSM.16.MT88.4 R80, [R209+0x6100] ;  /* 0x00610000d150783b */ /* 0x000eae0000004200 */
[C---:B-----5:R-:W-:Y:S04]  /*15300*/  HMMA.16816.F32 R28, R68.reuse, R72, R28 ;  /* 0x00000048441c723c */ /* 0x060fe8000000181c */
[--C-:B-1----:R-:W-:Y:S04]  /*15310*/  FFMA.FTZ R2, R240, c[0x0][0x2d0], -R148.reuse ;  /* 0x0000b400f0027a23 */ /* 0x102fe80000010894 */
[C---:B------:R-:W-:Y:S01]  /*15320*/  HMMA.16816.F32 R32, R68.reuse, R74, R32 ;  /* 0x0000004a4420723c */ /* 0x040fe20000001820 */
[----:B------:R1:W-:Y:S01]  /*15330*/  MUFU.EX2 R131, R2 ;  /* 0x0000000200837308 */ /* 0x0003e20000000800 */
[----:B------:R-:W5:Y:S06]  /*15340*/  LDSM.16.MT88.4 R72, [R205+0x2900] ;  /* 0x00290000cd48783b */ /* 0x000f6c0000004200 */
[C---:B---3--:R-:W-:Y:S08]  /*15350*/  HMMA.16816.F32 R36, R68.reuse, R76, R36 ;  /* 0x0000004c4424723c */ /* 0x048ff00000001824 */
[C---:B------:R-:W-:Y:S01]  /*15360*/  HMMA.16816.F32 R40, R68.reuse, R78, R40 ;  /* 0x0000004e4428723c */ /* 0x040fe20000001828 */
[----:B------:R-:W3:Y:S07]  /*15370*/  LDSM.16.MT88.4 R76, [R206+0x2900] ;  /* 0x00290000ce4c783b */ /* 0x000eee0000004200 */
[C---:B------:R-:W-:Y:S04]  /*15380*/  HMMA.16816.F32 R44, R68.reuse, R84, R44 ;  /* 0x00000054442c723c */ /* 0x040fe8000000182c */
[--C-:B-1----:R-:W-:Y:S04]  /*15390*/  FFMA.FTZ R2, R241, c[0x0][0x2d0], -R148.reuse ;  /* 0x0000b400f1027a23 */ /* 0x102fe80000010894 */
[C---:B------:R-:W-:Y:S01]  /*153a0*/  HMMA.16816.F32 R48, R68.reuse, R86, R48 ;  /* 0x000000564430723c */ /* 0x040fe20000001830 */
[----:B------:R1:W1:Y:S01]  /*153b0*/  MUFU.EX2 R130, R2 ;  /* 0x0000000200827308 */ /* 0x0002620000000800 */
[----:B------:R-:W-:Y:S06]  /*153c0*/  LDSM.16.MT88.4 R84, [R205+0x6900] ;  /* 0x00690000cd54783b */ /* 0x000fec0000004200 */
[C---:B--2---:R-:W-:Y:S08]  /*153d0*/  HMMA.16816.F32 R52, R68.reuse, R80, R52 ;  /* 0x000000504434723c */ /* 0x044ff00000001834 */
[C---:B------:R-:W-:Y:S01]  /*153e0*/  HMMA.16816.F32 R56, R68.reuse, R82, R56 ;  /* 0x000000524438723c */ /* 0x040fe20000001838 */
[----:B------:R-:W3:Y:S07]  /*153f0*/  LDSM.16.MT88.4 R80, [R208+0x2900] ;  /* 0x00290000d050783b */ /* 0x000eee0000004200 */
[C---:B------:R-:W-:Y:S01]  /*15400*/  HMMA.16816.F32 R60, R68.reuse, R88, R60 ;  /* 0x00000058443c723c */ /* 0x040fe2000000183c */
[----:B------:R-:W2:Y:S03]  /*15410*/  LDL.LU R88, [R1+0x8] ;  /* 0x0000080001587983 */ /* 0x000ea60000300800 */
[--C-:B-1----:R-:W-:Y:S01]  /*15420*/  FFMA.FTZ R2, R243, c[0x0][0x2d0], -R149.reuse ;  /* 0x0000b400f3027a23 */ /* 0x102fe20000010895 */
[----:B------:R-:W2:Y:S03]  /*15430*/  LDL.LU R114, [R1+0xc] ;  /* 0x00000c0001727983 */ /* 0x000ea60000300800 */
[----:B------:R-:W-:Y:S01]  /*15440*/  HMMA.16816.F32 R64, R68, R90, R64 ;  /* 0x0000005a4440723c */ /* 0x000fe20000001840 */
[----:B------:R1:W-:Y:S06]  /*15450*/  MUFU.EX2 R129, R2 ;  /* 0x0000000200817308 */ /* 0x0003ec0000000800 */
[----:B----4-:R-:W-:Y:S02]  /*15460*/  F2FP.PACK_AB R68, R155, R156 ;  /* 0x0000009c9b44723e */ /* 0x010fe400000000ff */
[----:B------:R-:W-:Y:S03]  /*15470*/  F2FP.PACK_AB R69, R130, R131 ;  /* 0x000000838245723e */ /* 0x000fe600000000ff */
[--C-:B-1----:R-:W-:Y:S04]  /*15480*/  FFMA.FTZ R2, R244, c[0x0][0x2d0], -R149.reuse ;  /* 0x0000b400f4027a23 */ /* 0x102fe80000010895 */
[----:B------:R1:W4:Y:S02]  /*15490*/  MUFU.EX2 R154, R2 ;  /* 0x00000002009a7308 */ /* 0x0003240000000800 */
[--C-:B-1----:R-:W-:Y:S01]  /*154a0*/  FFMA.FTZ R2, R246, c[0x0][0x2d0], -R148.reuse ;  /* 0x0000b400f6027a23 */ /* 0x102fe20000010894 */
[----:B----4-:R-:W-:Y:S07]  /*154b0*/  F2FP.PACK_AB R70, R154, R129 ;  /* 0x000000819a46723e */ /* 0x010fee00000000ff */
[----:B------:R1:W-:Y:S02]  /*154c0*/  MUFU.EX2 R128, R2 ;  /* 0x0000000200807308 */ /* 0x0003e40000000800 */
[--C-:B-1----:R-:W-:Y:S08]  /*154d0*/  FFMA.FTZ R2, R248, c[0x0][0x2d0], -R148.reuse ;  /* 0x0000b400f8027a23 */ /* 0x102ff00000010894 */
[----:B------:R1:W4:Y:S02]  /*154e0*/  MUFU.EX2 R153, R2 ;  /* 0x0000000200997308 */ /* 0x0003240000000800 */
[--C-:B-1----:R-:W-:Y:S01]  /*154f0*/  FFMA.FTZ R2, R252, c[0x0][0x2d0], -R149.reuse ;  /* 0x0000b400fc027a23 */ /* 0x102fe20000010895 */
[----:B----4-:R-:W-:Y:S07]  /*15500*/  F2FP.PACK_AB R71, R153, R128 ;  /* 0x000000809947723e */ /* 0x010fee00000000ff */
[----:B------:R1:W-:Y:S01]  /*15510*/  MUFU.EX2 R152, R2 ;  /* 0x0000000200987308 */ /* 0x0003e20000000800 */
[C---:B-----5:R-:W-:Y:S08]  /*15520*/  HMMA.16816.F32 R4, R68.reuse, R72, R4 ;  /* 0x000000484404723c */ /* 0x060ff00000001804 */
[C---:B------:R-:W-:Y:S01]  /*15530*/  HMMA.16816.F32 R8, R68.reuse, R74, R8 ;  /* 0x0000004a4408723c */ /* 0x040fe20000001808 */
[----:B------:R-:W4:Y:S07]  /*15540*/  LDSM.16.MT88.4 R72, [R206+0x6900] ;  /* 0x00690000ce48783b */ /* 0x000f2e0000004200 */
[C---:B---3--:R-:W-:Y:S04]  /*15550*/  HMMA.16816.F32 R12, R68.reuse, R76, R12 ;  /* 0x0000004c440c723c */ /* 0x048fe8000000180c */
[--C-:B-1----:R-:W-:Y:S04]  /*15560*/  FFMA.FTZ R2, R134, c[0x0][0x2d0], -R149.reuse ;  /* 0x0000b40086027a23 */ /* 0x102fe80000010895 */
[C---:B------:R-:W-:Y:S01]  /*15570*/  HMMA.16816.F32 R16, R68.reuse, R78, R16 ;  /* 0x0000004e4410723c */ /* 0x040fe20000001810 */
[----:B------:R1:W3:Y:S01]  /*15580*/  MUFU.EX2 R151, R2 ;  /* 0x0000000200977308 */ /* 0x0002e20000000800 */
[----:B------:R-:W5:Y:S06]  /*15590*/  LDSM.16.MT88.4 R76, [R209+0x6900] ;  /* 0x00690000d14c783b */ /* 0x000f6c0000004200 */
[C---:B------:R-:W-:Y:S08]  /*155a0*/  HMMA.16816.F32 R20, R68.reuse, R92, R20 ;  /* 0x0000005c4414723c */ /* 0x040ff00000001814 */
[C---:B------:R-:W-:Y:S01]  /*155b0*/  HMMA.16816.F32 R24, R68.reuse, R94, R24 ;  /* 0x0000005e4418723c */ /* 0x040fe20000001818 */
[----:B------:R-:W-:Y:S07]  /*155c0*/  LDSM.16.MT88.4 R92, [R206+0x7100] ;  /* 0x00710000ce5c783b */ /* 0x000fee0000004200 */
[C---:B------:R-:W-:Y:S04]  /*155d0*/  HMMA.16816.F32 R28, R68.reuse, R80, R28 ;  /* 0x00000050441c723c */ /* 0x040fe8000000181c */
[--C-:B-1----:R-:W-:Y:S04]  /*155e0*/  FFMA.FTZ R2, R249, c[0x0][0x2d0], -R148.reuse ;  /* 0x0000b400f9027a23 */ /* 0x102fe80000010894 */
[C---:B------:R-:W-:Y:S01]  /*155f0*/  HMMA.16816.F32 R32, R68.reuse, R82, R32 ;  /* 0x000000524420723c */ /* 0x040fe20000001820 */
[----:B------:R1:W-:Y:S01]  /*15600*/  MUFU.EX2 R135, R2 ;  /* 0x0000000200877308 */ /* 0x0003e20000000800 */
[----:B------:R-:W3:Y:S06]  /*15610*/  LDSM.16.MT88.4 R80, [R208+0x6900] ;  /* 0x00690000d050783b */ /* 0x000eec0000004200 */
[C---:B------:R-:W-:Y:S08]  /*15620*/  HMMA.16816.F32 R36, R68.reuse, R84, R36 ;  /* 0x000000544424723c */ /* 0x040ff00000001824 */
[C---:B------:R-:W-:Y:S01]  /*15630*/  HMMA.16816.F32 R40, R68.reuse, R86, R40 ;  /* 0x000000564428723c */ /* 0x040fe20000001828 */
[----:B------:R-:W-:Y:S07]  /*15640*/  LDSM.16.MT88.4 R84, [R209+0x3100] ;  /* 0x00310000d154783b */ /* 0x000fee0000004200 */
[C---:B----4-:R-:W-:Y:S04]  /*15650*/  HMMA.16816.F32 R44, R68.reuse, R72, R44 ;  /* 0x00000048442c723c */ /* 0x050fe8000000182c */
[----:B-1----:R-:W-:Y:S04]  /*15660*/  FFMA.FTZ R2, R251, c[0x0][0x2d0], -R148 ;  /* 0x0000b400fb027a23 */ /* 0x002fe80000010894 */
[C---:B------:R-:W-:Y:S01]  /*15670*/  HMMA.16816.F32 R48, R68.reuse, R74, R48 ;  /* 0x0000004a4430723c */ /* 0x040fe20000001830 */
[----:B------:R1:W4:Y:S01]  /*15680*/  MUFU.EX2 R134, R2 ;  /* 0x0000000200867308 */ /* 0x0003220000000800 */
[----:B------:R-:W2:Y:S06]  /*15690*/  LDSM.16.MT88.4 R72, [R205+0x3100] ;  /* 0x00310000cd48783b */ /* 0x000eac0000004200 */
[C---:B-----5:R-:W-:Y:S08]  /*156a0*/  HMMA.16816.F32 R52, R68.reuse, R76, R52 ;  /* 0x0000004c4434723c */ /* 0x060ff00000001834 */
[C---:B------:R-:W-:Y:S01]  /*156b0*/  HMMA.16816.F32 R56, R68.reuse, R78, R56 ;  /* 0x0000004e4438723c */ /* 0x040fe20000001838 */
[----:B------:R-:W5:Y:S07]  /*156c0*/  LDSM.16.MT88.4 R76, [R206+0x3100] ;  /* 0x00310000ce4c783b */ /* 0x000f6e0000004200 */
[C---:B---3--:R-:W-:Y:S04]  /*156d0*/  HMMA.16816.F32 R60, R68.reuse, R80, R60 ;  /* 0x00000050443c723c */ /* 0x048fe8000000183c */
[----:B-1----:R-:W-:Y:S02]  /*156e0*/  FFMA.FTZ R2, R145, c[0x0][0x2d0], -R149 ;  /* 0x0000b40091027a23 */ /* 0x002fe40000010895 */
[----:B------:R-:W-:Y:S02]  /*156f0*/  IMAD.MOV.U32 R145, RZ, RZ, R146 ;  /* 0x000000ffff917224 */ /* 0x000fe400078e0092 */
[----:B------:R-:W-:Y:S01]  /*15700*/  HMMA.16816.F32 R64, R68, R82, R64 ;  /* 0x000000524440723c */ /* 0x000fe20000001840 */
[----:B------:R-:W-:Y:S03]  /*15710*/  LDSM.16.MT88.4 R80, [R205+0x7100] ;  /* 0x00710000cd50783b */ /* 0x000fe60000004200 */
[----:B------:R-:W-:Y:S02]  /*15720*/  IMAD.MOV.U32 R146, RZ, RZ, R133 ;  /* 0x000000ffff927224 */ /* 0x000fe400078e0085 */
[----:B------:R1:W-:Y:S01]  /*15730*/  MUFU.EX2 R133, R2 ;  /* 0x0000000200857308 */ /* 0x0003e20000000800 */
[----:B------:R-:W-:Y:S02]  /*15740*/  F2FP.PACK_AB R68, R151, R152 ;  /* 0x000000989744723e */ /* 0x000fe400000000ff */
[----:B----4-:R-:W-:Y:S03]  /*15750*/  F2FP.PACK_AB R69, R134, R135 ;  /* 0x000000878645723e */ /* 0x010fe600000000ff */
[----:B-1----:R-:W-:Y:S04]  /*15760*/  FFMA.FTZ R2, R150, c[0x0][0x2d0], -R149 ;  /* 0x0000b40096027a23 */ /* 0x002fe80000010895 */
[----:B------:R1:W3:Y:S01]  /*15770*/  MUFU.EX2 R150, R2 ;  /* 0x0000000200967308 */ /* 0x0002e20000000800 */
[----:B--2---:R-:W-:Y:S02]  /*15780*/  FFMA.FTZ R100, R3, R88, R100 ;  /* 0x0000005803647223 */ /* 0x004fe40000010064 */
[----:B-1----:R-:W-:Y:S01]  /*15790*/  FFMA.FTZ R2, R132, c[0x0][0x2d0], -R148 ;  /* 0x0000b40084027a23 */ /* 0x002fe20000010894 */
[----:B---3--:R-:W-:Y:S01]  /*157a0*/  F2FP.PACK_AB R70, R150, R133 ;  /* 0x000000859646723e */ /* 0x008fe200000000ff */
[----:B------:R-:W1:Y:S05]  /*157b0*/  LDSM.16.MT88.4 R88, [R208+0x3100] ;  /* 0x00310000d058783b */ /* 0x000e6a0000004200 */
[----:B------:R-:W-:Y:S01]  /*157c0*/  MUFU.EX2 R3, R97 ;  /* 0x0000006100037308 */ /* 0x000fe20000000800 */
[----:B------:R-:W-:Y:S04]  /*157d0*/  FFMA.FTZ R0, R0, R114, R115 ;  /* 0x0000007200007223 */ /* 0x000fe80000010073 */
[----:B------:R-:W-:Y:S04]  /*157e0*/  FADD.FTZ R0, R112, R0 ;  /* 0x0000000070007221 */ /* 0x000fe80000010000 */
[----:B------:R-:W-:Y:S01]  /*157f0*/  FADD.FTZ R0, R122, R0 ;  /* 0x000000007a007221 */ /* 0x000fe20000010000 */
[----:B------:R2:W-:Y:S03]  /*15800*/  MUFU.EX2 R132, R2 ;  /* 0x0000000200847308 */ /* 0x0005e60000000800 */
[----:B------:R-:W-:Y:S04]  /*15810*/  FADD.FTZ R0, R120, R0 ;  /* 0x0000000078007221 */ /* 0x000fe80000010000 */
[----:B------:R-:W-:Y:S04]  /*15820*/  FADD.FTZ R0, R192, R0 ;  /* 0x00000000c0007221 */ /* 0x000fe80000010000 */
[----:B------:R-:W-:Y:S04]  /*15830*/  FADD.FTZ R0, R190, R0 ;  /* 0x00000000be007221 */ /* 0x000fe80000010000 */
[----:B------:R-:W-:Y:S04]  /*15840*/  FADD.FTZ R0, R107, R0 ;  /* 0x000000006b007221 */ /* 0x000fe80000010000 */
[----:B------:R-:W-:Y:S04]  /*15850*/  FADD.FTZ R0, R106, R0 ;  /* 0x000000006a007221 */ /* 0x000fe80000010000 */
[----:B------:R-:W-:Y:S02]  /*15860*/  FADD.FTZ R0, R104, R0 ;  /* 0x0000000068007221 */ /* 0x000fe40000010000 */
[--C-:B--2---:R-:W-:Y:S02]  /*15870*/  FFMA.FTZ R2, R147, c[0x0][0x2d0], -R148.reuse ;  /* 0x0000b40093027a23 */ /* 0x104fe40000010894 */
[----:B------:R-:W-:Y:S02]  /*15880*/  FFMA.FTZ R148, R119, c[0x0][0x2d0], -R148 ;  /* 0x0000b40077947a23 */ /* 0x000fe40000010894 */
[----:B------:R-:W2:Y:S01]  /*15890*/  MUFU.EX2 R147, R2 ;  /* 0x0000000200937308 */ /* 0x000ea20000000800 */
[----:B------:R-:W-:Y:S04]  /*158a0*/  FADD.FTZ R0, R245, R0 ;  /* 0x00000000f5007221 */ /* 0x000fe80000010000 */
[----:B------:R-:W-:Y:S04]  /*158b0*/  FADD.FTZ R0, R111, R0 ;  /* 0x000000006f007221 */ /* 0x000fe80000010000 */
[----:B------:R-:W-:Y:S01]  /*158c0*/  FADD.FTZ R0, R110, R0 ;  /* 0x000000006e007221 */ /* 0x000fe20000010000 */
[----:B------:R-:W-:Y:S03]  /*158d0*/  MUFU.EX2 R119, R99 ;  /* 0x0000006300777308 */ /* 0x000fe60000000800 */
[----:B------:R-:W-:Y:S04]  /*158e0*/  FADD.FTZ R0, R108, R0 ;  /* 0x000000006c007221 */ /* 0x000fe80000010000 */
[----:B------:R-:W-:Y:S03]  /*158f0*/  FADD.FTZ R0, R166, R0 ;  /* 0x00000000a6007221 */ /* 0x000fe60000010000 */
[----:B------:R-:W3:Y:S01]  /*15900*/  MUFU.EX2 R148, R148 ;  /* 0x0000009400947308 */ /* 0x000ee20000000800 */
[----:B------:R-:W-:Y:S01]  /*15910*/  FADD.FTZ R0, R163, R0 ;  /* 0x00000000a3007221 */ /* 0x000fe20000010000 */
[----:B--2---:R-:W-:Y:S01]  /*15920*/  F2FP.PACK_AB R71, R147, R132 ;  /* 0x000000849347723e */ /* 0x004fe200000000ff */
[--C-:B------:R-:W-:Y:S02]  /*15930*/  FFMA.FTZ R2, R145, c[0x0][0x2d0], -R149.reuse ;  /* 0x0000b40091027a23 */ /* 0x100fe40000010895 */
[----:B------:R-:W-:Y:S02]  /*15940*/  FFMA.FTZ R149, R146, c[0x0][0x2d0], -R149 ;  /* 0x0000b40092957a23 */ /* 0x000fe40000010895 */
[----:B------:R-:W-:Y:S03]  /*15950*/  FADD.FTZ R0, R162, R0 ;  /* 0x00000000a2007221 */ /* 0x000fe60000010000 */
[----:B------:R2:W-:Y:S01]  /*15960*/  MUFU.EX2 R145, R96 ;  /* 0x0000006000917308 */ /* 0x0005e20000000800 */
[C---:B------:R-:W-:Y:S03]  /*15970*/  HMMA.16816.F32 R4, R68.reuse, R72, R4 ;  /* 0x000000484404723c */ /* 0x040fe60000001804 */
[----:B------:R-:W-:Y:S04]  /*15980*/  FADD.FTZ R0, R159, R0 ;  /* 0x000000009f007221 */ /* 0x000fe80000010000 */
[----:B------:R-:W-:Y:S01]  /*15990*/  FADD.FTZ R0, R103, R0 ;  /* 0x0000000067007221 */ /* 0x000fe20000010000 */
[C---:B------:R-:W-:Y:S01]  /*159a0*/  HMMA.16816.F32 R8, R68.reuse, R74, R8 ;  /* 0x0000004a4408723c */ /* 0x040fe20000001808 */
[----:B------:R-:W4:Y:S01]  /*159b0*/  LDSM.16.MT88.4 R72, [R209+0x7100] ;  /* 0x00710000d148783b */ /* 0x000f220000004200 */
[----:B------:R-:W1:Y:S02]  /*159c0*/  MUFU.EX2 R149, R149 ;  /* 0x0000009500957308 */ /* 0x000e640000000800 */
[----:B------:R-:W-:Y:S01]  /*159d0*/  FADD.FTZ R0, R101, R0 ;  /* 0x0000000065007221 */ /* 0x000fe20000010000 */
[----:B---3--:R-:W-:Y:S03]  /*159e0*/  F2FP.PACK_AB R115, R148, R118 ;  /* 0x000000769473723e */ /* 0x008fe600000000ff */
[C---:B-----5:R-:W-:Y:S04]  /*159f0*/  HMMA.16816.F32 R12, R68.reuse, R76, R12 ;  /* 0x0000004c440c723c */ /* 0x060fe8000000180c */
[----:B------:R-:W3:Y:S01]  /*15a00*/  MUFU.EX2 R146, R2 ;  /* 0x0000000200927308 */ /* 0x000ee20000000800 */
[----:B------:R-:W-:Y:S01]  /*15a10*/  FADD.FTZ R0, R157, R0 ;  /* 0x000000009d007221 */ /* 0x000fe20000010000 */
[----:B--2---:R-:W-:Y:S02]  /*15a20*/  LDSM.16.MT88.4 R96, [R205+0x7900] ;  /* 0x00790000cd60783b */ /* 0x004fe40000004200 */
[C---:B------:R-:W-:Y:S04]  /*15a30*/  HMMA.16816.F32 R16, R68.reuse, R78, R16 ;  /* 0x0000004e4410723c */ /* 0x040fe80000001810 */
[----:B------:R-:W-:Y:S02]  /*15a40*/  FADD.FTZ R0, R131, R0 ;  /* 0x0000000083007221 */ /* 0x000fe40000010000 */
[----:B------:R-:W2:Y:S02]  /*15a50*/  LDSM.16.MT88.4 R76, [R208+0x7100] ;  /* 0x00710000d04c783b */ /* 0x000ea40000004200 */
[C---:B------:R-:W-:Y:S04]  /*15a60*/  HMMA.16816.F32 R20, R68.reuse, R84, R20 ;  /* 0x000000544414723c */ /* 0x040fe80000001814 */
[----:B-1----:R-:W-:Y:S01]  /*15a70*/  F2FP.PACK_AB R114, R149, R119 ;  /* 0x000000779572723e */ /* 0x002fe200000000ff */
[----:B------:R-:W-:Y:S03]  /*15a80*/  FADD.FTZ R0, R130, R0 ;  /* 0x0000000082007221 */ /* 0x000fe60000010000 */
[C---:B------:R-:W-:Y:S01]  /*15a90*/  HMMA.16816.F32 R24, R68.reuse, R86, R24 ;  /* 0x000000564418723c */ /* 0x040fe20000001818 */
[----:B------:R-:W-:Y:S03]  /*15aa0*/  LDSM.16.MT88.4 R84, [R209+0x3900] ;  /* 0x00390000d154783b */ /* 0x000fe60000004200 */
[----:B---3--:R-:W-:Y:S01]  /*15ab0*/  F2FP.PACK_AB R112, R145, R146 ;  /* 0x000000929170723e */ /* 0x008fe200000000ff */
[----:B------:R-:W-:Y:S01]  /*15ac0*/  FADD.FTZ R2, R113, R100 ;  /* 0x0000006471027221 */ /* 0x000fe20000010000 */
[----:B------:R-:W-:Y:S01]  /*15ad0*/  F2FP.PACK_AB R113, R144, R3 ;  /* 0x000000039071723e */ /* 0x000fe200000000ff */
[----:B------:R-:W-:Y:S01]  /*15ae0*/  FADD.FTZ R0, R128, R0 ;  /* 0x0000000080007221 */ /* 0x000fe20000010000 */
[C---:B------:R-:W-:Y:S04]  /*15af0*/  HMMA.16816.F32 R28, R68.reuse, R88, R28 ;  /* 0x00000058441c723c */ /* 0x040fe8000000181c */
        /* <DEDUP_REMOVED lines=19> */
[C---:B----4-:R-:W-:Y:S04]  /*15c30*/  HMMA.16816.F32 R52, R68.reuse, R72, R52 ;  /* 0x000000484434723c */ /* 0x050fe80000001834 */
[----:B------:R-:W-:Y:S02]  /*15c40*/  FADD.FTZ R2, R105, R2 ;  /* 0x0000000269027221 */ /* 0x000fe40000010000 */
[----:B------:R-:W3:Y:S01]  /*15c50*/  LDSM.16.MT88.4 R104, [R206+0x7900] ;  /* 0x00790000ce68783b */ /* 0x000ee20000004200 */
[----:B------:R-:W-:Y:S01]  /*15c60*/  FADD.FTZ R3, R144, R3 ;  /* 0x0000000390037221 */ /* 0x000fe20000010000 */
[C---:B------:R-:W-:Y:S04]  /*15c70*/  HMMA.16816.F32 R56, R68.reuse, R74, R56 ;  /* 0x0000004a4438723c */ /* 0x040fe80000001838 */
[----:B------:R-:W-:Y:S04]  /*15c80*/  FADD.FTZ R2, R247, R2 ;  /* 0x00000002f7027221 */ /* 0x000fe80000010000 */
[C---:B--2---:R-:W-:Y:S04]  /*15c90*/  HMMA.16816.F32 R60, R68.reuse, R76, R60 ;  /* 0x0000004c443c723c */ /* 0x044fe8000000183c */
[----:B------:R-:W-:Y:S04]  /*15ca0*/  FADD.FTZ R2, R242, R2 ;  /* 0x00000002f2027221 */ /* 0x000fe80000010000 */
[----:B------:R-:W-:Y:S04]  /*15cb0*/  HMMA.16816.F32 R64, R68, R78, R64 ;  /* 0x0000004e4440723c */ /* 0x000fe80000001840 */
[----:B------:R-:W-:Y:S04]  /*15cc0*/  FADD.FTZ R2, R188, R2 ;  /* 0x00000002bc027221 */ /* 0x000fe80000010000 */
[C---:B------:R-:W-:Y:S01]  /*15cd0*/  HMMA.16816.F32 R120, R112.reuse, R124, R4 ;  /* 0x0000007c7078723c */ /* 0x040fe20000001804 */
[----:B------:R-:W-:Y:S04]  /*15ce0*/  LDSM.16.MT88.4 R4, [R208+0x7900] ;  /* 0x00790000d004783b */ /* 0x000fe80000004200 */
[----:B------:R-:W-:Y:S03]  /*15cf0*/  FADD.FTZ R2, R109, R2 ;  /* 0x000000026d027221 */ /* 0x000fe60000010000 */
[C---:B------:R-:W-:Y:S01]  /*15d00*/  HMMA.16816.F32 R124, R112.reuse, R126, R8 ;  /* 0x0000007e707c723c */ /* 0x040fe20000001808 */
[----:B------:R-:W2:Y:S03]  /*15d10*/  LDL R8, [R1+0x14] ;  /* 0x0000140001087983 */ /* 0x000ea60000100800 */
[----:B------:R-:W-:Y:S01]  /*15d20*/  FADD.FTZ R2, R167, R2 ;  /* 0x00000002a7027221 */ /* 0x000fe20000010000 */
[----:B------:R-:W4:Y:S03]  /*15d30*/  LDSM.16.MT88.4 R108, [R209+0x7900] ;  /* 0x00790000d16c783b */ /* 0x000f260000004200 */
[C---:B-1----:R-:W-:Y:S04]  /*15d40*/  HMMA.16816.F32 R68, R112.reuse, R80, R12 ;  /* 0x000000507044723c */ /* 0x042fe8000000180c */
[----:B------:R-:W-:Y:S04]  /*15d50*/  FADD.FTZ R2, R165, R2 ;  /* 0x00000002a5027221 */ /* 0x000fe80000010000 */
[C---:B------:R-:W-:Y:S04]  /*15d60*/  HMMA.16816.F32 R72, R112.reuse, R82, R16 ;  /* 0x000000527048723c */ /* 0x040fe80000001810 */
        /* <DEDUP_REMOVED lines=13> */
[C---:B---3--:R-:W-:Y:S04]  /*15e40*/  HMMA.16816.F32 R100, R112.reuse, R104, R44 ;  /* 0x000000687064723c */ /* 0x048fe8000000182c */
[----:B------:R-:W-:Y:S04]  /*15e50*/  FADD.FTZ R2, R129, R2 ;  /* 0x0000000281027221 */ /* 0x000fe80000010000 */
[C---:B------:R-:W-:Y:S04]  /*15e60*/  HMMA.16816.F32 R104, R112.reuse, R106, R48 ;  /* 0x0000006a7068723c */ /* 0x040fe80000001830 */
[----:B------:R-:W-:Y:S04]  /*15e70*/  FADD.FTZ R2, R154, R2 ;  /* 0x000000029a027221 */ /* 0x000fe80000010000 */
[C---:B----4-:R-:W-:Y:S04]  /*15e80*/  HMMA.16816.F32 R128, R112.reuse, R108, R52 ;  /* 0x0000006c7080723c */ /* 0x050fe80000001834 */
[----:B------:R-:W-:Y:S04]  /*15e90*/  FADD.FTZ R2, R152, R2 ;  /* 0x0000000298027221 */ /* 0x000fe80000010000 */
[C---:B------:R-:W-:Y:S04]  /*15ea0*/  HMMA.16816.F32 R108, R112.reuse, R110, R56 ;  /* 0x0000006e706c723c */ /* 0x040fe80000001838 */
[----:B------:R-:W-:Y:S04]  /*15eb0*/  FADD.FTZ R2, R151, R2 ;  /* 0x0000000297027221 */ /* 0x000fe80000010000 */
[----:B------:R-:W-:Y:S02]  /*15ec0*/  FADD.FTZ R2, R133, R2 ;  /* 0x0000000285027221 */ /* 0x000fe40000010000 */
[C---:B------:R-:W-:Y:S03]  /*15ed0*/  HMMA.16816.F32 R132, R112.reuse, R4, R60 ;  /* 0x000000047084723c */ /* 0x040fe6000000183c */
[----:B------:R-:W-:Y:S04]  /*15ee0*/  FADD.FTZ R2, R150, R2 ;  /* 0x0000000296027221 */ /* 0x000fe80000010000 */
[----:B------:R-:W-:Y:S01]  /*15ef0*/  FADD.FTZ R2, R146, R2 ;  /* 0x0000000292027221 */ /* 0x000fe20000010000 */
[----:B------:R-:W-:Y:S04]  /*15f00*/  HMMA.16816.F32 R112, R112, R6, R64 ;  /* 0x000000067070723c */ /* 0x000fe80000001840 */
[----:B------:R-:W-:Y:S04]  /*15f10*/  FADD.FTZ R0, R145, R2 ;  /* 0x0000000291007221 */ /* 0x000fe80000010000 */
[----:B------:R-:W-:Y:S04]  /*15f20*/  FADD.FTZ R2, R119, R0 ;  /* 0x0000000077027221 */ /* 0x000fe80000010000 */
[----:B------:R-:W-:Y:S02]  /*15f30*/  FADD.FTZ R0, R118, R3 ;  /* 0x0000000376007221 */ /* 0x000fe40000010000 */
[----:B------:R-:W-:Y:S02]  /*15f40*/  FADD.FTZ R2, R149, R2 ;  /* 0x0000000295027221 */ /* 0x000fe40000010000 */
[----:B------:R-:W-:Y:S02]  /*15f50*/  FADD.FTZ R0, R148, R0 ;  /* 0x0000000094007221 */ /* 0x000fe40000010000 */
[----:B------:R-:W-:Y:S01]  /*15f60*/  IMAD.MOV.U32 R118, RZ, RZ, R116 ;  /* 0x000000ffff767224 */ /* 0x000fe200078e0074 */
[----:B------:R1:W-:Y:S01]  /*15f70*/  STL [R1+0x8], R2 ;  /* 0x0000080201007387 */ /* 0x0003e20000100800 */
[----:B------:R-:W-:Y:S03]  /*15f80*/  IMAD.MOV.U32 R3, RZ, RZ, R117 ;  /* 0x000000ffff037224 */ /* 0x000fe600078e0075 */
[----:B------:R1:W-:Y:S01]  /*15f90*/  STL [R1+0xc], R0 ;  /* 0x00000c0001007387 */ /* 0x0003e20000100800 */
[----:B--2---:R-:W-:Y:S01]  /*15fa0*/  ISETP.GT.AND P0, PT, R200, R8, PT ;  /* 0x00000008c800720c */ /* 0x004fe20003f04270 */
[----:B------:R-:W-:Y:S11]  /*15fb0*/  IMAD.MOV.U32 R200, RZ, RZ, R228 ;  /* 0x000000ffffc87224 */ /* 0x000ff600078e00e4 */
[----:B------:R-:W-:Y:S01]  /*15fc0*/  @!UPT UIADD3 URZ, URZ, URZ, URZ ;  /* 0x0000003f3f3ff290 */ /* 0x000fe2000fffe03f */
[----:B-1----:R-:W-:-:S05]  /*15fd0*/  @P0 BRA `(.L_x_622) ;  /* 0xffffbd3000000947 */ /* 0x002fca000383ffff */
.L_x_621:
[----:B------:R-:W-:-:S13]  /*15fe0*/  ISETP.GE.AND P0, PT, R228, RZ, PT ;  /* 0x000000ffe400720c */ /* 0x000fda0003f06270 */
[----:B------:R-:W-:Y:S05]  /*15ff0*/  @!P0 BRA `(.L_x_623) ;  /* 0x0000369000008947 */ /* 0x000fea0003800000 */
[----:B------:R-:W2:Y:S01]  /*16000*/  LDL.64 R10, [R1+0x38] ;  /* 0x00003800010a7983 */ /* 0x000ea20000100a00 */
[----:B------:R-:W-:Y:S02]  /*16010*/  UMOV UR6, 0x6 ;  /* 0x0000000600067882 */ /* 0x000fe40000000000 */
[----:B------:R-:W-:Y:S01]  /*16020*/  ULDC.64 UR4, c[0x0][0x1e0] ;  /* 0x0000780000047ab9 */ /* 0x000fe20000000a00 */
[----:B-1----:R-:W3:Y:S04]  /*16030*/  LDL.LU R2, [R1+0x34] ;  /* 0x0000340001027983 */ /* 0x002ee80000300800 */
[----:B------:R-:W4:Y:S04]  /*16040*/  LDL.64 R8, [R1+0x48] ;  /* 0x0000480001087983 */ /* 0x000f280000100a00 */
[----:B------:R-:W5:Y:S04]  /*16050*/  LDL.LU.64 R6, [R1+0x50] ;  /* 0x0000500001067983 */ /* 0x000f680000300a00 */
[----:B------:R-:W2:Y:S01]  /*16060*/  LDL.LU.64 R4, [R1+0x40] ;  /* 0x0000400001047983 */ /* 0x000ea20000300a00 */
[----:B------:R-:W-:Y:S01]  /*16070*/  IMAD.MOV.U32 R235, RZ, RZ, c[0x0][0x1e0] ;  /* 0x00007800ffeb7624 */ /* 0x000fe200078e00ff */
[----:B------:R-:W-:Y:S01]  /*16080*/  USHF.L.U64.HI UR6, UR4, UR6, UR5 ;  /* 0x0000000604067299 */ /* 0x000fe20008010205 */
[----:B------:R-:W-:Y:S01]  /*16090*/  IMAD.MOV.U32 R0, RZ, RZ, c[0x0][0x208] ;  /* 0x00008200ff007624 */ /* 0x000fe200078e00ff */
[----:B------:R-:W-:Y:S01]  /*160a0*/  USHF.L.U32 UR10, UR4, 0x6, URZ ;  /* 0x00000006040a7899 */ /* 0x000fe2000800063f */
[----:B------:R-:W-:Y:S01]  /*160b0*/  IMAD.SHL.U32 R235, R235, 0x40, RZ ;  /* 0x00000040ebeb7824 */ /* 0x000fe200078e00ff */
[----:B------:R-:W-:Y:S01]  /*160c0*/  UMOV UR7, 0x7 ;  /* 0x0000000700077882 */ /* 0x000fe20000000000 */
[----:B------:R-:W-:Y:S01]  /*160d0*/  MOV R119, R116 ;  /* 0x0000007400777202 */ /* 0x000fe20000000f00 */
[----:B------:R-:W-:Y:S01]  /*160e0*/  ULDC.64 UR4, c[0x0][0x208] ;  /* 0x0000820000047ab9 */ /* 0x000fe20000000a00 */
[----:B------:R-:W-:Y:S01]  /*160f0*/  SHF.L.U32 R0, R0, 0x6, RZ ;  /* 0x0000000600007819 */ /* 0x000fe200000006ff */
[----:B------:R-:W-:Y:S01]  /*16100*/  IMAD.MOV.U32 R118, RZ, RZ, R117 ;  /* 0x000000ffff767224 */ /* 0x000fe200078e0075 */
[----:B------:R-:W-:Y:S01]  /*16110*/  IADD3 R235, P0, R235, 0x80, RZ ;  /* 0x00000080ebeb7810 */ /* 0x000fe20007f1e0ff */
[----:B------:R-:W-:Y:S01]  /*16120*/  USHF.L.U64.HI UR5, UR4, UR7, UR5 ;  /* 0x0000000704057299 */ /* 0x000fe20008010205 */
[----:B------:R-:W-:Y:S01]  /*16130*/  IADD3 R240, R0, 0x80, RZ ;  /* 0x0000008000f07810 */ /* 0x000fe20007ffe0ff */
[----:B------:R-:W-:Y:S01]  /*16140*/  USHF.L.U32 UR4, UR4, 0x7, URZ ;  /* 0x0000000704047899 */ /* 0x000fe2000800063f */
[----:B---3--:R-:W-:-:S02]  /*16150*/  IADD3.X R234, RZ, R2, RZ, P0, !PT ;  /* 0x00000002ffea7210 */ /* 0x008fc400007fe4ff */
[C---:B----4-:R-:W-:Y:S02]  /*16160*/  IADD3 RZ, P1, R8.reuse, 0x40, RZ ;  /* 0x0000004008ff7810 */ /* 0x050fe40007f3e0ff */
[----:B------:R-:W-:Y:S02]  /*16170*/  IADD3 R238, R8, 0x40, RZ ;  /* 0x0000004008ee7810 */ /* 0x000fe40007ffe0ff */
[----:B-----5:R-:W-:Y:S01]  /*16180*/  IADD3 R236, P0, R6, 0x40, RZ ;  /* 0x0000004006ec7810 */ /* 0x020fe20007f1e0ff */
[----:B--2---:R-:W-:Y:S01]  /*16190*/  IMAD.X R239, RZ, RZ, R11, P1 ;  /* 0x000000ffffef7224 */ /* 0x004fe200008e060b */
[----:B------:R-:W-:-:S03]  /*161a0*/  MOV R4, R6 ;  /* 0x0000000600047202 */ /* 0x000fc60000000f00 */
[----:B------:R-:W-:Y:S02]  /*161b0*/  IMAD.X R237, RZ, RZ, R5, P0 ;  /* 0x000000ffffed7224 */ /* 0x000fe400000e0605 */
[----:B------:R1:W-:Y:S04]  /*161c0*/  STL.64 [R1+0x40], R4 ;  /* 0x0000400401007387 */ /* 0x0003e80000100a00 */
.L_x_624:
[----:B------:R-:W2:Y:S01]  /*161d0*/  LDL R0, [R1+0x4] ;  /* 0x0000040001007983 */ /* 0x000ea20000100800 */
[----:B------:R-:W-:Y:S04]  /*161e0*/  DEPBAR.LE SB0, 0x0 ;  /* 0x000080000000791a */ /* 0x000fe80000000000 */
[----:B------:R-:W3:Y:S01]  /*161f0*/  LDL.64 R2, [R1+0x40] ;  /* 0x0000400001027983 */ /* 0x000ee20000100a00 */
[----:B------:R-:W-:Y:S02]  /*16200*/  SHF.R.S32.HI R116, RZ, 0x1f, R228 ;  /* 0x0000001fff747819 */ /* 0x000fe400000114e4 */
[----:B------:R-:W-:Y:S02]  /*16210*/  MOV R193, c[0x0][0x208] ;  /* 0x0000820000c17a02 */ /* 0x000fe40000000f00 */
[----:B------:R-:W-:Y:S01]  /*16220*/  MOV R192, 0x6 ;  /* 0x0000000600c07802 */ /* 0x000fe20000000f00 */
[----:B------:R-:W4:Y:S01]  /*16230*/  LDL R190, [R1+0x10] ;  /* 0x0000100001be7983 */ /* 0x000f220000100800 */
[----:B------:R-:W-:Y:S02]  /*16240*/  SHF.L.U32 R193, R193, 0x6, RZ ;  /* 0x00000006c1c17819 */ /* 0x000fe400000006ff */
[----:B------:R-:W-:Y:S01]  /*16250*/  MOV R191, c[0x0][0x208] ;  /* 0x0000820000bf7a02 */ /* 0x000fe20000000f00 */
[----:B------:R-:W-:Y:S03]  /*16260*/  BAR.SYNC.DEFER_BLOCKING 0x0 ;  /* 0x0000000000007b1d */ /* 0x000fe60000010000 */
[----:B------:R-:W-:Y:S05]  /*16270*/  SHF.L.U64.HI R191, R191, R192, c[0x0][0x20c] ;  /* 0x00008300bfbf7619 */ /* 0x000fea00000102c0 */
[----:B------:R-:W5:Y:S08]  /*16280*/  LDSM.16.M88.4 R8, [R204+0x8100] ;  /* 0x00810000cc08783b */ /* 0x000f700000000200 */
[----:B------:R-:W1:Y:S08]  /*16290*/  LDSM.16.M88.4 R16, [R204+0x8900] ;  /* 0x00890000cc10783b */ /* 0x000e700000000200 */
[----:B------:R-:W1:Y:S08]  /*162a0*/  LDSM.16.M88.4 R24, [R204+0x9100] ;  /* 0x00910000cc18783b */ /* 0x000e700000000200 */
[----:B------:R-:W4:Y:S06]  /*162b0*/  LDL.64 R242, [R1+0x48] ;  /* 0x0000480001f27983 */ /* 0x000f2c0000100a00 */
[----:B------:R-:W1:Y:S08]  /*162c0*/  LDSM.16.M88.4 R32, [R204+0x9900] ;  /* 0x00990000cc20783b */ /* 0x000e700000000200 */
[----:B------:R-:W4:Y:S01]  /*162d0*/  LDL.64 R230, [R1+0x38] ;  /* 0x0000380001e67983 */ /* 0x000f220000100a00 */
[C---:B-1---5:R-:W-:Y:S05]  /*162e0*/  HMMA.16816.F32 R4, R136.reuse, R8, RZ ;  /* 0x000000088804723c */ /* 0x062fea00000018ff */
[----:B------:R-:W1:Y:S03]  /*162f0*/  LDSM.16.M88.4 R40, [R204+0xa100] ;  /* 0x00a10000cc28783b */ /* 0x000e660000000200 */
[C---:B------:R-:W-:Y:S05]  /*16300*/  HMMA.16816.F32 R8, R136.reuse, R10, RZ ;  /* 0x0000000a8808723c */ /* 0x040fea00000018ff */
[----:B------:R-:W5:Y:S03]  /*16310*/  LDSM.16.M88.4 R48, [R204+0xa900] ;  /* 0x00a90000cc30783b */ /* 0x000f660000000200 */
[C---:B------:R-:W-:Y:S05]  /*16320*/  HMMA.16816.F32 R12, R136.reuse, R16, RZ ;  /* 0x00000010880c723c */ /* 0x040fea00000018ff */
[----:B------:R-:W1:Y:S03]  /*16330*/  LDSM.16.M88.4 R56, [R204+0xb100] ;  /* 0x00b10000cc38783b */ /* 0x000e660000000200 */
[C---:B------:R-:W-:Y:S05]  /*16340*/  HMMA.16816.F32 R16, R136.reuse, R18, RZ ;  /* 0x000000128810723c */ /* 0x040fea00000018ff */
[----:B------:R-:W5:Y:S03]  /*16350*/  LDSM.16.M88.4 R64, [R204+0xb900] ;  /* 0x00b90000cc40783b */ /* 0x000f660000000200 */
[C---:B------:R-:W-:Y:S05]  /*16360*/  HMMA.16816.F32 R20, R136.reuse, R24, RZ ;  /* 0x000000188814723c */ /* 0x040fea00000018ff */
[----:B------:R-:W5:Y:S03]  /*16370*/  LDSM.16.M88.4 R144, [R211] ;  /* 0x00000000d390783b */ /* 0x000f660000000200 */
[C---:B------:R-:W-:Y:S05]  /*16380*/  HMMA.16816.F32 R24, R136.reuse, R26, RZ ;  /* 0x0000001a8818723c */ /* 0x040fea00000018ff */
[----:B------:R-:W5:Y:S03]  /*16390*/  LDSM.16.M88.4 R148, [R226] ;  /* 0x00000000e294783b */ /* 0x000f660000000200 */
[C---:B------:R-:W-:Y:S05]  /*163a0*/  HMMA.16816.F32 R28, R136.reuse, R32, RZ ;  /* 0x00000020881c723c */ /* 0x040fea00000018ff */
[----:B------:R-:W5:Y:S03]  /*163b0*/  LDSM.16.M88.4 R152, [R225] ;  /* 0x00000000e198783b */ /* 0x000f660000000200 */
[C---:B------:R-:W-:Y:S05]  /*163c0*/  HMMA.16816.F32 R32, R136.reuse, R34, RZ ;  /* 0x000000228820723c */ /* 0x040fea00000018ff */
[----:B------:R-:W-:Y:S03]  /*163d0*/  LDSM.16.M88.4 R156, [R222] ;  /* 0x00000000de9c783b */ /* 0x000fe60000000200 */
[C---:B-1----:R-:W-:Y:S05]  /*163e0*/  HMMA.16816.F32 R36, R136.reuse, R40, RZ ;  /* 0x000000288824723c */ /* 0x042fea00000018ff */
[----:B------:R-:W-:Y:S03]  /*163f0*/  LDSM.16.M88.4 R160, [R221] ;  /* 0x00000000dda0783b */ /* 0x000fe60000000200 */
[C---:B------:R-:W-:Y:S05]  /*16400*/  HMMA.16816.F32 R40, R136.reuse, R42, RZ ;  /* 0x0000002a8828723c */ /* 0x040fea00000018ff */
[----:B------:R-:W-:Y:S03]  /*16410*/  LDSM.16.M88.4 R164, [R220] ;  /* 0x00000000dca4783b */ /* 0x000fe60000000200 */
[C---:B-----5:R-:W-:Y:S08]  /*16420*/  HMMA.16816.F32 R44, R136.reuse, R48, RZ ;  /* 0x00000030882c723c */ /* 0x060ff000000018ff */
        /* <DEDUP_REMOVED lines=9> */
[C---:B------:R-:W-:Y:S08]  /*164c0*/  HMMA.16816.F32 R16, R140.reuse, R150, R16 ;  /* 0x000000968c10723c */ /* 0x040ff00000001810 */
[C---:B------:R-:W-:Y:S08]  /*164d0*/  HMMA.16816.F32 R20, R140.reuse, R152, R20 ;  /* 0x000000988c14723c */ /* 0x040ff00000001814 */
[C---:B------:R-:W-:Y:S08]  /*164e0*/  HMMA.16816.F32 R24, R140.reuse, R154, R24 ;  /* 0x0000009a8c18723c */ /* 0x040ff00000001818 */
[C---:B-1----:R-:W-:Y:S08]  /*164f0*/  HMMA.16816.F32 R28, R140.reuse, R144, R28 ;  /* 0x000000908c1c723c */ /* 0x042ff0000000181c */
[C---:B------:R-:W-:Y:S03]  /*16500*/  HMMA.16816.F32 R32, R140.reuse, R146, R32 ;  /* 0x000000928c20723c */ /* 0x040fe60000001820 */
[C---:B--2---:R-:W-:Y:S02]  /*16510*/  LOP3.LUT P5, RZ, R0.reuse, 0x1, RZ, 0xc0, !PT ;  /* 0x0000000100ff7812 */ /* 0x044fe400078ac0ff */
[----:B------:R-:W-:Y:S01]  /*16520*/  LOP3.LUT P4, RZ, R0, 0x2, RZ, 0xc0, !PT ;  /* 0x0000000200ff7812 */ /* 0x000fe2000788c0ff */
[C---:B------:R-:W-:Y:S02]  /*16530*/  IMAD R0, R228.reuse, UR5, RZ ;  /* 0x00000005e4007c24 */ /* 0x040fe4000f8e02ff */
[----:B---3--:R-:W-:Y:S04]  /*16540*/  IMAD.WIDE.U32 R148, R228, UR4, R2 ;  /* 0x00000004e4947c25 */ /* 0x008fe8000f8e0002 */
[----:B------:R-:W-:Y:S01]  /*16550*/  IMAD R0, R116, UR4, R0 ;  /* 0x0000000474007c24 */ /* 0x000fe2000f8e0200 */
[----:B------:R-:W-:Y:S01]  /*16560*/  LEA R116, P1, R148, c[0x0][0x1f8], 0x1 ;  /* 0x00007e0094747a11 */ /* 0x000fe200078208ff */
[----:B------:R-:W-:Y:S03]  /*16570*/  IMAD.WIDE.U32 R2, R228, UR4, R236 ;  /* 0x00000004e4027c25 */ /* 0x000fe6000f8e00ec */
[----:B------:R-:W-:Y:S02]  /*16580*/  IADD3 R117, R149, R0, RZ ;  /* 0x0000000095757210 */ /* 0x000fe40007ffe0ff */
[----:B------:R-:W-:Y:S02]  /*16590*/  LEA R188, P0, R2, c[0x0][0x1f8], 0x1 ;  /* 0x00007e0002bc7a11 */ /* 0x000fe400078008ff */
[----:B------:R-:W-:Y:S02]  /*165a0*/  LEA.HI.X R117, R148, c[0x0][0x1fc], R117, 0x1, P1 ;  /* 0x00007f0094757a11 */ /* 0x000fe400008f0c75 */
[----:B------:R-:W1:Y:S01]  /*165b0*/  LDSM.16.M88.4 R148, [R223] ;  /* 0x00000000df94783b */ /* 0x000e620000000200 */
[----:B------:R-:W-:Y:S04]  /*165c0*/  IADD3 R0, R0, R3, RZ ;  /* 0x0000000300007210 */ /* 0x000fe80007ffe0ff */
[----:B------:R-:W-:Y:S02]  /*165d0*/  LEA.HI.X R189, R2, c[0x0][0x1fc], R0, 0x1, P0 ;  /* 0x00007f0002bd7a11 */ /* 0x000fe400000f0c00 */
[----:B------:R-:W-:Y:S01]  /*165e0*/  IADD3 R2, P0, R116, R193, RZ ;  /* 0x000000c174027210 */ /* 0x000fe20007f1e0ff */
[----:B------:R-:W-:Y:S01]  /*165f0*/  @!PT LDS RZ, [RZ] ;  /* 0x00000000fffff984 */ /* 0x000fe20000000800 */
[----:B------:R-:W-:Y:S01]  /*16600*/  @!PT LDS RZ, [RZ] ;  /* 0x00000000fffff984 */ /* 0x000fe20000000800 */
[----:B------:R-:W-:Y:S01]  /*16610*/  @!PT LDS RZ, [RZ] ;  /* 0x00000000fffff984 */ /* 0x000fe20000000800 */
[----:B------:R2:W-:Y:S03]  /*16620*/  LDGSTS.E.BYPASS.LTC128B.128 [R227+0x100], [R116.64], !P5 ;  /* 0x0010000074e37fae */ /* 0x0005e6000e901d48 */
[----:B------:R-:W-:Y:S02]  /*16630*/  IADD3.X R3, R117, R191, RZ, P0, !PT ;  /* 0x000000bf75037210 */ /* 0x000fe400007fe4ff */
[C---:B------:R-:W-:Y:S03]  /*16640*/  IADD3 R152, P2, R2.reuse, R240, RZ ;  /* 0x000000f002987210 */ /* 0x040fe60007f5e0ff */
[----:B------:R3:W-:Y:S01]  /*16650*/  LDGSTS.E.BYPASS.LTC128B.128 [R227+0x4100], [R188.64], !P4 ;  /* 0x04100000bce37fae */ /* 0x0007e2000e101d48 */
[C---:B----4-:R-:W-:Y:S07]  /*16660*/  IADD3.X R153, R3.reuse, R190, RZ, P2, !PT ;  /* 0x000000be03997210 */ /* 0x050fee00017fe4ff */
[----:B------:R4:W-:Y:S08]  /*16670*/  LDGSTS.E.BYPASS.LTC128B.128 [R227+0x1100], [R2.64], !P5 ;  /* 0x0110000002e37fae */ /* 0x0009f0000e901d48 */
[----:B------:R4:W-:Y:S01]  /*16680*/  LDGSTS.E.BYPASS.LTC128B.128 [R227+0x5100], [R2.64+0x80], !P4 ;  /* 0x0510008002e37fae */ /* 0x0009e2000e101d48 */
[----:B--2---:R-:W-:Y:S04]  /*16690*/  IADD3 R116, P0, R2, R193, RZ ;  /* 0x000000c102747210 */ /* 0x004fe80007f1e0ff */
[----:B------:R-:W-:Y:S01]  /*166a0*/  IADD3.X R117, R3, R191, RZ, P0, !PT ;  /* 0x000000bf03757210 */ /* 0x000fe200007fe4ff */
[C---:B-1----:R-:W-:Y:S03]  /*166b0*/  HMMA.16816.F32 R36, R140.reuse, R148, R36 ;  /* 0x000000948c24723c */ /* 0x042fe60000001824 */
[C---:B------:R-:W-:Y:S01]  /*166c0*/  IADD3 R144, P1, R116.reuse, R193, RZ ;  /* 0x000000c174907210 */ /* 0x040fe20007f3e0ff */
[----:B------:R1:W-:Y:S03]  /*166d0*/  LDGSTS.E.BYPASS.LTC128B.128 [R227+0x2100], [R116.64], !P5 ;  /* 0x0210000074e37fae */ /* 0x0003e6000e901d48 */
[C---:B------:R-:W-:Y:S01]  /*166e0*/  IADD3.X R145, R117.reuse, R191, RZ, P1, !PT ;  /* 0x000000bf75917210 */ /* 0x040fe20000ffe4ff */
[C---:B------:R-:W-:Y:S04]  /*166f0*/  HMMA.16816.F32 R40, R140.reuse, R150, R40 ;  /* 0x000000968c28723c */ /* 0x040fe80000001828 */
[----:B------:R2:W-:Y:S04]  /*16700*/  LDGSTS.E.BYPASS.LTC128B.128 [R227+0x6100], [R152.64], !P4 ;  /* 0x0610000098e37fae */ /* 0x0005e8000e101d48 */
[C---:B------:R-:W-:Y:S04]  /*16710*/  HMMA.16816.F32 R44, R140.reuse, R156, R44 ;  /* 0x0000009c8c2c723c */ /* 0x040fe8000000182c */
[----:B------:R5:W-:Y:S01]  /*16720*/  LDGSTS.E.BYPASS.LTC128B.128 [R227+0x3100], [R144.64], !P5 ;  /* 0x0310000090e37fae */ /* 0x000be2000e901d48 */
[----:B----4-:R-:W-:Y:S03]  /*16730*/  IADD3 R2, P0, R116, R240, RZ ;  /* 0x000000f074027210 */ /* 0x010fe60007f1e0ff */
        /* <DEDUP_REMOVED lines=9> */
[----:B-----5:R-:W5:Y:S07]  /*167d0*/  LDSM.16.M88.4 R144, [R210+0x8100] ;  /* 0x00810000d290783b */ /* 0x020f6e0000000200 */
[----:B------:R-:W-:Y:S01]  /*167e0*/  HMMA.16816.F32 R64, R140, R166, R64 ;  /* 0x000000a68c40723c */ /* 0x000fe20000001840 */
[----:B--2---:R-:W2:Y:S08]  /*167f0*/  LDSM.16.M88.4 R152, [R210+0x9100] ;  /* 0x00910000d298783b */ /* 0x004eb00000000200 */
[----:B------:R-:W0:Y:S08]  /*16800*/  LDGDEPBAR ;  /* 0x00000000000079af */ /* 0x000e300000000000 */
[----:B------:R-:W1:Y:S08]  /*16810*/  LDSM.16.M88.4 R156, [R210+0x9900] ;  /* 0x00990000d29c783b */ /* 0x000e700000000200 */
[----:B------:R-:W1:Y:S01]  /*16820*/  LDSM.16.M88.4 R160, [R210+0xa100] ;  /* 0x00a10000d2a0783b */ /* 0x000e620000000200 */
[C---:B-----5:R-:W-:Y:S07]  /*16830*/  HMMA.16816.F32 R4, R168.reuse, R144, R4 ;  /* 0x00000090a804723c */ /* 0x060fee0000001804 */
[----:B------:R-:W-:Y:S01]  /*16840*/  LDSM.16.M88.4 R164, [R204+0xd900] ;  /* 0x00d90000cca4783b */ /* 0x000fe20000000200 */
[C---:B------:R-:W-:Y:S07]  /*16850*/  HMMA.16816.F32 R8, R168.reuse, R146, R8 ;  /* 0x00000092a808723c */ /* 0x040fee0000001808 */
[----:B------:R-:W5:Y:S01]  /*16860*/  LDSM.16.M88.4 R144, [R210+0xa900] ;  /* 0x00a90000d290783b */ /* 0x000f620000000200 */
        /* <DEDUP_REMOVED lines=8> */
[C---:B-1----:R-:W-:Y:S07]  /*168f0*/  HMMA.16816.F32 R28, R168.reuse, R156, R28 ;  /* 0x0000009ca81c723c */ /* 0x042fee000000181c */
[----:B------:R-:W-:Y:S01]  /*16900*/  LDSM.16.M88.4 R200, [R210+0xf100] ;  /* 0x00f10000d2c8783b */ /* 0x000fe20000000200 */
[C---:B------:R-:W-:Y:S07]  /*16910*/  HMMA.16816.F32 R32, R168.reuse, R158, R32 ;  /* 0x0000009ea820723c */ /* 0x040fee0000001820 */
[----:B------:R-:W1:Y:S01]  /*16920*/  LDSM.16.M88.4 R156, [R207] ;  /* 0x00000000cf9c783b */ /* 0x000e620000000200 */
        /* <DEDUP_REMOVED lines=34> */
[----:B------:R-:W-:Y:S01]  /*16b50*/  HMMA.16816.F32 R64, R172, R146, R64 ;  /* 0x00000092ac40723c */ /* 0x000fe20000001840 */
        /* <DEDUP_REMOVED lines=9> */
[----:B------:R-:W1:Y:S07]  /*16bf0*/  LDSM.16.M88.4 R156, [R219] ;  /* 0x00000000db9c783b */ /* 0x000e6e0000000200 */
[C---:B------:R-:W-:Y:S08]  /*16c00*/  HMMA.16816.F32 R28, R176.reuse, R164, R28 ;  /* 0x000000a4b01c723c */ /* 0x040ff0000000181c */
[C---:B------:R-:W-:Y:S01]  /*16c10*/  HMMA.16816.F32 R32, R176.reuse, R166, R32 ;  /* 0x000000a6b020723c */ /* 0x040fe20000001820 */
[----:B------:R-:W-:Y:S07]  /*16c20*/  LDSM.16.M88.4 R164, [R217] ;  /* 0x00000000d9a4783b */ /* 0x000fee0000000200 */
[C---:B------:R-:W-:Y:S08]  /*16c30*/  HMMA.16816.F32 R36, R176.reuse, R160, R36 ;  /* 0x000000a0b024723c */ /* 0x040ff00000001824 */
[C---:B------:R-:W-:Y:S01]  /*16c40*/  HMMA.16816.F32 R40, R176.reuse, R162, R40 ;  /* 0x000000a2b028723c */ /* 0x040fe20000001828 */
[----:B------:R-:W1:Y:S07]  /*16c50*/  LDSM.16.M88.4 R160, [R218] ;  /* 0x00000000daa0783b */ /* 0x000e6e0000000200 */
[C---:B-----5:R-:W-:Y:S08]  /*16c60*/  HMMA.16816.F32 R44, R176.reuse, R144, R44 ;  /* 0x00000090b02c723c */ /* 0x060ff0000000182c */
[C---:B------:R-:W-:Y:S01]  /*16c70*/  HMMA.16816.F32 R48, R176.reuse, R146, R48 ;  /* 0x00000092b030723c */ /* 0x040fe20000001830 */
[----:B------:R-:W5:Y:S07]  /*16c80*/  LDSM.16.M88.4 R144, [R216] ;  /* 0x00000000d890783b */ /* 0x000f6e0000000200 */
[C---:B---3--:R-:W-:Y:S08]  /*16c90*/  HMMA.16816.F32 R52, R176.reuse, R148, R52 ;  /* 0x00000094b034723c */ /* 0x048ff00000001834 */
[C---:B------:R-:W-:Y:S01]  /*16ca0*/  HMMA.16816.F32 R56, R176.reuse, R150, R56 ;  /* 0x00000096b038723c */ /* 0x040fe20000001838 */
[----:B------:R-:W3:Y:S07]  /*16cb0*/  LDSM.16.M88.4 R148, [R215] ;  /* 0x00000000d794783b */ /* 0x000eee0000000200 */
[C---:B--2---:R-:W-:Y:S08]  /*16cc0*/  HMMA.16816.F32 R60, R176.reuse, R152, R60 ;  /* 0x00000098b03c723c */ /* 0x044ff0000000183c */
[----:B------:R-:W-:Y:S01]  /*16cd0*/  HMMA.16816.F32 R64, R176, R154, R64 ;  /* 0x0000009ab040723c */ /* 0x000fe20000001840 */
[----:B------:R-:W2:Y:S07]  /*16ce0*/  LDSM.16.M88.4 R152, [R213] ;  /* 0x00000000d598783b */ /* 0x000eae0000000200 */
[C---:B-1----:R-:W-:Y:S08]  /*16cf0*/  HMMA.16816.F32 R4, R180.reuse, R156, R4 ;  /* 0x0000009cb404723c */ /* 0x042ff00000001804 */
        /* <DEDUP_REMOVED lines=10> */
[----:B------:R-:W1:Y:S07]  /*16da0*/  LDSM.16.M88.4 R144, [R212] ;  /* 0x00000000d490783b */ /* 0x000e6e0000000200 */
[C---:B---3--:R-:W-:Y:S08]  /*16db0*/  HMMA.16816.F32 R36, R180.reuse, R148, R36 ;  /* 0x00000094b424723c */ /* 0x048ff00000001824 */
[C---:B------:R-:W-:Y:S01]  /*16dc0*/  HMMA.16816.F32 R40, R180.reuse, R150, R40 ;  /* 0x00000096b428723c */ /* 0x040fe20000001828 */
[----:B------:R-:W3:Y:S07]  /*16dd0*/  LDSM.16.M88.4 R148, [R210+0xc100] ;  /* 0x00c10000d294783b */ /* 0x000eee0000000200 */
[C---:B------:R-:W-:Y:S08]  /*16de0*/  HMMA.16816.F32 R44, R180.reuse, R188, R44 ;  /* 0x000000bcb42c723c */ /* 0x040ff0000000182c */
[C---:B------:R-:W-:Y:S01]  /*16df0*/  HMMA.16816.F32 R48, R180.reuse, R190, R48 ;  /* 0x000000beb430723c */ /* 0x040fe20000001830 */
[----:B------:R-:W5:Y:S07]  /*16e00*/  LDSM.16.M88.4 R188, [R210+0xe100] ;  /* 0x00e10000d2bc783b */ /* 0x000f6e0000000200 */
        /* <DEDUP_REMOVED lines=32> */
[----:B----4-:R-:W-:Y:S02]  /*17010*/  FMNMX.FTZ R2, R6, R119, !PT ;  /* 0x0000007706027209 */ /* 0x010fe40007810000 */
        /* <DEDUP_REMOVED lines=89> */
[----:B------:R-:W-:Y:S01]  /*175b0*/  FFMA.FTZ R5, R5, c[0x0][0x2d0], -R156 ;  /* 0x0000b40005057a23 */ /* 0x000fe2000001089c */
[----:B------:R-:W-:Y:S01]  /*175c0*/  @P0 SHF.R.S32.HI R3, RZ, 0x1f, R228 ;  /* 0x0000001fff030819 */ /* 0x000fe200000114e4 */
[----:B------:R1:W-:Y:S01]  /*175d0*/  MUFU.EX2 R233, R4 ;  /* 0x0000000400e97308 */ /* 0x0003e20000000800 */
[--C-:B------:R-:W-:Y:S02]  /*175e0*/  FFMA.FTZ R8, R8, c[0x0][0x2d0], -R156.reuse ;  /* 0x0000b40008087a23 */ /* 0x100fe4000001089c */
[----:B------:R-:W-:Y:S02]  /*175f0*/  FADD.FTZ R0, -R116, R119 ;  /* 0x0000007774007221 */ /* 0x000fe40000010100 */
[----:B------:R-:W-:Y:S02]  /*17600*/  @P0 IMAD R3, R3, c[0x0][0x1e0], RZ ;  /* 0x0000780003030a24 */ /* 0x000fe400078e02ff */
[C---:B------:R-:W-:Y:S03]  /*17610*/  @P0 IMAD.WIDE.U32 R118, R228.reuse, c[0x0][0x1e0], RZ ;  /* 0x00007800e4760a25 */ /* 0x040fe600078e00ff */
[----:B------:R2:W-:Y:S01]  /*17620*/  MUFU.EX2 R232, R5 ;  /* 0x0000000500e87308 */ /* 0x0005e20000000800 */
[----:B------:R-:W-:Y:S02]  /*17630*/  @P0 IMAD R3, R228, c[0x0][0x1e4], R3 ;  /* 0x00007900e4030a24 */ /* 0x000fe400078e0203 */
[--C-:B------:R-:W-:Y:S02]  /*17640*/  FFMA.FTZ R9, R9, c[0x0][0x2d0], -R156.reuse ;  /* 0x0000b40009097a23 */ /* 0x100fe4000001089c */
[----:B------:R-:W-:Y:S01]  /*17650*/  FMUL.FTZ R2, R2, c[0x0][0x2d0] ;  /* 0x0000b40002027a20 */ /* 0x000fe20000410000 */
[----:B------:R-:W-:Y:S01]  /*17660*/  @P0 IADD3 R119, R119, R3, RZ ;  /* 0x0000000377770210 */ /* 0x000fe20007ffe0ff */
[----:B------:R-:W-:Y:S01]  /*17670*/  FMUL.FTZ R0, R0, c[0x0][0x2d0] ;  /* 0x0000b40000007a20 */ /* 0x000fe20000410000 */
[----:B------:R-:W-:Y:S01]  /*17680*/  @P0 SHF.L.U32 R3, R118, 0x7, RZ ;  /* 0x0000000776030819 */ /* 0x000fe200000006ff */
[--C-:B------:R-:W-:Y:S01]  /*17690*/  FFMA.FTZ R24, R24, c[0x0][0x2d0], -R156.reuse ;  /* 0x0000b40018187a23 */ /* 0x100fe2000001089c */
[----:B------:R-:W-:Y:S01]  /*176a0*/  @P0 SHF.L.U64.HI R119, R118, 0x7, R119 ;  /* 0x0000000776770819 */ /* 0x000fe20000010277 */
[----:B------:R-:W-:Y:S01]  /*176b0*/  MUFU.EX2 R230, R9 ;  /* 0x0000000900e67308 */ /* 0x000fe20000000800 */
[--C-:B------:R-:W-:Y:S01]  /*176c0*/  FFMA.FTZ R25, R25, c[0x0][0x2d0], -R156.reuse ;  /* 0x0000b40019197a23 */ /* 0x100fe2000001089c */
[C---:B-1----:R-:W-:Y:S01]  /*176d0*/  @P0 IADD3 R4, P1, R3.reuse, R242, RZ ;  /* 0x000000f203040210 */ /* 0x042fe20007f3e0ff */
[--C-:B------:R-:W-:Y:S01]  /*176e0*/  FFMA.FTZ R28, R28, c[0x0][0x2d0], -R156.reuse ;  /* 0x0000b4001c1c7a23 */ /* 0x100fe2000001089c */
[----:B------:R-:W-:Y:S01]  /*176f0*/  @P0 IADD3 R3, P2, R3, R238, RZ ;  /* 0x000000ee03030210 */ /* 0x000fe20007f5e0ff */
[----:B------:R-:W3:Y:S01]  /*17700*/  LDL.LU R242, [R1+0x8] ;  /* 0x0000080001f27983 */ /* 0x000ee20000300800 */
[----:B------:R-:W-:Y:S01]  /*17710*/  @P0 LEA R118, P3, R4, c[0x0][0x1c8], 0x1 ;  /* 0x0000720004760a11 */ /* 0x000fe200078608ff */
[--C-:B------:R-:W-:Y:S01]  /*17720*/  FFMA.FTZ R29, R29, c[0x0][0x2d0], -R156.reuse ;  /* 0x0000b4001d1d7a23 */ /* 0x100fe2000001089c */
[----:B------:R-:W-:Y:S02]  /*17730*/  @P0 IADD3.X R145, R119, R231, RZ, P1, !PT ;  /* 0x000000e777910210 */ /* 0x000fe40000ffe4ff */
[----:B------:R-:W1:Y:S01]  /*17740*/  MUFU.EX2 R2, R2 ;  /* 0x0000000200027308 */ /* 0x000e620000000800 */
[----:B------:R-:W-:Y:S01]  /*17750*/  @P0 LEA R144, P1, R3, c[0x0][0x1c8], 0x1 ;  /* 0x0000720003900a11 */ /* 0x000fe200078208ff */
[----:B------:R-:W4:Y:S01]  /*17760*/  LDL.LU R241, [R1+0xc] ;  /* 0x00000c0001f17983 */ /* 0x000f220000300800 */
[----:B--2---:R-:W-:Y:S01]  /*17770*/  @P0 IADD3.X R5, R119, R239, RZ, P2, !PT ;  /* 0x000000ef77050210 */ /* 0x004fe200017fe4ff */
[--C-:B------:R-:W-:Y:S01]  /*17780*/  FFMA.FTZ R32, R32, c[0x0][0x2d0], -R156.reuse ;  /* 0x0000b40020207a23 */ /* 0x100fe2000001089c */
[----:B------:R-:W-:Y:S01]  /*17790*/  @P0 LEA.HI.X R119, R4, c[0x0][0x1cc], R145, 0x1, P3 ;  /* 0x0000730004770a11 */ /* 0x000fe200018f0c91 */
[--C-:B------:R-:W-:Y:S01]  /*177a0*/  FFMA.FTZ R33, R33, c[0x0][0x2d0], -R156.reuse ;  /* 0x0000b40021217a23 */ /* 0x100fe2000001089c */
[----:B------:R-:W-:Y:S01]  /*177b0*/  @P0 LEA.HI.X R145, R3, c[0x0][0x1cc], R5, 0x1, P1 ;  /* 0x0000730003910a11 */ /* 0x000fe200008f0c05 */
[----:B------:R-:W-:Y:S01]  /*177c0*/  FMUL.FTZ R3, R116, c[0x0][0x2d0] ;  /* 0x0000b40074037a20 */ /* 0x000fe20000410000 */
[----:B------:R-:W-:Y:S01]  /*177d0*/  @P0 IADD3 R4, P1, R118, UR10, RZ ;  /* 0x0000000a76040c10 */ /* 0x000fe2000ff3e0ff */
[----:B------:R2:W-:Y:S01]  /*177e0*/  @P0 LDGSTS.E.BYPASS.LTC128B.128 [R227+0x8100], [R118.64], !P5 ;  /* 0x0810000076e30fae */ /* 0x0005e2000e901d48 */
[----:B------:R5:W-:Y:S01]  /*177f0*/  MUFU.EX2 R231, R8 ;  /* 0x0000000800e77308 */ /* 0x000be20000000800 */
[--C-:B------:R-:W-:Y:S01]  /*17800*/  FFMA.FTZ R6, R6, c[0x0][0x2d0], -R3.reuse ;  /* 0x0000b40006067a23 */ /* 0x100fe20000010803 */
[----:B------:R-:W-:Y:S01]  /*17810*/  @P0 IADD3.X R5, R119, UR6, RZ, P1, !PT ;  /* 0x0000000677050c10 */ /* 0x000fe20008ffe4ff */
[--C-:B------:R-:W-:Y:S02]  /*17820*/  FFMA.FTZ R10, R10, c[0x0][0x2d0], -R3.reuse ;  /* 0x0000b4000a0a7a23 */ /* 0x100fe40000010803 */
[--C-:B------:R-:W-:Y:S02]  /*17830*/  FFMA.FTZ R11, R11, c[0x0][0x2d0], -R3.reuse ;  /* 0x0000b4000b0b7a23 */ /* 0x100fe40000010803 */
[----:B------:R2:W-:Y:S01]  /*17840*/  @P0 LDGSTS.E.BYPASS.LTC128B.128 [R227+0xc100], [R144.64], !P4 ;  /* 0x0c10000090e30fae */ /* 0x0005e2000e101d48 */
[--C-:B------:R-:W-:Y:S02]  /*17850*/  FFMA.FTZ R26, R26, c[0x0][0x2d0], -R3.reuse ;  /* 0x0000b4001a1a7a23 */ /* 0x100fe40000010803 */
[----:B------:R2:W-:Y:S01]  /*17860*/  MUFU.EX2 R188, R6 ;  /* 0x0000000600bc7308 */ /* 0x0005e20000000800 */
[--C-:B------:R-:W-:Y:S02]  /*17870*/  FFMA.FTZ R27, R27, c[0x0][0x2d0], -R3.reuse ;  /* 0x0000b4001b1b7a23 */ /* 0x100fe40000010803 */
[C---:B-1----:R-:W-:Y:S02]  /*17880*/  FMUL.FTZ R68, R2.reuse, R68 ;  /* 0x0000004402447220 */ /* 0x042fe40000410000 */
[----:B------:R1:W-:Y:S01]  /*17890*/  @P0 LDGSTS.E.BYPASS.LTC128B.128 [R227+0x9100], [R4.64], !P5 ;  /* 0x0910000004e30fae */ /* 0x0003e2000e901d48 */
[C---:B------:R-:W-:Y:S02]  /*178a0*/  FMUL.FTZ R69, R2.reuse, R69 ;  /* 0x0000004502457220 */ /* 0x040fe40000410000 */
[C---:B------:R-:W-:Y:S02]  /*178b0*/  FMUL.FTZ R72, R2.reuse, R72 ;  /* 0x0000004802487220 */ /* 0x040fe40000410000 */
[----:B------:R-:W1:Y:S01]  /*178c0*/  MUFU.EX2 R0, R0 ;  /* 0x0000000000007308 */ /* 0x000e620000000800 */
[----:B------:R-:W-:Y:S02]  /*178d0*/  FMUL.FTZ R73, R2, R73 ;  /* 0x0000004902497220 */ /* 0x000fe40000410000 */
[----:B------:R1:W-:Y:S01]  /*178e0*/  @P0 LDGSTS.E.BYPASS.LTC128B.128 [R227+0xd100], [R4.64+0x80], !P4 ;  /* 0x0d10008004e30fae */ /* 0x0003e2000e101d48 */
[----:B-----5:R-:W-:Y:S01]  /*178f0*/  @P0 IADD3 R8, P1, R4, UR10, RZ ;  /* 0x0000000a04080c10 */ /* 0x020fe2000ff3e0ff */
[----:B------:R-:W-:Y:S01]  /*17900*/  FMUL.FTZ R76, R2, R76 ;  /* 0x0000004c024c7220 */ /* 0x000fe20000410000 */
[----:B--2---:R-:W-:Y:S01]  /*17910*/  @P0 IADD3 R118, P3, R4, R235, RZ ;  /* 0x000000eb04760210 */ /* 0x004fe20007f7e0ff */
[C---:B------:R-:W-:Y:S01]  /*17920*/  FMUL.FTZ R77, R2.reuse, R77 ;  /* 0x0000004d024d7220 */ /* 0x040fe20000410000 */
[C---:B------:R-:W-:Y:S01]  /*17930*/  @P0 IADD3.X R9, R5.reuse, UR6, RZ, P1, !PT ;  /* 0x0000000605090c10 */ /* 0x040fe20008ffe4ff */
[C---:B------:R-:W-:Y:S01]  /*17940*/  FMUL.FTZ R80, R2.reuse, R80 ;  /* 0x0000005002507220 */ /* 0x040fe20000410000 */
[----:B------:R-:W-:Y:S01]  /*17950*/  @P0 IADD3.X R119, R5, R234, RZ, P3, !PT ;  /* 0x000000ea05770210 */ /* 0x000fe20001ffe4ff */
[----:B------:R2:W-:Y:S01]  /*17960*/  MUFU.EX2 R166, R10 ;  /* 0x0000000a00a67308 */ /* 0x0005e20000000800 */
[----:B------:R-:W-:Y:S01]  /*17970*/  FMUL.FTZ R81, R2, R81 ;  /* 0x0000005102517220 */ /* 0x000fe20000410000 */
[----:B------:R5:W-:Y:S01]  /*17980*/  @P0 LDGSTS.E.BYPASS.LTC128B.128 [R227+0xa100], [R8.64], !P5 ;  /* 0x0a10000008e30fae */ /* 0x000be2000e901d48 */
[--C-:B------:R-:W-:Y:S01]  /*17990*/  FFMA.FTZ R144, R7, c[0x0][0x2d0], -R3.reuse ;  /* 0x0000b40007907a23 */ /* 0x100fe20000010803 */
[----:B------:R-:W-:Y:S01]  /*179a0*/  @P0 IADD3 R6, P2, R8, UR10, RZ ;  /* 0x0000000a08060c10 */ /* 0x000fe2000ff5e0ff */
[C---:B------:R-:W-:Y:S02]  /*179b0*/  FMUL.FTZ R84, R2.reuse, R84 ;  /* 0x0000005402547220 */ /* 0x040fe40000410000 */
[C---:B------:R-:W-:Y:S01]  /*179c0*/  FMUL.FTZ R85, R2.reuse, R85 ;  /* 0x0000005502557220 */ /* 0x040fe20000410000 */
[C---:B------:R-:W-:Y:S01]  /*179d0*/  @P0 IADD3.X R7, R9.reuse, UR6, RZ, P2, !PT ;  /* 0x0000000609070c10 */ /* 0x040fe200097fe4ff */
[C---:B------:R-:W-:Y:S01]  /*179e0*/  FMUL.FTZ R88, R2.reuse, R88 ;  /* 0x0000005802587220 */ /* 0x040fe20000410000 */
[----:B------:R5:W-:Y:S01]  /*179f0*/  @P0 LDGSTS.E.BYPASS.LTC128B.128 [R227+0xe100], [R118.64], !P4 ;  /* 0x0e10000076e30fae */ /* 0x000be2000e101d48 */
[----:B------:R5:W-:Y:S01]  /*17a00*/  MUFU.EX2 R167, R144 ;  /* 0x0000009000a77308 */ /* 0x000be20000000800 */
[----:B------:R-:W-:Y:S02]  /*17a10*/  FMUL.FTZ R89, R2, R89 ;  /* 0x0000005902597220 */ /* 0x000fe40000410000 */
[C---:B-1----:R-:W-:Y:S02]  /*17a20*/  FMUL.FTZ R70, R0.reuse, R70 ;  /* 0x0000004600467220 */ /* 0x042fe40000410000 */
[----:B------:R-:W-:Y:S02]  /*17a30*/  FMUL.FTZ R71, R0, R71 ;  /* 0x0000004700477220 */ /* 0x000fe40000410000 */
[----:B------:R1:W-:Y:S01]  /*17a40*/  @P0 LDGSTS.E.BYPASS.LTC128B.128 [R227+0xb100], [R6.64], !P5 ;  /* 0x0b10000006e30fae */ /* 0x0003e2000e901d48 */
[----:B------:R-:W-:Y:S01]  /*17a50*/  @P0 IADD3 R4, P1, R8, R235, RZ ;  /* 0x000000eb08040210 */ /* 0x000fe20007f3e0ff */
[C---:B------:R-:W-:Y:S01]  /*17a60*/  FMUL.FTZ R74, R0.reuse, R74 ;  /* 0x0000004a004a7220 */ /* 0x040fe20000410000 */
[----:B------:R-:W1:Y:S01]  /*17a70*/  MUFU.EX2 R165, R11 ;  /* 0x0000000b00a57308 */ /* 0x000e620000000800 */
[C---:B------:R-:W-:Y:S01]  /*17a80*/  FMUL.FTZ R75, R0.reuse, R75 ;  /* 0x0000004b004b7220 */ /* 0x040fe20000410000 */
[----:B------:R-:W-:Y:S01]  /*17a90*/  @P0 IADD3.X R5, R9, R234, RZ, P1, !PT ;  /* 0x000000ea09050210 */ /* 0x000fe20000ffe4ff */
[C---:B--2---:R-:W-:Y:S02]  /*17aa0*/  FMUL.FTZ R10, R0.reuse, R126 ;  /* 0x0000007e000a7220 */ /* 0x044fe40000410000 */
[----:B------:R-:W-:Y:S02]  /*17ab0*/  FMUL.FTZ R78, R0, R78 ;  /* 0x0000004e004e7220 */ /* 0x000fe40000410000 */
[----:B------:R2:W-:Y:S01]  /*17ac0*/  @P0 LDGSTS.E.BYPASS.LTC128B.128 [R227+0xf100], [R4.64], !P4 ;  /* 0x0f10000004e30fae */ /* 0x0005e2000e101d48 */
[C---:B-----5:R-:W-:Y:S02]  /*17ad0*/  FMUL.FTZ R8, R2.reuse, R124 ;  /* 0x0000007c02087220 */ /* 0x060fe40000410000 */
[----:B------:R-:W-:Y:S01]  /*17ae0*/  FMUL.FTZ R9, R2, R125 ;  /* 0x0000007d02097220 */ /* 0x000fe20000410000 */
[----:B------:R-:W-:Y:S01]  /*17af0*/  MUFU.EX2 R194, R24 ;  /* 0x0000001800c27308 */ /* 0x000fe20000000800 */
[C---:B------:R-:W-:Y:S02]  /*17b00*/  FMUL.FTZ R79, R0.reuse, R79 ;  /* 0x0000004f004f7220 */ /* 0x040fe40000410000 */
[C---:B------:R-:W-:Y:S01]  /*17b10*/  FMUL.FTZ R82, R0.reuse, R82 ;  /* 0x0000005200527220 */ /* 0x040fe20000410000 */
[----:B------:R-:W5:Y:S01]  /*17b20*/  LDSM.16.MT88.4 R144, [R205+0x100] ;  /* 0x00010000cd90783b */ /* 0x000f620000004200 */
[C---:B------:R-:W-:Y:S02]  /*17b30*/  FMUL.FTZ R83, R0.reuse, R83 ;  /* 0x0000005300537220 */ /* 0x040fe40000410000 */
[C---:B------:R-:W-:Y:S02]  /*17b40*/  FMUL.FTZ R86, R0.reuse, R86 ;  /* 0x0000005600567220 */ /* 0x040fe40000410000 */
[C---:B------:R-:W-:Y:S01]  /*17b50*/  FMUL.FTZ R87, R0.reuse, R87 ;  /* 0x0000005700577220 */ /* 0x040fe20000410000 */
[----:B------:R-:W-:Y:S01]  /*17b60*/  MUFU.EX2 R193, R25 ;  /* 0x0000001900c17308 */ /* 0x000fe20000000800 */
[C---:B------:R-:W-:Y:S01]  /*17b70*/  FMUL.FTZ R90, R0.reuse, R90 ;  /* 0x0000005a005a7220 */ /* 0x040fe20000410000 */
[----:B------:R-:W5:Y:S01]  /*17b80*/  LDSM.16.MT88.4 R148, [R206+0x100] ;  /* 0x00010000ce94783b */ /* 0x000f620000004200 */
[----:B-1----:R-:W-:Y:S01]  /*17b90*/  FMUL.FTZ R6, R0, R122 ;  /* 0x0000007a00067220 */ /* 0x002fe20000410000 */
[----:B------:R-:W-:Y:S01]  /*17ba0*/  F2FP.PACK_AB R122, R230, R231 ;  /* 0x000000e7e67a723e */ /* 0x000fe200000000ff */
[C---:B------:R-:W-:Y:S01]  /*17bb0*/  FMUL.FTZ R7, R0.reuse, R123 ;  /* 0x0000007b00077220 */ /* 0x040fe20000410000 */
[----:B------:R-:W-:Y:S01]  /*17bc0*/  F2FP.PACK_AB R123, R165, R166 ;  /* 0x000000a6a57b723e */ /* 0x000fe200000000ff */
[C---:B------:R-:W-:Y:S02]  /*17bd0*/  FMUL.FTZ R11, R0.reuse, R127 ;  /* 0x0000007f000b7220 */ /* 0x040fe40000410000 */
[----:B------:R-:W-:Y:S01]  /*17be0*/  FMUL.FTZ R91, R0, R91 ;  /* 0x0000005b005b7220 */ /* 0x000fe20000410000 */
[----:B------:R-:W1:Y:S01]  /*17bf0*/  LDSM.16.MT88.4 R152, [R209+0x100] ;  /* 0x00010000d198783b */ /* 0x000e620000004200 */
[----:B------:R-:W-:Y:S01]  /*17c00*/  MUFU.EX2 R158, R26 ;  /* 0x0000001a009e7308 */ /* 0x000fe20000000800 */
[--C-:B------:R-:W-:Y:S02]  /*17c10*/  FFMA.FTZ R30, R30, c[0x0][0x2d0], -R3.reuse ;  /* 0x0000b4001e1e7a23 */ /* 0x100fe40000010803 */
[----:B--2---:R-:W-:Y:S01]  /*17c20*/  FMUL.FTZ R4, R2, R120 ;  /* 0x0000007802047220 */ /* 0x004fe20000410000 */
[----:B------:R-:W-:Y:S01]  /*17c30*/  F2FP.PACK_AB R120, R232, R233 ;  /* 0x000000e9e878723e */ /* 0x000fe200000000ff */
[----:B------:R-:W-:Y:S01]  /*17c40*/  FMUL.FTZ R5, R2, R121 ;  /* 0x0000007902057220 */ /* 0x000fe20000410000 */
[----:B------:R-:W-:Y:S01]  /*17c50*/  F2FP.PACK_AB R121, R167, R188 ;  /* 0x000000bca779723e */ /* 0x000fe200000000ff */
[----:B------:R-:W2:Y:S01]  /*17c60*/  LDSM.16.MT88.4 R124, [R208+0x100] ;  /* 0x00010000d07c783b */ /* 0x000ea20000004200 */
[--C-:B------:R-:W-:Y:S02]  /*17c70*/  FFMA.FTZ R31, R31, c[0x0][0x2d0], -R3.reuse ;  /* 0x0000b4001f1f7a23 */ /* 0x100fe40000010803 */
[----:B------:R1:W-:Y:S01]  /*17c80*/  MUFU.EX2 R157, R27 ;  /* 0x0000001b009d7308 */ /* 0x0003e20000000800 */
[--C-:B------:R-:W-:Y:S02]  /*17c90*/  FFMA.FTZ R34, R34, c[0x0][0x2d0], -R3.reuse ;  /* 0x0000b40022227a23 */ /* 0x100fe40000010803 */
[--C-:B------:R-:W-:Y:S02]  /*17ca0*/  FFMA.FTZ R35, R35, c[0x0][0x2d0], -R3.reuse ;  /* 0x0000b40023237a23 */ /* 0x100fe40000010803 */
[----:B------:R-:W0:Y:S01]  /*17cb0*/  LDGDEPBAR ;  /* 0x00000000000079af */ /* 0x000e220000000000 */
[--C-:B------:R-:W-:Y:S02]  /*17cc0*/  FFMA.FTZ R36, R36, c[0x0][0x2d0], -R156.reuse ;  /* 0x0000b40024247a23 */ /* 0x100fe4000001089c */
[--C-:B------:R-:W-:Y:S02]  /*17cd0*/  FFMA.FTZ R37, R37, c[0x0][0x2d0], -R156.reuse ;  /* 0x0000b40025257a23 */ /* 0x100fe4000001089c */
[----:B------:R-:W-:Y:S01]  /*17ce0*/  MUFU.EX2 R192, R28 ;  /* 0x0000001c00c07308 */ /* 0x000fe20000000800 */
[--C-:B------:R-:W-:Y:S01]  /*17cf0*/  FFMA.FTZ R40, R40, c[0x0][0x2d0], -R156.reuse ;  /* 0x0000b40028287a23 */ /* 0x100fe2000001089c */
[C---:B-----5:R-:W-:Y:S05]  /*17d00*/  HMMA.16816.F32 R4, R120.reuse, R144, R4 ;  /* 0x000000907804723c */ /* 0x060fea0000001804 */
[--C-:B------:R-:W-:Y:S03]  /*17d10*/  FFMA.FTZ R41, R41, c[0x0][0x2d0], -R156.reuse ;  /* 0x0000b40029297a23 */ /* 0x100fe6000001089c */
[----:B------:R-:W-:Y:S01]  /*17d20*/  MUFU.EX2 R190, R29 ;  /* 0x0000001d00be7308 */ /* 0x000fe20000000800 */
[C---:B------:R-:W-:Y:S01]  /*17d30*/  HMMA.16816.F32 R8, R120.reuse, R146, R8 ;  /* 0x000000927808723c */ /* 0x040fe20000001808 */
[----:B------:R-:W5:Y:S02]  /*17d40*/  LDSM.16.MT88.4 R144, [R205+0x4100] ;  /* 0x00410000cd90783b */ /* 0x000f640000004200 */
[--C-:B------:R-:W-:Y:S02]  /*17d50*/  FFMA.FTZ R38, R38, c[0x0][0x2d0], -R3.reuse ;  /* 0x0000b40026267a23 */ /* 0x100fe40000010803 */
[--C-:B------:R-:W-:Y:S03]  /*17d60*/  FFMA.FTZ R39, R39, c[0x0][0x2d0], -R3.reuse ;  /* 0x0000b40027277a23 */ /* 0x100fe60000010803 */
[C---:B------:R-:W-:Y:S01]  /*17d70*/  HMMA.16816.F32 R68, R120.reuse, R148, R68 ;  /* 0x000000947844723c */ /* 0x040fe20000001844 */
[----:B-1----:R-:W-:Y:S01]  /*17d80*/  LDSM.16.MT88.4 R24, [R206+0x1100] ;  /* 0x00110000ce18783b */ /* 0x002fe20000004200 */
[----:B------:R-:W-:Y:S02]  /*17d90*/  MUFU.EX2 R191, R32 ;  /* 0x0000002000bf7308 */ /* 0x000fe40000000800 */
[--C-:B------:R-:W-:Y:S02]  /*17da0*/  FFMA.FTZ R42, R42, c[0x0][0x2d0], -R3.reuse ;  /* 0x0000b4002a2a7a23 */ /* 0x100fe40000010803 */
[--C-:B------:R-:W-:Y:S02]  /*17db0*/  FFMA.FTZ R43, R43, c[0x0][0x2d0], -R3.reuse ;  /* 0x0000b4002b2b7a23 */ /* 0x100fe40000010803 */
[C---:B------:R-:W-:Y:S01]  /*17dc0*/  HMMA.16816.F32 R72, R120.reuse, R150, R72 ;  /* 0x000000967848723c */ /* 0x040fe20000001848 */
[----:B------:R-:W1:Y:S03]  /*17dd0*/  LDSM.16.MT88.4 R148, [R206+0x4100] ;  /* 0x00410000ce94783b */ /* 0x000e660000004200 */
[----:B------:R-:W-:Y:S01]  /*17de0*/  MUFU.EX2 R189, R33 ;  /* 0x0000002100bd7308 */ /* 0x000fe20000000800 */
[--C-:B------:R-:W-:Y:S02]  /*17df0*/  FFMA.FTZ R44, R44, c[0x0][0x2d0], -R156.reuse ;  /* 0x0000b4002c2c7a23 */ /* 0x100fe4000001089c */
[--C-:B------:R-:W-:Y:S01]  /*17e00*/  FFMA.FTZ R45, R45, c[0x0][0x2d0], -R156.reuse ;  /* 0x0000b4002d2d7a23 */ /* 0x100fe2000001089c */
[C---:B------:R-:W-:Y:S04]  /*17e10*/  HMMA.16816.F32 R76, R120.reuse, R152, R76 ;  /* 0x00000098784c723c */ /* 0x040fe8000000184c */
[--C-:B------:R-:W-:Y:S02]  /*17e20*/  FFMA.FTZ R46, R46, c[0x0][0x2d0], -R3.reuse ;  /* 0x0000b4002e2e7a23 */ /* 0x100fe40000010803 */
[----:B------:R-:W-:Y:S01]  /*17e30*/  MUFU.EX2 R153, R34 ;  /* 0x0000002200997308 */ /* 0x000fe20000000800 */
[--C-:B------:R-:W-:Y:S01]  /*17e40*/  FFMA.FTZ R47, R47, c[0x0][0x2d0], -R3.reuse ;  /* 0x0000b4002f2f7a23 */ /* 0x100fe20000010803 */
[C---:B------:R-:W-:Y:S04]  /*17e50*/  HMMA.16816.F32 R80, R120.reuse, R154, R80 ;  /* 0x0000009a7850723c */ /* 0x040fe80000001850 */
[--C-:B------:R-:W-:Y:S02]  /*17e60*/  FFMA.FTZ R48, R48, c[0x0][0x2d0], -R156.reuse ;  /* 0x0000b40030307a23 */ /* 0x100fe4000001089c */
[--C-:B------:R-:W-:Y:S02]  /*17e70*/  FFMA.FTZ R49, R49, c[0x0][0x2d0], -R156.reuse ;  /* 0x0000b40031317a23 */ /* 0x100fe4000001089c */
[C---:B--2---:R-:W-:Y:S01]  /*17e80*/  HMMA.16816.F32 R84, R120.reuse, R124, R84 ;  /* 0x0000007c7854723c */ /* 0x044fe20000001854 */
[----:B------:R-:W-:Y:S03]  /*17e90*/  MUFU.EX2 R155, R30 ;  /* 0x0000001e009b7308 */ /* 0x000fe60000000800 */
[--C-:B------:R-:W-:Y:S02]  /*17ea0*/  FFMA.FTZ R50, R50, c[0x0][0x2d0], -R3.reuse ;  /* 0x0000b40032327a23 */ /* 0x100fe40000010803 */
[--C-:B------:R-:W-:Y:S02]  /*17eb0*/  FFMA.FTZ R51, R51, c[0x0][0x2d0], -R3.reuse ;  /* 0x0000b40033337a23 */ /* 0x100fe40000010803 */
[C---:B------:R-:W-:Y:S01]  /*17ec0*/  HMMA.16816.F32 R88, R120.reuse, R126, R88 ;  /* 0x0000007e7858723c */ /* 0x040fe20000001858 */
[----:B------:R-:W2:Y:S02]  /*17ed0*/  LDSM.16.MT88.4 R124, [R209+0x4100] ;  /* 0x00410000d17c783b */ /* 0x000ea40000004200 */
[----:B------:R1:W-:Y:S01]  /*17ee0*/  MUFU.EX2 R154, R31 ;  /* 0x0000001f009a7308 */ /* 0x0003e20000000800 */
[C---:B------:R-:W-:Y:S02]  /*17ef0*/  FMUL.FTZ R92, R2.reuse, R92 ;  /* 0x0000005c025c7220 */ /* 0x040fe40000410000 */
[----:B------:R-:W-:Y:S02]  /*17f00*/  FMUL.FTZ R93, R2, R93 ;  /* 0x0000005d025d7220 */ /* 0x000fe40000410000 */
[C---:B------:R-:W-:Y:S04]  /*17f10*/  FMUL.FTZ R94, R0.reuse, R94 ;  /* 0x0000005e005e7220 */ /* 0x040fe80000410000 */
[----:B------:R-:W-:Y:S01]  /*17f20*/  FMUL.FTZ R95, R0, R95 ;  /* 0x0000005f005f7220 */ /* 0x000fe20000410000 */
[----:B------:R2:W-:Y:S01]  /*17f30*/  MUFU.EX2 R152, R35 ;  /* 0x0000002300987308 */ /* 0x0005e20000000800 */
[--C-:B------:R-:W-:Y:S02]  /*17f40*/  FFMA.FTZ R12, R12, c[0x0][0x2d0], -R156.reuse ;  /* 0x0000b4000c0c7a23 */ /* 0x100fe4000001089c */
[--C-:B------:R-:W-:Y:S02]  /*17f50*/  FFMA.FTZ R13, R13, c[0x0][0x2d0], -R156.reuse ;  /* 0x0000b4000d0d7a23 */ /* 0x100fe4000001089c */
[--C-:B------:R-:W-:Y:S01]  /*17f60*/  FFMA.FTZ R14, R14, c[0x0][0x2d0], -R3.reuse ;  /* 0x0000b4000e0e7a23 */ /* 0x100fe20000010803 */
[C---:B-----5:R-:W-:Y:S03]  /*17f70*/  HMMA.16816.F32 R92, R120.reuse, R144, R92 ;  /* 0x00000090785c723c */ /* 0x060fe6000000185c */
[--C-:B------:R-:W-:Y:S01]  /*17f80*/  FFMA.FTZ R15, R15, c[0x0][0x2d0], -R3.reuse ;  /* 0x0000b4000f0f7a23 */ /* 0x100fe20000010803 */
[----:B------:R5:W-:Y:S01]  /*17f90*/  MUFU.EX2 R229, R12 ;  /* 0x0000000c00e57308 */ /* 0x000be20000000800 */
[C---:B------:R-:W-:Y:S02]  /*17fa0*/  FMUL.FTZ R96, R2.reuse, R96 ;  /* 0x0000006002607220 */ /* 0x040fe40000410000 */
[----:B------:R-:W-:Y:S01]  /*17fb0*/  FMUL.FTZ R97, R2, R97 ;  /* 0x0000006102617220 */ /* 0x000fe20000410000 */
[----:B-1----:R-:W-:Y:S01]  /*17fc0*/  LDSM.16.MT88.4 R28, [R206+0x1900] ;  /* 0x00190000ce1c783b */ /* 0x002fe20000004200 */
[C---:B------:R-:W-:Y:S03]  /*17fd0*/  FMUL.FTZ R98, R0.reuse, R98 ;  /* 0x0000006200627220 */ /* 0x040fe60000410000 */
[----:B------:R-:W-:Y:S02]  /*17fe0*/  FMUL.FTZ R99, R0, R99 ;  /* 0x0000006300637220 */ /* 0x000fe40000410000 */
[----:B------:R1:W1:Y:S01]  /*17ff0*/  MUFU.EX2 R203, R13 ;  /* 0x0000000d00cb7308 */ /* 0x0002620000000800 */
[C---:B------:R-:W-:Y:S02]  /*18000*/  FMUL.FTZ R100, R2.reuse, R100 ;  /* 0x0000006402647220 */ /* 0x040fe40000410000 */
[----:B------:R-:W-:Y:S01]  /*18010*/  FMUL.FTZ R101, R2, R101 ;  /* 0x0000006502657220 */ /* 0x000fe20000410000 */
[----:B--2---:R-:W-:Y:S01]  /*18020*/  LDSM.16.MT88.4 R32, [R209+0x1900] ;  /* 0x00190000d120783b */ /* 0x004fe20000004200 */
[C---:B------:R-:W-:Y:S03]  /*18030*/  HMMA.16816.F32 R96, R120.reuse, R146, R96 ;  /* 0x000000927860723c */ /* 0x040fe60000001860 */
[C---:B------:R-:W-:Y:S02]  /*18040*/  FMUL.FTZ R102, R0.reuse, R102 ;  /* 0x0000006600667220 */ /* 0x040fe40000410000 */
[----:B------:R2:W-:Y:S01]  /*18050*/  MUFU.EX2 R164, R14 ;  /* 0x0000000e00a47308 */ /* 0x0005e20000000800 */
[----:B------:R-:W-:Y:S01]  /*18060*/  FMUL.FTZ R103, R0, R103 ;  /* 0x0000006700677220 */ /* 0x000fe20000410000 */
[----:B------:R-:W3:Y:S01]  /*18070*/  LDSM.16.MT88.4 R144, [R208+0x4100] ;  /* 0x00410000d090783b */ /* 0x000ee20000004200 */
[--C-:B------:R-:W-:Y:S04]  /*18080*/  FFMA.FTZ R16, R16, c[0x0][0x2d0], -R156.reuse ;  /* 0x0000b40010107a23 */ /* 0x100fe8000001089c */
[--C-:B------:R-:W-:Y:S01]  /*18090*/  FFMA.FTZ R17, R17, c[0x0][0x2d0], -R156.reuse ;  /* 0x0000b40011117a23 */ /* 0x100fe2000001089c */
[C---:B------:R-:W-:Y:S02]  /*180a0*/  HMMA.16816.F32 R100, R120.reuse, R148, R100 ;  /* 0x000000947864723c */ /* 0x040fe40000001864 */
[----:B------:R2:W-:Y:S01]  /*180b0*/  MUFU.EX2 R163, R15 ;  /* 0x0000000f00a37308 */ /* 0x0005e20000000800 */
[--C-:B------:R-:W-:Y:S02]  /*180c0*/  FFMA.FTZ R18, R18, c[0x0][0x2d0], -R3.reuse ;  /* 0x0000b40012127a23 */ /* 0x100fe40000010803 */
[--C-:B------:R-:W-:Y:S02]  /*180d0*/  FFMA.FTZ R19, R19, c[0x0][0x2d0], -R3.reuse ;  /* 0x0000b40013137a23 */ /* 0x100fe40000010803 */
[C---:B------:R-:W-:Y:S02]  /*180e0*/  FMUL.FTZ R104, R2.reuse, R104 ;  /* 0x0000006802687220 */ /* 0x040fe40000410000 */
[----:B------:R-:W-:Y:S03]  /*180f0*/  FMUL.FTZ R105, R2, R105 ;  /* 0x0000006902697220 */ /* 0x000fe60000410000 */
[----:B------:R2:W-:Y:S01]  /*18100*/  MUFU.EX2 R202, R16 ;  /* 0x0000001000ca7308 */ /* 0x0005e20000000800 */
[C---:B------:R-:W-:Y:S02]  /*18110*/  FMUL.FTZ R106, R0.reuse, R106 ;  /* 0x0000006a006a7220 */ /* 0x040fe40000410000 */
[----:B------:R-:W-:Y:S02]  /*18120*/  FMUL.FTZ R107, R0, R107 ;  /* 0x0000006b006b7220 */ /* 0x000fe40000410000 */
[C---:B-----5:R-:W-:Y:S02]  /*18130*/  FMUL.FTZ R12, R2.reuse, R128 ;  /* 0x00000080020c7220 */ /* 0x060fe40000410000 */
[----:B-1----:R-:W-:Y:S02]  /*18140*/  FMUL.FTZ R13, R2, R129 ;  /* 0x00000081020d7220 */ /* 0x002fe40000410000 */
[----:B--2---:R-:W-:Y:S01]  /*18150*/  FMUL.FTZ R14, R0, R130 ;  /* 0x00000082000e7220 */ /* 0x004fe20000410000 */
[C---:B------:R-:W-:Y:S01]  /*18160*/  HMMA.16816.F32 R104, R120.reuse, R150, R104 ;  /* 0x000000967868723c */ /* 0x040fe20000001868 */
[----:B------:R1:W2:Y:S01]  /*18170*/  MUFU.EX2 R201, R17 ;  /* 0x0000001100c97308 */ /* 0x0002a20000000800 */
[----:B------:R-:W-:Y:S01]  /*18180*/  LDSM.16.MT88.4 R148, [R208+0x900] ;  /* 0x00090000d094783b */ /* 0x000fe20000004200 */
[----:B------:R-:W-:Y:S02]  /*18190*/  FMUL.FTZ R108, R2, R108 ;  /* 0x0000006c026c7220 */ /* 0x000fe40000410000 */
[----:B------:R-:W-:Y:S02]  /*181a0*/  FMUL.FTZ R15, R0, R131 ;  /* 0x00000083000f7220 */ /* 0x000fe40000410000 */
[----:B------:R-:W-:Y:S02]  /*181b0*/  FMUL.FTZ R109, R2, R109 ;  /* 0x0000006d026d7220 */ /* 0x000fe40000410000 */
[C---:B------:R-:W-:Y:S01]  /*181c0*/  FMUL.FTZ R110, R0.reuse, R110 ;  /* 0x0000006e006e7220 */ /* 0x040fe20000410000 */
[----:B------:R-:W5:Y:S01]  /*181d0*/  LDSM.16.MT88.4 R128, [R205+0x900] ;  /* 0x00090000cd80783b */ /* 0x000f620000004200 */
[----:B------:R2:W-:Y:S01]  /*181e0*/  MUFU.EX2 R162, R18 ;  /* 0x0000001200a27308 */ /* 0x0005e20000000800 */
[C---:B------:R-:W-:Y:S03]  /*181f0*/  HMMA.16816.F32 R12, R120.reuse, R124, R12 ;  /* 0x0000007c780c723c */ /* 0x040fe6000000180c */
[----:B------:R-:W-:Y:S02]  /*18200*/  FMUL.FTZ R111, R0, R111 ;  /* 0x0000006f006f7220 */ /* 0x000fe40000410000 */
[C---:B------:R-:W-:Y:S02]  /*18210*/  FMUL.FTZ R16, R2.reuse, R132 ;  /* 0x0000008402107220 */ /* 0x040fe40000410000 */
[C---:B------:R-:W-:Y:S02]  /*18220*/  FMUL.FTZ R112, R2.reuse, R112 ;  /* 0x0000007002707220 */ /* 0x040fe40000410000 */
[----:B------:R3:W3:Y:S01]  /*18230*/  MUFU.EX2 R161, R19 ;  /* 0x0000001300a17308 */ /* 0x0006e20000000800 */
[C---:B------:R-:W-:Y:S01]  /*18240*/  HMMA.16816.F32 R108, R120.reuse, R126, R108 ;  /* 0x0000007e786c723c */ /* 0x040fe2000000186c */
[----:B------:R-:W4:Y:S02]  /*18250*/  LDSM.16.MT88.4 R124, [R206+0x900] ;  /* 0x00090000ce7c783b */ /* 0x000f240000004200 */
[C---:B-1----:R-:W-:Y:S02]  /*18260*/  FMUL.FTZ R17, R2.reuse, R133 ;  /* 0x0000008502117220 */ /* 0x042fe40000410000 */
[----:B------:R-:W-:Y:S02]  /*18270*/  FMUL.FTZ R113, R2, R113 ;  /* 0x0000007102717220 */ /* 0x000fe40000410000 */
[C---:B------:R-:W-:Y:S02]  /*18280*/  FMUL.FTZ R114, R0.reuse, R114 ;  /* 0x0000007200727220 */ /* 0x040fe40000410000 */
[----:B------:R-:W-:Y:S01]  /*18290*/  FMUL.FTZ R115, R0, R115 ;  /* 0x0000007300737220 */ /* 0x000fe20000410000 */
[----:B------:R-:W-:Y:S02]  /*182a0*/  MUFU.EX2 R119, R50 ;  /* 0x0000003200777308 */ /* 0x000fe40000000800 */
[--C-:B------:R-:W-:Y:S02]  /*182b0*/  FFMA.FTZ R20, R20, c[0x0][0x2d0], -R156.reuse ;  /* 0x0000b40014147a23 */ /* 0x100fe4000001089c */
[----:B--2---:R-:W-:Y:S02]  /*182c0*/  FMUL.FTZ R18, R0, R134 ;  /* 0x0000008600127220 */ /* 0x004fe40000410000 */
[--C-:B------:R-:W-:Y:S02]  /*182d0*/  FFMA.FTZ R21, R21, c[0x0][0x2d0], -R156.reuse ;  /* 0x0000b40015157a23 */ /* 0x100fe4000001089c */
[--C-:B------:R-:W-:Y:S02]  /*182e0*/  FFMA.FTZ R22, R22, c[0x0][0x2d0], -R3.reuse ;  /* 0x0000b40016167a23 */ /* 0x100fe40000010803 */
[----:B------:R-:W-:Y:S01]  /*182f0*/  MUFU.EX2 R118, R51 ;  /* 0x0000003300767308 */ /* 0x000fe20000000800 */
[--C-:B------:R-:W-:Y:S02]  /*18300*/  FFMA.FTZ R23, R23, c[0x0][0x2d0], -R3.reuse ;  /* 0x0000b40017177a23 */ /* 0x100fe40000010803 */
[----:B---3--:R-:W-:Y:S02]  /*18310*/  FMUL.FTZ R19, R0, R135 ;  /* 0x0000008700137220 */ /* 0x008fe40000410000 */
[----:B------:R-:W1:Y:S01]  /*18320*/  LDSM.16.MT88.4 R132, [R209+0x900] ;  /* 0x00090000d184783b */ /* 0x000e620000004200 */
[--C-:B------:R-:W-:Y:S02]  /*18330*/  FFMA.FTZ R65, R65, c[0x0][0x2d0], -R156.reuse ;  /* 0x0000b40041417a23 */ /* 0x100fe4000001089c */
[--C-:B------:R-:W-:Y:S02]  /*18340*/  FFMA.FTZ R52, R52, c[0x0][0x2d0], -R156.reuse ;  /* 0x0000b40034347a23 */ /* 0x100fe4000001089c */
[C---:B------:R-:W-:Y:S01]  /*18350*/  HMMA.16816.F32 R16, R120.reuse, R144, R16 ;  /* 0x000000907810723c */ /* 0x040fe20000001810 */
[----:B------:R-:W-:Y:S02]  /*18360*/  MUFU.EX2 R200, R20 ;  /* 0x0000001400c87308 */ /* 0x000fe40000000800 */
[--C-:B------:R-:W-:Y:S02]  /*18370*/  FFMA.FTZ R53, R53, c[0x0][0x2d0], -R156.reuse ;  /* 0x0000b40035357a23 */ /* 0x100fe4000001089c */
[--C-:B------:R-:W-:Y:S02]  /*18380*/  FFMA.FTZ R56, R56, c[0x0][0x2d0], -R156.reuse ;  /* 0x0000b40038387a23 */ /* 0x100fe4000001089c */
[--C-:B------:R-:W-:Y:S01]  /*18390*/  FFMA.FTZ R57, R57, c[0x0][0x2d0], -R156.reuse ;  /* 0x0000b40039397a23 */ /* 0x100fe2000001089c */
[----:B------:R-:W-:Y:S01]  /*183a0*/  HMMA.16816.F32 R112, R120, R146, R112 ;  /* 0x000000927870723c */ /* 0x000fe20000001870 */
[----:B------:R-:W2:Y:S02]  /*183b0*/  LDSM.16.MT88.4 R144, [R205+0x4900] ;  /* 0x00490000cd90783b */ /* 0x000ea40000004200 */
[----:B------:R-:W-:Y:S01]  /*183c0*/  MUFU.EX2 R65, R65 ;  /* 0x0000004100417308 */ /* 0x000fe20000000800 */
[--C-:B------:R-:W-:Y:S02]  /*183d0*/  FFMA.FTZ R54, R54, c[0x0][0x2d0], -R3.reuse ;  /* 0x0000b40036367a23 */ /* 0x100fe40000010803 */
[--C-:B------:R-:W-:Y:S01]  /*183e0*/  FFMA.FTZ R55, R55, c[0x0][0x2d0], -R3.reuse ;  /* 0x0000b40037377a23 */ /* 0x100fe20000010803 */
[----:B------:R-:W-:Y:S01]  /*183f0*/  F2FP.PACK_AB R120, R203, R229 ;  /* 0x000000e5cb78723e */ /* 0x000fe200000000ff */
[--C-:B------:R-:W-:Y:S01]  /*18400*/  FFMA.FTZ R58, R58, c[0x0][0x2d0], -R3.reuse ;  /* 0x0000b4003a3a7a23 */ /* 0x100fe20000010803 */
[----:B------:R-:W-:Y:S03]  /*18410*/  F2FP.PACK_AB R122, R201, R202 ;  /* 0x000000cac97a723e */ /* 0x000fe600000000ff */
[----:B------:R-:W-:Y:S01]  /*18420*/  F2FP.PACK_AB R121, R163, R164 ;  /* 0x000000a4a379723e */ /* 0x000fe200000000ff */
[----:B------:R-:W3:Y:S01]  /*18430*/  MUFU.EX2 R195, R21 ;  /* 0x0000001500c37308 */ /* 0x000ee20000000800 */
[----:B------:R-:W-:Y:S01]  /*18440*/  F2FP.PACK_AB R123, R161, R162 ;  /* 0x000000a2a17b723e */ /* 0x000fe200000000ff */
[--C-:B------:R-:W-:Y:S02]  /*18450*/  FFMA.FTZ R59, R59, c[0x0][0x2d0], -R3.reuse ;  /* 0x0000b4003b3b7a23 */ /* 0x100fe40000010803 */
[--C-:B------:R-:W-:Y:S02]  /*18460*/  FFMA.FTZ R60, R60, c[0x0][0x2d0], -R156.reuse ;  /* 0x0000b4003c3c7a23 */ /* 0x100fe4000001089c */
[--C-:B------:R-:W-:Y:S02]  /*18470*/  FFMA.FTZ R61, R61, c[0x0][0x2d0], -R156.reuse ;  /* 0x0000b4003d3d7a23 */ /* 0x100fe4000001089c */
[C---:B-----5:R-:W-:Y:S02]  /*18480*/  HMMA.16816.F32 R4, R120.reuse, R128, R4 ;  /* 0x000000807804723c */ /* 0x060fe40000001804 */
[----:B------:R5:W-:Y:S01]  /*18490*/  MUFU.EX2 R160, R22 ;  /* 0x0000001600a07308 */ /* 0x000be20000000800 */
[----:B------:R-:W-:Y:S02]  /*184a0*/  FFMA.FTZ R64, R64, c[0x0][0x2d0], -R156 ;  /* 0x0000b40040407a23 */ /* 0x000fe4000001089c */
[--C-:B------:R-:W-:Y:S02]  /*184b0*/  FFMA.FTZ R62, R62, c[0x0][0x2d0], -R3.reuse ;  /* 0x0000b4003e3e7a23 */ /* 0x100fe40000010803 */
[--C-:B------:R-:W-:Y:S01]  /*184c0*/  FFMA.FTZ R63, R63, c[0x0][0x2d0], -R3.reuse ;  /* 0x0000b4003f3f7a23 */ /* 0x100fe20000010803 */
[C---:B------:R-:W-:Y:S01]  /*184d0*/  HMMA.16816.F32 R8, R120.reuse, R130, R8 ;  /* 0x000000827808723c */ /* 0x040fe20000001808 */
[----:B------:R-:W-:Y:S03]  /*184e0*/  LDSM.16.MT88.4 R128, [R209+0x4900] ;  /* 0x00490000d180783b */ /* 0x000fe60000004200 */
[----:B------:R-:W2:Y:S01]  /*184f0*/  MUFU.EX2 R159, R23 ;  /* 0x00000017009f7308 */ /* 0x000ea20000000800 */
[--C-:B------:R-:W-:Y:S02]  /*18500*/  FFMA.FTZ R66, R66, c[0x0][0x2d0], -R3.reuse ;  /* 0x0000b40042427a23 */ /* 0x100fe40000010803 */
[----:B------:R-:W-:Y:S01]  /*18510*/  FFMA.FTZ R3, R67, c[0x0][0x2d0], -R3 ;  /* 0x0000b40043037a23 */ /* 0x000fe20000010803 */
[C---:B----4-:R-:W-:Y:S04]  /*18520*/  HMMA.16816.F32 R68, R120.reuse, R124, R68 ;  /* 0x0000007c7844723c */ /* 0x050fe80000001844 */
[----:B---3--:R-:W-:Y:S01]  /*18530*/  F2FP.PACK_AB R20, R195, R200 ;  /* 0x000000c8c314723e */ /* 0x008fe200000000ff */
[----:B------:R-:W-:Y:S01]  /*18540*/  FFMA.FTZ R2, R2, R242, R233 ;  /* 0x000000f202027223 */ /* 0x000fe200000100e9 */
[----:B------:R-:W-:Y:S01]  /*18550*/  MUFU.EX2 R52, R52 ;  /* 0x0000003400347308 */ /* 0x000fe20000000800 */
[----:B------:R-:W-:Y:S01]  /*18560*/  FFMA.FTZ R0, R0, R241, R188 ;  /* 0x000000f100007223 */ /* 0x000fe200000100bc */
[C---:B------:R-:W-:Y:S01]  /*18570*/  HMMA.16816.F32 R72, R120.reuse, R126, R72 ;  /* 0x0000007e7848723c */ /* 0x040fe20000001848 */
[----:B------:R-:W3:Y:S03]  /*18580*/  LDSM.16.MT88.4 R124, [R206+0x4900] ;  /* 0x00490000ce7c783b */ /* 0x000ee60000004200 */
[----:B-----5:R-:W-:Y:S01]  /*18590*/  F2FP.PACK_AB R22, R193, R194 ;  /* 0x000000c2c116723e */ /* 0x020fe200000000ff */
[----:B------:R-:W-:Y:S02]  /*185a0*/  FADD.FTZ R2, R232, R2 ;  /* 0x00000002e8027221 */ /* 0x000fe40000010000 */
[----:B------:R-:W-:Y:S01]  /*185b0*/  FADD.FTZ R0, R167, R0 ;  /* 0x00000000a7007221 */ /* 0x000fe20000010000 */
[C---:B-1----:R-:W-:Y:S01]  /*185c0*/  HMMA.16816.F32 R76, R120.reuse, R132, R76 ;  /* 0x00000084784c723c */ /* 0x042fe2000000184c */
[----:B------:R-:W-:Y:S03]  /*185d0*/  MUFU.EX2 R53, R53 ;  /* 0x0000003500357308 */ /* 0x000fe60000000800 */
[----:B--2---:R-:W-:Y:S01]  /*185e0*/  F2FP.PACK_AB R21, R159, R160 ;  /* 0x000000a09f15723e */ /* 0x004fe200000000ff */
[----:B------:R-:W-:Y:S01]  /*185f0*/  FADD.FTZ R2, R231, R2 ;  /* 0x00000002e7027221 */ /* 0x000fe20000010000 */
[----:B------:R-:W-:Y:S01]  /*18600*/  F2FP.PACK_AB R23, R157, R158 ;  /* 0x0000009e9d17723e */ /* 0x000fe200000000ff */
[----:B------:R-:W-:Y:S01]  /*18610*/  FADD.FTZ R0, R166, R0 ;  /* 0x00000000a6007221 */ /* 0x000fe20000010000 */
[C---:B------:R-:W-:Y:S01]  /*18620*/  HMMA.16816.F32 R80, R120.reuse, R134, R80 ;  /* 0x000000867850723c */ /* 0x040fe20000001850 */
[----:B------:R-:W1:Y:S02]  /*18630*/  LDSM.16.MT88.4 R132, [R208+0x4900] ;  /* 0x00490000d084783b */ /* 0x000e640000004200 */
        /* <DEDUP_REMOVED lines=20> */
[C---:B---3--:R-:W-:Y:S04]  /*18780*/  HMMA.16816.F32 R100, R120.reuse, R124, R100 ;  /* 0x0000007c7864723c */ /* 0x048fe80000001864 */
        /* <DEDUP_REMOVED lines=20> */
[----:B------:R-:W-:Y:S01]  /*188d0*/  HMMA.16816.F32 R112, R120, R134, R112 ;  /* 0x000000867870723c */ /* 0x000fe20000001870 */
[----:B------:R-:W1:Y:S03]  /*188e0*/  LDSM.16.MT88.4 R120, [R209+0x1100] ;  /* 0x00110000d178783b */ /* 0x000e660000004200 */
[----:B------:R-:W-:Y:S02]  /*188f0*/  FADD.FTZ R2, R190, R2 ;  /* 0x00000002be027221 */ /* 0x000fe40000010000 */
[----:B------:R-:W-:Y:S01]  /*18900*/  MUFU.EX2 R64, R64 ;  /* 0x0000004000407308 */ /* 0x000fe20000000800 */
[----:B------:R-:W-:Y:S01]  /*18910*/  FADD.FTZ R0, R154, R0 ;  /* 0x000000009a007221 */ /* 0x000fe20000010000 */
[C---:B--2---:R-:W-:Y:S01]  /*18920*/  HMMA.16816.F32 R4, R20.reuse, R124, R4 ;  /* 0x0000007c1404723c */ /* 0x044fe20000001804 */
        /* <DEDUP_REMOVED lines=9> */
[----:B------:R-:W-:Y:S04]  /*189c0*/  FADD.FTZ R0, R152, R0 ;  /* 0x0000000098007221 */ /* 0x000fe80000010000 */
        /* <DEDUP_REMOVED lines=24> */
[----:B------:R-:W2:Y:S01]  /*18b50*/  MUFU.EX2 R149, R36 ;  /* 0x0000002400957308 */ /* 0x000ea20000000800 */
[----:B------:R-:W-:Y:S04]  /*18b60*/  HMMA.16816.F32 R112, R20, R150, R112 ;  /* 0x000000961470723c */ /* 0x000fe80000001870 */
[----:B----4-:R-:W-:Y:S03]  /*18b70*/  FADD.FTZ R0, R132, R0 ;  /* 0x0000000084007221 */ /* 0x010fe60000010000 */
[----:B------:R-:W-:Y:S01]  /*18b80*/  F2FP.PACK_AB R20, R190, R192 ;  /* 0x000000c0be14723e */ /* 0x000fe200000000ff */
[----:B------:R-:W-:Y:S01]  /*18b90*/  FADD.FTZ R0, R131, R0 ;  /* 0x0000000083007221 */ /* 0x000fe20000010000 */
[----:B------:R-:W-:Y:S01]  /*18ba0*/  F2FP.PACK_AB R22, R189, R191 ;  /* 0x000000bfbd16723e */ /* 0x000fe200000000ff */
[----:B------:R-:W4:Y:S02]  /*18bb0*/  MUFU.EX2 R148, R37 ;  /* 0x0000002500947308 */ /* 0x000f240000000800 */
[----:B------:R-:W-:Y:S01]  /*18bc0*/  F2FP.PACK_AB R21, R154, R155 ;  /* 0x0000009b9a15723e */ /* 0x000fe200000000ff */
[----:B------:R-:W-:Y:S01]  /*18bd0*/  FADD.FTZ R0, R130, R0 ;  /* 0x0000000082007221 */ /* 0x000fe20000010000 */
[----:B------:R-:W-:Y:S03]  /*18be0*/  F2FP.PACK_AB R23, R152, R153 ;  /* 0x000000999817723e */ /* 0x000fe600000000ff */
[----:B------:R-:W-:Y:S03]  /*18bf0*/  FADD.FTZ R0, R129, R0 ;  /* 0x0000000081007221 */ /* 0x000fe60000010000 */
[----:B------:R-:W5:Y:S01]  /*18c00*/  MUFU.EX2 R146, R41 ;  /* 0x0000002900927308 */ /* 0x000f620000000800 */
[C---:B---3--:R-:W-:Y:S03]  /*18c10*/  HMMA.16816.F32 R4, R20.reuse, R24, R4 ;  /* 0x000000181404723c */ /* 0x048fe60000001804 */
[----:B------:R-:W-:Y:S02]  /*18c20*/  FADD.FTZ R0, R128, R0 ;  /* 0x0000000080007221 */ /* 0x000fe40000010000 */
[----:B--2---:R-:W-:Y:S02]  /*18c30*/  FADD.FTZ R2, R149, R2 ;  /* 0x0000000295027221 */ /* 0x004fe40000010000 */
[----:B------:R-:W-:Y:S01]  /*18c40*/  FADD.FTZ R0, R119, R0 ;  /* 0x0000000077007221 */ /* 0x000fe20000010000 */
[C---:B------:R-:W-:Y:S01]  /*18c50*/  HMMA.16816.F32 R8, R20.reuse, R26, R8 ;  /* 0x0000001a1408723c */ /* 0x040fe20000001808 */
[----:B------:R-:W2:Y:S01]  /*18c60*/  LDSM.16.MT88.4 R24, [R205+0x5900] ;  /* 0x00590000cd18783b */ /* 0x000ea20000004200 */
[----:B------:R-:W3:Y:S02]  /*18c70*/  MUFU.EX2 R145, R44 ;  /* 0x0000002c00917308 */ /* 0x000ee40000000800 */
[----:B------:R-:W-:Y:S02]  /*18c80*/  FADD.FTZ R0, R118, R0 ;  /* 0x0000000076007221 */ /* 0x000fe40000010000 */
[----:B----4-:R-:W-:Y:S02]  /*18c90*/  FADD.FTZ R2, R148, R2 ;  /* 0x0000000294027221 */ /* 0x010fe40000010000 */
[C---:B------:R-:W-:Y:S01]  /*18ca0*/  HMMA.16816.F32 R68, R20.reuse, R28, R68 ;  /* 0x0000001c1444723c */ /* 0x040fe20000001844 */
[----:B------:R-:W-:Y:S03]  /*18cb0*/  LDSM.16.MT88.4 R36, [R208+0x2100] ;  /* 0x00210000d024783b */ /* 0x000fe60000004200 */
[----:B------:R-:W4:Y:S01]  /*18cc0*/  MUFU.EX2 R144, R45 ;  /* 0x0000002d00907308 */ /* 0x000f220000000800 */
[----:B------:R-:W-:Y:S02]  /*18cd0*/  FADD.FTZ R0, R54, R0 ;  /* 0x0000000036007221 */ /* 0x000fe40000010000 */
[----:B------:R-:W-:Y:S01]  /*18ce0*/  FADD.FTZ R2, R147, R2 ;  /* 0x0000000293027221 */ /* 0x000fe20000010000 */
[C---:B------:R-:W-:Y:S01]  /*18cf0*/  HMMA.16816.F32 R72, R20.reuse, R30, R72 ;  /* 0x0000001e1448723c */ /* 0x040fe20000001848 */
[----:B------:R-:W2:Y:S03]  /*18d00*/  LDSM.16.MT88.4 R28, [R206+0x5900] ;  /* 0x00590000ce1c783b */ /* 0x000ea60000004200 */
[----:B------:R-:W-:Y:S02]  /*18d10*/  FADD.FTZ R0, R55, R0 ;  /* 0x0000000037007221 */ /* 0x000fe40000010000 */
[----:B------:R-:W1:Y:S01]  /*18d20*/  MUFU.EX2 R135, R48 ;  /* 0x0000003000877308 */ /* 0x000e620000000800 */
[----:B-----5:R-:W-:Y:S01]  /*18d30*/  FADD.FTZ R2, R146, R2 ;  /* 0x0000000292027221 */ /* 0x020fe20000010000 */
[C---:B------:R-:W-:Y:S01]  /*18d40*/  HMMA.16816.F32 R76, R20.reuse, R32, R76 ;  /* 0x00000020144c723c */ /* 0x040fe2000000184c */
[----:B------:R-:W-:Y:S03]  /*18d50*/  LDSM.16.MT88.4 R40, [R206+0x6100] ;  /* 0x00610000ce28783b */ /* 0x000fe60000004200 */
[----:B------:R-:W-:Y:S02]  /*18d60*/  FADD.FTZ R0, R58, R0 ;  /* 0x000000003a007221 */ /* 0x000fe40000010000 */
[----:B---3--:R-:W-:Y:S02]  /*18d70*/  FADD.FTZ R2, R145, R2 ;  /* 0x0000000291027221 */ /* 0x008fe40000010000 */
[C---:B------:R-:W-:Y:S01]  /*18d80*/  HMMA.16816.F32 R80, R20.reuse, R34, R80 ;  /* 0x000000221450723c */ /* 0x040fe20000001850 */
[----:B------:R-:W3:Y:S01]  /*18d90*/  LDSM.16.MT88.4 R32, [R209+0x5900] ;  /* 0x00590000d120783b */ /* 0x000ee20000004200 */
[----:B------:R5:W5:Y:S02]  /*18da0*/  MUFU.EX2 R134, R49 ;  /* 0x0000003100867308 */ /* 0x000b640000000800 */
[----:B----4-:R-:W-:Y:S04]  /*18db0*/  FADD.FTZ R2, R144, R2 ;  /* 0x0000000290027221 */ /* 0x010fe80000010000 */
[C---:B-1----:R-:W-:Y:S01]  /*18dc0*/  HMMA.16816.F32 R84, R20.reuse, R120, R84 ;  /* 0x000000781454723c */ /* 0x042fe20000001854 */
[----:B------:R-:W-:Y:S03]  /*18dd0*/  LDSM.16.MT88.4 R44, [R206+0x2900] ;  /* 0x00290000ce2c783b */ /* 0x000fe60000004200 */
[----:B------:R-:W-:Y:S04]  /*18de0*/  FADD.FTZ R2, R135, R2 ;  /* 0x0000000287027221 */ /* 0x000fe80000010000 */
[C---:B------:R-:W-:Y:S01]  /*18df0*/  HMMA.16816.F32 R88, R20.reuse, R122, R88 ;  /* 0x0000007a1458723c */ /* 0x040fe20000001858 */
[----:B------:R-:W1:Y:S07]  /*18e00*/  LDSM.16.MT88.4 R120, [R208+0x5900] ;  /* 0x00590000d078783b */ /* 0x000e6e0000004200 */
[C---:B--2---:R-:W-:Y:S01]  /*18e10*/  HMMA.16816.F32 R92, R20.reuse, R24, R92 ;  /* 0x00000018145c723c */ /* 0x044fe2000000185c */
[----:B-----5:R-:W-:Y:S03]  /*18e20*/  LDSM.16.MT88.4 R48, [R208+0x7100] ;  /* 0x00710000d030783b */ /* 0x020fe60000004200 */
[----:B------:R-:W-:Y:S04]  /*18e30*/  FADD.FTZ R2, R134, R2 ;  /* 0x0000000286027221 */ /* 0x000fe80000010000 */
[C---:B------:R-:W-:Y:S01]  /*18e40*/  HMMA.16816.F32 R96, R20.reuse, R26, R96 ;  /* 0x0000001a1460723c */ /* 0x040fe20000001860 */
[----:B------:R-:W2:Y:S03]  /*18e50*/  LDSM.16.MT88.4 R24, [R205+0x2100] ;  /* 0x00210000cd18783b */ /* 0x000ea60000004200 */
[----:B------:R-:W-:Y:S04]  /*18e60*/  FADD.FTZ R2, R52, R2 ;  /* 0x0000000234027221 */ /* 0x000fe80000010000 */
[C---:B------:R-:W-:Y:S04]  /*18e70*/  HMMA.16816.F32 R100, R20.reuse, R28, R100 ;  /* 0x0000001c1464723c */ /* 0x040fe80000001864 */
[----:B------:R-:W-:Y:S04]  /*18e80*/  FADD.FTZ R2, R53, R2 ;  /* 0x0000000235027221 */ /* 0x000fe80000010000 */
[C---:B------:R-:W-:Y:S01]  /*18e90*/  HMMA.16816.F32 R104, R20.reuse, R30, R104 ;  /* 0x0000001e1468723c */ /* 0x040fe20000001868 */
[----:B------:R-:W4:Y:S03]  /*18ea0*/  LDSM.16.MT88.4 R28, [R206+0x2100] ;  /* 0x00210000ce1c783b */ /* 0x000f260000004200 */
[----:B------:R-:W-:Y:S04]  /*18eb0*/  FADD.FTZ R2, R56, R2 ;  /* 0x0000000238027221 */ /* 0x000fe80000010000 */
[C---:B---3--:R-:W-:Y:S04]  /*18ec0*/  HMMA.16816.F32 R12, R20.reuse, R32, R12 ;  /* 0x00000020140c723c */ /* 0x048fe8000000180c */
[----:B------:R-:W-:Y:S04]  /*18ed0*/  FADD.FTZ R2, R57, R2 ;  /* 0x0000000239027221 */ /* 0x000fe80000010000 */
[C---:B------:R-:W-:Y:S01]  /*18ee0*/  HMMA.16816.F32 R108, R20.reuse, R34, R108 ;  /* 0x00000022146c723c */ /* 0x040fe2000000186c */
[----:B------:R-:W3:Y:S07]  /*18ef0*/  LDSM.16.MT88.4 R32, [R209+0x2100] ;  /* 0x00210000d120783b */ /* 0x000eee0000004200 */
[C---:B-1----:R-:W-:Y:S08]  /*18f00*/  HMMA.16816.F32 R16, R20.reuse, R120, R16 ;  /* 0x000000781410723c */ /* 0x042ff00000001810 */
[----:B------:R-:W-:Y:S01]  /*18f10*/  HMMA.16816.F32 R112, R20, R122, R112 ;  /* 0x0000007a1470723c */ /* 0x000fe20000001870 */
[----:B------:R-:W-:Y:S06]  /*18f20*/  LDSM.16.MT88.4 R120, [R209+0x6100] ;  /* 0x00610000d178783b */ /* 0x000fec0000004200 */
[----:B------:R-:W-:Y:S02]  /*18f30*/  F2FP.PACK_AB R20, R148, R149 ;  /* 0x000000959414723e */ /* 0x000fe400000000ff */
[----:B------:R-:W-:Y:S03]  /*18f40*/  F2FP.PACK_AB R22, R146, R147 ;  /* 0x000000939216723e */ /* 0x000fe600000000ff */
[----:B------:R-:W-:Y:S02]  /*18f50*/  F2FP.PACK_AB R21, R132, R133 ;  /* 0x000000858415723e */ /* 0x000fe400000000ff */
[----:B------:R-:W-:Y:S07]  /*18f60*/  F2FP.PACK_AB R23, R130, R131 ;  /* 0x000000838217723e */ /* 0x000fee00000000ff */
[C---:B--2---:R-:W-:Y:S08]  /*18f70*/  HMMA.16816.F32 R4, R20.reuse, R24, R4 ;  /* 0x000000181404723c */ /* 0x044ff00000001804 */
[C---:B------:R-:W-:Y:S01]  /*18f80*/  HMMA.16816.F32 R8, R20.reuse, R26, R8 ;  /* 0x0000001a1408723c */ /* 0x040fe20000001808 */
[----:B------:R-:W1:Y:S07]  /*18f90*/  LDSM.16.MT88.4 R24, [R205+0x6100] ;  /* 0x00610000cd18783b */ /* 0x000e6e0000004200 */
[C---:B----4-:R-:W-:Y:S08]  /*18fa0*/  HMMA.16816.F32 R68, R20.reuse, R28, R68 ;  /* 0x0000001c1444723c */ /* 0x050ff00000001844 */
[C---:B------:R-:W-:Y:S01]  /*18fb0*/  HMMA.16816.F32 R72, R20.reuse, R30, R72 ;  /* 0x0000001e1448723c */ /* 0x040fe20000001848 */
[----:B------:R-:W2:Y:S07]  /*18fc0*/  LDSM.16.MT88.4 R28, [R208+0x6100] ;  /* 0x00610000d01c783b */ /* 0x000eae0000004200 */
[C---:B---3--:R-:W-:Y:S08]  /*18fd0*/  HMMA.16816.F32 R76, R20.reuse, R32, R76 ;  /* 0x00000020144c723c */ /* 0x048ff0000000184c */
        /* <DEDUP_REMOVED lines=16> */
[----:B------:R-:W-:Y:S02]  /*190e0*/  F2FP.PACK_AB R20, R144, R145 ;  /* 0x000000919014723e */ /* 0x000fe400000000ff */
[----:B------:R-:W-:Y:S03]  /*190f0*/  F2FP.PACK_AB R22, R134, R135 ;  /* 0x000000878616723e */ /* 0x000fe600000000ff */
[----:B------:R-:W-:Y:S02]  /*19100*/  F2FP.PACK_AB R21, R128, R129 ;  /* 0x000000818015723e */ /* 0x000fe400000000ff */
[----:B------:R-:W-:Y:S02]  /*19110*/  F2FP.PACK_AB R23, R118, R119 ;  /* 0x000000777617723e */ /* 0x000fe400000000ff */
[----:B------:R-:W-:Y:S02]  /*19120*/  MOV R119, R116 ;  /* 0x0000007400777202 */ /* 0x000fe40000000f00 */
[----:B------:R-:W-:Y:S03]  /*19130*/  MOV R118, R117 ;  /* 0x0000007500767202 */ /* 0x000fe60000000f00 */
        /* <DEDUP_REMOVED lines=24> */
[----:B------:R-:W-:Y:S02]  /*192c0*/  F2FP.PACK_AB R20, R53, R52 ;  /* 0x000000343514723e */ /* 0x000fe400000000ff */
[----:B------:R-:W-:Y:S03]  /*192d0*/  F2FP.PACK_AB R22, R57, R56 ;  /* 0x000000383916723e */ /* 0x000fe600000000ff */
[----:B------:R-:W-:Y:S02]  /*192e0*/  F2FP.PACK_AB R21, R55, R54 ;  /* 0x000000363715723e */ /* 0x000fe400000000ff */
[C---:B------:R-:W-:Y:S07]  /*192f0*/  F2FP.PACK_AB R23, R59.reuse, R58 ;  /* 0x0000003a3b17723e */ /* 0x040fee00000000ff */
[C---:B--2---:R-:W-:Y:S08]  /*19300*/  HMMA.16816.F32 R4, R20.reuse, R28, R4 ;  /* 0x0000001c1404723c */ /* 0x044ff00000001804 */
[C---:B------:R-:W-:Y:S01]  /*19310*/  HMMA.16816.F32 R8, R20.reuse, R30, R8 ;  /* 0x0000001e1408723c */ /* 0x040fe20000001808 */
[----:B------:R-:W2:Y:S07]  /*19320*/  LDSM.16.MT88.4 R28, [R205+0x7100] ;  /* 0x00710000cd1c783b */ /* 0x000eae0000004200 */
[C---:B---3--:R-:W-:Y:S01]  /*19330*/  HMMA.16816.F32 R68, R20.reuse, R32, R68 ;  /* 0x000000201444723c */ /* 0x048fe20000001844 */
[----:B------:R3:W4:Y:S07]  /*19340*/  MUFU.EX2 R32, R3 ;  /* 0x0000000300207308 */ /* 0x00072e0000000800 */
[C---:B------:R-:W-:Y:S08]  /*19350*/  HMMA.16816.F32 R72, R20.reuse, R34, R72 ;  /* 0x000000221448723c */ /* 0x040ff00000001848 */
[C---:B-1----:R-:W-:Y:S08]  /*19360*/  HMMA.16816.F32 R76, R20.reuse, R24, R76 ;  /* 0x00000018144c723c */ /* 0x042ff0000000184c */
[C---:B------:R-:W-:Y:S01]  /*19370*/  HMMA.16816.F32 R80, R20.reuse, R26, R80 ;  /* 0x0000001a1450723c */ /* 0x040fe20000001850 */
[----:B------:R-:W1:Y:S03]  /*19380*/  LDSM.16.MT88.4 R24, [R206+0x3900] ;  /* 0x00390000ce18783b */ /* 0x000e660000004200 */
[----:B---3--:R-:W-:Y:S02]  /*19390*/  FADD.FTZ R3, R59, R0 ;  /* 0x000000003b037221 */ /* 0x008fe40000010000 */
        /* <DEDUP_REMOVED lines=10> */
[C---:B------:R-:W-:Y:S01]  /*19440*/  HMMA.16816.F32 R96, R20.reuse, R30, R96 ;  /* 0x0000001e1460723c */ /* 0x040fe20000001860 */
[----:B------:R-:W2:Y:S03]  /*19450*/  LDSM.16.MT88.4 R28, [R209+0x3900] ;  /* 0x00390000d11c783b */ /* 0x000ea60000004200 */
[C---:B----4-:R-:W-:Y:S04]  /*19460*/  FADD.FTZ R0, R32.reuse, R0 ;  /* 0x0000000020007221 */ /* 0x050fe80000010000 */
[C---:B------:R-:W-:Y:S01]  /*19470*/  HMMA.16816.F32 R100, R20.reuse, R40, R100 ;  /* 0x000000281464723c */ /* 0x040fe20000001864 */
[----:B------:R-:W-:Y:S04]  /*19480*/  STL [R1+0x8], R2 ;  /* 0x0000080201007387 */ /* 0x000fe80000100800 */
[----:B------:R-:W-:Y:S03]  /*19490*/  STL [R1+0xc], R0 ;  /* 0x00000c0001007387 */ /* 0x000fe60000100800 */
        /* <DEDUP_REMOVED lines=13> */
[C---:B-1----:R-:W-:Y:S08]  /*19570*/  HMMA.16816.F32 R68, R20.reuse, R24, R68 ;  /* 0x000000181444723c */ /* 0x042ff00000001844 */
[C---:B------:R-:W-:Y:S01]  /*19580*/  HMMA.16816.F32 R72, R20.reuse, R26, R72 ;  /* 0x0000001a1448723c */ /* 0x040fe20000001848 */
[----:B------:R-:W1:Y:S07]  /*19590*/  LDSM.16.MT88.4 R24, [R206+0x7900] ;  /* 0x00790000ce18783b */ /* 0x000e6e0000004200 */
[C---:B--2---:R-:W-:Y:S08]  /*195a0*/  HMMA.16816.F32 R76, R20.reuse, R28, R76 ;  /* 0x0000001c144c723c */ /* 0x044ff0000000184c */
[C---:B------:R-:W-:Y:S08]  /*195b0*/  HMMA.16816.F32 R80, R20.reuse, R30, R80 ;  /* 0x0000001e1450723c */ /* 0x040ff00000001850 */
[C---:B---3--:R-:W-:Y:S08]  /*195c0*/  HMMA.16816.F32 R84, R20.reuse, R4, R84 ;  /* 0x000000041454723c */ /* 0x048ff00000001854 */
[C---:B------:R-:W-:Y:S01]  /*195d0*/  HMMA.16816.F32 R88, R20.reuse, R6, R88 ;  /* 0x000000061458723c */ /* 0x040fe20000001858 */
[----:B------:R-:W2:Y:S07]  /*195e0*/  LDSM.16.MT88.4 R4, [R209+0x7900] ;  /* 0x00790000d104783b */ /* 0x000eae0000004200 */
[C---:B----4-:R-:W-:Y:S08]  /*195f0*/  HMMA.16816.F32 R92, R20.reuse, R8, R92 ;  /* 0x00000008145c723c */ /* 0x050ff0000000185c */
[C---:B------:R-:W-:Y:S01]  /*19600*/  HMMA.16816.F32 R96, R20.reuse, R10, R96 ;  /* 0x0000000a1460723c */ /* 0x040fe20000001860 */
[----:B------:R-:W3:Y:S07]  /*19610*/  LDSM.16.MT88.4 R8, [R208+0x7900] ;  /* 0x00790000d008783b */ /* 0x000eee0000004200 */
[C---:B-1----:R-:W-:Y:S08]  /*19620*/  HMMA.16816.F32 R100, R20.reuse, R24, R100 ;  /* 0x000000181464723c */ /* 0x042ff00000001864 */
[C---:B------:R-:W-:Y:S08]  /*19630*/  HMMA.16816.F32 R104, R20.reuse, R26, R104 ;  /* 0x0000001a1468723c */ /* 0x040ff00000001868 */
[C---:B--2---:R-:W-:Y:S08]  /*19640*/  HMMA.16816.F32 R128, R20.reuse, R4, R12 ;  /* 0x000000041480723c */ /* 0x044ff0000000180c */
[C---:B------:R-:W-:Y:S08]  /*19650*/  HMMA.16816.F32 R108, R20.reuse, R6, R108 ;  /* 0x00000006146c723c */ /* 0x040ff0000000186c */
[C---:B---3--:R-:W-:Y:S08]  /*19660*/  HMMA.16816.F32 R132, R20.reuse, R8, R16 ;  /* 0x000000081484723c */ /* 0x048ff00000001810 */
[----:B------:R-:W-:Y:S01]  /*19670*/  HMMA.16816.F32 R112, R20, R10, R112 ;  /* 0x0000000a1470723c */ /* 0x000fe20000001870 */
[----:B------:R-:W-:-:S07]  /*19680*/  @P0 BRA `(.L_x_624) ;  /* 0xffffcb4000000947 */ /* 0x000fce000383ffff */
.L_x_623:
[----:B-1----:R-:W2:Y:S04]  /*19690*/  LDL.LU R0, [R1+0x8] ;  /* 0x0000080001007983 */ /* 0x002ea80000300800 */
[----:B------:R-:W3:Y:S01]  /*196a0*/  LDL.LU R2, [R1+0xc] ;  /* 0x00000c0001027983 */ /* 0x000ee20000300800 */
[----:B------:R-:W-:-:S02]  /*196b0*/  MOV R30, 0xff800000 ;  /* 0xff800000001e7802 */ /* 0x000fc40000000f00 */
[----:B------:R-:W-:Y:S02]  /*196c0*/  MOV R31, 0xff800000 ;  /* 0xff800000001f7802 */ /* 0x000fe40000000f00 */
[----:B------:R-:W-:Y:S01]  /*196d0*/  PLOP3.LUT P2, PT, PT, PT, PT, 0x8, 0x0 ;  /* 0x000000000000781c */ /* 0x000fe20003f4e170 */
[----:B--2---:R-:W1:Y:S04]  /*196e0*/  SHFL.BFLY PT, R3, R0, 0x2, 0x1f ;  /* 0x0c401f0000037f89 */ /* 0x004e6800000e0000 */
[----:B---3--:R-:W2:Y:S01]  /*196f0*/  SHFL.BFLY PT, R6, R2, 0x2, 0x1f ;  /* 0x0c401f0002067f89 */ /* 0x008ea200000e0000 */
[----:B-1----:R-:W-:Y:S02]  /*19700*/  FADD.FTZ R3, R3, R0 ;  /* 0x0000000003037221 */ /* 0x002fe40000010000 */
[----:B--2---:R-:W-:-:S03]  /*19710*/  FADD.FTZ R6, R6, R2 ;  /* 0x0000000206067221 */ /* 0x004fc60000010000 */
[----:B------:R-:W1:Y:S01]  /*19720*/  SHFL.BFLY PT, R0, R3, 0x1, 0x1f ;  /* 0x0c201f0003007f89 */ /* 0x000e6200000e0000 */
[----:B------:R-:W-:-:S03]  /*19730*/  MOV R2, RZ ;  /* 0x000000ff00027202 */ /* 0x000fc60000000f00 */
        /* <DEDUP_REMOVED lines=82> */
.L_x_583:
[----:B-1----:R-:W1:Y:S02]  /*19c60*/  S2R R44, SR_CTAID.Y ;  /* 0x00000000002c7919 */ /* 0x002e640000002600 */
[----:B-1----:R-:W-:Y:S01]  /*19c70*/  SHF.R.S32.HI R34, RZ, 0x1f, R44 ;  /* 0x0000001fff227819 */ /* 0x002fe2000001142c */
[----:B------:R-:W-:Y:S05]  /*19c80*/  @P2 BRA `(.L_x_625) ;  /* 0x0000129000002947 */ /* 0x000fea0003800000 */
[----:B------:R-:W2:Y:S01]  /*19c90*/  LDL R35, [R1+0x5c] ;  /* 0x00005c0001237983 */ /* 0x000ea20000100800 */
[----:B------:R-:W-:Y:S02]  /*19ca0*/  F2FP.PACK_AB R27, R27, R120 ;  /* 0x000000781b1b723e */ /* 0x000fe400000000ff */
[----:B------:R-:W-:Y:S01]  /*19cb0*/  F2FP.PACK_AB R123, R123, R122 ;  /* 0x0000007a7b7b723e */ /* 0x000fe200000000ff */
[----:B------:R-:W1:Y:S01]  /*19cc0*/  S2R R32, SR_TID.X ;  /* 0x0000000000207919 */ /* 0x000e620000002100 */
        /* <DEDUP_REMOVED lines=12> */
[----:B-1----:R-:W-:-:S02]  /*19d90*/  SHF.R.S32.HI R33, RZ, 0x1f, R32 ;  /* 0x0000001fff217819 */ /* 0x002fc40000011420 */
[----:B------:R-:W-:Y:S02]  /*19da0*/  F2FP.PACK_AB R24, R24, R88 ;  /* 0x000000581818723e */ /* 0x000fe400000000ff */
[CC--:B------:R-:W-:Y:S02]  /*19db0*/  LEA.HI R2, R33.reuse, R32.reuse, RZ, 0x2 ;  /* 0x0000002021027211 */ /* 0x0c0fe400078f10ff */
[----:B------:R-:W-:Y:S02]  /*19dc0*/  LEA.HI R29, R33, R32, RZ, 0x5 ;  /* 0x00000020211d7211 */ /* 0x000fe400078f28ff */
[--C-:B------:R-:W-:Y:S02]  /*19dd0*/  SHF.R.S32.HI R4, RZ, 0x2, R2.reuse ;  /* 0x00000002ff047819 */ /* 0x100fe40000011402 */
[----:B------:R-:W-:Y:S02]  /*19de0*/  SHF.R.S32.HI R0, RZ, 0x1f, R2 ;  /* 0x0000001fff007819 */ /* 0x000fe40000011402 */
[----:B------:R-:W-:-:S02]  /*19df0*/  SHF.R.S32.HI R28, RZ, 0x5, R29 ;  /* 0x00000005ff1c7819 */ /* 0x000fc4000001141d */
[----:B------:R-:W-:Y:S02]  /*19e00*/  LEA.HI R0, R0, R4, RZ, 0x3 ;  /* 0x0000000400007211 */ /* 0x000fe400078f18ff */
[----:B------:R-:W-:Y:S02]  /*19e10*/  F2FP.PACK_AB R90, R91, R90 ;  /* 0x0000005a5b5a723e */ /* 0x000fe400000000ff */
[----:B------:R-:W-:Y:S02]  /*19e20*/  LOP3.LUT R0, R0, 0xfffffff8, RZ, 0xc0, !PT ;  /* 0xfffffff800007812 */ /* 0x000fe400078ec0ff */
[----:B------:R-:W-:Y:S02]  /*19e30*/  F2FP.PACK_AB R23, R23, R92 ;  /* 0x0000005c1717723e */ /* 0x000fe400000000ff */
[----:B------:R-:W-:Y:S01]  /*19e40*/  F2FP.PACK_AB R94, R95, R94 ;  /* 0x0000005e5f5e723e */ /* 0x000fe200000000ff */
[----:B------:R-:W-:Y:S01]  /*19e50*/  IMAD.IADD R4, R4, 0x1, -R0 ;  /* 0x0000000104047824 */ /* 0x000fe200078e0a00 */
[----:B------:R-:W-:-:S02]  /*19e60*/  LOP3.LUT R0, R2, 0xfffffffc, RZ, 0xc0, !PT ;  /* 0xfffffffc02007812 */ /* 0x000fc400078ec0ff */
[----:B------:R-:W-:Y:S01]  /*19e70*/  F2FP.PACK_AB R21, R21, R96 ;  /* 0x000000601515723e */ /* 0x000fe200000000ff */
[C---:B------:R-:W-:Y:S01]  /*19e80*/  IMAD.SHL.U32 R2, R4.reuse, 0x40, RZ ;  /* 0x0000004004027824 */ /* 0x040fe200078e00ff */
[----:B------:R-:W-:Y:S01]  /*19e90*/  LOP3.LUT R3, R4, 0x1, RZ, 0xc0, !PT ;  /* 0x0000000104037812 */ /* 0x000fe200078ec0ff */
[----:B------:R-:W-:Y:S01]  /*19ea0*/  IMAD.IADD R22, R32, 0x1, -R0 ;  /* 0x0000000120167824 */ /* 0x000fe200078e0a00 */
[----:B------:R-:W-:Y:S02]  /*19eb0*/  F2FP.PACK_AB R98, R99, R98 ;  /* 0x000000626362723e */ /* 0x000fe400000000ff */
        /* <DEDUP_REMOVED lines=11> */
[----:B------:R-:W-:Y:S01]  /*19f70*/  BAR.SYNC.DEFER_BLOCKING 0x1, 0x100 ;  /* 0x0044000000007b1d */ /* 0x000fe20000010000 */
[----:B------:R-:W-:Y:S02]  /*19f80*/  F2FP.PACK_AB R18, R18, R104 ;  /* 0x000000681212723e */ /* 0x000fe400000000ff */
[----:B------:R-:W-:-:S02]  /*19f90*/  F2FP.PACK_AB R17, R17, R106 ;  /* 0x0000006a1111723e */ /* 0x000fc400000000ff */
[C---:B------:R-:W-:Y:S02]  /*19fa0*/  IADD3 R3, R0.reuse, 0x80, RZ ;  /* 0x0000008000037810 */ /* 0x040fe40007ffe0ff */
[C---:B------:R-:W-:Y:S02]  /*19fb0*/  IADD3 R2, R0.reuse, 0x70, RZ ;  /* 0x0000007000027810 */ /* 0x040fe40007ffe0ff */
[----:B------:R-:W-:Y:S01]  /*19fc0*/  @P0 IADD3 R2, R3, 0x10, RZ ;  /* 0x0000001003020810 */ /* 0x000fe20007ffe0ff */
[----:B------:R-:W-:Y:S01]  /*19fd0*/  IMAD.IADD R3, R0, 0x1, R4 ;  /* 0x0000000100037824 */ /* 0x000fe200078e0204 */
[----:B------:R-:W-:Y:S02]  /*19fe0*/  F2FP.PACK_AB R16, R16, R128 ;  /* 0x000000801010723e */ /* 0x000fe400000000ff */
[----:B------:R-:W-:Y:S01]  /*19ff0*/  F2FP.PACK_AB R13, R13, R130 ;  /* 0x000000820d0d723e */ /* 0x000fe200000000ff */
[----:B------:R-:W-:Y:S01]  /*1a000*/  IMAD.IADD R4, R4, 0x1, R2 ;  /* 0x0000000104047824 */ /* 0x000fe200078e0202 */
[----:B------:R-:W-:-:S02]  /*1a010*/  F2FP.PACK_AB R12, R12, R108 ;  /* 0x0000006c0c0c723e */ /* 0x000fc400000000ff */
[----:B------:R-:W-:Y:S02]  /*1a020*/  F2FP.PACK_AB R11, R11, R110 ;  /* 0x0000006e0b0b723e */ /* 0x000fe400000000ff */
[----:B------:R-:W-:Y:S02]  /*1a030*/  F2FP.PACK_AB R9, R9, R132 ;  /* 0x000000840909723e */ /* 0x000fe400000000ff */
[----:B------:R-:W-:Y:S02]  /*1a040*/  F2FP.PACK_AB R15, R15, R134 ;  /* 0x000000860f0f723e */ /* 0x000fe400000000ff */
[----:B------:R-:W-:Y:S01]  /*1a050*/  F2FP.PACK_AB R14, R14, R112 ;  /* 0x000000700e0e723e */ /* 0x000fe200000000ff */
[----:B------:R1:W-:Y:S01]  /*1a060*/  STS [R0+0x80], R27 ;  /* 0x0000801b00007388 */ /* 0x0003e20000000800 */
[----:B------:R-:W-:Y:S02]  /*1a070*/  F2FP.PACK_AB R10, R10, R114 ;  /* 0x000000720a0a723e */ /* 0x000fe400000000ff */
[----:B------:R-:W-:Y:S01]  /*1a080*/  ISETP.NE.U32.AND P0, PT, RZ, c[0x0][0x500], PT ;  /* 0x00014000ff007a0c */ /* 0x000fe20003f05070 */
[----:B------:R-:W-:Y:S01]  /*1a090*/  STS [R0+0x480], R123 ;  /* 0x0004807b00007388 */ /* 0x000fe20000000800 */
[----:B------:R-:W-:-:S02]  /*1a0a0*/  ISETP.NE.U32.AND P1, PT, RZ, c[0x0][0x508], PT ;  /* 0x00014200ff007a0c */ /* 0x000fc40003f25070 */
[----:B------:R-:W-:Y:S01]  /*1a0b0*/  ISETP.NE.AND.EX P0, PT, RZ, c[0x0][0x504], PT, P0 ;  /* 0x00014100ff007a0c */ /* 0x000fe20003f05300 */
[----:B------:R3:W-:Y:S01]  /*1a0c0*/  STS [R2], R8 ;  /* 0x0000000802007388 */ /* 0x0007e20000000800 */
[----:B------:R-:W-:-:S03]  /*1a0d0*/  ISETP.NE.AND.EX P1, PT, RZ, c[0x0][0x50c], PT, P1 ;  /* 0x00014300ff007a0c */ /* 0x000fc60003f25310 */
[----:B------:R-:W-:Y:S04]  /*1a0e0*/  STS [R2+0x400], R126 ;  /* 0x0004007e02007388 */ /* 0x000fe80000000800 */
[----:B------:R4:W-:Y:S04]  /*1a0f0*/  STS [R3+0x80], R5 ;  /* 0x0000800503007388 */ /* 0x0009e80000000800 */
[----:B------:R-:W-:Y:S04]  /*1a100*/  STS [R3+0x480], R70 ;  /* 0x0004804603007388 */ /* 0x000fe80000000800 */
[----:B------:R4:W-:Y:S01]  /*1a110*/  STS [R4], R6 ;  /* 0x0000000604007388 */ /* 0x0009e20000000800 */
[----:B-1----:R-:W-:-:S03]  /*1a120*/  IMAD.MOV.U32 R27, RZ, RZ, 0x40 ;  /* 0x00000040ff1b7424 */ /* 0x002fc600078e00ff */
[----:B------:R-:W-:Y:S02]  /*1a130*/  STS [R4+0x400], R74 ;  /* 0x0004004a04007388 */ /* 0x000fe40000000800 */
[----:B---3--:R-:W-:-:S05]  /*1a140*/  SEL R8, R27, 0xffffffc0, !P2 ;  /* 0xffffffc01b087807 */ /* 0x008fca0005000000 */
[----:B----4-:R-:W-:-:S05]  /*1a150*/  IMAD.IADD R5, R0, 0x1, R8 ;  /* 0x0000000100057824 */ /* 0x010fca00078e0208 */
[----:B------:R1:W-:Y:S01]  /*1a160*/  STS [R5+0x80], R7 ;  /* 0x0000800705007388 */ /* 0x0003e20000000800 */
[----:B------:R-:W-:-:S03]  /*1a170*/  IMAD.IADD R6, R8, 0x1, R2 ;  /* 0x0000000108067824 */ /* 0x000fc600078e0202 */
        /* <DEDUP_REMOVED lines=40> */
.L_x_626:
        /* <DEDUP_REMOVED lines=8> */
[----:B------:R-:W-:Y:S01]  /*1a480*/  ISETP.NE.AND P1, PT, R7, 0x1, PT ;  /* 0x000000010700780c */ /* 0x000fe20003f25270 */
[----:B-----5:R-:W-:Y:S01]  /*1a490*/  IMAD R15, R15, c[0x0][0x4e8], RZ ;  /* 0x00013a000f0f7a24 */ /* 0x020fe200078e02ff */
[----:B------:R-:W-:Y:S01]  /*1a4a0*/  SHF.R.S32.HI R6, RZ, 0x1f, R0 ;  /* 0x0000001fff067819 */ /* 0x000fe20000011400 */
[----:B------:R-:W-:Y:S01]  /*1a4b0*/  BSSY B0, `(.L_x_627) ;  /* 0x0000076000007945 */ /* 0x000fe20003800000 */
[----:B------:R-:W-:-:S02]  /*1a4c0*/  LOP3.LUT R5, R4, 0xffffff8, RZ, 0xc0, !PT ;  /* 0x0ffffff804057812 */ /* 0x000fc400078ec0ff */
[----:B------:R-:W-:Y:S02]  /*1a4d0*/  LEA.HI R4, R22, R22, RZ, 0x1 ;  /* 0x0000001616047211 */ /* 0x000fe400078f08ff */
[----:B------:R-:W-:Y:S02]  /*1a4e0*/  LEA.HI R6, R6, R0, RZ, 0x2 ;  /* 0x0000000006067211 */ /* 0x000fe400078f10ff */
[----:B------:R-:W-:Y:S02]  /*1a4f0*/  IADD3 R7, R28, -R5, RZ ;  /* 0x800000051c077210 */ /* 0x000fe40007ffe0ff */
[----:B------:R-:W-:Y:S02]  /*1a500*/  LOP3.LUT R4, R4, 0x1ffffffe, RZ, 0xc0, !PT ;  /* 0x1ffffffe04047812 */ /* 0x000fe400078ec0ff */
[----:B------:R-:W-:Y:S02]  /*1a510*/  SHF.R.S32.HI R5, RZ, 0x2, R6 ;  /* 0x00000002ff057819 */ /* 0x000fe40000011406 */
[----:B------:R-:W-:Y:S01]  /*1a520*/  LOP3.LUT P2, RZ, R0, 0x3, RZ, 0xc0, !PT ;  /* 0x0000000300ff7812 */ /* 0x000fe2000784c0ff */
[----:B------:R-:W-:Y:S01]  /*1a530*/  IMAD R0, R3, c[0x0][0x3a0], RZ ;  /* 0x0000e80003007a24 */ /* 0x000fe200078e02ff */
[----:B------:R-:W-:Y:S01]  /*1a540*/  SEL R14, R35, RZ, !P0 ;  /* 0x000000ff230e7207 */ /* 0x000fe20004000000 */
[----:B------:R-:W-:Y:S01]  /*1a550*/  IMAD.IADD R8, R22, 0x1, -R4 ;  /* 0x0000000116087824 */ /* 0x000fe200078e0a04 */
[----:B------:R-:W-:Y:S01]  /*1a560*/  MOV R4, R2 ;  /* 0x0000000200047202 */ /* 0x000fe20000000f00 */
[----:B------:R-:W-:Y:S01]  /*1a570*/  IMAD R17, R7, 0x10, R5 ;  /* 0x0000001007117824 */ /* 0x000fe200078e0205 */
[----:B------:R-:W-:Y:S01]  /*1a580*/  LOP3.LUT R12, R16, 0xfffffff8, RZ, 0xc0, !PT ;  /* 0xfffffff8100c7812 */ /* 0x000fe200078ec0ff */
[----:B------:R-:W-:Y:S01]  /*1a590*/  IMAD R6, R2, c[0x0][0x3a4], R0 ;  /* 0x0000e90002067a24 */ /* 0x000fe200078e0200 */
[----:B------:R-:W-:Y:S01]  /*1a5a0*/  SHF.R.S32.HI R16, RZ, 0x3, R16 ;  /* 0x00000003ff107819 */ /* 0x000fe20000011410 */
[----:B------:R-:W-:Y:S01]  /*1a5b0*/  IMAD R0, R8, 0x8, R17 ;  /* 0x0000000808007824 */ /* 0x000fe200078e0211 */
[----:B------:R-:W-:Y:S01]  /*1a5c0*/  LEA.HI R18, R33, R32, RZ, 0x6 ;  /* 0x0000002021127211 */ /* 0x000fe200078f30ff */
[----:B------:R-:W-:-:S02]  /*1a5d0*/  IMAD.MOV.U32 R5, RZ, RZ, R3 ;  /* 0x000000ffff057224 */ /* 0x000fc400078e0003 */
[----:B------:R-:W-:Y:S02]  /*1a5e0*/  IMAD R7, R34, c[0x0][0x490], RZ ;  /* 0x0001240022077a24 */ /* 0x000fe400078e02ff */
[----:B-1----:R-:W-:Y:S02]  /*1a5f0*/  IMAD R8, R19, 0x80, R0 ;  /* 0x0000008013087824 */ /* 0x002fe400078e0200 */
[----:B------:R-:W-:-:S04]  /*1a600*/  IMAD.WIDE.U32 R2, R2, c[0x0][0x3a0], RZ ;  /* 0x0000e80002027a25 */ /* 0x000fc800078e00ff */
[C---:B------:R-:W-:Y:S01]  /*1a610*/  IMAD.WIDE.U32 R10, R44.reuse, c[0x0][0x490], R4 ;  /* 0x000124002c0a7a25 */ /* 0x040fe200078e0004 */
[----:B------:R-:W-:Y:S02]  /*1a620*/  IADD3 R3, R3, R6, RZ ;  /* 0x0000000603037210 */ /* 0x000fe40007ffe0ff */
[----:B------:R-:W-:Y:S01]  /*1a630*/  SHF.R.S32.HI R6, RZ, 0x1f, R35 ;  /* 0x0000001fff067819 */ /* 0x000fe20000011423 */
[C---:B------:R-:W-:Y:S02]  /*1a640*/  IMAD R4, R44.reuse, c[0x0][0x494], R7 ;  /* 0x000125002c047a24 */ /* 0x040fe400078e0207 */
[----:B------:R-:W-:Y:S02]  /*1a650*/  IMAD R7, R44, c[0x0][0x3ec], R9 ;  /* 0x0000fb002c077a24 */ /* 0x000fe400078e0209 */
[----:B------:R-:W-:Y:S01]  /*1a660*/  @P1 IMAD.HI.U32 R9, R8, c[0x0][0x4ec], RZ ;  /* 0x00013b0008091a27 */ /* 0x000fe200078e00ff */
[----:B------:R-:W-:Y:S02]  /*1a670*/  IADD3 R5, R11, R4, RZ ;  /* 0x000000040b057210 */ /* 0x000fe40007ffe0ff */
[----:B------:R-:W-:Y:S01]  /*1a680*/  SEL R11, R6, RZ, !P0 ;  /* 0x000000ff060b7207 */ /* 0x000fe20004000000 */
[----:B------:R-:W-:Y:S01]  /*1a690*/  IMAD.MOV.U32 R0, RZ, RZ, R8 ;  /* 0x000000ffff007224 */ /* 0x000fe200078e0008 */
[----:B------:R-:W-:Y:S01]  /*1a6a0*/  @P1 SHF.R.U32.HI R0, RZ, c[0x0][0x4f0], R9 ;  /* 0x00013c00ff001a19 */ /* 0x000fe20000011609 */
[----:B------:R-:W-:-:S04]  /*1a6b0*/  IMAD.WIDE.U32 R2, R44, c[0x0][0x3e8], R2 ;  /* 0x0000fa002c027a25 */ /* 0x000fc800078e0002 */
        /* <DEDUP_REMOVED lines=85> */
.L_x_628:
[----:B------:R-:W-:Y:S05]  /*1ac10*/  BSYNC B0 ;  /* 0x0000000000007941 */ /* 0x000fea0003800000 */
.L_x_627:
        /* <DEDUP_REMOVED lines=15> */
.L_x_630:
[----:B------:R-:W-:Y:S05]  /*1ad10*/  BSYNC B0 ;  /* 0x0000000000007941 */ /* 0x000fea0003800000 */
.L_x_629:
        /* <DEDUP_REMOVED lines=15> */
.L_x_632:
[----:B------:R-:W-:Y:S05]  /*1ae10*/  BSYNC B0 ;  /* 0x0000000000007941 */ /* 0x000fea0003800000 */
.L_x_631:
        /* <DEDUP_REMOVED lines=16> */
.L_x_625:
[----:B------:R-:W2:Y:S01]  /*1af20*/  LDL R8, [R1+0x5c] ;  /* 0x00005c0001087983 */ /* 0x000ea20000100800 */
[----:B------:R-:W-:Y:S01]  /*1af30*/  ISETP.NE.U32.AND P1, PT, RZ, c[0x0][0x508], PT ;  /* 0x00014200ff007a0c */ /* 0x000fe20003f25070 */
[----:B------:R-:W-:Y:S01]  /*1af40*/  IMAD.MOV.U32 R2, RZ, RZ, 0x4 ;  /* 0x00000004ff027424 */ /* 0x000fe200078e00ff */
[----:B------:R-:W-:Y:S02]  /*1af50*/  ISETP.NE.U32.AND P0, PT, RZ, c[0x0][0x500], PT ;  /* 0x00014000ff007a0c */ /* 0x000fe40003f05070 */
[----:B------:R-:W-:Y:S02]  /*1af60*/  ISETP.NE.AND.EX P1, PT, RZ, c[0x0][0x50c], PT, P1 ;  /* 0x00014300ff007a0c */ /* 0x000fe40003f25310 */
[----:B------:R-:W-:Y:S01]  /*1af70*/  ISETP.NE.AND.EX P0, PT, RZ, c[0x0][0x504], PT, P0 ;  /* 0x00014100ff007a0c */ /* 0x000fe20003f05300 */
[----:B------:R-:W-:Y:S02]  /*1af80*/  IMAD.MOV.U32 R13, RZ, RZ, c[0x0][0x388] ;  /* 0x0000e200ff0d7624 */ /* 0x000fe400078e00ff */
[----:B--2---:R-:W-:-:S08]  /*1af90*/  IMAD.WIDE R6, R8, R2, c[0x0][0x500] ;  /* 0x0001400008067625 */ /* 0x004fd000078e0202 */
        /* <DEDUP_REMOVED lines=11> */
.L_x_633:
        /* <DEDUP_REMOVED lines=40> */
.L_x_635:
[----:B------:R-:W-:Y:S05]  /*1b2d0*/  BSYNC B0 ;  /* 0x0000000000007941 */ /* 0x000fea0003800000 */
.L_x_634:
        /* <DEDUP_REMOVED lines=57> */
.L_x_637:
[----:B------:R-:W-:Y:S05]  /*1b670*/  BSYNC B0 ;  /* 0x0000000000007941 */ /* 0x000fea0003800000 */
.L_x_636:
        /* <DEDUP_REMOVED lines=15> */
.L_x_639:
[----:B------:R-:W-:Y:S05]  /*1b770*/  BSYNC B0 ;  /* 0x0000000000007941 */ /* 0x000fea0003800000 */
.L_x_638:
        /* <DEDUP_REMOVED lines=15> */
.L_x_641:
[----:B------:R-:W-:Y:S05]  /*1b870*/  BSYNC B0 ;  /* 0x0000000000007941 */ /* 0x000fea0003800000 */
.L_x_640:
        /* <DEDUP_REMOVED lines=16> */
.L_x_642:
        /* <DEDUP_REMOVED lines=16> */
.L_x_1722:


//--------------------- .text._ZN7cutlass13device_kernelIN5flash19enable_sm80_to_sm89INS1_16FlashAttnFwdSm80INS1_25CollectiveMainloopFwdSm80ILi4ELi1ELb0EN4cute5tupleIJNS5_1CILi128EEENS7_ILi64EEES8_EEELi128ENS_6half_tEfNS_4arch4Sm80ELb0ELb0ELb0ELb0ELb0ELb0ELb1ELb0EEENS1_21CollectiveEpilogueFwdINS6_IJS8_S8_S9_EEENS6_IJNS7_ILi1EEESH_SH_EEESB_SD_Li128ELb0ELb1ELb0ELb0EEENS1_19SingleTileSchedulerILb0ELb0ELb1ELi128EEEEEEEEEvNT_6ParamsE --------------------------
	.section	.text._ZN7cutlass13device_kernelIN5flash19enable_sm80_to_sm89INS1_16FlashAttnFwdSm80INS1_25CollectiveMainloopFwdSm80ILi4ELi1ELb0EN4cute5tupleIJNS5_1CILi128EEENS7_ILi64EEES8_EEELi128ENS_6half_tEfNS_4arch4Sm80ELb0ELb0ELb0ELb0ELb0ELb0ELb1ELb0EEENS1_21CollectiveEpilogueFwdINS6_IJS8_S8_S9_EEENS6_IJNS7_ILi1EEESH_SH_EEESB_SD_Li128ELb0ELb1ELb0ELb0EEENS1_19SingleTileSchedulerILb0ELb0ELb1ELi128EEEEEEEEEvNT_6ParamsE,"ax",@progbits
	.sectioninfo	@"SHI_REGISTERS=255"
	.align	128
.text._ZN7cutlass13device_kernelIN5flash19enable_sm80_to_sm89INS1_16FlashAttnFwdSm80INS1_25CollectiveMainloopFwdSm80ILi4ELi1ELb0EN4cute5tupleIJNS5_1CILi128EEENS7_ILi64EEES8_EEELi128ENS_6half_tEfNS_4arch4Sm80ELb0ELb0ELb0ELb0ELb0ELb0ELb1ELb0EEENS1_21CollectiveEpilogueFwdINS6_IJS8_S8_S9_EEENS6_IJNS7_ILi1EEESH_SH_EEESB_SD_Li128ELb0ELb1ELb0ELb0EEENS1_19SingleTileSchedulerILb0ELb0ELb1ELi128EEEEEEEEEvNT_6ParamsE:
        .type           _ZN7cutlass13device_kernelIN5flash19enable_sm80_to_sm89INS1_16FlashAttnFwdSm80INS1_25CollectiveMainloopFwdSm80ILi4ELi1ELb0EN4cute5tupleIJNS5_1CILi128EEENS7_ILi64EEES8_EEELi128ENS_6half_tEfNS_4arch4Sm80ELb0ELb0ELb0ELb0ELb0ELb0ELb1ELb0EEENS1_21CollectiveEpilogueFwdINS6_IJS8_S8_S9_EEENS6_IJNS7_ILi1EEESH_SH_EEESB_SD_Li128ELb0ELb1ELb0ELb0EEENS1_19SingleTileSchedulerILb0ELb0ELb1ELi128EEEEEEEEEvNT_6ParamsE,@function
        .size           _ZN7cutlass13device_kernelIN5flash19enable_sm80_to_sm89INS1_16FlashAttnFwdSm80INS1_25CollectiveMainloopFwdSm80ILi4ELi1ELb0EN4cute5tupleIJNS5_1CILi128EEENS7_ILi64EEES8_EEELi128ENS_6half_tEfNS_4arch4Sm80ELb0ELb0ELb0ELb0ELb0ELb0ELb1ELb0EEENS1_21CollectiveEpilogueFwdINS6_IJS8_S8_S9_EEENS6_IJNS7_ILi1EEESH_SH_EEESB_SD_Li128ELb0ELb1ELb0ELb0EEENS1_19SingleTileSchedulerILb0ELb0ELb1ELi128EEEEEEEEEvNT_6ParamsE,(.L_x_1723 - _ZN7cutlass13device_kernelIN5flash19enable_sm80_to_sm89INS1_16FlashAttnFwdSm80INS1_25CollectiveMainloopFwdSm80ILi4ELi1ELb0EN4cute5tupleIJNS5_1CILi128EEENS7_ILi64EEES8_EEELi128ENS_6half_tEfNS_4arch4Sm80ELb0ELb0ELb0ELb0ELb0ELb0ELb1ELb0EEENS1_21CollectiveEpilogueFwdINS6_IJS8_S8_S9_EEENS6_IJNS7_ILi1EEESH_SH_EEESB_SD_Li128ELb0ELb1ELb0ELb0EEENS1_19SingleTileSchedulerILb0ELb0ELb1ELi128EEEEEEEEEvNT_6ParamsE)
        .other          _ZN7cutlass13device_kernelIN5flash19enable_sm80_to_sm89INS1_16FlashAttnFwdSm80INS1_25CollectiveMainloopFwdSm80ILi4ELi1ELb0EN4cute5tupleIJNS5_1CILi128EEENS7_ILi64EEES8_EEELi128ENS_6half_tEfNS_4arch4Sm80ELb0ELb0ELb0ELb0ELb0ELb0ELb1ELb0EEENS1_21CollectiveEpilogueFwdINS6_IJS8_S8_S9_EEENS6_IJNS7_ILi1EEESH_SH_EEESB_SD_Li128ELb0ELb1ELb0ELb0EEENS1_19SingleTileSchedulerILb0ELb0ELb1ELi128EEEEEEEEEvNT_6ParamsE,@"STO_CUDA_ENTRY STV_DEFAULT"
_ZN7cutlass13device_kernelIN5flash19enable_sm80_to_sm89INS1_16FlashAttnFwdSm80INS1_25CollectiveMainloopFwdSm80ILi4ELi1ELb0EN4cute5tupleIJNS5_1CILi128EEENS7_ILi64EEES8_EEELi128ENS_6half_tEfNS_4arch4Sm80ELb0ELb0ELb0ELb0ELb0ELb0ELb1ELb0EEENS1_21CollectiveEpilogueFwdINS6_IJS8_S8_S9_EEENS6_IJNS7_ILi1EEESH_SH_EEESB_SD_Li128ELb0ELb1ELb0ELb0EEENS1_19SingleTileSchedulerILb0ELb0ELb1ELi128EEEEEEEEEvNT_6ParamsE:
        /* <DEDUP_REMOVED lines=14> */
[----:B------:R-:W-:-:S05]  /*00e0*/  ULDC.64 UR6, c[0x0][0x1e0] ;  /* 0x0000780000067ab9 */ /* 0x000fca0000000a00 */
[----:B------:R-:W-:-:S04]  /*00f0*/  @P6 IMAD.MOV.U32 R0, RZ, RZ, 0x4 ;  /* 0x00000004ff006424 */ /* 0x000fc800078e00ff */
[----:B------:R-:W-:-:S06]  /*0100*/  @P6 IMAD.WIDE R12, R7, R0, c[0x0][0x340] ;  /* 0x0000d000070c6625 */ /* 0x000fcc00078e0200 */
[----:B------:R4:W5:Y:S01]  /*0110*/  @P6 LDG.E R12, [R12.64] ;  /* 0x000000160c0c6981 */ /* 0x000962000c1e1900 */
[----:B-1----:R-:W-:Y:S01]  /*0120*/  SHF.R.S32.HI R17, RZ, 0x1f, R8 ;  /* 0x0000001fff117819 */ /* 0x002fe20000011408 */
[----:B--2---:R-:W-:Y:S01]  /*0130*/  IMAD.WIDE.U32 R14, R4, c[0x0][0x1b8], RZ ;  /* 0x00006e00040e7a25 */ /* 0x004fe200078e00ff */
[----:B------:R-:W-:Y:S01]  /*0140*/  ISETP.NE.AND P0, PT, R5, 0x1, PT ;  /* 0x000000010500780c */ /* 0x000fe20003f05270 */
[----:B------:R-:W-:Y:S01]  /*0150*/  UIADD3 UR4, UR8, 0x3f, URZ ;  /* 0x0000003f08047890 */ /* 0x000fe2000fffe03f */
[----:B------:R-:W-:Y:S01]  /*0160*/  LEA.HI R9, R17, R8, RZ, 0x3 ;  /* 0x0000000811097211 */ /* 0x000fe200078f18ff */
[----:B------:R-:W-:Y:S01]  /*0170*/  IMAD R6, R2, c[0x0][0x1c0], RZ ;  /* 0x0000700002067a24 */ /* 0x000fe200078e02ff */
[----:B------:R-:W-:Y:S01]  /*0180*/  SHF.R.S32.HI R3, RZ, 0x1f, R4 ;  /* 0x0000001fff037819 */ /* 0x000fe20000011404 */
[----:B------:R-:W-:Y:S01]  /*0190*/  USHF.R.S32.HI UR18, URZ, 0x1f, UR4 ;  /* 0x0000001f3f127899 */ /* 0x000fe20008011404 */
[----:B------:R-:W-:Y:S01]  /*01a0*/  LOP3.LUT R11, R9, 0xfffffff8, RZ, 0xc0, !PT ;  /* 0xfffffff8090b7812 */ /* 0x000fe200078ec0ff */
[----:B------:R-:W-:Y:S01]  /*01b0*/  UMOV UR9, 0x6 ;  /* 0x0000000600097882 */ /* 0x000fe20000000000 */
[----:B------:R-:W-:Y:S01]  /*01c0*/  SHF.R.S32.HI R9, RZ, 0x3, R9 ;  /* 0x00000003ff097819 */ /* 0x000fe20000011409 */
[----:B------:R-:W-:-:S02]  /*01d0*/  ULEA.HI UR18, UR18, UR4, URZ, 0x6 ;  /* 0x0000000412127291 */ /* 0x000fc4000f8f303f */
[----:B------:R-:W-:Y:S01]  /*01e0*/  IMAD.IADD R0, R8, 0x1, -R11 ;  /* 0x0000000108007824 */ /* 0x000fe200078e0a0b */
[----:B------:R-:W-:Y:S01]  /*01f0*/  USHF.L.U32 UR10, UR6, 0x6, URZ ;  /* 0x00000006060a7899 */ /* 0x000fe2000800063f */
[----:B------:R-:W-:Y:S01]  /*0200*/  IMAD R11, R3, c[0x0][0x1b8], RZ ;  /* 0x00006e00030b7a24 */ /* 0x000fe200078e02ff */
[----:B------:R-:W-:Y:S01]  /*0210*/  ULEA.HI.SX32 UR13, UR18, 0xffffffff, 0x1a ;  /* 0xffffffff120d7891 */ /* 0x000fe2000f8fd23f */
[----:B------:R-:W-:Y:S01]  /*0220*/  IMAD.SHL.U32 R36, R0, 0x8, RZ ;  /* 0x0000000800247824 */ /* 0x000fe200078e00ff */
[----:B------:R-:W-:Y:S01]  /*0230*/  USHF.L.U64.HI UR9, UR6, UR9, UR7 ;  /* 0x0000000906097299 */ /* 0x000fe20008010207 */
[----:B------:R-:W-:Y:S01]  /*0240*/  IMAD R11, R4, c[0x0][0x1bc], R11 ;  /* 0x00006f00040b7a24 */ /* 0x000fe200078e020b */
[----:B------:R-:W-:Y:S02]  /*0250*/  USHF.R.S32.HI UR12, URZ, 0x1f, UR13 ;  /* 0x0000001f3f0c7899 */ /* 0x000fe4000801140d */
[----:B------:R-:W-:Y:S01]  /*0260*/  IADD3 R38, R36, 0x40, RZ ;  /* 0x0000004024267810 */ /* 0x000fe20007ffe0ff */
[----:B------:R-:W-:Y:S01]  /*0270*/  IMAD.IADD R15, R15, 0x1, R11 ;  /* 0x000000010f0f7824 */ /* 0x000fe200078e020b */
[----:B------:R-:W-:Y:S01]  /*0280*/  SHF.R.S32.HI R37, RZ, 0x1f, R36 ;  /* 0x0000001fff257819 */ /* 0x000fe20000011424 */
[----:B----4-:R-:W-:Y:S01]  /*0290*/  IMAD R13, R0, 0x10, R9 ;  /* 0x00000010000d7824 */ /* 0x010fe200078e0209 */
[----:B------:R-:W-:Y:S01]  /*02a0*/  ISETP.GE.AND P3, PT, R38, c[0x0][0x198], PT ;  /* 0x0000660026007a0c */ /* 0x000fe20003f66270 */
[----:B------:R-:W-:Y:S01]  /*02b0*/  IMAD.WIDE.U32 R14, R7, c[0x0][0x1c0], R14 ;  /* 0x00007000070e7a25 */ /* 0x000fe200078e000e */
[----:B------:R-:W-:-:S02]  /*02c0*/  UIMAD UR4, UR9, UR13, URZ ;  /* 0x0000000d090472a4 */ /* 0x000fc4000f8e023f */
[----:B------:R-:W-:Y:S01]  /*02d0*/  UIMAD.WIDE.U32 UR20, UR6, 0x20, URZ ;  /* 0x00000020061478a5 */ /* 0x000fe2000f8e003f */
[----:B---3--:R-:W-:Y:S01]  /*02e0*/  IMAD R16, R252, 0x80, R13 ;  /* 0x00000080fc107824 */ /* 0x008fe200078e020d */
[----:B------:R-:W-:Y:S01]  /*02f0*/  UIMAD UR4, UR12, UR10, UR4 ;  /* 0x0000000a0c0472a4 */ /* 0x000fe2000f8e0204 */
[----:B------:R-:W-:Y:S01]  /*0300*/  IMAD R13, R7, c[0x0][0x1c4], R6 ;  /* 0x00007100070d7a24 */ /* 0x000fe200078e0206 */
[----:B------:R-:W-:Y:S01]  /*0310*/  USHF.L.U32 UR14, UR7, 0x5, URZ ;  /* 0x00000005070e7899 */ /* 0x000fe2000800063f */
[----:B------:R-:W-:Y:S01]  /*0320*/  @P0 IMAD.HI.U32 R10, R16, c[0x0][0x2c8], RZ ;  /* 0x0000b200100a0a27 */ /* 0x000fe200078e00ff */
[----:B------:R1:W-:Y:S01]  /*0330*/  STL [R1], R16 ;  /* 0x0000001001007387 */ /* 0x0003e20000100800 */
[----:B------:R-:W-:Y:S02]  /*0340*/  UMOV UR11, 0x20 ;  /* 0x00000020000b7882 */ /* 0x000fe40000000000 */
[----:B------:R-:W-:Y:S01]  /*0350*/  IMAD.MOV.U32 R11, RZ, RZ, R16 ;  /* 0x000000ffff0b7224 */ /* 0x000fe200078e0010 */
[----:B------:R-:W-:Y:S01]  /*0360*/  @P0 SHF.R.U32.HI R11, RZ, c[0x0][0x2cc], R10 ;  /* 0x0000b300ff0b0a19 */ /* 0x000fe2000001160a */
[----:B------:R-:W-:Y:S01]  /*0370*/  IMAD.IADD R15, R15, 0x1, R13 ;  /* 0x000000010f0f7824 */ /* 0x000fe200078e020d */
[----:B------:R-:W-:Y:S01]  /*0380*/  UIADD3 UR14, UR21, UR14, URZ ;  /* 0x0000000e150e7290 */ /* 0x000fe2000fffe03f */
[----:B------:R-:W-:Y:S01]  /*0390*/  IMAD R252, R252, 0x80, R9 ;  /* 0x00000080fcfc7824 */ /* 0x000fe200078e0209 */
[--C-:B------:R-:W-:Y:S01]  /*03a0*/  SHF.R.S32.HI R10, RZ, 0x1f, R11.reuse ;  /* 0x0000001fff0a7819 */ /* 0x100fe2000001140b */
[----:B------:R-:W-:Y:S01]  /*03b0*/  IMAD.MOV R6, RZ, RZ, -R11 ;  /* 0x000000ffff067224 */ /* 0x000fe200078e0a0b */
[----:B------:R-:W-:Y:S01]  /*03c0*/  STL [R1+0x4], R38 ;  /* 0x0000042601007387 */ /* 0x000fe20000100800 */
[----:B------:R-:W-:-:S03]  /*03d0*/  IMAD.WIDE.U32 R14, R11, c[0x0][0x1b0], R14 ;  /* 0x00006c000b0e7a25 */ /* 0x000fc600078e000e */
[----:B------:R-:W-:Y:S01]  /*03e0*/  STL.64 [R1+0x20], R36 ;  /* 0x0000202401007387 */ /* 0x000fe20000100a00 */
[----:B------:R-:W-:Y:S02]  /*03f0*/  IMAD R10, R10, c[0x0][0x1b0], RZ ;  /* 0x00006c000a0a7a24 */ /* 0x000fe400078e02ff */
[----:B------:R-:W-:Y:S02]  /*0400*/  IMAD R6, R6, c[0x0][0x2c4], R16 ;  /* 0x0000b10006067a24 */ /* 0x000fe400078e0210 */
[----:B------:R-:W-:Y:S02]  /*0410*/  IMAD R13, R11, c[0x0][0x1b4], R10 ;  /* 0x00006d000b0d7a24 */ /* 0x000fe400078e020a */
[----:B------:R-:W-:Y:S01]  /*0420*/  IMAD.SHL.U32 R10, R9, 0x40, RZ ;  /* 0x00000040090a7824 */ /* 0x000fe200078e00ff */
[----:B------:R-:W-:Y:S01]  /*0430*/  SHF.R.S32.HI R11, RZ, 0x1f, R6 ;  /* 0x0000001fff0b7819 */ /* 0x000fe20000011406 */
[----:B------:R-:W-:Y:S01]  /*0440*/  IMAD.IADD R15, R15, 0x1, R13 ;  /* 0x000000010f0f7824 */ /* 0x000fe200078e020d */
[----:B------:R-:W-:-:S02]  /*0450*/  IADD3 R13, -R9, c[0x0][0x1d0], RZ ;  /* 0x00007400090d7a10 */ /* 0x000fc40007ffe1ff */
[----:B-1----:R-:W-:Y:S01]  /*0460*/  IADD3 R16, R252, 0x10, RZ ;  /* 0x00000010fc107810 */ /* 0x002fe20007ffe0ff */
[----:B------:R-:W-:Y:S01]  /*0470*/  IMAD R11, R11, c[0x0][0x1a8], RZ ;  /* 0x00006a000b0b7a24 */ /* 0x000fe200078e02ff */
[----:B------:R-:W-:Y:S01]  /*0480*/  LOP3.LUT R10, R10, 0x1c0, RZ, 0xc0, !PT ;  /* 0x000001c00a0a7812 */ /* 0x000fe200078ec0ff */
[----:B------:R-:W-:-:S04]  /*0490*/  IMAD.WIDE.U32 R18, R6, c[0x0][0x1a8], R14 ;  /* 0x00006a0006127a25 */ /* 0x000fc800078e000e */
[----:B------:R-:W-:Y:S01]  /*04a0*/  IMAD R11, R6, c[0x0][0x1ac], R11 ;  /* 0x00006b00060b7a24 */ /* 0x000fe200078e020b */
[----:B------:R-:W-:Y:S02]  /*04b0*/  LEA R15, P0, R18, c[0x0][0x160], 0x1 ;  /* 0x00005800120f7a11 */ /* 0x000fe400078008ff */
[----:B------:R-:W-:Y:S01]  /*04c0*/  IADD3 R6, R252, 0x20, RZ ;  /* 0x00000020fc067810 */ /* 0x000fe20007ffe0ff */
[----:B------:R-:W-:Y:S02]  /*04d0*/  IMAD.IADD R14, R19, 0x1, R11 ;  /* 0x00000001130e7824 */ /* 0x000fe400078e020b */
[----:B------:R-:W-:Y:S01]  /*04e0*/  IMAD R19, R5, c[0x0][0x168], RZ ;  /* 0x00005a0005137a24 */ /* 0x000fe200078e02ff */
[----:B------:R-:W1:Y:S01]  /*04f0*/  SHFL.IDX PT, R24, R15, RZ, 0x181f ;  /* 0x00181fff0f187589 */ /* 0x000e6200000e0000 */
[----:B------:R-:W-:Y:S02]  /*0500*/  SHF.R.U32.HI R5, RZ, 0x3, R10 ;  /* 0x00000003ff057819 */ /* 0x000fe4000001160a */
[----:B------:R-:W-:Y:S01]  /*0510*/  LEA.HI.X R14, R18, c[0x0][0x164], R14, 0x1, P0 ;  /* 0x00005900120e7a11 */ /* 0x000fe200000f0c0e */
[----:B------:R-:W-:Y:S01]  /*0520*/  SHFL.IDX PT, R22, R15, 0x1, 0x181f ;  /* 0x00381f000f167f89 */ /* 0x000fe200000e0000 */
[----:B------:R-:W-:-:S02]  /*0530*/  ISETP.GE.AND P2, PT, R252, R19, PT ;  /* 0x00000013fc00720c */ /* 0x000fc40003f46270 */
[-C--:B------:R-:W-:Y:S01]  /*0540*/  ISETP.GE.AND P5, PT, R16, R19.reuse, PT ;  /* 0x000000131000720c */ /* 0x080fe20003fa6270 */
[----:B------:R-:W2:Y:S01]  /*0550*/  SHFL.IDX PT, R25, R14, RZ, 0x181f ;  /* 0x00181fff0e197589 */ /* 0x000ea200000e0000 */
[----:B------:R-:W-:Y:S02]  /*0560*/  LEA.HI R16, R17, R8, RZ, 0x6 ;  /* 0x0000000811107211 */ /* 0x000fe400078f30ff */
[----:B------:R-:W-:Y:S01]  /*0570*/  LOP3.LUT R10, R10, 0x38, R36, 0xf8, !PT ;  /* 0x000000380a0a7812 */ /* 0x000fe200078ef824 */
[----:B------:R-:W3:Y:S01]  /*0580*/  SHFL.IDX PT, R23, R14, 0x1, 0x181f ;  /* 0x00381f000e177f89 */ /* 0x000ee200000e0000 */
[----:B------:R-:W-:Y:S01]  /*0590*/  ISETP.GE.AND P4, PT, R6, R19, PT ;  /* 0x000000130600720c */ /* 0x000fe20003f86270 */
[----:B------:R-:W-:Y:S01]  /*05a0*/  IMAD.SHL.U32 R16, R16, 0x8, RZ ;  /* 0x0000000810107824 */ /* 0x000fe200078e00ff */
[----:B------:R-:W-:Y:S01]  /*05b0*/  LOP3.LUT R5, R10, R5, RZ, 0x3c, !PT ;  /* 0x000000050a057212 */ /* 0x000fe200078e3cff */
[----:B------:R-:W-:Y:S01]  /*05c0*/  SHFL.IDX PT, R20, R15, 0x2, 0x181f ;  /* 0x00581f000f147f89 */ /* 0x000fe200000e0000 */
[----:B------:R-:W-:-:S02]  /*05d0*/  ISETP.GE.AND P0, PT, R36, c[0x0][0x198], PT ;  /* 0x0000660024007a0c */ /* 0x000fc40003f06270 */
[----:B------:R-:W-:Y:S01]  /*05e0*/  @!P2 SHF.R.S32.HI R6, RZ, 0x1f, R38 ;  /* 0x0000001fff06a819 */ /* 0x000fe20000011426 */
[----:B------:R-:W4:Y:S01]  /*05f0*/  SHFL.IDX PT, R21, R14, 0x2, 0x181f ;  /* 0x00581f000e157f89 */ /* 0x000f2200000e0000 */
[----:B------:R-:W-:Y:S02]  /*0600*/  LOP3.LUT R120, R5, 0xfffffe00, R16, 0xf8, !PT ;  /* 0xfffffe0005787812 */ /* 0x000fe400078ef810 */
[----:B------:R-:W-:Y:S01]  /*0610*/  @!P2 LEA.HI R6, R6, R38, RZ, 0x3 ;  /* 0x000000260606a211 */ /* 0x000fe200078f18ff */
[----:B------:R-:W-:Y:S01]  /*0620*/  SHFL.IDX PT, R18, R15, 0x7, 0x181f ;  /* 0x00f81f000f127f89 */ /* 0x000fe200000e0000 */
[----:B------:R-:W-:Y:S02]  /*0630*/  @!P5 SHF.R.S32.HI R5, RZ, 0x1f, R38 ;  /* 0x0000001fff05d819 */ /* 0x000fe40000011426 */
[----:B------:R-:W-:Y:S01]  /*0640*/  @!P2 LOP3.LUT R6, R6, 0xfffffff8, RZ, 0xc0, !PT ;  /* 0xfffffff80606a812 */ /* 0x000fe200078ec0ff */
[----:B------:R-:W-:Y:S01]  /*0650*/  STL [R1+0x8], R120 ;  /* 0x0000087801007387 */ /* 0x000fe20000100800 */
[----:B-1----:R-:W-:-:S02]  /*0660*/  @!P2 LEA R26, P1, R36, R24, 0x1 ;  /* 0x00000018241aa211 */ /* 0x002fc400078208ff */
[----:B------:R-:W-:Y:S01]  /*0670*/  IADD3 R10, R252, 0x30, RZ ;  /* 0x00000030fc0a7810 */ /* 0x000fe20007ffe0ff */
[----:B--2---:R-:W-:Y:S01]  /*0680*/  @!P2 IMAD.WIDE R32, R6, 0x2, R24 ;  /* 0x000000020620a825 */ /* 0x004fe200078e0218 */
[----:B------:R-:W-:Y:S01]  /*0690*/  @!P5 LEA.HI R5, R5, R38, RZ, 0x3 ;  /* 0x000000260505d211 */ /* 0x000fe200078f18ff */
[----:B------:R-:W1:Y:S01]  /*06a0*/  SHFL.IDX PT, R24, R15, 0x3, 0x181f ;  /* 0x00781f000f187f89 */ /* 0x000e6200000e0000 */
[----:B------:R-:W-:Y:S02]  /*06b0*/  @!P2 LEA.HI.X R27, R36, R25, R37, 0x1, P1 ;  /* 0x00000019241ba211 */ /* 0x000fe400008f0c25 */
[----:B------:R-:W-:Y:S01]  /*06c0*/  ISETP.GE.AND P1, PT, R10, R19, PT ;  /* 0x000000130a00720c */ /* 0x000fe20003f26270 */
[----:B------:R-:W-:Y:S01]  /*06d0*/  @!P2 IMAD.SHL.U32 R10, R120, 0x2, RZ ;  /* 0x00000002780aa824 */ /* 0x000fe200078e00ff */
[----:B------:R-:W-:Y:S01]  /*06e0*/  @!P4 SHF.R.S32.HI R6, RZ, 0x1f, R38 ;  /* 0x0000001fff06c819 */ /* 0x000fe20000011426 */
[----:B------:R-:W2:Y:S01]  /*06f0*/  SHFL.IDX PT, R25, R14, 0x3, 0x181f ;  /* 0x00781f000e197f89 */ /* 0x000ea200000e0000 */
[----:B------:R-:W-:-:S02]  /*0700*/  @!P5 LOP3.LUT R5, R5, 0xfffffff8, RZ, 0xc0, !PT ;  /* 0xfffffff80505d812 */ /* 0x000fc400078ec0ff */
[----:B------:R-:W-:Y:S01]  /*0710*/  @!P4 LEA.HI R6, R6, R38, RZ, 0x3 ;  /* 0x000000260606c211 */ /* 0x000fe200078f18ff */
[----:B------:R1:W-:Y:S01]  /*0720*/  @!P2 LDGSTS.E.BYPASS.LTC128B.128 [R10+0x8100], [R26.64], !P0 ;  /* 0x081000001a0aafae */ /* 0x0003e2000c101d56 */
[----:B------:R-:W-:Y:S01]  /*0730*/  IADD3 R16, R252, 0x40, RZ ;  /* 0x00000040fc107810 */ /* 0x000fe20007ffe0ff */
[----:B---3--:R-:W-:Y:S01]  /*0740*/  @!P5 IMAD.WIDE R28, R5, 0x2, R22 ;  /* 0x00000002051cd825 */ /* 0x008fe200078e0216 */
[----:B------:R-:W-:Y:S01]  /*0750*/  @!P4 LOP3.LUT R5, R6, 0xfffffff8, RZ, 0xc0, !PT ;  /* 0xfffffff80605c812 */ /* 0x000fe200078ec0ff */
[----:B------:R3:W-:Y:S01]  /*0760*/  @!P2 LDGSTS.E.BYPASS.LTC128B.128 [R10+0xc100], [R32.64], !P3 ;  /* 0x0c100000200aafae */ /* 0x0007e2000d901d56 */
[----:B------:R-:W-:Y:S01]  /*0770*/  @!P5 LEA R30, P2, R36, R22, 0x1 ;  /* 0x00000016241ed211 */ /* 0x000fe200078408ff */
[----:B------:R-:W-:Y:S01]  /*0780*/  @!P5 IMAD.SHL.U32 R6, R120, 0x2, RZ ;  /* 0x000000027806d824 */ /* 0x000fe200078e00ff */
[----:B------:R-:W-:Y:S02]  /*0790*/  @!P1 SHF.R.S32.HI R11, RZ, 0x1f, R38 ;  /* 0x0000001fff0b9819 */ /* 0x000fe40000011426 */
[C---:B------:R-:W-:Y:S01]  /*07a0*/  @!P5 LEA.HI.X R31, R36.reuse, R23, R37, 0x1, P2 ;  /* 0x00000017241fd211 */ /* 0x040fe200010f0c25 */
[----:B----4-:R-:W-:Y:S01]  /*07b0*/  @!P4 IMAD.WIDE R22, R5, 0x2, R20 ;  /* 0x000000020516c825 */ /* 0x010fe200078e0214 */
[----:B------:R-:W-:-:S02]  /*07c0*/  @!P4 LEA R20, P2, R36, R20, 0x1 ;  /* 0x000000142414c211 */ /* 0x000fc400078408ff */
[----:B------:R-:W-:Y:S01]  /*07d0*/  @!P1 LEA.HI R11, R11, R38, RZ, 0x3 ;  /* 0x000000260b0b9211 */ /* 0x000fe200078f18ff */
[----:B------:R-:W-:Y:S01]  /*07e0*/  @!P4 IMAD.SHL.U32 R5, R120, 0x2, RZ ;  /* 0x000000027805c824 */ /* 0x000fe200078e00ff */
[----:B------:R-:W-:Y:S01]  /*07f0*/  @!P4 LEA.HI.X R21, R36, R21, R37, 0x1, P2 ;  /* 0x000000152415c211 */ /* 0x000fe200010f0c25 */
[----:B------:R4:W-:Y:S01]  /*0800*/  @!P5 LDGSTS.E.BYPASS.LTC128B.128 [R6+0x8900], [R30.64], !P0 ;  /* 0x089000001e06dfae */ /* 0x0009e2000c101d56 */
[----:B------:R-:W-:Y:S02]  /*0810*/  ISETP.GE.AND P2, PT, R16, R19, PT ;  /* 0x000000131000720c */ /* 0x000fe40003f46270 */
[----:B------:R-:W-:Y:S01]  /*0820*/  @!P1 LOP3.LUT R11, R11, 0xfffffff8, RZ, 0xc0, !PT ;  /* 0xfffffff80b0b9812 */ /* 0x000fe200078ec0ff */
[----:B------:R4:W-:Y:S01]  /*0830*/  @!P5 LDGSTS.E.BYPASS.LTC128B.128 [R6+0xc900], [R28.64], !P3 ;  /* 0x0c9000001c06dfae */ /* 0x0009e2000d901d56 */
[----:B------:R-:W-:-:S03]  /*0840*/  IADD3 R16, R252, 0x70, RZ ;  /* 0x00000070fc107810 */ /* 0x000fc60007ffe0ff */
[----:B------:R4:W-:Y:S04]  /*0850*/  @!P4 LDGSTS.E.BYPASS.LTC128B.128 [R5+0x9100], [R20.64], !P0 ;  /* 0x091000001405cfae */ /* 0x0009e8000c101d56 */
[----:B-1----:R-:W1:Y:S01]  /*0860*/  SHFL.IDX PT, R26, R15, 0x4, 0x181f ;  /* 0x00981f000f1a7f89 */ /* 0x002e6200000e0000 */
[----:B---3--:R-:W-:-:S03]  /*0870*/  IADD3 R10, R252, 0x50, RZ ;  /* 0x00000050fc0a7810 */ /* 0x008fc60007ffe0ff */
[----:B------:R-:W3:Y:S01]  /*0880*/  SHFL.IDX PT, R27, R14, 0x4, 0x181f ;  /* 0x00981f000e1b7f89 */ /* 0x000ee200000e0000 */
[----:B------:R-:W-:-:S03]  /*0890*/  ISETP.GE.AND P5, PT, R10, R19, PT ;  /* 0x000000130a00720c */ /* 0x000fc60003fa6270 */
[----:B------:R1:W-:Y:S01]  /*08a0*/  @!P4 LDGSTS.E.BYPASS.LTC128B.128 [R5+0xd100], [R22.64], !P3 ;  /* 0x0d1000001605cfae */ /* 0x0003e2000d901d56 */
[----:B------:R-:W-:Y:S02]  /*08b0*/  @!P1 LEA R32, P4, R36, R24, 0x1 ;  /* 0x0000001824209211 */ /* 0x000fe400078808ff */
[----:B------:R-:W-:Y:S02]  /*08c0*/  IADD3 R10, R252, 0x60, RZ ;  /* 0x00000060fc0a7810 */ /* 0x000fe40007ffe0ff */
[--C-:B--2---:R-:W-:Y:S02]  /*08d0*/  @!P1 LEA.HI.X R33, R36, R25, R37.reuse, 0x1, P4 ;  /* 0x0000001924219211 */ /* 0x104fe400020f0c25 */
[----:B------:R-:W-:Y:S01]  /*08e0*/  ISETP.GE.AND P4, PT, R10, R19, PT ;  /* 0x000000130a00720c */ /* 0x000fe20003f86270 */
[----:B------:R-:W-:Y:S02]  /*08f0*/  @!P1 IMAD.SHL.U32 R10, R120, 0x2, RZ ;  /* 0x00000002780a9824 */ /* 0x000fe400078e00ff */
[----:B----4-:R-:W-:-:S03]  /*0900*/  IMAD.WIDE.U32 R30, R9, c[0x0][0x1e0], R36 ;  /* 0x00007800091e7a25 */ /* 0x010fc600078e0024 */
[----:B------:R2:W-:Y:S01]  /*0910*/  @!P1 LDGSTS.E.BYPASS.LTC128B.128 [R10+0x9900], [R32.64], !P0 ;  /* 0x09900000200a9fae */ /* 0x0005e2000c101d56 */
[----:B------:R-:W-:-:S04]  /*0920*/  IMAD.U32 R6, RZ, RZ, UR13 ;  /* 0x0000000dff067e24 */ /* 0x000fc8000f8e00ff */
[----:B------:R-:W-:Y:S02]  /*0930*/  IMAD R6, R6, -0x40, R13 ;  /* 0xffffffc006067824 */ /* 0x000fe400078e020d */
[----:B-1----:R-:W-:Y:S01]  /*0940*/  @!P1 IMAD.WIDE R22, R11, 0x2, R24 ;  /* 0x000000020b169825 */ /* 0x002fe200078e0218 */
[----:B------:R-:W-:Y:S01]  /*0950*/  SHF.R.S32.HI R5, RZ, 0x1f, R9 ;  /* 0x0000001fff057819 */ /* 0x000fe20000011409 */
[----:B------:R-:W-:Y:S01]  /*0960*/  SHFL.IDX PT, R24, R15, 0x5, 0x181f ;  /* 0x00b81f000f187f89 */ /* 0x000fe200000e0000 */
[----:B------:R-:W-:-:S03]  /*0970*/  @!P2 SHF.R.S32.HI R11, RZ, 0x1f, R38 ;  /* 0x0000001fff0ba819 */ /* 0x000fc60000011426 */
[----:B------:R-:W1:Y:S01]  /*0980*/  SHFL.IDX PT, R25, R14, 0x5, 0x181f ;  /* 0x00b81f000e197f89 */ /* 0x000e6200000e0000 */
[----:B------:R-:W-:Y:S01]  /*0990*/  IMAD R20, R5, c[0x0][0x1e0], RZ ;  /* 0x0000780005147a24 */ /* 0x000fe200078e02ff */
[----:B------:R-:W-:Y:S02]  /*09a0*/  @!P2 LEA.HI R11, R11, R38, RZ, 0x3 ;  /* 0x000000260b0ba211 */ /* 0x000fe400078f18ff */
[----:B------:R4:W-:Y:S01]  /*09b0*/  @!P1 LDGSTS.E.BYPASS.LTC128B.128 [R10+0xd900], [R22.64], !P3 ;  /* 0x0d900000160a9fae */ /* 0x0009e2000d901d56 */
[C---:B------:R-:W-:Y:S01]  /*09c0*/  @!P2 LEA R28, P1, R36.reuse, R26, 0x1 ;  /* 0x0000001a241ca211 */ /* 0x040fe200078208ff */
[----:B------:R-:W-:Y:S01]  /*09d0*/  IMAD R20, R9, c[0x0][0x1e4], R20 ;  /* 0x0000790009147a24 */ /* 0x000fe200078e0214 */
[----:B------:R-:W-:Y:S02]  /*09e0*/  @!P2 LOP3.LUT R11, R11, 0xfffffff8, RZ, 0xc0, !PT ;  /* 0xfffffff80b0ba812 */ /* 0x000fe400078ec0ff */
[----:B---3--:R-:W-:Y:S01]  /*09f0*/  @!P2 LEA.HI.X R29, R36, R27, R37, 0x1, P1 ;  /* 0x0000001b241da211 */ /* 0x008fe200008f0c25 */
[----:B------:R-:W-:Y:S01]  /*0a00*/  IMAD.IADD R21, R31, 0x1, R20 ;  /* 0x000000011f157824 */ /* 0x000fe200078e0214 */
[----:B------:R-:W-:Y:S01]  /*0a10*/  ISETP.GE.AND P1, PT, R16, R19, PT ;  /* 0x000000131000720c */ /* 0x000fe20003f26270 */
[----:B------:R-:W-:Y:S01]  /*0a20*/  IMAD.MOV.U32 R20, RZ, RZ, R30 ;  /* 0x000000ffff147224 */ /* 0x000fe200078e001e */
[----:B------:R-:W-:Y:S01]  /*0a30*/  SHFL.IDX PT, R19, R14, 0x7, 0x181f ;  /* 0x00f81f000e137f89 */ /* 0x000fe200000e0000 */
[----:B------:R-:W-:-:S04]  /*0a40*/  @!P2 IMAD.WIDE R30, R11, 0x2, R26 ;  /* 0x000000020b1ea825 */ /* 0x000fc800078e021a */
[C---:B------:R-:W-:Y:S02]  /*0a50*/  @!P2 IMAD.SHL.U32 R11, R120.reuse, 0x2, RZ ;  /* 0x00000002780ba824 */ /* 0x040fe400078e00ff */
[----:B------:R-:W-:Y:S02]  /*0a60*/  @!P4 IMAD.SHL.U32 R16, R120, 0x2, RZ ;  /* 0x000000027810c824 */ /* 0x000fe400078e00ff */
[----:B------:R-:W-:Y:S01]  /*0a70*/  IMAD.WIDE.U32 R20, R4, c[0x0][0x1e8], R20 ;  /* 0x00007a0004147a25 */ /* 0x000fe200078e0014 */
[----:B------:R3:W-:Y:S04]  /*0a80*/  @!P2 LDGSTS.E.BYPASS.LTC128B.128 [R11+0xa100], [R28.64], !P0 ;  /* 0x0a1000001c0bafae */ /* 0x0007e8000c101d56 */
[----:B------:R3:W-:Y:S04]  /*0a90*/  @!P2 LDGSTS.E.BYPASS.LTC128B.128 [R11+0xe100], [R30.64], !P3 ;  /* 0x0e1000001e0bafae */ /* 0x0007e8000d901d56 */
[----:B----4-:R-:W4:Y:S01]  /*0aa0*/  SHFL.IDX PT, R22, R15, 0x6, 0x181f ;  /* 0x00d81f000f167f89 */ /* 0x010f2200000e0000 */
[----:B--2---:R-:W-:-:S03]  /*0ab0*/  @!P5 SHF.R.S32.HI R10, RZ, 0x1f, R38 ;  /* 0x0000001fff0ad819 */ /* 0x004fc60000011426 */
[----:B------:R-:W2:Y:S01]  /*0ac0*/  SHFL.IDX PT, R23, R14, 0x6, 0x181f ;  /* 0x00d81f000e177f89 */ /* 0x000ea200000e0000 */
[----:B------:R-:W-:-:S04]  /*0ad0*/  @!P5 LEA.HI R10, R10, R38, RZ, 0x3 ;  /* 0x000000260a0ad211 */ /* 0x000fc800078f18ff */
[----:B------:R-:W-:Y:S02]  /*0ae0*/  @!P5 LOP3.LUT R13, R10, 0xfffffff8, RZ, 0xc0, !PT ;  /* 0xfffffff80a0dd812 */ /* 0x000fe400078ec0ff */
[----:B------:R-:W-:-:S03]  /*0af0*/  @!P4 SHF.R.S32.HI R10, RZ, 0x1f, R38 ;  /* 0x0000001fff0ac819 */ /* 0x000fc60000011426 */
[----:B-1----:R-:W-:Y:S01]  /*0b00*/  @!P5 IMAD.WIDE R26, R13, 0x2, R24 ;  /* 0x000000020d1ad825 */ /* 0x002fe200078e0218 */
[----:B------:R-:W-:Y:S02]  /*0b10*/  @!P4 LEA.HI R10, R10, R38, RZ, 0x3 ;  /* 0x000000260a0ac211 */ /* 0x000fe400078f18ff */
[----:B------:R-:W-:Y:S02]  /*0b20*/  @!P5 LEA R24, P2, R36, R24, 0x1 ;  /* 0x000000182418d211 */ /* 0x000fe400078408ff */
[----:B------:R-:W-:Y:S01]  /*0b30*/  @!P4 LOP3.LUT R13, R10, 0xfffffff8, RZ, 0xc0, !PT ;  /* 0xfffffff80a0dc812 */ /* 0x000fe200078ec0ff */
[----:B------:R-:W-:Y:S01]  /*0b40*/  @!P5 IMAD.SHL.U32 R10, R120, 0x2, RZ ;  /* 0x00000002780ad824 */ /* 0x000fe200078e00ff */
[C---:B------:R-:W-:Y:S01]  /*0b50*/  @!P5 LEA.HI.X R25, R36.reuse, R25, R37, 0x1, P2 ;  /* 0x000000192419d211 */ /* 0x040fe200010f0c25 */
[C---:B---3--:R-:W-:Y:S01]  /*0b60*/  IMAD R11, R3.reuse, c[0x0][0x1e8], RZ ;  /* 0x00007a00030b7a24 */ /* 0x048fe200078e02ff */
[----:B----4-:R-:W-:Y:S01]  /*0b70*/  @!P4 LEA R32, P2, R36, R22, 0x1 ;  /* 0x000000162420c211 */ /* 0x010fe200078408ff */
[----:B------:R-:W-:-:S02]  /*0b80*/  IMAD R3, R3, c[0x0][0x210], RZ ;  /* 0x0000840003037a24 */ /* 0x000fc400078e02ff */
[----:B------:R1:W-:Y:S01]  /*0b90*/  @!P5 LDGSTS.E.BYPASS.LTC128B.128 [R10+0xa900], [R24.64], !P0 ;  /* 0x0a900000180adfae */ /* 0x0003e2000c101d56 */
[----:B------:R-:W-:Y:S01]  /*0ba0*/  IMAD R11, R4, c[0x0][0x1ec], R11 ;  /* 0x00007b00040b7a24 */ /* 0x000fe200078e020b */
[C---:B--2---:R-:W-:Y:S01]  /*0bb0*/  @!P4 LEA.HI.X R33, R36.reuse, R23, R37, 0x1, P2 ;  /* 0x000000172421c211 */ /* 0x044fe200010f0c25 */
[----:B------:R-:W-:Y:S01]  /*0bc0*/  @!P4 IMAD.WIDE R34, R13, 0x2, R22 ;  /* 0x000000020d22c825 */ /* 0x000fe200078e0216 */
[----:B------:R-:W-:Y:S01]  /*0bd0*/  @!P1 LEA R22, P2, R36, R18, 0x1 ;  /* 0x0000001224169211 */ /* 0x000fe200078408ff */
[----:B------:R1:W-:Y:S01]  /*0be0*/  @!P5 LDGSTS.E.BYPASS.LTC128B.128 [R10+0xe900], [R26.64], !P3 ;  /* 0x0e9000001a0adfae */ /* 0x0003e2000d901d56 */
[----:B------:R-:W-:Y:S01]  /*0bf0*/  ISETP.GE.AND P5, PT, R6, 0x11, PT ;  /* 0x000000110600780c */ /* 0x000fe20003fa6270 */
[----:B------:R-:W-:Y:S01]  /*0c00*/  IMAD.IADD R11, R21, 0x1, R11 ;  /* 0x00000001150b7824 */ /* 0x000fe200078e020b */
[----:B------:R-:W-:Y:S01]  /*0c10*/  @!P1 LEA.HI.X R23, R36, R19, R37, 0x1, P2 ;  /* 0x0000001324179211 */ /* 0x000fe200010f0c25 */
[----:B------:R2:W-:Y:S01]  /*0c20*/  @!P4 LDGSTS.E.BYPASS.LTC128B.128 [R16+0xb100], [R32.64], !P0 ;  /* 0x0b1000002010cfae */ /* 0x0005e2000c101d56 */
[----:B------:R-:W-:Y:S01]  /*0c30*/  ISETP.GE.AND P2, PT, R6, 0x31, PT ;  /* 0x000000310600780c */ /* 0x000fe20003f46270 */
[----:B------:R-:W-:Y:S01]  /*0c40*/  IMAD R3, R4, c[0x0][0x214], R3 ;  /* 0x0000850004037a24 */ /* 0x000fe200078e0203 */
[----:B------:R-:W-:Y:S01]  /*0c50*/  @!P1 SHF.R.S32.HI R21, RZ, 0x1f, R38 ;  /* 0x0000001fff159819 */ /* 0x000fe20000011426 */
[----:B------:R3:W-:Y:S01]  /*0c60*/  @!P4 LDGSTS.E.BYPASS.LTC128B.128 [R16+0xf100], [R34.64], !P3 ;  /* 0x0f1000002210cfae */ /* 0x0007e2000d901d56 */
[----:B------:R-:W-:-:S02]  /*0c70*/  ISETP.GE.AND P4, PT, R6, 0x21, PT ;  /* 0x000000210600780c */ /* 0x000fc40003f86270 */
[----:B------:R-:W-:-:S04]  /*0c80*/  @!P1 LEA.HI R21, R21, R38, RZ, 0x3 ;  /* 0x0000002615159211 */ /* 0x000fc800078f18ff */
[----:B------:R-:W-:-:S03]  /*0c90*/  @!P1 LOP3.LUT R21, R21, 0xfffffff8, RZ, 0xc0, !PT ;  /* 0xfffffff815159812 */ /* 0x000fc600078ec0ff */
[----:B------:R-:W-:Y:S02]  /*0ca0*/  VOTEU.ANY UP0, P2 ;  /* 0x00000000003f7886 */ /* 0x000fe40001000100 */
[----:B------:R-:W-:-:S04]  /*0cb0*/  @!P1 IMAD.WIDE R18, R21, 0x2, R18 ;  /* 0x0000000215129825 */ /* 0x000fc800078e0212 */
[C---:B------:R-:W-:Y:S02]  /*0cc0*/  @P4 IMAD.SHL.U32 R31, R120.reuse, 0x2, RZ ;  /* 0x00000002781f4824 */ /* 0x040fe400078e00ff */
[----:B-1----:R-:W-:Y:S02]  /*0cd0*/  IMAD.MOV.U32 R10, RZ, RZ, R20 ;  /* 0x000000ffff0a7224 */ /* 0x002fe400078e0014 */
[----:B------:R-:W-:Y:S02]  /*0ce0*/  IMAD.MOV.U32 R20, RZ, RZ, c[0x0][0x1e0] ;  /* 0x00007800ff147624 */ /* 0x000fe400078e00ff */
[C---:B--2---:R-:W-:Y:S02]  /*0cf0*/  @P2 IMAD.SHL.U32 R33, R120.reuse, 0x2, RZ ;  /* 0x0000000278212824 */ /* 0x044fe400078e00ff */
[----:B---3--:R-:W-:-:S05]  /*0d00*/  @!P1 IMAD.SHL.U32 R16, R120, 0x2, RZ ;  /* 0x0000000278109824 */ /* 0x008fca00078e00ff */
[----:B------:R1:W-:Y:S04]  /*0d10*/  @!P1 LDGSTS.E.BYPASS.LTC128B.128 [R16+0xb900], [R22.64], !P0 ;  /* 0x0b90000016109fae */ /* 0x0003e8000c101d56 */
[----:B------:R1:W-:Y:S01]  /*0d20*/  @!P1 LDGSTS.E.BYPASS.LTC128B.128 [R16+0xf900], [R18.64], !P3 ;  /* 0x0f90000012109fae */ /* 0x0003e2000d901d56 */
[----:B------:R-:W-:Y:S02]  /*0d30*/  ISETP.GE.AND P3, PT, R36, c[0x0][0x1d4], PT ;  /* 0x0000750024007a0c */ /* 0x000fe40003f66270 */
[----:B-----5:R-:W-:Y:S01]  /*0d40*/  @P6 SHF.R.S32.HI R13, RZ, 0x1f, R12 ;  /* 0x0000001fff0d6819 */ /* 0x020fe2000001140c */
[----:B------:R-:W-:Y:S01]  /*0d50*/  @!P6 IMAD.MOV.U32 R13, RZ, RZ, R2 ;  /* 0x000000ffff0de224 */ /* 0x000fe200078e0002 */
[----:B------:R-:W0:Y:S01]  /*0d60*/  LDGDEPBAR ;  /* 0x00000000000079af */ /* 0x000e220000000000 */
[----:B------:R-:W-:-:S03]  /*0d70*/  @!P6 IMAD.MOV.U32 R12, RZ, RZ, R7 ;  /* 0x000000ffff0ce224 */ /* 0x000fc600078e0007 */
[----:B------:R-:W-:Y:S01]  /*0d80*/  BAR.SYNC.DEFER_BLOCKING 0x0 ;  /* 0x0000000000007b1d */ /* 0x000fe20000010000 */
[----:B------:R-:W-:Y:S01]  /*0d90*/  IMAD R7, R13, c[0x0][0x1f0], RZ ;  /* 0x00007c000d077a24 */ /* 0x000fe200078e02ff */
[----:B------:R-:W-:Y:S01]  /*0da0*/  ISETP.GE.AND P6, PT, R6, 0x1, PT ;  /* 0x000000010600780c */ /* 0x000fe20003fc6270 */
[----:B------:R-:W-:-:S04]  /*0db0*/  IMAD.WIDE.U32 R40, R12, c[0x0][0x1f0], R10 ;  /* 0x00007c000c287a25 */ /* 0x000fc800078e000a */
[----:B------:R-:W-:Y:S01]  /*0dc0*/  IMAD R6, R12, c[0x0][0x1f4], R7 ;  /* 0x00007d000c067a24 */ /* 0x000fe200078e0207 */
[----:B------:R2:W-:Y:S01]  /*0dd0*/  STL.64 [R1+0x10], R40 ;  /* 0x0000102801007387 */ /* 0x0005e20000100a00 */
[----:B------:R-:W-:Y:S02]  /*0de0*/  IMAD.U32 R2, RZ, RZ, UR10 ;  /* 0x0000000aff027e24 */ /* 0x000fe4000f8e00ff */
[----:B------:R-:W-:Y:S02]  /*0df0*/  IMAD.IADD R123, R41, 0x1, R6 ;  /* 0x00000001297b7824 */ /* 0x000fe400078e0206 */
[----:B------:R-:W-:Y:S02]  /*0e00*/  IMAD.MOV.U32 R122, RZ, RZ, R40 ;  /* 0x000000ffff7a7224 */ /* 0x000fe400078e0028 */
[----:B------:R-:W-:Y:S02]  /*0e10*/  IMAD.U32 R11, RZ, RZ, UR7 ;  /* 0x00000007ff0b7e24 */ /* 0x000fe4000f8e00ff */
[----:B------:R-:W-:Y:S01]  /*0e20*/  IMAD.WIDE.U32 R14, R2, UR13, R122 ;  /* 0x0000000d020e7c25 */ /* 0x000fe2000f8e007a */
[----:B------:R2:W-:Y:S03]  /*0e30*/  STL.64 [R1+0x18], R122 ;  /* 0x0000187a01007387 */ /* 0x0005e60000100a00 */
[----:B-1----:R-:W-:Y:S01]  /*0e40*/  IMAD.SHL.U32 R16, R0, 0x40, RZ ;  /* 0x0000004000107824 */ /* 0x002fe200078e00ff */
[----:B------:R-:W-:Y:S01]  /*0e50*/  IADD3 R15, R15, UR4, RZ ;  /* 0x000000040f0f7c10 */ /* 0x000fe2000fffe0ff */
[----:B------:R-:W-:Y:S01]  /*0e60*/  @UP0 UIMAD UR4, UR7, 0x30, URZ ;  /* 0x00000030070408a4 */ /* 0x000fe2000f8e023f */
[----:B------:R-:W-:Y:S01]  /*0e70*/  @P5 LEA R7, P0, R20, R14, 0x4 ;  /* 0x0000000e14075211 */ /* 0x000fe200078020ff */
[----:B------:R-:W-:Y:S01]  /*0e80*/  UISETP.GE.AND UP0, UPT, UR8, 0x1, UPT ;  /* 0x000000010800788c */ /* 0x000fe2000bf06270 */
[----:B------:R-:W-:-:S02]  /*0e90*/  @P6 LEA R26, P1, R14, c[0x0][0x1c8], 0x1 ;  /* 0x000072000e1a6a11 */ /* 0x000fc400078208ff */
[C---:B------:R-:W-:Y:S01]  /*0ea0*/  @P5 LEA.HI.X R6, R20.reuse, R15, R11, 0x4, P0 ;  /* 0x0000000f14065211 */ /* 0x040fe200000f240b */
[----:B------:R-:W-:Y:S01]  /*0eb0*/  @P2 IMAD.WIDE.U32 R20, R20, 0x30, R14 ;  /* 0x0000003014142825 */ /* 0x000fe200078e000e */
[C---:B------:R-:W-:Y:S02]  /*0ec0*/  @P5 LEA R24, P0, R7.reuse, c[0x0][0x1c8], 0x1 ;  /* 0x0000720007185a11 */ /* 0x040fe400078008ff */
[C---:B------:R-:W-:Y:S02]  /*0ed0*/  @P6 LEA.HI.X R27, R14.reuse, c[0x0][0x1cc], R15, 0x1, P1 ;  /* 0x000073000e1b6a11 */ /* 0x040fe400008f0c0f */
[----:B------:R-:W-:Y:S02]  /*0ee0*/  @P5 LEA.HI.X R25, R7, c[0x0][0x1cc], R6, 0x1, P0 ;  /* 0x0000730007195a11 */ /* 0x000fe400000f0c06 */
[----:B------:R-:W-:Y:S02]  /*0ef0*/  LEA.HI R6, R17, R8, RZ, 0x4 ;  /* 0x0000000811067211 */ /* 0x000fe400078f20ff */
[----:B------:R-:W-:-:S02]  /*0f00*/  @P4 IADD3 R10, P0, R14, UR20, RZ ;  /* 0x000000140e0a4c10 */ /* 0x000fc4000ff1e0ff */
[----:B------:R-:W-:Y:S02]  /*0f10*/  LOP3.LUT R11, R6, 0xfffffff0, RZ, 0xc0, !PT ;  /* 0xfffffff0060b7812 */ /* 0x000fe400078ec0ff */
[----:B------:R-:W-:Y:S01]  /*0f20*/  @P4 IADD3.X R7, R15, UR14, RZ, P0, !PT ;  /* 0x0000000e0f074c10 */ /* 0x000fe200087fe4ff */
[----:B------:R-:W-:Y:S01]  /*0f30*/  IMAD.SHL.U32 R15, R9, 0x8, RZ ;  /* 0x00000008090f7824 */ /* 0x000fe200078e00ff */
[----:B------:R-:W-:Y:S01]  /*0f40*/  @P4 LEA R22, P0, R10, c[0x0][0x1c8], 0x1 ;  /* 0x000072000a164a11 */ /* 0x000fe200078008ff */
[----:B------:R-:W-:Y:S01]  /*0f50*/  IMAD.IADD R14, R8, 0x1, -R11 ;  /* 0x00000001080e7824 */ /* 0x000fe200078e0a0b */
[----:B------:R-:W-:Y:S02]  /*0f60*/  SHF.R.S32.HI R19, RZ, 0x4, R6 ;  /* 0x00000004ff137819 */ /* 0x000fe40000011406 */
[----:B------:R-:W-:Y:S02]  /*0f70*/  @P4 LEA.HI.X R23, R10, c[0x0][0x1cc], R7, 0x1, P0 ;  /* 0x000073000a174a11 */ /* 0x000fe400000f0c07 */
[----:B------:R-:W-:-:S02]  /*0f80*/  SHF.R.S32.HI R7, RZ, 0x1f, R14 ;  /* 0x0000001fff077819 */ /* 0x000fc4000001140e */
[----:B------:R-:W-:Y:S02]  /*0f90*/  LEA.HI R6, R6, R19, RZ, 0x1 ;  /* 0x0000001306067211 */ /* 0x000fe400078f08ff */
[----:B------:R-:W-:Y:S02]  /*0fa0*/  LEA.HI R7, R7, R14, RZ, 0x3 ;  /* 0x0000000e07077211 */ /* 0x000fe400078f18ff */
[----:B------:R-:W-:Y:S02]  /*0fb0*/  ISETP.GE.AND P0, PT, R38, c[0x0][0x1d4], PT ;  /* 0x0000750026007a0c */ /* 0x000fe40003f06270 */
[----:B------:R-:W-:Y:S02]  /*0fc0*/  LOP3.LUT R16, R16, 0x1c0, RZ, 0xc0, !PT ;  /* 0x000001c010107812 */ /* 0x000fe400078ec0ff */
[----:B------:R-:W-:Y:S02]  /*0fd0*/  LOP3.LUT R6, R6, 0xfffffffe, RZ, 0xc0, !PT ;  /* 0xfffffffe06067812 */ /* 0x000fe400078ec0ff */
[C---:B------:R-:W-:Y:S01]  /*0fe0*/  LOP3.LUT R11, R7.reuse, 0xfffffff8, RZ, 0xc0, !PT ;  /* 0xfffffff8070b7812 */ /* 0x040fe200078ec0ff */
[----:B------:R-:W-:Y:S01]  /*0ff0*/  IMAD.SHL.U32 R7, R7, 0x40, RZ ;  /* 0x0000004007077824 */ /* 0x000fe200078e00ff */
[----:B------:R-:W-:Y:S01]  /*1000*/  LOP3.LUT R15, R16, 0x8, R15, 0xf8, !PT ;  /* 0x00000008100f7812 */ /* 0x000fe200078ef80f */
[----:B------:R-:W-:Y:S01]  /*1010*/  IMAD.IADD R6, R19, 0x1, -R6 ;  /* 0x0000000113067824 */ /* 0x000fe200078e0a06 */
[----:B------:R-:W-:Y:S01]  /*1020*/  SHF.R.U32.HI R16, RZ, 0x3, R16 ;  /* 0x00000003ff107819 */ /* 0x000fe20000011610 */
[----:B------:R-:W-:Y:S01]  /*1030*/  IMAD.IADD R11, R14, 0x1, -R11 ;  /* 0x000000010e0b7824 */ /* 0x000fe200078e0a0b */
[----:B------:R-:W-:Y:S01]  /*1040*/  @P2 IADD3 R10, R21, UR4, RZ ;  /* 0x00000004150a2c10 */ /* 0x000fe2000fffe0ff */
[C---:B------:R-:W-:Y:S01]  /*1050*/  @P6 IMAD.SHL.U32 R21, R120.reuse, 0x2, RZ ;  /* 0x0000000278156824 */ /* 0x040fe200078e00ff */
[----:B------:R-:W-:Y:S01]  /*1060*/  LOP3.LUT R15, R15, R16, RZ, 0x3c, !PT ;  /* 0x000000100f0f7212 */ /* 0x000fe200078e3cff */
[----:B------:R-:W-:Y:S01]  /*1070*/  @P5 IMAD.SHL.U32 R19, R120, 0x2, RZ ;  /* 0x0000000278135824 */ /* 0x000fe200078e00ff */
[----:B------:R-:W-:Y:S01]  /*1080*/  @P2 LEA R28, P1, R20, c[0x0][0x1c8], 0x1 ;  /* 0x00007200141c2a11 */ /* 0x000fe200078208ff */
[----:B------:R-:W-:Y:S01]  /*1090*/  IMAD.SHL.U32 R14, R11, 0x40, RZ ;  /* 0x000000400b0e7824 */ /* 0x000fe200078e00ff */
[----:B------:R-:W-:Y:S01]  /*10a0*/  @!PT LDS RZ, [RZ] ;  /* 0x00000000fffff984 */ /* 0x000fe20000000800 */
[----:B------:R-:W-:Y:S01]  /*10b0*/  @!PT LDS RZ, [RZ] ;  /* 0x00000000fffff984 */ /* 0x000fe20000000800 */
[----:B------:R-:W-:Y:S01]  /*10c0*/  @!PT LDS RZ, [RZ] ;  /* 0x00000000fffff984 */ /* 0x000fe20000000800 */
[----:B------:R2:W-:Y:S01]  /*10d0*/  @P6 LDGSTS.E.BYPASS.LTC128B.128 [R21+0x4100], [R26.64], !P3 ;  /* 0x041000001a156fae */ /* 0x0005e2000d901d56 */
[----:B------:R-:W-:Y:S01]  /*10e0*/  IMAD R250, R6, 0x200, R15 ;  /* 0x0000020006fa7824 */ /* 0x000fe200078e020f */
[----:B------:R-:W-:Y:S01]  /*10f0*/  @P2 LEA.HI.X R29, R20, c[0x0][0x1cc], R10, 0x1, P1 ;  /* 0x00007300141d2a11 */ /* 0x000fe200008f0c0a */
[----:B------:R-:W-:Y:S01]  /*1100*/  IMAD.SHL.U32 R6, R6, 0x8, RZ ;  /* 0x0000000806067824 */ /* 0x000fe200078e00ff */
[----:B------:R2:W-:Y:S01]  /*1110*/  @P6 LDGSTS.E.BYPASS.LTC128B.128 [R21+0x6100], [R26.64+0x80], !P0 ;  /* 0x061000801a156fae */ /* 0x0005e2000c101d56 */
[----:B------:R-:W-:Y:S01]  /*1120*/  LOP3.LUT R15, R14, 0x1c0, RZ, 0xc0, !PT ;  /* 0x000001c00e0f7812 */ /* 0x000fe200078ec0ff */
[----:B------:R-:W-:Y:S01]  /*1130*/  IMAD.SHL.U32 R250, R250, 0x2, RZ ;  /* 0x00000002fafa7824 */ /* 0x000fe200078e00ff */
[----:B------:R-:W-:Y:S01]  /*1140*/  LEA.HI R10, R17, R8, RZ, 0x5 ;  /* 0x00000008110a7211 */ /* 0x000fe200078f28ff */
[----:B------:R1:W-:Y:S01]  /*1150*/  @P5 LDGSTS.E.BYPASS.LTC128B.128 [R19+0x4900], [R24.64], !P3 ;  /* 0x0490000018135fae */ /* 0x0003e2000d901d56 */
[----:B------:R-:W-:Y:S01]  /*1160*/  LOP3.LUT R6, R15, 0x8, R6, 0xf8, !PT ;  /* 0x000000080f067812 */ /* 0x000fe200078ef806 */
[----:B------:R-:W-:Y:S01]  /*1170*/  ULDC.64 UR4, c[0x0][0x208] ;  /* 0x0000820000047ab9 */ /* 0x000fe20000000a00 */
[----:B------:R-:W-:Y:S01]  /*1180*/  SHF.R.S32.HI R14, RZ, 0x5, R10 ;  /* 0x00000005ff0e7819 */ /* 0x000fe2000001140a */
[----:B------:R1:W-:Y:S01]  /*1190*/  @P5 LDGSTS.E.BYPASS.LTC128B.128 [R19+0x6900], [R24.64+0x80], !P0 ;  /* 0x0690008018135fae */ /* 0x0003e2000c101d56 */
[----:B------:R-:W-:Y:S01]  /*11a0*/  SHF.R.U32.HI R15, RZ, 0x3, R15 ;  /* 0x00000003ff0f7819 */ /* 0x000fe2000001160f */
[----:B------:R-:W-:Y:S01]  /*11b0*/  UIMAD.WIDE.U32 UR16, UR11, UR4, URZ ;  /* 0x000000040b1072a5 */ /* 0x000fe2000f8e003f */
[----:B------:R-:W-:Y:S01]  /*11c0*/  LOP3.LUT R7, R7, 0xfffffe00, RZ, 0xc0, !PT ;  /* 0xfffffe0007077812 */ /* 0x000fe200078ec0ff */
[----:B------:R2:W-:Y:S01]  /*11d0*/  @P4 LDGSTS.E.BYPASS.LTC128B.128 [R31+0x5100], [R22.64], !P3 ;  /* 0x05100000161f4fae */ /* 0x0005e2000d901d56 */
[----:B------:R-:W-:Y:S01]  /*11e0*/  LOP3.LUT R6, R6, R15, RZ, 0x3c, !PT ;  /* 0x0000000f06067212 */ /* 0x000fe200078e3cff */
[----:B------:R-:W-:Y:S01]  /*11f0*/  IMAD.MOV.U32 R15, RZ, RZ, 0x10 ;  /* 0x00000010ff0f7424 */ /* 0x000fe200078e00ff */
[----:B------:R-:W-:Y:S01]  /*1200*/  IADD3 R249, R250, 0x4120, RZ ;  /* 0x00004120faf97810 */ /* 0x000fe20007ffe0ff */
[----:B------:R2:W-:Y:S01]  /*1210*/  @P4 LDGSTS.E.BYPASS.LTC128B.128 [R31+0x7100], [R22.64+0x80], !P0 ;  /* 0x07100080161f4fae */ /* 0x0005e2000c101d56 */
[----:B------:R-:W-:Y:S01]  /*1220*/  LOP3.LUT P4, RZ, R0, 0x2, RZ, 0xc0, !PT ;  /* 0x0000000200ff7812 */ /* 0x000fe2000788c0ff */
[----:B------:R-:W-:Y:S01]  /*1230*/  IMAD R251, R14, 0x400, R7 ;  /* 0x000004000efb7824 */ /* 0x000fe200078e0207 */
[----:B------:R-:W-:Y:S01]  /*1240*/  UIMAD UR11, UR11, UR5, URZ ;  /* 0x000000050b0b72a4 */ /* 0x000fe2000f8e023f */
[----:B------:R2:W-:Y:S01]  /*1250*/  @P2 LDGSTS.E.BYPASS.LTC128B.128 [R33+0x5900], [R28.64], !P3 ;  /* 0x059000001c212fae */ /* 0x0005e2000d901d56 */
[----:B------:R-:W-:-:S02]  /*1260*/  IMAD R14, R5, c[0x0][0x208], RZ ;  /* 0x00008200050e7a24 */ /* 0x000fc400078e02ff */
[----:B------:R-:W-:Y:S01]  /*1270*/  IMAD.IADD R251, R6, 0x1, R251 ;  /* 0x0000000106fb7824 */ /* 0x000fe200078e02fb */
[----:B------:R2:W-:Y:S01]  /*1280*/  @P2 LDGSTS.E.BYPASS.LTC128B.128 [R33+0x7900], [R28.64+0x80], !P0 ;  /* 0x079000801c212fae */ /* 0x0005e2000c101d56 */
[----:B------:R-:W-:Y:S01]  /*1290*/  R2P PR, R11, 0x6 ;  /* 0x000000060b007804 */ /* 0x000fe20000000000 */
[----:B------:R-:W-:Y:S01]  /*12a0*/  UIADD3 UR11, UR17, UR11, URZ ;  /* 0x0000000b110b7290 */ /* 0x000fe2000fffe03f */
[----:B------:R-:W-:Y:S01]  /*12b0*/  IADD3 R11, R250, 0x4100, RZ ;  /* 0x00004100fa0b7810 */ /* 0x000fe20007ffe0ff */
[----:B------:R-:W0:Y:S01]  /*12c0*/  LDGDEPBAR ;  /* 0x00000000000079af */ /* 0x000e220000000000 */
[----:B------:R-:W-:Y:S01]  /*12d0*/  IMAD.SHL.U32 R251, R251, 0x2, RZ ;  /* 0x00000002fbfb7824 */ /* 0x000fe200078e00ff */
[----:B------:R-:W-:Y:S02]  /*12e0*/  SEL R5, R15, 0xfffffff0, !P1 ;  /* 0xfffffff00f057807 */ /* 0x000fe40004800000 */
[----:B------:R-:W-:Y:S01]  /*12f0*/  @P4 IADD3 R249, R11, -0x20, RZ ;  /* 0xffffffe00bf94810 */ /* 0x000fe20007ffe0ff */
[C---:B------:R-:W-:Y:S01]  /*1300*/  IMAD R11, R9.reuse, c[0x0][0x20c], R14 ;  /* 0x00008300090b7a24 */ /* 0x040fe200078e020e */
[----:B------:R-:W-:Y:S01]  /*1310*/  PLOP3.LUT P1, PT, PT, PT, UP0, 0x80, 0x0 ;  /* 0x000000000000781c */ /* 0x000fe20003f2f008 */
[----:B------:R-:W-:Y:S01]  /*1320*/  IMAD.WIDE.U32 R14, R9, c[0x0][0x208], R36 ;  /* 0x00008200090e7a25 */ /* 0x000fe200078e0024 */
[----:B------:R-:W-:-:S02]  /*1330*/  IADD3 R239, R249, 0x800, RZ ;  /* 0x00000800f9ef7810 */ /* 0x000fc40007ffe0ff */
[----:B------:R-:W-:Y:S01]  /*1340*/  IADD3 R238, R249, 0x1000, RZ ;  /* 0x00001000f9ee7810 */ /* 0x000fe20007ffe0ff */
[----:B------:R-:W-:Y:S01]  /*1350*/  IMAD.IADD R15, R15, 0x1, R11 ;  /* 0x000000010f0f7824 */ /* 0x000fe200078e020b */
[----:B------:R-:W-:Y:S01]  /*1360*/  LOP3.LUT R11, R10, 0xffffffe0, RZ, 0xc0, !PT ;  /* 0xffffffe00a0b7812 */ /* 0x000fe200078ec0ff */
[----:B------:R-:W-:Y:S01]  /*1370*/  IMAD R247, R5, 0x2, R251 ;  /* 0x0000000205f77824 */ /* 0x000fe200078e02fb */
[----:B------:R-:W-:Y:S01]  /*1380*/  IADD3 R237, R249, 0x1800, RZ ;  /* 0x00001800f9ed7810 */ /* 0x000fe20007ffe0ff */
[----:B------:R-:W-:-:S04]  /*1390*/  IMAD.WIDE.U32 R14, R4, c[0x0][0x210], R14 ;  /* 0x00008400040e7a25 */ /* 0x000fc800078e000e */
[----:B------:R-:W-:Y:S02]  /*13a0*/  IMAD.IADD R15, R15, 0x1, R3 ;  /* 0x000000010f0f7824 */ /* 0x000fe400078e0203 */
[----:B------:R-:W-:Y:S02]  /*13b0*/  IMAD.IADD R3, R8, 0x1, -R11 ;  /* 0x0000000108037824 */ /* 0x000fe400078e0a0b */
[----:B------:R-:W-:Y:S01]  /*13c0*/  IMAD R11, R13, c[0x0][0x218], RZ ;  /* 0x000086000d0b7a24 */ /* 0x000fe200078e02ff */
[----:B------:R-:W-:-:S04]  /*13d0*/  DEPBAR.LE SB0, 0x1 ;  /* 0x000080400000791a */ /* 0x000fc80000000000 */
[----:B------:R-:W-:Y:S01]  /*13e0*/  IMAD R8, R12, c[0x0][0x21c], R11 ;  /* 0x000087000c087a24 */ /* 0x000fe200078e020b */
[----:B------:R-:W-:-:S04]  /*13f0*/  DEPBAR.LE SB0, 0x0 ;  /* 0x000080000000791a */ /* 0x000fc80000000000 */
[----:B-1----:R-:W-:Y:S01]  /*1400*/  IMAD.WIDE.U32 R18, R12, c[0x0][0x218], R14 ;  /* 0x000086000c127a25 */ /* 0x002fe200078e000e */
[----:B------:R-:W-:Y:S03]  /*1410*/  BAR.SYNC.DEFER_BLOCKING 0x0 ;  /* 0x0000000000007b1d */ /* 0x000fe60000010000 */
[----:B------:R-:W-:Y:S02]  /*1420*/  IMAD.IADD R16, R19, 0x1, R8 ;  /* 0x0000000113107824 */ /* 0x000fe400078e0208 */
[----:B------:R-:W-:Y:S01]  /*1430*/  IMAD.MOV.U32 R4, RZ, RZ, 0x20 ;  /* 0x00000020ff047424 */ /* 0x000fe200078e00ff */
[----:B------:R2:W-:Y:S04]  /*1440*/  STL.64 [R1+0x40], R18 ;  /* 0x0000401201007387 */ /* 0x0005e80000100a00 */
[----:B------:R2:W-:Y:S01]  /*1450*/  STL [R1+0xc], R16 ;  /* 0x00000c1001007387 */ /* 0x0005e20000100800 */
[----:B------:R-:W-:-:S03]  /*1460*/  SEL R4, R4, 0xffffffe0, !P2 ;  /* 0xffffffe004047807 */ /* 0x000fc60005000000 */
[----:B------:R2:W1:Y:S04]  /*1470*/  LDSM.16.M88.4 R60, [R251+0x8100] ;  /* 0x00810000fb3c783b */ /* 0x0004680000000200 */
[----:B------:R2:W3:Y:S04]  /*1480*/  LDSM.16.M88.4 R64, [R251+0xa100] ;  /* 0x00a10000fb40783b */ /* 0x0004e80000000200 */
[----:B------:R2:W4:Y:S04]  /*1490*/  LDSM.16.M88.4 R88, [R250+0x4100] ;  /* 0x00410000fa58783b */ /* 0x0005280000000200 */
        /* <DEDUP_REMOVED lines=8> */
[----:B------:R2:W1:Y:S01]  /*1520*/  LDSM.16.M88.4 R40, [R249+0x1800] ;  /* 0x00180000f928783b */ /* 0x0004620000000200 */
[----:B------:R-:W-:Y:S05]  /*1530*/  @!P1 BRA `(.L_x_643) ;  /* 0x0000031000009947 */ /* 0x000fea0003800000 */
[----:B---3--:R-:W-:Y:S02]  /*1540*/  ULDC.64 UR4, c[0x0][0x208] ;  /* 0x0000820000047ab9 */ /* 0x008fe40000000a00 */
        /* <DEDUP_REMOVED lines=18> */
[----:B------:R-:W-:Y:S01]  /*1670*/  IMAD.SHL.U32 R9, R120, 0x2, RZ ;  /* 0x0000000278097824 */ /* 0x000fe200078e00ff */
[----:B------:R-:W-:Y:S01]  /*1680*/  ISETP.LT.OR P1, PT, R10, 0x11, P0 ;  /* 0x000000110a00780c */ /* 0x000fe20000721670 */
[----:B------:R-:W-:Y:S01]  /*1690*/  IMAD.U32 R8, RZ, RZ, UR16 ;  /* 0x00000010ff087e24 */ /* 0x000fe2000f8e00ff */
[----:B------:R-:W-:Y:S02]  /*16a0*/  IADD3 R14, P5, R12, UR16, RZ ;  /* 0x000000100c0e7c10 */ /* 0x000fe4000ffbe0ff */
[----:B------:R-:W-:Y:S01]  /*16b0*/  @!PT LDS RZ, [RZ] ;  /* 0x00000000fffff984 */ /* 0x000fe20000000800 */
[----:B------:R-:W-:Y:S01]  /*16c0*/  @!PT LDS RZ, [RZ] ;  /* 0x00000000fffff984 */ /* 0x000fe20000000800 */
[----:B------:R-:W-:Y:S01]  /*16d0*/  @!PT LDS RZ, [RZ] ;  /* 0x00000000fffff984 */ /* 0x000fe20000000800 */
[----:B------:R3:W-:Y:S02]  /*16e0*/  LDGSTS.E.BYPASS.LTC128B.128 [R9+0x100], [R12.64], !P4 ;  /* 0x001000000c097fae */ /* 0x0007e4000e101d56 */
[----:B------:R-:W-:Y:S02]  /*16f0*/  IADD3.X R15, R13, UR11, RZ, P5, !PT ;  /* 0x0000000b0d0f7c10 */ /* 0x000fe4000affe4ff */
[----:B------:R3:W-:Y:S01]  /*1700*/  LDGSTS.E.BYPASS.LTC128B.128 [R9+0x2100], [R12.64+0x80], !P2 ;  /* 0x021000800c097fae */ /* 0x0007e2000d101d56 */
[----:B------:R-:W-:-:S02]  /*1710*/  IADD3 R20, P4, P2, R8, 0x80, R12 ;  /* 0x0000008008147810 */ /* 0x000fc40007a9e00c */
[----:B------:R-:W-:Y:S01]  /*1720*/  ISETP.LT.OR P5, PT, R10, 0x21, P0 ;  /* 0x000000210a00780c */ /* 0x000fe200007a1670 */
[----:B------:R2:W-:Y:S02]  /*1730*/  LDGSTS.E.BYPASS.LTC128B.128 [R9+0x900], [R14.64], !P6 ;  /* 0x009000000e097fae */ /* 0x0005e4000f101d56 */
[----:B--2---:R-:W-:Y:S02]  /*1740*/  IADD3.X R21, RZ, UR11, R13, P4, P2 ;  /* 0x0000000bff157c10 */ /* 0x004fe4000a7e440d */
[C---:B------:R-:W-:Y:S02]  /*1750*/  IADD3 R16, P4, R14.reuse, UR16, RZ ;  /* 0x000000100e107c10 */ /* 0x040fe4000ff9e0ff */
[----:B------:R-:W-:Y:S01]  /*1760*/  IADD3 R18, P2, R14, UR5, RZ ;  /* 0x000000050e127c10 */ /* 0x000fe2000ff5e0ff */
[----:B------:R2:W-:Y:S01]  /*1770*/  LDGSTS.E.BYPASS.LTC128B.128 [R9+0x2900], [R20.64], !P1 ;  /* 0x0290000014097fae */ /* 0x0005e2000c901d56 */
[----:B------:R-:W-:Y:S02]  /*1780*/  ISETP.LT.OR P6, PT, R10, 0x21, P3 ;  /* 0x000000210a00780c */ /* 0x000fe40001fc1670 */
[----:B------:R-:W-:-:S02]  /*1790*/  IADD3.X R17, R15, UR11, RZ, P4, !PT ;  /* 0x0000000b0f117c10 */ /* 0x000fc4000a7fe4ff */
[C---:B------:R-:W-:Y:S02]  /*17a0*/  ISETP.LT.OR P4, PT, R10.reuse, 0x31, P3 ;  /* 0x000000310a00780c */ /* 0x040fe40001f81670 */
[----:B------:R-:W-:Y:S02]  /*17b0*/  IADD3.X R19, R15, UR4, RZ, P2, !PT ;  /* 0x000000040f137c10 */ /* 0x000fe400097fe4ff */
[----:B------:R-:W-:-:S05]  /*17c0*/  ISETP.LT.OR P2, PT, R10, 0x31, P0 ;  /* 0x000000310a00780c */ /* 0x000fca0000741670 */
[----:B------:R2:W-:Y:S01]  /*17d0*/  LDGSTS.E.BYPASS.LTC128B.128 [R9+0x1100], [R16.64], !P6 ;  /* 0x0110000010097fae */ /* 0x0005e2000f101d56 */
[----:B---3--:R-:W-:-:S03]  /*17e0*/  IADD3 R12, P1, R16, UR16, RZ ;  /* 0x00000010100c7c10 */ /* 0x008fc6000ff3e0ff */
[----:B------:R2:W-:Y:S01]  /*17f0*/  LDGSTS.E.BYPASS.LTC128B.128 [R9+0x3100], [R18.64], !P5 ;  /* 0x0310000012097fae */ /* 0x0005e2000e901d56 */
[----:B------:R-:W-:Y:S02]  /*1800*/  IADD3.X R13, R17, UR11, RZ, P1, !PT ;  /* 0x0000000b110d7c10 */ /* 0x000fe40008ffe4ff */
[----:B------:R-:W-:-:S03]  /*1810*/  IADD3 R10, P1, R16, UR5, RZ ;  /* 0x00000005100a7c10 */ /* 0x000fc6000ff3e0ff */
[----:B------:R2:W-:Y:S01]  /*1820*/  LDGSTS.E.BYPASS.LTC128B.128 [R9+0x1900], [R12.64], !P4 ;  /* 0x019000000c097fae */ /* 0x0005e2000e101d56 */
[----:B------:R-:W-:-:S05]  /*1830*/  IADD3.X R11, R17, UR4, RZ, P1, !PT ;  /* 0x00000004110b7c10 */ /* 0x000fca0008ffe4ff */
[----:B------:R2:W-:Y:S04]  /*1840*/  LDGSTS.E.BYPASS.LTC128B.128 [R9+0x3900], [R10.64], !P2 ;  /* 0x039000000a097fae */ /* 0x0005e8000d101d56 */
.L_x_643:
[----:B---3--:R-:W-:Y:S01]  /*1850*/  LOP3.LUT P1, RZ, R0, 0x4, RZ, 0xc0, !PT ;  /* 0x0000000400ff7812 */ /* 0x008fe2000782c0ff */
[----:B------:R-:W-:Y:S01]  /*1860*/  IMAD.MOV.U32 R0, RZ, RZ, 0x40 ;  /* 0x00000040ff007424 */ /* 0x000fe200078e00ff */
[C---:B--2-4-:R-:W-:Y:S01]  /*1870*/  HMMA.16816.F32 R32, R64.reuse, R88, RZ ;  /* 0x000000584020723c */ /* 0x054fe200000018ff */
[C---:B------:R-:W-:Y:S01]  /*1880*/  IMAD R246, R4.reuse, 0x2, R251 ;  /* 0x0000000204f67824 */ /* 0x040fe200078e02fb */
[----:B------:R-:W0:Y:S01]  /*1890*/  LDGDEPBAR ;  /* 0x00000000000079af */ /* 0x000e220000000000 */
[----:B------:R-:W-:Y:S01]  /*18a0*/  IMAD R244, R4, 0x2, R247 ;  /* 0x0000000204f47824 */ /* 0x000fe200078e02f7 */
[----:B------:R-:W-:Y:S01]  /*18b0*/  SEL R0, R0, 0xffffffc0, !P1 ;  /* 0xffffffc000007807 */ /* 0x000fe20004800000 */
[----:B------:R-:W-:Y:S01]  /*18c0*/  IMAD R243, R5, 0x2, R246 ;  /* 0x0000000205f37824 */ /* 0x000fe200078e02f6 */
[----:B------:R-:W-:Y:S01]  /*18d0*/  LDSM.16.M88.4 R116, [R246+0xa100] ;  /* 0x00a10000f674783b */ /* 0x000fe20000000200 */
[----:B------:R-:W-:Y:S01]  /*18e0*/  UISETP.GE.AND UP0, UPT, UR8, 0x41, UPT ;  /* 0x000000410800788c */ /* 0x000fe2000bf06270 */
[C---:B-1----:R-:W-:Y:S01]  /*18f0*/  HMMA.16816.F32 R24, R64.reuse, R80, RZ ;  /* 0x000000504018723c */ /* 0x042fe200000018ff */
[--C-:B------:R-:W-:Y:S01]  /*1900*/  IMAD.IADD R245, R250, 0x1, R0.reuse ;  /* 0x00000001faf57824 */ /* 0x100fe200078e0200 */
[C---:B------:R-:W-:Y:S01]  /*1910*/  IADD3 R235, R249.reuse, 0x2000, RZ ;  /* 0x00002000f9eb7810 */ /* 0x040fe20007ffe0ff */
[C---:B------:R-:W-:Y:S01]  /*1920*/  IMAD.IADD R236, R249.reuse, 0x1, R0 ;  /* 0x00000001f9ec7824 */ /* 0x040fe200078e0200 */
[----:B------:R-:W-:Y:S01]  /*1930*/  IADD3 R234, R249, 0x2800, RZ ;  /* 0x00002800f9ea7810 */ /* 0x000fe20007ffe0ff */
[----:B------:R-:W-:Y:S01]  /*1940*/  IMAD.IADD R6, R7, 0x1, R6 ;  /* 0x0000000107067824 */ /* 0x000fe200078e0206 */
[----:B------:R-:W1:Y:S01]  /*1950*/  LDSM.16.M88.4 R112, [R245+0x4100] ;  /* 0x00410000f570783b */ /* 0x000e620000000200 */
[----:B------:R-:W-:Y:S01]  /*1960*/  PLOP3.LUT P1, PT, PT, PT, UP0, 0x80, 0x0 ;  /* 0x000000000000781c */ /* 0x000fe20003f2f008 */
[----:B------:R-:W-:Y:S01]  /*1970*/  HMMA.16816.F32 R16, R64, R72, RZ ;  /* 0x000000484010723c */ /* 0x000fe200000018ff */
[C---:B------:R-:W-:Y:S01]  /*1980*/  IADD3 R233, R249.reuse, 0x3000, RZ ;  /* 0x00003000f9e97810 */ /* 0x040fe20007ffe0ff */
[----:B------:R-:W2:Y:S01]  /*1990*/  LDSM.16.M88.4 R108, [R245+0x4900] ;  /* 0x00490000f56c783b */ /* 0x000ea20000000200 */
[----:B------:R-:W-:-:S03]  /*19a0*/  IADD3 R232, R249, 0x3800, RZ ;  /* 0x00003800f9e87810 */ /* 0x000fc60007ffe0ff */
[----:B------:R-:W3:Y:S02]  /*19b0*/  LDSM.16.M88.4 R104, [R245+0x5100] ;  /* 0x00510000f568783b */ /* 0x000ee40000000200 */
[C---:B------:R-:W-:Y:S02]  /*19c0*/  HMMA.16816.F32 R28, R64.reuse, R90, RZ ;  /* 0x0000005a401c723c */ /* 0x040fe400000018ff */
[----:B------:R-:W4:Y:S06]  /*19d0*/  LDSM.16.M88.4 R100, [R245+0x5900] ;  /* 0x00590000f564783b */ /* 0x000f2c0000000200 */
[C---:B------:R-:W-:Y:S08]  /*19e0*/  HMMA.16816.F32 R20, R64.reuse, R82, RZ ;  /* 0x000000524014723c */ /* 0x040ff000000018ff */
[----:B------:R-:W-:Y:S08]  /*19f0*/  HMMA.16816.F32 R12, R64, R74, RZ ;  /* 0x0000004a400c723c */ /* 0x000ff000000018ff */
[C---:B------:R-:W-:Y:S08]  /*1a00*/  HMMA.16816.F32 R92, R60.reuse, R88, RZ ;  /* 0x000000583c5c723c */ /* 0x040ff000000018ff */
[C---:B------:R-:W-:Y:S08]  /*1a10*/  HMMA.16816.F32 R84, R60.reuse, R80, RZ ;  /* 0x000000503c54723c */ /* 0x040ff000000018ff */
[----:B------:R-:W-:Y:S08]  /*1a20*/  HMMA.16816.F32 R76, R60, R72, RZ ;  /* 0x000000483c4c723c */ /* 0x000ff000000018ff */
[-C--:B------:R-:W-:Y:S08]  /*1a30*/  HMMA.16816.F32 R8, R64, R96.reuse, RZ ;  /* 0x000000604008723c */ /* 0x080ff000000018ff */
[C---:B------:R-:W-:Y:S08]  /*1a40*/  HMMA.16816.F32 R68, R60.reuse, R96, RZ ;  /* 0x000000603c44723c */ /* 0x040ff000000018ff */
[C---:B------:R-:W-:Y:S08]  /*1a50*/  HMMA.16816.F32 R88, R60.reuse, R90, RZ ;  /* 0x0000005a3c58723c */ /* 0x040ff000000018ff */
[C---:B------:R-:W-:Y:S08]  /*1a60*/  HMMA.16816.F32 R80, R60.reuse, R82, RZ ;  /* 0x000000523c50723c */ /* 0x040ff000000018ff */
[----:B------:R-:W-:Y:S08]  /*1a70*/  HMMA.16816.F32 R72, R60, R74, RZ ;  /* 0x0000004a3c48723c */ /* 0x000ff000000018ff */
[-C--:B------:R-:W-:Y:S08]  /*1a80*/  HMMA.16816.F32 R64, R64, R98.reuse, RZ ;  /* 0x000000624040723c */ /* 0x080ff000000018ff */
[----:B------:R-:W-:Y:S01]  /*1a90*/  HMMA.16816.F32 R60, R60, R98, RZ ;  /* 0x000000623c3c723c */ /* 0x000fe200000018ff */
[----:B------:R-:W5:Y:S07]  /*1aa0*/  LDSM.16.M88.4 R96, [R246+0x8100] ;  /* 0x00810000f660783b */ /* 0x000f6e0000000200 */
        /* <DEDUP_REMOVED lines=8> */
[----:B------:R-:W-:Y:S07]  /*1b30*/  LDSM.16.M88.4 R56, [R244+0xa100] ;  /* 0x00a10000f438783b */ /* 0x000fee0000000200 */
[C---:B------:R-:W-:Y:S08]  /*1b40*/  HMMA.16816.F32 R92, R36.reuse, R52, R92 ;  /* 0x00000034245c723c */ /* 0x040ff0000000185c */
[C---:B------:R-:W-:Y:S08]  /*1b50*/  HMMA.16816.F32 R84, R36.reuse, R48, R84 ;  /* 0x000000302454723c */ /* 0x040ff00000001854 */
[C---:B------:R-:W-:Y:S08]  /*1b60*/  HMMA.16816.F32 R76, R36.reuse, R44, R76 ;  /* 0x0000002c244c723c */ /* 0x040ff0000000184c */
[C---:B------:R-:W-:Y:S08]  /*1b70*/  HMMA.16816.F32 R68, R36.reuse, R40, R68 ;  /* 0x000000282444723c */ /* 0x040ff00000001844 */
[C---:B------:R-:W-:Y:S01]  /*1b80*/  HMMA.16816.F32 R88, R36.reuse, R54, R88 ;  /* 0x000000362458723c */ /* 0x040fe20000001858 */
[----:B------:R-:W3:Y:S07]  /*1b90*/  LDSM.16.M88.4 R52, [R236] ;  /* 0x00000000ec34783b */ /* 0x000eee0000000200 */
[C---:B------:R-:W-:Y:S01]  /*1ba0*/  HMMA.16816.F32 R80, R36.reuse, R50, R80 ;  /* 0x000000322450723c */ /* 0x040fe20000001850 */
[----:B------:R-:W4:Y:S07]  /*1bb0*/  LDSM.16.M88.4 R48, [R236+0x800] ;  /* 0x00080000ec30783b */ /* 0x000f2e0000000200 */
[C---:B------:R-:W-:Y:S01]  /*1bc0*/  HMMA.16816.F32 R72, R36.reuse, R46, R72 ;  /* 0x0000002e2448723c */ /* 0x040fe20000001848 */
[----:B------:R-:W5:Y:S07]  /*1bd0*/  LDSM.16.M88.4 R44, [R236+0x1000] ;  /* 0x00100000ec2c783b */ /* 0x000f6e0000000200 */
[----:B------:R-:W-:Y:S01]  /*1be0*/  HMMA.16816.F32 R60, R36, R42, R60 ;  /* 0x0000002a243c723c */ /* 0x000fe2000000183c */
[----:B------:R-:W5:Y:S04]  /*1bf0*/  LDSM.16.M88.4 R40, [R236+0x1800] ;  /* 0x00180000ec28783b */ /* 0x000f680000000200 */
[----:B------:R-:W5:Y:S03]  /*1c00*/  LDSM.16.M88.4 R36, [R244+0x8100] ;  /* 0x00810000f424783b */ /* 0x000f660000000200 */
[C---:B-1----:R-:W-:Y:S08]  /*1c10*/  HMMA.16816.F32 R32, R116.reuse, R112, R32 ;  /* 0x000000707420723c */ /* 0x042ff00000001820 */
[C---:B--2---:R-:W-:Y:S08]  /*1c20*/  HMMA.16816.F32 R24, R116.reuse, R108, R24 ;  /* 0x0000006c7418723c */ /* 0x044ff00000001818 */
[C---:B---3--:R-:W-:Y:S08]  /*1c30*/  HMMA.16816.F32 R16, R116.reuse, R104, R16 ;  /* 0x000000687410723c */ /* 0x048ff00000001810 */
[C---:B----4-:R-:W-:Y:S08]  /*1c40*/  HMMA.16816.F32 R8, R116.reuse, R100, R8 ;  /* 0x000000647408723c */ /* 0x050ff00000001808 */
[C---:B------:R-:W-:Y:S08]  /*1c50*/  HMMA.16816.F32 R28, R116.reuse, R114, R28 ;  /* 0x00000072741c723c */ /* 0x040ff0000000181c */
[C---:B------:R-:W-:Y:S08]  /*1c60*/  HMMA.16816.F32 R20, R116.reuse, R110, R20 ;  /* 0x0000006e7414723c */ /* 0x040ff00000001814 */
[C---:B------:R-:W-:Y:S08]  /*1c70*/  HMMA.16816.F32 R12, R116.reuse, R106, R12 ;  /* 0x0000006a740c723c */ /* 0x040ff0000000180c */
[----:B------:R-:W-:Y:S01]  /*1c80*/  HMMA.16816.F32 R64, R116, R102, R64 ;  /* 0x000000667440723c */ /* 0x000fe20000001840 */
[----:B------:R-:W-:Y:S07]  /*1c90*/  LDSM.16.M88.4 R116, [R251+0xe100] ;  /* 0x00e10000fb74783b */ /* 0x000fee0000000200 */
[C---:B-----5:R-:W-:Y:S08]  /*1ca0*/  HMMA.16816.F32 R92, R96.reuse, R112, R92 ;  /* 0x00000070605c723c */ /* 0x060ff0000000185c */
[C---:B------:R-:W-:Y:S01]  /*1cb0*/  HMMA.16816.F32 R88, R96.reuse, R114, R88 ;  /* 0x000000726058723c */ /* 0x040fe20000001858 */
[----:B------:R-:W1:Y:S07]  /*1cc0*/  LDSM.16.M88.4 R112, [R250+0x6100] ;  /* 0x00610000fa70783b */ /* 0x000e6e0000000200 */
[C---:B------:R-:W-:Y:S08]  /*1cd0*/  HMMA.16816.F32 R84, R96.reuse, R108, R84 ;  /* 0x0000006c6054723c */ /* 0x040ff00000001854 */
[C---:B------:R-:W-:Y:S01]  /*1ce0*/  HMMA.16816.F32 R80, R96.reuse, R110, R80 ;  /* 0x0000006e6050723c */ /* 0x040fe20000001850 */
[----:B------:R-:W2:Y:S07]  /*1cf0*/  LDSM.16.M88.4 R108, [R250+0x6900] ;  /* 0x00690000fa6c783b */ /* 0x000eae0000000200 */
[C---:B------:R-:W-:Y:S08]  /*1d00*/  HMMA.16816.F32 R76, R96.reuse, R104, R76 ;  /* 0x00000068604c723c */ /* 0x040ff0000000184c */
[C---:B------:R-:W-:Y:S01]  /*1d10*/  HMMA.16816.F32 R72, R96.reuse, R106, R72 ;  /* 0x0000006a6048723c */ /* 0x040fe20000001848 */
[----:B------:R-:W3:Y:S07]  /*1d20*/  LDSM.16.M88.4 R104, [R250+0x7100] ;  /* 0x00710000fa68783b */ /* 0x000eee0000000200 */
[C---:B------:R-:W-:Y:S08]  /*1d30*/  HMMA.16816.F32 R68, R96.reuse, R100, R68 ;  /* 0x000000646044723c */ /* 0x040ff00000001844 */
[----:B------:R-:W-:Y:S01]  /*1d40*/  HMMA.16816.F32 R60, R96, R102, R60 ;  /* 0x00000066603c723c */ /* 0x000fe2000000183c */
[----:B------:R-:W4:Y:S04]  /*1d50*/  LDSM.16.M88.4 R100, [R250+0x7900] ;  /* 0x00790000fa64783b */ /* 0x000f280000000200 */
[----:B------:R-:W5:Y:S03]  /*1d60*/  LDSM.16.M88.4 R96, [R251+0xc100] ;  /* 0x00c10000fb60783b */ /* 0x000f660000000200 */
        /* <DEDUP_REMOVED lines=21> */
[----:B------:R-:W4:Y:S03]  /*1ec0*/  LDSM.16.M88.4 R36, [R247+0xc100] ;  /* 0x00c10000f724783b */ /* 0x000f260000000200 */
[C---:B-1----:R-:W-:Y:S08]  /*1ed0*/  HMMA.16816.F32 R32, R116.reuse, R112, R32 ;  /* 0x000000707420723c */ /* 0x042ff00000001820 */
[C---:B------:R-:W-:Y:S08]  /*1ee0*/  HMMA.16816.F32 R28, R116.reuse, R114, R28 ;  /* 0x00000072741c723c */ /* 0x040ff0000000181c */
[C---:B--2---:R-:W-:Y:S08]  /*1ef0*/  HMMA.16816.F32 R24, R116.reuse, R108, R24 ;  /* 0x0000006c7418723c */ /* 0x044ff00000001818 */
[C---:B------:R-:W-:Y:S08]  /*1f00*/  HMMA.16816.F32 R20, R116.reuse, R110, R20 ;  /* 0x0000006e7414723c */ /* 0x040ff00000001814 */
[C---:B---3--:R-:W-:Y:S08]  /*1f10*/  HMMA.16816.F32 R16, R116.reuse, R104, R16 ;  /* 0x000000687410723c */ /* 0x048ff00000001810 */
[C---:B------:R-:W-:Y:S08]  /*1f20*/  HMMA.16816.F32 R12, R116.reuse, R106, R12 ;  /* 0x0000006a740c723c */ /* 0x040ff0000000180c */
[C---:B----4-:R-:W-:Y:S08]  /*1f30*/  HMMA.16816.F32 R8, R116.reuse, R100, R8 ;  /* 0x000000647408723c */ /* 0x050ff00000001808 */
[----:B------:R-:W-:Y:S01]  /*1f40*/  HMMA.16816.F32 R64, R116, R102, R64 ;  /* 0x000000667440723c */ /* 0x000fe20000001840 */
[----:B------:R-:W-:Y:S07]  /*1f50*/  LDSM.16.M88.4 R116, [R246+0xc100] ;  /* 0x00c10000f674783b */ /* 0x000fee0000000200 */
[C---:B-----5:R-:W-:Y:S08]  /*1f60*/  HMMA.16816.F32 R92, R96.reuse, R112, R92 ;  /* 0x00000070605c723c */ /* 0x060ff0000000185c */
        /* <DEDUP_REMOVED lines=9> */
[----:B------:R-:W-:Y:S01]  /*2000*/  HMMA.16816.F32 R60, R96, R102, R60 ;  /* 0x00000066603c723c */ /* 0x000fe2000000183c */
[----:B------:R-:W3:Y:S04]  /*2010*/  LDSM.16.M88.4 R100, [R245+0x7100] ;  /* 0x00710000f564783b */ /* 0x000ee80000000200 */
[----:B------:R-:W4:Y:S03]  /*2020*/  LDSM.16.M88.4 R96, [R245+0x7900] ;  /* 0x00790000f560783b */ /* 0x000f260000000200 */
        /* <DEDUP_REMOVED lines=14> */
[----:B------:R-:W5:Y:S07]  /*2110*/  LDSM.16.M88.4 R48, [R236+0x2000] ;  /* 0x00200000ec30783b */ /* 0x000f6e0000000200 */
[C---:B------:R-:W-:Y:S08]  /*2120*/  HMMA.16816.F32 R76, R36.reuse, R44, R76 ;  /* 0x0000002c244c723c */ /* 0x040ff0000000184c */
[C---:B------:R-:W-:Y:S01]  /*2130*/  HMMA.16816.F32 R72, R36.reuse, R46, R72 ;  /* 0x0000002e2448723c */ /* 0x040fe20000001848 */
[----:B------:R-:W2:Y:S07]  /*2140*/  LDSM.16.M88.4 R44, [R236+0x2800] ;  /* 0x00280000ec2c783b */ /* 0x000eae0000000200 */
[C---:B------:R-:W-:Y:S08]  /*2150*/  HMMA.16816.F32 R68, R36.reuse, R40, R68 ;  /* 0x000000282444723c */ /* 0x040ff00000001844 */
[----:B------:R-:W-:Y:S01]  /*2160*/  HMMA.16816.F32 R60, R36, R42, R60 ;  /* 0x0000002a243c723c */ /* 0x000fe2000000183c */
[----:B------:R-:W3:Y:S04]  /*2170*/  LDSM.16.M88.4 R40, [R236+0x3000] ;  /* 0x00300000ec28783b */ /* 0x000ee80000000200 */
[----:B------:R-:W4:Y:S01]  /*2180*/  LDSM.16.M88.4 R36, [R236+0x3800] ;  /* 0x00380000ec24783b */ /* 0x000f220000000200 */
[----:B------:R-:W-:-:S04]  /*2190*/  DEPBAR.LE SB0, 0x0 ;  /* 0x000080000000791a */ /* 0x000fc80000000000 */
[C---:B-1----:R-:W-:Y:S08]  /*21a0*/  HMMA.16816.F32 R32, R112.reuse, R108, R32 ;  /* 0x0000006c7020723c */ /* 0x042ff00000001820 */
[C---:B------:R-:W-:Y:S08]  /*21b0*/  HMMA.16816.F32 R28, R112.reuse, R110, R28 ;  /* 0x0000006e701c723c */ /* 0x040ff0000000181c */
[C---:B--2---:R-:W-:Y:S08]  /*21c0*/  HMMA.16816.F32 R24, R112.reuse, R104, R24 ;  /* 0x000000687018723c */ /* 0x044ff00000001818 */
[C---:B------:R-:W-:Y:S08]  /*21d0*/  HMMA.16816.F32 R20, R112.reuse, R106, R20 ;  /* 0x0000006a7014723c */ /* 0x040ff00000001814 */
[C---:B---3--:R-:W-:Y:S08]  /*21e0*/  HMMA.16816.F32 R16, R112.reuse, R100, R16 ;  /* 0x000000647010723c */ /* 0x048ff00000001810 */
[C---:B------:R-:W-:Y:S08]  /*21f0*/  HMMA.16816.F32 R12, R112.reuse, R102, R12 ;  /* 0x00000066700c723c */ /* 0x040ff0000000180c */
[C---:B----4-:R-:W-:Y:S08]  /*2200*/  HMMA.16816.F32 R8, R112.reuse, R96, R8 ;  /* 0x000000607008723c */ /* 0x050ff00000001808 */
[----:B------:R-:W-:Y:S08]  /*2210*/  HMMA.16816.F32 R64, R112, R98, R64 ;  /* 0x000000627040723c */ /* 0x000ff00000001840 */
        /* <DEDUP_REMOVED lines=26> */
[----:B------:R-:W-:-:S04]  /*23c0*/  ULEA.HI.SX32 UR5, UR18, 0xfffffffe, 0x1a ;  /* 0xfffffffe12057891 */ /* 0x000fc8000f8fd23f */
[----:B------:R-:W-:Y:S02]  /*23d0*/  USHF.R.S32.HI UR4, URZ, 0x1f, UR5 ;  /* 0x0000001f3f047899 */ /* 0x000fe40008011405 */
[----:B------:R-:W-:Y:S01]  /*23e0*/  UIMAD UR9, UR9, UR5, URZ ;  /* 0x00000005090972a4 */ /* 0x000fe2000f8e023f */
[----:B------:R-:W-:Y:S01]  /*23f0*/  IMAD.WIDE.U32 R36, R2, UR5, R122 ;  /* 0x0000000502247c25 */ /* 0x000fe2000f8e007a */
[----:B------:R-:W-:Y:S02]  /*2400*/  USHF.L.U32 UR5, UR6, 0x5, URZ ;  /* 0x0000000506057899 */ /* 0x000fe4000800063f */
[----:B------:R-:W-:Y:S02]  /*2410*/  UIMAD UR4, UR4, UR10, UR9 ;  /* 0x0000000a040472a4 */ /* 0x000fe4000f8e0209 */
[----:B------:R-:W-:Y:S01]  /*2420*/  LEA R48, P2, R36, c[0x0][0x1c8], 0x1 ;  /* 0x0000720024307a11 */ /* 0x000fe200078408ff */
[----:B------:R-:W-:Y:S01]  /*2430*/  USHF.L.U64.HI UR6, UR6, 0x5, UR7 ;  /* 0x0000000506067899 */ /* 0x000fe20008010207 */
[----:B------:R-:W-:Y:S01]  /*2440*/  IMAD.U32 R0, RZ, RZ, UR5 ;  /* 0x00000005ff007e24 */ /* 0x000fe2000f8e00ff */
[----:B------:R-:W-:Y:S01]  /*2450*/  UIADD3 UR7, UP0, UR20, 0x80, URZ ;  /* 0x0000008014077890 */ /* 0x000fe2000ff1e03f */
[----:B------:R-:W-:-:S02]  /*2460*/  IADD3 R2, R37, UR4, RZ ;  /* 0x0000000425027c10 */ /* 0x000fc4000fffe0ff */
[----:B------:R-:W-:Y:S01]  /*2470*/  IADD3 R46, P5, R48, UR5, RZ ;  /* 0x00000005302e7c10 */ /* 0x000fe2000ffbe0ff */
[----:B------:R-:W-:Y:S01]  /*2480*/  UIADD3.X UR4, URZ, UR14, URZ, UP0, !UPT ;  /* 0x0000000e3f047290 */ /* 0x000fe200087fe43f */
[----:B------:R-:W-:Y:S01]  /*2490*/  LEA.HI.X R49, R36, c[0x0][0x1cc], R2, 0x1, P2 ;  /* 0x0000730024317a11 */ /* 0x000fe200010f0c02 */
[----:B------:R-:W-:Y:S01]  /*24a0*/  IMAD.SHL.U32 R2, R120, 0x2, RZ ;  /* 0x0000000278027824 */ /* 0x000fe200078e00ff */
[----:B------:R-:W-:Y:S02]  /*24b0*/  IADD3 R44, P4, P2, R0, 0x80, R48 ;  /* 0x00000080002c7810 */ /* 0x000fe40007a9e030 */
[----:B------:R-:W-:Y:S02]  /*24c0*/  IADD3.X R47, R49, UR6, RZ, P5, !PT ;  /* 0x00000006312f7c10 */ /* 0x000fe4000affe4ff */
[----:B------:R-:W-:Y:S01]  /*24d0*/  IADD3 R42, P6, R46, UR5, RZ ;  /* 0x000000052e2a7c10 */ /* 0x000fe2000ffde0ff */
[----:B------:R-:W-:Y:S01]  /*24e0*/  @!PT LDS RZ, [RZ] ;  /* 0x00000000fffff984 */ /* 0x000fe20000000800 */
[----:B------:R-:W-:Y:S01]  /*24f0*/  @!PT LDS RZ, [RZ] ;  /* 0x00000000fffff984 */ /* 0x000fe20000000800 */
[----:B------:R-:W-:Y:S01]  /*2500*/  @!PT LDS RZ, [RZ] ;  /* 0x00000000fffff984 */ /* 0x000fe20000000800 */
[----:B------:R1:W-:Y:S01]  /*2510*/  LDGSTS.E.BYPASS.LTC128B.128 [R2+0x4100], [R48.64], !P3 ;  /* 0x0410000030027fae */ /* 0x0003e2000d901d56 */
[----:B------:R-:W-:-:S02]  /*2520*/  IADD3.X R45, RZ, UR6, R49, P4, P2 ;  /* 0x00000006ff2d7c10 */ /* 0x000fc4000a7e4431 */
[----:B------:R-:W-:Y:S01]  /*2530*/  IADD3 R40, P5, R46, UR7, RZ ;  /* 0x000000072e287c10 */ /* 0x000fe2000ffbe0ff */
[----:B------:R1:W-:Y:S01]  /*2540*/  LDGSTS.E.BYPASS.LTC128B.128 [R2+0x6100], [R48.64+0x80], !P0 ;  /* 0x0610008030027fae */ /* 0x0003e2000c101d56 */
[C---:B------:R-:W-:Y:S02]  /*2550*/  IADD3 R38, P4, R42.reuse, UR5, RZ ;  /* 0x000000052a267c10 */ /* 0x040fe4000ff9e0ff */
[C---:B------:R-:W-:Y:S01]  /*2560*/  IADD3.X R43, R47.reuse, UR6, RZ, P6, !PT ;  /* 0x000000062f2b7c10 */ /* 0x040fe2000b7fe4ff */
        /* <DEDUP_REMOVED lines=8> */
[----:B------:R1:W-:Y:S04]  /*25f0*/  LDGSTS.E.BYPASS.LTC128B.128 [R2+0x5900], [R38.64], !P3 ;  /* 0x0590000026027fae */ /* 0x0003e8000d901d56 */
[----:B------:R1:W-:Y:S02]  /*2600*/  LDGSTS.E.BYPASS.LTC128B.128 [R2+0x7900], [R36.64], !P0 ;  /* 0x0790000024027fae */ /* 0x0003e4000c101d56 */
.L_x_644:
[----:B------:R-:W-:Y:S01]  /*2610*/  SHF.R.S32.HI R0, RZ, 0x1f, R3 ;  /* 0x0000001fff007819 */ /* 0x000fe20000011403 */
[----:B------:R-:W-:Y:S01]  /*2620*/  UIMAD UR8, UR13, -0x40, UR8 ;  /* 0xffffffc00d0878a4 */ /* 0x000fe2000f8e0208 */
[----:B------:R-:W-:Y:S01]  /*2630*/  IMAD.SHL.U32 R248, R6, 0x2, RZ ;  /* 0x0000000206f87824 */ /* 0x000fe200078e00ff */
[----:B------:R-:W0:Y:S01]  /*2640*/  LDGDEPBAR ;  /* 0x00000000000079af */ /* 0x000e220000000000 */
[----:B-1----:R-:W-:-:S02]  /*2650*/  LEA.HI R2, R0, R3, RZ, 0x2 ;  /* 0x0000000300027211 */ /* 0x002fc400078f10ff */
[--C-:B------:R-:W-:Y:S01]  /*2660*/  IMAD R242, R5, 0x2, R248.reuse ;  /* 0x0000000205f27824 */ /* 0x100fe200078e02f8 */
[----:B------:R-:W-:Y:S01]  /*2670*/  LDSM.16.MT88.4 R180, [R248+0x900] ;  /* 0x00090000f8b4783b */ /* 0x000fe20000004200 */
[----:B------:R-:W-:Y:S02]  /*2680*/  IMAD.U32 R0, RZ, RZ, UR8 ;  /* 0x00000008ff007e24 */ /* 0x000fe4000f8e00ff */
[C---:B------:R-:W-:Y:S01]  /*2690*/  IMAD R241, R4.reuse, 0x2, R248 ;  /* 0x0000000204f17824 */ /* 0x040fe200078e02f8 */
[----:B------:R1:W-:Y:S01]  /*26a0*/  STL [R1+0x28], R2 ;  /* 0x0000280201007387 */ /* 0x0003e20000100800 */
[----:B------:R-:W-:-:S03]  /*26b0*/  IMAD R240, R4, 0x2, R242 ;  /* 0x0000000204f07824 */ /* 0x000fc600078e02f2 */
[----:B------:R-:W-:Y:S04]  /*26c0*/  LDSM.16.MT88.4 R44, [R242+0x100] ;  /* 0x00010000f22c783b */ /* 0x000fe80000004200 */
[----:B------:R-:W-:Y:S04]  /*26d0*/  LDSM.16.MT88.4 R128, [R248+0x2100] ;  /* 0x00210000f880783b */ /* 0x000fe80000004200 */
[----:B------:R-:W-:Y:S04]  /*26e0*/  LDSM.16.MT88.4 R144, [R242+0x2100] ;  /* 0x00210000f290783b */ /* 0x000fe80000004200 */
[----:B------:R-:W-:Y:S04]  /*26f0*/  LDSM.16.MT88.4 R96, [R241+0x100] ;  /* 0x00010000f160783b */ /* 0x000fe80000004200 */
[----:B------:R-:W-:Y:S04]  /*2700*/  LDSM.16.MT88.4 R112, [R240+0x100] ;  /* 0x00010000f070783b */ /* 0x000fe80000004200 */
[----:B------:R-:W-:Y:S01]  /*2710*/  LDSM.16.MT88.4 R160, [R241+0x2100] ;  /* 0x00210000f1a0783b */ /* 0x000fe20000004200 */
[----:B-1----:R-:W-:-:S05]  /*2720*/  LOP3.LUT R2, R2, 0x7ffffffc, RZ, 0xc0, !PT ;  /* 0x7ffffffc02027812 */ /* 0x002fca00078ec0ff */
[----:B------:R-:W-:-:S04]  /*2730*/  IMAD.IADD R3, R3, 0x1, -R2 ;  /* 0x0000000103037824 */ /* 0x000fc800078e0a02 */
[----:B------:R-:W-:-:S05]  /*2740*/  IMAD R3, R3, -0x2, R0 ;  /* 0xfffffffe03037824 */ /* 0x000fca00078e0200 */
[C---:B------:R-:W-:Y:S02]  /*2750*/  ISETP.GT.AND P4, PT, R3.reuse, RZ, PT ;  /* 0x000000ff0300720c */ /* 0x040fe40003f84270 */
[C---:B------:R-:W-:Y:S02]  /*2760*/  ISETP.GT.AND P2, PT, R3.reuse, 0x1, PT ;  /* 0x000000010300780c */ /* 0x040fe40003f44270 */
[----:B------:R-:W-:Y:S02]  /*2770*/  ISETP.GT.AND P6, PT, R3, 0x8, PT ;  /* 0x000000080300780c */ /* 0x000fe40003fc4270 */
[----:B------:R-:W-:Y:S02]  /*2780*/  FSEL R41, R92, -INF , P4 ;  /* 0xff8000005c297808 */ /* 0x000fe40002000000 */
[----:B------:R-:W-:Y:S02]  /*2790*/  FSEL R93, R93, -INF , P2 ;  /* 0xff8000005d5d7808 */ /* 0x000fe40001000000 */
[----:B------:R-:W-:-:S02]  /*27a0*/  ISETP.GT.AND P5, PT, R3, 0x9, PT ;  /* 0x000000090300780c */ /* 0x000fc40003fa4270 */
[----:B------:R-:W-:Y:S02]  /*27b0*/  FSEL R43, R88, -INF , P6 ;  /* 0xff800000582b7808 */ /* 0x000fe40003000000 */
[----:B------:R-:W-:Y:S02]  /*27c0*/  FMNMX.FTZ R36, R41, R93, !PT ;  /* 0x0000005d29247209 */ /* 0x000fe40007810000 */
[----:B------:R-:W-:Y:S02]  /*27d0*/  FSEL R34, R34, -INF , P4 ;  /* 0xff80000022227808 */ /* 0x000fe40002000000 */
[----:B------:R-:W-:Y:S02]  /*27e0*/  FSEL R37, R32, -INF , P4 ;  /* 0xff80000020257808 */ /* 0x000fe40002000000 */
[----:B------:R-:W-:Y:S02]  /*27f0*/  FSEL R94, R94, -INF , P4 ;  /* 0xff8000005e5e7808 */ /* 0x000fe40002000000 */
[----:B------:R-:W-:-:S02]  /*2800*/  FSEL R35, R35, -INF , P2 ;  /* 0xff80000023237808 */ /* 0x000fc40001000000 */
[----:B------:R-:W-:Y:S02]  /*2810*/  FSEL R33, R33, -INF , P2 ;  /* 0xff80000021217808 */ /* 0x000fe40001000000 */
[----:B------:R-:W-:Y:S02]  /*2820*/  FSEL R95, R95, -INF , P2 ;  /* 0xff8000005f5f7808 */ /* 0x000fe40001000000 */
[C---:B------:R-:W-:Y:S02]  /*2830*/  ISETP.GT.AND P4, PT, R3.reuse, 0x10, PT ;  /* 0x000000100300780c */ /* 0x040fe40003f84270 */
[----:B------:R-:W-:Y:S02]  /*2840*/  FSEL R32, R30, -INF , P6 ;  /* 0xff8000001e207808 */ /* 0x000fe40003000000 */
[----:B------:R-:W-:Y:S02]  /*2850*/  ISETP.GT.AND P2, PT, R3, 0x11, PT ;  /* 0x000000110300780c */ /* 0x000fe40003f44270 */
[----:B------:R-:W-:-:S02]  /*2860*/  FSEL R30, R31, -INF , P5 ;  /* 0xff8000001f1e7808 */ /* 0x000fc40002800000 */
[----:B------:R-:W-:Y:S02]  /*2870*/  FSEL R89, R89, -INF , P5 ;  /* 0xff80000059597808 */ /* 0x000fe40002800000 */
[----:B------:R-:W-:Y:S02]  /*2880*/  FMNMX.FTZ R36, R43, R36, !PT ;  /* 0x000000242b247209 */ /* 0x000fe40007810000 */
[----:B------:R-:W-:Y:S02]  /*2890*/  FSEL R31, R29, -INF , P5 ;  /* 0xff8000001d1f7808 */ /* 0x000fe40002800000 */
[----:B------:R-:W-:Y:S02]  /*28a0*/  FSEL R29, R24, -INF , P4 ;  /* 0xff800000181d7808 */ /* 0x000fe40002000000 */
[----:B------:R-:W-:Y:S02]  /*28b0*/  FSEL R24, R27, -INF , P2 ;  /* 0xff8000001b187808 */ /* 0x000fe40001000000 */
[----:B------:R-:W-:-:S02]  /*28c0*/  FSEL R27, R84, -INF , P4 ;  /* 0xff800000541b7808 */ /* 0x000fc40002000000 */
[----:B------:R-:W-:Y:S02]  /*28d0*/  FMNMX.FTZ R36, R89, R36, !PT ;  /* 0x0000002459247209 */ /* 0x000fe40007810000 */
[----:B------:R-:W-:Y:S02]  /*28e0*/  FSEL R26, R26, -INF , P4 ;  /* 0xff8000001a1a7808 */ /* 0x000fe40002000000 */
[----:B------:R-:W-:Y:S02]  /*28f0*/  FSEL R25, R25, -INF , P2 ;  /* 0xff80000019197808 */ /* 0x000fe40001000000 */
[----:B------:R-:W-:Y:S02]  /*2900*/  FSEL R86, R86, -INF , P4 ;  /* 0xff80000056567808 */ /* 0x000fe40002000000 */
[----:B------:R-:W-:Y:S02]  /*2910*/  FSEL R2, R87, -INF , P2 ;  /* 0xff80000057027808 */ /* 0x000fe40001000000 */
[----:B------:R-:W-:-:S02]  /*2920*/  FSEL R85, R85, -INF , P2 ;  /* 0xff80000055557808 */ /* 0x000fc40001000000 */
[----:B------:R-:W-:Y:S02]  /*2930*/  FSEL R0, R91, -INF , P5 ;  /* 0xff8000005b007808 */ /* 0x000fe40002800000 */
[C---:B------:R-:W-:Y:S02]  /*2940*/  ISETP.GT.AND P4, PT, R3.reuse, 0x19, PT ;  /* 0x000000190300780c */ /* 0x040fe40003f84270 */
[C---:B------:R-:W-:Y:S02]  /*2950*/  ISETP.GT.AND P2, PT, R3.reuse, 0x20, PT ;  /* 0x000000200300780c */ /* 0x040fe40003f44270 */
[----:B------:R-:W-:Y:S02]  /*2960*/  ISETP.GT.AND P5, PT, R3, 0x18, PT ;  /* 0x000000180300780c */ /* 0x000fe40003fa4270 */
[----:B------:R-:W-:Y:S02]  /*2970*/  FMNMX.FTZ R36, R27, R36, !PT ;  /* 0x000000241b247209 */ /* 0x000fe40007810000 */
[----:B------:R-:W-:-:S02]  /*2980*/  FSEL R39, R28, -INF , P6 ;  /* 0xff8000001c277808 */ /* 0x000fc40003000000 */
[----:B------:R-:W-:Y:S02]  /*2990*/  FSEL R28, R23, -INF , P4 ;  /* 0xff800000171c7808 */ /* 0x000fe40002000000 */
[----:B------:R-:W-:Y:S02]  /*29a0*/  FSEL R226, R18, -INF , P2 ;  /* 0xff80000012e27808 */ /* 0x000fe40001000000 */
[----:B------:R-:W-:Y:S02]  /*29b0*/  FSEL R23, R80, -INF , P5 ;  /* 0xff80000050177808 */ /* 0x000fe40002800000 */
[----:B------:R-:W-:Y:S02]  /*29c0*/  FMNMX.FTZ R18, R85, R36, !PT ;  /* 0x0000002455127209 */ /* 0x000fe40007810000 */
[----:B------:R-:W-:Y:S02]  /*29d0*/  FSEL R151, R16, -INF , P2 ;  /* 0xff80000010977808 */ /* 0x000fe40001000000 */
[----:B------:R-:W-:-:S02]  /*29e0*/  FSEL R7, R20, -INF , P5 ;  /* 0xff80000014077808 */ /* 0x000fc40002800000 */
[----:B------:R-:W-:Y:S02]  /*29f0*/  FSEL R81, R81, -INF , P4 ;  /* 0xff80000051517808 */ /* 0x000fe40002000000 */
[----:B------:R-:W-:Y:S02]  /*2a00*/  FMNMX.FTZ R16, R23, R18, !PT ;  /* 0x0000001217107209 */ /* 0x000fe40007810000 */
[----:B------:R-:W-:Y:S02]  /*2a10*/  FSEL R21, R21, -INF , P4 ;  /* 0xff80000015157808 */ /* 0x000fe40002000000 */
[----:B------:R-:W-:Y:S02]  /*2a20*/  FSEL R20, R83, -INF , P4 ;  /* 0xff80000053147808 */ /* 0x000fe40002000000 */
[----:B------:R-:W-:Y:S02]  /*2a30*/  ISETP.GT.AND P4, PT, R3, 0x21, PT ;  /* 0x000000210300780c */ /* 0x000fe40003f84270 */
[----:B------:R-:W-:-:S02]  /*2a40*/  FSEL R231, R76, -INF , P2 ;  /* 0xff8000004ce77808 */ /* 0x000fc40001000000 */
[----:B------:R-:W-:Y:S02]  /*2a50*/  FMNMX.FTZ R16, R81, R16, !PT ;  /* 0x0000001051107209 */ /* 0x000fe40007810000 */
[----:B------:R-:W-:Y:S02]  /*2a60*/  FSEL R228, R19, -INF , P4 ;  /* 0xff80000013e47808 */ /* 0x000fe40002000000 */
[----:B------:R-:W-:Y:S02]  /*2a70*/  FSEL R164, R17, -INF , P4 ;  /* 0xff80000011a47808 */ /* 0x000fe40002000000 */
[----:B------:R-:W-:Y:S02]  /*2a80*/  FSEL R148, R79, -INF , P4 ;  /* 0xff8000004f947808 */ /* 0x000fe40002000000 */
[----:B------:R-:W-:Y:S02]  /*2a90*/  FSEL R224, R77, -INF , P4 ;  /* 0xff8000004de07808 */ /* 0x000fe40002000000 */
[----:B------:R-:W-:-:S02]  /*2aa0*/  ISETP.GT.AND P4, PT, R3, 0x28, PT ;  /* 0x000000280300780c */ /* 0x000fc40003f84270 */
[----:B------:R-:W-:Y:S02]  /*2ab0*/  FMNMX.FTZ R17, R231, R16, !PT ;  /* 0x00000010e7117209 */ /* 0x000fe40007810000 */
[----:B------:R-:W-:Y:S02]  /*2ac0*/  FSEL R78, R78, -INF , P2 ;  /* 0xff8000004e4e7808 */ /* 0x000fe40001000000 */
[----:B------:R-:W-:Y:S02]  /*2ad0*/  FSEL R230, R14, -INF , P4 ;  /* 0xff8000000ee67808 */ /* 0x000fe40002000000 */
[----:B------:R-:W-:Y:S02]  /*2ae0*/  ISETP.GT.AND P2, PT, R3, 0x29, PT ;  /* 0x000000290300780c */ /* 0x000fe40003f44270 */
[----:B------:R-:W-:Y:S02]  /*2af0*/  FSEL R101, R72, -INF , P4 ;  /* 0xff80000048657808 */ /* 0x000fe40002000000 */
[----:B------:R-:W-:-:S02]  /*2b00*/  FMNMX.FTZ R14, R224, R17, !PT ;  /* 0x00000011e00e7209 */ /* 0x000fc40007810000 */
[----:B------:R-:W-:Y:S01]  /*2b10*/  FSEL R22, R22, -INF , P5 ;  /* 0xff80000016167808 */ /* 0x000fe20002800000 */
[----:B------:R-:W-:Y:S01]  /*2b20*/  LDSM.16.MT88.4 R16, [R242+0x2900] ;  /* 0x00290000f210783b */ /* 0x000fe20000004200 */
[----:B------:R-:W-:Y:S02]  /*2b30*/  FSEL R82, R82, -INF , P5 ;  /* 0xff80000052527808 */ /* 0x000fe40002800000 */
[----:B------:R-:W-:Y:S02]  /*2b40*/  FSEL R165, R12, -INF , P4 ;  /* 0xff8000000ca57808 */ /* 0x000fe40002000000 */
[----:B------:R-:W-:Y:S02]  /*2b50*/  ISETP.GT.AND P5, PT, R3, 0x30, PT ;  /* 0x000000300300780c */ /* 0x000fe40003fa4270 */
[----:B------:R-:W-:Y:S02]  /*2b60*/  FSEL R100, R73, -INF , P2 ;  /* 0xff80000049647808 */ /* 0x000fe40001000000 */
[----:B------:R-:W-:-:S02]  /*2b70*/  FMNMX.FTZ R12, R101, R14, !PT ;  /* 0x0000000e650c7209 */ /* 0x000fc40007810000 */
[----:B------:R-:W-:Y:S02]  /*2b80*/  FSEL R90, R90, -INF , P6 ;  /* 0xff8000005a5a7808 */ /* 0x000fe40003000000 */
[C---:B------:R-:W-:Y:S02]  /*2b90*/  ISETP.GT.AND P6, PT, R3.reuse, 0x31, PT ;  /* 0x000000310300780c */ /* 0x040fe40003fc4270 */
[----:B------:R-:W-:Y:S02]  /*2ba0*/  FSEL R227, R68, -INF , P5 ;  /* 0xff80000044e37808 */ /* 0x000fe40002800000 */
[----:B------:R-:W-:Y:S02]  /*2bb0*/  FMNMX.FTZ R12, R100, R12, !PT ;  /* 0x0000000c640c7209 */ /* 0x000fe40007810000 */
        /* <DEDUP_REMOVED lines=10> */
[----:B------:R-:W-:Y:S02]  /*2c60*/  FMNMX.FTZ R12, R215, R12, !PT ;  /* 0x0000000cd70c7209 */ /* 0x000fe40007810000 */
[----:B------:R-:W-:Y:S02]  /*2c70*/  FSEL R166, R13, -INF , P2 ;  /* 0xff8000000da67808 */ /* 0x000fe40001000000 */
[----:B------:R-:W-:Y:S01]  /*2c80*/  FMNMX.FTZ R13, R94, R95, !PT ;  /* 0x0000005f5e0d7209 */ /* 0x000fe20007810000 */
[----:B------:R-:W1:Y:S01]  /*2c90*/  SHFL.BFLY PT, R15, R12, 0x2, 0x1f ;  /* 0x0c401f000c0f7f89 */ /* 0x000e6200000e0000 */
[----:B------:R-:W-:-:S02]  /*2ca0*/  FSEL R150, R75, -INF , P2 ;  /* 0xff8000004b967808 */ /* 0x000fc40001000000 */
[----:B------:R-:W-:Y:S02]  /*2cb0*/  FMNMX.FTZ R13, R90, R13, !PT ;  /* 0x0000000d5a0d7209 */ /* 0x000fe40007810000 */
[----:B------:R-:W-:Y:S02]  /*2cc0*/  FSEL R220, R71, -INF , P6 ;  /* 0xff80000047dc7808 */ /* 0x000fe40003000000 */
[----:B------:R-:W-:Y:S02]  /*2cd0*/  FMNMX.FTZ R13, R0, R13, !PT ;  /* 0x0000000d000d7209 */ /* 0x000fe40007810000 */
[----:B------:R-:W-:Y:S02]  /*2ce0*/  FSEL R218, R62, -INF , P5 ;  /* 0xff8000003eda7808 */ /* 0x000fe40002800000 */
[----:B------:R-:W-:Y:S02]  /*2cf0*/  FMNMX.FTZ R13, R86, R13, !PT ;  /* 0x0000000d560d7209 */ /* 0x000fe40007810000 */
[----:B------:R-:W-:-:S02]  /*2d00*/  FSEL R216, R63, -INF , P4 ;  /* 0xff8000003fd87808 */ /* 0x000fc40002000000 */
[----:B------:R-:W-:Y:S02]  /*2d10*/  FMNMX.FTZ R13, R2, R13, !PT ;  /* 0x0000000d020d7209 */ /* 0x000fe40007810000 */
[----:B------:R-:W-:Y:S02]  /*2d20*/  FSEL R225, R9, -INF , P6 ;  /* 0xff80000009e17808 */ /* 0x000fe40003000000 */
[----:B------:R-:W-:Y:S02]  /*2d30*/  FMNMX.FTZ R13, R82, R13, !PT ;  /* 0x0000000d520d7209 */ /* 0x000fe40007810000 */
[----:B------:R-:W-:Y:S02]  /*2d40*/  FSEL R221, R64, -INF , P5 ;  /* 0xff80000040dd7808 */ /* 0x000fe40002800000 */
[----:B------:R-:W-:Y:S02]  /*2d50*/  FSEL R217, R65, -INF , P4 ;  /* 0xff80000041d97808 */ /* 0x000fe40002000000 */
[----:B-1----:R-:W-:-:S02]  /*2d60*/  FMNMX.FTZ R15, R12, R15, !PT ;  /* 0x0000000f0c0f7209 */ /* 0x002fc40007810000 */
[----:B------:R-:W-:Y:S02]  /*2d70*/  FMNMX.FTZ R12, R20, R13, !PT ;  /* 0x0000000d140c7209 */ /* 0x000fe40007810000 */
[----:B------:R-:W-:Y:S01]  /*2d80*/  FMNMX.FTZ R13, R34, R35, !PT ;  /* 0x00000023220d7209 */ /* 0x000fe20007810000 */
[----:B------:R-:W1:Y:S01]  /*2d90*/  SHFL.BFLY PT, R196, R15, 0x1, 0x1f ;  /* 0x0c201f000fc47f89 */ /* 0x000e6200000e0000 */
[----:B------:R-:W-:Y:S02]  /*2da0*/  FSEL R209, R11, -INF , P6 ;  /* 0xff8000000bd17808 */ /* 0x000fe40003000000 */
[----:B------:R-:W-:Y:S02]  /*2db0*/  FMNMX.FTZ R13, R32, R13, !PT ;  /* 0x0000000d200d7209 */ /* 0x000fe40007810000 */
[----:B------:R-:W-:Y:S02]  /*2dc0*/  FSEL R208, R66, -INF , P5 ;  /* 0xff80000042d07808 */ /* 0x000fe40002800000 */
[----:B------:R-:W-:-:S02]  /*2dd0*/  FMNMX.FTZ R13, R30, R13, !PT ;  /* 0x0000000d1e0d7209 */ /* 0x000fc40007810000 */
[----:B------:R-:W-:Y:S02]  /*2de0*/  FSEL R207, R67, -INF , P4 ;  /* 0xff80000043cf7808 */ /* 0x000fe40002000000 */
[----:B------:R-:W-:-:S04]  /*2df0*/  FMNMX.FTZ R13, R26, R13, !PT ;  /* 0x0000000d1a0d7209 */ /* 0x000fc80007810000 */
[----:B------:R-:W-:-:S04]  /*2e00*/  FMNMX.FTZ R13, R24, R13, !PT ;  /* 0x0000000d180d7209 */ /* 0x000fc80007810000 */
[----:B------:R-:W-:-:S04]  /*2e10*/  FMNMX.FTZ R13, R22, R13, !PT ;  /* 0x0000000d160d7209 */ /* 0x000fc80007810000 */
[----:B------:R-:W-:Y:S02]  /*2e20*/  FMNMX.FTZ R13, R28, R13, !PT ;  /* 0x0000000d1c0d7209 */ /* 0x000fe40007810000 */
[----:B-1----:R-:W-:Y:S02]  /*2e30*/  FMNMX.FTZ R196, R15, R196, !PT ;  /* 0x000000c40fc47209 */ /* 0x002fe40007810000 */
[----:B------:R-:W-:Y:S02]  /*2e40*/  FMNMX.FTZ R13, R226, R13, !PT ;  /* 0x0000000de20d7209 */ /* 0x000fe40007810000 */
[C---:B------:R-:W-:Y:S01]  /*2e50*/  FSETP.NEU.FTZ.AND P2, PT, R196.reuse, -INF , PT ;  /* 0xff800000c400780b */ /* 0x040fe20003f5d000 */
[----:B------:R-:W-:Y:S01]  /*2e60*/  FMUL.FTZ R214, R196, c[0x0][0x2d0] ;  /* 0x0000b400c4d67a20 */ /* 0x000fe20000410000 */
[----:B------:R-:W-:-:S04]  /*2e70*/  FMNMX.FTZ R13, R228, R13, !PT ;  /* 0x0000000de40d7209 */ /* 0x000fc80007810000 */
[----:B------:R-:W-:Y:S02]  /*2e80*/  FSEL R214, R214, RZ, P2 ;  /* 0x000000ffd6d67208 */ /* 0x000fe40001000000 */
[----:B------:R-:W-:Y:S02]  /*2e90*/  ISETP.GT.AND P2, PT, R3, 0x30, PT ;  /* 0x000000300300780c */ /* 0x000fe40003f44270 */
[----:B------:R-:W-:Y:S01]  /*2ea0*/  FMNMX.FTZ R3, R78, R12, !PT ;  /* 0x0000000c4e037209 */ /* 0x000fe20007810000 */
[--C-:B------:R-:W-:Y:S01]  /*2eb0*/  FFMA.FTZ R206, R41, c[0x0][0x2d0], -R214.reuse ;  /* 0x0000b40029ce7a23 */ /* 0x100fe200000108d6 */
[----:B------:R-:W-:Y:S01]  /*2ec0*/  FMNMX.FTZ R12, R37, R33, !PT ;  /* 0x00000021250c7209 */ /* 0x000fe20007810000 */
[--C-:B------:R-:W-:Y:S01]  /*2ed0*/  FFMA.FTZ R197, R43, c[0x0][0x2d0], -R214.reuse ;  /* 0x0000b4002bc57a23 */ /* 0x100fe200000108d6 */
[----:B------:R-:W-:Y:S01]  /*2ee0*/  FMNMX.FTZ R3, R148, R3, !PT ;  /* 0x0000000394037209 */ /* 0x000fe20007810000 */
[----:B------:R-:W-:Y:S01]  /*2ef0*/  LDSM.16.MT88.4 R40, [R248+0x100] ;  /* 0x00010000f828783b */ /* 0x000fe20000004200 */
[----:B------:R-:W-:Y:S01]  /*2f00*/  FMNMX.FTZ R12, R39, R12, !PT ;  /* 0x0000000c270c7209 */ /* 0x000fe20007810000 */
[--C-:B------:R-:W-:Y:S01]  /*2f10*/  FFMA.FTZ R205, R93, c[0x0][0x2d0], -R214.reuse ;  /* 0x0000b4005dcd7a23 */ /* 0x100fe200000108d6 */
[----:B------:R-:W-:Y:S01]  /*2f20*/  FMNMX.FTZ R3, R149, R3, !PT ;  /* 0x0000000395037209 */ /* 0x000fe20007810000 */
[--C-:B------:R-:W-:Y:S01]  /*2f30*/  FFMA.FTZ R64, R89, c[0x0][0x2d0], -R214.reuse ;  /* 0x0000b40059407a23 */ /* 0x100fe200000108d6 */
[----:B------:R-:W-:Y:S01]  /*2f40*/  FMNMX.FTZ R12, R31, R12, !PT ;  /* 0x0000000c1f0c7209 */ /* 0x000fe20007810000 */
[----:B------:R-:W-:Y:S01]  /*2f50*/  MUFU.EX2 R206, R206 ;  /* 0x000000ce00ce7308 */ /* 0x000fe20000000800 */
[----:B------:R-:W-:Y:S01]  /*2f60*/  FSEL R222, R70, -INF , P2 ;  /* 0xff80000046de7808 */ /* 0x000fe20001000000 */
[--C-:B------:R-:W-:Y:S01]  /*2f70*/  FFMA.FTZ R51, R81, c[0x0][0x2d0], -R214.reuse ;  /* 0x0000b40051337a23 */ /* 0x100fe200000108d6 */
[----:B------:R-:W-:Y:S01]  /*2f80*/  FMNMX.FTZ R12, R29, R12, !PT ;  /* 0x0000000c1d0c7209 */ /* 0x000fe20007810000 */
[--C-:B------:R-:W-:Y:S01]  /*2f90*/  FFMA.FTZ R58, R27, c[0x0][0x2d0], -R214.reuse ;  /* 0x0000b4001b3a7a23 */ /* 0x100fe200000108d6 */
[----:B------:R-:W-:Y:S01]  /*2fa0*/  FMNMX.FTZ R3, R150, R3, !PT ;  /* 0x0000000396037209 */ /* 0x000fe20007810000 */
[--C-:B------:R-:W-:Y:S01]  /*2fb0*/  FFMA.FTZ R53, R85, c[0x0][0x2d0], -R214.reuse ;  /* 0x0000b40055357a23 */ /* 0x100fe200000108d6 */
[----:B------:R-:W-:Y:S01]  /*2fc0*/  FMNMX.FTZ R12, R25, R12, !PT ;  /* 0x0000000c190c7209 */ /* 0x000fe20007810000 */
[----:B------:R-:W1:Y:S01]  /*2fd0*/  MUFU.EX2 R205, R205 ;  /* 0x000000cd00cd7308 */ /* 0x000e620000000800 */
[----:B------:R-:W-:Y:S01]  /*2fe0*/  FMNMX.FTZ R3, R222, R3, !PT ;  /* 0x00000003de037209 */ /* 0x000fe20007810000 */
[--C-:B------:R-:W-:Y:S01]  /*2ff0*/  FFMA.FTZ R52, R23, c[0x0][0x2d0], -R214.reuse ;  /* 0x0000b40017347a23 */ /* 0x100fe200000108d6 */
[----:B------:R-:W-:Y:S01]  /*3000*/  FMNMX.FTZ R12, R7, R12, !PT ;  /* 0x0000000c070c7209 */ /* 0x000fe20007810000 */
[--C-:B------:R-:W-:Y:S01]  /*3010*/  FFMA.FTZ R231, R231, c[0x0][0x2d0], -R214.reuse ;  /* 0x0000b400e7e77a23 */ /* 0x100fe200000108d6 */
[----:B------:R-:W-:Y:S01]  /*3020*/  FMNMX.FTZ R3, R220, R3, !PT ;  /* 0x00000003dc037209 */ /* 0x000fe20007810000 */
[--C-:B------:R-:W-:Y:S01]  /*3030*/  FFMA.FTZ R224, R224, c[0x0][0x2d0], -R214.reuse ;  /* 0x0000b400e0e07a23 */ /* 0x100fe200000108d6 */
[----:B------:R-:W-:Y:S01]  /*3040*/  FMNMX.FTZ R12, R21, R12, !PT ;  /* 0x0000000c150c7209 */ /* 0x000fe20007810000 */
[----:B------:R-:W-:Y:S01]  /*3050*/  MUFU.EX2 R197, R197 ;  /* 0x000000c500c57308 */ /* 0x000fe20000000800 */
[----:B------:R-:W-:Y:S01]  /*3060*/  FMNMX.FTZ R3, R218, R3, !PT ;  /* 0x00000003da037209 */ /* 0x000fe20007810000 */
[--C-:B------:R-:W-:Y:S01]  /*3070*/  FFMA.FTZ R223, R223, c[0x0][0x2d0], -R214.reuse ;  /* 0x0000b400dfdf7a23 */ /* 0x100fe200000108d6 */
[----:B------:R-:W-:Y:S01]  /*3080*/  FMNMX.FTZ R12, R151, R12, !PT ;  /* 0x0000000c970c7209 */ /* 0x000fe20007810000 */
[----:B------:R-:W-:Y:S01]  /*3090*/  FFMA.FTZ R219, R219, c[0x0][0x2d0], -R214 ;  /* 0x0000b400dbdb7a23 */ /* 0x000fe200000108d6 */
[----:B------:R-:W-:-:S02]  /*30a0*/  FSEL R229, R8, -INF , P2 ;  /* 0xff80000008e57808 */ /* 0x000fc40001000000 */
[----:B------:R-:W-:Y:S01]  /*30b0*/  FMNMX.FTZ R12, R164, R12, !PT ;  /* 0x0000000ca40c7209 */ /* 0x000fe20007810000 */
[----:B------:R-:W2:Y:S01]  /*30c0*/  MUFU.EX2 R64, R64 ;  /* 0x0000004000407308 */ /* 0x000ea20000000800 */
[----:B------:R-:W-:Y:S02]  /*30d0*/  FMNMX.FTZ R14, R216, R3, !PT ;  /* 0x00000003d80e7209 */ /* 0x000fe40007810000 */
[----:B------:R-:W-:Y:S02]  /*30e0*/  FMNMX.FTZ R8, R165, R12, !PT ;  /* 0x0000000ca5087209 */ /* 0x000fe40007810000 */
[----:B------:R-:W-:Y:S01]  /*30f0*/  FMNMX.FTZ R13, R230, R13, !PT ;  /* 0x0000000de60d7209 */ /* 0x000fe20007810000 */
[----:B------:R-:W3:Y:S01]  /*3100*/  SHFL.BFLY PT, R3, R14, 0x2, 0x1f ;  /* 0x0c401f000e037f89 */ /* 0x000ee200000e0000 */
[----:B------:R-:W-:Y:S01]  /*3110*/  FMNMX.FTZ R8, R166, R8, !PT ;  /* 0x00000008a6087209 */ /* 0x000fe20007810000 */
[----:B------:R-:W-:Y:S01]  /*3120*/  MUFU.EX2 R58, R58 ;  /* 0x0000003a003a7308 */ /* 0x000fe20000000800 */
[----:B------:R-:W-:-:S02]  /*3130*/  FSEL R210, R10, -INF , P2 ;  /* 0xff8000000ad27808 */ /* 0x000fc40001000000 */
[----:B------:R-:W-:Y:S02]  /*3140*/  FMNMX.FTZ R8, R229, R8, !PT ;  /* 0x00000008e5087209 */ /* 0x000fe40007810000 */
[----:B------:R-:W-:Y:S02]  /*3150*/  FMNMX.FTZ R13, R167, R13, !PT ;  /* 0x0000000da70d7209 */ /* 0x000fe40007810000 */
[----:B------:R-:W-:Y:S01]  /*3160*/  FMNMX.FTZ R8, R225, R8, !PT ;  /* 0x00000008e1087209 */ /* 0x000fe20007810000 */
[----:B------:R-:W4:Y:S01]  /*3170*/  MUFU.EX2 R53, R53 ;  /* 0x0000003500357308 */ /* 0x000f220000000800 */
[----:B------:R-:W-:Y:S02]  /*3180*/  FMNMX.FTZ R10, R210, R13, !PT ;  /* 0x0000000dd20a7209 */ /* 0x000fe40007810000 */
[----:B------:R-:W-:Y:S02]  /*3190*/  FMNMX.FTZ R8, R221, R8, !PT ;  /* 0x00000008dd087209 */ /* 0x000fe40007810000 */
[----:B------:R-:W-:-:S02]  /*31a0*/  FMNMX.FTZ R11, R209, R10, !PT ;  /* 0x0000000ad10b7209 */ /* 0x000fc40007810000 */
[----:B------:R-:W-:Y:S01]  /*31b0*/  FMNMX.FTZ R9, R217, R8, !PT ;  /* 0x00000008d9097209 */ /* 0x000fe20007810000 */
[----:B------:R-:W-:Y:S01]  /*31c0*/  MUFU.EX2 R52, R52 ;  /* 0x0000003400347308 */ /* 0x000fe20000000800 */
[----:B------:R-:W-:Y:S02]  /*31d0*/  FMNMX.FTZ R10, R208, R11, !PT ;  /* 0x0000000bd00a7209 */ /* 0x000fe40007810000 */
[----:B-1----:R-:W-:Y:S01]  /*31e0*/  F2FP.PACK_AB R176, R205, R206 ;  /* 0x000000cecdb0723e */ /* 0x002fe200000000ff */
[----:B------:R-:W1:Y:S01]  /*31f0*/  SHFL.BFLY PT, R8, R9, 0x2, 0x1f ;  /* 0x0c401f0009087f89 */ /* 0x000e6200000e0000 */
[----:B------:R-:W-:Y:S01]  /*3200*/  FMNMX.FTZ R10, R207, R10, !PT ;  /* 0x0000000acf0a7209 */ /* 0x000fe20007810000 */
[----:B------:R-:W-:Y:S01]  /*3210*/  FADD.FTZ R206, R206, R205 ;  /* 0x000000cdcece7221 */ /* 0x000fe20000010000 */
[----:B---3--:R-:W-:Y:S01]  /*3220*/  FMNMX.FTZ R3, R14, R3, !PT ;  /* 0x000000030e037209 */ /* 0x008fe20007810000 */
[----:B------:R-:W3:Y:S01]  /*3230*/  MUFU.EX2 R51, R51 ;  /* 0x0000003300337308 */ /* 0x000ee20000000800 */
[----:B--2---:R-:W-:Y:S01]  /*3240*/  F2FP.PACK_AB R178, R64, R197 ;  /* 0x000000c540b2723e */ /* 0x004fe200000000ff */
[----:B------:R-:W-:Y:S01]  /*3250*/  SHFL.BFLY PT, R11, R10, 0x2, 0x1f ;  /* 0x0c401f000a0b7f89 */ /* 0x000fe200000e0000 */
[----:B----4-:R-:W-:-:S03]  /*3260*/  F2FP.PACK_AB R4, R53, R58 ;  /* 0x0000003a3504723e */ /* 0x010fc600000000ff */
[----:B------:R-:W2:Y:S02]  /*3270*/  SHFL.BFLY PT, R12, R3, 0x1, 0x1f ;  /* 0x0c201f00030c7f89 */ /* 0x000ea400000e0000 */
[----:B------:R-:W-:Y:S01]  /*3280*/  MUFU.EX2 R231, R231 ;  /* 0x000000e700e77308 */ /* 0x000fe20000000800 */
[----:B---3--:R-:W-:-:S07]  /*3290*/  F2FP.PACK_AB R6, R51, R52 ;  /* 0x000000343306723e */ /* 0x008fce00000000ff */
[----:B------:R-:W-:Y:S01]  /*32a0*/  MUFU.EX2 R224, R224 ;  /* 0x000000e000e07308 */ /* 0x000fe20000000800 */
[----:B-1----:R-:W-:-:S05]  /*32b0*/  FMNMX.FTZ R8, R9, R8, !PT ;  /* 0x0000000809087209 */ /* 0x002fca0007810000 */
[----:B------:R-:W1:Y:S02]  /*32c0*/  SHFL.BFLY PT, R9, R8, 0x1, 0x1f ;  /* 0x0c201f0008097f89 */ /* 0x000e6400000e0000 */
[----:B------:R-:W-:Y:S01]  /*32d0*/  MUFU.EX2 R223, R223 ;  /* 0x000000df00df7308 */ /* 0x000fe20000000800 */
[----:B--2---:R-:W-:Y:S02]  /*32e0*/  FMNMX.FTZ R3, R3, R12, !PT ;  /* 0x0000000c03037209 */ /* 0x004fe40007810000 */
[----:B------:R-:W-:Y:S02]  /*32f0*/  LDSM.16.MT88.4 R12, [R241+0x2900] ;  /* 0x00290000f10c783b */ /* 0x000fe40000004200 */
[C---:B------:R-:W-:Y:S01]  /*3300*/  FSETP.NEU.FTZ.AND P2, PT, R3.reuse, -INF , PT ;  /* 0xff8000000300780b */ /* 0x040fe20003f5d000 */
[----:B------:R-:W-:Y:S02]  /*3310*/  FMUL.FTZ R213, R3, c[0x0][0x2d0] ;  /* 0x0000b40003d57a20 */ /* 0x000fe40000410000 */
[----:B------:R-:W-:Y:S03]  /*3320*/  MUFU.EX2 R219, R219 ;  /* 0x000000db00db7308 */ /* 0x000fe60000000800 */
[----:B------:R-:W-:-:S05]  /*3330*/  FSEL R213, R213, RZ, P2 ;  /* 0x000000ffd5d57208 */ /* 0x000fca0001000000 */
[--C-:B------:R-:W-:Y:S01]  /*3340*/  FFMA.FTZ R56, R0, c[0x0][0x2d0], -R213.reuse ;  /* 0x0000b40000387a23 */ /* 0x100fe200000108d5 */
[----:B------:R-:W-:Y:S01]  /*3350*/  FMNMX.FTZ R0, R10, R11, !PT ;  /* 0x0000000b0a007209 */ /* 0x000fe20007810000 */
[--C-:B------:R-:W-:Y:S01]  /*3360*/  FFMA.FTZ R50, R2, c[0x0][0x2d0], -R213.reuse ;  /* 0x0000b40002327a23 */ /* 0x100fe200000108d5 */
[----:B-1----:R-:W-:Y:S01]  /*3370*/  FMNMX.FTZ R2, R8, R9, !PT ;  /* 0x0000000908027209 */ /* 0x002fe20007810000 */
[--C-:B------:R-:W-:Y:S02]  /*3380*/  FFMA.FTZ R204, R94, c[0x0][0x2d0], -R213.reuse ;  /* 0x0000b4005ecc7a23 */ /* 0x100fe400000108d5 */
[----:B------:R-:W1:Y:S01]  /*3390*/  SHFL.BFLY PT, R9, R0, 0x1, 0x1f ;  /* 0x0c201f0000097f89 */ /* 0x000e6200000e0000 */
[--C-:B------:R-:W-:Y:S01]  /*33a0*/  FFMA.FTZ R203, R95, c[0x0][0x2d0], -R213.reuse ;  /* 0x0000b4005fcb7a23 */ /* 0x100fe200000108d5 */
[C---:B------:R-:W-:Y:S01]  /*33b0*/  FSETP.NEU.FTZ.AND P2, PT, R2.reuse, -INF , PT ;  /* 0xff8000000200780b */ /* 0x040fe20003f5d000 */
[----:B------:R-:W-:Y:S01]  /*33c0*/  FMUL.FTZ R212, R2, c[0x0][0x2d0] ;  /* 0x0000b40002d47a20 */ /* 0x000fe20000410000 */
[----:B------:R-:W-:Y:S01]  /*33d0*/  MUFU.EX2 R56, R56 ;  /* 0x0000003800387308 */ /* 0x000fe20000000800 */
[----:B------:R-:W-:-:S02]  /*33e0*/  FFMA.FTZ R67, R90, c[0x0][0x2d0], -R213 ;  /* 0x0000b4005a437a23 */ /* 0x000fc400000108d5 */
[--C-:B------:R-:W-:Y:S01]  /*33f0*/  FFMA.FTZ R49, R82, c[0x0][0x2d0], -R213.reuse ;  /* 0x0000b40052317a23 */ /* 0x100fe200000108d5 */
[----:B------:R-:W-:Y:S01]  /*3400*/  FSEL R212, R212, RZ, P2 ;  /* 0x000000ffd4d47208 */ /* 0x000fe20001000000 */
[----:B------:R-:W2:Y:S01]  /*3410*/  LDSM.16.MT88.4 R80, [R242+0x900] ;  /* 0x00090000f250783b */ /* 0x000ea20000004200 */
[----:B------:R-:W-:Y:S02]  /*3420*/  FFMA.FTZ R55, R86, c[0x0][0x2d0], -R213 ;  /* 0x0000b40056377a23 */ /* 0x000fe400000108d5 */
[----:B------:R-:W-:Y:S01]  /*3430*/  MUFU.EX2 R204, R204 ;  /* 0x000000cc00cc7308 */ /* 0x000fe20000000800 */
[--C-:B------:R-:W-:Y:S02]  /*3440*/  FFMA.FTZ R202, R37, c[0x0][0x2d0], -R212.reuse ;  /* 0x0000b40025ca7a23 */ /* 0x100fe400000108d4 */
[--C-:B------:R-:W-:Y:S02]  /*3450*/  FFMA.FTZ R201, R33, c[0x0][0x2d0], -R212.reuse ;  /* 0x0000b40021c97a23 */ /* 0x100fe400000108d4 */
[----:B------:R-:W-:-:S02]  /*3460*/  FFMA.FTZ R198, R39, c[0x0][0x2d0], -R212 ;  /* 0x0000b40027c67a23 */ /* 0x000fc400000108d4 */
[--C-:B------:R-:W-:Y:S01]  /*3470*/  FFMA.FTZ R59, R31, c[0x0][0x2d0], -R212.reuse ;  /* 0x0000b4001f3b7a23 */ /* 0x100fe200000108d4 */
[----:B------:R-:W3:Y:S01]  /*3480*/  MUFU.EX2 R203, R203 ;  /* 0x000000cb00cb7308 */ /* 0x000ee20000000800 */
[--C-:B------:R-:W-:Y:S02]  /*3490*/  FFMA.FTZ R54, R25, c[0x0][0x2d0], -R212.reuse ;  /* 0x0000b40019367a23 */ /* 0x100fe400000108d4 */
[----:B------:R-:W-:Y:S01]  /*34a0*/  FFMA.FTZ R48, R20, c[0x0][0x2d0], -R213 ;  /* 0x0000b40014307a23 */ /* 0x000fe200000108d5 */
[----:B-1----:R-:W-:Y:S01]  /*34b0*/  FMNMX.FTZ R0, R0, R9, !PT ;  /* 0x0000000900007209 */ /* 0x002fe20007810000 */
[--C-:B------:R-:W-:Y:S01]  /*34c0*/  FFMA.FTZ R63, R29, c[0x0][0x2d0], -R212.reuse ;  /* 0x0000b4001d3f7a23 */ /* 0x100fe200000108d4 */
[----:B------:R-:W-:Y:S01]  /*34d0*/  LDSM.16.MT88.4 R8, [R240+0x2900] ;  /* 0x00290000f008783b */ /* 0x000fe20000004200 */
[--C-:B------:R-:W-:Y:S01]  /*34e0*/  FFMA.FTZ R60, R7, c[0x0][0x2d0], -R212.reuse ;  /* 0x0000b400073c7a23 */ /* 0x100fe200000108d4 */
[C---:B------:R-:W-:Y:S01]  /*34f0*/  FSETP.NEU.FTZ.AND P2, PT, R0.reuse, -INF , PT ;  /* 0xff8000000000780b */ /* 0x040fe20003f5d000 */
[----:B------:R-:W-:Y:S01]  /*3500*/  FMUL.FTZ R211, R0, c[0x0][0x2d0] ;  /* 0x0000b40000d37a20 */ /* 0x000fe20000410000 */
[----:B------:R-:W1:Y:S01]  /*3510*/  MUFU.EX2 R67, R67 ;  /* 0x0000004300437308 */ /* 0x000e620000000800 */
[----:B------:R-:W-:-:S02]  /*3520*/  FFMA.FTZ R57, R21, c[0x0][0x2d0], -R212 ;  /* 0x0000b40015397a23 */ /* 0x000fc400000108d4 */
[--C-:B------:R-:W-:Y:S01]  /*3530*/  FFMA.FTZ R220, R220, c[0x0][0x2d0], -R213.reuse ;  /* 0x0000b400dcdc7a23 */ /* 0x100fe200000108d5 */
[----:B------:R-:W-:Y:S01]  /*3540*/  FSEL R211, R211, RZ, P2 ;  /* 0x000000ffd3d37208 */ /* 0x000fe20001000000 */
[----:B------:R-:W-:Y:S01]  /*3550*/  FFMA.FTZ R218, R218, c[0x0][0x2d0], -R213 ;  /* 0x0000b400dada7a23 */ /* 0x000fe200000108d5 */
[----:B---3--:R-:W-:Y:S01]  /*3560*/  F2FP.PACK_AB R177, R203, R204 ;  /* 0x000000cccbb1723e */ /* 0x008fe200000000ff */
[----:B------:R-:W-:Y:S01]  /*3570*/  FFMA.FTZ R225, R225, c[0x0][0x2d0], -R212 ;  /* 0x0000b400e1e17a23 */ /* 0x000fe200000108d4 */
[----:B------:R-:W-:Y:S01]  /*3580*/  MUFU.EX2 R202, R202 ;  /* 0x000000ca00ca7308 */ /* 0x000fe20000000800 */
[--C-:B------:R-:W-:Y:S02]  /*3590*/  FFMA.FTZ R200, R34, c[0x0][0x2d0], -R211.reuse ;  /* 0x0000b40022c87a23 */ /* 0x100fe400000108d3 */
[--C-:B------:R-:W-:Y:S02]  /*35a0*/  FFMA.FTZ R199, R35, c[0x0][0x2d0], -R211.reuse ;  /* 0x0000b40023c77a23 */ /* 0x100fe400000108d3 */
[----:B------:R-:W-:-:S02]  /*35b0*/  FFMA.FTZ R66, R32, c[0x0][0x2d0], -R211 ;  /* 0x0000b40020427a23 */ /* 0x000fc400000108d3 */
[--C-:B------:R-:W-:Y:S01]  /*35c0*/  FFMA.FTZ R61, R30, c[0x0][0x2d0], -R211.reuse ;  /* 0x0000b4001e3d7a23 */ /* 0x100fe200000108d3 */
[----:B------:R-:W3:Y:S01]  /*35d0*/  MUFU.EX2 R201, R201 ;  /* 0x000000c900c97308 */ /* 0x000ee20000000800 */
[--C-:B------:R-:W-:Y:S01]  /*35e0*/  FFMA.FTZ R65, R26, c[0x0][0x2d0], -R211.reuse ;  /* 0x0000b4001a417a23 */ /* 0x100fe200000108d3 */
[----:B-1----:R-:W-:Y:S01]  /*35f0*/  F2FP.PACK_AB R179, R56, R67 ;  /* 0x0000004338b3723e */ /* 0x002fe200000000ff */
[--C-:B------:R-:W-:Y:S01]  /*3600*/  FFMA.FTZ R62, R24, c[0x0][0x2d0], -R211.reuse ;  /* 0x0000b400183e7a23 */ /* 0x100fe200000108d3 */
[----:B------:R-:W-:Y:S01]  /*3610*/  LDSM.16.MT88.4 R32, [R241+0x900] ;  /* 0x00090000f120783b */ /* 0x000fe20000004200 */
[----:B------:R-:W-:Y:S02]  /*3620*/  FFMA.FTZ R221, R221, c[0x0][0x2d0], -R212 ;  /* 0x0000b400dddd7a23 */ /* 0x000fe400000108d4 */
[--C-:B------:R-:W-:Y:S01]  /*3630*/  FFMA.FTZ R210, R210, c[0x0][0x2d0], -R211.reuse ;  /* 0x0000b400d2d27a23 */ /* 0x100fe200000108d3 */
[----:B------:R-:W-:Y:S01]  /*3640*/  MUFU.EX2 R198, R198 ;  /* 0x000000c600c67308 */ /* 0x000fe20000000800 */
[----:B------:R-:W1:Y:S01]  /*3650*/  LDSM.16.MT88.4 R24, [R240+0x2100] ;  /* 0x00210000f018783b */ /* 0x000e620000004200 */
[----:B------:R-:W-:Y:S01]  /*3660*/  HMMA.16816.F32 R68, R176, R44, RZ ;  /* 0x0000002cb044723c */ /* 0x000fe200000018ff */
[----:B------:R-:W-:-:S02]  /*3670*/  FFMA.FTZ R209, R209, c[0x0][0x2d0], -R211 ;  /* 0x0000b400d1d17a23 */ /* 0x000fc400000108d3 */
[--C-:B------:R-:W-:Y:S02]  /*3680*/  FFMA.FTZ R208, R208, c[0x0][0x2d0], -R211.reuse ;  /* 0x0000b400d0d07a23 */ /* 0x100fe400000108d3 */
[----:B------:R-:W-:Y:S01]  /*3690*/  FFMA.FTZ R207, R207, c[0x0][0x2d0], -R211 ;  /* 0x0000b400cfcf7a23 */ /* 0x000fe200000108d3 */
[----:B------:R-:W4:Y:S01]  /*36a0*/  MUFU.EX2 R59, R59 ;  /* 0x0000003b003b7308 */ /* 0x000f220000000800 */
[----:B---3--:R-:W-:Y:S01]  /*36b0*/  F2FP.PACK_AB R172, R201, R202 ;  /* 0x000000cac9ac723e */ /* 0x008fe200000000ff */
[----:B------:R-:W-:Y:S01]  /*36c0*/  HMMA.16816.F32 R192, R176, R40, RZ ;  /* 0x00000028b0c0723c */ /* 0x000fe200000018ff */
[----:B------:R-:W-:-:S04]  /*36d0*/  FADD.FTZ R204, R204, R203 ;  /* 0x000000cbcccc7221 */ /* 0x000fc80000010000 */
[----:B------:R-:W-:Y:S01]  /*36e0*/  FADD.FTZ R67, R67, R204 ;  /* 0x000000cc43437221 */ /* 0x000fe20000010000 */
[----:B------:R-:W-:Y:S02]  /*36f0*/  MUFU.EX2 R200, R200 ;  /* 0x000000c800c87308 */ /* 0x000fe40000000800 */
[----:B------:R-:W-:Y:S01]  /*3700*/  HMMA.16816.F32 R116, R176, R128, RZ ;  /* 0x00000080b074723c */ /* 0x000fe200000018ff */
[----:B------:R-:W-:-:S05]  /*3710*/  FADD.FTZ R56, R56, R67 ;  /* 0x0000004338387221 */ /* 0x000fca0000010000 */
[----:B------:R-:W3:Y:S01]  /*3720*/  MUFU.EX2 R199, R199 ;  /* 0x000000c700c77308 */ /* 0x000ee20000000800 */
[----:B----4-:R-:W-:Y:S01]  /*3730*/  F2FP.PACK_AB R174, R59, R198 ;  /* 0x000000c63bae723e */ /* 0x010fe200000000ff */
[C---:B------:R-:W-:Y:S06]  /*3740*/  HMMA.16816.F32 R132, R176.reuse, R144, RZ ;  /* 0x00000090b084723c */ /* 0x040fec00000018ff */
[----:B------:R-:W-:Y:S02]  /*3750*/  MUFU.EX2 R66, R66 ;  /* 0x0000004200427308 */ /* 0x000fe40000000800 */
[----:B------:R-:W-:Y:S06]  /*3760*/  HMMA.16816.F32 R84, R176, R96, RZ ;  /* 0x00000060b054723c */ /* 0x000fec00000018ff */
[----:B------:R-:W4:Y:S01]  /*3770*/  MUFU.EX2 R61, R61 ;  /* 0x0000003d003d7308 */ /* 0x000f220000000800 */
[----:B---3--:R-:W-:Y:S01]  /*3780*/  F2FP.PACK_AB R173, R199, R200 ;  /* 0x000000c8c7ad723e */ /* 0x008fe200000000ff */
[----:B------:R-:W-:-:S06]  /*3790*/  FADD.FTZ R199, R200, R199 ;  /* 0x000000c7c8c77221 */ /* 0x000fcc0000010000 */
[----:B------:R-:W-:Y:S01]  /*37a0*/  MUFU.EX2 R55, R55 ;  /* 0x0000003700377308 */ /* 0x000fe20000000800 */
[----:B----4-:R-:W-:-:S07]  /*37b0*/  F2FP.PACK_AB R175, R61, R66 ;  /* 0x000000423daf723e */ /* 0x010fce00000000ff */
[----:B------:R-:W3:Y:S01]  /*37c0*/  MUFU.EX2 R50, R50 ;  /* 0x0000003200327308 */ /* 0x000ee20000000800 */
[----:B------:R-:W-:-:S04]  /*37d0*/  FADD.FTZ R66, R66, R199 ;  /* 0x000000c742427221 */ /* 0x000fc80000010000 */
[----:B------:R-:W-:Y:S01]  /*37e0*/  FADD.FTZ R66, R61, R66 ;  /* 0x000000423d427221 */ /* 0x000fe20000010000 */
[C---:B------:R-:W-:Y:S02]  /*37f0*/  HMMA.16816.F32 R72, R172.reuse, R44, RZ ;  /* 0x0000002cac48723c */ /* 0x040fe400000018ff */
[----:B------:R-:W-:Y:S05]  /*3800*/  MUFU.EX2 R49, R49 ;  /* 0x0000003100317308 */ /* 0x000fea0000000800 */
[--C-:B------:R-:W-:Y:S01]  /*3810*/  FFMA.FTZ R45, R22, c[0x0][0x2d0], -R211.reuse ;  /* 0x0000b400162d7a23 */ /* 0x100fe200000108d3 */
[----:B------:R-:W-:Y:S01]  /*3820*/  HMMA.16816.F32 R188, R172, R40, RZ ;  /* 0x00000028acbc723c */ /* 0x000fe200000018ff */
[----:B------:R-:W-:Y:S01]  /*3830*/  FFMA.FTZ R44, R28, c[0x0][0x2d0], -R211 ;  /* 0x0000b4001c2c7a23 */ /* 0x000fe200000108d3 */
[----:B------:R-:W4:Y:S01]  /*3840*/  MUFU.EX2 R48, R48 ;  /* 0x0000003000307308 */ /* 0x000f220000000800 */
[----:B------:R-:W5:Y:S01]  /*3850*/  LDSM.16.MT88.4 R20, [R248+0x2900] ;  /* 0x00290000f814783b */ /* 0x000f620000004200 */
[----:B---3--:R-:W-:Y:S01]  /*3860*/  F2FP.PACK_AB R5, R50, R55 ;  /* 0x000000373205723e */ /* 0x008fe200000000ff */
[----:B------:R-:W-:-:S02]  /*3870*/  FADD.FTZ R55, R55, R56 ;  /* 0x0000003837377221 */ /* 0x000fc40000010000 */
[----:B------:R-:W3:Y:S01]  /*3880*/  LDSM.16.MT88.4 R28, [R240+0x900] ;  /* 0x00090000f01c783b */ /* 0x000ee20000004200 */
[C---:B------:R-:W-:Y:S01]  /*3890*/  HMMA.16816.F32 R120, R172.reuse, R128, RZ ;  /* 0x00000080ac78723c */ /* 0x040fe200000018ff */
[----:B------:R-:W-:Y:S01]  /*38a0*/  FADD.FTZ R50, R50, R55 ;  /* 0x0000003732327221 */ /* 0x000fe20000010000 */
[----:B------:R-:W-:Y:S06]  /*38b0*/  MUFU.EX2 R63, R63 ;  /* 0x0000003f003f7308 */ /* 0x000fec0000000800 */
[----:B------:R-:W-:Y:S02]  /*38c0*/  HMMA.16816.F32 R136, R172, R144, RZ ;  /* 0x00000090ac88723c */ /* 0x000fe400000018ff */
[----:B------:R-:W1:Y:S01]  /*38d0*/  MUFU.EX2 R54, R54 ;  /* 0x0000003600367308 */ /* 0x000e620000000800 */
[----:B----4-:R-:W-:Y:S01]  /*38e0*/  F2FP.PACK_AB R7, R48, R49 ;  /* 0x000000313007723e */ /* 0x010fe200000000ff */
[----:B------:R-:W-:-:S04]  /*38f0*/  FADD.FTZ R49, R49, R50 ;  /* 0x0000003231317221 */ /* 0x000fc80000010000 */
[----:B------:R-:W-:Y:S01]  /*3900*/  HMMA.16816.F32 R88, R172, R96, RZ ;  /* 0x00000060ac58723c */ /* 0x000fe200000018ff */
[----:B------:R-:W-:Y:S01]  /*3910*/  FADD.FTZ R48, R48, R49 ;  /* 0x0000003130307221 */ /* 0x000fe20000010000 */
[----:B------:R-:W-:Y:S06]  /*3920*/  MUFU.EX2 R60, R60 ;  /* 0x0000003c003c7308 */ /* 0x000fec0000000800 */
[----:B------:R-:W-:Y:S02]  /*3930*/  HMMA.16816.F32 R192, R4, R180, R192 ;  /* 0x000000b404c0723c */ /* 0x000fe400000018c0 */
[----:B------:R-:W4:Y:S01]  /*3940*/  MUFU.EX2 R57, R57 ;  /* 0x0000003900397308 */ /* 0x000f220000000800 */
[----:B-1----:R-:W-:-:S05]  /*3950*/  F2FP.PACK_AB R36, R54, R63 ;  /* 0x0000003f3624723e */ /* 0x002fca00000000ff */
[----:B--2---:R-:W-:Y:S02]  /*3960*/  HMMA.16816.F32 R68, R4, R80, R68 ;  /* 0x000000500444723c */ /* 0x004fe40000001844 */
[----:B------:R-:W-:Y:S06]  /*3970*/  MUFU.EX2 R65, R65 ;  /* 0x0000004100417308 */ /* 0x000fec0000000800 */
[----:B------:R-:W-:Y:S02]  /*3980*/  HMMA.16816.F32 R104, R172, R112, RZ ;  /* 0x00000070ac68723c */ /* 0x000fe400000018ff */
[----:B------:R-:W1:Y:S01]  /*3990*/  MUFU.EX2 R62, R62 ;  /* 0x0000003e003e7308 */ /* 0x000e620000000800 */
[----:B----4-:R-:W-:-:S05]  /*39a0*/  F2FP.PACK_AB R38, R57, R60 ;  /* 0x0000003c3926723e */ /* 0x010fca00000000ff */
[C---:B------:R-:W-:Y:S02]  /*39b0*/  HMMA.16816.F32 R152, R172.reuse, R160, RZ ;  /* 0x000000a0ac98723c */ /* 0x040fe400000018ff */
[----:B------:R-:W-:Y:S06]  /*39c0*/  MUFU.EX2 R45, R45 ;  /* 0x0000002d002d7308 */ /* 0x000fec0000000800 */
[----:B------:R-:W-:Y:S02]  /*39d0*/  HMMA.16816.F32 R168, R172, R24, RZ ;  /* 0x00000018aca8723c */ /* 0x000fe400000018ff */
[----:B------:R-:W2:Y:S01]  /*39e0*/  MUFU.EX2 R44, R44 ;  /* 0x0000002c002c7308 */ /* 0x000ea20000000800 */
[----:B-1----:R-:W-:Y:S01]  /*39f0*/  F2FP.PACK_AB R37, R62, R65 ;  /* 0x000000413e25723e */ /* 0x002fe200000000ff */
[----:B------:R-:W-:-:S04]  /*3a00*/  FADD.FTZ R65, R65, R66 ;  /* 0x0000004241417221 */ /* 0x000fc80000010000 */
[C---:B------:R-:W-:Y:S01]  /*3a10*/  HMMA.16816.F32 R184, R172.reuse, R42, RZ ;  /* 0x0000002aacb8723c */ /* 0x040fe200000018ff */
[----:B------:R-:W-:Y:S01]  /*3a20*/  FADD.FTZ R62, R62, R65 ;  /* 0x000000413e3e7221 */ /* 0x000fe20000010000 */
[----:B------:R-:W-:Y:S06]  /*3a30*/  MUFU.EX2 R220, R220 ;  /* 0x000000dc00dc7308 */ /* 0x000fec0000000800 */
[----:B------:R-:W-:Y:S01]  /*3a40*/  HMMA.16816.F32 R92, R172, R98, RZ ;  /* 0x00000062ac5c723c */ /* 0x000fe200000018ff */
[----:B--2---:R-:W-:Y:S01]  /*3a50*/  F2FP.PACK_AB R39, R44, R45 ;  /* 0x0000002d2c27723e */ /* 0x004fe200000000ff */
[----:B------:R-:W-:Y:S01]  /*3a60*/  MUFU.EX2 R218, R218 ;  /* 0x000000da00da7308 */ /* 0x000fe20000000800 */
[----:B------:R-:W-:-:S05]  /*3a70*/  FADD.FTZ R45, R45, R62 ;  /* 0x0000003e2d2d7221 */ /* 0x000fca0000010000 */
[----:B------:R-:W-:Y:S01]  /*3a80*/  HMMA.16816.F32 R108, R172, R114, RZ ;  /* 0x00000072ac6c723c */ /* 0x000fe200000018ff */
[----:B------:R-:W-:Y:S01]  /*3a90*/  FADD.FTZ R44, R44, R45 ;  /* 0x0000002d2c2c7221 */ /* 0x000fe20000010000 */
[----:B------:R-:W-:Y:S06]  /*3aa0*/  MUFU.EX2 R225, R225 ;  /* 0x000000e100e17308 */ /* 0x000fec0000000800 */
[C---:B------:R-:W-:Y:S02]  /*3ab0*/  HMMA.16816.F32 R188, R36.reuse, R180, R188 ;  /* 0x000000b424bc723c */ /* 0x040fe400000018bc */
[----:B------:R-:W-:Y:S05]  /*3ac0*/  MUFU.EX2 R221, R221 ;  /* 0x000000dd00dd7308 */ /* 0x000fea0000000800 */
[----:B------:R-:W-:Y:S01]  /*3ad0*/  IMAD.MOV.U32 R181, RZ, RZ, R101 ;  /* 0x000000ffffb57224 */ /* 0x000fe200078e0065 */
[----:B------:R-:W-:Y:S01]  /*3ae0*/  HMMA.16816.F32 R72, R36, R80, R72 ;  /* 0x000000502448723c */ /* 0x000fe20000001848 */
[----:B------:R-:W-:Y:S01]  /*3af0*/  IMAD.MOV.U32 R180, RZ, RZ, R78 ;  /* 0x000000ffffb47224 */ /* 0x000fe200078e004e */
[----:B------:R-:W-:Y:S05]  /*3b00*/  MUFU.EX2 R210, R210 ;  /* 0x000000d200d27308 */ /* 0x000fea0000000800 */
[----:B------:R-:W-:Y:S01]  /*3b10*/  IMAD.MOV.U32 R81, RZ, RZ, R100 ;  /* 0x000000ffff517224 */ /* 0x000fe200078e0064 */
[C---:B------:R-:W-:Y:S02]  /*3b20*/  HMMA.16816.F32 R76, R172.reuse, R46, RZ ;  /* 0x0000002eac4c723c */ /* 0x040fe400000018ff */
[----:B------:R-:W1:Y:S06]  /*3b30*/  MUFU.EX2 R209, R209 ;  /* 0x000000d100d17308 */ /* 0x000e6c0000000800 */
[C---:B------:R-:W-:Y:S08]  /*3b40*/  HMMA.16816.F32 R124, R172.reuse, R130, RZ ;  /* 0x00000082ac7c723c */ /* 0x040ff000000018ff */
[C---:B------:R-:W-:Y:S08]  /*3b50*/  HMMA.16816.F32 R140, R172.reuse, R146, RZ ;  /* 0x00000092ac8c723c */ /* 0x040ff000000018ff */
[----:B------:R-:W-:Y:S08]  /*3b60*/  HMMA.16816.F32 R156, R172, R162, RZ ;  /* 0x000000a2ac9c723c */ /* 0x000ff000000018ff */
[----:B------:R-:W-:Y:S08]  /*3b70*/  HMMA.16816.F32 R100, R176, R112, RZ ;  /* 0x00000070b064723c */ /* 0x000ff000000018ff */
[----:B------:R-:W-:Y:S08]  /*3b80*/  HMMA.16816.F32 R172, R172, R26, RZ ;  /* 0x0000001aacac723c */ /* 0x000ff000000018ff */
[C---:B-----5:R-:W-:Y:S08]  /*3b90*/  HMMA.16816.F32 R120, R36.reuse, R20, R120 ;  /* 0x000000142478723c */ /* 0x060ff00000001878 */
[----:B------:R-:W-:Y:S08]  /*3ba0*/  HMMA.16816.F32 R136, R36, R16, R136 ;  /* 0x000000102488723c */ /* 0x000ff00000001888 */
[C---:B------:R-:W-:Y:S07]  /*3bb0*/  HMMA.16816.F32 R116, R4.reuse, R20, R116 ;  /* 0x000000140474723c */ /* 0x040fee0000001874 */
[----:B------:R-:W-:Y:S01]  /*3bc0*/  IMAD.MOV.U32 R21, RZ, RZ, R151 ;  /* 0x000000ffff157224 */ /* 0x000fe200078e0097 */
[----:B------:R-:W-:Y:S01]  /*3bd0*/  HMMA.16816.F32 R132, R4, R16, R132 ;  /* 0x000000100484723c */ /* 0x000fe20000001884 */
[----:B------:R-:W-:-:S06]  /*3be0*/  IMAD.MOV.U32 R20, RZ, RZ, R150 ;  /* 0x000000ffff147224 */ /* 0x000fcc00078e0096 */
[----:B------:R-:W-:Y:S01]  /*3bf0*/  IMAD.MOV.U32 R17, RZ, RZ, R149 ;  /* 0x000000ffff117224 */ /* 0x000fe200078e0095 */
[----:B------:R-:W-:Y:S01]  /*3c00*/  HMMA.16816.F32 R88, R36, R32, R88 ;  /* 0x000000202458723c */ /* 0x000fe20000001858 */
[----:B------:R-:W-:-:S07]  /*3c10*/  IMAD.MOV.U32 R16, RZ, RZ, R148 ;  /* 0x000000ffff107224 */ /* 0x000fce00078e0094 */
[----:B---3--:R-:W-:Y:S08]  /*3c20*/  HMMA.16816.F32 R104, R36, R28, R104 ;  /* 0x0000001c2468723c */ /* 0x008ff00000001868 */
[C---:B------:R-:W-:Y:S07]  /*3c30*/  HMMA.16816.F32 R84, R4.reuse, R32, R84 ;  /* 0x000000200454723c */ /* 0x040fee0000001854 */
[----:B------:R-:W-:Y:S01]  /*3c40*/  IMAD.MOV.U32 R32, RZ, RZ, R167 ;  /* 0x000000ffff207224 */ /* 0x000fe200078e00a7 */
[----:B------:R-:W-:Y:S01]  /*3c50*/  HMMA.16816.F32 R100, R4, R28, R100 ;  /* 0x0000001c0464723c */ /* 0x000fe20000001864 */
[----:B------:R-:W-:-:S02]  /*3c60*/  IMAD.MOV.U32 R33, RZ, RZ, R166 ;  /* 0x000000ffff217224 */ /* 0x000fc400078e00a6 */
[----:B------:R-:W-:-:S04]  /*3c70*/  FFMA.FTZ R32, R32, c[0x0][0x2d0], -R211 ;  /* 0x0000b40020207a23 */ /* 0x000fc800000108d3 */
[----:B------:R-:W-:Y:S01]  /*3c80*/  IMAD.MOV.U32 R29, RZ, RZ, R165 ;  /* 0x000000ffff1d7224 */ /* 0x000fe200078e00a5 */
[C---:B------:R-:W-:Y:S01]  /*3c90*/  HMMA.16816.F32 R152, R36.reuse, R12, R152 ;  /* 0x0000000c2498723c */ /* 0x040fe20000001898 */
[----:B------:R-:W-:Y:S01]  /*3ca0*/  IMAD.MOV.U32 R28, RZ, RZ, R164 ;  /* 0x000000ffff1c7224 */ /* 0x000fe200078e00a4 */
[----:B------:R-:W-:Y:S06]  /*3cb0*/  MUFU.EX2 R32, R32 ;  /* 0x0000002000207308 */ /* 0x000fec0000000800 */
        /* <DEDUP_REMOVED lines=9> */
[C---:B------:R-:W-:Y:S08]  /*3d50*/  HMMA.16816.F32 R148, R176.reuse, R160, RZ ;  /* 0x000000a0b094723c */ /* 0x040ff000000018ff */
[C---:B------:R-:W-:Y:S08]  /*3d60*/  HMMA.16816.F32 R40, R176.reuse, R42, RZ ;  /* 0x0000002ab028723c */ /* 0x040ff000000018ff */
[C---:B------:R-:W-:Y:S07]  /*3d70*/  HMMA.16816.F32 R164, R176.reuse, R24, RZ ;  /* 0x00000018b0a4723c */ /* 0x040fee00000018ff */
[----:B------:R-:W-:Y:S01]  /*3d80*/  IMAD.MOV.U32 R24, RZ, RZ, R81 ;  /* 0x000000ffff187224 */ /* 0x000fe200078e0051 */
[----:B------:R-:W-:Y:S01]  /*3d90*/  HMMA.16816.F32 R36, R176, R46, RZ ;  /* 0x0000002eb024723c */ /* 0x000fe200000018ff */
[----:B------:R-:W-:-:S06]  /*3da0*/  IMAD.MOV.U32 R25, RZ, RZ, R180 ;  /* 0x000000ffff197224 */ /* 0x000fcc00078e00b4 */
[----:B------:R-:W-:Y:S01]  /*3db0*/  IMAD.MOV.U32 R47, RZ, RZ, R181 ;  /* 0x000000ffff2f7224 */ /* 0x000fe200078e00b5 */
[----:B------:R-:W-:Y:S01]  /*3dc0*/  HMMA.16816.F32 R96, R176, R98, RZ ;  /* 0x00000062b060723c */ /* 0x000fe200000018ff */
[--C-:B------:R-:W-:Y:S02]  /*3dd0*/  FFMA.FTZ R46, R24, c[0x0][0x2d0], -R214.reuse ;  /* 0x0000b400182e7a23 */ /* 0x100fe400000108d6 */
[----:B------:R-:W-:-:S04]  /*3de0*/  FFMA.FTZ R47, R47, c[0x0][0x2d0], -R214 ;  /* 0x0000b4002f2f7a23 */ /* 0x000fc800000108d6 */
[----:B------:R-:W-:Y:S01]  /*3df0*/  MUFU.EX2 R46, R46 ;  /* 0x0000002e002e7308 */ /* 0x000fe20000000800 */
[C---:B------:R-:W-:Y:S07]  /*3e00*/  HMMA.16816.F32 R112, R176.reuse, R114, RZ ;  /* 0x00000072b070723c */ /* 0x040fee00000018ff */
[----:B------:R-:W-:Y:S01]  /*3e10*/  MUFU.EX2 R47, R47 ;  /* 0x0000002f002f7308 */ /* 0x000fe20000000800 */
[C---:B------:R-:W-:Y:S08]  /*3e20*/  HMMA.16816.F32 R128, R176.reuse, R130, RZ ;  /* 0x00000082b080723c */ /* 0x040ff000000018ff */
[C---:B------:R-:W-:Y:S08]  /*3e30*/  HMMA.16816.F32 R144, R176.reuse, R146, RZ ;  /* 0x00000092b090723c */ /* 0x040ff000000018ff */
[C---:B------:R-:W-:Y:S08]  /*3e40*/  HMMA.16816.F32 R160, R176.reuse, R162, RZ ;  /* 0x000000a2b0a0723c */ /* 0x040ff000000018ff */
[----:B------:R-:W-:Y:S08]  /*3e50*/  HMMA.16816.F32 R176, R176, R26, RZ ;  /* 0x0000001ab0b0723c */ /* 0x000ff000000018ff */
[C---:B------:R-:W-:Y:S08]  /*3e60*/  HMMA.16816.F32 R164, R4.reuse, R8, R164 ;  /* 0x0000000804a4723c */ /* 0x040ff000000018a4 */
[C---:B------:R-:W-:Y:S07]  /*3e70*/  HMMA.16816.F32 R80, R4.reuse, R82, R36 ;  /* 0x000000520450723c */ /* 0x040fee0000001824 */
[--C-:B------:R-:W-:Y:S01]  /*3e80*/  FFMA.FTZ R36, R33, c[0x0][0x2d0], -R212.reuse ;  /* 0x0000b40021247a23 */ /* 0x100fe200000108d4 */
[----:B------:R-:W-:Y:S01]  /*3e90*/  HMMA.16816.F32 R176, R4, R10, R176 ;  /* 0x0000000a04b0723c */ /* 0x000fe200000018b0 */
[----:B------:R-:W2:Y:S01]  /*3ea0*/  LDSM.16.MT88.4 R8, [R248+0x1100] ;  /* 0x00110000f808783b */ /* 0x000ea20000004200 */
[----:B------:R-:W-:-:S02]  /*3eb0*/  FFMA.FTZ R39, R21, c[0x0][0x2d0], -R212 ;  /* 0x0000b40015277a23 */ /* 0x000fc400000108d4 */
[--C-:B------:R-:W-:Y:S01]  /*3ec0*/  FFMA.FTZ R38, R28, c[0x0][0x2d0], -R212.reuse ;  /* 0x0000b4001c267a23 */ /* 0x100fe200000108d4 */
[----:B------:R-:W-:Y:S01]  /*3ed0*/  MUFU.EX2 R36, R36 ;  /* 0x0000002400247308 */ /* 0x000fe20000000800 */
[----:B------:R-:W-:Y:S01]  /*3ee0*/  FFMA.FTZ R37, R29, c[0x0][0x2d0], -R212 ;  /* 0x0000b4001d257a23 */ /* 0x000fe200000108d4 */
[----:B-1----:R-:W-:Y:S01]  /*3ef0*/  F2FP.PACK_AB R29, R209, R210 ;  /* 0x000000d2d11d723e */ /* 0x002fe200000000ff */
[----:B------:R-:W-:Y:S01]  /*3f00*/  HMMA.16816.F32 R180, R4, R182, R40 ;  /* 0x000000b604b4723c */ /* 0x000fe20000001828 */
[----:B------:R-:W-:-:S04]  /*3f10*/  FFMA.FTZ R33, R230, c[0x0][0x2d0], -R211 ;  /* 0x0000b400e6217a23 */ /* 0x000fc800000108d3 */
[----:B------:R-:W-:Y:S02]  /*3f20*/  MUFU.EX2 R39, R39 ;  /* 0x0000002700277308 */ /* 0x000fe40000000800 */
[--C-:B------:R-:W-:Y:S01]  /*3f30*/  FFMA.FTZ R43, R25, c[0x0][0x2d0], -R213.reuse ;  /* 0x0000b400192b7a23 */ /* 0x100fe200000108d5 */
[C---:B------:R-:W-:Y:S01]  /*3f40*/  HMMA.16816.F32 R96, R4.reuse, R34, R96 ;  /* 0x000000220460723c */ /* 0x040fe20000001860 */
[--C-:B------:R-:W-:Y:S01]  /*3f50*/  FFMA.FTZ R42, R16, c[0x0][0x2d0], -R213.reuse ;  /* 0x0000b400102a7a23 */ /* 0x100fe200000108d5 */
[----:B------:R-:W-:Y:S01]  /*3f60*/  LDSM.16.MT88.4 R24, [R240+0x1900] ;  /* 0x00190000f018783b */ /* 0x000fe20000004200 */
[--C-:B------:R-:W-:Y:S02]  /*3f70*/  FFMA.FTZ R41, R17, c[0x0][0x2d0], -R213.reuse ;  /* 0x0000b40011297a23 */ /* 0x100fe400000108d5 */
[----:B------:R-:W-:Y:S01]  /*3f80*/  FFMA.FTZ R40, R20, c[0x0][0x2d0], -R213 ;  /* 0x0000b40014287a23 */ /* 0x000fe200000108d5 */
[----:B------:R-:W-:Y:S01]  /*3f90*/  MUFU.EX2 R43, R43 ;  /* 0x0000002b002b7308 */ /* 0x000fe20000000800 */
[--C-:B------:R-:W-:Y:S01]  /*3fa0*/  FFMA.FTZ R35, R226, c[0x0][0x2d0], -R211.reuse ;  /* 0x0000b400e2237a23 */ /* 0x100fe200000108d3 */
[----:B------:R-:W-:Y:S01]  /*3fb0*/  HMMA.16816.F32 R148, R4, R12, R148 ;  /* 0x0000000c0494723c */ /* 0x000fe20000001894 */
[----:B------:R-:W-:-:S02]  /*3fc0*/  FFMA.FTZ R34, R228, c[0x0][0x2d0], -R211 ;  /* 0x0000b400e4227a23 */ /* 0x000fc400000108d3 */
[--C-:B------:R-:W-:Y:S02]  /*3fd0*/  FFMA.FTZ R226, R227, c[0x0][0x2d0], -R214.reuse ;  /* 0x0000b400e3e27a23 */ /* 0x100fe400000108d6 */
[----:B------:R-:W-:Y:S01]  /*3fe0*/  FFMA.FTZ R214, R215, c[0x0][0x2d0], -R214 ;  /* 0x0000b400d7d67a23 */ /* 0x000fe200000108d6 */
[----:B------:R-:W1:Y:S01]  /*3ff0*/  MUFU.EX2 R42, R42 ;  /* 0x0000002a002a7308 */ /* 0x000e620000000800 */
[--C-:B------:R-:W-:Y:S01]  /*4000*/  FFMA.FTZ R215, R222, c[0x0][0x2d0], -R213.reuse ;  /* 0x0000b400ded77a23 */ /* 0x100fe200000108d5 */
[C---:B------:R-:W-:Y:S01]  /*4010*/  HMMA.16816.F32 R112, R4.reuse, R30, R112 ;  /* 0x0000001e0470723c */ /* 0x040fe20000001870 */
[----:B------:R-:W-:Y:S02]  /*4020*/  FFMA.FTZ R213, R216, c[0x0][0x2d0], -R213 ;  /* 0x0000b400d8d57a23 */ /* 0x000fe400000108d5 */
[--C-:B------:R-:W-:Y:S02]  /*4030*/  FFMA.FTZ R216, R229, c[0x0][0x2d0], -R212.reuse ;  /* 0x0000b400e5d87a23 */ /* 0x100fe400000108d4 */
[----:B------:R-:W-:Y:S01]  /*4040*/  FFMA.FTZ R212, R217, c[0x0][0x2d0], -R212 ;  /* 0x0000b400d9d47a23 */ /* 0x000fe200000108d4 */
[----:B------:R-:W-:Y:S02]  /*4050*/  MUFU.EX2 R41, R41 ;  /* 0x0000002900297308 */ /* 0x000fe40000000800 */
[C---:B------:R-:W-:Y:S06]  /*4060*/  HMMA.16816.F32 R128, R4.reuse, R22, R128 ;  /* 0x000000160480723c */ /* 0x040fec0000001880 */
[----:B------:R-:W3:Y:S02]  /*4070*/  MUFU.EX2 R40, R40 ;  /* 0x0000002800287308 */ /* 0x000ee40000000800 */
[C---:B------:R-:W-:Y:S01]  /*4080*/  HMMA.16816.F32 R144, R4.reuse, R18, R144 ;  /* 0x000000120490723c */ /* 0x040fe20000001890 */
[----:B------:R-:W4:Y:S05]  /*4090*/  LDSM.16.MT88.4 R16, [R242+0x3100] ;  /* 0x00310000f210783b */ /* 0x000f2a0000004200 */
[----:B------:R-:W5:Y:S02]  /*40a0*/  MUFU.EX2 R38, R38 ;  /* 0x0000002600267308 */ /* 0x000f640000000800 */
[----:B------:R-:W-:Y:S01]  /*40b0*/  HMMA.16816.F32 R160, R4, R14, R160 ;  /* 0x0000000e04a0723c */ /* 0x000fe200000018a0 */
[----:B------:R-:W4:Y:S05]  /*40c0*/  LDSM.16.MT88.4 R12, [R242+0x1100] ;  /* 0x00110000f20c783b */ /* 0x000f2a0000004200 */
[----:B------:R-:W2:Y:S01]  /*40d0*/  MUFU.EX2 R37, R37 ;  /* 0x0000002500257308 */ /* 0x000ea20000000800 */
[----:B------:R-:W-:-:S02]  /*40e0*/  F2FP.PACK_AB R4, R224, R231 ;  /* 0x000000e7e004723e */ /* 0x000fc400000000ff */
[----:B-1----:R-:W-:Y:S01]  /*40f0*/  F2FP.PACK_AB R5, R42, R43 ;  /* 0x0000002b2a05723e */ /* 0x002fe200000000ff */
[----:B------:R-:W-:Y:S01]  /*4100*/  FADD.FTZ R43, R43, R48 ;  /* 0x000000302b2b7221 */ /* 0x000fe20000010000 */
[----:B------:R-:W-:Y:S02]  /*4110*/  F2FP.PACK_AB R6, R46, R47 ;  /* 0x0000002f2e06723e */ /* 0x000fe400000000ff */
[----:B---3--:R-:W-:Y:S01]  /*4120*/  F2FP.PACK_AB R7, R40, R41 ;  /* 0x000000292807723e */ /* 0x008fe200000000ff */
[----:B------:R-:W-:Y:S01]  /*4130*/  MUFU.EX2 R35, R35 ;  /* 0x0000002300237308 */ /* 0x000fe20000000800 */
[----:B-----5:R-:W-:Y:S01]  /*4140*/  F2FP.PACK_AB R20, R38, R39 ;  /* 0x000000272614723e */ /* 0x020fe200000000ff */
[----:B------:R-:W-:-:S04]  /*4150*/  FADD.FTZ R42, R42, R43 ;  /* 0x0000002b2a2a7221 */ /* 0x000fc80000010000 */
[----:B--2---:R-:W-:Y:S01]  /*4160*/  HMMA.16816.F32 R192, R4, R8, R192 ;  /* 0x0000000804c0723c */ /* 0x004fe200000018c0 */
[----:B------:R-:W-:Y:S01]  /*4170*/  FADD.FTZ R41, R41, R42 ;  /* 0x0000002a29297221 */ /* 0x000fe20000010000 */
[----:B------:R-:W1:Y:S01]  /*4180*/  MUFU.EX2 R34, R34 ;  /* 0x0000002200227308 */ /* 0x000e620000000800 */
[----:B------:R-:W-:Y:S02]  /*4190*/  F2FP.PACK_AB R22, R36, R37 ;  /* 0x000000252416723e */ /* 0x000fe400000000ff */
[----:B------:R-:W-:-:S03]  /*41a0*/  FADD.FTZ R40, R40, R41 ;  /* 0x0000002928287221 */ /* 0x000fc60000010000 */
[C---:B------:R-:W-:Y:S02]  /*41b0*/  HMMA.16816.F32 R180, R4.reuse, R10, R180 ;  /* 0x0000000a04b4723c */ /* 0x040fe400000018b4 */
[----:B------:R-:W2:Y:S06]  /*41c0*/  MUFU.EX2 R33, R33 ;  /* 0x0000002100217308 */ /* 0x000eac0000000800 */
[----:B----4-:R-:W-:Y:S01]  /*41d0*/  HMMA.16816.F32 R132, R4, R16, R132 ;  /* 0x000000100484723c */ /* 0x010fe20000001884 */
[----:B-1----:R-:W-:Y:S01]  /*41e0*/  F2FP.PACK_AB R21, R34, R35 ;  /* 0x000000232215723e */ /* 0x002fe200000000ff */
[----:B------:R-:W-:Y:S01]  /*41f0*/  MUFU.EX2 R226, R226 ;  /* 0x000000e200e27308 */ /* 0x000fe20000000800 */
[----:B------:R-:W-:-:S05]  /*4200*/  FADD.FTZ R35, R35, R44 ;  /* 0x0000002c23237221 */ /* 0x000fca0000010000 */
[----:B------:R-:W-:Y:S01]  /*4210*/  HMMA.16816.F32 R68, R4, R12, R68 ;  /* 0x0000000c0444723c */ /* 0x000fe20000001844 */
[----:B------:R-:W-:Y:S01]  /*4220*/  FADD.FTZ R34, R34, R35 ;  /* 0x0000002322227221 */ /* 0x000fe20000010000 */
[----:B--2---:R-:W-:Y:S01]  /*4230*/  F2FP.PACK_AB R23, R32, R33 ;  /* 0x000000212017723e */ /* 0x004fe200000000ff */
[----:B------:R-:W-:Y:S02]  /*4240*/  MUFU.EX2 R214, R214 ;  /* 0x000000d600d67308 */ /* 0x000fe40000000800 */
[----:B------:R-:W-:-:S03]  /*4250*/  FADD.FTZ R33, R33, R34 ;  /* 0x0000002221217221 */ /* 0x000fc60000010000 */
[----:B------:R-:W-:Y:S01]  /*4260*/  HMMA.16816.F32 R80, R4, R14, R80 ;  /* 0x0000000e0450723c */ /* 0x000fe20000001850 */
[----:B------:R-:W-:Y:S02]  /*4270*/  FADD.FTZ R33, R32, R33 ;  /* 0x0000002120217221 */ /* 0x000fe40000010000 */
[----:B------:R-:W-:Y:S02]  /*4280*/  MUFU.EX2 R215, R215 ;  /* 0x000000d700d77308 */ /* 0x000fe40000000800 */
[----:B------:R-:W-:-:S03]  /*4290*/  FADD.FTZ R210, R210, R33 ;  /* 0x00000021d2d27221 */ /* 0x000fc60000010000 */
[C---:B------:R-:W-:Y:S01]  /*42a0*/  HMMA.16816.F32 R188, R20.reuse, R8, R188 ;  /* 0x0000000814bc723c */ /* 0x040fe200000018bc */
[----:B------:R-:W-:Y:S02]  /*42b0*/  FADD.FTZ R209, R209, R210 ;  /* 0x000000d2d1d17221 */ /* 0x000fe40000010000 */
[----:B------:R-:W-:Y:S05]  /*42c0*/  MUFU.EX2 R213, R213 ;  /* 0x000000d500d57308 */ /* 0x000fea0000000800 */
[C---:B------:R-:W-:Y:S01]  /*42d0*/  HMMA.16816.F32 R184, R20.reuse, R10, R184 ;  /* 0x0000000a14b8723c */ /* 0x040fe200000018b8 */
[----:B------:R-:W1:Y:S02]  /*42e0*/  LDSM.16.MT88.4 R8, [R241+0x1100] ;  /* 0x00110000f108783b */ /* 0x000e640000004200 */
[----:B------:R-:W2:Y:S05]  /*42f0*/  MUFU.EX2 R216, R216 ;  /* 0x000000d800d87308 */ /* 0x000eaa0000000800 */
[C---:B------:R-:W-:Y:S03]  /*4300*/  HMMA.16816.F32 R72, R20.reuse, R12, R72 ;  /* 0x0000000c1448723c */ /* 0x040fe60000001848 */
[----:B------:R-:W3:Y:S05]  /*4310*/  MUFU.EX2 R212, R212 ;  /* 0x000000d400d47308 */ /* 0x000eea0000000800 */
[----:B------:R-:W-:Y:S01]  /*4320*/  HMMA.16816.F32 R76, R20, R14, R76 ;  /* 0x0000000e144c723c */ /* 0x000fe2000000184c */
[----:B------:R-:W4:Y:S01]  /*4330*/  LDSM.16.MT88.4 R12, [R240+0x1100] ;  /* 0x00110000f00c783b */ /* 0x000f220000004200 */
[----:B--2---:R-:W-:-:S06]  /*4340*/  F2FP.PACK_AB R28, R225, R216 ;  /* 0x000000d8e11c723e */ /* 0x004fcc00000000ff */
[----:B------:R-:W-:Y:S01]  /*4350*/  HMMA.16816.F32 R136, R20, R16, R136 ;  /* 0x000000101488723c */ /* 0x000fe20000001888 */
[----:B---3--:R-:W-:-:S07]  /*4360*/  F2FP.PACK_AB R30, R212, R221 ;  /* 0x000000ddd41e723e */ /* 0x008fce00000000ff */
[-C--:B------:R-:W-:Y:S08]  /*4370*/  HMMA.16816.F32 R140, R20, R18.reuse, R140 ;  /* 0x00000012148c723c */ /* 0x080ff0000000188c */
[C---:B------:R-:W-:Y:S01]  /*4380*/  HMMA.16816.F32 R144, R4.reuse, R18, R144 ;  /* 0x000000120490723c */ /* 0x040fe20000001890 */
[----:B------:R-:W-:Y:S07]  /*4390*/  LDSM.16.MT88.4 R16, [R248+0x1900] ;  /* 0x00190000f810783b */ /* 0x000fee0000004200 */
[-C--:B-1----:R-:W-:Y:S08]  /*43a0*/  HMMA.16816.F32 R84, R4, R8.reuse, R84 ;  /* 0x000000080454723c */ /* 0x082ff00000001854 */
[C---:B------:R-:W-:Y:S08]  /*43b0*/  HMMA.16816.F32 R88, R20.reuse, R8, R88 ;  /* 0x000000081458723c */ /* 0x040ff00000001858 */
[-C--:B------:R-:W-:Y:S08]  /*43c0*/  HMMA.16816.F32 R92, R20, R10.reuse, R92 ;  /* 0x0000000a145c723c */ /* 0x080ff0000000185c */
[C---:B------:R-:W-:Y:S01]  /*43d0*/  HMMA.16816.F32 R96, R4.reuse, R10, R96 ;  /* 0x0000000a0460723c */ /* 0x040fe20000001860 */
[----:B------:R-:W1:Y:S07]  /*43e0*/  LDSM.16.MT88.4 R8, [R248+0x3100] ;  /* 0x00310000f808783b */ /* 0x000e6e0000004200 */
[-C--:B----4-:R-:W-:Y:S08]  /*43f0*/  HMMA.16816.F32 R100, R4, R12.reuse, R100 ;  /* 0x0000000c0464723c */ /* 0x090ff00000001864 */
[C---:B------:R-:W-:Y:S08]  /*4400*/  HMMA.16816.F32 R104, R20.reuse, R12, R104 ;  /* 0x0000000c1468723c */ /* 0x040ff00000001868 */
[-C--:B------:R-:W-:Y:S08]  /*4410*/  HMMA.16816.F32 R108, R20, R14.reuse, R108 ;  /* 0x0000000e146c723c */ /* 0x080ff0000000186c */
[C---:B------:R-:W-:Y:S01]  /*4420*/  HMMA.16816.F32 R112, R4.reuse, R14, R112 ;  /* 0x0000000e0470723c */ /* 0x040fe20000001870 */
[----:B------:R-:W2:Y:S07]  /*4430*/  LDSM.16.MT88.4 R12, [R241+0x3100] ;  /* 0x00310000f10c783b */ /* 0x000eae0000004200 */
[-C--:B-1----:R-:W-:Y:S08]  /*4440*/  HMMA.16816.F32 R116, R4, R8.reuse, R116 ;  /* 0x000000080474723c */ /* 0x082ff00000001874 */
[C---:B------:R-:W-:Y:S08]  /*4450*/  HMMA.16816.F32 R120, R20.reuse, R8, R120 ;  /* 0x000000081478723c */ /* 0x040ff00000001878 */
[-C--:B------:R-:W-:Y:S08]  /*4460*/  HMMA.16816.F32 R124, R20, R10.reuse, R124 ;  /* 0x0000000a147c723c */ /* 0x080ff0000000187c */
[----:B------:R-:W-:Y:S01]  /*4470*/  HMMA.16816.F32 R128, R4, R10, R128 ;  /* 0x0000000a0480723c */ /* 0x000fe20000001880 */
[----:B------:R-:W1:Y:S07]  /*4480*/  LDSM.16.MT88.4 R8, [R240+0x3100] ;  /* 0x00310000f008783b */ /* 0x000e6e0000004200 */
[C---:B--2---:R-:W-:Y:S08]  /*4490*/  HMMA.16816.F32 R152, R20.reuse, R12, R152 ;  /* 0x0000000c1498723c */ /* 0x044ff00000001898 */
[----:B------:R-:W-:Y:S08]  /*44a0*/  HMMA.16816.F32 R156, R20, R14, R156 ;  /* 0x0000000e149c723c */ /* 0x000ff0000000189c */
[C---:B------:R-:W-:Y:S08]  /*44b0*/  HMMA.16816.F32 R148, R4.reuse, R12, R148 ;  /* 0x0000000c0494723c */ /* 0x040ff00000001894 */
[----:B------:R-:W-:Y:S01]  /*44c0*/  HMMA.16816.F32 R160, R4, R14, R160 ;  /* 0x0000000e04a0723c */ /* 0x000fe200000018a0 */
[----:B------:R-:W2:Y:S07]  /*44d0*/  LDSM.16.MT88.4 R12, [R242+0x1900] ;  /* 0x00190000f20c783b */ /* 0x000eae0000004200 */
[C---:B-1----:R-:W-:Y:S08]  /*44e0*/  HMMA.16816.F32 R168, R20.reuse, R8, R168 ;  /* 0x0000000814a8723c */ /* 0x042ff000000018a8 */
[----:B------:R-:W-:Y:S07]  /*44f0*/  HMMA.16816.F32 R172, R20, R10, R172 ;  /* 0x0000000a14ac723c */ /* 0x000fee00000018ac */
[----:B------:R-:W-:Y:S01]  /*4500*/  FADD.FTZ R21, R202, R201 ;  /* 0x000000c9ca157221 */ /* 0x000fe20000010000 */
[----:B------:R-:W-:Y:S01]  /*4510*/  HMMA.16816.F32 R164, R4, R8, R164 ;  /* 0x0000000804a4723c */ /* 0x000fe200000018a4 */
[----:B------:R-:W-:Y:S01]  /*4520*/  FADD.FTZ R201, R197, R206 ;  /* 0x000000cec5c97221 */ /* 0x000fe20000010000 */
[----:B------:R-:W-:Y:S01]  /*4530*/  MUFU.EX2 R202, R208 ;  /* 0x000000d000ca7308 */ /* 0x000fe20000000800 */
[----:B------:R-:W-:-:S02]  /*4540*/  FADD.FTZ R198, R198, R21 ;  /* 0x00000015c6c67221 */ /* 0x000fc40000010000 */
[----:B------:R-:W-:Y:S01]  /*4550*/  FADD.FTZ R201, R64, R201 ;  /* 0x000000c940c97221 */ /* 0x000fe20000010000 */
[----:B------:R-:W-:Y:S01]  /*4560*/  LDSM.16.MT88.4 R20, [R248+0x3900] ;  /* 0x00390000f814783b */ /* 0x000fe20000004200 */
[----:B------:R-:W-:Y:S01]  /*4570*/  FADD.FTZ R198, R59, R198 ;  /* 0x000000c63bc67221 */ /* 0x000fe20000010000 */
[----:B------:R-:W-:Y:S01]  /*4580*/  HMMA.16816.F32 R176, R4, R10, R176 ;  /* 0x0000000a04b0723c */ /* 0x000fe200000018b0 */
[----:B------:R-:W-:Y:S01]  /*4590*/  FADD.FTZ R58, R58, R201 ;  /* 0x000000c93a3a7221 */ /* 0x000fe20000010000 */
[----:B------:R-:W1:Y:S01]  /*45a0*/  LDSM.16.MT88.4 R8, [R241+0x1900] ;  /* 0x00190000f108783b */ /* 0x000e620000004200 */
[----:B------:R-:W3:Y:S01]  /*45b0*/  MUFU.EX2 R197, R207 ;  /* 0x000000cf00c57308 */ /* 0x000ee20000000800 */
[----:B------:R-:W-:Y:S02]  /*45c0*/  FADD.FTZ R63, R63, R198 ;  /* 0x000000c63f3f7221 */ /* 0x000fe40000010000 */
[----:B------:R-:W-:Y:S01]  /*45d0*/  FADD.FTZ R53, R53, R58 ;  /* 0x0000003a35357221 */ /* 0x000fe20000010000 */
[----:B------:R-:W-:Y:S01]  /*45e0*/  F2FP.PACK_AB R4, R223, R226 ;  /* 0x000000e2df04723e */ /* 0x000fe200000000ff */
[----:B------:R-:W-:Y:S01]  /*45f0*/  FADD.FTZ R63, R54, R63 ;  /* 0x0000003f363f7221 */ /* 0x000fe20000010000 */
[----:B------:R-:W-:Y:S01]  /*4600*/  F2FP.PACK_AB R5, R220, R215 ;  /* 0x000000d7dc05723e */ /* 0x000fe200000000ff */
[----:B------:R-:W-:Y:S01]  /*4610*/  FADD.FTZ R52, R52, R53 ;  /* 0x0000003534347221 */ /* 0x000fe20000010000 */
[----:B------:R-:W-:Y:S01]  /*4620*/  F2FP.PACK_AB R6, R214, R219 ;  /* 0x000000dbd606723e */ /* 0x000fe200000000ff */
[----:B------:R-:W-:Y:S01]  /*4630*/  FADD.FTZ R60, R60, R63 ;  /* 0x0000003f3c3c7221 */ /* 0x000fe20000010000 */
[----:B------:R-:W-:Y:S01]  /*4640*/  F2FP.PACK_AB R7, R213, R218 ;  /* 0x000000dad507723e */ /* 0x000fe200000000ff */
[----:B------:R-:W-:-:S02]  /*4650*/  FADD.FTZ R52, R51, R52 ;  /* 0x0000003433347221 */ /* 0x000fc40000010000 */
[----:B------:R-:W-:Y:S02]  /*4660*/  FADD.FTZ R60, R57, R60 ;  /* 0x0000003c393c7221 */ /* 0x000fe40000010000 */
[----:B------:R-:W-:Y:S01]  /*4670*/  FADD.FTZ R231, R231, R52 ;  /* 0x00000034e7e77221 */ /* 0x000fe20000010000 */
[----:B---3--:R-:W-:Y:S01]  /*4680*/  F2FP.PACK_AB R31, R197, R202 ;  /* 0x000000cac51f723e */ /* 0x008fe200000000ff */
[-C--:B------:R-:W-:Y:S01]  /*4690*/  HMMA.16816.F32 R192, R4, R16.reuse, R192 ;  /* 0x0000001004c0723c */ /* 0x080fe200000018c0 */
        /* <DEDUP_REMOVED lines=15> */
[----:B------:R-:W3:Y:S01]  /*4790*/  LDSM.16.MT88.4 R16, [R242+0x3900] ;  /* 0x00390000f210783b */ /* 0x000ee20000004200 */
[----:B------:R-:W-:Y:S02]  /*47a0*/  FADD.FTZ R215, R220, R215 ;  /* 0x000000d7dcd77221 */ /* 0x000fe40000010000 */
[----:B------:R-:W-:Y:S02]  /*47b0*/  FADD.FTZ R216, R225, R216 ;  /* 0x000000d8e1d87221 */ /* 0x000fe40000010000 */
[----:B------:R-:W-:Y:S02]  /*47c0*/  FADD.FTZ R218, R218, R215 ;  /* 0x000000d7dada7221 */ /* 0x000fe40000010000 */
[----:B--2---:R-:W-:Y:S01]  /*47d0*/  HMMA.16816.F32 R68, R4, R12, R68 ;  /* 0x0000000c0444723c */ /* 0x004fe20000001844 */
[----:B------:R-:W-:-:S02]  /*47e0*/  FADD.FTZ R202, R202, R209 ;  /* 0x000000d1caca7221 */ /* 0x000fc40000010000 */
[----:B------:R-:W-:-:S05]  /*47f0*/  FADD.FTZ R221, R221, R216 ;  /* 0x000000d8dddd7221 */ /* 0x000fca0000010000 */
[C---:B------:R-:W-:Y:S08]  /*4800*/  HMMA.16816.F32 R72, R28.reuse, R12, R72 ;  /* 0x0000000c1c48723c */ /* 0x040ff00000001848 */
[-C--:B------:R-:W-:Y:S08]  /*4810*/  HMMA.16816.F32 R76, R28, R14.reuse, R76 ;  /* 0x0000000e1c4c723c */ /* 0x080ff0000000184c */
[C---:B------:R-:W-:Y:S01]  /*4820*/  HMMA.16816.F32 R80, R4.reuse, R14, R80 ;  /* 0x0000000e0450723c */ /* 0x040fe20000001850 */
[----:B------:R-:W2:Y:S07]  /*4830*/  LDSM.16.MT88.4 R12, [R241+0x3900] ;  /* 0x00390000f10c783b */ /* 0x000eae0000004200 */
[-C--:B-1----:R-:W-:Y:S08]  /*4840*/  HMMA.16816.F32 R84, R4, R8.reuse, R84 ;  /* 0x000000080454723c */ /* 0x082ff00000001854 */
[C---:B------:R-:W-:Y:S08]  /*4850*/  HMMA.16816.F32 R88, R28.reuse, R8, R88 ;  /* 0x000000081c58723c */ /* 0x040ff00000001858 */
[-C--:B------:R-:W-:Y:S08]  /*4860*/  HMMA.16816.F32 R92, R28, R10.reuse, R92 ;  /* 0x0000000a1c5c723c */ /* 0x080ff0000000185c */
[C---:B------:R-:W-:Y:S01]  /*4870*/  HMMA.16816.F32 R96, R4.reuse, R10, R96 ;  /* 0x0000000a0460723c */ /* 0x040fe20000001860 */
[----:B------:R-:W1:Y:S07]  /*4880*/  LDSM.16.MT88.4 R8, [R240+0x3900] ;  /* 0x00390000f008783b */ /* 0x000e6e0000004200 */
        /* <DEDUP_REMOVED lines=8> */
[C---:B-1----:R-:W-:Y:S08]  /*4910*/  HMMA.16816.F32 R164, R4.reuse, R8, R164 ;  /* 0x0000000804a4723c */ /* 0x042ff000000018a4 */
[----:B------:R-:W-:Y:S07]  /*4920*/  HMMA.16816.F32 R176, R4, R10, R176 ;  /* 0x0000000a04b0723c */ /* 0x000fee00000018b0 */
[----:B------:R-:W-:Y:S01]  /*4930*/  FADD.FTZ R4, R214, R219 ;  /* 0x000000dbd6047221 */ /* 0x000fe20000010000 */
[----:B------:R-:W-:Y:S01]  /*4940*/  HMMA.16816.F32 R104, R28, R24, R104 ;  /* 0x000000181c68723c */ /* 0x000fe20000001868 */
[----:B------:R-:W-:-:S02]  /*4950*/  FADD.FTZ R6, R213, R218 ;  /* 0x000000dad5067221 */ /* 0x000fc40000010000 */
[----:B------:R-:W-:Y:S01]  /*4960*/  FADD.FTZ R5, R212, R221 ;  /* 0x000000ddd4057221 */ /* 0x000fe20000010000 */
[----:B------:R1:W-:Y:S04]  /*4970*/  STL [R1+0x54], R4 ;  /* 0x0000540401007387 */ /* 0x0003e80000100800 */
[----:B------:R2:W-:Y:S01]  /*4980*/  STL [R1+0x50], R6 ;  /* 0x0000500601007387 */ /* 0x0005e20000100800 */
[C---:B------:R-:W-:Y:S08]  /*4990*/  HMMA.16816.F32 R108, R28.reuse, R26, R108 ;  /* 0x0000001a1c6c723c */ /* 0x040ff0000000186c */
[C---:B------:R-:W-:Y:S08]  /*49a0*/  HMMA.16816.F32 R120, R28.reuse, R20, R120 ;  /* 0x000000141c78723c */ /* 0x040ff00000001878 */
[----:B------:R-:W-:Y:S01]  /*49b0*/  HMMA.16816.F32 R124, R28, R22, R124 ;  /* 0x000000161c7c723c */ /* 0x000fe2000000187c */
[----:B-1----:R-:W-:-:S07]  /*49c0*/  FADD.FTZ R4, R197, R202 ;  /* 0x000000cac5047221 */ /* 0x002fce0000010000 */
[C---:B------:R-:W-:Y:S01]  /*49d0*/  HMMA.16816.F32 R136, R28.reuse, R16, R136 ;  /* 0x000000101c88723c */ /* 0x040fe20000001888 */
[----:B------:R2:W-:Y:S04]  /*49e0*/  STL [R1+0x48], R4 ;  /* 0x0000480401007387 */ /* 0x0005e80000100800 */
[----:B------:R2:W-:Y:S03]  /*49f0*/  STL [R1+0x4c], R5 ;  /* 0x00004c0501007387 */ /* 0x0005e60000100800 */
[C---:B------:R-:W-:Y:S08]  /*4a00*/  HMMA.16816.F32 R140, R28.reuse, R18, R140 ;  /* 0x000000121c8c723c */ /* 0x040ff0000000188c */
[C---:B------:R-:W-:Y:S08]  /*4a10*/  HMMA.16816.F32 R152, R28.reuse, R12, R152 ;  /* 0x0000000c1c98723c */ /* 0x040ff00000001898 */
[C---:B------:R-:W-:Y:S08]  /*4a20*/  HMMA.16816.F32 R156, R28.reuse, R14, R156 ;  /* 0x0000000e1c9c723c */ /* 0x040ff0000000189c */
[C---:B------:R-:W-:Y:S08]  /*4a30*/  HMMA.16816.F32 R168, R28.reuse, R8, R168 ;  /* 0x000000081ca8723c */ /* 0x040ff000000018a8 */
[----:B------:R-:W-:Y:S01]  /*4a40*/  HMMA.16816.F32 R172, R28, R10, R172 ;  /* 0x0000000a1cac723c */ /* 0x000fe200000018ac */
[----:B------:R-:W-:Y:S07]  /*4a50*/  @!P1 BRA `(.L_x_645) ;  /* 0x0000394000009947 */ /* 0x000fee0003800000 */
[----:B--2---:R-:W2:Y:S04]  /*4a60*/  LDL.64 R204, [R1+0x40] ;  /* 0x0000400001cc7983 */ /* 0x004ea80000100a00 */
[----:B------:R-:W3:Y:S04]  /*4a70*/  LDL.64 R206, [R1+0x10] ;  /* 0x0000100001ce7983 */ /* 0x000ee80000100a00 */
[----:B------:R-:W4:Y:S04]  /*4a80*/  LDL R227, [R1+0x8] ;  /* 0x0000080001e37983 */ /* 0x000f280000100800 */
[----:B------:R-:W5:Y:S04]  /*4a90*/  LDL R230, [R1+0xc] ;  /* 0x00000c0001e67983 */ /* 0x000f680000100800 */
[----:B------:R-:W4:Y:S01]  /*4aa0*/  LDL.64 R228, [R1+0x18] ;  /* 0x0000180001e47983 */ /* 0x000f220000100a00 */
[----:B------:R-:W-:Y:S01]  /*4ab0*/  IMAD.MOV.U32 R198, RZ, RZ, R3 ;  /* 0x000000ffffc67224 */ /* 0x000fe200078e0003 */
[----:B------:R-:W-:Y:S01]  /*4ac0*/  MOV R199, R2 ;  /* 0x0000000200c77202 */ /* 0x000fe20000000f00 */
[----:B------:R-:W-:Y:S01]  /*4ad0*/  IMAD.MOV.U32 R197, RZ, RZ, R0 ;  /* 0x000000ffffc57224 */ /* 0x000fe200078e0000 */
[----:B------:R-:W-:Y:S01]  /*4ae0*/  UIADD3 UR12, UP0, UR16, 0x80, URZ ;  /* 0x00000080100c7890 */ /* 0x000fe2000ff1e03f */
[----:B------:R-:W-:Y:S01]  /*4af0*/  MOV R201, R196 ;  /* 0x000000c400c97202 */ /* 0x000fe20000000f00 */
[----:B------:R-:W-:-:S02]  /*4b00*/  UMOV UR13, 0x5 ;  /* 0x00000005000d7882 */ /* 0x000fc40000000000 */
[----:B------:R-:W-:Y:S02]  /*4b10*/  ULDC.64 UR6, c[0x0][0x208] ;  /* 0x0000820000067ab9 */ /* 0x000fe40000000a00 */
[----:B------:R-:W-:Y:S02]  /*4b20*/  ULEA.HI.SX32 UR18, UR18, 0xfffffffe, 0x1a ;  /* 0xfffffffe12127891 */ /* 0x000fe4000f8fd23f */
[----:B------:R-:W-:Y:S02]  /*4b30*/  USHF.L.U64.HI UR15, UR6, UR13, UR7 ;  /* 0x0000000d060f7299 */ /* 0x000fe40008010207 */
[----:B------:R-:W-:Y:S02]  /*4b40*/  USHF.L.U32 UR16, UR6, 0x5, URZ ;  /* 0x0000000506107899 */ /* 0x000fe4000800063f */
[----:B------:R-:W-:Y:S02]  /*4b50*/  UIADD3.X UR11, URZ, UR11, URZ, UP0, !UPT ;  /* 0x0000000b3f0b7290 */ /* 0x000fe400087fe43f */
[----:B------:R-:W-:Y:S01]  /*4b60*/  ULDC.64 UR4, c[0x0][0x1e0] ;  /* 0x0000780000047ab9 */ /* 0x000fe20000000a00 */
[----:B--2---:R-:W-:-:S02]  /*4b70*/  IADD3 R4, P2, R204, 0x40, RZ ;  /* 0x00000040cc047810 */ /* 0x004fc40007f5e0ff */
[----:B---3--:R-:W-:-:S03]  /*4b80*/  IADD3 R3, P1, R206, 0x40, RZ ;  /* 0x00000040ce037810 */ /* 0x008fc60007f3e0ff */
[----:B------:R-:W-:Y:S04]  /*4b90*/  STL [R1+0x3c], R4 ;  /* 0x00003c0401007387 */ /* 0x000fe80000100800 */
[----:B------:R1:W-:Y:S01]  /*4ba0*/  STL [R1+0x34], R3 ;  /* 0x0000340301007387 */ /* 0x0003e20000100800 */
[----:B-----5:R-:W-:Y:S01]  /*4bb0*/  IADD3.X R2, RZ, R230, RZ, P2, !PT ;  /* 0x000000e6ff027210 */ /* 0x020fe200017fe4ff */
[----:B----4-:R-:W-:Y:S02]  /*4bc0*/  IMAD.X R0, RZ, RZ, R229, P1 ;  /* 0x000000ffff007224 */ /* 0x010fe400008e06e5 */
[----:B-1----:R-:W-:-:S05]  /*4bd0*/  IMAD.SHL.U32 R3, R227, 0x2, RZ ;  /* 0x00000002e3037824 */ /* 0x002fca00078e00ff */
[----:B------:R1:W-:Y:S04]  /*4be0*/  STL [R1+0x2c], R3 ;  /* 0x00002c0301007387 */ /* 0x0003e80000100800 */
[----:B------:R1:W-:Y:S04]  /*4bf0*/  STL [R1+0x38], R2 ;  /* 0x0000380201007387 */ /* 0x0003e80000100800 */
[----:B------:R1:W-:Y:S02]  /*4c00*/  STL [R1+0x30], R0 ;  /* 0x0000300001007387 */ /* 0x0003e40000100800 */
.L_x_646:
        /* <DEDUP_REMOVED lines=8> */
[----:B------:R-:W-:Y:S02]  /*4c90*/  UIADD3 UR8, UR25, UR8, URZ ;  /* 0x0000000819087290 */ /* 0x000fe4000fffe03f */
[----:B------:R-:W-:Y:S02]  /*4ca0*/  UIADD3 UR18, UR18, -0x1, URZ ;  /* 0xffffffff12127890 */ /* 0x000fe4000fffe03f */
[----:B------:R-:W-:Y:S05]  /*4cb0*/  USHF.L.U64.HI UR8, UR24, 0x6, UR8 ;  /* 0x0000000618087899 */ /* 0x000fea0008010208 */
[----:B------:R-:W-:Y:S01]  /*4cc0*/  @UP1 USHF.L.U32 UR10, UR4, 0x5, URZ ;  /* 0x00000005040a1899 */ /* 0x000fe2000800063f */
[----:B------:R-:W-:Y:S01]  /*4cd0*/  LDSM.16.M88.4 R208, [R251+0x8100] ;  /* 0x00810000fbd0783b */ /* 0x000fe20000000200 */
[----:B------:R-:W-:Y:S02]  /*4ce0*/  @UP1 USHF.L.U64.HI UR17, UR4, UR13, UR5 ;  /* 0x0000000d04111299 */ /* 0x000fe40008010205 */
[----:B------:R-:W-:Y:S05]  /*4cf0*/  @UP1 UIMAD.WIDE.U32 UR24, UR18, UR4, URZ ;  /* 0x00000004121812a5 */ /* 0x000fea000f8e003f */
[----:B--2---:R-:W2:Y:S08]  /*4d00*/  LDSM.16.M88.4 R212, [R250+0x4100] ;  /* 0x00410000fad4783b */ /* 0x004eb00000000200 */
[----:B------:R-:W3:Y:S08]  /*4d10*/  LDSM.16.M88.4 R216, [R251+0xa100] ;  /* 0x00a10000fbd8783b */ /* 0x000ef00000000200 */
[----:B------:R-:W4:Y:S08]  /*4d20*/  LDSM.16.M88.4 R220, [R250+0x4900] ;  /* 0x00490000fadc783b */ /* 0x000f300000000200 */
[----:B-1----:R-:W5:Y:S06]  /*4d30*/  LDL.64 R2, [R1+0x40] ;  /* 0x0000400001027983 */ /* 0x002f6c0000100a00 */
[----:B------:R-:W1:Y:S08]  /*4d40*/  LDSM.16.M88.4 R224, [R250+0x5100] ;  /* 0x00510000fae0783b */ /* 0x000e700000000200 */
[----:B------:R-:W5:Y:S01]  /*4d50*/  LDL R202, [R1+0xc] ;  /* 0x00000c0001ca7983 */ /* 0x000f620000100800 */
[-C--:B--2---:R-:W-:Y:S03]  /*4d60*/  HMMA.16816.F32 R4, R208, R212.reuse, RZ ;  /* 0x000000d4d004723c */ /* 0x084fe600000018ff */
[----:B------:R-:W2:Y:S05]  /*4d70*/  LDSM.16.M88.4 R228, [R250+0x5900] ;  /* 0x00590000fae4783b */ /* 0x000eaa0000000200 */
[C---:B---3--:R-:W-:Y:S03]  /*4d80*/  HMMA.16816.F32 R8, R216.reuse, R212, RZ ;  /* 0x000000d4d808723c */ /* 0x048fe600000018ff */
[----:B------:R-:W3:Y:S04]  /*4d90*/  LDL R196, [R1+0x3c] ;  /* 0x00003c0001c47983 */ /* 0x000ee80000100800 */
[----:B------:R-:W-:Y:S01]  /*4da0*/  LDSM.16.M88.4 R204, [R247+0x8100] ;  /* 0x00810000f7cc783b */ /* 0x000fe20000000200 */
[-C--:B------:R-:W-:Y:S07]  /*4db0*/  HMMA.16816.F32 R12, R216, R214.reuse, RZ ;  /* 0x000000d6d80c723c */ /* 0x080fee00000018ff */
[----:B------:R-:W3:Y:S01]  /*4dc0*/  LDL R200, [R1+0x38] ;  /* 0x0000380001c87983 */ /* 0x000ee20000100800 */
[C---:B------:R-:W-:Y:S03]  /*4dd0*/  HMMA.16816.F32 R16, R208.reuse, R214, RZ ;  /* 0x000000d6d010723c */ /* 0x040fe600000018ff */
[----:B------:R-:W2:Y:S05]  /*4de0*/  LDSM.16.M88.4 R212, [R249] ;  /* 0x00000000f9d4783b */ /* 0x000eaa0000000200 */
[-C--:B----4-:R-:W-:Y:S08]  /*4df0*/  HMMA.16816.F32 R20, R208, R220.reuse, RZ ;  /* 0x000000dcd014723c */ /* 0x090ff000000018ff */
[C---:B------:R-:W-:Y:S01]  /*4e00*/  HMMA.16816.F32 R24, R216.reuse, R220, RZ ;  /* 0x000000dcd818723c */ /* 0x040fe200000018ff */
[----:B------:R-:W4:Y:S07]  /*4e10*/  LDL R220, [R1+0x2c] ;  /* 0x00002c0001dc7983 */ /* 0x000f2e0000100800 */
[-C--:B------:R-:W-:Y:S08]  /*4e20*/  HMMA.16816.F32 R28, R216, R222.reuse, RZ ;  /* 0x000000ded81c723c */ /* 0x080ff000000018ff */
[C---:B------:R-:W-:Y:S08]  /*4e30*/  HMMA.16816.F32 R32, R208.reuse, R222, RZ ;  /* 0x000000ded020723c */ /* 0x040ff000000018ff */
[-C--:B-1----:R-:W-:Y:S08]  /*4e40*/  HMMA.16816.F32 R36, R208, R224.reuse, RZ ;  /* 0x000000e0d024723c */ /* 0x082ff000000018ff */
[C---:B------:R-:W-:Y:S01]  /*4e50*/  HMMA.16816.F32 R40, R216.reuse, R224, RZ ;  /* 0x000000e0d828723c */ /* 0x040fe200000018ff */
[----:B------:R-:W4:Y:S07]  /*4e60*/  LDL.64 R224, [R1+0x18] ;  /* 0x0000180001e07983 */ /* 0x000f2e0000100a00 */
[-C--:B------:R-:W-:Y:S08]  /*4e70*/  HMMA.16816.F32 R44, R216, R226.reuse, RZ ;  /* 0x000000e2d82c723c */ /* 0x080ff000000018ff */
[C---:B------:R-:W-:Y:S08]  /*4e80*/  HMMA.16816.F32 R48, R208.reuse, R226, RZ ;  /* 0x000000e2d030723c */ /* 0x040ff000000018ff */
[-C--:B--2---:R-:W-:Y:S08]  /*4e90*/  HMMA.16816.F32 R52, R208, R228.reuse, RZ ;  /* 0x000000e4d034723c */ /* 0x084ff000000018ff */
[C---:B------:R-:W-:Y:S01]  /*4ea0*/  HMMA.16816.F32 R56, R216.reuse, R228, RZ ;  /* 0x000000e4d838723c */ /* 0x040fe200000018ff */
[----:B------:R-:W2:Y:S07]  /*4eb0*/  LDL.64 R228, [R1+0x10] ;  /* 0x0000100001e47983 */ /* 0x000eae0000100a00 */
[-C--:B------:R-:W-:Y:S01]  /*4ec0*/  HMMA.16816.F32 R60, R216, R230.reuse, RZ ;  /* 0x000000e6d83c723c */ /* 0x080fe200000018ff */
[----:B------:R-:W2:Y:S04]  /*4ed0*/  LDL R218, [R1+0x34] ;  /* 0x0000340001da7983 */ /* 0x000ea80000100800 */
[----:B------:R-:W2:Y:S03]  /*4ee0*/  LDL R216, [R1+0x30] ;  /* 0x0000300001d87983 */ /* 0x000ea60000100800 */
[----:B------:R-:W-:Y:S01]  /*4ef0*/  HMMA.16816.F32 R64, R208, R230, RZ ;  /* 0x000000e6d040723c */ /* 0x000fe200000018ff */
[----:B------:R-:W1:Y:S07]  /*4f00*/  LDSM.16.M88.4 R208, [R247+0xa100] ;  /* 0x00a10000f7d0783b */ /* 0x000e6e0000000200 */
[-C--:B------:R-:W-:Y:S08]  /*4f10*/  HMMA.16816.F32 R4, R204, R212.reuse, R4 ;  /* 0x000000d4cc04723c */ /* 0x080ff00000001804 */
[C---:B-1----:R-:W-:Y:S08]  /*4f20*/  HMMA.16816.F32 R8, R208.reuse, R212, R8 ;  /* 0x000000d4d008723c */ /* 0x042ff00000001808 */
[-C--:B------:R-:W-:Y:S08]  /*4f30*/  HMMA.16816.F32 R12, R208, R214.reuse, R12 ;  /* 0x000000d6d00c723c */ /* 0x080ff0000000180c */
[C---:B------:R-:W-:Y:S01]  /*4f40*/  HMMA.16816.F32 R16, R204.reuse, R214, R16 ;  /* 0x000000d6cc10723c */ /* 0x040fe20000001810 */
[----:B------:R-:W1:Y:S07]  /*4f50*/  LDSM.16.M88.4 R212, [R239] ;  /* 0x00000000efd4783b */ /* 0x000e6e0000000200 */
[-C--:B-1----:R-:W-:Y:S08]  /*4f60*/  HMMA.16816.F32 R20, R204, R212.reuse, R20 ;  /* 0x000000d4cc14723c */ /* 0x082ff00000001814 */
[C---:B------:R-:W-:Y:S08]  /*4f70*/  HMMA.16816.F32 R24, R208.reuse, R212, R24 ;  /* 0x000000d4d018723c */ /* 0x040ff00000001818 */
[-C--:B------:R-:W-:Y:S08]  /*4f80*/  HMMA.16816.F32 R28, R208, R214.reuse, R28 ;  /* 0x000000d6d01c723c */ /* 0x080ff0000000181c */
[C---:B------:R-:W-:Y:S01]  /*4f90*/  HMMA.16816.F32 R32, R204.reuse, R214, R32 ;  /* 0x000000d6cc20723c */ /* 0x040fe20000001820 */
[----:B------:R-:W1:Y:S07]  /*4fa0*/  LDSM.16.M88.4 R212, [R238] ;  /* 0x00000000eed4783b */ /* 0x000e6e0000000200 */
[-C--:B-1----:R-:W-:Y:S04]  /*4fb0*/  HMMA.16816.F32 R36, R204, R212.reuse, R36 ;  /* 0x000000d4cc24723c */ /* 0x082fe80000001824 */
[----:B-----5:R-:W-:Y:S04]  /*4fc0*/  IADD3 R0, P2, R2, UR9, RZ ;  /* 0x0000000902007c10 */ /* 0x020fe8000ff5e0ff */
[----:B------:R-:W-:Y:S01]  /*4fd0*/  LEA R2, P1, R0, c[0x0][0x1f8], 0x1 ;  /* 0x00007e0000027a11 */ /* 0x000fe200078208ff */
[C---:B------:R-:W-:Y:S04]  /*4fe0*/  HMMA.16816.F32 R40, R208.reuse, R212, R40 ;  /* 0x000000d4d028723c */ /* 0x040fe80000001828 */
[----:B------:R-:W-:Y:S04]  /*4ff0*/  IADD3.X R203, R202, UR8, RZ, P2, !PT ;  /* 0x00000008cacb7c10 */ /* 0x000fe800097fe4ff */
[-C--:B------:R-:W-:Y:S04]  /*5000*/  HMMA.16816.F32 R44, R208, R214.reuse, R44 ;  /* 0x000000d6d02c723c */ /* 0x080fe8000000182c */
[----:B------:R-:W-:Y:S04]  /*5010*/  LEA.HI.X R3, R0, c[0x0][0x1fc], R203, 0x1, P1 ;  /* 0x00007f0000037a11 */ /* 0x000fe800008f0ccb */
[C---:B------:R-:W-:Y:S01]  /*5020*/  HMMA.16816.F32 R48, R204.reuse, R214, R48 ;  /* 0x000000d6cc30723c */ /* 0x040fe20000001830 */
[----:B------:R-:W1:Y:S03]  /*5030*/  LDSM.16.M88.4 R212, [R237] ;  /* 0x00000000edd4783b */ /* 0x000e660000000200 */
[----:B---3--:R-:W-:Y:S01]  /*5040*/  IADD3 R196, P2, R196, UR9, RZ ;  /* 0x00000009c4c47c10 */ /* 0x008fe2000ff5e0ff */
[----:B------:R-:W-:Y:S03]  /*5050*/  @UP1 USHF.L.U32 UR9, UR24, 0x6, URZ ;  /* 0x0000000618091899 */ /* 0x000fe6000800063f */
[----:B------:R-:W-:Y:S04]  /*5060*/  LEA R202, P1, R196, c[0x0][0x1f8], 0x1 ;  /* 0x00007e00c4ca7a11 */ /* 0x000fe800078208ff */
[----:B------:R-:W-:Y:S01]  /*5070*/  IADD3.X R203, R200, UR8, RZ, P2, !PT ;  /* 0x00000008c8cb7c10 */ /* 0x000fe200097fe4ff */
[----:B------:R-:W-:Y:S03]  /*5080*/  @UP1 USHF.R.S32.HI UR8, URZ, 0x1f, UR18 ;  /* 0x0000001f3f081899 */ /* 0x000fe60008011412 */
[----:B------:R-:W-:Y:S01]  /*5090*/  LEA.HI.X R203, R196, c[0x0][0x1fc], R203, 0x1, P1 ;  /* 0x00007f00c4cb7a11 */ /* 0x000fe200008f0ccb */
[----:B------:R-:W-:Y:S04]  /*50a0*/  @UP1 UIMAD UR8, UR8, UR4, URZ ;  /* 0x00000004080812a4 */ /* 0x000fe8000f8e023f */
[----:B------:R-:W-:Y:S04]  /*50b0*/  @UP1 UIMAD UR8, UR18, UR5, UR8 ;  /* 0x00000005120812a4 */ /* 0x000fe8000f8e0208 */
[----:B------:R-:W-:Y:S04]  /*50c0*/  @UP1 UIADD3 UR8, UR25, UR8, URZ ;  /* 0x0000000819081290 */ /* 0x000fe8000fffe03f */
[----:B------:R-:W-:Y:S01]  /*50d0*/  @UP1 USHF.L.U64.HI UR8, UR24, 0x6, UR8 ;  /* 0x0000000618081899 */ /* 0x000fe20008010208 */
[----:B------:R-:W-:Y:S01]  /*50e0*/  @!PT LDS RZ, [RZ] ;  /* 0x00000000fffff984 */ /* 0x000fe20000000800 */
[----:B------:R-:W-:Y:S01]  /*50f0*/  @!PT LDS RZ, [RZ] ;  /* 0x00000000fffff984 */ /* 0x000fe20000000800 */
[----:B------:R-:W-:Y:S01]  /*5100*/  @!PT LDS RZ, [RZ] ;  /* 0x00000000fffff984 */ /* 0x000fe20000000800 */
[----:B----4-:R3:W-:Y:S01]  /*5110*/  LDGSTS.E.BYPASS.LTC128B.128 [R220+0x100], [R2.64], !P3 ;  /* 0x0010000002dc7fae */ /* 0x0107e2000d901d56 */
[-C--:B-1----:R-:W-:Y:S07]  /*5120*/  HMMA.16816.F32 R52, R204, R212.reuse, R52 ;  /* 0x000000d4cc34723c */ /* 0x082fee0000001834 */
[----:B------:R1:W-:Y:S01]  /*5130*/  LDGSTS.E.BYPASS.LTC128B.128 [R220+0x2100], [R202.64], !P0 ;  /* 0x02100000cadc7fae */ /* 0x0003e2000c101d56 */
[C---:B------:R-:W-:Y:S08]  /*5140*/  HMMA.16816.F32 R56, R208.reuse, R212, R56 ;  /* 0x000000d4d038723c */ /* 0x040ff00000001838 */
[-C--:B------:R-:W-:Y:S04]  /*5150*/  HMMA.16816.F32 R60, R208, R214.reuse, R60 ;  /* 0x000000d6d03c723c */ /* 0x080fe8000000183c */
[----:B---3--:R-:W-:Y:S04]  /*5160*/  IADD3 R2, P2, R2, UR16, RZ ;  /* 0x0000001002027c10 */ /* 0x008fe8000ff5e0ff */
[----:B------:R-:W-:Y:S04]  /*5170*/  HMMA.16816.F32 R64, R204, R214, R64 ;  /* 0x000000d6cc40723c */ /* 0x000fe80000001840 */
[----:B------:R-:W-:Y:S02]  /*5180*/  IADD3.X R3, R3, UR15, RZ, P2, !PT ;  /* 0x0000000f03037c10 */ /* 0x000fe400097fe4ff */
[C---:B------:R-:W-:Y:S02]  /*5190*/  IADD3 R222, P1, R2.reuse, UR16, RZ ;  /* 0x0000001002de7c10 */ /* 0x040fe4000ff3e0ff */
[----:B------:R-:W-:Y:S01]  /*51a0*/  IADD3 R226, P4, R2, UR12, RZ ;  /* 0x0000000c02e27c10 */ /* 0x000fe2000ff9e0ff */
[----:B------:R3:W-:Y:S03]  /*51b0*/  LDGSTS.E.BYPASS.LTC128B.128 [R220+0x900], [R2.64], !P3 ;  /* 0x0090000002dc7fae */ /* 0x0007e6000d901d56 */
[C---:B------:R-:W-:Y:S02]  /*51c0*/  IADD3.X R223, R3.reuse, UR15, RZ, P1, !PT ;  /* 0x0000000f03df7c10 */ /* 0x040fe40008ffe4ff */
[----:B------:R-:W-:Y:S02]  /*51d0*/  IADD3.X R227, R3, UR11, RZ, P4, !PT ;  /* 0x0000000b03e37c10 */ /* 0x000fe4000a7fe4ff */
[C---:B-1----:R-:W-:Y:S01]  /*51e0*/  IADD3 R202, P2, R222.reuse, UR16, RZ ;  /* 0x00000010deca7c10 */ /* 0x042fe2000ff5e0ff */
[----:B------:R3:W-:Y:S01]  /*51f0*/  LDGSTS.E.BYPASS.LTC128B.128 [R220+0x2900], [R2.64+0x80], !P0 ;  /* 0x0290008002dc7fae */ /* 0x0007e2000c101d56 */
[----:B------:R-:W-:Y:S02]  /*5200*/  IADD3 R230, P1, R222, UR12, RZ ;  /* 0x0000000cdee67c10 */ /* 0x000fe4000ff3e0ff */
[C---:B------:R-:W-:Y:S02]  /*5210*/  IADD3.X R203, R223.reuse, UR15, RZ, P2, !PT ;  /* 0x0000000fdfcb7c10 */ /* 0x040fe400097fe4ff */
[----:B------:R-:W-:Y:S02]  /*5220*/  IADD3.X R231, R223, UR11, RZ, P1, !PT ;  /* 0x0000000bdfe77c10 */ /* 0x000fe40008ffe4ff */
[----:B------:R-:W-:Y:S01]  /*5230*/  PLOP3.LUT P1, PT, PT, PT, UP1, 0x80, 0x0 ;  /* 0x000000000000781c */ /* 0x000fe20003f2f018 */
[----:B------:R1:W-:Y:S08]  /*5240*/  LDGSTS.E.BYPASS.LTC128B.128 [R220+0x1100], [R222.64], !P3 ;  /* 0x01100000dedc7fae */ /* 0x0003f0000d901d56 */
[----:B------:R4:W-:Y:S08]  /*5250*/  LDGSTS.E.BYPASS.LTC128B.128 [R220+0x3100], [R226.64], !P0 ;  /* 0x03100000e2dc7fae */ /* 0x0009f0000c101d56 */
[----:B------:R5:W-:Y:S08]  /*5260*/  LDGSTS.E.BYPASS.LTC128B.128 [R220+0x1900], [R202.64], !P3 ;  /* 0x01900000cadc7fae */ /* 0x000bf0000d901d56 */
[----:B------:R1:W-:Y:S08]  /*5270*/  LDGSTS.E.BYPASS.LTC128B.128 [R220+0x3900], [R230.64], !P0 ;  /* 0x03900000e6dc7fae */ /* 0x0003f0000c101d56 */
[----:B------:R-:W-:Y:S08]  /*5280*/  LDSM.16.M88.4 R208, [R246+0x8100] ;  /* 0x00810000f6d0783b */ /* 0x000ff00000000200 */
[----:B------:R-:W1:Y:S08]  /*5290*/  LDSM.16.M88.4 R204, [R245+0x4100] ;  /* 0x00410000f5cc783b */ /* 0x000e700000000200 */
[----:B------:R-:W2:Y:S08]  /*52a0*/  LDSM.16.M88.4 R212, [R246+0xa100] ;  /* 0x00a10000f6d4783b */ /* 0x000eb00000000200 */
[----:B------:R-:W0:Y:S01]  /*52b0*/  LDGDEPBAR ;  /* 0x00000000000079af */ /* 0x000e220000000000 */
[-C--:B-1----:R-:W-:Y:S08]  /*52c0*/  HMMA.16816.F32 R4, R208, R204.reuse, R4 ;  /* 0x000000ccd004723c */ /* 0x082ff00000001804 */
[C---:B--2---:R-:W-:Y:S08]  /*52d0*/  HMMA.16816.F32 R8, R212.reuse, R204, R8 ;  /* 0x000000ccd408723c */ /* 0x044ff00000001808 */
[-C--:B------:R-:W-:Y:S08]  /*52e0*/  HMMA.16816.F32 R12, R212, R206.reuse, R12 ;  /* 0x000000ced40c723c */ /* 0x080ff0000000180c */
[C---:B------:R-:W-:Y:S01]  /*52f0*/  HMMA.16816.F32 R16, R208.reuse, R206, R16 ;  /* 0x000000ced010723c */ /* 0x040fe20000001810 */
[----:B------:R-:W1:Y:S07]  /*5300*/  LDSM.16.M88.4 R204, [R245+0x4900] ;  /* 0x00490000f5cc783b */ /* 0x000e6e0000000200 */
[-C--:B-1----:R-:W-:Y:S08]  /*5310*/  HMMA.16816.F32 R20, R208, R204.reuse, R20 ;  /* 0x000000ccd014723c */ /* 0x082ff00000001814 */
[C---:B------:R-:W-:Y:S08]  /*5320*/  HMMA.16816.F32 R24, R212.reuse, R204, R24 ;  /* 0x000000ccd418723c */ /* 0x040ff00000001818 */
        /* <DEDUP_REMOVED lines=10> */
[-C--:B------:R-:W-:Y:S01]  /*53d0*/  HMMA.16816.F32 R60, R212, R206.reuse, R60 ;  /* 0x000000ced43c723c */ /* 0x080fe2000000183c */
[----:B------:R-:W-:Y:S07]  /*53e0*/  LDSM.16.M88.4 R212, [R244+0x8100] ;  /* 0x00810000f4d4783b */ /* 0x000fee0000000200 */
[----:B------:R-:W-:Y:S01]  /*53f0*/  HMMA.16816.F32 R64, R208, R206, R64 ;  /* 0x000000ced040723c */ /* 0x000fe20000001840 */
[----:B------:R-:W1:Y:S08]  /*5400*/  LDSM.16.M88.4 R204, [R236] ;  /* 0x00000000eccc783b */ /* 0x000e700000000200 */
[----:B------:R-:W2:Y:S01]  /*5410*/  LDSM.16.M88.4 R208, [R244+0xa100] ;  /* 0x00a10000f4d0783b */ /* 0x000ea20000000200 */
        /* <DEDUP_REMOVED lines=20> */
[----:B------:R-:W1:Y:S08]  /*5560*/  LDSM.16.M88.4 R204, [R250+0x6100] ;  /* 0x00610000facc783b */ /* 0x000e700000000200 */
        /* <DEDUP_REMOVED lines=71> */
[----:B------:R-:W1:Y:S03]  /*59e0*/  LDSM.16.M88.4 R204, [R236+0x2800] ;  /* 0x00280000eccc783b */ /* 0x000e660000000200 */
[----:B---3--:R-:W-:Y:S02]  /*59f0*/  FMNMX.FTZ R2, R6, R198, !PT ;  /* 0x000000c606027209 */ /* 0x008fe40007810000 */
[----:B------:R-:W-:Y:S02]  /*5a00*/  FMNMX.FTZ R0, R4, R201, !PT ;  /* 0x000000c904007209 */ /* 0x000fe40007810000 */
[----:B-----5:R-:W-:Y:S04]  /*5a10*/  FMNMX.FTZ R203, R7, R2, !PT ;  /* 0x0000000207cb7209 */ /* 0x020fe80007810000 */
[----:B------:R-:W-:Y:S02]  /*5a20*/  FMNMX.FTZ R3, R5, R0, !PT ;  /* 0x0000000005037209 */ /* 0x000fe40007810000 */
[----:B------:R-:W-:Y:S02]  /*5a30*/  FMNMX.FTZ R196, R8, R199, !PT ;  /* 0x000000c708c47209 */ /* 0x000fe40007810000 */
[----:B------:R-:W-:Y:S08]  /*5a40*/  FMNMX.FTZ R200, R10, R197, !PT ;  /* 0x000000c50ac87209 */ /* 0x000ff00007810000 */
[----:B------:R-:W-:Y:S02]  /*5a50*/  FMNMX.FTZ R2, R18, R203, !PT ;  /* 0x000000cb12027209 */ /* 0x000fe40007810000 */
[----:B------:R-:W-:Y:S02]  /*5a60*/  FMNMX.FTZ R0, R16, R3, !PT ;  /* 0x0000000310007209 */ /* 0x000fe40007810000 */
[----:B------:R-:W-:Y:S02]  /*5a70*/  FMNMX.FTZ R203, R19, R2, !PT ;  /* 0x0000000213cb7209 */ /* 0x000fe40007810000 */
[----:B------:R-:W-:Y:S01]  /*5a80*/  FMNMX.FTZ R3, R17, R0, !PT ;  /* 0x0000000011037209 */ /* 0x000fe20007810000 */
[-C--:B-1----:R-:W-:Y:S08]  /*5a90*/  HMMA.16816.F32 R20, R212, R204.reuse, R20 ;  /* 0x000000ccd414723c */ /* 0x082ff00000001814 */
[C---:B------:R-:W-:Y:S08]  /*5aa0*/  HMMA.16816.F32 R24, R208.reuse, R204, R24 ;  /* 0x000000ccd018723c */ /* 0x040ff00000001818 */
[-C--:B------:R-:W-:Y:S08]  /*5ab0*/  HMMA.16816.F32 R28, R208, R206.reuse, R28 ;  /* 0x000000ced01c723c */ /* 0x080ff0000000181c */
[C---:B------:R-:W-:Y:S01]  /*5ac0*/  HMMA.16816.F32 R32, R212.reuse, R206, R32 ;  /* 0x000000ced420723c */ /* 0x040fe20000001820 */
[----:B------:R-:W1:Y:S03]  /*5ad0*/  LDSM.16.M88.4 R204, [R236+0x3000] ;  /* 0x00300000eccc783b */ /* 0x000e660000000200 */
[----:B------:R-:W-:Y:S02]  /*5ae0*/  FMNMX.FTZ R0, R20, R3, !PT ;  /* 0x0000000314007209 */ /* 0x000fe40007810000 */
[----:B------:R-:W-:Y:S02]  /*5af0*/  FMNMX.FTZ R2, R22, R203, !PT ;  /* 0x000000cb16027209 */ /* 0x000fe40007810000 */
[----:B------:R-:W-:Y:S04]  /*5b00*/  FMNMX.FTZ R3, R21, R0, !PT ;  /* 0x0000000015037209 */ /* 0x000fe80007810000 */
[----:B------:R-:W-:Y:S11]  /*5b10*/  FMNMX.FTZ R203, R23, R2, !PT ;  /* 0x0000000217cb7209 */ /* 0x000ff60007810000 */
[----:B------:R-:W-:Y:S01]  /*5b20*/  @!UPT UIADD3 URZ, URZ, URZ, URZ ;  /* 0x0000003f3f3ff290 */ /* 0x000fe2000fffe03f */
        /* <DEDUP_REMOVED lines=8> */
[----:B------:R-:W1:Y:S01]  /*5bb0*/  LDSM.16.M88.4 R204, [R236+0x3800] ;  /* 0x00380000eccc783b */ /* 0x000e620000000200 */
[----:B------:R-:W-:Y:S04]  /*5bc0*/  DEPBAR.LE SB0, 0x0 ;  /* 0x000080000000791a */ /* 0x000fe80000000000 */
[----:B------:R-:W-:Y:S02]  /*5bd0*/  FMNMX.FTZ R0, R36, R3, !PT ;  /* 0x0000000324007209 */ /* 0x000fe40007810000 */
[----:B------:R-:W-:Y:S01]  /*5be0*/  FMNMX.FTZ R2, R38, R203, !PT ;  /* 0x000000cb26027209 */ /* 0x000fe20007810000 */
[----:B------:R-:W-:Y:S03]  /*5bf0*/  BAR.SYNC.DEFER_BLOCKING 0x0 ;  /* 0x0000000000007b1d */ /* 0x000fe60000010000 */
[----:B------:R-:W-:Y:S02]  /*5c00*/  FMNMX.FTZ R3, R37, R0, !PT ;  /* 0x0000000025037209 */ /* 0x000fe40007810000 */
[----:B------:R-:W-:Y:S10]  /*5c10*/  FMNMX.FTZ R203, R39, R2, !PT ;  /* 0x0000000227cb7209 */ /* 0x000ff40007810000 */
[----:B------:R-:W-:Y:S02]  /*5c20*/  FMNMX.FTZ R0, R48, R3, !PT ;  /* 0x0000000330007209 */ /* 0x000fe40007810000 */
[----:B------:R-:W-:Y:S02]  /*5c30*/  FMNMX.FTZ R2, R50, R203, !PT ;  /* 0x000000cb32027209 */ /* 0x000fe40007810000 */
[----:B------:R-:W-:Y:S02]  /*5c40*/  FMNMX.FTZ R3, R49, R0, !PT ;  /* 0x0000000031037209 */ /* 0x000fe40007810000 */
[----:B------:R-:W-:Y:S01]  /*5c50*/  FMNMX.FTZ R203, R51, R2, !PT ;  /* 0x0000000233cb7209 */ /* 0x000fe20007810000 */
[-C--:B-1----:R-:W-:Y:S08]  /*5c60*/  HMMA.16816.F32 R52, R212, R204.reuse, R52 ;  /* 0x000000ccd434723c */ /* 0x082ff00000001834 */
[C---:B------:R-:W-:Y:S07]  /*5c70*/  HMMA.16816.F32 R56, R208.reuse, R204, R56 ;  /* 0x000000ccd038723c */ /* 0x040fee0000001838 */
[----:B------:R-:W-:Y:S01]  /*5c80*/  FMNMX.FTZ R205, R9, R196, !PT ;  /* 0x000000c409cd7209 */ /* 0x000fe20007810000 */
[-C--:B------:R-:W-:Y:S01]  /*5c90*/  HMMA.16816.F32 R60, R208, R206.reuse, R60 ;  /* 0x000000ced03c723c */ /* 0x080fe2000000183c */
[----:B------:R-:W2:Y:S03]  /*5ca0*/  LDL.LU R208, [R1+0x54] ;  /* 0x0000540001d07983 */ /* 0x000ea60000300800 */
[----:B------:R-:W-:Y:S04]  /*5cb0*/  FMNMX.FTZ R196, R12, R205, !PT ;  /* 0x000000cd0cc47209 */ /* 0x000fe80007810000 */
        /* <DEDUP_REMOVED lines=24> */
[----:B------:R-:W-:Y:S01]  /*5e40*/  FMNMX.FTZ R203, R45, R200, !PT ;  /* 0x000000c82dcb7209 */ /* 0x000fe20007810000 */
[----:B------:R-:W1:Y:S01]  /*5e50*/  SHFL.BFLY PT, R206, R196, 0x2, 0x1f ;  /* 0x0c401f00c4ce7f89 */ /* 0x000e6200000e0000 */
[----:B------:R-:W-:Y:S02]  /*5e60*/  FMNMX.FTZ R200, R46, R205, !PT ;  /* 0x000000cd2ec87209 */ /* 0x000fe40007810000 */
[----:B------:R-:W-:Y:S02]  /*5e70*/  FMNMX.FTZ R0, R66, R3, !PT ;  /* 0x0000000342007209 */ /* 0x000fe40007810000 */
[----:B------:R-:W-:Y:S02]  /*5e80*/  FMNMX.FTZ R2, R56, R203, !PT ;  /* 0x000000cb38027209 */ /* 0x000fe40007810000 */
[----:B------:R-:W-:Y:S02]  /*5e90*/  FMNMX.FTZ R203, R47, R200, !PT ;  /* 0x000000c82fcb7209 */ /* 0x000fe40007810000 */
[----:B------:R-:W-:Y:S02]  /*5ea0*/  FMNMX.FTZ R207, R67, R0, !PT ;  /* 0x0000000043cf7209 */ /* 0x000fe40007810000 */
[----:B------:R-:W-:Y:S02]  /*5eb0*/  FMNMX.FTZ R3, R57, R2, !PT ;  /* 0x0000000239037209 */ /* 0x000fe40007810000 */
[----:B------:R-:W-:Y:S01]  /*5ec0*/  FMNMX.FTZ R202, R58, R203, !PT ;  /* 0x000000cb3aca7209 */ /* 0x000fe20007810000 */
[----:B------:R-:W3:Y:S01]  /*5ed0*/  SHFL.BFLY PT, R200, R207, 0x2, 0x1f ;  /* 0x0c401f00cfc87f89 */ /* 0x000ee200000e0000 */
[----:B------:R-:W-:Y:S02]  /*5ee0*/  FMNMX.FTZ R0, R60, R3, !PT ;  /* 0x000000033c007209 */ /* 0x000fe40007810000 */
[----:B------:R-:W-:Y:S02]  /*5ef0*/  FMNMX.FTZ R3, R59, R202, !PT ;  /* 0x000000ca3b037209 */ /* 0x000fe40007810000 */
[----:B------:R-:W-:Y:S02]  /*5f00*/  FMNMX.FTZ R2, R61, R0, !PT ;  /* 0x000000003d027209 */ /* 0x000fe40007810000 */
[----:B------:R-:W-:Y:S03]  /*5f10*/  FMNMX.FTZ R0, R62, R3, !PT ;  /* 0x000000033e007209 */ /* 0x000fe60007810000 */
[----:B------:R-:W5:Y:S01]  /*5f20*/  SHFL.BFLY PT, R203, R2, 0x2, 0x1f ;  /* 0x0c401f0002cb7f89 */ /* 0x000f6200000e0000 */
[----:B------:R-:W-:Y:S02]  /*5f30*/  FMNMX.FTZ R205, R63, R0, !PT ;  /* 0x000000003fcd7209 */ /* 0x000fe40007810000 */
[----:B-1----:R-:W-:Y:S05]  /*5f40*/  FMNMX.FTZ R206, R196, R206, !PT ;  /* 0x000000cec4ce7209 */ /* 0x002fea0007810000 */
[----:B------:R-:W1:Y:S01]  /*5f50*/  SHFL.BFLY PT, R0, R205, 0x2, 0x1f ;  /* 0x0c401f00cd007f89 */ /* 0x000e6200000e0000 */
[----:B---3--:R-:W-:Y:S07]  /*5f60*/  FMNMX.FTZ R204, R207, R200, !PT ;  /* 0x000000c8cfcc7209 */ /* 0x008fee0007810000 */
[----:B------:R-:W3:Y:S08]  /*5f70*/  SHFL.BFLY PT, R196, R206, 0x1, 0x1f ;  /* 0x0c201f00cec47f89 */ /* 0x000ef000000e0000 */
[----:B------:R-:W4:Y:S01]  /*5f80*/  SHFL.BFLY PT, R3, R204, 0x1, 0x1f ;  /* 0x0c201f00cc037f89 */ /* 0x000f2200000e0000 */
[----:B-----5:R-:W-:Y:S02]  /*5f90*/  FMNMX.FTZ R207, R2, R203, !PT ;  /* 0x000000cb02cf7209 */ /* 0x020fe40007810000 */
[----:B-1----:R-:W-:Y:S05]  /*5fa0*/  FMNMX.FTZ R203, R205, R0, !PT ;  /* 0x00000000cdcb7209 */ /* 0x002fea0007810000 */
[----:B------:R-:W1:Y:S01]  /*5fb0*/  SHFL.BFLY PT, R202, R207, 0x1, 0x1f ;  /* 0x0c201f00cfca7f89 */ /* 0x000e6200000e0000 */
[----:B---3--:R-:W-:Y:S07]  /*5fc0*/  FMNMX.FTZ R196, R206, R196, !PT ;  /* 0x000000c4cec47209 */ /* 0x008fee0007810000 */
[----:B------:R-:W3:Y:S01]  /*5fd0*/  SHFL.BFLY PT, R0, R203, 0x1, 0x1f ;  /* 0x0c201f00cb007f89 */ /* 0x000ee200000e0000 */
[C---:B------:R-:W-:Y:S02]  /*5fe0*/  FMUL.FTZ R217, R196.reuse, c[0x0][0x2d0] ;  /* 0x0000b400c4d97a20 */ /* 0x040fe40000410000 */
[----:B------:R-:W-:Y:S01]  /*5ff0*/  FADD.FTZ R2, -R196, R201 ;  /* 0x000000c9c4027221 */ /* 0x000fe20000010100 */
[----:B----4-:R-:W-:Y:S01]  /*6000*/  FMNMX.FTZ R3, R204, R3, !PT ;  /* 0x00000003cc037209 */ /* 0x010fe20007810000 */
[--C-:B------:R-:W-:Y:S02]  /*6010*/  FFMA.FTZ R204, R5, c[0x0][0x2d0], -R217.reuse ;  /* 0x0000b40005cc7a23 */ /* 0x100fe400000108d9 */
[----:B------:R-:W-:Y:S02]  /*6020*/  FMUL.FTZ R200, R2, c[0x0][0x2d0] ;  /* 0x0000b40002c87a20 */ /* 0x000fe40000410000 */
[----:B------:R4:W-:Y:S01]  /*6030*/  MUFU.EX2 R227, R204 ;  /* 0x000000cc00e37308 */ /* 0x0009e20000000800 */
[----:B------:R-:W-:Y:S02]  /*6040*/  FMUL.FTZ R219, R3, c[0x0][0x2d0] ;  /* 0x0000b40003db7a20 */ /* 0x000fe40000410000 */
[----:B------:R-:W-:Y:S01]  /*6050*/  FFMA.FTZ R205, R4, c[0x0][0x2d0], -R217 ;  /* 0x0000b40004cd7a23 */ /* 0x000fe200000108d9 */
[----:B-1----:R-:W-:Y:S01]  /*6060*/  FMNMX.FTZ R2, R207, R202, !PT ;  /* 0x000000cacf027209 */ /* 0x002fe20007810000 */
[--C-:B------:R-:W-:Y:S02]  /*6070*/  FFMA.FTZ R206, R18, c[0x0][0x2d0], -R219.reuse ;  /* 0x0000b40012ce7a23 */ /* 0x100fe400000108db */
[----:B------:R-:W-:Y:S02]  /*6080*/  FFMA.FTZ R207, R7, c[0x0][0x2d0], -R219 ;  /* 0x0000b40007cf7a23 */ /* 0x000fe400000108db */
[C---:B------:R-:W-:Y:S01]  /*6090*/  FADD.FTZ R199, -R2.reuse, R199 ;  /* 0x000000c702c77221 */ /* 0x040fe20000010100 */
[----:B------:R1:W-:Y:S01]  /*60a0*/  MUFU.EX2 R215, R205 ;  /* 0x000000cd00d77308 */ /* 0x0003e20000000800 */
[----:B------:R-:W-:Y:S01]  /*60b0*/  FMUL.FTZ R209, R2, c[0x0][0x2d0] ;  /* 0x0000b40002d17a20 */ /* 0x000fe20000410000 */
[----:B---3--:R-:W-:Y:S01]  /*60c0*/  FMNMX.FTZ R0, R203, R0, !PT ;  /* 0x00000000cb007209 */ /* 0x008fe20007810000 */
[----:B------:R-:W-:Y:S02]  /*60d0*/  FFMA.FTZ R203, R16, c[0x0][0x2d0], -R217 ;  /* 0x0000b40010cb7a23 */ /* 0x000fe400000108d9 */
[----:B------:R-:W-:Y:S02]  /*60e0*/  FMUL.FTZ R202, R199, c[0x0][0x2d0] ;  /* 0x0000b400c7ca7a20 */ /* 0x000fe40000410000 */
[----:B------:R-:W-:Y:S02]  /*60f0*/  FADD.FTZ R201, -R3, R198 ;  /* 0x000000c603c97221 */ /* 0x000fe40000010100 */
[C---:B------:R-:W-:Y:S01]  /*6100*/  FMUL.FTZ R210, R0.reuse, c[0x0][0x2d0] ;  /* 0x0000b40000d27a20 */ /* 0x040fe20000410000 */
[----:B------:R3:W-:Y:S01]  /*6110*/  MUFU.EX2 R226, R203 ;  /* 0x000000cb00e27308 */ /* 0x0007e20000000800 */
[----:B------:R-:W-:Y:S02]  /*6120*/  FMUL.FTZ R198, R201, c[0x0][0x2d0] ;  /* 0x0000b400c9c67a20 */ /* 0x000fe40000410000 */
[----:B------:R-:W-:Y:S02]  /*6130*/  FADD.FTZ R201, -R0, R197 ;  /* 0x000000c500c97221 */ /* 0x000fe40000010100 */
[----:B----4-:R-:W-:Y:S02]  /*6140*/  FFMA.FTZ R204, R6, c[0x0][0x2d0], -R219 ;  /* 0x0000b40006cc7a23 */ /* 0x010fe400000108db */
[----:B------:R-:W-:Y:S02]  /*6150*/  FMUL.FTZ R197, R201, c[0x0][0x2d0] ;  /* 0x0000b400c9c57a20 */ /* 0x000fe40000410000 */
[----:B------:R-:W-:Y:S01]  /*6160*/  FFMA.FTZ R201, R17, c[0x0][0x2d0], -R217 ;  /* 0x0000b40011c97a23 */ /* 0x000fe200000108d9 */
[----:B------:R4:W5:Y:S01]  /*6170*/  MUFU.EX2 R199, R202 ;  /* 0x000000ca00c77308 */ /* 0x0009620000000800 */
[--C-:B------:R-:W-:Y:S02]  /*6180*/  FFMA.FTZ R10, R10, c[0x0][0x2d0], -R210.reuse ;  /* 0x0000b4000a0a7a23 */ /* 0x100fe400000108d2 */
[--C-:B------:R-:W-:Y:S01]  /*6190*/  FFMA.FTZ R229, R11, c[0x0][0x2d0], -R210.reuse ;  /* 0x0000b4000be57a23 */ /* 0x100fe200000108d2 */
[----:B-1----:R-:W-:Y:S01]  /*61a0*/  @P1 IADD3 R205, P4, R218, UR9, RZ ;  /* 0x00000009dacd1c10 */ /* 0x002fe2000ff9e0ff */
[----:B------:R-:W-:Y:S02]  /*61b0*/  FFMA.FTZ R13, R13, c[0x0][0x2d0], -R209 ;  /* 0x0000b4000d0d7a23 */ /* 0x000fe400000108d1 */
[--C-:B------:R-:W-:Y:S01]  /*61c0*/  FFMA.FTZ R27, R27, c[0x0][0x2d0], -R210.reuse ;  /* 0x0000b4001b1b7a23 */ /* 0x100fe200000108d2 */
[----:B------:R-:W-:Y:S01]  /*61d0*/  @P1 LEA R6, P2, R205, c[0x0][0x1c8], 0x1 ;  /* 0x00007200cd061a11 */ /* 0x000fe200078408ff */
[--C-:B------:R-:W-:Y:S01]  /*61e0*/  FFMA.FTZ R52, R52, c[0x0][0x2d0], -R217.reuse ;  /* 0x0000b40034347a23 */ /* 0x100fe200000108d9 */
[----:B------:R1:W-:Y:S01]  /*61f0*/  MUFU.EX2 R221, R204 ;  /* 0x000000cc00dd7308 */ /* 0x0003e20000000800 */
[----:B------:R-:W-:Y:S02]  /*6200*/  FFMA.FTZ R53, R53, c[0x0][0x2d0], -R217 ;  /* 0x0000b40035357a23 */ /* 0x000fe400000108d9 */
[--C-:B------:R-:W-:Y:S01]  /*6210*/  FFMA.FTZ R38, R38, c[0x0][0x2d0], -R219.reuse ;  /* 0x0000b40026267a23 */ /* 0x100fe200000108db */
[----:B---3--:R-:W-:Y:S01]  /*6220*/  @P1 IADD3 R203, P6, R228, UR9, RZ ;  /* 0x00000009e4cb1c10 */ /* 0x008fe2000ffde0ff */
[----:B------:R-:W-:Y:S01]  /*6230*/  @UP1 UIADD3 UR9, UP0, UR20, 0x80, URZ ;  /* 0x0000008014091890 */ /* 0x000fe2000ff1e03f */
[--C-:B------:R-:W-:Y:S02]  /*6240*/  FFMA.FTZ R39, R39, c[0x0][0x2d0], -R219.reuse ;  /* 0x0000b40027277a23 */ /* 0x100fe400000108db */
[----:B------:R-:W-:Y:S01]  /*6250*/  @P1 LEA R222, P5, R203, c[0x0][0x1c8], 0x1 ;  /* 0x00007200cbde1a11 */ /* 0x000fe200078a08ff */
[----:B------:R-:W-:Y:S01]  /*6260*/  FFMA.FTZ R55, R55, c[0x0][0x2d0], -R219 ;  /* 0x0000b40037377a23 */ /* 0x000fe200000108db */
[----:B------:R3:W-:Y:S01]  /*6270*/  MUFU.EX2 R230, R206 ;  /* 0x000000ce00e67308 */ /* 0x0007e20000000800 */
[--C-:B------:R-:W-:Y:S02]  /*6280*/  FFMA.FTZ R40, R40, c[0x0][0x2d0], -R209.reuse ;  /* 0x0000b40028287a23 */ /* 0x100fe400000108d1 */
[----:B------:R-:W-:Y:S01]  /*6290*/  FFMA.FTZ R41, R41, c[0x0][0x2d0], -R209 ;  /* 0x0000b40029297a23 */ /* 0x000fe200000108d1 */
[----:B----4-:R-:W-:Y:S01]  /*62a0*/  @P1 IADD3.X R202, R225, UR8, RZ, P6, !PT ;  /* 0x00000008e1ca1c10 */ /* 0x010fe2000b7fe4ff */
[----:B------:R-:W-:Y:S02]  /*62b0*/  FFMA.FTZ R225, R14, c[0x0][0x2d0], -R210 ;  /* 0x0000b4000ee17a23 */ /* 0x000fe400000108d2 */
[----:B-----5:R-:W-:Y:S01]  /*62c0*/  FMUL.FTZ R72, R199, R72 ;  /* 0x00000048c7487220 */ /* 0x020fe20000410000 */
[----:B------:R-:W-:Y:S01]  /*62d0*/  @P1 LEA.HI.X R223, R203, c[0x0][0x1cc], R202, 0x1, P5 ;  /* 0x00007300cbdf1a11 */ /* 0x000fe200028f0cca */
[----:B------:R-:W-:Y:S01]  /*62e0*/  FFMA.FTZ R203, R19, c[0x0][0x2d0], -R219 ;  /* 0x0000b40013cb7a23 */ /* 0x000fe200000108db */
[----:B------:R-:W4:Y:S01]  /*62f0*/  MUFU.EX2 R231, R207 ;  /* 0x000000cf00e77308 */ /* 0x000f220000000800 */
[--C-:B------:R-:W-:Y:S02]  /*6300*/  FFMA.FTZ R202, R9, c[0x0][0x2d0], -R209.reuse ;  /* 0x0000b40009ca7a23 */ /* 0x100fe400000108d1 */
[----:B------:R5:W-:Y:S01]  /*6310*/  @P1 LDGSTS.E.BYPASS.LTC128B.128 [R220+0x4100], [R222.64], !P3 ;  /* 0x04100000dedc1fae */ /* 0x000be2000d901d56 */
[----:B-1----:R-:W-:Y:S01]  /*6320*/  @P1 IADD3.X R204, R216, UR8, RZ, P4, !PT ;  /* 0x00000008d8cc1c10 */ /* 0x002fe2000a7fe4ff */
[----:B------:R-:W-:Y:S01]  /*6330*/  @UP1 UIADD3.X UR8, URZ, UR14, URZ, UP0, !UPT ;  /* 0x0000000e3f081290 */ /* 0x000fe200087fe43f */
[----:B------:R-:W-:Y:S02]  /*6340*/  FMUL.FTZ R9, R199, R189 ;  /* 0x000000bdc7097220 */ /* 0x000fe40000410000 */
[----:B------:R-:W-:Y:S01]  /*6350*/  @P1 LEA.HI.X R7, R205, c[0x0][0x1cc], R204, 0x1, P2 ;  /* 0x00007300cd071a11 */ /* 0x000fe200010f0ccc */
[C---:B------:R-:W-:Y:S01]  /*6360*/  FMUL.FTZ R73, R199.reuse, R73 ;  /* 0x00000049c7497220 */ /* 0x040fe20000410000 */
[----:B------:R-:W-:Y:S01]  /*6370*/  @P1 IADD3 R204, P2, R222, UR10, RZ ;  /* 0x0000000adecc1c10 */ /* 0x000fe2000ff5e0ff */
[----:B------:R-:W1:Y:S01]  /*6380*/  MUFU.EX2 R200, R200 ;  /* 0x000000c800c87308 */ /* 0x000e620000000800 */
[----:B------:R-:W-:Y:S01]  /*6390*/  FMUL.FTZ R76, R199, R76 ;  /* 0x0000004cc74c7220 */ /* 0x000fe20000410000 */
[----:B------:R1:W-:Y:S01]  /*63a0*/  @P1 LDGSTS.E.BYPASS.LTC128B.128 [R220+0x6100], [R6.64], !P0 ;  /* 0x0610000006dc1fae */ /* 0x0003e2000c101d56 */
[--C-:B---3--:R-:W-:Y:S01]  /*63b0*/  FFMA.FTZ R206, R8, c[0x0][0x2d0], -R209.reuse ;  /* 0x0000b40008ce7a23 */ /* 0x108fe200000108d1 */
[----:B------:R-:W-:Y:S01]  /*63c0*/  @P1 IADD3.X R205, R223, UR17, RZ, P2, !PT ;  /* 0x00000011dfcd1c10 */ /* 0x000fe200097fe4ff */
[C---:B------:R-:W-:Y:S01]  /*63d0*/  FMUL.FTZ R8, R199.reuse, R188 ;  /* 0x000000bcc7087220 */ /* 0x040fe20000410000 */
[----:B------:R-:W-:Y:S01]  /*63e0*/  @P1 IADD3 R18, P2, R204, UR10, RZ ;  /* 0x0000000acc121c10 */ /* 0x000fe2000ff5e0ff */
[----:B------:R-:W-:Y:S01]  /*63f0*/  FMUL.FTZ R77, R199, R77 ;  /* 0x0000004dc74d7220 */ /* 0x000fe20000410000 */
[----:B------:R-:W-:Y:S01]  /*6400*/  F2FP.PACK_AB R188, R227, R215 ;  /* 0x000000d7e3bc723e */ /* 0x000fe200000000ff */
[----:B------:R-:W-:Y:S01]  /*6410*/  FMUL.FTZ R88, R199, R88 ;  /* 0x00000058c7587220 */ /* 0x000fe20000410000 */
[----:B------:R3:W-:Y:S01]  /*6420*/  MUFU.EX2 R218, R206 ;  /* 0x000000ce00da7308 */ /* 0x0007e20000000800 */
[----:B------:R3:W-:Y:S01]  /*6430*/  @P1 LDGSTS.E.BYPASS.LTC128B.128 [R220+0x4900], [R204.64], !P3 ;  /* 0x04900000ccdc1fae */ /* 0x0007e2000d901d56 */
[----:B------:R-:W-:Y:S01]  /*6440*/  @P1 IADD3.X R19, R205, UR17, RZ, P2, !PT ;  /* 0x00000011cd131c10 */ /* 0x000fe200097fe4ff */
[----:B------:R-:W-:Y:S01]  /*6450*/  FMUL.FTZ R89, R199, R89 ;  /* 0x00000059c7597220 */ /* 0x000fe20000410000 */
[----:B----4-:R-:W-:Y:S01]  /*6460*/  F2FP.PACK_AB R189, R231, R221 ;  /* 0x000000dde7bd723e */ /* 0x010fe200000000ff */
[C---:B------:R-:W-:Y:S02]  /*6470*/  FMUL.FTZ R92, R199.reuse, R92 ;  /* 0x0000005cc75c7220 */ /* 0x040fe40000410000 */
[----:B------:R-:W-:Y:S02]  /*6480*/  FMUL.FTZ R93, R199, R93 ;  /* 0x0000005dc75d7220 */ /* 0x000fe40000410000 */
[----:B------:R4:W-:Y:S01]  /*6490*/  @P1 LDGSTS.E.BYPASS.LTC128B.128 [R220+0x6900], [R204.64+0x80], !P0 ;  /* 0x06900080ccdc1fae */ /* 0x0009e2000c101d56 */
[----:B------:R-:W4:Y:S01]  /*64a0*/  MUFU.EX2 R198, R198 ;  /* 0x000000c600c67308 */ /* 0x000f220000000800 */
[----:B-----5:R-:W-:Y:S02]  /*64b0*/  FFMA.FTZ R223, R12, c[0x0][0x2d0], -R209 ;  /* 0x0000b4000cdf7a23 */ /* 0x020fe400000108d1 */
[--C-:B------:R-:W-:Y:S02]  /*64c0*/  FFMA.FTZ R222, R15, c[0x0][0x2d0], -R210.reuse ;  /* 0x0000b4000fde7a23 */ /* 0x100fe400000108d2 */
[C---:B-1----:R-:W-:Y:S02]  /*64d0*/  FMUL.FTZ R16, R200.reuse, R180 ;  /* 0x000000b4c8107220 */ /* 0x042fe40000410000 */
[----:B------:R1:W-:Y:S01]  /*64e0*/  @P1 LDGSTS.E.BYPASS.LTC128B.128 [R220+0x5100], [R18.64], !P3 ;  /* 0x0510000012dc1fae */ /* 0x0003e2000d901d56 */
[----:B------:R-:W-:Y:S01]  /*64f0*/  FMUL.FTZ R17, R200, R181 ;  /* 0x000000b5c8117220 */ /* 0x000fe20000410000 */
[----:B------:R-:W-:Y:S01]  /*6500*/  @P1 IADD3 R6, P4, R18, UR10, RZ ;  /* 0x0000000a12061c10 */ /* 0x000fe2000ff9e0ff */
[----:B------:R-:W5:Y:S01]  /*6510*/  MUFU.EX2 R197, R197 ;  /* 0x000000c500c57308 */ /* 0x000f620000000800 */
[C---:B------:R-:W-:Y:S02]  /*6520*/  FMUL.FTZ R4, R200.reuse, R192 ;  /* 0x000000c0c8047220 */ /* 0x040fe40000410000 */
[----:B------:R-:W-:Y:S01]  /*6530*/  @P1 IADD3.X R7, R19, UR17, RZ, P4, !PT ;  /* 0x0000001113071c10 */ /* 0x000fe2000a7fe4ff */
[----:B------:R-:W-:Y:S01]  /*6540*/  FMUL.FTZ R5, R200, R193 ;  /* 0x000000c1c8057220 */ /* 0x000fe20000410000 */
[----:B---3--:R-:W-:Y:S01]  /*6550*/  @P1 IADD3 R206, P2, R204, UR9, RZ ;  /* 0x00000009ccce1c10 */ /* 0x008fe2000ff5e0ff */
[----:B------:R-:W-:Y:S02]  /*6560*/  FMUL.FTZ R12, R199, R184 ;  /* 0x000000b8c70c7220 */ /* 0x000fe40000410000 */
[C---:B------:R-:W-:Y:S01]  /*6570*/  FMUL.FTZ R68, R200.reuse, R68 ;  /* 0x00000044c8447220 */ /* 0x040fe20000410000 */
[----:B------:R-:W-:Y:S01]  /*6580*/  @P1 IADD3.X R207, R205, UR8, RZ, P2, !PT ;  /* 0x00000008cdcf1c10 */ /* 0x000fe200097fe4ff */
[----:B------:R-:W-:Y:S01]  /*6590*/  MUFU.EX2 R201, R201 ;  /* 0x000000c900c97308 */ /* 0x000fe20000000800 */
[C---:B------:R-:W-:Y:S02]  /*65a0*/  FMUL.FTZ R69, R200.reuse, R69 ;  /* 0x00000045c8457220 */ /* 0x040fe40000410000 */
[----:B------:R-:W-:Y:S01]  /*65b0*/  FMUL.FTZ R80, R200, R80 ;  /* 0x00000050c8507220 */ /* 0x000fe20000410000 */
[----:B------:R3:W-:Y:S01]  /*65c0*/  @P1 LDGSTS.E.BYPASS.LTC128B.128 [R220+0x7100], [R206.64], !P0 ;  /* 0x07100000cedc1fae */ /* 0x0007e2000c101d56 */
[----:B----4-:R-:W-:Y:S01]  /*65d0*/  FMUL.FTZ R70, R198, R70 ;  /* 0x00000046c6467220 */ /* 0x010fe20000410000 */
[----:B------:R-:W-:Y:S01]  /*65e0*/  @P1 IADD3 R204, P2, R18, UR9, RZ ;  /* 0x0000000912cc1c10 */ /* 0x000fe2000ff5e0ff */
[----:B------:R-:W-:Y:S02]  /*65f0*/  FMUL.FTZ R71, R198, R71 ;  /* 0x00000047c6477220 */ /* 0x000fe40000410000 */
[----:B------:R-:W-:Y:S01]  /*6600*/  FMUL.FTZ R81, R200, R81 ;  /* 0x00000051c8517220 */ /* 0x000fe20000410000 */
[----:B------:R-:W-:Y:S01]  /*6610*/  @P1 IADD3.X R205, R19, UR8, RZ, P2, !PT ;  /* 0x0000000813cd1c10 */ /* 0x000fe200097fe4ff */
[----:B------:R-:W4:Y:S01]  /*6620*/  MUFU.EX2 R203, R203 ;  /* 0x000000cb00cb7308 */ /* 0x000f220000000800 */
[----:B------:R3:W-:Y:S01]  /*6630*/  @P1 LDGSTS.E.BYPASS.LTC128B.128 [R220+0x5900], [R6.64], !P3 ;  /* 0x0590000006dc1fae */ /* 0x0007e2000d901d56 */
[C---:B------:R-:W-:Y:S02]  /*6640*/  FMUL.FTZ R82, R198.reuse, R82 ;  /* 0x00000052c6527220 */ /* 0x040fe40000410000 */
[C---:B-1----:R-:W-:Y:S02]  /*6650*/  FMUL.FTZ R18, R198.reuse, R182 ;  /* 0x000000b6c6127220 */ /* 0x042fe40000410000 */
[C---:B------:R-:W-:Y:S02]  /*6660*/  FMUL.FTZ R19, R198.reuse, R183 ;  /* 0x000000b7c6137220 */ /* 0x040fe40000410000 */
[C---:B-----5:R-:W-:Y:S01]  /*6670*/  FMUL.FTZ R11, R197.reuse, R191 ;  /* 0x000000bfc50b7220 */ /* 0x060fe20000410000 */
[----:B------:R1:W-:Y:S01]  /*6680*/  @P1 LDGSTS.E.BYPASS.LTC128B.128 [R220+0x7900], [R204.64], !P0 ;  /* 0x07900000ccdc1fae */ /* 0x0003e2000c101d56 */
[----:B------:R5:W-:Y:S01]  /*6690*/  MUFU.EX2 R214, R10 ;  /* 0x0000000a00d67308 */ /* 0x000be20000000800 */
[C---:B------:R-:W-:Y:S02]  /*66a0*/  FMUL.FTZ R14, R197.reuse, R186 ;  /* 0x000000bac50e7220 */ /* 0x040fe40000410000 */
[C---:B------:R-:W-:Y:S02]  /*66b0*/  FMUL.FTZ R15, R197.reuse, R187 ;  /* 0x000000bbc50f7220 */ /* 0x040fe40000410000 */
[C---:B------:R-:W-:Y:S02]  /*66c0*/  FMUL.FTZ R74, R197.reuse, R74 ;  /* 0x0000004ac54a7220 */ /* 0x040fe40000410000 */
[----:B------:R-:W-:Y:S01]  /*66d0*/  LDSM.16.MT88.4 R180, [R242+0x100] ;  /* 0x00010000f2b4783b */ /* 0x000fe20000004200 */
[C---:B------:R-:W-:Y:S02]  /*66e0*/  FMUL.FTZ R75, R197.reuse, R75 ;  /* 0x0000004bc54b7220 */ /* 0x040fe40000410000 */
[----:B------:R-:W2:Y:S01]  /*66f0*/  MUFU.EX2 R213, R202 ;  /* 0x000000ca00d57308 */ /* 0x000ea20000000800 */
[C---:B------:R-:W-:Y:S02]  /*6700*/  FMUL.FTZ R78, R197.reuse, R78 ;  /* 0x0000004ec54e7220 */ /* 0x040fe40000410000 */
[----:B------:R-:W-:Y:S01]  /*6710*/  FMUL.FTZ R79, R197, R79 ;  /* 0x0000004fc54f7220 */ /* 0x000fe20000410000 */
[----:B----4-:R-:W-:Y:S01]  /*6720*/  F2FP.PACK_AB R191, R203, R230 ;  /* 0x000000e6cbbf723e */ /* 0x010fe200000000ff */
[----:B------:R-:W-:Y:S01]  /*6730*/  FMUL.FTZ R83, R198, R83 ;  /* 0x00000053c6537220 */ /* 0x000fe20000410000 */
[----:B------:R-:W0:Y:S01]  /*6740*/  LDGDEPBAR ;  /* 0x00000000000079af */ /* 0x000e220000000000 */
[----:B------:R-:W-:Y:S02]  /*6750*/  FMUL.FTZ R84, R200, R84 ;  /* 0x00000054c8547220 */ /* 0x000fe40000410000 */
[C---:B---3--:R-:W-:Y:S01]  /*6760*/  FMUL.FTZ R6, R198.reuse, R194 ;  /* 0x000000c2c6067220 */ /* 0x048fe20000410000 */
[----:B------:R-:W-:Y:S01]  /*6770*/  MUFU.EX2 R223, R223 ;  /* 0x000000df00df7308 */ /* 0x000fe20000000800 */
[----:B------:R-:W-:Y:S02]  /*6780*/  FMUL.FTZ R7, R198, R195 ;  /* 0x000000c3c6077220 */ /* 0x000fe40000410000 */
[----:B------:R-:W-:Y:S02]  /*6790*/  FMUL.FTZ R85, R200, R85 ;  /* 0x00000055c8557220 */ /* 0x000fe40000410000 */
[----:B-----5:R-:W-:Y:S01]  /*67a0*/  FMUL.FTZ R10, R197, R190 ;  /* 0x000000bec50a7220 */ /* 0x020fe20000410000 */
[----:B-1----:R-:W1:Y:S01]  /*67b0*/  LDSM.16.MT88.4 R204, [R248+0x100] ;  /* 0x00010000f8cc783b */ /* 0x002e620000004200 */
[----:B------:R-:W-:Y:S01]  /*67c0*/  F2FP.PACK_AB R190, R201, R226 ;  /* 0x000000e2c9be723e */ /* 0x000fe200000000ff */
[----:B------:R-:W-:Y:S02]  /*67d0*/  FFMA.FTZ R184, R34, c[0x0][0x2d0], -R219 ;  /* 0x0000b40022b87a23 */ /* 0x000fe400000108db */
[----:B------:R-:W3:Y:S01]  /*67e0*/  MUFU.EX2 R202, R13 ;  /* 0x0000000d00ca7308 */ /* 0x000ee20000000800 */
[--C-:B------:R-:W-:Y:S02]  /*67f0*/  FFMA.FTZ R44, R44, c[0x0][0x2d0], -R209.reuse ;  /* 0x0000b4002c2c7a23 */ /* 0x100fe400000108d1 */
[----:B------:R-:W-:Y:S01]  /*6800*/  FFMA.FTZ R45, R45, c[0x0][0x2d0], -R209 ;  /* 0x0000b4002d2d7a23 */ /* 0x000fe200000108d1 */
[----:B--2---:R-:W-:Y:S01]  /*6810*/  F2FP.PACK_AB R192, R213, R218 ;  /* 0x000000dad5c0723e */ /* 0x004fe200000000ff */
[--C-:B------:R-:W-:Y:S02]  /*6820*/  FFMA.FTZ R42, R42, c[0x0][0x2d0], -R210.reuse ;  /* 0x0000b4002a2a7a23 */ /* 0x100fe400000108d2 */
[--C-:B------:R-:W-:Y:S02]  /*6830*/  FFMA.FTZ R43, R43, c[0x0][0x2d0], -R210.reuse ;  /* 0x0000b4002b2b7a23 */ /* 0x100fe400000108d2 */
[--C-:B------:R-:W-:Y:S01]  /*6840*/  FFMA.FTZ R47, R47, c[0x0][0x2d0], -R210.reuse ;  /* 0x0000b4002f2f7a23 */ /* 0x100fe200000108d2 */
[----:B------:R-:W-:Y:S01]  /*6850*/  MUFU.EX2 R222, R222 ;  /* 0x000000de00de7308 */ /* 0x000fe20000000800 */
[C---:B------:R-:W-:Y:S02]  /*6860*/  FMUL.FTZ R86, R198.reuse, R86 ;  /* 0x00000056c6567220 */ /* 0x040fe40000410000 */
[----:B------:R-:W-:Y:S02]  /*6870*/  FMUL.FTZ R87, R198, R87 ;  /* 0x00000057c6577220 */ /* 0x000fe40000410000 */
[C---:B------:R-:W-:Y:S02]  /*6880*/  FMUL.FTZ R90, R197.reuse, R90 ;  /* 0x0000005ac55a7220 */ /* 0x040fe40000410000 */
[C---:B------:R-:W-:Y:S02]  /*6890*/  FMUL.FTZ R91, R197.reuse, R91 ;  /* 0x0000005bc55b7220 */ /* 0x040fe40000410000 */
[C---:B------:R-:W-:Y:S01]  /*68a0*/  FMUL.FTZ R94, R197.reuse, R94 ;  /* 0x0000005ec55e7220 */ /* 0x040fe20000410000 */
[----:B------:R-:W2:Y:S01]  /*68b0*/  MUFU.EX2 R229, R229 ;  /* 0x000000e500e57308 */ /* 0x000ea20000000800 */
[----:B------:R-:W-:Y:S02]  /*68c0*/  FMUL.FTZ R95, R197, R95 ;  /* 0x0000005fc55f7220 */ /* 0x000fe40000410000 */
[----:B------:R-:W-:Y:S01]  /*68d0*/  FMUL.FTZ R96, R200, R96 ;  /* 0x00000060c8607220 */ /* 0x000fe20000410000 */
[----:B---3--:R-:W-:Y:S01]  /*68e0*/  F2FP.PACK_AB R194, R202, R223 ;  /* 0x000000dfcac2723e */ /* 0x008fe200000000ff */
[----:B------:R-:W-:Y:S02]  /*68f0*/  FMUL.FTZ R13, R199, R185 ;  /* 0x000000b9c70d7220 */ /* 0x000fe40000410000 */
[--C-:B------:R-:W-:Y:S02]  /*6900*/  FFMA.FTZ R185, R32, c[0x0][0x2d0], -R217.reuse ;  /* 0x0000b40020b97a23 */ /* 0x100fe400000108d9 */
[----:B------:R-:W-:Y:S01]  /*6910*/  FMUL.FTZ R97, R200, R97 ;  /* 0x00000061c8617220 */ /* 0x000fe20000410000 */
[----:B------:R-:W3:Y:S01]  /*6920*/  MUFU.EX2 R225, R225 ;  /* 0x000000e100e17308 */ /* 0x000ee20000000800 */
[C---:B------:R-:W-:Y:S02]  /*6930*/  FMUL.FTZ R98, R198.reuse, R98 ;  /* 0x00000062c6627220 */ /* 0x040fe40000410000 */
[----:B------:R-:W-:Y:S02]  /*6940*/  FMUL.FTZ R99, R198, R99 ;  /* 0x00000063c6637220 */ /* 0x000fe40000410000 */
[C---:B------:R-:W-:Y:S01]  /*6950*/  FMUL.FTZ R100, R200.reuse, R100 ;  /* 0x00000064c8647220 */ /* 0x040fe20000410000 */
[-C--:B-1----:R-:W-:Y:S04]  /*6960*/  HMMA.16816.F32 R4, R188, R204.reuse, R4 ;  /* 0x000000ccbc04723c */ /* 0x082fe80000001804 */
[----:B------:R-:W-:Y:S01]  /*6970*/  MUFU.EX2 R185, R185 ;  /* 0x000000b900b97308 */ /* 0x000fe20000000800 */
[----:B------:R-:W-:Y:S02]  /*6980*/  FMUL.FTZ R101, R200, R101 ;  /* 0x00000065c8657220 */ /* 0x000fe40000410000 */
[C---:B------:R-:W-:Y:S01]  /*6990*/  FMUL.FTZ R102, R198.reuse, R102 ;  /* 0x00000066c6667220 */ /* 0x040fe20000410000 */
[----:B--2---:R-:W-:Y:S01]  /*69a0*/  F2FP.PACK_AB R193, R229, R214 ;  /* 0x000000d6e5c1723e */ /* 0x004fe200000000ff */
[----:B------:R-:W-:Y:S03]  /*69b0*/  FMUL.FTZ R103, R198, R103 ;  /* 0x00000067c6677220 */ /* 0x000fe60000410000 */
[C---:B------:R-:W-:Y:S02]  /*69c0*/  FMUL.FTZ R104, R199.reuse, R104 ;  /* 0x00000068c7687220 */ /* 0x040fe40000410000 */
[----:B------:R-:W-:Y:S01]  /*69d0*/  FMUL.FTZ R105, R199, R105 ;  /* 0x00000069c7697220 */ /* 0x000fe20000410000 */
[----:B------:R-:W-:Y:S01]  /*69e0*/  MUFU.EX2 R184, R184 ;  /* 0x000000b800b87308 */ /* 0x000fe20000000800 */
[C---:B------:R-:W-:Y:S01]  /*69f0*/  FMUL.FTZ R106, R197.reuse, R106 ;  /* 0x0000006ac56a7220 */ /* 0x040fe20000410000 */
[----:B---3--:R-:W-:Y:S01]  /*6a00*/  F2FP.PACK_AB R195, R222, R225 ;  /* 0x000000e1dec3723e */ /* 0x008fe200000000ff */
[----:B------:R-:W-:Y:S02]  /*6a10*/  FMUL.FTZ R107, R197, R107 ;  /* 0x0000006bc56b7220 */ /* 0x000fe40000410000 */
[C---:B------:R-:W-:Y:S02]  /*6a20*/  FMUL.FTZ R108, R199.reuse, R108 ;  /* 0x0000006cc76c7220 */ /* 0x040fe40000410000 */
[----:B------:R-:W-:Y:S02]  /*6a30*/  FMUL.FTZ R109, R199, R109 ;  /* 0x0000006dc76d7220 */ /* 0x000fe40000410000 */
[C---:B------:R-:W-:Y:S01]  /*6a40*/  HMMA.16816.F32 R8, R192.reuse, R204, R8 ;  /* 0x000000ccc008723c */ /* 0x040fe20000001808 */
[----:B------:R-:W-:Y:S03]  /*6a50*/  MUFU.EX2 R212, R40 ;  /* 0x0000002800d47308 */ /* 0x000fe60000000800 */
[C---:B------:R-:W-:Y:S02]  /*6a60*/  FMUL.FTZ R110, R197.reuse, R110 ;  /* 0x0000006ec56e7220 */ /* 0x040fe40000410000 */
[----:B------:R-:W-:Y:S02]  /*6a70*/  FMUL.FTZ R111, R197, R111 ;  /* 0x0000006fc56f7220 */ /* 0x000fe40000410000 */
[-C--:B------:R-:W-:Y:S03]  /*6a80*/  HMMA.16816.F32 R12, R192, R206.reuse, R12 ;  /* 0x000000cec00c723c */ /* 0x080fe6000000180c */
[----:B------:R-:W-:Y:S01]  /*6a90*/  MUFU.EX2 R211, R41 ;  /* 0x0000002900d37308 */ /* 0x000fe20000000800 */
[----:B------:R-:W-:Y:S02]  /*6aa0*/  FFMA.FTZ R204, R33, c[0x0][0x2d0], -R217 ;  /* 0x0000b40021cc7a23 */ /* 0x000fe400000108d9 */
[----:B------:R-:W-:Y:S02]  /*6ab0*/  FFMA.FTZ R205, R35, c[0x0][0x2d0], -R219 ;  /* 0x0000b40023cd7a23 */ /* 0x000fe400000108db */
[C---:B------:R-:W-:Y:S01]  /*6ac0*/  HMMA.16816.F32 R16, R188.reuse, R206, R16 ;  /* 0x000000cebc10723c */ /* 0x040fe20000001810 */
[----:B------:R-:W-:Y:S03]  /*6ad0*/  LDSM.16.MT88.4 R32, [R248+0x900] ;  /* 0x00090000f820783b */ /* 0x000fe60000004200 */
[C---:B------:R-:W-:Y:S01]  /*6ae0*/  FMUL.FTZ R112, R200.reuse, R112 ;  /* 0x00000070c8707220 */ /* 0x040fe20000410000 */
[----:B------:R-:W-:Y:S01]  /*6af0*/  MUFU.EX2 R224, R44 ;  /* 0x0000002c00e07308 */ /* 0x000fe20000000800 */
[----:B------:R-:W-:Y:S02]  /*6b00*/  FMUL.FTZ R113, R200, R113 ;  /* 0x00000071c8717220 */ /* 0x000fe40000410000 */
[-C--:B------:R-:W-:Y:S04]  /*6b10*/  HMMA.16816.F32 R68, R188, R180.reuse, R68 ;  /* 0x000000b4bc44723c */ /* 0x080fe80000001844 */
[C---:B------:R-:W-:Y:S02]  /*6b20*/  FMUL.FTZ R114, R198.reuse, R114 ;  /* 0x00000072c6727220 */ /* 0x040fe40000410000 */
[----:B------:R-:W-:Y:S01]  /*6b30*/  FMUL.FTZ R115, R198, R115 ;  /* 0x00000073c6737220 */ /* 0x000fe20000410000 */
[----:B------:R-:W-:Y:S01]  /*6b40*/  MUFU.EX2 R220, R42 ;  /* 0x0000002a00dc7308 */ /* 0x000fe20000000800 */
[C---:B------:R-:W-:Y:S04]  /*6b50*/  HMMA.16816.F32 R72, R192.reuse, R180, R72 ;  /* 0x000000b4c048723c */ /* 0x040fe80000001848 */
[C---:B------:R-:W-:Y:S02]  /*6b60*/  FMUL.FTZ R116, R200.reuse, R116 ;  /* 0x00000074c8747220 */ /* 0x040fe40000410000 */
[----:B------:R-:W-:Y:S02]  /*6b70*/  FMUL.FTZ R117, R200, R117 ;  /* 0x00000075c8757220 */ /* 0x000fe40000410000 */
[-C--:B------:R-:W-:Y:S01]  /*6b80*/  HMMA.16816.F32 R76, R192, R182.reuse, R76 ;  /* 0x000000b6c04c723c */ /* 0x080fe2000000184c */
[----:B------:R-:W-:Y:S03]  /*6b90*/  MUFU.EX2 R204, R204 ;  /* 0x000000cc00cc7308 */ /* 0x000fe60000000800 */
[C---:B------:R-:W-:Y:S02]  /*6ba0*/  FMUL.FTZ R118, R198.reuse, R118 ;  /* 0x00000076c6767220 */ /* 0x040fe40000410000 */
[----:B------:R-:W-:Y:S02]  /*6bb0*/  FMUL.FTZ R119, R198, R119 ;  /* 0x00000077c6777220 */ /* 0x000fe40000410000 */
[C---:B------:R-:W-:Y:S01]  /*6bc0*/  HMMA.16816.F32 R80, R188.reuse, R182, R80 ;  /* 0x000000b6bc50723c */ /* 0x040fe20000001850 */
[----:B------:R-:W1:Y:S02]  /*6bd0*/  LDSM.16.MT88.4 R180, [R241+0x100] ;  /* 0x00010000f1b4783b */ /* 0x000e640000004200 */
[----:B------:R-:W-:Y:S01]  /*6be0*/  MUFU.EX2 R205, R205 ;  /* 0x000000cd00cd7308 */ /* 0x000fe20000000800 */
[C---:B------:R-:W-:Y:S02]  /*6bf0*/  FMUL.FTZ R120, R199.reuse, R120 ;  /* 0x00000078c7787220 */ /* 0x040fe40000410000 */
[----:B------:R-:W-:Y:S02]  /*6c00*/  FMUL.FTZ R121, R199, R121 ;  /* 0x00000079c7797220 */ /* 0x000fe40000410000 */
[C---:B------:R-:W-:Y:S04]  /*6c10*/  FMUL.FTZ R122, R197.reuse, R122 ;  /* 0x0000007ac57a7220 */ /* 0x040fe80000410000 */
[----:B------:R-:W-:Y:S02]  /*6c20*/  FMUL.FTZ R123, R197, R123 ;  /* 0x0000007bc57b7220 */ /* 0x000fe40000410000 */
[C---:B------:R-:W-:Y:S02]  /*6c30*/  FMUL.FTZ R124, R199.reuse, R124 ;  /* 0x0000007cc77c7220 */ /* 0x040fe40000410000 */
        /* <DEDUP_REMOVED lines=12> */
[----:B------:R-:W-:Y:S01]  /*6d00*/  FMUL.FTZ R137, R199, R137 ;  /* 0x00000089c7897220 */ /* 0x000fe20000410000 */
[-C--:B-1----:R-:W-:Y:S03]  /*6d10*/  HMMA.16816.F32 R84, R188, R180.reuse, R84 ;  /* 0x000000b4bc54723c */ /* 0x082fe60000001854 */
[C---:B------:R-:W-:Y:S02]  /*6d20*/  FMUL.FTZ R138, R197.reuse, R138 ;  /* 0x0000008ac58a7220 */ /* 0x040fe40000410000 */
[----:B------:R-:W-:Y:S02]  /*6d30*/  FMUL.FTZ R139, R197, R139 ;  /* 0x0000008bc58b7220 */ /* 0x000fe40000410000 */
[C---:B------:R-:W-:Y:S01]  /*6d40*/  FMUL.FTZ R140, R199.reuse, R140 ;  /* 0x0000008cc78c7220 */ /* 0x040fe20000410000 */
[C---:B------:R-:W-:Y:S04]  /*6d50*/  HMMA.16816.F32 R88, R192.reuse, R180, R88 ;  /* 0x000000b4c058723c */ /* 0x040fe80000001858 */
[----:B------:R-:W-:Y:S02]  /*6d60*/  FMUL.FTZ R141, R199, R141 ;  /* 0x0000008dc78d7220 */ /* 0x000fe40000410000 */
[C---:B------:R-:W-:Y:S02]  /*6d70*/  FMUL.FTZ R142, R197.reuse, R142 ;  /* 0x0000008ec58e7220 */ /* 0x040fe40000410000 */
[-C--:B------:R-:W-:Y:S04]  /*6d80*/  HMMA.16816.F32 R92, R192, R182.reuse, R92 ;  /* 0x000000b6c05c723c */ /* 0x080fe8000000185c */
[----:B------:R-:W-:Y:S02]  /*6d90*/  FMUL.FTZ R143, R197, R143 ;  /* 0x0000008fc58f7220 */ /* 0x000fe40000410000 */
[C---:B------:R-:W-:Y:S02]  /*6da0*/  FMUL.FTZ R144, R200.reuse, R144 ;  /* 0x00000090c8907220 */ /* 0x040fe40000410000 */
[C---:B------:R-:W-:Y:S01]  /*6db0*/  HMMA.16816.F32 R96, R188.reuse, R182, R96 ;  /* 0x000000b6bc60723c */ /* 0x040fe20000001860 */
[----:B------:R-:W1:Y:S03]  /*6dc0*/  LDSM.16.MT88.4 R180, [R240+0x100] ;  /* 0x00010000f0b4783b */ /* 0x000e660000004200 */
[----:B------:R-:W-:Y:S02]  /*6dd0*/  FMUL.FTZ R145, R200, R145 ;  /* 0x00000091c8917220 */ /* 0x000fe40000410000 */
[C---:B------:R-:W-:Y:S02]  /*6de0*/  FMUL.FTZ R146, R198.reuse, R146 ;  /* 0x00000092c6927220 */ /* 0x040fe40000410000 */
[----:B------:R-:W-:Y:S04]  /*6df0*/  FMUL.FTZ R147, R198, R147 ;  /* 0x00000093c6937220 */ /* 0x000fe80000410000 */
        /* <DEDUP_REMOVED lines=11> */
[C---:B------:R-:W-:Y:S02]  /*6eb0*/  FMUL.FTZ R159, R197.reuse, R159 ;  /* 0x0000009fc59f7220 */ /* 0x040fe40000410000 */
[C---:B------:R-:W-:Y:S02]  /*6ec0*/  FMUL.FTZ R160, R200.reuse, R160 ;  /* 0x000000a0c8a07220 */ /* 0x040fe40000410000 */
[----:B------:R-:W-:Y:S02]  /*6ed0*/  FMUL.FTZ R161, R200, R161 ;  /* 0x000000a1c8a17220 */ /* 0x000fe40000410000 */
[C---:B------:R-:W-:Y:S01]  /*6ee0*/  FMUL.FTZ R162, R198.reuse, R162 ;  /* 0x000000a2c6a27220 */ /* 0x040fe20000410000 */
[-C--:B-1----:R-:W-:Y:S03]  /*6ef0*/  HMMA.16816.F32 R100, R188, R180.reuse, R100 ;  /* 0x000000b4bc64723c */ /* 0x082fe60000001864 */
[----:B------:R-:W-:Y:S02]  /*6f00*/  FMUL.FTZ R163, R198, R163 ;  /* 0x000000a3c6a37220 */ /* 0x000fe40000410000 */
[C---:B------:R-:W-:Y:S02]  /*6f10*/  FMUL.FTZ R164, R200.reuse, R164 ;  /* 0x000000a4c8a47220 */ /* 0x040fe40000410000 */
[----:B------:R-:W-:Y:S01]  /*6f20*/  FMUL.FTZ R165, R200, R165 ;  /* 0x000000a5c8a57220 */ /* 0x000fe20000410000 */
[C---:B------:R-:W-:Y:S04]  /*6f30*/  HMMA.16816.F32 R104, R192.reuse, R180, R104 ;  /* 0x000000b4c068723c */ /* 0x040fe80000001868 */
[C---:B------:R-:W-:Y:S02]  /*6f40*/  FMUL.FTZ R166, R198.reuse, R166 ;  /* 0x000000a6c6a67220 */ /* 0x040fe40000410000 */
[----:B------:R-:W-:Y:S02]  /*6f50*/  FMUL.FTZ R167, R198, R167 ;  /* 0x000000a7c6a77220 */ /* 0x000fe40000410000 */
[-C--:B------:R-:W-:Y:S04]  /*6f60*/  HMMA.16816.F32 R108, R192, R182.reuse, R108 ;  /* 0x000000b6c06c723c */ /* 0x080fe8000000186c */
[C---:B------:R-:W-:Y:S02]  /*6f70*/  FMUL.FTZ R170, R197.reuse, R170 ;  /* 0x000000aac5aa7220 */ /* 0x040fe40000410000 */
[C---:B------:R-:W-:Y:S02]  /*6f80*/  FMUL.FTZ R171, R197.reuse, R171 ;  /* 0x000000abc5ab7220 */ /* 0x040fe40000410000 */
[C---:B------:R-:W-:Y:S01]  /*6f90*/  HMMA.16816.F32 R112, R188.reuse, R182, R112 ;  /* 0x000000b6bc70723c */ /* 0x040fe20000001870 */
[----:B------:R-:W1:Y:S03]  /*6fa0*/  LDSM.16.MT88.4 R180, [R248+0x2100] ;  /* 0x00210000f8b4783b */ /* 0x000e660000004200 */
[C---:B------:R-:W-:Y:S02]  /*6fb0*/  FMUL.FTZ R174, R197.reuse, R174 ;  /* 0x000000aec5ae7220 */ /* 0x040fe40000410000 */
[----:B------:R-:W-:Y:S02]  /*6fc0*/  FMUL.FTZ R175, R197, R175 ;  /* 0x000000afc5af7220 */ /* 0x000fe40000410000 */
[--C-:B------:R-:W-:Y:S04]  /*6fd0*/  FFMA.FTZ R206, R28, c[0x0][0x2d0], -R209.reuse ;  /* 0x0000b4001cce7a23 */ /* 0x100fe800000108d1 */
[----:B------:R-:W-:Y:S02]  /*6fe0*/  FFMA.FTZ R207, R29, c[0x0][0x2d0], -R209 ;  /* 0x0000b4001dcf7a23 */ /* 0x000fe400000108d1 */
[----:B------:R-:W-:Y:S01]  /*6ff0*/  MUFU.EX2 R206, R206 ;  /* 0x000000ce00ce7308 */ /* 0x000fe20000000800 */
[C---:B------:R-:W-:Y:S02]  /*7000*/  FFMA.FTZ R215, R200.reuse, R208, R215 ;  /* 0x000000d0c8d77223 */ /* 0x040fe400000100d7 */
[C---:B------:R-:W-:Y:S02]  /*7010*/  FMUL.FTZ R168, R199.reuse, R168 ;  /* 0x000000a8c7a87220 */ /* 0x040fe40000410000 */
[C---:B------:R-:W-:Y:S02]  /*7020*/  FMUL.FTZ R169, R199.reuse, R169 ;  /* 0x000000a9c7a97220 */ /* 0x040fe40000410000 */
[C---:B------:R-:W-:Y:S02]  /*7030*/  FMUL.FTZ R172, R199.reuse, R172 ;  /* 0x000000acc7ac7220 */ /* 0x040fe40000410000 */
[----:B------:R-:W-:Y:S01]  /*7040*/  FMUL.FTZ R173, R199, R173 ;  /* 0x000000adc7ad7220 */ /* 0x000fe20000410000 */
[----:B------:R-:W2:Y:S01]  /*7050*/  MUFU.EX2 R207, R207 ;  /* 0x000000cf00cf7308 */ /* 0x000ea20000000800 */
[----:B------:R-:W-:Y:S02]  /*7060*/  FFMA.FTZ R186, R21, c[0x0][0x2d0], -R217 ;  /* 0x0000b40015ba7a23 */ /* 0x000fe400000108d9 */
[----:B------:R-:W-:Y:S02]  /*7070*/  FMUL.FTZ R21, R200, R177 ;  /* 0x000000b1c8157220 */ /* 0x000fe40000410000 */
[--C-:B------:R-:W-:Y:S02]  /*7080*/  FFMA.FTZ R187, R23, c[0x0][0x2d0], -R219.reuse ;  /* 0x0000b40017bb7a23 */ /* 0x100fe400000108db */
[----:B------:R-:W-:Y:S02]  /*7090*/  FMUL.FTZ R23, R198, R179 ;  /* 0x000000b3c6177220 */ /* 0x000fe40000410000 */
[----:B------:R-:W-:Y:S01]  /*70a0*/  FFMA.FTZ R179, R66, c[0x0][0x2d0], -R219 ;  /* 0x0000b40042b37a23 */ /* 0x000fe200000108db */
[----:B------:R-:W-:Y:S01]  /*70b0*/  MUFU.EX2 R186, R186 ;  /* 0x000000ba00ba7308 */ /* 0x000fe20000000800 */
[----:B------:R-:W-:Y:S02]  /*70c0*/  FFMA.FTZ R177, R64, c[0x0][0x2d0], -R217 ;  /* 0x0000b40040b17a23 */ /* 0x000fe400000108d9 */
[--C-:B------:R-:W-:Y:S01]  /*70d0*/  FFMA.FTZ R64, R30, c[0x0][0x2d0], -R210.reuse ;  /* 0x0000b4001e407a23 */ /* 0x100fe200000108d2 */
[-C--:B-1----:R-:W-:Y:S06]  /*70e0*/  HMMA.16816.F32 R116, R188, R180.reuse, R116 ;  /* 0x000000b4bc74723c */ /* 0x082fec0000001874 */
[----:B------:R-:W-:Y:S01]  /*70f0*/  MUFU.EX2 R64, R64 ;  /* 0x0000004000407308 */ /* 0x000fe20000000800 */
[----:B--2---:R-:W-:Y:S01]  /*7100*/  F2FP.PACK_AB R30, R207, R206 ;  /* 0x000000cecf1e723e */ /* 0x004fe200000000ff */
[C---:B------:R-:W-:Y:S08]  /*7110*/  HMMA.16816.F32 R120, R192.reuse, R180, R120 ;  /* 0x000000b4c078723c */ /* 0x040ff00000001878 */
[----:B------:R-:W-:Y:S01]  /*7120*/  MUFU.EX2 R187, R187 ;  /* 0x000000bb00bb7308 */ /* 0x000fe20000000800 */
[-C--:B------:R-:W-:Y:S08]  /*7130*/  HMMA.16816.F32 R124, R192, R182.reuse, R124 ;  /* 0x000000b6c07c723c */ /* 0x080ff0000000187c */
[C---:B------:R-:W-:Y:S01]  /*7140*/  HMMA.16816.F32 R128, R188.reuse, R182, R128 ;  /* 0x000000b6bc80723c */ /* 0x040fe20000001880 */
[----:B------:R-:W1:Y:S07]  /*7150*/  LDSM.16.MT88.4 R180, [R242+0x2100] ;  /* 0x00210000f2b4783b */ /* 0x000e6e0000004200 */
[-C--:B-1----:R-:W-:Y:S08]  /*7160*/  HMMA.16816.F32 R132, R188, R180.reuse, R132 ;  /* 0x000000b4bc84723c */ /* 0x082ff00000001884 */
[C---:B------:R-:W-:Y:S08]  /*7170*/  HMMA.16816.F32 R136, R192.reuse, R180, R136 ;  /* 0x000000b4c088723c */ /* 0x040ff00000001888 */
        /* <DEDUP_REMOVED lines=9> */
[C---:B------:R-:W-:Y:S07]  /*7210*/  HMMA.16816.F32 R168, R192.reuse, R180, R168 ;  /* 0x000000b4c0a8723c */ /* 0x040fee00000018a8 */
[--C-:B------:R-:W-:Y:S01]  /*7220*/  FFMA.FTZ R181, R56, c[0x0][0x2d0], -R209.reuse ;  /* 0x0000b40038b57a23 */ /* 0x100fe200000108d1 */
[-C--:B------:R-:W-:Y:S04]  /*7230*/  HMMA.16816.F32 R172, R192, R182.reuse, R172 ;  /* 0x000000b6c0ac723c */ /* 0x080fe800000018ac */
[----:B------:R-:W-:Y:S03]  /*7240*/  FFMA.FTZ R180, R57, c[0x0][0x2d0], -R209 ;  /* 0x0000b40039b47a23 */ /* 0x000fe600000108d1 */
[----:B------:R-:W-:Y:S02]  /*7250*/  FFMA.FTZ R193, R20, c[0x0][0x2d0], -R217 ;  /* 0x0000b40014c17a23 */ /* 0x000fe400000108d9 */
[----:B------:R-:W-:Y:S02]  /*7260*/  FMUL.FTZ R20, R200, R176 ;  /* 0x000000b0c8147220 */ /* 0x000fe40000410000 */
[----:B------:R1:W-:Y:S01]  /*7270*/  MUFU.EX2 R200, R43 ;  /* 0x0000002b00c87308 */ /* 0x0003e20000000800 */
[--C-:B------:R-:W-:Y:S02]  /*7280*/  FFMA.FTZ R194, R22, c[0x0][0x2d0], -R219.reuse ;  /* 0x0000b40016c27a23 */ /* 0x100fe400000108db */
[----:B------:R-:W-:Y:S02]  /*7290*/  FMUL.FTZ R22, R198, R178 ;  /* 0x000000b2c6167220 */ /* 0x000fe40000410000 */
[----:B------:R-:W-:Y:S02]  /*72a0*/  FFMA.FTZ R178, R54, c[0x0][0x2d0], -R219 ;  /* 0x0000b40036b27a23 */ /* 0x000fe400000108db */
[--C-:B------:R-:W-:Y:S02]  /*72b0*/  FFMA.FTZ R54, R60, c[0x0][0x2d0], -R209.reuse ;  /* 0x0000b4003c367a23 */ /* 0x100fe400000108d1 */
[--C-:B------:R-:W-:Y:S01]  /*72c0*/  FFMA.FTZ R195, R24, c[0x0][0x2d0], -R209.reuse ;  /* 0x0000b40018c37a23 */ /* 0x100fe200000108d1 */
[----:B------:R-:W-:Y:S01]  /*72d0*/  HMMA.16816.F32 R20, R188, R182, R20 ;  /* 0x000000b6bc14723c */ /* 0x000fe20000001814 */
[----:B------:R-:W2:Y:S01]  /*72e0*/  MUFU.EX2 R193, R193 ;  /* 0x000000c100c17308 */ /* 0x000ea20000000800 */
[----:B------:R-:W3:Y:S02]  /*72f0*/  LDL.LU R191, [R1+0x50] ;  /* 0x0000500001bf7983 */ /* 0x000ee40000300800 */
[----:B------:R-:W-:Y:S02]  /*7300*/  FFMA.FTZ R192, R25, c[0x0][0x2d0], -R209 ;  /* 0x0000b40019c07a23 */ /* 0x000fe400000108d1 */
[--C-:B------:R-:W-:Y:S01]  /*7310*/  FFMA.FTZ R176, R26, c[0x0][0x2d0], -R210.reuse ;  /* 0x0000b4001ab07a23 */ /* 0x100fe200000108d2 */
[----:B------:R-:W-:Y:S01]  /*7320*/  F2FP.PACK_AB R26, R204, R185 ;  /* 0x000000b9cc1a723e */ /* 0x000fe200000000ff */
[--C-:B------:R-:W-:Y:S01]  /*7330*/  FFMA.FTZ R182, R49, c[0x0][0x2d0], -R217.reuse ;  /* 0x0000b40031b67a23 */ /* 0x100fe200000108d9 */
[----:B------:R-:W4:Y:S02]  /*7340*/  LDL.LU R190, [R1+0x4c] ;  /* 0x00004c0001be7983 */ /* 0x000f240000300800 */
[----:B------:R5:W-:Y:S01]  /*7350*/  MUFU.EX2 R49, R27 ;  /* 0x0000001b00317308 */ /* 0x000be20000000800 */
[--C-:B------:R-:W-:Y:S02]  /*7360*/  FFMA.FTZ R183, R48, c[0x0][0x2d0], -R217.reuse ;  /* 0x0000b40030b77a23 */ /* 0x100fe400000108d9 */
[--C-:B------:R-:W-:Y:S01]  /*7370*/  FFMA.FTZ R189, R36, c[0x0][0x2d0], -R217.reuse ;  /* 0x0000b40024bd7a23 */ /* 0x100fe200000108d9 */
[----:B-1----:R-:W-:Y:S01]  /*7380*/  LDSM.16.MT88.4 R40, [R241+0x1100] ;  /* 0x00110000f128783b */ /* 0x002fe20000004200 */
[--C-:B------:R-:W-:Y:S02]  /*7390*/  FFMA.FTZ R188, R37, c[0x0][0x2d0], -R217.reuse ;  /* 0x0000b40025bc7a23 */ /* 0x100fe400000108d9 */
[----:B------:R-:W-:Y:S02]  /*73a0*/  FFMA.FTZ R217, R65, c[0x0][0x2d0], -R217 ;  /* 0x0000b40041d97a23 */ /* 0x000fe400000108d9 */
[--C-:B------:R-:W-:Y:S01]  /*73b0*/  FFMA.FTZ R65, R31, c[0x0][0x2d0], -R210.reuse ;  /* 0x0000b4001f417a23 */ /* 0x100fe200000108d2 */
[----:B------:R-:W1:Y:S01]  /*73c0*/  MUFU.EX2 R194, R194 ;  /* 0x000000c200c27308 */ /* 0x000e620000000800 */
[--C-:B------:R-:W-:Y:S02]  /*73d0*/  FFMA.FTZ R37, R50, c[0x0][0x2d0], -R219.reuse ;  /* 0x0000b40032257a23 */ /* 0x100fe400000108db */
[--C-:B------:R-:W-:Y:S01]  /*73e0*/  FFMA.FTZ R36, R51, c[0x0][0x2d0], -R219.reuse ;  /* 0x0000b40033247a23 */ /* 0x100fe200000108db */
[----:B--2---:R-:W-:Y:S01]  /*73f0*/  F2FP.PACK_AB R24, R186, R193 ;  /* 0x000000c1ba18723e */ /* 0x004fe200000000ff */
[----:B------:R-:W-:Y:S02]  /*7400*/  FFMA.FTZ R219, R67, c[0x0][0x2d0], -R219 ;  /* 0x0000b40043db7a23 */ /* 0x000fe400000108db */
[--C-:B------:R-:W-:Y:S02]  /*7410*/  FFMA.FTZ R67, R46, c[0x0][0x2d0], -R210.reuse ;  /* 0x0000b4002e437a23 */ /* 0x100fe400000108d2 */
[----:B------:R-:W2:Y:S01]  /*7420*/  LDL.LU R46, [R1+0x48] ;  /* 0x00004800012e7983 */ /* 0x000ea20000300800 */
[----:B------:R-:W-:Y:S01]  /*7430*/  MUFU.EX2 R195, R195 ;  /* 0x000000c300c37308 */ /* 0x000fe20000000800 */
[--C-:B------:R-:W-:Y:S02]  /*7440*/  FFMA.FTZ R51, R58, c[0x0][0x2d0], -R210.reuse ;  /* 0x0000b4003a337a23 */ /* 0x100fe400000108d2 */
[--C-:B------:R-:W-:Y:S01]  /*7450*/  FFMA.FTZ R50, R59, c[0x0][0x2d0], -R210.reuse ;  /* 0x0000b4003b327a23 */ /* 0x100fe200000108d2 */
[----:B-----5:R-:W-:Y:S01]  /*7460*/  F2FP.PACK_AB R27, R205, R184 ;  /* 0x000000b8cd1b723e */ /* 0x020fe200000000ff */
[--C-:B------:R-:W-:Y:S02]  /*7470*/  FFMA.FTZ R48, R62, c[0x0][0x2d0], -R210.reuse ;  /* 0x0000b4003e307a23 */ /* 0x100fe400000108d2 */
[----:B------:R-:W-:Y:S02]  /*7480*/  FFMA.FTZ R210, R63, c[0x0][0x2d0], -R210 ;  /* 0x0000b4003fd27a23 */ /* 0x000fe400000108d2 */
[----:B------:R-:W-:Y:S01]  /*7490*/  FFMA.FTZ R209, R61, c[0x0][0x2d0], -R209 ;  /* 0x0000b4003dd17a23 */ /* 0x000fe200000108d1 */
[----:B------:R-:W5:Y:S01]  /*74a0*/  MUFU.EX2 R192, R192 ;  /* 0x000000c000c07308 */ /* 0x000f620000000800 */
[----:B-1----:R-:W-:Y:S09]  /*74b0*/  F2FP.PACK_AB R25, R187, R194 ;  /* 0x000000c2bb19723e */ /* 0x002ff200000000ff */
[----:B------:R-:W1:Y:S01]  /*74c0*/  MUFU.EX2 R176, R176 ;  /* 0x000000b000b07308 */ /* 0x000e620000000800 */
[-C--:B------:R-:W-:Y:S09]  /*74d0*/  HMMA.16816.F32 R4, R24, R32.reuse, R4 ;  /* 0x000000201804723c */ /* 0x080ff20000001804 */
[----:B------:R-:W1:Y:S03]  /*74e0*/  MUFU.EX2 R65, R65 ;  /* 0x0000004100417308 */ /* 0x000e660000000800 */
[----:B-----5:R-:W-:Y:S07]  /*74f0*/  F2FP.PACK_AB R28, R192, R195 ;  /* 0x000000c3c01c723e */ /* 0x020fee00000000ff */
[----:B------:R-:W-:Y:S01]  /*7500*/  MUFU.EX2 R59, R38 ;  /* 0x00000026003b7308 */ /* 0x000fe20000000800 */
[----:B-1----:R-:W-:Y:S09]  /*7510*/  F2FP.PACK_AB R29, R49, R176 ;  /* 0x000000b0311d723e */ /* 0x002ff200000000ff */
[----:B------:R-:W-:Y:S01]  /*7520*/  MUFU.EX2 R58, R39 ;  /* 0x00000027003a7308 */ /* 0x000fe20000000800 */
[----:B------:R-:W-:Y:S09]  /*7530*/  F2FP.PACK_AB R31, R65, R64 ;  /* 0x00000040411f723e */ /* 0x000ff200000000ff */
[----:B------:R-:W-:Y:S01]  /*7540*/  MUFU.EX2 R228, R37 ;  /* 0x0000002500e47308 */ /* 0x000fe20000000800 */
[C---:B------:R-:W-:Y:S08]  /*7550*/  HMMA.16816.F32 R8, R28.reuse, R32, R8 ;  /* 0x000000201c08723c */ /* 0x040ff00000001808 */
[-C--:B------:R-:W-:Y:S01]  /*7560*/  HMMA.16816.F32 R12, R28, R34.reuse, R12 ;  /* 0x000000221c0c723c */ /* 0x080fe2000000180c */
[----:B------:R1:W-:Y:S07]  /*7570*/  MUFU.EX2 R66, R36 ;  /* 0x0000002400427308 */ /* 0x0003ee0000000800 */
[C---:B------:R-:W-:Y:S01]  /*7580*/  HMMA.16816.F32 R16, R24.reuse, R34, R16 ;  /* 0x000000221810723c */ /* 0x040fe20000001810 */
[----:B------:R-:W5:Y:S02]  /*7590*/  LDSM.16.MT88.4 R32, [R242+0x900] ;  /* 0x00090000f220783b */ /* 0x000f640000004200 */
[----:B------:R-:W-:Y:S10]  /*75a0*/  MUFU.EX2 R57, R183 ;  /* 0x000000b700397308 */ /* 0x000ff40000000800 */
[----:B------:R-:W-:Y:S01]  /*75b0*/  MUFU.EX2 R56, R182 ;  /* 0x000000b600387308 */ /* 0x000fe20000000800 */
[----:B-1----:R-:W-:Y:S09]  /*75c0*/  LDSM.16.MT88.4 R36, [R242+0x1100] ;  /* 0x00110000f224783b */ /* 0x002ff20000004200 */
[----:B------:R-:W-:Y:S10]  /*75d0*/  MUFU.EX2 R63, R45 ;  /* 0x0000002d003f7308 */ /* 0x000ff40000000800 */
[----:B------:R-:W-:Y:S01]  /*75e0*/  MUFU.EX2 R62, R47 ;  /* 0x0000002f003e7308 */ /* 0x000fe20000000800 */
[-C--:B-----5:R-:W-:Y:S09]  /*75f0*/  HMMA.16816.F32 R68, R24, R32.reuse, R68 ;  /* 0x000000201844723c */ /* 0x0a0ff20000001844 */
[----:B------:R-:W-:Y:S01]  /*7600*/  MUFU.EX2 R67, R67 ;  /* 0x0000004300437308 */ /* 0x000fe20000000800 */
[C---:B------:R-:W-:Y:S09]  /*7610*/  HMMA.16816.F32 R72, R28.reuse, R32, R72 ;  /* 0x000000201c48723c */ /* 0x040ff20000001848 */
[----:B------:R1:W-:Y:S01]  /*7620*/  MUFU.EX2 R61, R189 ;  /* 0x000000bd003d7308 */ /* 0x0003e20000000800 */
[-C--:B------:R-:W-:Y:S09]  /*7630*/  HMMA.16816.F32 R76, R28, R34.reuse, R76 ;  /* 0x000000221c4c723c */ /* 0x080ff2000000184c */
[----:B------:R5:W-:Y:S01]  /*7640*/  MUFU.EX2 R60, R188 ;  /* 0x000000bc003c7308 */ /* 0x000be20000000800 */
[C---:B------:R-:W-:Y:S01]  /*7650*/  HMMA.16816.F32 R80, R24.reuse, R34, R80 ;  /* 0x000000221850723c */ /* 0x040fe20000001850 */
[----:B------:R-:W5:Y:S03]  /*7660*/  LDSM.16.MT88.4 R32, [R241+0x900] ;  /* 0x00090000f120783b */ /* 0x000f660000004200 */
[----:B-1----:R-:W-:Y:S05]  /*7670*/  FADD.FTZ R189, R227, R215 ;  /* 0x000000d7e3bd7221 */ /* 0x002fea0000010000 */
[----:B------:R-:W-:Y:S03]  /*7680*/  MUFU.EX2 R227, R55 ;  /* 0x0000003700e37308 */ /* 0x000fe60000000800 */
[----:B------:R-:W-:Y:S07]  /*7690*/  FADD.FTZ R189, R226, R189 ;  /* 0x000000bde2bd7221 */ /* 0x000fee0000010000 */
[----:B------:R-:W-:Y:S10]  /*76a0*/  MUFU.EX2 R226, R52 ;  /* 0x0000003400e27308 */ /* 0x000ff40000000800 */
[----:B------:R-:W-:Y:S01]  /*76b0*/  MUFU.EX2 R215, R51 ;  /* 0x0000003300d77308 */ /* 0x000fe20000000800 */
[-C--:B-----5:R-:W-:Y:S08]  /*76c0*/  HMMA.16816.F32 R84, R24, R32.reuse, R84 ;  /* 0x000000201854723c */ /* 0x0a0ff00000001854 */
[C---:B------:R-:W-:Y:S08]  /*76d0*/  HMMA.16816.F32 R88, R28.reuse, R32, R88 ;  /* 0x000000201c58723c */ /* 0x040ff00000001858 */
[-C--:B------:R-:W-:Y:S08]  /*76e0*/  HMMA.16816.F32 R92, R28, R34.reuse, R92 ;  /* 0x000000221c5c723c */ /* 0x080ff0000000185c */
[C---:B------:R-:W-:Y:S01]  /*76f0*/  HMMA.16816.F32 R96, R24.reuse, R34, R96 ;  /* 0x000000221860723c */ /* 0x040fe20000001860 */
[----:B------:R-:W1:Y:S07]  /*7700*/  LDSM.16.MT88.4 R32, [R240+0x900] ;  /* 0x00090000f020783b */ /* 0x000e6e0000004200 */
[-C--:B-1----:R-:W-:Y:S08]  /*7710*/  HMMA.16816.F32 R100, R24, R32.reuse, R100 ;  /* 0x000000201864723c */ /* 0x082ff00000001864 */
[C---:B------:R-:W-:Y:S08]  /*7720*/  HMMA.16816.F32 R104, R28.reuse, R32, R104 ;  /* 0x000000201c68723c */ /* 0x040ff00000001868 */
[-C--:B------:R-:W-:Y:S04]  /*7730*/  HMMA.16816.F32 R108, R28, R34.reuse, R108 ;  /* 0x000000221c6c723c */ /* 0x080fe8000000186c */
[----:B---3--:R-:W-:Y:S04]  /*7740*/  FFMA.FTZ R221, R198, R191, R221 ;  /* 0x000000bfc6dd7223 */ /* 0x008fe800000100dd */
[C---:B------:R-:W-:Y:S01]  /*7750*/  HMMA.16816.F32 R112, R24.reuse, R34, R112 ;  /* 0x000000221870723c */ /* 0x040fe20000001870 */
[----:B------:R-:W1:Y:S01]  /*7760*/  LDSM.16.MT88.4 R32, [R248+0x2900] ;  /* 0x00290000f820783b */ /* 0x000e620000004200 */
[----:B------:R-:W-:Y:S02]  /*7770*/  MUFU.EX2 R198, R177 ;  /* 0x000000b100c67308 */ /* 0x000fe40000000800 */
[----:B------:R-:W-:Y:S02]  /*7780*/  FADD.FTZ R191, R231, R221 ;  /* 0x000000dde7bf7221 */ /* 0x000fe40000010000 */
[----:B----4-:R-:W-:Y:S02]  /*7790*/  FFMA.FTZ R218, R199, R190, R218 ;  /* 0x000000bec7da7223 */ /* 0x010fe400000100da */
[----:B------:R-:W-:Y:S04]  /*77a0*/  FADD.FTZ R191, R230, R191 ;  /* 0x000000bfe6bf7221 */ /* 0x000fe80000010000 */
[----:B------:R-:W-:Y:S01]  /*77b0*/  MUFU.EX2 R221, R181 ;  /* 0x000000b500dd7308 */ /* 0x000fe20000000800 */
[----:B------:R-:W-:Y:S02]  /*77c0*/  FADD.FTZ R188, R213, R218 ;  /* 0x000000dad5bc7221 */ /* 0x000fe40000010000 */
[----:B------:R-:W-:Y:S04]  /*77d0*/  FADD.FTZ R191, R203, R191 ;  /* 0x000000bfcbbf7221 */ /* 0x000fe80000010000 */
[----:B------:R-:W-:Y:S03]  /*77e0*/  FADD.FTZ R194, R194, R191 ;  /* 0x000000bfc2c27221 */ /* 0x000fe60000010000 */
[----:B------:R-:W-:Y:S01]  /*77f0*/  MUFU.EX2 R213, R54 ;  /* 0x0000003600d57308 */ /* 0x000fe20000000800 */
[----:B------:R-:W-:Y:S02]  /*7800*/  FADD.FTZ R187, R187, R194 ;  /* 0x000000c2bbbb7221 */ /* 0x000fe40000010000 */
[----:B--2---:R-:W-:Y:S02]  /*7810*/  FFMA.FTZ R214, R197, R46, R214 ;  /* 0x0000002ec5d67223 */ /* 0x004fe400000100d6 */
[----:B------:R-:W-:Y:S02]  /*7820*/  LDSM.16.MT88.4 R44, [R240+0x1100] ;  /* 0x00110000f02c783b */ /* 0x000fe40000004200 */
[----:B------:R-:W-:Y:S03]  /*7830*/  FADD.FTZ R190, R229, R214 ;  /* 0x000000d6e5be7221 */ /* 0x000fe60000010000 */
[----:B------:R2:W-:Y:S01]  /*7840*/  MUFU.EX2 R197, R53 ;  /* 0x0000003500c57308 */ /* 0x0005e20000000800 */
[-C--:B-1----:R-:W-:Y:S09]  /*7850*/  HMMA.16816.F32 R116, R24, R32.reuse, R116 ;  /* 0x000000201874723c */ /* 0x082ff20000001874 */
[----:B------:R1:W-:Y:S01]  /*7860*/  MUFU.EX2 R214, R180 ;  /* 0x000000b400d67308 */ /* 0x0003e20000000800 */
[C---:B------:R-:W-:Y:S09]  /*7870*/  HMMA.16816.F32 R120, R28.reuse, R32, R120 ;  /* 0x000000201c78723c */ /* 0x040ff20000001878 */
[----:B------:R-:W-:Y:S01]  /*7880*/  MUFU.EX2 R199, R217 ;  /* 0x000000d900c77308 */ /* 0x000fe20000000800 */
[----:B--2---:R-:W-:Y:S01]  /*7890*/  LDSM.16.MT88.4 R52, [R240+0x3900] ;  /* 0x00390000f034783b */ /* 0x004fe20000004200 */
[-C--:B------:R-:W-:Y:S08]  /*78a0*/  HMMA.16816.F32 R124, R28, R34.reuse, R124 ;  /* 0x000000221c7c723c */ /* 0x080ff0000000187c */
[----:B------:R-:W-:Y:S01]  /*78b0*/  MUFU.EX2 R217, R50 ;  /* 0x0000003200d97308 */ /* 0x000fe20000000800 */
[C---:B------:R-:W-:Y:S01]  /*78c0*/  HMMA.16816.F32 R128, R24.reuse, R34, R128 ;  /* 0x000000221880723c */ /* 0x040fe20000001880 */
[----:B------:R-:W2:Y:S08]  /*78d0*/  LDSM.16.MT88.4 R32, [R242+0x2900] ;  /* 0x00290000f220783b */ /* 0x000eb00000004200 */
[----:B------:R-:W-:Y:S01]  /*78e0*/  MUFU.EX2 R229, R219 ;  /* 0x000000db00e57308 */ /* 0x000fe20000000800 */
[----:B-1----:R-:W-:Y:S09]  /*78f0*/  LDSM.16.MT88.4 R180, [R248+0x1900] ;  /* 0x00190000f8b4783b */ /* 0x002ff20000004200 */
[----:B------:R-:W-:Y:S10]  /*7900*/  MUFU.EX2 R218, R209 ;  /* 0x000000d100da7308 */ /* 0x000ff40000000800 */
[----:B------:R-:W1:Y:S10]  /*7910*/  MUFU.EX2 R230, R179 ;  /* 0x000000b300e67308 */ /* 0x000e740000000800 */
[----:B------:R3:W4:Y:S01]  /*7920*/  MUFU.EX2 R231, R178 ;  /* 0x000000b200e77308 */ /* 0x0007220000000800 */
[-C--:B--2---:R-:W-:Y:S08]  /*7930*/  HMMA.16816.F32 R132, R24, R32.reuse, R132 ;  /* 0x000000201884723c */ /* 0x084ff00000001884 */
[C---:B------:R-:W-:Y:S04]  /*7940*/  HMMA.16816.F32 R136, R28.reuse, R32, R136 ;  /* 0x000000201c88723c */ /* 0x040fe80000001888 */
[----:B-1----:R-:W-:Y:S04]  /*7950*/  F2FP.PACK_AB R179, R229, R230 ;  /* 0x000000e6e5b3723e */ /* 0x002fe800000000ff */
[-C--:B------:R-:W-:Y:S04]  /*7960*/  HMMA.16816.F32 R140, R28, R34.reuse, R140 ;  /* 0x000000221c8c723c */ /* 0x080fe8000000188c */
[----:B---3--:R-:W-:Y:S02]  /*7970*/  F2FP.PACK_AB R178, R199, R198 ;  /* 0x000000c6c7b2723e */ /* 0x008fe400000000ff */
[----:B----4-:R-:W-:Y:S02]  /*7980*/  F2FP.PACK_AB R177, R227, R231 ;  /* 0x000000e7e3b1723e */ /* 0x010fe400000000ff */
        /* <DEDUP_REMOVED lines=9> */
[----:B------:R-:W-:Y:S01]  /*7a20*/  F2FP.PACK_AB R32, R211, R212 ;  /* 0x000000d4d320723e */ /* 0x000fe200000000ff */
[-C--:B------:R-:W-:Y:S01]  /*7a30*/  HMMA.16816.F32 R172, R28, R34.reuse, R172 ;  /* 0x000000221cac723c */ /* 0x080fe200000018ac */
[----:B------:R-:W1:Y:S03]  /*7a40*/  LDSM.16.MT88.4 R28, [R248+0x1100] ;  /* 0x00110000f81c783b */ /* 0x000e660000004200 */
[----:B------:R-:W-:Y:S04]  /*7a50*/  F2FP.PACK_AB R33, R200, R220 ;  /* 0x000000dcc821723e */ /* 0x000fe800000000ff */
[----:B------:R-:W-:Y:S07]  /*7a60*/  HMMA.16816.F32 R20, R24, R34, R20 ;  /* 0x000000221814723c */ /* 0x000fee0000001814 */
[----:B------:R-:W-:Y:S02]  /*7a70*/  F2FP.PACK_AB R24, R60, R61 ;  /* 0x0000003d3c18723e */ /* 0x000fe400000000ff */
[----:B------:R-:W-:Y:S03]  /*7a80*/  F2FP.PACK_AB R26, R56, R57 ;  /* 0x00000039381a723e */ /* 0x000fe600000000ff */
[----:B------:R-:W-:Y:S02]  /*7a90*/  F2FP.PACK_AB R25, R58, R59 ;  /* 0x0000003b3a19723e */ /* 0x000fe400000000ff */
[----:B------:R-:W-:Y:S02]  /*7aa0*/  F2FP.PACK_AB R27, R66, R228 ;  /* 0x000000e4421b723e */ /* 0x000fe400000000ff */
[----:B------:R-:W-:Y:S02]  /*7ab0*/  F2FP.PACK_AB R34, R63, R224 ;  /* 0x000000e03f22723e */ /* 0x000fe400000000ff */
[----:B------:R-:W-:Y:S03]  /*7ac0*/  F2FP.PACK_AB R35, R62, R67 ;  /* 0x000000433e23723e */ /* 0x000fe600000000ff */
[-C--:B-1----:R-:W-:Y:S08]  /*7ad0*/  HMMA.16816.F32 R4, R24, R28.reuse, R4 ;  /* 0x0000001c1804723c */ /* 0x082ff00000001804 */
[C---:B------:R-:W-:Y:S08]  /*7ae0*/  HMMA.16816.F32 R8, R32.reuse, R28, R8 ;  /* 0x0000001c2008723c */ /* 0x040ff00000001808 */
[-C--:B------:R-:W-:Y:S08]  /*7af0*/  HMMA.16816.F32 R12, R32, R30.reuse, R12 ;  /* 0x0000001e200c723c */ /* 0x080ff0000000180c */
[C---:B------:R-:W-:Y:S01]  /*7b00*/  HMMA.16816.F32 R16, R24.reuse, R30, R16 ;  /* 0x0000001e1810723c */ /* 0x040fe20000001810 */
[----:B------:R-:W1:Y:S07]  /*7b10*/  LDSM.16.MT88.4 R28, [R248+0x3100] ;  /* 0x00310000f81c783b */ /* 0x000e6e0000004200 */
[-C--:B------:R-:W-:Y:S08]  /*7b20*/  HMMA.16816.F32 R68, R24, R36.reuse, R68 ;  /* 0x000000241844723c */ /* 0x080ff00000001844 */
[C---:B------:R-:W-:Y:S08]  /*7b30*/  HMMA.16816.F32 R72, R32.reuse, R36, R72 ;  /* 0x000000242048723c */ /* 0x040ff00000001848 */
[-C--:B------:R-:W-:Y:S08]  /*7b40*/  HMMA.16816.F32 R76, R32, R38.reuse, R76 ;  /* 0x00000026204c723c */ /* 0x080ff0000000184c */
[C---:B------:R-:W-:Y:S01]  /*7b50*/  HMMA.16816.F32 R80, R24.reuse, R38, R80 ;  /* 0x000000261850723c */ /* 0x040fe20000001850 */
[----:B------:R-:W2:Y:S07]  /*7b60*/  LDSM.16.MT88.4 R36, [R242+0x3100] ;  /* 0x00310000f224783b */ /* 0x000eae0000004200 */
[-C--:B------:R-:W-:Y:S08]  /*7b70*/  HMMA.16816.F32 R84, R24, R40.reuse, R84 ;  /* 0x000000281854723c */ /* 0x080ff00000001854 */
[C---:B------:R-:W-:Y:S08]  /*7b80*/  HMMA.16816.F32 R88, R32.reuse, R40, R88 ;  /* 0x000000282058723c */ /* 0x040ff00000001858 */
[-C--:B------:R-:W-:Y:S08]  /*7b90*/  HMMA.16816.F32 R92, R32, R42.reuse, R92 ;  /* 0x0000002a205c723c */ /* 0x080ff0000000185c */
[C---:B------:R-:W-:Y:S01]  /*7ba0*/  HMMA.16816.F32 R96, R24.reuse, R42, R96 ;  /* 0x0000002a1860723c */ /* 0x040fe20000001860 */
[----:B------:R-:W3:Y:S07]  /*7bb0*/  LDSM.16.MT88.4 R40, [R241+0x3100] ;  /* 0x00310000f128783b */ /* 0x000eee0000004200 */
[-C--:B------:R-:W-:Y:S08]  /*7bc0*/  HMMA.16816.F32 R100, R24, R44.reuse, R100 ;  /* 0x0000002c1864723c */ /* 0x080ff00000001864 */
[C---:B------:R-:W-:Y:S08]  /*7bd0*/  HMMA.16816.F32 R104, R32.reuse, R44, R104 ;  /* 0x0000002c2068723c */ /* 0x040ff00000001868 */
[-C--:B------:R-:W-:Y:S08]  /*7be0*/  HMMA.16816.F32 R108, R32, R46.reuse, R108 ;  /* 0x0000002e206c723c */ /* 0x080ff0000000186c */
[C---:B------:R-:W-:Y:S01]  /*7bf0*/  HMMA.16816.F32 R112, R24.reuse, R46, R112 ;  /* 0x0000002e1870723c */ /* 0x040fe20000001870 */
[----:B------:R-:W4:Y:S07]  /*7c00*/  LDSM.16.MT88.4 R44, [R240+0x3100] ;  /* 0x00310000f02c783b */ /* 0x000f2e0000004200 */
[-C--:B-1----:R-:W-:Y:S08]  /*7c10*/  HMMA.16816.F32 R116, R24, R28.reuse, R116 ;  /* 0x0000001c1874723c */ /* 0x082ff00000001874 */
[C---:B------:R-:W-:Y:S07]  /*7c20*/  HMMA.16816.F32 R120, R32.reuse, R28, R120 ;  /* 0x0000001c2078723c */ /* 0x040fee0000001878 */
[----:B------:R-:W-:Y:S01]  /*7c30*/  FADD.FTZ R29, R223, R188 ;  /* 0x000000bcdf1d7221 */ /* 0x000fe20000010000 */
[-C--:B------:R-:W-:Y:S01]  /*7c40*/  HMMA.16816.F32 R124, R32, R30.reuse, R124 ;  /* 0x0000001e207c723c */ /* 0x080fe2000000187c */
[----:B------:R1:W-:Y:S03]  /*7c50*/  MUFU.EX2 R223, R48 ;  /* 0x0000003000df7308 */ /* 0x0003e60000000800 */
[----:B------:R-:W-:Y:S02]  /*7c60*/  FADD.FTZ R202, R202, R29 ;  /* 0x0000001dcaca7221 */ /* 0x000fe40000010000 */
[----:B------:R-:W-:Y:S02]  /*7c70*/  FADD.FTZ R28, R201, R189 ;  /* 0x000000bdc91c7221 */ /* 0x000fe40000010000 */
[C---:B------:R-:W-:Y:S04]  /*7c80*/  HMMA.16816.F32 R128, R24.reuse, R30, R128 ;  /* 0x0000001e1880723c */ /* 0x040fe80000001880 */
[----:B------:R-:W-:Y:S02]  /*7c90*/  FADD.FTZ R193, R193, R28 ;  /* 0x0000001cc1c17221 */ /* 0x000fe40000010000 */
[----:B------:R-:W-:Y:S02]  /*7ca0*/  FADD.FTZ R201, R195, R202 ;  /* 0x000000cac3c97221 */ /* 0x000fe40000010000 */
[-C--:B--2---:R-:W-:Y:S01]  /*7cb0*/  HMMA.16816.F32 R132, R24, R36.reuse, R132 ;  /* 0x000000241884723c */ /* 0x084fe20000001884 */
[----:B------:R-:W2:Y:S03]  /*7cc0*/  MUFU.EX2 R202, R210 ;  /* 0x000000d200ca7308 */ /* 0x000ea60000000800 */
[----:B------:R-:W-:Y:S02]  /*7cd0*/  FADD.FTZ R31, R225, R190 ;  /* 0x000000bee11f7221 */ /* 0x000fe40000010000 */
[----:B------:R-:W-:Y:S02]  /*7ce0*/  FADD.FTZ R186, R186, R193 ;  /* 0x000000c1baba7221 */ /* 0x000fe40000010000 */
[C---:B------:R-:W-:Y:S04]  /*7cf0*/  HMMA.16816.F32 R136, R32.reuse, R36, R136 ;  /* 0x000000242088723c */ /* 0x040fe80000001888 */
[----:B------:R-:W-:Y:S02]  /*7d00*/  FADD.FTZ R31, R222, R31 ;  /* 0x0000001fde1f7221 */ /* 0x000fe40000010000 */
[----:B------:R-:W-:Y:S02]  /*7d10*/  FADD.FTZ R201, R192, R201 ;  /* 0x000000c9c0c97221 */ /* 0x000fe40000010000 */
[-C--:B------:R-:W-:Y:S04]  /*7d20*/  HMMA.16816.F32 R140, R32, R38.reuse, R140 ;  /* 0x00000026208c723c */ /* 0x080fe8000000188c */
[----:B------:R-:W-:Y:S02]  /*7d30*/  FADD.FTZ R176, R176, R31 ;  /* 0x0000001fb0b07221 */ /* 0x000fe40000010000 */
[----:B------:R-:W5:Y:S01]  /*7d40*/  LDSM.16.MT88.4 R28, [R242+0x1900] ;  /* 0x00190000f21c783b */ /* 0x000f620000004200 */
[----:B------:R-:W-:Y:S01]  /*7d50*/  FADD.FTZ R225, R185, R186 ;  /* 0x000000bab9e17221 */ /* 0x000fe20000010000 */
[C---:B------:R-:W-:Y:S04]  /*7d60*/  HMMA.16816.F32 R144, R24.reuse, R38, R144 ;  /* 0x000000261890723c */ /* 0x040fe80000001890 */
[----:B------:R-:W-:Y:S01]  /*7d70*/  FADD.FTZ R203, R49, R176 ;  /* 0x000000b031cb7221 */ /* 0x000fe20000010000 */
[----:B------:R-:W-:Y:S01]  /*7d80*/  F2FP.PACK_AB R176, R197, R226 ;  /* 0x000000e2c5b0723e */ /* 0x000fe200000000ff */
[----:B------:R-:W-:Y:S01]  /*7d90*/  LDSM.16.MT88.4 R36, [R240+0x1900] ;  /* 0x00190000f024783b */ /* 0x000fe20000004200 */
[----:B------:R-:W-:Y:S01]  /*7da0*/  FADD.FTZ R222, R184, R187 ;  /* 0x000000bbb8de7221 */ /* 0x000fe20000010000 */
[-C--:B---3--:R-:W-:Y:S04]  /*7db0*/  HMMA.16816.F32 R148, R24, R40.reuse, R148 ;  /* 0x000000281894723c */ /* 0x088fe80000001894 */
[----:B------:R-:W-:Y:S01]  /*7dc0*/  FADD.FTZ R206, R206, R201 ;  /* 0x000000c9cece7221 */ /* 0x000fe20000010000 */
[----:B------:R-:W-:Y:S01]  /*7dd0*/  MOV R201, R196 ;  /* 0x000000c400c97202 */ /* 0x000fe20000000f00 */
[----:B-1----:R-:W-:Y:S01]  /*7de0*/  LDSM.16.MT88.4 R48, [R241+0x3900] ;  /* 0x00390000f130783b */ /* 0x002fe20000004200 */
[----:B------:R-:W-:Y:S01]  /*7df0*/  FADD.FTZ R204, R204, R225 ;  /* 0x000000e1cccc7221 */ /* 0x000fe20000010000 */
[C---:B------:R-:W-:Y:S04]  /*7e00*/  HMMA.16816.F32 R152, R32.reuse, R40, R152 ;  /* 0x000000282098723c */ /* 0x040fe80000001898 */
[----:B------:R-:W-:Y:S02]  /*7e10*/  FADD.FTZ R207, R207, R206 ;  /* 0x000000cecfcf7221 */ /* 0x000fe40000010000 */
[----:B------:R-:W-:Y:S02]  /*7e20*/  FADD.FTZ R61, R61, R204 ;  /* 0x000000cc3d3d7221 */ /* 0x000fe40000010000 */
[-C--:B------:R-:W-:Y:S04]  /*7e30*/  HMMA.16816.F32 R156, R32, R42.reuse, R156 ;  /* 0x0000002a209c723c */ /* 0x080fe8000000189c */
[----:B------:R-:W-:Y:S02]  /*7e40*/  FADD.FTZ R60, R60, R61 ;  /* 0x0000003d3c3c7221 */ /* 0x000fe40000010000 */
[----:B------:R-:W-:Y:S02]  /*7e50*/  FADD.FTZ R64, R64, R203 ;  /* 0x000000cb40407221 */ /* 0x000fe40000010000 */
[C---:B------:R-:W-:Y:S01]  /*7e60*/  HMMA.16816.F32 R160, R24.reuse, R42, R160 ;  /* 0x0000002a18a0723c */ /* 0x040fe200000018a0 */
[----:B------:R-:W-:Y:S03]  /*7e70*/  LDSM.16.MT88.4 R40, [R248+0x3900] ;  /* 0x00390000f828783b */ /* 0x000fe60000004200 */
[----:B------:R-:W-:Y:S02]  /*7e80*/  FADD.FTZ R57, R57, R60 ;  /* 0x0000003c39397221 */ /* 0x000fe40000010000 */
[----:B------:R-:W-:Y:S02]  /*7e90*/  FADD.FTZ R65, R65, R64 ;  /* 0x0000004041417221 */ /* 0x000fe40000010000 */
[-C--:B----4-:R-:W-:Y:S04]  /*7ea0*/  HMMA.16816.F32 R164, R24, R44.reuse, R164 ;  /* 0x0000002c18a4723c */ /* 0x090fe800000018a4 */
[----:B------:R-:W-:Y:S02]  /*7eb0*/  FADD.FTZ R57, R56, R57 ;  /* 0x0000003938397221 */ /* 0x000fe40000010000 */
[----:B------:R-:W-:Y:S02]  /*7ec0*/  FADD.FTZ R65, R220, R65 ;  /* 0x00000041dc417221 */ /* 0x000fe40000010000 */
[C---:B------:R-:W-:Y:S04]  /*7ed0*/  HMMA.16816.F32 R168, R32.reuse, R44, R168 ;  /* 0x0000002c20a8723c */ /* 0x040fe800000018a8 */
[----:B------:R-:W-:Y:S04]  /*7ee0*/  FADD.FTZ R200, R200, R65 ;  /* 0x00000041c8c87221 */ /* 0x000fe80000010000 */
[-C--:B------:R-:W-:Y:S01]  /*7ef0*/  HMMA.16816.F32 R172, R32, R46.reuse, R172 ;  /* 0x0000002e20ac723c */ /* 0x080fe200000018ac */
[----:B------:R-:W1:Y:S03]  /*7f00*/  LDSM.16.MT88.4 R32, [R241+0x1900] ;  /* 0x00190000f120783b */ /* 0x000e660000004200 */
[----:B------:R-:W-:Y:S04]  /*7f10*/  FADD.FTZ R67, R67, R200 ;  /* 0x000000c843437221 */ /* 0x000fe80000010000 */
[----:B------:R-:W-:Y:S01]  /*7f20*/  HMMA.16816.F32 R20, R24, R46, R20 ;  /* 0x0000002e1814723c */ /* 0x000fe20000001814 */
[----:B------:R-:W3:Y:S03]  /*7f30*/  LDSM.16.MT88.4 R44, [R242+0x3900] ;  /* 0x00390000f22c783b */ /* 0x000ee60000004200 */
[----:B------:R-:W-:Y:S03]  /*7f40*/  FADD.FTZ R62, R62, R67 ;  /* 0x000000433e3e7221 */ /* 0x000fe60000010000 */
[----:B------:R-:W-:Y:S01]  /*7f50*/  F2FP.PACK_AB R26, R218, R213 ;  /* 0x000000d5da1a723e */ /* 0x000fe200000000ff */
[-C--:B------:R-:W-:Y:S05]  /*7f60*/  HMMA.16816.F32 R192, R176, R180.reuse, R4 ;  /* 0x000000b4b0c0723c */ /* 0x080fea0000001804 */
[----:B------:R-:W-:Y:S01]  /*7f70*/  F2FP.PACK_AB R24, R214, R221 ;  /* 0x000000ddd618723e */ /* 0x000fe200000000ff */
[----:B------:R-:W-:Y:S01]  /*7f80*/  FADD.FTZ R62, R215, R62 ;  /* 0x0000003ed73e7221 */ /* 0x000fe20000010000 */
[C---:B------:R-:W-:Y:S02]  /*7f90*/  F2FP.PACK_AB R25, R217.reuse, R215 ;  /* 0x000000d7d919723e */ /* 0x040fe400000000ff */
[----:B--2---:R-:W-:Y:S03]  /*7fa0*/  F2FP.PACK_AB R27, R202, R223 ;  /* 0x000000dfca1b723e */ /* 0x004fe600000000ff */
[----:B------:R-:W-:Y:S04]  /*7fb0*/  FADD.FTZ R62, R217, R62 ;  /* 0x0000003ed93e7221 */ /* 0x000fe80000010000 */
[C---:B------:R-:W-:Y:S08]  /*7fc0*/  HMMA.16816.F32 R188, R24.reuse, R180, R8 ;  /* 0x000000b418bc723c */ /* 0x040ff00000001808 */
[-C--:B------:R-:W-:Y:S08]  /*7fd0*/  HMMA.16816.F32 R184, R24, R182.reuse, R12 ;  /* 0x000000b618b8723c */ /* 0x080ff0000000180c */
[C---:B------:R-:W-:Y:S08]  /*7fe0*/  HMMA.16816.F32 R180, R176.reuse, R182, R16 ;  /* 0x000000b6b0b4723c */ /* 0x040ff00000001810 */
[-C--:B-----5:R-:W-:Y:S08]  /*7ff0*/  HMMA.16816.F32 R68, R176, R28.reuse, R68 ;  /* 0x0000001cb044723c */ /* 0x0a0ff00000001844 */
[C---:B------:R-:W-:Y:S07]  /*8000*/  HMMA.16816.F32 R72, R24.reuse, R28, R72 ;  /* 0x0000001c1848723c */ /* 0x040fee0000001848 */
[----:B------:R-:W-:Y:S01]  /*8010*/  FADD.FTZ R28, R205, R222 ;  /* 0x000000decd1c7221 */ /* 0x000fe20000010000 */
[-C--:B------:R-:W-:Y:S04]  /*8020*/  HMMA.16816.F32 R76, R24, R30.reuse, R76 ;  /* 0x0000001e184c723c */ /* 0x080fe8000000184c */
[----:B------:R-:W-:Y:S02]  /*8030*/  FADD.FTZ R59, R59, R28 ;  /* 0x0000001c3b3b7221 */ /* 0x000fe40000010000 */
[----:B------:R-:W-:Y:S02]  /*8040*/  FADD.FTZ R28, R212, R207 ;  /* 0x000000cfd41c7221 */ /* 0x000fe40000010000 */
[C---:B------:R-:W-:Y:S04]  /*8050*/  HMMA.16816.F32 R80, R176.reuse, R30, R80 ;  /* 0x0000001eb050723c */ /* 0x040fe80000001850 */
[----:B------:R-:W-:Y:S02]  /*8060*/  FADD.FTZ R29, R211, R28 ;  /* 0x0000001cd31d7221 */ /* 0x000fe40000010000 */
[----:B------:R-:W-:Y:S02]  /*8070*/  FADD.FTZ R59, R58, R59 ;  /* 0x0000003b3a3b7221 */ /* 0x000fe40000010000 */
[-C--:B-1----:R-:W-:Y:S04]  /*8080*/  HMMA.16816.F32 R84, R176, R32.reuse, R84 ;  /* 0x00000020b054723c */ /* 0x082fe80000001854 */
[----:B------:R-:W-:Y:S02]  /*8090*/  FADD.FTZ R28, R224, R29 ;  /* 0x0000001de01c7221 */ /* 0x000fe40000010000 */
[----:B------:R-:W-:Y:S02]  /*80a0*/  FADD.FTZ R59, R228, R59 ;  /* 0x0000003be43b7221 */ /* 0x000fe40000010000 */
[C---:B------:R-:W-:Y:S04]  /*80b0*/  HMMA.16816.F32 R88, R24.reuse, R32, R88 ;  /* 0x000000201858723c */ /* 0x040fe80000001858 */
[----:B------:R-:W-:Y:S02]  /*80c0*/  FADD.FTZ R28, R63, R28 ;  /* 0x0000001c3f1c7221 */ /* 0x000fe40000010000 */
[----:B------:R-:W-:Y:S02]  /*80d0*/  FADD.FTZ R66, R66, R59 ;  /* 0x0000003b42427221 */ /* 0x000fe40000010000 */
[-C--:B------:R-:W-:Y:S04]  /*80e0*/  HMMA.16816.F32 R92, R24, R34.reuse, R92 ;  /* 0x00000022185c723c */ /* 0x080fe8000000185c */
[----:B------:R-:W-:Y:S04]  /*80f0*/  FADD.FTZ R66, R231, R66 ;  /* 0x00000042e7427221 */ /* 0x000fe80000010000 */
[C---:B------:R-:W-:Y:S08]  /*8100*/  HMMA.16816.F32 R96, R176.reuse, R34, R96 ;  /* 0x00000022b060723c */ /* 0x040ff00000001860 */
[-C--:B------:R-:W-:Y:S08]  /*8110*/  HMMA.16816.F32 R100, R176, R36.reuse, R100 ;  /* 0x00000024b064723c */ /* 0x080ff00000001864 */
[C---:B------:R-:W-:Y:S08]  /*8120*/  HMMA.16816.F32 R104, R24.reuse, R36, R104 ;  /* 0x000000241868723c */ /* 0x040ff00000001868 */
[-C--:B------:R-:W-:Y:S08]  /*8130*/  HMMA.16816.F32 R108, R24, R38.reuse, R108 ;  /* 0x00000026186c723c */ /* 0x080ff0000000186c */
[C---:B------:R-:W-:Y:S08]  /*8140*/  HMMA.16816.F32 R112, R176.reuse, R38, R112 ;  /* 0x00000026b070723c */ /* 0x040ff00000001870 */
[-C--:B------:R-:W-:Y:S08]  /*8150*/  HMMA.16816.F32 R116, R176, R40.reuse, R116 ;  /* 0x00000028b074723c */ /* 0x080ff00000001874 */
[C---:B------:R-:W-:Y:S08]  /*8160*/  HMMA.16816.F32 R120, R24.reuse, R40, R120 ;  /* 0x000000281878723c */ /* 0x040ff00000001878 */
[-C--:B------:R-:W-:Y:S08]  /*8170*/  HMMA.16816.F32 R124, R24, R42.reuse, R124 ;  /* 0x0000002a187c723c */ /* 0x080ff0000000187c */
[C---:B------:R-:W-:Y:S08]  /*8180*/  HMMA.16816.F32 R128, R176.reuse, R42, R128 ;  /* 0x0000002ab080723c */ /* 0x040ff00000001880 */
[-C--:B---3--:R-:W-:Y:S08]  /*8190*/  HMMA.16816.F32 R132, R176, R44.reuse, R132 ;  /* 0x0000002cb084723c */ /* 0x088ff00000001884 */
        /* <DEDUP_REMOVED lines=9> */
[-C--:B------:R-:W-:Y:S07]  /*8230*/  HMMA.16816.F32 R172, R24, R54.reuse, R172 ;  /* 0x0000003618ac723c */ /* 0x080fee00000018ac */
[----:B------:R-:W-:Y:S01]  /*8240*/  FADD.FTZ R24, R226, R57 ;  /* 0x00000039e2187221 */ /* 0x000fe20000010000 */
[----:B------:R-:W-:Y:S04]  /*8250*/  HMMA.16816.F32 R176, R176, R54, R20 ;  /* 0x00000036b0b0723c */ /* 0x000fe80000001814 */
[----:B------:R-:W-:Y:S02]  /*8260*/  FADD.FTZ R197, R197, R24 ;  /* 0x00000018c5c57221 */ /* 0x000fe40000010000 */
[----:B------:R-:W-:Y:S02]  /*8270*/  FADD.FTZ R25, R221, R28 ;  /* 0x0000001cdd197221 */ /* 0x000fe40000010000 */
[----:B------:R-:W-:Y:S01]  /*8280*/  FADD.FTZ R198, R198, R197 ;  /* 0x000000c5c6c67221 */ /* 0x000fe20000010000 */
[----:B------:R-:W-:Y:S03]  /*8290*/  MOV R197, R0 ;  /* 0x0000000000c57202 */ /* 0x000fe60000000f00 */
[----:B------:R-:W-:Y:S01]  /*82a0*/  FADD.FTZ R4, R199, R198 ;  /* 0x000000c6c7047221 */ /* 0x000fe20000010000 */
[----:B------:R-:W-:Y:S01]  /*82b0*/  MOV R198, R3 ;  /* 0x0000000300c67202 */ /* 0x000fe20000000f00 */
[----:B------:R-:W-:Y:S01]  /*82c0*/  FADD.FTZ R27, R227, R66 ;  /* 0x00000042e31b7221 */ /* 0x000fe20000010000 */
[----:B------:R-:W-:Y:S01]  /*82d0*/  MOV R199, R2 ;  /* 0x0000000200c77202 */ /* 0x000fe20000000f00 */
[----:B------:R-:W-:Y:S01]  /*82e0*/  FADD.FTZ R24, R214, R25 ;  /* 0x00000019d6187221 */ /* 0x000fe20000010000 */
[----:B------:R1:W-:Y:S01]  /*82f0*/  STL [R1+0x54], R4 ;  /* 0x0000540401007387 */ /* 0x0003e20000100800 */
[----:B------:R-:W-:Y:S02]  /*8300*/  FADD.FTZ R26, R230, R27 ;  /* 0x0000001be61a7221 */ /* 0x000fe40000010000 */
[----:B------:R-:W-:Y:S02]  /*8310*/  FADD.FTZ R25, R213, R24 ;  /* 0x00000018d5197221 */ /* 0x000fe40000010000 */
[----:B------:R-:W-:Y:S02]  /*8320*/  FADD.FTZ R6, R229, R26 ;  /* 0x0000001ae5067221 */ /* 0x000fe40000010000 */
[----:B------:R-:W-:Y:S02]  /*8330*/  FADD.FTZ R5, R218, R25 ;  /* 0x00000019da057221 */ /* 0x000fe40000010000 */
[----:B------:R-:W-:Y:S01]  /*8340*/  FADD.FTZ R27, R223, R62 ;  /* 0x0000003edf1b7221 */ /* 0x000fe20000010000 */
[----:B------:R2:W-:Y:S04]  /*8350*/  STL [R1+0x50], R6 ;  /* 0x0000500601007387 */ /* 0x0005e80000100800 */
[----:B------:R2:W-:Y:S01]  /*8360*/  STL [R1+0x4c], R5 ;  /* 0x00004c0501007387 */ /* 0x0005e20000100800 */
[----:B-1----:R-:W-:Y:S05]  /*8370*/  FADD.FTZ R4, R202, R27 ;  /* 0x0000001bca047221 */ /* 0x002fea0000010000 */
[----:B------:R2:W-:Y:S01]  /*8380*/  STL [R1+0x48], R4 ;  /* 0x0000480401007387 */ /* 0x0005e20000100800 */
[----:B------:R-:W-:-:S05]  /*8390*/  @P1 BRA `(.L_x_646) ;  /* 0xffffc87000001947 */ /* 0x000fca000383ffff */
.L_x_645:
[----:B--2---:R-:W2:Y:S04]  /*83a0*/  LDL.LU R8, [R1+0x54] ;  /* 0x0000540001087983 */ /* 0x004ea80000300800 */
[----:B------:R-:W3:Y:S04]  /*83b0*/  LDL.LU R7, [R1+0x50] ;  /* 0x0000500001077983 */ /* 0x000ee80000300800 */
[----:B------:R-:W4:Y:S04]  /*83c0*/  LDL.LU R6, [R1+0x4c] ;  /* 0x00004c0001067983 */ /* 0x000f280000300800 */
[----:B------:R-:W4:Y:S04]  /*83d0*/  LDL.LU R5, [R1+0x48] ;  /* 0x0000480001057983 */ /* 0x000f280000300800 */
[----:B------:R-:W4:Y:S01]  /*83e0*/  LDL.LU R21, [R1] ;  /* 0x0000000001157983 */ /* 0x000f220000300800 */
[----:B------:R-:W-:-:S02]  /*83f0*/  MOV R9, c[0x0][0x4e8] ;  /* 0x00013a0000097a02 */ /* 0x000fc40000000f00 */
[----:B------:R-:W-:Y:S01]  /*8400*/  MOV R14, RZ ;  /* 0x000000ff000e7202 */ /* 0x000fe20000000f00 */
[----:B------:R-:W1:Y:S01]  /*8410*/  S2R R22, SR_CTAID.Y ;  /* 0x0000000000167919 */ /* 0x000e620000002600 */
[----:B------:R-:W-:-:S03]  /*8420*/  ISETP.NE.AND P0, PT, R9, 0x1, PT ;  /* 0x000000010900780c */ /* 0x000fc60003f05270 */
[----:B------:R-:W4:Y:S04]  /*8430*/  LDL.LU R28, [R1+0x28] ;  /* 0x00002800011c7983 */ /* 0x000f280000300800 */
[----:B------:R-:W2:Y:S01]  /*8440*/  S2R R18, SR_TID.X ;  /* 0x0000000000127919 */ /* 0x000ea20000002100 */
[----:B-1----:R-:W-:Y:S01]  /*8450*/  IMAD.WIDE.U32 R24, R22, c[0x0][0x490], RZ ;  /* 0x0001240016187a25 */ /* 0x002fe200078e00ff */
[----:B------:R-:W-:Y:S02]  /*8460*/  MOV R27, 0xff800000 ;  /* 0xff800000001b7802 */ /* 0x000fe40000000f00 */
[----:B------:R-:W-:Y:S01]  /*8470*/  MOV R26, 0xff800000 ;  /* 0xff800000001a7802 */ /* 0x000fe20000000f00 */
[----:B------:R-:W-:Y:S06]  /*8480*/  BAR.SYNC.DEFER_BLOCKING 0x1, 0x80 ;  /* 0x0042000000007b1d */ /* 0x000fec0000010000 */
[----:B--2---:R-:W1:Y:S04]  /*8490*/  SHFL.BFLY PT, R13, R8, 0x2, 0x1f ;  /* 0x0c401f00080d7f89 */ /* 0x004e6800000e0000 */
[----:B---3--:R-:W2:Y:S04]  /*84a0*/  SHFL.BFLY PT, R12, R7, 0x2, 0x1f ;  /* 0x0c401f00070c7f89 */ /* 0x008ea800000e0000 */
[----:B----4-:R-:W3:Y:S04]  /*84b0*/  SHFL.BFLY PT, R10, R6, 0x2, 0x1f ;  /* 0x0c401f00060a7f89 */ /* 0x010ee800000e0000 */
[----:B------:R-:W4:Y:S01]  /*84c0*/  SHFL.BFLY PT, R4, R5, 0x2, 0x1f ;  /* 0x0c401f0005047f89 */ /* 0x000f2200000e0000 */
[----:B-1----:R-:W-:-:S02]  /*84d0*/  FADD.FTZ R13, R13, R8 ;  /* 0x000000080d0d7221 */ /* 0x002fc40000010000 */
[----:B--2---:R-:W-:-:S03]  /*84e0*/  FADD.FTZ R12, R12, R7 ;  /* 0x000000070c0c7221 */ /* 0x004fc60000010000 */
[----:B------:R-:W1:Y:S01]  /*84f0*/  SHFL.BFLY PT, R8, R13, 0x1, 0x1f ;  /* 0x0c201f000d087f89 */ /* 0x000e6200000e0000 */
[----:B---3--:R-:W-:-:S03]  /*8500*/  FADD.FTZ R10, R10, R6 ;  /* 0x000000060a0a7221 */ /* 0x008fc60000010000 */
[----:B------:R-:W2:Y:S01]  /*8510*/  SHFL.BFLY PT, R7, R12, 0x1, 0x1f ;  /* 0x0c201f000c077f89 */ /* 0x000ea200000e0000 */
[----:B----4-:R-:W-:-:S03]  /*8520*/  FADD.FTZ R4, R4, R5 ;  /* 0x0000000504047221 */ /* 0x010fc60000010000 */
[----:B------:R-:W3:Y:S04]  /*8530*/  SHFL.BFLY PT, R11, R10, 0x1, 0x1f ;  /* 0x0c201f000a0b7f89 */ /* 0x000ee800000e0000 */
[----:B------:R-:W4:Y:S01]  /*8540*/  SHFL.BFLY PT, R5, R4, 0x1, 0x1f ;  /* 0x0c201f0004057f89 */ /* 0x000f2200000e0000 */
[----:B-1----:R-:W-:Y:S01]  /*8550*/  FADD.FTZ R8, R13, R8 ;  /* 0x000000080d087221 */ /* 0x002fe20000010000 */
[----:B------:R-:W-:Y:S01]  /*8560*/  SHF.R.S32.HI R13, RZ, 0x1f, R22 ;  /* 0x0000001fff0d7819 */ /* 0x000fe20000011416 */
[----:B--2---:R-:W-:-:S03]  /*8570*/  FADD.FTZ R7, R12, R7 ;  /* 0x000000070c077221 */ /* 0x004fc60000010000 */
[----:B------:R-:W-:Y:S01]  /*8580*/  FSETP.NE.FTZ.AND P5, PT, R8, RZ, PT ;  /* 0x000000ff0800720b */ /* 0x000fe20003fb5000 */
[C---:B------:R-:W-:Y:S02]  /*8590*/  IMAD R19, R13.reuse, c[0x0][0x490], RZ ;  /* 0x000124000d137a24 */ /* 0x040fe400078e02ff */
[----:B------:R-:W-:Y:S01]  /*85a0*/  IMAD R13, R13, c[0x0][0x3e8], RZ ;  /* 0x0000fa000d0d7a24 */ /* 0x000fe200078e02ff */
[----:B------:R-:W-:Y:S01]  /*85b0*/  FSETP.NE.FTZ.AND P4, PT, R7, RZ, PT ;  /* 0x000000ff0700720b */ /* 0x000fe20003f95000 */
[----:B---3--:R-:W-:Y:S01]  /*85c0*/  FADD.FTZ R6, R10, R11 ;  /* 0x0000000b0a067221 */ /* 0x008fe20000010000 */
[----:B------:R-:W-:Y:S01]  /*85d0*/  MOV R10, R21 ;  /* 0x00000015000a7202 */ /* 0x000fe20000000f00 */
[----:B------:R-:W-:Y:S01]  /*85e0*/  IMAD R16, R22, c[0x0][0x3ec], R13 ;  /* 0x0000fb0016107a24 */ /* 0x000fe200078e020d */
[----:B------:R-:W-:Y:S01]  /*85f0*/  SHF.R.S32.HI R11, RZ, 0x1f, R18 ;  /* 0x0000001fff0b7819 */ /* 0x000fe20000011412 */
[----:B------:R-:W-:-:S03]  /*8600*/  @P0 IMAD.HI.U32 R13, R21, c[0x0][0x4ec], RZ ;  /* 0x00013b00150d0a27 */ /* 0x000fc600078e00ff */
[CC--:B------:R-:W-:Y:S01]  /*8610*/  LEA.HI R12, R11.reuse, R18.reuse, RZ, 0x2 ;  /* 0x000000120b0c7211 */ /* 0x0c0fe200078f10ff */
[----:B----4-:R-:W-:Y:S01]  /*8620*/  FADD.FTZ R5, R4, R5 ;  /* 0x0000000504057221 */ /* 0x010fe20000010000 */
[----:B------:R-:W-:Y:S01]  /*8630*/  @P0 SHF.R.U32.HI R10, RZ, c[0x0][0x4f0], R13 ;  /* 0x00013c00ff0a0a19 */ /* 0x000fe2000001160d */
[C---:B------:R-:W-:Y:S01]  /*8640*/  IMAD R19, R22.reuse, c[0x0][0x494], R19 ;  /* 0x0001250016137a24 */ /* 0x040fe200078e0213 */
[----:B------:R-:W-:Y:S01]  /*8650*/  MOV R13, RZ ;  /* 0x000000ff000d7202 */ /* 0x000fe20000000f00 */
[----:B------:R-:W-:Y:S01]  /*8660*/  IMAD.WIDE.U32 R22, R22, c[0x0][0x3e8], RZ ;  /* 0x0000fa0016167a25 */ /* 0x000fe200078e00ff */
[----:B------:R-:W-:Y:S01]  /*8670*/  LEA.HI R4, R11, R18, RZ, 0x5 ;  /* 0x000000120b047211 */ /* 0x000fe200078f28ff */
[----:B------:R-:W-:Y:S01]  /*8680*/  @P5 MUFU.RCP R14, R8 ;  /* 0x00000008000e5308 */ /* 0x000fe20000001000 */
[----:B------:R-:W-:Y:S02]  /*8690*/  FSETP.NE.FTZ.AND P1, PT, R5, RZ, PT ;  /* 0x000000ff0500720b */ /* 0x000fe40003f35000 */
[----:B------:R-:W-:-:S02]  /*86a0*/  LOP3.LUT R15, R4, 0xffffffe0, RZ, 0xc0, !PT ;  /* 0xffffffe0040f7812 */ /* 0x000fc400078ec0ff */
[----:B------:R-:W-:Y:S02]  /*86b0*/  IADD3 R20, -R10, RZ, RZ ;  /* 0x000000ff0a147210 */ /* 0x000fe40007ffe1ff */
[----:B------:R-:W-:Y:S01]  /*86c0*/  IADD3 R15, -R15, R18, RZ ;  /* 0x000000120f0f7210 */ /* 0x000fe20007ffe1ff */
[----:B------:R-:W1:Y:S01]  /*86d0*/  @P4 MUFU.RCP R13, R7 ;  /* 0x00000007000d4308 */ /* 0x000e620000001000 */
[----:B------:R-:W-:Y:S02]  /*86e0*/  IADD3 R17, R23, R16, RZ ;  /* 0x0000001017117210 */ /* 0x000fe40007ffe0ff */
[----:B------:R-:W-:Y:S01]  /*86f0*/  LOP3.LUT P3, RZ, R15, 0x3, RZ, 0xc0, !PT ;  /* 0x000000030fff7812 */ /* 0x000fe2000786c0ff */
[----:B------:R-:W-:Y:S01]  /*8700*/  IMAD R15, R20, c[0x0][0x4e8], R21 ;  /* 0x00013a00140f7a24 */ /* 0x000fe200078e0215 */
[----:B------:R-:W-:Y:S02]  /*8710*/  MOV R16, R22 ;  /* 0x0000001600107202 */ /* 0x000fe40000000f00 */
[----:B------:R-:W-:-:S02]  /*8720*/  LOP3.LUT R11, R12, 0xfffffffc, RZ, 0xc0, !PT ;  /* 0xfffffffc0c0b7812 */ /* 0x000fc400078ec0ff */
[----:B------:R-:W-:Y:S01]  /*8730*/  IADD3 R19, R25, R19, RZ ;  /* 0x0000001319137210 */ /* 0x000fe20007ffe0ff */
[C---:B-1----:R-:W-:Y:S02]  /*8740*/  FMUL.FTZ R195, R13.reuse, R195 ;  /* 0x000000c30dc37220 */ /* 0x042fe40000410000 */
        /* <DEDUP_REMOVED lines=31> */
[----:B------:R-:W-:Y:S01]  /*8940*/  CS2R R20, SRZ ;  /* 0x0000000000147805 */ /* 0x000fe2000001ff00 */
[----:B------:R-:W1:Y:S01]  /*8950*/  S2R R13, SR_CTAID.Z ;  /* 0x00000000000d7919 */ /* 0x000e620000002700 */
[--C-:B------:R-:W-:Y:S02]  /*8960*/  SHF.R.S32.HI R22, RZ, 0x2, R12.reuse ;  /* 0x00000002ff167819 */ /* 0x100fe4000001140c */
[----:B------:R-:W-:Y:S02]  /*8970*/  SHF.R.S32.HI R23, RZ, 0x1f, R12 ;  /* 0x0000001fff177819 */ /* 0x000fe4000001140c */
[----:B------:R-:W2:Y:S01]  /*8980*/  @P1 MUFU.RCP R21, R5 ;  /* 0x0000000500151308 */ /* 0x000ea20000001000 */
[----:B------:R-:W-:-:S02]  /*8990*/  IADD3 R11, -R11, R18, RZ ;  /* 0x000000120b0b7210 */ /* 0x000fc40007ffe1ff */
[----:B------:R-:W-:-:S05]  /*89a0*/  MOV R18, R24 ;  /* 0x0000001800127202 */ /* 0x000fca0000000f00 */
[----:B------:R-:W3:Y:S01]  /*89b0*/  @P5 MUFU.LG2 R8, R8 ;  /* 0x0000000800085308 */ /* 0x000ee20000000c00 */
[----:B-1----:R-:W-:Y:S01]  /*89c0*/  SHF.R.S32.HI R12, RZ, 0x1f, R13 ;  /* 0x0000001fff0c7819 */ /* 0x002fe2000001140d */
[----:B--2---:R-:W-:-:S04]  /*89d0*/  FMUL.FTZ R191, R21, R191 ;  /* 0x000000bf15bf7220 */ /* 0x004fc80000410000 */
[----:B------:R-:W-:Y:S02]  /*89e0*/  IMAD R24, R12, c[0x0][0x498], RZ ;  /* 0x000126000c187a24 */ /* 0x000fe400078e02ff */
        /* <DEDUP_REMOVED lines=31> */
[C---:B------:R-:W-:Y:S02]  /*8be0*/  IMAD R21, R13.reuse, c[0x0][0x49c], R24 ;  /* 0x000127000d157a24 */ /* 0x040fe400078e0218 */
[----:B------:R-:W-:Y:S01]  /*8bf0*/  IMAD.WIDE.U32 R24, R13, c[0x0][0x498], R18 ;  /* 0x000126000d187a25 */ /* 0x000fe200078e0012 */
[----:B------:R-:W-:-:S03]  /*8c00*/  @P5 MOV R18, 0x3f317218 ;  /* 0x3f31721800125802 */ /* 0x000fc60000000f00 */
[----:B---3--:R-:W-:Y:S02]  /*8c10*/  @P5 FMUL.FTZ R29, R8, 0.69314718246459960938 ;  /* 0x3f317218081d5820 */ /* 0x008fe40000410000 */
[----:B------:R-:W-:-:S04]  /*8c20*/  @P5 FMUL.FTZ R18, R18, c[0x0][0x2d0] ;  /* 0x0000b40012125a20 */ /* 0x000fc80000410000 */
[----:B------:R-:W-:Y:S02]  /*8c30*/  @P5 FFMA.FTZ R27, R18, R196, R29 ;  /* 0x000000c4121b5223 */ /* 0x000fe4000001001d */
[----:B------:R-:W2:Y:S01]  /*8c40*/  LDL.LU R18, [R1+0x8] ;  /* 0x0000080001127983 */ /* 0x000ea20000300800 */
[----:B------:R-:W-:-:S13]  /*8c50*/  FSETP.NE.FTZ.AND P2, PT, R6, RZ, PT ;  /* 0x000000ff0600720b */ /* 0x000fda0003f55000 */
[----:B------:R-:W1:Y:S01]  /*8c60*/  @P2 MUFU.RCP R20, R6 ;  /* 0x0000000600142308 */ /* 0x000e620000001000 */
[----:B------:R-:W-:Y:S02]  /*8c70*/  F2FP.PACK_AB R74, R75, R74 ;  /* 0x0000004a4b4a723e */ /* 0x000fe400000000ff */
[----:B------:R3:W5:Y:S01]  /*8c80*/  LDL R75, [R1+0x4] ;  /* 0x00000400014b7983 */ /* 0x0007620000100800 */
[C---:B-1----:R-:W-:Y:S02]  /*8c90*/  FMUL.FTZ R189, R20.reuse, R189 ;  /* 0x000000bd14bd7220 */ /* 0x042fe40000410000 */
        /* <DEDUP_REMOVED lines=30> */
[----:B------:R-:W-:-:S05]  /*8e80*/  FMUL.FTZ R20, R20, R172 ;  /* 0x000000ac14147220 */ /* 0x000fca0000410000 */
[----:B------:R-:W-:Y:S02]  /*8e90*/  F2FP.PACK_AB R20, R173, R20 ;  /* 0x00000014ad14723e */ /* 0x000fe400000000ff */
[----:B------:R3:W5:Y:S01]  /*8ea0*/  LDL.64 R172, [R1+0x20] ;  /* 0x0000200001ac7983 */ /* 0x0007620000100a00 */
[----:B------:R-:W1:Y:S01]  /*8eb0*/  @P1 MUFU.LG2 R5, R5 ;  /* 0x0000000500051308 */ /* 0x000e620000000c00 */
[----:B------:R-:W-:-:S07]  /*8ec0*/  IMAD R12, R12, c[0x0][0x3f0], RZ ;  /* 0x0000fc000c0c7a24 */ /* 0x000fce00078e02ff */
[----:B------:R-:W4:Y:S01]  /*8ed0*/  @P4 MUFU.LG2 R7, R7 ;  /* 0x0000000700074308 */ /* 0x000f220000000c00 */
[C---:B------:R-:W-:Y:S02]  /*8ee0*/  IMAD R12, R13.reuse, c[0x0][0x3f4], R12 ;  /* 0x0000fd000d0c7a24 */ /* 0x040fe400078e020c */
[----:B------:R-:W-:-:S05]  /*8ef0*/  IMAD.WIDE.U32 R30, R13, c[0x0][0x3f0], R16 ;  /* 0x0000fc000d1e7a25 */ /* 0x000fca00078e0010 */
[----:B------:R-:W3:Y:S01]  /*8f00*/  @P2 MUFU.LG2 R6, R6 ;  /* 0x0000000600062308 */ /* 0x000ee20000000c00 */
[----:B------:R-:W-:Y:S02]  /*8f10*/  @P1 MOV R13, 0x3f317218 ;  /* 0x3f317218000d1802 */ /* 0x000fe40000000f00 */
[----:B------:R-:W-:Y:S01]  /*8f20*/  @P4 MOV R17, 0x3f317218 ;  /* 0x3f31721800114802 */ /* 0x000fe20000000f00 */
[----:B-1----:R-:W-:Y:S01]  /*8f30*/  @P1 FMUL.FTZ R5, R5, 0.69314718246459960938 ;  /* 0x3f31721805051820 */ /* 0x002fe20000410000 */
[----:B------:R-:W-:Y:S01]  /*8f40*/  LEA.HI R23, R23, R22, RZ, 0x3 ;  /* 0x0000001617177211 */ /* 0x000fe200078f18ff */
[----:B------:R-:W-:Y:S01]  /*8f50*/  @P1 FMUL.FTZ R13, R13, c[0x0][0x2d0] ;  /* 0x0000b4000d0d1a20 */ /* 0x000fe20000410000 */
[----:B------:R-:W-:Y:S01]  /*8f60*/  @P2 MOV R16, 0x3f317218 ;  /* 0x3f31721800102802 */ /* 0x000fe20000000f00 */
[----:B----4-:R-:W-:Y:S01]  /*8f70*/  @P4 FMUL.FTZ R8, R7, 0.69314718246459960938 ;  /* 0x3f31721807084820 */ /* 0x010fe20000410000 */
[----:B------:R-:W-:Y:S01]  /*8f80*/  LOP3.LUT R23, R23, 0xfffffff8, RZ, 0xc0, !PT ;  /* 0xfffffff817177812 */ /* 0x000fe200078ec0ff */
[----:B------:R-:W-:Y:S01]  /*8f90*/  @P4 FMUL.FTZ R17, R17, c[0x0][0x2d0] ;  /* 0x0000b40011114a20 */ /* 0x000fe20000410000 */
[----:B------:R-:W-:Y:S01]  /*8fa0*/  MOV R19, 0xff800000 ;  /* 0xff80000000137802 */ /* 0x000fe20000000f00 */
[----:B------:R-:W-:Y:S01]  /*8fb0*/  @P1 FFMA.FTZ R19, R13, R0, R5 ;  /* 0x000000000d131223 */ /* 0x000fe20000010005 */
[----:B------:R-:W-:Y:S01]  /*8fc0*/  SHF.R.S32.HI R4, RZ, 0x5, R4 ;  /* 0x00000005ff047819 */ /* 0x000fe20000011404 */
[----:B------:R-:W-:Y:S01]  /*8fd0*/  @P2 FMUL.FTZ R16, R16, c[0x0][0x2d0] ;  /* 0x0000b40010102a20 */ /* 0x000fe20000410000 */
[----:B------:R-:W1:Y:S01]  /*8fe0*/  S2R R0, SR_CTAID.X ;  /* 0x0000000000007919 */ /* 0x000e620000002500 */
[----:B---3--:R-:W-:Y:S01]  /*8ff0*/  @P2 FMUL.FTZ R7, R6, 0.69314718246459960938 ;  /* 0x3f31721806072820 */ /* 0x008fe20000410000 */
[----:B------:R-:W-:Y:S01]  /*9000*/  IADD3 R22, R22, -R23, RZ ;  /* 0x8000001716167210 */ /* 0x000fe20007ffe0ff */
[----:B------:R-:W-:Y:S01]  /*9010*/  @P4 FFMA.FTZ R26, R17, R3, R8 ;  /* 0x00000003111a4223 */ /* 0x000fe20000010008 */
[----:B------:R-:W-:-:S02]  /*9020*/  SHF.R.S32.HI R3, RZ, 0x1f, R4 ;  /* 0x0000001fff037819 */ /* 0x000fc40000011404 */
[----:B------:R-:W-:Y:S01]  /*9030*/  MOV R23, 0xff800000 ;  /* 0xff80000000177802 */ /* 0x000fe20000000f00 */
[----:B------:R-:W-:Y:S01]  /*9040*/  @P2 FFMA.FTZ R23, R16, R2, R7 ;  /* 0x0000000210172223 */ /* 0x000fe20000010007 */
[----:B------:R-:W-:Y:S02]  /*9050*/  LEA.HI R2, R11, R11, RZ, 0x1 ;  /* 0x0000000b0b027211 */ /* 0x000fe400078f08ff */
[----:B------:R-:W-:Y:S02]  /*9060*/  LEA.HI R3, R3, R4, RZ, 0x2 ;  /* 0x0000000403037211 */ /* 0x000fe400078f10ff */
[C---:B------:R-:W-:Y:S02]  /*9070*/  LOP3.LUT R5, R22.reuse, 0x1, RZ, 0xc0, !PT ;  /* 0x0000000116057812 */ /* 0x040fe400078ec0ff */
[----:B------:R-:W-:Y:S02]  /*9080*/  R2P PR, R22, 0x6 ;  /* 0x0000000616007804 */ /* 0x000fe40000000000 */
[----:B------:R-:W-:-:S02]  /*9090*/  LOP3.LUT R6, R2, 0x1ffffffe, RZ, 0xc0, !PT ;  /* 0x1ffffffe02067812 */ /* 0x000fc400078ec0ff */
[----:B------:R-:W-:Y:S02]  /*90a0*/  SHF.L.U32 R22, R22, 0x6, RZ ;  /* 0x0000000616167819 */ /* 0x000fe400000006ff */
[----:B------:R-:W-:Y:S02]  /*90b0*/  LOP3.LUT R3, R3, 0xffffffc, RZ, 0xc0, !PT ;  /* 0x0ffffffc03037812 */ /* 0x000fe400078ec0ff */
[----:B------:R-:W-:Y:S02]  /*90c0*/  SHF.L.U32 R2, R2, 0x5, RZ ;  /* 0x0000000502027819 */ /* 0x000fe400000006ff */
[----:B------:R-:W-:Y:S02]  /*90d0*/  ISETP.NE.U32.AND P4, PT, R5, 0x1, PT ;  /* 0x000000010500780c */ /* 0x000fe40003f85070 */
[----:B------:R-:W-:Y:S02]  /*90e0*/  LOP3.LUT R22, R22, 0x1c0, RZ, 0xc0, !PT ;  /* 0x000001c016167812 */ /* 0x000fe400078ec0ff */
[----:B------:R-:W-:-:S02]  /*90f0*/  IADD3 R3, R4, -R3, RZ ;  /* 0x8000000304037210 */ /* 0x000fc40007ffe0ff */
[----:B------:R-:W-:Y:S02]  /*9100*/  IADD3 R6, R11, -R6, RZ ;  /* 0x800000060b067210 */ /* 0x000fe40007ffe0ff */
[----:B------:R-:W-:Y:S02]  /*9110*/  SHF.R.S32.HI R8, RZ, 0x2, R28 ;  /* 0x00000002ff087819 */ /* 0x000fe4000001141c */
[----:B------:R-:W-:Y:S02]  /*9120*/  LOP3.LUT R5, R2, 0xffffffc0, RZ, 0xc0, !PT ;  /* 0xffffffc002057812 */ /* 0x000fe400078ec0ff */
[----:B------:R-:W-:Y:S02]  /*9130*/  LEA R4, R4, R11, 0x9 ;  /* 0x0000000b04047211 */ /* 0x000fe400078e48ff */
[----:B------:R-:W-:Y:S02]  /*9140*/  LEA.HI R7, R22, R22, RZ, 0x1d ;  /* 0x0000001616077211 */ /* 0x000fe400078fe8ff */
[----:B------:R-:W-:-:S02]  /*9150*/  LEA R3, R3, R8, 0x4 ;  /* 0x0000000803037211 */ /* 0x000fc400078e20ff */
[----:B------:R-:W-:Y:S02]  /*9160*/  LEA R6, R6, R5, 0x3 ;  /* 0x0000000506067211 */ /* 0x000fe400078e18ff */
[----:B------:R-:W-:Y:S02]  /*9170*/  SHF.R.S32.HI R2, RZ, 0x1f, R10 ;  /* 0x0000001fff027819 */ /* 0x000fe4000001140a */
[----:B------:R-:W-:Y:S02]  /*9180*/  LEA R4, R4, R7, 0x1 ;  /* 0x0000000704047211 */ /* 0x000fe400078e08ff */
[----:B------:R-:W-:Y:S01]  /*9190*/  IADD3 R7, R3, R6, RZ ;  /* 0x0000000603077210 */ /* 0x000fe20007ffe0ff */
[----:B------:R-:W-:Y:S01]  /*91a0*/  IMAD R5, R2, c[0x0][0x3e0], RZ ;  /* 0x0000f80002057a24 */ /* 0x000fe200078e02ff */
[----:B------:R-:W-:Y:S02]  /*91b0*/  IADD3 R31, R31, R12, RZ ;  /* 0x0000000c1f1f7210 */ /* 0x000fe40007ffe0ff */
[C---:B-1----:R-:W-:Y:S01]  /*91c0*/  LEA R3, R0.reuse, R3, 0x7 ;  /* 0x0000000300037211 */ /* 0x042fe200078e38ff */
[----:B------:R-:W-:Y:S01]  /*91d0*/  IMAD R2, R9, c[0x0][0x388], RZ ;  /* 0x0000e20009027a24 */ /* 0x000fe200078e02ff */
[----:B------:R-:W-:Y:S01]  /*91e0*/  LEA R7, R0, R7, 0x7 ;  /* 0x0000000700077211 */ /* 0x000fe200078e38ff */
[----:B------:R-:W-:Y:S01]  /*91f0*/  IMAD R5, R10, c[0x0][0x3e4], R5 ;  /* 0x0000f9000a057a24 */ /* 0x000fe200078e0205 */
[----:B------:R-:W-:Y:S01]  /*9200*/  SHF.L.U32 R11, R4, 0x1, RZ ;  /* 0x00000001040b7819 */ /* 0x000fe200000006ff */
[----:B------:R-:W-:Y:S01]  /*9210*/  IMAD.WIDE.U32 R30, R10, c[0x0][0x3e0], R30 ;  /* 0x0000f8000a1e7a25 */ /* 0x000fe200078e001e */
[----:B------:R-:W-:-:S02]  /*9220*/  IADD3 R9, R3, 0x8, RZ ;  /* 0x0000000803097810 */ /* 0x000fc40007ffe0ff */
[----:B------:R-:W-:Y:S01]  /*9230*/  IADD3 R4, R11, 0x80, RZ ;  /* 0x000000800b047810 */ /* 0x000fe20007ffe0ff */
[----:B------:R-:W-:Y:S01]  /*9240*/  @P0 IMAD.HI.U32 R0, R7, c[0x0][0x4ec], RZ ;  /* 0x00013b0007000a27 */ /* 0x000fe200078e00ff */
[-C--:B------:R-:W-:Y:S02]  /*9250*/  ISETP.GE.OR P5, PT, R9, R2.reuse, P3 ;  /* 0x000000020900720c */ /* 0x080fe40001fa6670 */
[C---:B------:R-:W-:Y:S02]  /*9260*/  IADD3 R9, R3.reuse, 0x40, RZ ;  /* 0x0000004003097810 */ /* 0x040fe40007ffe0ff */
[C---:B------:R-:W-:Y:S02]  /*9270*/  ISETP.GE.OR P6, PT, R3.reuse, R2, P3 ;  /* 0x000000020300720c */ /* 0x040fe40001fc6670 */
[----:B------:R-:W-:Y:S02]  /*9280*/  IADD3 R3, R3, 0x48, RZ ;  /* 0x0000004803037810 */ /* 0x000fe40007ffe0ff */
[----:B------:R-:W-:-:S02]  /*9290*/  IADD3 R31, R31, R5, RZ ;  /* 0x000000051f1f7210 */ /* 0x000fc40007ffe0ff */
[----:B------:R-:W-:Y:S02]  /*92a0*/  IADD3 R13, R11, 0x70, RZ ;  /* 0x000000700b0d7810 */ /* 0x000fe40007ffe0ff */
[----:B------:R-:W-:Y:S02]  /*92b0*/  MOV R5, R7 ;  /* 0x0000000700057202 */ /* 0x000fe40000000f00 */
[----:B------:R-:W-:Y:S02]  /*92c0*/  @P4 IADD3 R13, R4, 0x10, RZ ;  /* 0x00000010040d4810 */ /* 0x000fe40007ffe0ff */
[----:B------:R-:W-:Y:S02]  /*92d0*/  @P0 SHF.R.U32.HI R5, RZ, c[0x0][0x4f0], R0 ;  /* 0x00013c00ff050a19 */ /* 0x000fe40000011600 */
[-C--:B------:R-:W-:Y:S02]  /*92e0*/  ISETP.GE.OR P4, PT, R9, R2.reuse, P3 ;  /* 0x000000020900720c */ /* 0x080fe40001f86670 */
[----:B------:R-:W-:-:S02]  /*92f0*/  ISETP.GE.OR P3, PT, R3, R2, P3 ;  /* 0x000000020300720c */ /* 0x000fc40001f66670 */
[----:B------:R-:W-:Y:S02]  /*9300*/  SHF.R.S32.HI R3, RZ, 0x1f, R15 ;  /* 0x0000001fff037819 */ /* 0x000fe4000001140f */
[C---:B------:R-:W-:Y:S02]  /*9310*/  IADD3 R0, -R5.reuse, RZ, RZ ;  /* 0x000000ff05007210 */ /* 0x040fe40007ffe1ff */
[----:B------:R-:W-:Y:S01]  /*9320*/  IADD3 R8, P0, R5, R24, RZ ;  /* 0x0000001805087210 */ /* 0x000fe20007f1e0ff */
[----:B------:R-:W-:Y:S01]  /*9330*/  IMAD R4, R3, c[0x0][0x3d8], RZ ;  /* 0x0000f60003047a24 */ /* 0x000fe200078e02ff */
[----:B------:R-:W-:Y:S01]  /*9340*/  SHF.R.S32.HI R3, RZ, 0x1f, R5 ;  /* 0x0000001fff037819 */ /* 0x000fe20000011405 */
[----:B------:R-:W-:Y:S01]  /*9350*/  IMAD R7, R0, c[0x0][0x4e8], R7 ;  /* 0x00013a0000077a24 */ /* 0x000fe200078e0207 */
[----:B------:R-:W-:Y:S02]  /*9360*/  MOV R5, 0x20 ;  /* 0x0000002000057802 */ /* 0x000fe40000000f00 */
[----:B------:R-:W-:-:S02]  /*9370*/  IADD3.X R9, R3, R25, R21, P0, !PT ;  /* 0x0000001903097210 */ /* 0x000fc400007fe415 */
[----:B------:R-:W-:Y:S01]  /*9380*/  SHF.R.S32.HI R3, RZ, 0x1f, R7 ;  /* 0x0000001fff037819 */ /* 0x000fe20000011407 */
[C---:B------:R-:W-:Y:S01]  /*9390*/  FMUL.FTZ R193, R14.reuse, R193 ;  /* 0x000000c10ec17220 */ /* 0x040fe20000410000 */
[----:B------:R-:W-:Y:S01]  /*93a0*/  SEL R0, R5, 0xffffffe0, !P1 ;  /* 0xffffffe005007807 */ /* 0x000fe20004800000 */
[C---:B------:R-:W-:Y:S02]  /*93b0*/  FMUL.FTZ R192, R14.reuse, R192 ;  /* 0x000000c00ec07220 */ /* 0x040fe40000410000 */
[C---:B------:R-:W-:Y:S02]  /*93c0*/  FMUL.FTZ R181, R14.reuse, R181 ;  /* 0x000000b50eb57220 */ /* 0x040fe40000410000 */
[----:B------:R-:W-:Y:S01]  /*93d0*/  FMUL.FTZ R180, R14, R180 ;  /* 0x000000b40eb47220 */ /* 0x000fe20000410000 */
[----:B------:R-:W-:Y:S01]  /*93e0*/  IADD3 R5, R11, R0, RZ ;  /* 0x000000000b057210 */ /* 0x000fe20007ffe0ff */
[----:B------:R-:W-:Y:S01]  /*93f0*/  IMAD R6, R3, c[0x0][0x488], RZ ;  /* 0x0001220003067a24 */ /* 0x000fe200078e02ff */
[----:B------:R-:W-:Y:S01]  /*9400*/  IADD3 R3, R0, R13, RZ ;  /* 0x0000000d00037210 */ /* 0x000fe20007ffe0ff */
[C---:B------:R-:W-:Y:S01]  /*9410*/  FMUL.FTZ R69, R14.reuse, R69 ;  /* 0x000000450e457220 */ /* 0x040fe20000410000 */
[----:B------:R-:W-:Y:S01]  /*9420*/  F2FP.PACK_AB R192, R193, R192 ;  /* 0x000000c0c1c0723e */ /* 0x000fe200000000ff */
[C---:B------:R-:W-:Y:S01]  /*9430*/  FMUL.FTZ R68, R14.reuse, R68 ;  /* 0x000000440e447220 */ /* 0x040fe20000410000 */
[----:B------:R-:W-:Y:S01]  /*9440*/  F2FP.PACK_AB R194, R195, R194 ;  /* 0x000000c2c3c2723e */ /* 0x000fe200000000ff */
[C---:B------:R-:W-:Y:S01]  /*9450*/  FMUL.FTZ R81, R14.reuse, R81 ;  /* 0x000000510e517220 */ /* 0x040fe20000410000 */
[----:B------:R-:W-:Y:S01]  /*9460*/  MOV R0, 0x40 ;  /* 0x0000004000007802 */ /* 0x000fe20000000f00 */
[----:B------:R-:W-:Y:S01]  /*9470*/  FMUL.FTZ R80, R14, R80 ;  /* 0x000000500e507220 */ /* 0x000fe20000410000 */
[----:B------:R-:W-:-:S02]  /*9480*/  F2FP.PACK_AB R180, R181, R180 ;  /* 0x000000b4b5b4723e */ /* 0x000fc400000000ff */
[----:B------:R-:W-:Y:S01]  /*9490*/  F2FP.PACK_AB R182, R183, R182 ;  /* 0x000000b6b7b6723e */ /* 0x000fe200000000ff */
[C---:B------:R-:W-:Y:S01]  /*94a0*/  FMUL.FTZ R85, R14.reuse, R85 ;  /* 0x000000550e557220 */ /* 0x040fe20000410000 */
[----:B------:R-:W-:Y:S01]  /*94b0*/  F2FP.PACK_AB R188, R189, R188 ;  /* 0x000000bcbdbc723e */ /* 0x000fe200000000ff */
[C---:B------:R-:W-:Y:S01]  /*94c0*/  FMUL.FTZ R84, R14.reuse, R84 ;  /* 0x000000540e547220 */ /* 0x040fe20000410000 */
[----:B------:R-:W-:Y:S01]  /*94d0*/  F2FP.PACK_AB R190, R191, R190 ;  /* 0x000000bebfbe723e */ /* 0x000fe200000000ff */
[C---:B------:R-:W-:Y:S01]  /*94e0*/  FMUL.FTZ R97, R14.reuse, R97 ;  /* 0x000000610e617220 */ /* 0x040fe20000410000 */
[----:B------:R-:W-:Y:S01]  /*94f0*/  F2FP.PACK_AB R184, R185, R184 ;  /* 0x000000b8b9b8723e */ /* 0x000fe200000000ff */
[----:B------:R-:W-:Y:S01]  /*9500*/  FMUL.FTZ R96, R14, R96 ;  /* 0x000000600e607220 */ /* 0x000fe20000410000 */
[----:B------:R-:W-:Y:S01]  /*9510*/  F2FP.PACK_AB R186, R187, R186 ;  /* 0x000000babbba723e */ /* 0x000fe200000000ff */
[----:B------:R-:W-:Y:S01]  /*9520*/  STS [R11+0x80], R192 ;  /* 0x000080c00b007388 */ /* 0x000fe20000000800 */
[----:B------:R-:W-:-:S02]  /*9530*/  F2FP.PACK_AB R68, R69, R68 ;  /* 0x000000444544723e */ /* 0x000fc400000000ff */
[----:B------:R-:W-:Y:S01]  /*9540*/  F2FP.PACK_AB R70, R71, R70 ;  /* 0x000000464746723e */ /* 0x000fe200000000ff */
[----:B------:R-:W-:Y:S01]  /*9550*/  STS [R11+0x480], R194 ;  /* 0x000480c20b007388 */ /* 0x000fe20000000800 */
[----:B------:R-:W-:Y:S02]  /*9560*/  SEL R0, R0, 0xffffffc0, !P2 ;  /* 0xffffffc000007807 */ /* 0x000fe40005000000 */
[----:B------:R-:W-:Y:S01]  /*9570*/  F2FP.PACK_AB R80, R81, R80 ;  /* 0x000000505150723e */ /* 0x000fe200000000ff */
[----:B------:R-:W-:Y:S01]  /*9580*/  STS [R13], R180 ;  /* 0x000000b40d007388 */ /* 0x000fe20000000800 */
[----:B------:R-:W-:Y:S01]  /*9590*/  F2FP.PACK_AB R82, R83, R82 ;  /* 0x000000525352723e */ /* 0x000fe200000000ff */
[C---:B------:R-:W-:Y:S01]  /*95a0*/  FMUL.FTZ R101, R14.reuse, R101 ;  /* 0x000000650e657220 */ /* 0x040fe20000410000 */
[----:B------:R-:W-:Y:S01]  /*95b0*/  F2FP.PACK_AB R72, R73, R72 ;  /* 0x000000484948723e */ /* 0x000fe200000000ff */
[----:B------:R-:W-:Y:S01]  /*95c0*/  STS [R13+0x400], R182 ;  /* 0x000400b60d007388 */ /* 0x000fe20000000800 */
[----:B------:R-:W-:Y:S01]  /*95d0*/  FMUL.FTZ R100, R14, R100 ;  /* 0x000000640e647220 */ /* 0x000fe20000410000 */
[----:B------:R-:W-:Y:S01]  /*95e0*/  F2FP.PACK_AB R76, R77, R76 ;  /* 0x0000004c4d4c723e */ /* 0x000fe200000000ff */
[----:B------:R-:W-:Y:S01]  /*95f0*/  IMAD R4, R15, c[0x0][0x3dc], R4 ;  /* 0x0000f7000f047a24 */ /* 0x000fe200078e0204 */
[----:B------:R-:W-:Y:S01]  /*9600*/  F2FP.PACK_AB R78, R79, R78 ;  /* 0x0000004e4f4e723e */ /* 0x000fe200000000ff */
[----:B------:R-:W-:Y:S01]  /*9610*/  IMAD.WIDE.U32 R16, R15, c[0x0][0x3d8], R30 ;  /* 0x0000f6000f107a25 */ /* 0x000fe200078e001e */
[----:B------:R-:W-:Y:S01]  /*9620*/  STS [R11+0x2080], R188 ;  /* 0x002080bc0b007388 */ /* 0x000fe20000000800 */
[----:B------:R-:W-:-:S02]  /*9630*/  F2FP.PACK_AB R84, R85, R84 ;  /* 0x000000545554723e */ /* 0x000fc400000000ff */
[C---:B------:R-:W-:Y:S01]  /*9640*/  FMUL.FTZ R113, R14.reuse, R113 ;  /* 0x000000710e717220 */ /* 0x040fe20000410000 */
[----:B------:R-:W-:Y:S01]  /*9650*/  STS [R11+0x2480], R190 ;  /* 0x002480be0b007388 */ /* 0x000fe20000000800 */
[----:B------:R-:W-:Y:S01]  /*9660*/  FMUL.FTZ R112, R14, R112 ;  /* 0x000000700e707220 */ /* 0x000fe20000410000 */
[----:B------:R-:W-:Y:S02]  /*9670*/  F2FP.PACK_AB R86, R87, R86 ;  /* 0x000000565756723e */ /* 0x000fe400000000ff */
[----:B------:R-:W-:Y:S01]  /*9680*/  STS [R13+0x2000], R184 ;  /* 0x002000b80d007388 */ /* 0x000fe20000000800 */
[----:B------:R-:W-:Y:S02]  /*9690*/  IADD3 R15, R11, R0, RZ ;  /* 0x000000000b0f7210 */ /* 0x000fe40007ffe0ff */
[----:B------:R-:W-:Y:S01]  /*96a0*/  F2FP.PACK_AB R96, R97, R96 ;  /* 0x000000606160723e */ /* 0x000fe200000000ff */
[----:B------:R-:W-:Y:S01]  /*96b0*/  STS [R13+0x2400], R186 ;  /* 0x002400ba0d007388 */ /* 0x000fe20000000800 */
[----:B------:R-:W-:-:S02]  /*96c0*/  F2FP.PACK_AB R98, R99, R98 ;  /* 0x000000626362723e */ /* 0x000fc400000000ff */
[----:B------:R-:W-:Y:S01]  /*96d0*/  IADD3 R21, R0, R13, RZ ;  /* 0x0000000d00157210 */ /* 0x000fe20007ffe0ff */
[----:B------:R-:W-:Y:S01]  /*96e0*/  STS [R5+0x80], R68 ;  /* 0x0000804405007388 */ /* 0x000fe20000000800 */
[----:B------:R-:W-:Y:S01]  /*96f0*/  F2FP.PACK_AB R88, R89, R88 ;  /* 0x000000585958723e */ /* 0x000fe200000000ff */
[C---:B------:R-:W-:Y:S01]  /*9700*/  FMUL.FTZ R117, R14.reuse, R117 ;  /* 0x000000750e757220 */ /* 0x040fe20000410000 */
[----:B------:R-:W-:Y:S01]  /*9710*/  F2FP.PACK_AB R90, R91, R90 ;  /* 0x0000005a5b5a723e */ /* 0x000fe200000000ff */
[----:B------:R-:W-:Y:S01]  /*9720*/  STS [R5+0x480], R70 ;  /* 0x0004804605007388 */ /* 0x000fe20000000800 */
[C---:B------:R-:W-:Y:S01]  /*9730*/  FMUL.FTZ R116, R14.reuse, R116 ;  /* 0x000000740e747220 */ /* 0x040fe20000410000 */
[----:B------:R-:W-:Y:S02]  /*9740*/  F2FP.PACK_AB R92, R93, R92 ;  /* 0x0000005c5d5c723e */ /* 0x000fe400000000ff */
[----:B------:R-:W-:Y:S01]  /*9750*/  STS [R3], R80 ;  /* 0x0000005003007388 */ /* 0x000fe20000000800 */
[----:B------:R-:W-:Y:S01]  /*9760*/  F2FP.PACK_AB R94, R95, R94 ;  /* 0x0000005e5f5e723e */ /* 0x000fe200000000ff */
[----:B------:R-:W-:-:S02]  /*9770*/  FMUL.FTZ R129, R14, R129 ;  /* 0x000000810e817220 */ /* 0x000fc40000410000 */
[----:B------:R-:W-:Y:S01]  /*9780*/  STS [R3+0x400], R82 ;  /* 0x0004005203007388 */ /* 0x000fe20000000800 */
[----:B------:R-:W-:Y:S01]  /*9790*/  FMUL.FTZ R128, R14, R128 ;  /* 0x000000800e807220 */ /* 0x000fe20000410000 */
[----:B------:R-:W-:Y:S02]  /*97a0*/  F2FP.PACK_AB R100, R101, R100 ;  /* 0x000000646564723e */ /* 0x000fe400000000ff */
[----:B------:R-:W-:Y:S01]  /*97b0*/  STS [R5+0x2080], R72 ;  /* 0x0020804805007388 */ /* 0x000fe20000000800 */
[----:B------:R-:W-:Y:S02]  /*97c0*/  F2FP.PACK_AB R102, R103, R102 ;  /* 0x000000666766723e */ /* 0x000fe400000000ff */
[----:B------:R-:W-:Y:S01]  /*97d0*/  IADD3 R25, R0, R5, RZ ;  /* 0x0000000500197210 */ /* 0x000fe20007ffe0ff */
[----:B------:R-:W-:Y:S01]  /*97e0*/  STS [R5+0x2480], R74 ;  /* 0x0024804a05007388 */ /* 0x000fe20000000800 */
[----:B------:R-:W-:Y:S02]  /*97f0*/  F2FP.PACK_AB R112, R113, R112 ;  /* 0x000000707170723e */ /* 0x000fe400000000ff */
[----:B------:R-:W-:Y:S01]  /*9800*/  F2FP.PACK_AB R114, R115, R114 ;  /* 0x000000727372723e */ /* 0x000fe200000000ff */
[----:B------:R-:W-:Y:S01]  /*9810*/  STS [R3+0x2000], R76 ;  /* 0x0020004c03007388 */ /* 0x000fe20000000800 */
[----:B------:R-:W-:-:S03]  /*9820*/  IADD3 R29, R3, R0, RZ ;  /* 0x00000000031d7210 */ /* 0x000fc60007ffe0ff */
[----:B------:R-:W-:Y:S01]  /*9830*/  STS [R3+0x2400], R78 ;  /* 0x0024004e03007388 */ /* 0x000fe20000000800 */
[----:B------:R-:W-:Y:S01]  /*9840*/  F2FP.PACK_AB R104, R105, R104 ;  /* 0x000000686968723e */ /* 0x000fe200000000ff */
[C---:B------:R-:W-:Y:S01]  /*9850*/  FMUL.FTZ R133, R14.reuse, R133 ;  /* 0x000000850e857220 */ /* 0x040fe20000410000 */
[----:B------:R-:W-:Y:S01]  /*9860*/  F2FP.PACK_AB R106, R107, R106 ;  /* 0x0000006a6b6a723e */ /* 0x000fe200000000ff */
[----:B------:R-:W-:Y:S01]  /*9870*/  STS [R15+0x80], R84 ;  /* 0x000080540f007388 */ /* 0x000fe20000000800 */
[C---:B------:R-:W-:Y:S01]  /*9880*/  FMUL.FTZ R132, R14.reuse, R132 ;  /* 0x000000840e847220 */ /* 0x040fe20000410000 */
[----:B------:R-:W-:Y:S02]  /*9890*/  F2FP.PACK_AB R108, R109, R108 ;  /* 0x0000006c6d6c723e */ /* 0x000fe400000000ff */
[----:B------:R-:W-:Y:S01]  /*98a0*/  STS [R15+0x480], R86 ;  /* 0x000480560f007388 */ /* 0x000fe20000000800 */
[----:B------:R-:W-:Y:S01]  /*98b0*/  F2FP.PACK_AB R110, R111, R110 ;  /* 0x0000006e6f6e723e */ /* 0x000fe200000000ff */
[----:B------:R-:W-:-:S02]  /*98c0*/  FMUL.FTZ R145, R14, R145 ;  /* 0x000000910e917220 */ /* 0x000fc40000410000 */
[----:B------:R-:W-:Y:S01]  /*98d0*/  STS [R21], R96 ;  /* 0x0000006015007388 */ /* 0x000fe20000000800 */
[----:B------:R-:W-:Y:S01]  /*98e0*/  FMUL.FTZ R144, R14, R144 ;  /* 0x000000900e907220 */ /* 0x000fe20000410000 */
[----:B------:R-:W-:Y:S02]  /*98f0*/  F2FP.PACK_AB R116, R117, R116 ;  /* 0x000000747574723e */ /* 0x000fe400000000ff */
[----:B------:R-:W-:Y:S01]  /*9900*/  STS [R21+0x400], R98 ;  /* 0x0004006215007388 */ /* 0x000fe20000000800 */
[----:B------:R-:W-:-:S03]  /*9910*/  F2FP.PACK_AB R118, R119, R118 ;  /* 0x000000767776723e */ /* 0x000fc600000000ff */
[----:B------:R-:W-:Y:S01]  /*9920*/  STS [R15+0x2080], R88 ;  /* 0x002080580f007388 */ /* 0x000fe20000000800 */
[----:B------:R-:W-:-:S03]  /*9930*/  F2FP.PACK_AB R128, R129, R128 ;  /* 0x000000808180723e */ /* 0x000fc600000000ff */
[----:B------:R-:W-:Y:S01]  /*9940*/  STS [R15+0x2480], R90 ;  /* 0x0024805a0f007388 */ /* 0x000fe20000000800 */
[----:B------:R-:W-:-:S03]  /*9950*/  F2FP.PACK_AB R130, R131, R130 ;  /* 0x000000828382723e */ /* 0x000fc600000000ff */
[----:B------:R-:W-:Y:S01]  /*9960*/  STS [R21+0x2000], R92 ;  /* 0x0020005c15007388 */ /* 0x000fe20000000800 */
[----:B------:R-:W-:-:S03]  /*9970*/  F2FP.PACK_AB R120, R121, R120 ;  /* 0x000000787978723e */ /* 0x000fc600000000ff */
[----:B------:R-:W-:Y:S01]  /*9980*/  STS [R21+0x2400], R94 ;  /* 0x0024005e15007388 */ /* 0x000fe20000000800 */
[----:B------:R-:W-:Y:S01]  /*9990*/  F2FP.PACK_AB R122, R123, R122 ;  /* 0x0000007a7b7a723e */ /* 0x000fe200000000ff */
[C---:B------:R-:W-:Y:S02]  /*99a0*/  FMUL.FTZ R149, R14.reuse, R149 ;  /* 0x000000950e957220 */ /* 0x040fe40000410000 */
        /* <DEDUP_REMOVED lines=24> */
[----:B------:R-:W-:Y:S01]  /*9b30*/  FMUL.FTZ R177, R14, R177 ;  /* 0x000000b10eb17220 */ /* 0x000fe20000410000 */
[----:B------:R-:W-:Y:S01]  /*9b40*/  F2FP.PACK_AB R142, R143, R142 ;  /* 0x0000008e8f8e723e */ /* 0x000fe200000000ff */
[----:B------:R-:W-:Y:S01]  /*9b50*/  IMAD.WIDE.U32 R8, R7, c[0x0][0x488], R8 ;  /* 0x0001220007087a25 */ /* 0x000fe200078e0008 */
[----:B------:R-:W-:Y:S01]  /*9b60*/  STS [R13+0x4000], R128 ;  /* 0x004000800d007388 */ /* 0x000fe20000000800 */
[----:B------:R-:W-:-:S02]  /*9b70*/  F2FP.PACK_AB R148, R149, R148 ;  /* 0x000000949594723e */ /* 0x000fc400000000ff */
[----:B------:R-:W-:Y:S01]  /*9b80*/  IMAD R6, R7, c[0x0][0x48c], R6 ;  /* 0x0001230007067a24 */ /* 0x000fe200078e0206 */
[----:B------:R-:W-:Y:S01]  /*9b90*/  STS [R13+0x4400], R130 ;  /* 0x004400820d007388 */ /* 0x000fe20000000800 */
        /* <DEDUP_REMOVED lines=17> */
[----:B------:R-:W-:Y:S02]  /*9cb0*/  F2FP.PACK_AB R166, R167, R166 ;  /* 0x000000a6a7a6723e */ /* 0x000fe400000000ff */
[----:B------:R-:W-:Y:S01]  /*9cc0*/  LEA R7, P0, R8, c[0x0][0x450], 0x2 ;  /* 0x0001140008077a11 */ /* 0x000fe200078010ff */
[----:B------:R-:W-:Y:S01]  /*9cd0*/  STS [R5+0x6080], R136 ;  /* 0x0060808805007388 */ /* 0x000fe20000000800 */
[----:B------:R-:W-:-:S03]  /*9ce0*/  IADD3 R9, R9, R6, RZ ;  /* 0x0000000609097210 */ /* 0x000fc60007ffe0ff */
[----:B------:R-:W-:Y:S01]  /*9cf0*/  STS [R5+0x6480], R138 ;  /* 0x0064808a05007388 */ /* 0x000fe20000000800 */
[----:B------:R-:W-:Y:S02]  /*9d00*/  F2FP.PACK_AB R14, R177, R14 ;  /* 0x0000000eb10e723e */ /* 0x000fe400000000ff */
[----:B------:R-:W-:Y:S01]  /*9d10*/  F2FP.PACK_AB R178, R179, R178 ;  /* 0x000000b2b3b2723e */ /* 0x000fe200000000ff */
[----:B------:R-:W-:Y:S01]  /*9d20*/  STS [R3+0x6000], R140 ;  /* 0x0060008c03007388 */ /* 0x000fe20000000800 */
[----:B------:R-:W-:-:S03]  /*9d30*/  F2FP.PACK_AB R168, R169, R168 ;  /* 0x000000a8a9a8723e */ /* 0x000fc600000000ff */
[----:B------:R2:W-:Y:S01]  /*9d40*/  STS [R3+0x6400], R142 ;  /* 0x0064008e03007388 */ /* 0x0005e20000000800 */
[----:B------:R-:W-:-:S03]  /*9d50*/  F2FP.PACK_AB R170, R171, R170 ;  /* 0x000000aaabaa723e */ /* 0x000fc600000000ff */
[----:B------:R-:W-:Y:S01]  /*9d60*/  STS [R15+0x4080], R148 ;  /* 0x004080940f007388 */ /* 0x000fe20000000800 */
[----:B------:R-:W-:-:S03]  /*9d70*/  F2FP.PACK_AB R174, R175, R174 ;  /* 0x000000aeafae723e */ /* 0x000fc600000000ff */
[----:B------:R-:W-:Y:S01]  /*9d80*/  STS [R15+0x4480], R150 ;  /* 0x004480960f007388 */ /* 0x000fe20000000800 */
[----:B------:R-:W-:-:S03]  /*9d90*/  LEA.HI.X R9, R8, c[0x0][0x454], R9, 0x2, P0 ;  /* 0x0001150008097a11 */ /* 0x000fc600000f1409 */
        /* <DEDUP_REMOVED lines=15> */
[----:B------:R-:W1:Y:S04]  /*9e90*/  SHFL.IDX PT, R31, R9, RZ, 0x1c1f ;  /* 0x001c1fff091f7589 */ /* 0x000e6800000e0000 */
[----:B------:R-:W-:Y:S06]  /*9ea0*/  BAR.SYNC.DEFER_BLOCKING 0x1, 0x80 ;  /* 0x0042000000007b1d */ /* 0x000fec0000010000 */
[----:B------:R-:W-:Y:S04]  /*9eb0*/  SHFL.IDX PT, R12, R7, 0x1, 0x1c1f ;  /* 0x003c1f00070c7f89 */ /* 0x000fe800000e0000 */
[----:B------:R-:W3:Y:S04]  /*9ec0*/  SHFL.IDX PT, R13, R9, 0x1, 0x1c1f ;  /* 0x003c1f00090d7f89 */ /* 0x000ee800000e0000 */
[----:B------:R-:W-:Y:S04]  /*9ed0*/  SHFL.IDX PT, R10, R7, 0x2, 0x1c1f ;  /* 0x005c1f00070a7f89 */ /* 0x000fe800000e0000 */
[----:B------:R-:W4:Y:S04]  /*9ee0*/  SHFL.IDX PT, R11, R9, 0x2, 0x1c1f ;  /* 0x005c1f00090b7f89 */ /* 0x000f2800000e0000 */
[----:B------:R-:W-:Y:S04]  /*9ef0*/  SHFL.IDX PT, R68, R7, 0x3, 0x1c1f ;  /* 0x007c1f0007447f89 */ /* 0x000fe800000e0000 */
[----:B------:R-:W4:Y:S01]  /*9f00*/  SHFL.IDX PT, R69, R9, 0x3, 0x1c1f ;  /* 0x007c1f0009457f89 */ /* 0x000f2200000e0000 */
[----:B--2---:R-:W-:-:S03]  /*9f10*/  SHF.L.U32 R3, R18, 0x1, RZ ;  /* 0x0000000112037819 */ /* 0x004fc600000006ff */
[----:B-1----:R-:W-:Y:S04]  /*9f20*/  @!P6 ST.E [R30.64], R27 ;  /* 0x0000001b1e00e985 */ /* 0x002fe8000c101916 */
[----:B---3--:R-:W-:Y:S04]  /*9f30*/  @!P5 ST.E [R12.64], R26 ;  /* 0x0000001a0c00d985 */ /* 0x008fe8000c101916 */
[----:B----4-:R-:W-:Y:S04]  /*9f40*/  @!P4 ST.E [R10.64], R23 ;  /* 0x000000170a00c985 */ /* 0x010fe8000c101916 */
[----:B------:R1:W-:Y:S04]  /*9f50*/  @!P3 ST.E [R68.64], R19 ;  /* 0x000000134400b985 */ /* 0x0003e8000c101916 */
[----:B------:R2:W3:Y:S04]  /*9f60*/  LDS.128 R64, [R3+0x880] ;  /* 0x0008800003407984 */ /* 0x0004e80000000c00 */
[----:B------:R2:W4:Y:S04]  /*9f70*/  LDS.128 R60, [R3+0x1080] ;  /* 0x00108000033c7984 */ /* 0x0005280000000c00 */
[----:B------:R2:W1:Y:S04]  /*9f80*/  LDS.128 R56, [R3+0x1880] ;  /* 0x0018800003387984 */ /* 0x0004680000000c00 */
[----:B------:R2:W1:Y:S04]  /*9f90*/  LDS.128 R52, [R3+0x2080] ;  /* 0x0020800003347984 */ /* 0x0004680000000c00 */
[----:B------:R2:W1:Y:S04]  /*9fa0*/  LDS.128 R48, [R3+0x2880] ;  /* 0x0028800003307984 */ /* 0x0004680000000c00 */
[----:B------:R2:W2:Y:S04]  /*9fb0*/  LDS.128 R44, [R3+0x3080] ;  /* 0x00308000032c7984 */ /* 0x0004a80000000c00 */
[----:B------:R1:W2:Y:S04]  /*9fc0*/  LDS.128 R40, [R3+0x3880] ;  /* 0x0038800003287984 */ /* 0x0002a80000000c00 */
[----:B------:R1:W2:Y:S04]  /*9fd0*/  LDS.128 R36, [R3+0x4880] ;  /* 0x0048800003247984 */ /* 0x0002a80000000c00 */
[----:B------:R1:W2:Y:S04]  /*9fe0*/  LDS.128 R32, [R3+0x5080] ;  /* 0x0050800003207984 */ /* 0x0002a80000000c00 */
[----:B------:R1:W2:Y:S04]  /*9ff0*/  LDS.128 R28, [R3+0x5880] ;  /* 0x00588000031c7984 */ /* 0x0002a80000000c00 */
[----:B------:R2:W2:Y:S04]  /*a000*/  LDS.128 R24, [R3+0x6080] ;  /* 0x0060800003187984 */ /* 0x0004a80000000c00 */
[----:B------:R2:W2:Y:S04]  /*a010*/  LDS.128 R20, [R3+0x6880] ;  /* 0x0068800003147984 */ /* 0x0004a80000000c00 */
[----:B------:R2:W2:Y:S04]  /*a020*/  LDS.128 R12, [R3+0x7080] ;  /* 0x00708000030c7984 */ /* 0x0004a80000000c00 */
[----:B------:R2:W2:Y:S01]  /*a030*/  LDS.128 R8, [R3+0x7880] ;  /* 0x0078800003087984 */ /* 0x0004a20000000c00 */
[----:B------:R-:W-:-:S02]  /*a040*/  IADD3 R5, R17, R4, RZ ;  /* 0x0000000411057210 */ /* 0x000fc40007ffe0ff */
[----:B------:R-:W-:-:S04]  /*a050*/  LEA R0, P0, R16, c[0x0][0x380], 0x1 ;  /* 0x0000e00010007a11 */ /* 0x000fc800078008ff */
[----:B-1----:R-:W-:Y:S02]  /*a060*/  LEA.HI.X R68, R16, c[0x0][0x384], R5, 0x1, P0 ;  /* 0x0000e10010447a11 */ /* 0x002fe400000f0c05 */
[----:B------:R-:W-:Y:S01]  /*a070*/  ISETP.GE.AND P0, PT, R252, R2, PT ;  /* 0x00000002fc00720c */ /* 0x000fe20003f06270 */
[----:B------:R1:W1:Y:S01]  /*a080*/  SHFL.IDX PT, R70, R0, RZ, 0x181f ;  /* 0x00181fff00467589 */ /* 0x00026200000e0000 */
[----:B------:R-:W-:Y:S03]  /*a090*/  BSSY B0, `(.L_x_647) ;  /* 0x000000e000007945 */ /* 0x000fe60003800000 */
[----:B------:R1:W1:Y:S08]  /*a0a0*/  SHFL.IDX PT, R71, R68, RZ, 0x181f ;  /* 0x00181fff44477589 */ /* 0x00027000000e0000 */
[----:B------:R-:W-:Y:S05]  /*a0b0*/  @P0 BRA `(.L_x_648) ;  /* 0x000000b000000947 */ /* 0x000fea0003800000 */
[----:B---34-:R-:W3:Y:S01]  /*a0c0*/  LDS.128 R16, [R3+0x80] ;  /* 0x0000800003107984 */ /* 0x018ee20000000c00 */
[----:B-----5:R-:W-:-:S02]  /*a0d0*/  ISETP.GE.AND P0, PT, R75, c[0x0][0x3c8], PT ;  /* 0x0000f2004b007a0c */ /* 0x020fc40003f06270 */
[----:B------:R-:W-:Y:S01]  /*a0e0*/  ISETP.GE.AND P1, PT, R172, c[0x0][0x3c8], PT ;  /* 0x0000f200ac007a0c */ /* 0x000fe20003f26270 */
[----:B------:R-:W4:Y:S10]  /*a0f0*/  LDS.128 R4, [R3+0x4080] ;  /* 0x0040800003047984 */ /* 0x000f340000000c00 */
[----:B------:R-:W-:-:S02]  /*a100*/  @!P0 SHF.R.S32.HI R69, RZ, 0x1f, R75 ;  /* 0x0000001fff458819 */ /* 0x000fc4000001144b */
[----:B-1----:R-:W-:Y:S02]  /*a110*/  @!P1 IMAD.WIDE R72, R172, 0x2, R70 ;  /* 0x00000002ac489825 */ /* 0x002fe400078e0246 */
[----:B------:R-:W-:-:S04]  /*a120*/  @!P0 LEA.HI R69, R69, R75, RZ, 0x3 ;  /* 0x0000004b45458211 */ /* 0x000fc800078f18ff */
[----:B------:R-:W-:-:S05]  /*a130*/  @!P0 LOP3.LUT R69, R69, 0xfffffff8, RZ, 0xc0, !PT ;  /* 0xfffffff845458812 */ /* 0x000fca00078ec0ff */
[----:B------:R-:W-:Y:S01]  /*a140*/  @!P0 IMAD.WIDE R70, R69, 0x2, R70 ;  /* 0x0000000245468825 */ /* 0x000fe200078e0246 */
[----:B---3--:R1:W-:Y:S04]  /*a150*/  @!P1 ST.E.128 [R72.64], R16 ;  /* 0x0000001048009985 */ /* 0x0083e8000c101d16 */
[----:B----4-:R1:W-:Y:S02]  /*a160*/  @!P0 ST.E.128 [R70.64], R4 ;  /* 0x0000000446008985 */ /* 0x0103e4000c101d16 */
.L_x_648:
[----:B---34-:R-:W-:Y:S05]  /*a170*/  BSYNC B0 ;  /* 0x0000000000007941 */ /* 0x018fea0003800000 */
.L_x_647:
[----:B--2---:R-:W-:Y:S01]  /*a180*/  IADD3 R3, R252, 0x10, RZ ;  /* 0x00000010fc037810 */ /* 0x004fe20007ffe0ff */
[----:B-1----:R1:W2:Y:S01]  /*a190*/  SHFL.IDX PT, R5, R68, 0x1, 0x181f ;  /* 0x00381f0044057f89 */ /* 0x0022a200000e0000 */
[----:B------:R-:W-:Y:S02]  /*a1a0*/  BSSY B0, `(.L_x_649) ;  /* 0x000000d000007945 */ /* 0x000fe40003800000 */
[----:B------:R-:W-:Y:S01]  /*a1b0*/  ISETP.GE.AND P0, PT, R3, R2, PT ;  /* 0x000000020300720c */ /* 0x000fe20003f06270 */
[----:B------:R1:W3:-:S12]  /*a1c0*/  SHFL.IDX PT, R4, R0, 0x1, 0x181f ;  /* 0x00381f0000047f89 */ /* 0x0002d800000e0000 */
[----:B------:R-:W-:Y:S05]  /*a1d0*/  @P0 BRA `(.L_x_650) ;  /* 0x0000009000000947 */ /* 0x000fea0003800000 */
[----:B-----5:R-:W-:Y:S02]  /*a1e0*/  ISETP.GE.AND P0, PT, R75, c[0x0][0x3c8], PT ;  /* 0x0000f2004b007a0c */ /* 0x020fe40003f06270 */
        /* <DEDUP_REMOVED lines=8> */
.L_x_650:
[----:B------:R-:W-:Y:S05]  /*a270*/  BSYNC B0 ;  /* 0x0000000000007941 */ /* 0x000fea0003800000 */
.L_x_649:
[----:B------:R-:W-:Y:S01]  /*a280*/  IADD3 R3, R252, 0x20, RZ ;  /* 0x00000020fc037810 */ /* 0x000fe20007ffe0ff */
[----:B--2---:R2:W4:Y:S01]  /*a290*/  SHFL.IDX PT, R5, R68, 0x2, 0x181f ;  /* 0x00581f0044057f89 */ /* 0x00452200000e0000 */
[----:B------:R-:W-:Y:S02]  /*a2a0*/  BSSY B0, `(.L_x_651) ;  /* 0x000000d000007945 */ /* 0x000fe40003800000 */
[----:B------:R-:W-:Y:S01]  /*a2b0*/  ISETP.GE.AND P0, PT, R3, R2, PT ;  /* 0x000000020300720c */ /* 0x000fe20003f06270 */
[----:B---3--:R2:W3:-:S12]  /*a2c0*/  SHFL.IDX PT, R4, R0, 0x2, 0x181f ;  /* 0x00581f0000047f89 */ /* 0x0084d800000e0000 */
[----:B------:R-:W-:Y:S05]  /*a2d0*/  @P0 BRA `(.L_x_652) ;  /* 0x0000009000000947 */ /* 0x000fea0003800000 */
[----:B-----5:R-:W-:Y:S02]  /*a2e0*/  ISETP.GE.AND P0, PT, R75, c[0x0][0x3c8], PT ;  /* 0x0000f2004b007a0c */ /* 0x020fe40003f06270 */
        /* <DEDUP_REMOVED lines=8> */
.L_x_652:
[----:B------:R-:W-:Y:S05]  /*a370*/  BSYNC B0 ;  /* 0x0000000000007941 */ /* 0x000fea0003800000 */
.L_x_651:
[----:B------:R-:W-:Y:S01]  /*a380*/  IADD3 R3, R252, 0x30, RZ ;  /* 0x00000030fc037810 */ /* 0x000fe20007ffe0ff */
[----:B---34-:R3:W4:Y:S01]  /*a390*/  SHFL.IDX PT, R5, R68, 0x3, 0x181f ;  /* 0x00781f0044057f89 */ /* 0x01872200000e0000 */
[----:B------:R-:W-:Y:S02]  /*a3a0*/  BSSY B0, `(.L_x_653) ;  /* 0x000000d000007945 */ /* 0x000fe40003800000 */
[----:B------:R-:W-:Y:S01]  /*a3b0*/  ISETP.GE.AND P0, PT, R3, R2, PT ;  /* 0x000000020300720c */ /* 0x000fe20003f06270 */
[----:B------:R3:W1:-:S12]  /*a3c0*/  SHFL.IDX PT, R4, R0, 0x3, 0x181f ;  /* 0x00781f0000047f89 */ /* 0x00065800000e0000 */
[----:B------:R-:W-:Y:S05]  /*a3d0*/  @P0 BRA `(.L_x_654) ;  /* 0x0000009000000947 */ /* 0x000fea0003800000 */
[----:B-----5:R-:W-:Y:S02]  /*a3e0*/  ISETP.GE.AND P0, PT, R75, c[0x0][0x3c8], PT ;  /* 0x0000f2004b007a0c */ /* 0x020fe40003f06270 */
[----:B------:R-:W-:-:S11]  /*a3f0*/  ISETP.GE.AND P1, PT, R172, c[0x0][0x3c8], PT ;  /* 0x0000f200ac007a0c */ /* 0x000fd60003f26270 */
[----:B------:R-:W-:Y:S02]  /*a400*/  @!P0 SHF.R.S32.HI R3, RZ, 0x1f, R75 ;  /* 0x0000001fff038819 */ /* 0x000fe4000001144b */
[----:B-1--4-:R-:W-:Y:S02]  /*a410*/  @!P1 IMAD.WIDE R6, R172, 0x2, R4 ;  /* 0x00000002ac069825 */ /* 0x012fe400078e0204 */
[----:B------:R-:W-:-:S03]  /*a420*/  @!P0 LEA.HI R3, R3, R75, RZ, 0x3 ;  /* 0x0000004b03038211 */ /* 0x000fc600078f18ff */
[----:B------:R1:W-:Y:S01]  /*a430*/  @!P1 ST.E.128 [R6.64], R56 ;  /* 0x0000003806009985 */ /* 0x0003e2000c101d16 */
[----:B------:R-:W-:-:S05]  /*a440*/  @!P0 LOP3.LUT R3, R3, 0xfffffff8, RZ, 0xc0, !PT ;  /* 0xfffffff803038812 */ /* 0x000fca00078ec0ff */
[----:B------:R-:W-:-:S05]  /*a450*/  @!P0 IMAD.WIDE R4, R3, 0x2, R4 ;  /* 0x0000000203048825 */ /* 0x000fca00078e0204 */
[----:B------:R1:W-:Y:S02]  /*a460*/  @!P0 ST.E.128 [R4.64], R28 ;  /* 0x0000001c04008985 */ /* 0x0003e4000c101d16 */
.L_x_654:
[----:B------:R-:W-:Y:S05]  /*a470*/  BSYNC B0 ;  /* 0x0000000000007941 */ /* 0x000fea0003800000 */
.L_x_653:
[----:B------:R-:W-:Y:S01]  /*a480*/  IADD3 R3, R252, 0x40, RZ ;  /* 0x00000040fc037810 */ /* 0x000fe20007ffe0ff */
[----:B-1--4-:R1:W4:Y:S01]  /*a490*/  SHFL.IDX PT, R5, R68, 0x4, 0x181f ;  /* 0x00981f0044057f89 */ /* 0x01232200000e0000 */
[----:B------:R-:W-:Y:S02]  /*a4a0*/  BSSY B0, `(.L_x_655) ;  /* 0x000000d000007945 */ /* 0x000fe40003800000 */
[----:B------:R-:W-:Y:S01]  /*a4b0*/  ISETP.GE.AND P0, PT, R3, R2, PT ;  /* 0x000000020300720c */ /* 0x000fe20003f06270 */
[----:B------:R1:W2:-:S12]  /*a4c0*/  SHFL.IDX PT, R4, R0, 0x4, 0x181f ;  /* 0x00981f0000047f89 */ /* 0x00029800000e0000 */
[----:B------:R-:W-:Y:S05]  /*a4d0*/  @P0 BRA `(.L_x_656) ;  /* 0x0000009000000947 */ /* 0x000fea0003800000 */
[----:B-----5:R-:W-:Y:S02]  /*a4e0*/  ISETP.GE.AND P0, PT, R75, c[0x0][0x3c8], PT ;  /* 0x0000f2004b007a0c */ /* 0x020fe40003f06270 */
[----:B------:R-:W-:-:S11]  /*a4f0*/  ISETP.GE.AND P1, PT, R172, c[0x0][0x3c8], PT ;  /* 0x0000f200ac007a0c */ /* 0x000fd60003f26270 */
[----:B------:R-:W-:Y:S02]  /*a500*/  @!P0 SHF.R.S32.HI R3, RZ, 0x1f, R75 ;  /* 0x0000001fff038819 */ /* 0x000fe4000001144b */
[----:B--2-4-:R-:W-:Y:S02]  /*a510*/  @!P1 IMAD.WIDE R6, R172, 0x2, R4 ;  /* 0x00000002ac069825 */ /* 0x014fe400078e0204 */
[----:B------:R-:W-:-:S03]  /*a520*/  @!P0 LEA.HI R3, R3, R75, RZ, 0x3 ;  /* 0x0000004b03038211 */ /* 0x000fc600078f18ff */
[----:B------:R2:W-:Y:S01]  /*a530*/  @!P1 ST.E.128 [R6.64], R52 ;  /* 0x0000003406009985 */ /* 0x0005e2000c101d16 */
[----:B------:R-:W-:-:S05]  /*a540*/  @!P0 LOP3.LUT R3, R3, 0xfffffff8, RZ, 0xc0, !PT ;  /* 0xfffffff803038812 */ /* 0x000fca00078ec0ff */
[----:B------:R-:W-:-:S05]  /*a550*/  @!P0 IMAD.WIDE R4, R3, 0x2, R4 ;  /* 0x0000000203048825 */ /* 0x000fca00078e0204 */
[----:B------:R2:W-:Y:S02]  /*a560*/  @!P0 ST.E.128 [R4.64], R24 ;  /* 0x0000001804008985 */ /* 0x0005e4000c101d16 */
.L_x_656:
[----:B------:R-:W-:Y:S05]  /*a570*/  BSYNC B0 ;  /* 0x0000000000007941 */ /* 0x000fea0003800000 */
.L_x_655:
[----:B------:R-:W-:Y:S01]  /*a580*/  IADD3 R3, R252, 0x50, RZ ;  /* 0x00000050fc037810 */ /* 0x000fe20007ffe0ff */
[----:B--2-4-:R2:W4:Y:S01]  /*a590*/  SHFL.IDX PT, R5, R68, 0x5, 0x181f ;  /* 0x00b81f0044057f89 */ /* 0x01452200000e0000 */
        /* <DEDUP_REMOVED lines=13> */
.L_x_658:
[----:B------:R-:W-:Y:S05]  /*a670*/  BSYNC B0 ;  /* 0x0000000000007941 */ /* 0x000fea0003800000 */
.L_x_657:
        /* <DEDUP_REMOVED lines=15> */
.L_x_660:
[----:B------:R-:W-:Y:S05]  /*a770*/  BSYNC B0 ;  /* 0x0000000000007941 */ /* 0x000fea0003800000 */
.L_x_659:
[----:B------:R-:W-:Y:S01]  /*a780*/  IADD3 R3, R252, 0x70, RZ ;  /* 0x00000070fc037810 */ /* 0x000fe20007ffe0ff */
[----:B--2-4-:R2:W4:Y:S03]  /*a790*/  SHFL.IDX PT, R5, R68, 0x7, 0x181f ;  /* 0x00f81f0044057f89 */ /* 0x01452600000e0000 */
[----:B------:R-:W-:Y:S01]  /*a7a0*/  ISETP.GE.AND P0, PT, R3, R2, PT ;  /* 0x000000020300720c */ /* 0x000fe20003f06270 */
[----:B------:R2:W1:-:S12]  /*a7b0*/  SHFL.IDX PT, R4, R0, 0x7, 0x181f ;  /* 0x00f81f0000047f89 */ /* 0x00045800000e0000 */
[----:B------:R-:W-:Y:S05]  /*a7c0*/  @P0 EXIT ;  /* 0x000000000000094d */ /* 0x000fea0003800000 */
[----:B-----5:R-:W-:-:S13]  /*a7d0*/  ISETP.GE.AND P0, PT, R172, c[0x0][0x3c8], PT ;  /* 0x0000f200ac007a0c */ /* 0x020fda0003f06270 */
[----:B-1--4-:R-:W-:-:S05]  /*a7e0*/  @!P0 IMAD.WIDE R2, R172, 0x2, R4 ;  /* 0x00000002ac028825 */ /* 0x012fca00078e0204 */
[----:B------:R1:W-:Y:S01]  /*a7f0*/  @!P0 ST.E.128 [R2.64], R40 ;  /* 0x0000002802008985 */ /* 0x0003e2000c101d16 */
[----:B------:R-:W-:-:S13]  /*a800*/  ISETP.GE.AND P0, PT, R75, c[0x0][0x3c8], PT ;  /* 0x0000f2004b007a0c */ /* 0x000fda0003f06270 */
[----:B------:R-:W-:Y:S05]  /*a810*/  @P0 EXIT ;  /* 0x000000000000094d */ /* 0x000fea0003800000 */
[----:B--23--:R-:W-:-:S04]  /*a820*/  SHF.R.S32.HI R0, RZ, 0x1f, R75 ;  /* 0x0000001fff007819 */ /* 0x00cfc8000001144b */
[----:B------:R-:W-:-:S04]  /*a830*/  LEA.HI R0, R0, R75, RZ, 0x3 ;  /* 0x0000004b00007211 */ /* 0x000fc800078f18ff */
[----:B-1----:R-:W-:-:S05]  /*a840*/  LOP3.LUT R3, R0, 0xfffffff8, RZ, 0xc0, !PT ;  /* 0xfffffff800037812 */ /* 0x002fca00078ec0ff */
[----:B------:R-:W-:-:S05]  /*a850*/  IMAD.WIDE R4, R3, 0x2, R4 ;  /* 0x0000000203047825 */ /* 0x000fca00078e0204 */
[----:B------:R-:W-:Y:S01]  /*a860*/  ST.E.128 [R4.64], R8 ;  /* 0x0000000804007985 */ /* 0x000fe2000c101d16 */
[----:B------:R-:W-:Y:S05]  /*a870*/  EXIT ;  /* 0x000000000000794d */ /* 0x000fea0003800000 */
.L_x_661:
        /* <DEDUP_REMOVED lines=16> */
.L_x_1723:


//--------------------- .text._ZN7cutlass13device_kernelIN5flash19enable_sm80_to_sm89INS1_16FlashAttnFwdSm80INS1_25CollectiveMainloopFwdSm80ILi4ELi1ELb0EN4cute5tupleIJNS5_1CILi128EEENS7_ILi64EEES8_EEELi128ENS_6half_tEfNS_4arch4Sm80ELb0ELb0ELb0ELb1ELb0ELb0ELb1ELb0EEENS1_21CollectiveEpilogueFwdINS6_IJS8_S8_S9_EEENS6_IJNS7_ILi1EEESH_SH_EEESB_SD_Li128ELb1ELb1ELb0ELb0EEENS1_19SingleTileSchedulerILb1ELb0ELb1ELi128EEEEEEEEEvNT_6ParamsE --------------------------
	.section	.text._ZN7cutlass13device_kernelIN5flash19enable_sm80_to_sm89INS1_16FlashAttnFwdSm80INS1_25CollectiveMainloopFwdSm80ILi4ELi1ELb0EN4cute5tupleIJNS5_1CILi128EEENS7_ILi64EEES8_EEELi128ENS_6half_tEfNS_4arch4Sm80ELb0ELb0ELb0ELb1ELb0ELb0ELb1ELb0EEENS1_21CollectiveEpilogueFwdINS6_IJS8_S8_S9_EEENS6_IJNS7_ILi1EEESH_SH_EEESB_SD_Li128ELb1ELb1ELb0ELb0EEENS1_19SingleTileSchedulerILb1ELb0ELb1ELi128EEEEEEEEEvNT_6ParamsE,"ax",@progbits
	.sectioninfo	@"SHI_REGISTERS=255"
	.align	128
.text._ZN7cutlass13device_kernelIN5flash19enable_sm80_to_sm89INS1_16FlashAttnFwdSm80INS1_25CollectiveMainloopFwdSm80ILi4ELi1ELb0EN4cute5tupleIJNS5_1CILi128EEENS7_ILi64EEES8_EEELi128ENS_6half_tEfNS_4arch4Sm80ELb0ELb0ELb0ELb1ELb0ELb0ELb1ELb0EEENS1_21CollectiveEpilogueFwdINS6_IJS8_S8_S9_EEENS6_IJNS7_ILi1EEESH_SH_EEESB_SD_Li128ELb1ELb1ELb0ELb0EEENS1_19SingleTileSchedulerILb1ELb0ELb1ELi128EEEEEEEEEvNT_6ParamsE:
        .type           _ZN7cutlass13device_kernelIN5flash19enable_sm80_to_sm89INS1_16FlashAttnFwdSm80INS1_25CollectiveMainloopFwdSm80ILi4ELi1ELb0EN4cute5tupleIJNS5_1CILi128EEENS7_ILi64EEES8_EEELi128ENS_6half_tEfNS_4arch4Sm80ELb0ELb0ELb0ELb1ELb0ELb0ELb1ELb0EEENS1_21CollectiveEpilogueFwdINS6_IJS8_S8_S9_EEENS6_IJNS7_ILi1EEESH_SH_EEESB_SD_Li128ELb1ELb1ELb0ELb0EEENS1_19SingleTileSchedulerILb1ELb0ELb1ELi128EEEEEEEEEvNT_6ParamsE,@function
        .size           _ZN7cutlass13device_kernelIN5flash19enable_sm80_to_sm89INS1_16FlashAttnFwdSm80INS1_25CollectiveMainloopFwdSm80ILi4ELi1ELb0EN4cute5tupleIJNS5_1CILi128EEENS7_ILi64EEES8_EEELi128ENS_6half_tEfNS_4arch4Sm80ELb0ELb0ELb0ELb1ELb0ELb0ELb1ELb0EEENS1_21CollectiveEpilogueFwdINS6_IJS8_S8_S9_EEENS6_IJNS7_ILi1EEESH_SH_EEESB_SD_Li128ELb1ELb1ELb0ELb0EEENS1_19SingleTileSchedulerILb1ELb0ELb1ELi128EEEEEEEEEvNT_6ParamsE,(.L_x_1724 - _ZN7cutlass13device_kernelIN5flash19enable_sm80_to_sm89INS1_16FlashAttnFwdSm80INS1_25CollectiveMainloopFwdSm80ILi4ELi1ELb0EN4cute5tupleIJNS5_1CILi128EEENS7_ILi64EEES8_EEELi128ENS_6half_tEfNS_4arch4Sm80ELb0ELb0ELb0ELb1ELb0ELb0ELb1ELb0EEENS1_21CollectiveEpilogueFwdINS6_IJS8_S8_S9_EEENS6_IJNS7_ILi1EEESH_SH_EEESB_SD_Li128ELb1ELb1ELb0ELb0EEENS1_19SingleTileSchedulerILb1ELb0ELb1ELi128EEEEEEEEEvNT_6ParamsE)
        .other          _ZN7cutlass13device_kernelIN5flash19enable_sm80_to_sm89INS1_16FlashAttnFwdSm80INS1_25CollectiveMainloopFwdSm80ILi4ELi1ELb0EN4cute5tupleIJNS5_1CILi128EEENS7_ILi64EEES8_EEELi128ENS_6half_tEfNS_4arch4Sm80ELb0ELb0ELb0ELb1ELb0ELb0ELb1ELb0EEENS1_21CollectiveEpilogueFwdINS6_IJS8_S8_S9_EEENS6_IJNS7_ILi1EEESH_SH_EEESB_SD_Li128ELb1ELb1ELb0ELb0EEENS1_19SingleTileSchedulerILb1ELb0ELb1ELi128EEEEEEEEEvNT_6ParamsE,@"STO_CUDA_ENTRY STV_DEFAULT"
_ZN7cutlass13device_kernelIN5flash19enable_sm80_to_sm89INS1_16FlashAttnFwdSm80INS1_25CollectiveMainloopFwdSm80ILi4ELi1ELb0EN4cute5tupleIJNS5_1CILi128EEENS7_ILi64EEES8_EEELi128ENS_6half_tEfNS_4arch4Sm80ELb0ELb0ELb0ELb1ELb0ELb0ELb1ELb0EEENS1_21CollectiveEpilogueFwdINS6_IJS8_S8_S9_EEENS6_IJNS7_ILi1EEESH_SH_EEESB_SD_Li128ELb1ELb1ELb0ELb0EEENS1_19SingleTileSchedulerILb1ELb0ELb1ELi128EEEEEEEEEvNT_6ParamsE:
        /* <DEDUP_REMOVED lines=17> */
.L_x_663:
        /* <DEDUP_REMOVED lines=8> */
.L_x_665:
[----:B------:R-:W-:-:S05]  /*0190*/  MOV R0, c[0x0][0x54c] ;  /* 0x0001530000007a02 */ /* 0x000fca0000000f00 */
.L_x_664:
[----:B-----5:R-:W-:Y:S01]  /*01a0*/  IMAD R0, R0, c[0x0][0x548], RZ ;  /* 0x0001520000007a24 */ /* 0x020fe200078e02ff */
[----:B-1----:R-:W-:-:S04]  /*01b0*/  SHF.L.U32 R2, R32, 0x7, RZ ;  /* 0x0000000720027819 */ /* 0x002fc800000006ff */
[----:B------:R-:W-:-:S04]  /*01c0*/  ISETP.GE.AND P0, PT, R2, R0, PT ;  /* 0x000000000200720c */ /* 0x000fc80003f06270 */
[----:B------:R-:W-:-:S05]  /*01d0*/  SEL R0, R5, 0xffffffff, !P0 ;  /* 0xffffffff05007807 */ /* 0x000fca0004000000 */
[----:B------:R1:W-:Y:S01]  /*01e0*/  STL [R1+0x40], R0 ;  /* 0x0000400001007387 */ /* 0x0003e20000100800 */
[----:B------:R-:W-:Y:S05]  /*01f0*/  BRA `(.L_x_666) ;  /* 0x0000013000007947 */ /* 0x000fea0003800000 */
.L_x_662:
[----:B---3--:R-:W-:-:S04]  /*0200*/  ISETP.NE.U32.AND P0, PT, RZ, c[0x0][0x568], PT ;  /* 0x00015a00ff007a0c */ /* 0x008fc80003f05070 */
[----:B------:R-:W-:-:S13]  /*0210*/  ISETP.NE.AND.EX P0, PT, RZ, c[0x0][0x56c], PT, P0 ;  /* 0x00015b00ff007a0c */ /* 0x000fda0003f05300 */
[----:B------:R-:W-:Y:S05]  /*0220*/  @!P0 BRA `(.L_x_667) ;  /* 0x0000002000008947 */ /* 0x000fea0003800000 */
[----:B------:R1:W5:Y:S01]  /*0230*/  LDG.E R0, [R2.64] ;  /* 0x0000001002007981 */ /* 0x000362000c1e1900 */
[----:B------:R-:W-:Y:S05]  /*0240*/  BRA `(.L_x_668) ;  /* 0x0000009000007947 */ /* 0x000fea0003800000 */
.L_x_667:
        /* <DEDUP_REMOVED lines=8> */
.L_x_669:
[----:B------:R-:W-:-:S05]  /*02d0*/  MOV R0, c[0x0][0x54c] ;  /* 0x0001530000007a02 */ /* 0x000fca0000000f00 */
.L_x_668:
[----:B-----5:R-:W-:Y:S01]  /*02e0*/  IMAD R0, R0, c[0x0][0x548], RZ ;  /* 0x0001520000007a24 */ /* 0x020fe200078e02ff */
[----:B-1----:R-:W-:-:S04]  /*02f0*/  SHF.L.U32 R2, R32, 0x7, RZ ;  /* 0x0000000720027819 */ /* 0x002fc800000006ff */
[----:B------:R-:W-:-:S04]  /*0300*/  ISETP.GE.AND P0, PT, R2, R0, PT ;  /* 0x000000000200720c */ /* 0x000fc80003f06270 */
[----:B------:R-:W-:-:S05]  /*0310*/  SEL R0, R5, 0xffffffff, !P0 ;  /* 0xffffffff05007807 */ /* 0x000fca0004000000 */
[----:B------:R1:W-:Y:S04]  /*0320*/  STL [R1+0x40], R0 ;  /* 0x0000400001007387 */ /* 0x0003e80000100800 */
.L_x_666:
[----:B------:R-:W2:Y:S02]  /*0330*/  LDL R60, [R1+0x40] ;  /* 0x00004000013c7983 */ /* 0x000ea40000100800 */
[----:B--2---:R-:W-:-:S13]  /*0340*/  ISETP.GE.AND P0, PT, R60, RZ, PT ;  /* 0x000000ff3c00720c */ /* 0x004fda0003f06270 */
        /* <DEDUP_REMOVED lines=9> */
[----:B------:R-:W-:Y:S01]  /*03e0*/  @P1 IMAD.WIDE R2, R60, R10, c[0x0][0x370] ;  /* 0x0000dc003c021625 */ /* 0x000fe200078e020a */
[----:B------:R-:W-:-:S03]  /*03f0*/  CS2R R8, SRZ ;  /* 0x0000000000087805 */ /* 0x000fc6000001ff00 */
[----:B------:R-:W-:Y:S01]  /*0400*/  IMAD.MOV.U32 R20, RZ, RZ, c[0x0][0x168] ;  /* 0x00005a00ff147624 */ /* 0x000fe200078e00ff */
[----:B-1----:R1:W2:Y:S01]  /*0410*/  @P1 LDG.E R0, [R2.64] ;  /* 0x0000001002001981 */ /* 0x0022a2000c1e1900 */
        /* <DEDUP_REMOVED lines=11> */
[----:B------:R1:W2:Y:S04]  /*04d0*/  LDG.E R0, [R4.64] ;  /* 0x0000001004007981 */ /* 0x0002a8000c1e1900 */
[----:B-1----:R-:W2:Y:S02]  /*04e0*/  LDG.E R4, [R4.64+0x4] ;  /* 0x0000041004047981 */ /* 0x002ea4000c1e1900 */
[----:B--2--5:R-:W-:-:S02]  /*04f0*/  IADD3 R20, -R0, R4, RZ ;  /* 0x0000000400147210 */ /* 0x024fc40007ffe1ff */
.L_x_670:
[----:B------:R-:W-:-:S04]  /*0500*/  ISETP.NE.U32.AND P0, PT, RZ, c[0x0][0x368], PT ;  /* 0x0000da00ff007a0c */ /* 0x000fc80003f05070 */
[----:B------:R-:W-:-:S13]  /*0510*/  ISETP.NE.AND.EX P0, PT, RZ, c[0x0][0x36c], PT, P0 ;  /* 0x0000db00ff007a0c */ /* 0x000fda0003f05300 */
[----:B------:R-:W-:Y:S05]  /*0520*/  @!P0 BRA `(.L_x_671) ;  /* 0x0000004000008947 */ /* 0x000fea0003800000 */
[----:B------:R-:W-:-:S05]  /*0530*/  IMAD.WIDE R2, R60, R10, c[0x0][0x368] ;  /* 0x0000da003c027625 */ /* 0x000fca00078e020a */
[----:B------:R-:W2:Y:S02]  /*0540*/  LDG.E R0, [R2.64] ;  /* 0x0000001002007981 */ /* 0x000ea4000c1e1900 */
[----:B--2---:R1:W2:Y:S02]  /*0550*/  R2UR UR19, R0 ;  /* 0x00000000001373c2 */ /* 0x0042a400000e0000 */
[----:B-12---:R-:W-:Y:S05]  /*0560*/  BRA `(.L_x_672) ;  /* 0x0000006000007947 */ /* 0x006fea0003800000 */
.L_x_671:
[----:B------:R-:W-:Y:S05]  /*0570*/  @!P4 BRA `(.L_x_672) ;  /* 0x000000500000c947 */ /* 0x000fea0003800000 */
[----:B------:R1:W2:Y:S04]  /*0580*/  LDG.E R0, [R2.64] ;  /* 0x0000001002007981 */ /* 0x0002a8000c1e1900 */
[----:B-1----:R-:W3:Y:S01]  /*0590*/  LDG.E R2, [R2.64+0x4] ;  /* 0x0000041002027981 */ /* 0x002ee2000c1e1900 */
[----:B--2---:R-:W1:Y:S08]  /*05a0*/  R2UR UR5, R0 ;  /* 0x00000000000573c2 */ /* 0x004e7000000e0000 */
[----:B---3--:R-:W1:Y:S02]  /*05b0*/  R2UR UR6, R2 ;  /* 0x00000000020673c2 */ /* 0x008e6400000e0000 */
[----:B-1----:R-:W-:-:S06]  /*05c0*/  UIADD3 UR19, -UR5, UR6, URZ ;  /* 0x0000000605137290 */ /* 0x002fcc000fffe13f */
.L_x_672:
[----:B------:R-:W-:Y:S01]  /*05d0*/  UIADD3 UR19, -UR4, UR19, URZ ;  /* 0x0000001304137290 */ /* 0x000fe2000fffe13f */
[----:B-----5:R-:W-:Y:S01]  /*05e0*/  IADD3 R9, R9, UR4, RZ ;  /* 0x0000000409097c10 */ /* 0x020fe2000fffe0ff */
[----:B------:R-:W-:Y:S01]  /*05f0*/  CS2R R14, SRZ ;  /* 0x00000000000e7805 */ /* 0x000fe2000001ff00 */
[----:B------:R-:W-:Y:S01]  /*0600*/  PLOP3.LUT P0, PT, PT, PT, PT, 0x80, 0x0 ;  /* 0x000000000000781c */ /* 0x000fe20003f0f070 */
[----:B------:R-:W-:Y:S01]  /*0610*/  UISETP.GE.AND UP0, UPT, UR19, 0x1, UPT ;  /* 0x000000011300788c */ /* 0x000fe2000bf06270 */
[----:B------:R-:W-:Y:S01]  /*0620*/  IMAD.MOV.U32 R166, RZ, RZ, RZ ;  /* 0x000000ffffa67224 */ /* 0x000fe200078e00ff */
[----:B------:R-:W-:Y:S01]  /*0630*/  UIADD3 UR4, UR19, 0x3f, URZ ;  /* 0x0000003f13047890 */ /* 0x000fe2000fffe03f */
[----:B------:R-:W-:Y:S01]  /*0640*/  IMAD.MOV.U32 R164, RZ, RZ, RZ ;  /* 0x000000ffffa47224 */ /* 0x000fe200078e00ff */
[----:B------:R-:W-:Y:S01]  /*0650*/  CS2R R170, SRZ ;  /* 0x0000000000aa7805 */ /* 0x000fe2000001ff00 */
[----:B------:R-:W-:Y:S01]  /*0660*/  CS2R R168, SRZ ;  /* 0x0000000000a87805 */ /* 0x000fe2000001ff00 */
[----:B------:R-:W-:Y:S01]  /*0670*/  PLOP3.LUT P1, PT, PT, PT, UP0, 0x80, 0x0 ;  /* 0x000000000000781c */ /* 0x000fe20003f2f008 */
[----:B------:R-:W-:Y:S01]  /*0680*/  USHF.R.S32.HI UR18, URZ, 0x1f, UR4 ;  /* 0x0000001f3f127899 */ /* 0x000fe20008011404 */
[----:B------:R-:W-:Y:S01]  /*0690*/  CS2R R16, SRZ ;  /* 0x0000000000107805 */ /* 0x000fe2000001ff00 */
[----:B------:R-:W-:Y:S01]  /*06a0*/  MOV R202, RZ ;  /* 0x000000ff00ca7202 */ /* 0x000fe20000000f00 */
[----:B------:R-:W-:Y:S01]  /*06b0*/  CS2R R200, SRZ ;  /* 0x0000000000c87805 */ /* 0x000fe2000001ff00 */
[----:B------:R-:W-:Y:S01]  /*06c0*/  ULEA.HI UR18, UR18, UR4, URZ, 0x6 ;  /* 0x0000000412127291 */ /* 0x000fe2000f8f303f */
[----:B------:R-:W-:Y:S01]  /*06d0*/  CS2R R12, SRZ ;  /* 0x00000000000c7805 */ /* 0x000fe2000001ff00 */
[----:B------:R-:W-:Y:S01]  /*06e0*/  IMAD.MOV.U32 R198, RZ, RZ, RZ ;  /* 0x000000ffffc67224 */ /* 0x000fe200078e00ff */
[----:B------:R-:W-:Y:S01]  /*06f0*/  MOV R196, RZ ;  /* 0x000000ff00c47202 */ /* 0x000fe20000000f00 */
[----:B------:R-:W-:Y:S01]  /*0700*/  IMAD.MOV.U32 R158, RZ, RZ, RZ ;  /* 0x000000ffff9e7224 */ /* 0x000fe200078e00ff */
[----:B------:R-:W-:Y:S01]  /*0710*/  CS2R R18, SRZ ;  /* 0x0000000000127805 */ /* 0x000fe2000001ff00 */
        /* <DEDUP_REMOVED lines=20> */
[----:B------:R-:W-:Y:S01]  /*0860*/  MOV R33, RZ ;  /* 0x000000ff00217202 */ /* 0x000fe20000000f00 */
[----:B------:R-:W-:Y:S01]  /*0870*/  IMAD.MOV.U32 R132, RZ, RZ, RZ ;  /* 0x000000ffff847224 */ /* 0x000fe200078e00ff */
[----:B------:R-:W-:Y:S01]  /*0880*/  CS2R R126, SRZ ;  /* 0x00000000007e7805 */ /* 0x000fe2000001ff00 */
[----:B------:R-:W-:Y:S01]  /*0890*/  CS2R R34, SRZ ;  /* 0x0000000000227805 */ /* 0x000fe2000001ff00 */
[----:B------:R-:W-:Y:S01]  /*08a0*/  MOV R124, RZ ;  /* 0x000000ff007c7202 */ /* 0x000fe20000000f00 */
[----:B------:R-:W-:Y:S01]  /*08b0*/  IMAD.MOV.U32 R130, RZ, RZ, RZ ;  /* 0x000000ffff827224 */ /* 0x000fe200078e00ff */
[----:B------:R-:W-:Y:S01]  /*08c0*/  CS2R R36, SRZ ;  /* 0x0000000000247805 */ /* 0x000fe2000001ff00 */
[----:B------:R-:W-:Y:S01]  /*08d0*/  MOV R128, RZ ;  /* 0x000000ff00807202 */ /* 0x000fe20000000f00 */
[----:B------:R-:W-:Y:S01]  /*08e0*/  CS2R R122, SRZ ;  /* 0x00000000007a7805 */ /* 0x000fe2000001ff00 */
[----:B------:R-:W-:Y:S01]  /*08f0*/  IMAD.MOV.U32 R120, RZ, RZ, RZ ;  /* 0x000000ffff787224 */ /* 0x000fe200078e00ff */
[----:B------:R-:W-:Y:S01]  /*0900*/  CS2R R38, SRZ ;  /* 0x0000000000267805 */ /* 0x000fe2000001ff00 */
        /* <DEDUP_REMOVED lines=16> */
[----:B------:R-:W-:Y:S01]  /*0a10*/  CS2R R98, SRZ ;  /* 0x0000000000627805 */ /* 0x000fe2000001ff00 */
        /* <DEDUP_REMOVED lines=20> */
[----:B------:R-:W-:Y:S01]  /*0b60*/  MOV R194, RZ ;  /* 0x000000ff00c27202 */ /* 0x000fe20000000f00 */
[----:B------:R-:W-:Y:S01]  /*0b70*/  CS2R R192, SRZ ;  /* 0x0000000000c07805 */ /* 0x000fe2000001ff00 */
[----:B------:R-:W-:Y:S01]  /*0b80*/  CS2R R182, SRZ ;  /* 0x0000000000b67805 */ /* 0x000fe2000001ff00 */
[----:B------:R-:W-:Y:S01]  /*0b90*/  CS2R R58, SRZ ;  /* 0x00000000003a7805 */ /* 0x000fe2000001ff00 */
[----:B------:R-:W-:Y:S01]  /*0ba0*/  IMAD.MOV.U32 R180, RZ, RZ, RZ ;  /* 0x000000ffffb47224 */ /* 0x000fe200078e00ff */
[----:B------:R-:W-:Y:S01]  /*0bb0*/  MOV R186, RZ ;  /* 0x000000ff00ba7202 */ /* 0x000fe20000000f00 */
[----:B------:R-:W-:Y:S01]  /*0bc0*/  IMAD.MOV.U32 R184, RZ, RZ, RZ ;  /* 0x000000ffffb87224 */ /* 0x000fe200078e00ff */
[----:B------:R-:W-:Y:S01]  /*0bd0*/  CS2R R64, SRZ ;  /* 0x0000000000407805 */ /* 0x000fe2000001ff00 */
[----:B------:R-:W-:Y:S01]  /*0be0*/  CS2R R62, SRZ ;  /* 0x00000000003e7805 */ /* 0x000fe2000001ff00 */
[----:B------:R-:W-:Y:S05]  /*0bf0*/  @!P1 BRA `(.L_x_673) ;  /* 0x0000a3c000009947 */ /* 0x000fea0003800000 */
[----:B------:R-:W-:-:S04]  /*0c00*/  ISETP.NE.U32.AND P2, PT, RZ, c[0x0][0x340], PT ;  /* 0x0000d000ff007a0c */ /* 0x000fc80003f45070 */
[----:B------:R-:W-:-:S13]  /*0c10*/  ISETP.NE.AND.EX P2, PT, RZ, c[0x0][0x344], PT, P2 ;  /* 0x0000d100ff007a0c */ /* 0x000fda0003f45320 */
[----:B------:R-:W-:-:S05]  /*0c20*/  @P2 IMAD.WIDE R2, R60, R10, c[0x0][0x340] ;  /* 0x0000d0003c022625 */ /* 0x000fca00078e020a */
[----:B------:R1:W2:Y:S01]  /*0c30*/  @P2 LDG.E R19, [R2.64] ;  /* 0x0000001002132981 */ /* 0x0002a2000c1e1900 */
[----:B------:R-:W-:Y:S01]  /*0c40*/  SHF.R.S32.HI R25, RZ, 0x1f, R157 ;  /* 0x0000001fff197819 */ /* 0x000fe2000001149d */
[----:B------:R-:W-:Y:S01]  /*0c50*/  IMAD.MOV.U32 R6, RZ, RZ, c[0x0][0x2c4] ;  /* 0x0000b100ff067624 */ /* 0x000fe200078e00ff */
[----:B------:R-:W-:Y:S01]  /*0c60*/  SHF.R.S32.HI R0, RZ, 0x1f, R8 ;  /* 0x0000001fff007819 */ /* 0x000fe20000011408 */
[----:B------:R-:W3:Y:S01]  /*0c70*/  S2R R17, SR_CTAID.Y ;  /* 0x0000000000117919 */ /* 0x000ee20000002600 */
[-C--:B------:R-:W-:Y:S01]  /*0c80*/  LEA.HI R4, R25, R157.reuse, RZ, 0x3 ;  /* 0x0000009d19047211 */ /* 0x080fe200078f18ff */
[----:B------:R-:W-:Y:S01]  /*0c90*/  IMAD.MOV.U32 R26, RZ, RZ, 0x20 ;  /* 0x00000020ff1a7424 */ /* 0x000fe200078e00ff */
[----:B------:R-:W-:Y:S01]  /*0ca0*/  ISETP.NE.AND P1, PT, R6, 0x1, PT ;  /* 0x000000010600780c */ /* 0x000fe20003f25270 */
[----:B------:R-:W-:Y:S01]  /*0cb0*/  IMAD R0, R0, c[0x0][0x178], RZ ;  /* 0x00005e0000007a24 */ /* 0x000fe200078e02ff */
[----:B------:R-:W-:Y:S01]  /*0cc0*/  SHF.R.S32.HI R28, RZ, 0x3, R4 ;  /* 0x00000003ff1c7819 */ /* 0x000fe20000011404 */
[----:B------:R-:W-:Y:S01]  /*0cd0*/  BSSY B0, `(.L_x_674) ;  /* 0x0000076000007945 */ /* 0x000fe20003800000 */
[----:B------:R-:W-:Y:S01]  /*0ce0*/  LOP3.LUT R4, R4, 0xfffffff8, RZ, 0xc0, !PT ;  /* 0xfffffff804047812 */ /* 0x000fe200078ec0ff */
[----:B------:R-:W-:Y:S01]  /*0cf0*/  IMAD R0, R8, c[0x0][0x17c], R0 ;  /* 0x00005f0008007a24 */ /* 0x000fe200078e0200 */
[----:B------:R-:W-:Y:S01]  /*0d00*/  SHF.R.S32.HI R7, RZ, 0x1f, R9 ;  /* 0x0000001fff077819 */ /* 0x000fe20000011409 */
[----:B------:R-:W-:Y:S01]  /*0d10*/  IMAD.SHL.U32 R5, R28, 0x40, RZ ;  /* 0x000000401c057824 */ /* 0x000fe200078e00ff */
[----:B------:R-:W-:-:S02]  /*0d20*/  IADD3 R36, -R4, R157, RZ ;  /* 0x0000009d04247210 */ /* 0x000fc40007ffe1ff */
[----:B------:R-:W-:Y:S02]  /*0d30*/  SHF.R.S32.HI R18, RZ, 0x1f, R60 ;  /* 0x0000001fff127819 */ /* 0x000fe4000001143c */
[----:B------:R-:W-:Y:S01]  /*0d40*/  LEA.HI R24, R25, R157, RZ, 0x4 ;  /* 0x0000009d19187211 */ /* 0x000fe200078f20ff */
[----:B------:R-:W-:Y:S01]  /*0d50*/  IMAD.SHL.U32 R12, R36, 0x8, RZ ;  /* 0x00000008240c7824 */ /* 0x000fe200078e00ff */
[----:B------:R-:W-:Y:S01]  /*0d60*/  SEL R10, R18, RZ, !P5 ;  /* 0x000000ff120a7207 */ /* 0x000fe20006800000 */
[----:B-1----:R-:W-:-:S03]  /*0d70*/  IMAD.WIDE.U32 R2, R8, c[0x0][0x178], RZ ;  /* 0x00005e0008027a25 */ /* 0x002fc600078e00ff */
[----:B------:R-:W-:Y:S02]  /*0d80*/  SHF.R.S32.HI R13, RZ, 0x1f, R12 ;  /* 0x0000001fff0d7819 */ /* 0x000fe4000001140c */
[----:B---3--:R-:W-:Y:S01]  /*0d90*/  SHF.R.S32.HI R16, RZ, 0x1f, R17 ;  /* 0x0000001fff107819 */ /* 0x008fe20000011411 */
[----:B------:R-:W-:Y:S01]  /*0da0*/  IMAD.IADD R3, R3, 0x1, R0 ;  /* 0x0000000103037824 */ /* 0x000fe200078e0200 */
[----:B------:R-:W-:Y:S01]  /*0db0*/  LOP3.LUT R0, R5, 0x1c0, RZ, 0xc0, !PT ;  /* 0x000001c005007812 */ /* 0x000fe200078ec0ff */
[----:B------:R-:W-:Y:S01]  /*0dc0*/  IMAD R10, R10, c[0x0][0x1c0], RZ ;  /* 0x000070000a0a7a24 */ /* 0x000fe200078e02ff */
[----:B------:R-:W-:Y:S01]  /*0dd0*/  IADD3 R5, R12, 0x40, RZ ;  /* 0x000000400c057810 */ /* 0x000fe20007ffe0ff */
[----:B------:R-:W-:Y:S01]  /*0de0*/  IMAD R8, R16, c[0x0][0x1b8], RZ ;  /* 0x00006e0010087a24 */ /* 0x000fe200078e02ff */
[----:B------:R-:W-:Y:S01]  /*0df0*/  LOP3.LUT R6, R0, 0x38, R12, 0xf8, !PT ;  /* 0x0000003800067812 */ /* 0x000fe200078ef80c */
[----:B------:R-:W-:Y:S01]  /*0e00*/  IMAD.WIDE.U32 R2, R17, c[0x0][0x1b8], R2 ;  /* 0x00006e0011027a25 */ /* 0x000fe200078e0002 */
[----:B------:R-:W-:-:S02]  /*0e10*/  SHF.R.U32.HI R4, RZ, 0x3, R0 ;  /* 0x00000003ff047819 */ /* 0x000fc40000011600 */
[----:B------:R-:W-:Y:S01]  /*0e20*/  IADD3 R0, P0, R9, R28, RZ ;  /* 0x0000001c09007210 */ /* 0x000fe20007f1e0ff */
[----:B------:R-:W-:Y:S01]  /*0e30*/  IMAD R8, R17, c[0x0][0x1bc], R8 ;  /* 0x00006f0011087a24 */ /* 0x000fe200078e0208 */
[----:B------:R-:W-:Y:S02]  /*0e40*/  LOP3.LUT R21, R6, R4, RZ, 0x3c, !PT ;  /* 0x0000000406157212 */ /* 0x000fe400078e3cff */
[----:B------:R-:W-:Y:S01]  /*0e50*/  LEA R9, R36, R28, 0x4 ;  /* 0x0000001c24097211 */ /* 0x000fe200078e20ff */
[----:B------:R-:W-:Y:S01]  /*0e60*/  IMAD.IADD R3, R3, 0x1, R8 ;  /* 0x0000000103037824 */ /* 0x000fe200078e0208 */
[----:B------:R-:W-:Y:S01]  /*0e70*/  LEA.HI.X.SX32 R4, R28, R7, 0x1, P0 ;  /* 0x000000071c047211 */ /* 0x000fe200000f0eff */
[----:B------:R-:W-:Y:S01]  /*0e80*/  IMAD.WIDE.U32 R6, R0, c[0x0][0x1e0], R12 ;  /* 0x0000780000067a25 */ /* 0x000fe200078e000c */
[----:B------:R-:W-:Y:S02]  /*0e90*/  ISETP.GE.AND P0, PT, R5, c[0x0][0x1d4], PT ;  /* 0x0000750005007a0c */ /* 0x000fe40003f06270 */
[----:B------:R-:W-:Y:S01]  /*0ea0*/  SEL R8, R60, RZ, !P5 ;  /* 0x000000ff3c087207 */ /* 0x000fe20006800000 */
[----:B------:R-:W-:Y:S01]  /*0eb0*/  IMAD R9, R32, 0x80, R9 ;  /* 0x0000008020097824 */ /* 0x000fe200078e0209 */
[----:B------:R-:W-:Y:S01]  /*0ec0*/  ISETP.GE.AND P3, PT, R12, c[0x0][0x1d4], PT ;  /* 0x000075000c007a0c */ /* 0x000fe20003f66270 */
[----:B------:R-:W-:-:S02]  /*0ed0*/  IMAD R5, R4, c[0x0][0x1e0], RZ ;  /* 0x0000780004057a24 */ /* 0x000fc400078e02ff */
[----:B------:R-:W-:Y:S02]  /*0ee0*/  IMAD R4, R4, c[0x0][0x208], RZ ;  /* 0x0000820004047a24 */ /* 0x000fe400078e02ff */
[----:B------:R-:W-:-:S04]  /*0ef0*/  @P1 IMAD.HI.U32 R11, R9, c[0x0][0x2c8], RZ ;  /* 0x0000b200090b1a27 */ /* 0x000fc800078e00ff */
[C---:B------:R-:W-:Y:S02]  /*0f00*/  IMAD R14, R0.reuse, c[0x0][0x1e4], R5 ;  /* 0x00007900000e7a24 */ /* 0x040fe400078e0205 */
[C---:B------:R-:W-:Y:S02]  /*0f10*/  IMAD R15, R0.reuse, c[0x0][0x20c], R4 ;  /* 0x00008300000f7a24 */ /* 0x040fe400078e0204 */
[----:B------:R-:W-:Y:S01]  /*0f20*/  IMAD.WIDE.U32 R4, R0, c[0x0][0x208], R12 ;  /* 0x0000820000047a25 */ /* 0x000fe200078e000c */
[----:B------:R-:W-:Y:S02]  /*0f30*/  MOV R0, R9 ;  /* 0x0000000900007202 */ /* 0x000fe40000000f00 */
[----:B------:R-:W-:Y:S01]  /*0f40*/  @P1 SHF.R.U32.HI R0, RZ, c[0x0][0x2cc], R11 ;  /* 0x0000b300ff001a19 */ /* 0x000fe2000001160b */
[C---:B------:R-:W-:Y:S02]  /*0f50*/  IMAD R11, R8.reuse, c[0x0][0x1c4], R10 ;  /* 0x00007100080b7a24 */ /* 0x040fe400078e020a */
[----:B------:R-:W-:Y:S01]  /*0f60*/  IMAD.WIDE.U32 R2, R8, c[0x0][0x1c0], R2 ;  /* 0x0000700008027a25 */ /* 0x000fe200078e0002 */
[----:B------:R-:W-:-:S02]  /*0f70*/  IADD3 R10, -R0, RZ, RZ ;  /* 0x000000ff000a7210 */ /* 0x000fc40007ffe1ff */
[----:B------:R-:W-:Y:S01]  /*0f80*/  SHF.R.S32.HI R8, RZ, 0x1f, R0 ;  /* 0x0000001fff087819 */ /* 0x000fe20000011400 */
[----:B------:R-:W-:Y:S02]  /*0f90*/  IMAD.IADD R3, R3, 0x1, R11 ;  /* 0x0000000103037824 */ /* 0x000fe400078e020b */
[----:B------:R-:W-:Y:S01]  /*0fa0*/  IMAD R10, R10, c[0x0][0x2c4], R9 ;  /* 0x0000b1000a0a7a24 */ /* 0x000fe200078e0209 */
[----:B------:R-:W-:Y:S01]  /*0fb0*/  LOP3.LUT R9, R24, 0xfffffff0, RZ, 0xc0, !PT ;  /* 0xfffffff018097812 */ /* 0x000fe200078ec0ff */
[----:B------:R-:W-:Y:S02]  /*0fc0*/  IMAD R8, R8, c[0x0][0x1b0], RZ ;  /* 0x00006c0008087a24 */ /* 0x000fe400078e02ff */
[----:B------:R-:W-:Y:S01]  /*0fd0*/  IMAD.WIDE.U32 R2, R0, c[0x0][0x1b0], R2 ;  /* 0x00006c0000027a25 */ /* 0x000fe200078e0002 */
[----:B------:R-:W-:-:S03]  /*0fe0*/  SHF.R.S32.HI R11, RZ, 0x1f, R10 ;  /* 0x0000001fff0b7819 */ /* 0x000fc6000001140a */
[----:B------:R-:W-:Y:S02]  /*0ff0*/  IMAD R8, R0, c[0x0][0x1b4], R8 ;  /* 0x00006d0000087a24 */ /* 0x000fe400078e0208 */
[----:B------:R-:W-:Y:S02]  /*1000*/  IMAD.IADD R7, R7, 0x1, R14 ;  /* 0x0000000107077824 */ /* 0x000fe400078e020e */
[----:B------:R-:W-:Y:S01]  /*1010*/  IMAD.IADD R5, R5, 0x1, R15 ;  /* 0x0000000105057824 */ /* 0x000fe200078e020f */
[----:B------:R-:W-:Y:S01]  /*1020*/  IADD3 R3, R3, R8, RZ ;  /* 0x0000000803037210 */ /* 0x000fe20007ffe0ff */
[----:B------:R-:W-:Y:S02]  /*1030*/  IMAD R11, R11, c[0x0][0x1a8], RZ ;  /* 0x00006a000b0b7a24 */ /* 0x000fe400078e02ff */
[----:B------:R-:W-:Y:S02]  /*1040*/  IMAD.IADD R0, R157, 0x1, -R9 ;  /* 0x000000019d007824 */ /* 0x000fe400078e0a09 */
[----:B------:R-:W-:-:S04]  /*1050*/  IMAD.WIDE.U32 R8, R17, c[0x0][0x1e8], R6 ;  /* 0x00007a0011087a25 */ /* 0x000fc800078e0006 */
[----:B------:R-:W-:-:S04]  /*1060*/  IMAD.WIDE.U32 R6, R17, c[0x0][0x210], R4 ;  /* 0x0000840011067a25 */ /* 0x000fc800078e0004 */
[C---:B------:R-:W-:Y:S02]  /*1070*/  IMAD R14, R16.reuse, c[0x0][0x1e8], RZ ;  /* 0x00007a00100e7a24 */ /* 0x040fe400078e02ff */
[----:B------:R-:W-:Y:S01]  /*1080*/  IMAD R15, R16, c[0x0][0x210], RZ ;  /* 0x00008400100f7a24 */ /* 0x000fe200078e02ff */
[----:B------:R-:W-:Y:S01]  /*1090*/  SHF.R.S32.HI R16, RZ, 0x1f, R0 ;  /* 0x0000001fff107819 */ /* 0x000fe20000011400 */
[C---:B------:R-:W-:Y:S02]  /*10a0*/  IMAD R11, R10.reuse, c[0x0][0x1ac], R11 ;  /* 0x00006b000a0b7a24 */ /* 0x040fe400078e020b */
[----:B------:R-:W-:Y:S01]  /*10b0*/  IMAD.WIDE.U32 R4, R10, c[0x0][0x1a8], R2 ;  /* 0x00006a000a047a25 */ /* 0x000fe200078e0002 */
[----:B------:R-:W-:-:S03]  /*10c0*/  LEA.HI R23, R16, R0, RZ, 0x3 ;  /* 0x0000000010177211 */ /* 0x000fc600078f18ff */
[----:B------:R-:W-:Y:S01]  /*10d0*/  IMAD R14, R17, c[0x0][0x1ec], R14 ;  /* 0x00007b00110e7a24 */ /* 0x000fe200078e020e */
[----:B------:R-:W-:Y:S01]  /*10e0*/  LOP3.LUT R10, R23, 0xfffffff8, RZ, 0xc0, !PT ;  /* 0xfffffff8170a7812 */ /* 0x000fe200078ec0ff */
[----:B------:R-:W-:Y:S01]  /*10f0*/  IMAD R15, R17, c[0x0][0x214], R15 ;  /* 0x00008500110f7a24 */ /* 0x000fe200078e020f */
[----:B------:R-:W-:Y:S01]  /*1100*/  LEA R17, P1, R4, c[0x0][0x160], 0x1 ;  /* 0x0000580004117a11 */ /* 0x000fe200078208ff */
[----:B------:R-:W-:Y:S01]  /*1110*/  IMAD.IADD R2, R5, 0x1, R11 ;  /* 0x0000000105027824 */ /* 0x000fe200078e020b */
[----:B------:R-:W-:Y:S01]  /*1120*/  IADD3 R22, R0, -R10, RZ ;  /* 0x8000000a00167210 */ /* 0x000fe20007ffe0ff */
[----:B------:R-:W-:Y:S01]  /*1130*/  IMAD.IADD R9, R9, 0x1, R14 ;  /* 0x0000000109097824 */ /* 0x000fe200078e020e */
[----:B------:R-:W-:Y:S01]  /*1140*/  IADD3 R7, R7, R15, RZ ;  /* 0x0000000f07077210 */ /* 0x000fe20007ffe0ff */
[----:B------:R-:W-:Y:S01]  /*1150*/  IMAD R15, R20, c[0x0][0x2c4], RZ ;  /* 0x0000b100140f7a24 */ /* 0x000fe200078e02ff */
[----:B------:R-:W-:Y:S01]  /*1160*/  LEA.HI.X R16, R4, c[0x0][0x164], R2, 0x1, P1 ;  /* 0x0000590004107a11 */ /* 0x000fe200008f0c02 */
[----:B------:R-:W-:Y:S01]  /*1170*/  IMAD.SHL.U32 R14, R36, 0x8, RZ ;  /* 0x00000008240e7824 */ /* 0x000fe200078e00ff */
[----:B------:R-:W-:Y:S01]  /*1180*/  LEA.HI R11, R25, R157, RZ, 0x6 ;  /* 0x0000009d190b7211 */ /* 0x000fe200078f30ff */
[----:B------:R1:W3:Y:S01]  /*1190*/  SHFL.IDX PT, R4, R17, RZ, 0x181f ;  /* 0x00181fff11047589 */ /* 0x0002e200000e0000 */
[----:B------:R-:W-:-:S02]  /*11a0*/  MOV R20, 0x10 ;  /* 0x0000001000147802 */ /* 0x000fc40000000f00 */
[----:B------:R-:W-:Y:S01]  /*11b0*/  ISETP.GE.AND P5, PT, R14, c[0x0][0x198], PT ;  /* 0x000066000e007a0c */ /* 0x000fe20003fa6270 */
[----:B------:R1:W4:Y:S01]  /*11c0*/  SHFL.IDX PT, R5, R16, RZ, 0x181f ;  /* 0x00181fff10057589 */ /* 0x00032200000e0000 */
[----:B------:R-:W-:-:S04]  /*11d0*/  SHF.L.U32 R11, R11, 0x3, RZ ;  /* 0x000000030b0b7819 */ /* 0x000fc800000006ff */
[----:B------:R-:W-:Y:S02]  /*11e0*/  LOP3.LUT R11, R21, 0xfffffe00, R11, 0xf8, !PT ;  /* 0xfffffe00150b7812 */ /* 0x000fe400078ef80b */
[--C-:B--2---:R-:W-:Y:S01]  /*11f0*/  @P2 SHF.R.S32.HI R3, RZ, 0x1f, R19.reuse ;  /* 0x0000001fff032819 */ /* 0x104fe20000011413 */
[----:B------:R-:W-:Y:S01]  /*1200*/  @P2 IMAD.MOV.U32 R2, RZ, RZ, R19 ;  /* 0x000000ffff022224 */ /* 0x000fe200078e0013 */
[----:B------:R-:W-:Y:S01]  /*1210*/  @!P2 MOV R2, R60 ;  /* 0x0000003c0002a202 */ /* 0x000fe20000000f00 */
[----:B------:R-:W-:Y:S01]  /*1220*/  @!P2 IMAD.MOV.U32 R3, RZ, RZ, R18 ;  /* 0x000000ffff03a224 */ /* 0x000fe200078e0012 */
[----:B------:R-:W-:Y:S02]  /*1230*/  LEA R19, R32, R28, 0x7 ;  /* 0x0000001c20137211 */ /* 0x000fe400078e38ff */
[----:B------:R-:W-:Y:S02]  /*1240*/  SEL R0, R2, RZ, !P4 ;  /* 0x000000ff02007207 */ /* 0x000fe40006000000 */
[----:B------:R-:W-:-:S02]  /*1250*/  SEL R2, R3, RZ, !P4 ;  /* 0x000000ff03027207 */ /* 0x000fc40006000000 */
[----:B------:R-:W-:Y:S01]  /*1260*/  ISETP.GE.AND P6, PT, R19, R15, PT ;  /* 0x0000000f1300720c */ /* 0x000fe20003fc6270 */
[----:B------:R-:W-:Y:S01]  /*1270*/  IMAD.WIDE.U32 R30, R0, c[0x0][0x218], R6 ;  /* 0x00008600001e7a25 */ /* 0x000fe200078e0006 */
[----:B------:R-:W-:-:S03]  /*1280*/  IADD3 R18, R14, 0x40, RZ ;  /* 0x000000400e127810 */ /* 0x000fc60007ffe0ff */
[----:B------:R-:W-:Y:S01]  /*1290*/  IMAD R3, R2, c[0x0][0x1f0], RZ ;  /* 0x00007c0002037a24 */ /* 0x000fe200078e02ff */
[----:B------:R-:W-:Y:S01]  /*12a0*/  ISETP.GE.AND P4, PT, R18, c[0x0][0x198], PT ;  /* 0x0000660012007a0c */ /* 0x000fe20003f86270 */
[----:B------:R-:W-:Y:S02]  /*12b0*/  IMAD R2, R2, c[0x0][0x218], RZ ;  /* 0x0000860002027a24 */ /* 0x000fe400078e02ff */
[----:B------:R-:W-:Y:S01]  /*12c0*/  IMAD R10, R0, c[0x0][0x1f4], R3 ;  /* 0x00007d00000a7a24 */ /* 0x000fe200078e0203 */
[----:B------:R-:W-:Y:S01]  /*12d0*/  R2P PR, R22, 0x6 ;  /* 0x0000000616007804 */ /* 0x000fe20000000000 */
[C---:B------:R-:W-:Y:S02]  /*12e0*/  IMAD R2, R0.reuse, c[0x0][0x21c], R2 ;  /* 0x0000870000027a24 */ /* 0x040fe400078e0202 */
[----:B------:R-:W-:Y:S02]  /*12f0*/  IMAD.WIDE.U32 R34, R0, c[0x0][0x1f0], R8 ;  /* 0x00007c0000227a25 */ /* 0x000fe400078e0008 */
[----:B------:R-:W-:-:S02]  /*1300*/  SEL R3, R20, 0xfffffff0, !P1 ;  /* 0xfffffff014037807 */ /* 0x000fc40004800000 */
[----:B------:R-:W-:Y:S01]  /*1310*/  IADD3 R29, R31, R2, RZ ;  /* 0x000000021f1d7210 */ /* 0x000fe20007ffe0ff */
[----:B------:R-:W-:Y:S01]  /*1320*/  IMAD.IADD R39, R35, 0x1, R10 ;  /* 0x0000000123277824 */ /* 0x000fe200078e020a */
[----:B------:R1:W-:Y:S01]  /*1330*/  STL.64 [R1+0x38], R34 ;  /* 0x0000382201007387 */ /* 0x0003e20000100a00 */
[----:B------:R-:W-:-:S03]  /*1340*/  SEL R0, R26, 0xffffffe0, !P2 ;  /* 0xffffffe01a007807 */ /* 0x000fc60005000000 */
[----:B------:R1:W-:Y:S04]  /*1350*/  STL.64 [R1+0x30], R30 ;  /* 0x0000301e01007387 */ /* 0x0003e80000100a00 */
[----:B------:R1:W-:Y:S04]  /*1360*/  STL [R1+0x24], R29 ;  /* 0x0000241d01007387 */ /* 0x0003e80000100800 */
[----:B------:R1:W-:Y:S01]  /*1370*/  STL [R1+0x2c], R39 ;  /* 0x00002c2701007387 */ /* 0x0003e20000100800 */
[----:B------:R-:W-:Y:S05]  /*1380*/  @P6 BRA `(.L_x_675) ;  /* 0x000000a000006947 */ /* 0x000fea0003800000 */
[----:B---34-:R-:W-:Y:S02]  /*1390*/  SHF.R.S32.HI R2, RZ, 0x1f, R18 ;  /* 0x0000001fff027819 */ /* 0x018fe40000011412 */
[----:B------:R-:W-:-:S02]  /*13a0*/  LEA R6, P1, R14, R4, 0x1 ;  /* 0x000000040e067211 */ /* 0x000fc400078208ff */
[----:B------:R-:W-:Y:S02]  /*13b0*/  LEA.HI R2, R2, R18, RZ, 0x3 ;  /* 0x0000001202027211 */ /* 0x000fe400078f18ff */
[----:B------:R-:W-:Y:S02]  /*13c0*/  LEA.HI.X R7, R14, R5, R13, 0x1, P1 ;  /* 0x000000050e077211 */ /* 0x000fe400008f0c0d */
[----:B------:R-:W-:Y:S01]  /*13d0*/  LOP3.LUT R8, R2, 0xfffffff8, RZ, 0xc0, !PT ;  /* 0xfffffff802087812 */ /* 0x000fe200078ec0ff */
[----:B------:R-:W-:-:S04]  /*13e0*/  IMAD.SHL.U32 R2, R11, 0x2, RZ ;  /* 0x000000020b027824 */ /* 0x000fc800078e00ff */
[----:B------:R-:W-:Y:S01]  /*13f0*/  IMAD.WIDE R4, R8, 0x2, R4 ;  /* 0x0000000208047825 */ /* 0x000fe200078e0204 */
[----:B------:R-:W-:Y:S01]  /*1400*/  @!PT LDS RZ, [RZ] ;  /* 0x00000000fffff984 */ /* 0x000fe20000000800 */
[----:B------:R2:W-:Y:S04]  /*1410*/  LDGSTS.E.BYPASS.LTC128B.128 [R2+0x8100], [R6.64], !P5 ;  /* 0x0810000006027fae */ /* 0x0005e8000e901d50 */
[----:B------:R2:W-:Y:S02]  /*1420*/  LDGSTS.E.BYPASS.LTC128B.128 [R2+0xc100], [R4.64], !P4 ;  /* 0x0c10000004027fae */ /* 0x0005e4000e101d50 */
.L_x_675:
[----:B---34-:R-:W-:Y:S05]  /*1430*/  BSYNC B0 ;  /* 0x0000000000007941 */ /* 0x018fea0003800000 */
.L_x_674:
[----:B--2---:R-:W-:Y:S01]  /*1440*/  IADD3 R2, R19, 0x10, RZ ;  /* 0x0000001013027810 */ /* 0x004fe20007ffe0ff */
[----:B------:R2:W3:Y:S01]  /*1450*/  SHFL.IDX PT, R5, R16, 0x1, 0x181f ;  /* 0x00381f0010057f89 */ /* 0x0004e200000e0000 */
[----:B------:R-:W-:Y:S02]  /*1460*/  BSSY B0, `(.L_x_676) ;  /* 0x000000e000007945 */ /* 0x000fe40003800000 */
[----:B------:R-:W-:Y:S01]  /*1470*/  ISETP.GE.AND P1, PT, R2, R15, PT ;  /* 0x0000000f0200720c */ /* 0x000fe20003f26270 */
[----:B------:R2:W4:-:S12]  /*1480*/  SHFL.IDX PT, R4, R17, 0x1, 0x181f ;  /* 0x00381f0011047f89 */ /* 0x00051800000e0000 */
[----:B------:R-:W-:Y:S05]  /*1490*/  @P1 BRA `(.L_x_677) ;  /* 0x000000a000001947 */ /* 0x000fea0003800000 */
[----:B------:R-:W-:Y:S02]  /*14a0*/  SHF.R.S32.HI R2, RZ, 0x1f, R18 ;  /* 0x0000001fff027819 */ /* 0x000fe40000011412 */
[----:B----4-:R-:W-:Y:S02]  /*14b0*/  LEA R6, P1, R14, R4, 0x1 ;  /* 0x000000040e067211 */ /* 0x010fe400078208ff */
[----:B------:R-:W-:Y:S02]  /*14c0*/  LEA.HI R2, R2, R18, RZ, 0x3 ;  /* 0x0000001202027211 */ /* 0x000fe400078f18ff */
[----:B---3--:R-:W-:Y:S02]  /*14d0*/  LEA.HI.X R7, R14, R5, R13, 0x1, P1 ;  /* 0x000000050e077211 */ /* 0x008fe400008f0c0d */
[----:B------:R-:W-:Y:S01]  /*14e0*/  LOP3.LUT R8, R2, 0xfffffff8, RZ, 0xc0, !PT ;  /* 0xfffffff802087812 */ /* 0x000fe200078ec0ff */
[----:B------:R-:W-:-:S04]  /*14f0*/  IMAD.SHL.U32 R2, R11, 0x2, RZ ;  /* 0x000000020b027824 */ /* 0x000fc800078e00ff */
[----:B------:R-:W-:Y:S01]  /*1500*/  IMAD.WIDE R4, R8, 0x2, R4 ;  /* 0x0000000208047825 */ /* 0x000fe200078e0204 */
[----:B------:R-:W-:Y:S01]  /*1510*/  @!PT LDS RZ, [RZ] ;  /* 0x00000000fffff984 */ /* 0x000fe20000000800 */
[----:B------:R3:W-:Y:S04]  /*1520*/  LDGSTS.E.BYPASS.LTC128B.128 [R2+0x8900], [R6.64], !P5 ;  /* 0x0890000006027fae */ /* 0x0007e8000e901d50 */
[----:B------:R3:W-:Y:S02]  /*1530*/  LDGSTS.E.BYPASS.LTC128B.128 [R2+0xc900], [R4.64], !P4 ;  /* 0x0c90000004027fae */ /* 0x0007e4000e101d50 */
.L_x_677:
[----:B------:R-:W-:Y:S05]  /*1540*/  BSYNC B0 ;  /* 0x0000000000007941 */ /* 0x000fea0003800000 */
.L_x_676:
[----:B---3--:R-:W-:Y:S01]  /*1550*/  IADD3 R2, R19, 0x20, RZ ;  /* 0x0000002013027810 */ /* 0x008fe20007ffe0ff */
[----:B------:R3:W1:Y:S01]  /*1560*/  SHFL.IDX PT, R5, R16, 0x2, 0x181f ;  /* 0x00581f0010057f89 */ /* 0x00066200000e0000 */
[----:B------:R-:W-:Y:S02]  /*1570*/  BSSY B0, `(.L_x_678) ;  /* 0x000000e000007945 */ /* 0x000fe40003800000 */
[----:B------:R-:W-:Y:S01]  /*1580*/  ISETP.GE.AND P1, PT, R2, R15, PT ;  /* 0x0000000f0200720c */ /* 0x000fe20003f26270 */
[----:B----4-:R3:W4:-:S12]  /*1590*/  SHFL.IDX PT, R4, R17, 0x2, 0x181f ;  /* 0x00581f0011047f89 */ /* 0x01071800000e0000 */
[----:B------:R-:W-:Y:S05]  /*15a0*/  @P1 BRA `(.L_x_679) ;  /* 0x000000a000001947 */ /* 0x000fea0003800000 */
[----:B------:R-:W-:Y:S02]  /*15b0*/  SHF.R.S32.HI R2, RZ, 0x1f, R18 ;  /* 0x0000001fff027819 */ /* 0x000fe40000011412 */
[----:B----4-:R-:W-:Y:S02]  /*15c0*/  LEA R6, P1, R14, R4, 0x1 ;  /* 0x000000040e067211 */ /* 0x010fe400078208ff */
[----:B------:R-:W-:Y:S02]  /*15d0*/  LEA.HI R2, R2, R18, RZ, 0x3 ;  /* 0x0000001202027211 */ /* 0x000fe400078f18ff */
[----:B-1----:R-:W-:Y:S02]  /*15e0*/  LEA.HI.X R7, R14, R5, R13, 0x1, P1 ;  /* 0x000000050e077211 */ /* 0x002fe400008f0c0d */
[----:B------:R-:W-:Y:S01]  /*15f0*/  LOP3.LUT R8, R2, 0xfffffff8, RZ, 0xc0, !PT ;  /* 0xfffffff802087812 */ /* 0x000fe200078ec0ff */
[----:B------:R-:W-:-:S04]  /*1600*/  IMAD.SHL.U32 R2, R11, 0x2, RZ ;  /* 0x000000020b027824 */ /* 0x000fc800078e00ff */
[----:B------:R-:W-:Y:S01]  /*1610*/  IMAD.WIDE R4, R8, 0x2, R4 ;  /* 0x0000000208047825 */ /* 0x000fe200078e0204 */
[----:B------:R-:W-:Y:S01]  /*1620*/  @!PT LDS RZ, [RZ] ;  /* 0x00000000fffff984 */ /* 0x000fe20000000800 */
[----:B------:R1:W-:Y:S04]  /*1630*/  LDGSTS.E.BYPASS.LTC128B.128 [R2+0x9100], [R6.64], !P5 ;  /* 0x0910000006027fae */ /* 0x0003e8000e901d50 */
[----:B------:R1:W-:Y:S02]  /*1640*/  LDGSTS.E.BYPASS.LTC128B.128 [R2+0xd100], [R4.64], !P4 ;  /* 0x0d10000004027fae */ /* 0x0003e4000e101d50 */
.L_x_679:
[----:B------:R-:W-:Y:S05]  /*1650*/  BSYNC B0 ;  /* 0x0000000000007941 */ /* 0x000fea0003800000 */
.L_x_678:
[----:B-1----:R-:W-:Y:S01]  /*1660*/  IADD3 R2, R19, 0x30, RZ ;  /* 0x0000003013027810 */ /* 0x002fe20007ffe0ff */
[----:B------:R1:W2:Y:S01]  /*1670*/  SHFL.IDX PT, R5, R16, 0x3, 0x181f ;  /* 0x00781f0010057f89 */ /* 0x0002a200000e0000 */
[----:B------:R-:W-:Y:S02]  /*1680*/  BSSY B0, `(.L_x_680) ;  /* 0x000000e000007945 */ /* 0x000fe40003800000 */
[----:B------:R-:W-:Y:S01]  /*1690*/  ISETP.GE.AND P1, PT, R2, R15, PT ;  /* 0x0000000f0200720c */ /* 0x000fe20003f26270 */
[----:B----4-:R1:W4:-:S12]  /*16a0*/  SHFL.IDX PT, R4, R17, 0x3, 0x181f ;  /* 0x00781f0011047f89 */ /* 0x01031800000e0000 */
[----:B------:R-:W-:Y:S05]  /*16b0*/  @P1 BRA `(.L_x_681) ;  /* 0x000000a000001947 */ /* 0x000fea0003800000 */
[----:B------:R-:W-:Y:S02]  /*16c0*/  SHF.R.S32.HI R2, RZ, 0x1f, R18 ;  /* 0x0000001fff027819 */ /* 0x000fe40000011412 */
[----:B----4-:R-:W-:Y:S02]  /*16d0*/  LEA R6, P1, R14, R4, 0x1 ;  /* 0x000000040e067211 */ /* 0x010fe400078208ff */
[----:B------:R-:W-:Y:S02]  /*16e0*/  LEA.HI R2, R2, R18, RZ, 0x3 ;  /* 0x0000001202027211 */ /* 0x000fe400078f18ff */
[----:B--2---:R-:W-:Y:S02]  /*16f0*/  LEA.HI.X R7, R14, R5, R13, 0x1, P1 ;  /* 0x000000050e077211 */ /* 0x004fe400008f0c0d */
[----:B------:R-:W-:Y:S01]  /*1700*/  LOP3.LUT R8, R2, 0xfffffff8, RZ, 0xc0, !PT ;  /* 0xfffffff802087812 */ /* 0x000fe200078ec0ff */
[----:B------:R-:W-:-:S04]  /*1710*/  IMAD.SHL.U32 R2, R11, 0x2, RZ ;  /* 0x000000020b027824 */ /* 0x000fc800078e00ff */
[----:B------:R-:W-:Y:S01]  /*1720*/  IMAD.WIDE R4, R8, 0x2, R4 ;  /* 0x0000000208047825 */ /* 0x000fe200078e0204 */
[----:B------:R-:W-:Y:S01]  /*1730*/  @!PT LDS RZ, [RZ] ;  /* 0x00000000fffff984 */ /* 0x000fe20000000800 */
[----:B------:R2:W-:Y:S04]  /*1740*/  LDGSTS.E.BYPASS.LTC128B.128 [R2+0x9900], [R6.64], !P5 ;  /* 0x0990000006027fae */ /* 0x0005e8000e901d50 */
[----:B------:R2:W-:Y:S02]  /*1750*/  LDGSTS.E.BYPASS.LTC128B.128 [R2+0xd900], [R4.64], !P4 ;  /* 0x0d90000004027fae */ /* 0x0005e4000e101d50 */
.L_x_681:
[----:B------:R-:W-:Y:S05]  /*1760*/  BSYNC B0 ;  /* 0x0000000000007941 */ /* 0x000fea0003800000 */
.L_x_680:
[----:B--2---:R-:W-:Y:S01]  /*1770*/  IADD3 R2, R19, 0x40, RZ ;  /* 0x0000004013027810 */ /* 0x004fe20007ffe0ff */
        /* <DEDUP_REMOVED lines=15> */
.L_x_683:
[----:B------:R-:W-:Y:S05]  /*1870*/  BSYNC B0 ;  /* 0x0000000000007941 */ /* 0x000fea0003800000 */
.L_x_682:
        /* <DEDUP_REMOVED lines=16> */
.L_x_685:
[----:B------:R-:W-:Y:S05]  /*1980*/  BSYNC B0 ;  /* 0x0000000000007941 */ /* 0x000fea0003800000 */
.L_x_684:
        /* <DEDUP_REMOVED lines=16> */
.L_x_687:
[----:B------:R-:W-:Y:S05]  /*1a90*/  BSYNC B0 ;  /* 0x0000000000007941 */ /* 0x000fea0003800000 */
.L_x_686:
[----:B-1--4-:R-:W1:Y:S01]  /*1aa0*/  SHFL.IDX PT, R4, R17, 0x7, 0x181f ;  /* 0x00f81f0011047f89 */ /* 0x012e6200000e0000 */
[----:B------:R-:W-:Y:S01]  /*1ab0*/  IADD3 R2, R19, 0x70, RZ ;  /* 0x0000007013027810 */ /* 0x000fe20007ffe0ff */
[----:B------:R-:W-:Y:S01]  /*1ac0*/  ULEA.HI.SX32 UR15, UR18, 0xffffffff, 0x1a ;  /* 0xffffffff120f7891 */ /* 0x000fe2000f8fd23f */
[----:B------:R-:W-:Y:S01]  /*1ad0*/  IMAD.MOV.U32 R158, RZ, RZ, R38 ;  /* 0x000000ffff9e7224 */ /* 0x000fe200078e0026 */
[----:B------:R-:W4:Y:S01]  /*1ae0*/  SHFL.IDX PT, R5, R16, 0x7, 0x181f ;  /* 0x00f81f0010057f89 */ /* 0x000f2200000e0000 */
[----:B------:R-:W-:Y:S01]  /*1af0*/  ISETP.GE.AND P6, PT, R2, R15, PT ;  /* 0x0000000f0200720c */ /* 0x000fe20003fc6270 */
[----:B------:R-:W-:Y:S01]  /*1b00*/  ULDC.64 UR6, c[0x0][0x1e0] ;  /* 0x0000780000067ab9 */ /* 0x000fe20000000a00 */
[----:B------:R-:W-:Y:S01]  /*1b10*/  IADD3 R2, -R28, UR19, RZ ;  /* 0x000000131c027c10 */ /* 0x000fe2000fffe1ff */
[----:B------:R-:W-:Y:S01]  /*1b20*/  IMAD.U32 R7, RZ, RZ, UR15 ;  /* 0x0000000fff077e24 */ /* 0x000fe2000f8e00ff */
[----:B------:R-:W-:Y:S01]  /*1b30*/  UMOV UR20, 0x6 ;  /* 0x0000000600147882 */ /* 0x000fe20000000000 */
[----:B------:R-:W-:Y:S01]  /*1b40*/  IMAD.MOV.U32 R159, RZ, RZ, R39 ;  /* 0x000000ffff9f7224 */ /* 0x000fe200078e0027 */
[----:B------:R-:W-:Y:S01]  /*1b50*/  USHF.L.U32 UR21, UR6, 0x6, URZ ;  /* 0x0000000606157899 */ /* 0x000fe2000800063f */
[----:B------:R-:W-:Y:S01]  /*1b60*/  IMAD R2, R7, -0x40, R2 ;  /* 0xffffffc007027824 */ /* 0x000fe200078e0202 */
[----:B------:R-:W-:Y:S01]  /*1b70*/  USHF.L.U64.HI UR20, UR6, UR20, UR7 ;  /* 0x0000001406147299 */ /* 0x000fe20008010207 */
[----:B------:R-:W-:Y:S01]  /*1b80*/  IMAD.MOV.U32 R158, RZ, RZ, R34 ;  /* 0x000000ffff9e7224 */ /* 0x000fe200078e0022 */
[----:B------:R-:W-:Y:S01]  /*1b90*/  USHF.R.S32.HI UR9, URZ, 0x1f, UR15 ;  /* 0x0000001f3f097899 */ /* 0x000fe2000801140f */
[----:B------:R-:W-:Y:S01]  /*1ba0*/  IMAD.SHL.U32 R239, R11, 0x2, RZ ;  /* 0x000000020bef7824 */ /* 0x000fe200078e00ff */
[----:B------:R-:W-:Y:S01]  /*1bb0*/  ISETP.GE.AND P2, PT, R2, 0x1, PT ;  /* 0x000000010200780c */ /* 0x000fe20003f46270 */
[----:B------:R-:W-:Y:S01]  /*1bc0*/  UIMAD UR4, UR20, UR15, URZ ;  /* 0x0000000f140472a4 */ /* 0x000fe2000f8e023f */
[----:B------:R-:W-:Y:S01]  /*1bd0*/  @!P6 SHF.R.S32.HI R6, RZ, 0x1f, R18 ;  /* 0x0000001fff06e819 */ /* 0x000fe20000011412 */
[----:B------:R-:W-:Y:S01]  /*1be0*/  IMAD.U32 R154, RZ, RZ, UR21 ;  /* 0x00000015ff9a7e24 */ /* 0x000fe2000f8e00ff */
[----:B------:R-:W-:Y:S01]  /*1bf0*/  UIMAD.WIDE.U32 UR10, UR6, 0x20, URZ ;  /* 0x00000020060a78a5 */ /* 0x000fe2000f8e003f */
[----:B------:R-:W-:Y:S01]  /*1c00*/  LEA.HI R155, R25, R157, RZ, 0x5 ;  /* 0x0000009d199b7211 */ /* 0x000fe200078f28ff */
[----:B------:R-:W-:Y:S01]  /*1c10*/  UIMAD UR4, UR9, UR21, UR4 ;  /* 0x00000015090472a4 */ /* 0x000fe2000f8e0204 */
[----:B------:R-:W-:Y:S01]  /*1c20*/  @!P6 LEA.HI R8, R6, R18, RZ, 0x3 ;  /* 0x000000120608e211 */ /* 0x000fe200078f18ff */
[----:B------:R-:W-:Y:S01]  /*1c30*/  USHF.L.U32 UR8, UR7, 0x5, URZ ;  /* 0x0000000507087899 */ /* 0x000fe2000800063f */
[----:B-1----:R-:W-:Y:S01]  /*1c40*/  @!P6 LEA R6, P1, R14, R4, 0x1 ;  /* 0x000000040e06e211 */ /* 0x002fe200078208ff */
[----:B------:R-:W-:Y:S01]  /*1c50*/  STL.64 [R1+0x28], R158 ;  /* 0x0000289e01007387 */ /* 0x000fe20000100a00 */
[----:B------:R-:W-:Y:S01]  /*1c60*/  @!P6 LOP3.LUT R8, R8, 0xfffffff8, RZ, 0xc0, !PT ;  /* 0xfffffff80808e812 */ /* 0x000fe200078ec0ff */
[----:B------:R-:W-:Y:S01]  /*1c70*/  UIADD3 UR8, UR11, UR8, URZ ;  /* 0x000000080b087290 */ /* 0x000fe2000fffe03f */
[----:B----4-:R-:W-:-:S02]  /*1c80*/  @!P6 LEA.HI.X R7, R14, R5, R13, 0x1, P1 ;  /* 0x000000050e07e211 */ /* 0x010fc400008f0c0d */
[----:B------:R-:W-:Y:S01]  /*1c90*/  ISETP.GE.AND P1, PT, R2, 0x11, PT ;  /* 0x000000110200780c */ /* 0x000fe20003f26270 */
[----:B------:R-:W-:Y:S01]  /*1ca0*/  @!P6 IMAD.WIDE R8, R8, 0x2, R4 ;  /* 0x000000020808e825 */ /* 0x000fe200078e0204 */
[----:B------:R-:W-:Y:S01]  /*1cb0*/  SHF.R.S32.HI R14, RZ, 0x4, R24 ;  /* 0x00000004ff0e7819 */ /* 0x000fe20000011418 */
[----:B------:R-:W-:Y:S01]  /*1cc0*/  @!PT LDS RZ, [RZ] ;  /* 0x00000000fffff984 */ /* 0x000fe20000000800 */
[----:B------:R1:W-:Y:S01]  /*1cd0*/  @!P6 LDGSTS.E.BYPASS.LTC128B.128 [R239+0xb900], [R6.64], !P5 ;  /* 0x0b90000006efefae */ /* 0x0003e2000e901d50 */
[----:B------:R-:W-:Y:S01]  /*1ce0*/  ISETP.GE.AND P5, PT, R2, 0x31, PT ;  /* 0x000000310200780c */ /* 0x000fe20003fa6270 */
[----:B------:R-:W-:Y:S02]  /*1cf0*/  IMAD.WIDE.U32 R4, R154, UR15, R158 ;  /* 0x0000000f9a047c25 */ /* 0x000fe4000f8e009e */
[----:B------:R4:W-:Y:S01]  /*1d00*/  @!P6 LDGSTS.E.BYPASS.LTC128B.128 [R239+0xf900], [R8.64], !P4 ;  /* 0x0f90000008efefae */ /* 0x0009e2000e101d50 */
[----:B------:R-:W-:Y:S02]  /*1d10*/  ISETP.GE.AND P6, PT, R2, 0x21, PT ;  /* 0x000000210200780c */ /* 0x000fe40003fc6270 */
[----:B------:R-:W-:Y:S01]  /*1d20*/  IADD3 R5, R5, UR4, RZ ;  /* 0x0000000405057c10 */ /* 0x000fe2000fffe0ff */
[----:B------:R-:W0:Y:S04]  /*1d30*/  LDGDEPBAR ;  /* 0x00000000000079af */ /* 0x000e280000000000 */
[----:B------:R-:W-:Y:S01]  /*1d40*/  BAR.SYNC.DEFER_BLOCKING 0x0 ;  /* 0x0000000000007b1d */ /* 0x000fe20000010000 */
[----:B------:R-:W-:-:S04]  /*1d50*/  @P2 LEA R12, P4, R4, c[0x0][0x1c8], 0x1 ;  /* 0x00007200040c2a11 */ /* 0x000fc800078808ff */
[----:B------:R-:W-:Y:S01]  /*1d60*/  @P2 LEA.HI.X R13, R4, c[0x0][0x1cc], R5, 0x1, P4 ;  /* 0x00007300040d2a11 */ /* 0x000fe200020f0c05 */
[----:B------:R-:W-:-:S05]  /*1d70*/  VOTEU.ANY UP0, P5 ;  /* 0x00000000003f7886 */ /* 0x000fca0002800100 */
[----:B------:R-:W-:Y:S01]  /*1d80*/  @UP0 UIMAD UR4, UR7, 0x30, URZ ;  /* 0x00000030070408a4 */ /* 0x000fe2000f8e023f */
[----:B-1----:R-:W-:Y:S02]  /*1d90*/  IMAD.U32 R6, RZ, RZ, UR7 ;  /* 0x00000007ff067e24 */ /* 0x002fe4000f8e00ff */
[----:B----4-:R-:W-:-:S05]  /*1da0*/  IMAD.MOV.U32 R8, RZ, RZ, c[0x0][0x1e0] ;  /* 0x00007800ff087624 */ /* 0x010fca00078e00ff */
[C---:B------:R-:W-:Y:S01]  /*1db0*/  @P1 LEA R2, P4, R8.reuse, R4, 0x4 ;  /* 0x0000000408021211 */ /* 0x040fe200078820ff */
[----:B------:R-:W-:Y:S01]  /*1dc0*/  @!PT LDS RZ, [RZ] ;  /* 0x00000000fffff984 */ /* 0x000fe20000000800 */
[----:B------:R-:W-:Y:S01]  /*1dd0*/  @!PT LDS RZ, [RZ] ;  /* 0x00000000fffff984 */ /* 0x000fe20000000800 */
[----:B------:R-:W-:Y:S01]  /*1de0*/  @!PT LDS RZ, [RZ] ;  /* 0x00000000fffff984 */ /* 0x000fe20000000800 */
[----:B------:R1:W-:Y:S03]  /*1df0*/  @P2 LDGSTS.E.BYPASS.LTC128B.128 [R239+0x4100], [R12.64], !P3 ;  /* 0x041000000cef2fae */ /* 0x0003e6000d901d50 */
[C---:B------:R-:W-:Y:S01]  /*1e00*/  @P1 LEA.HI.X R6, R8.reuse, R5, R6, 0x4, P4 ;  /* 0x0000000508061211 */ /* 0x040fe200020f2406 */
[----:B------:R-:W-:Y:S01]  /*1e10*/  @P5 IMAD.WIDE.U32 R8, R8, 0x30, R4 ;  /* 0x0000003008085825 */ /* 0x000fe200078e0004 */
[----:B------:R-:W-:Y:S01]  /*1e20*/  @P1 LEA R10, P4, R2, c[0x0][0x1c8], 0x1 ;  /* 0x00007200020a1a11 */ /* 0x000fe200078808ff */
[----:B------:R1:W-:Y:S01]  /*1e30*/  @P2 LDGSTS.E.BYPASS.LTC128B.128 [R239+0x6100], [R12.64+0x80], !P0 ;  /* 0x061000800cef2fae */ /* 0x0003e2000c101d50 */
[----:B------:R-:W-:Y:S02]  /*1e40*/  LOP3.LUT P2, RZ, R36, 0x2, RZ, 0xc0, !PT ;  /* 0x0000000224ff7812 */ /* 0x000fe4000784c0ff */
[----:B------:R-:W-:-:S02]  /*1e50*/  @P1 LEA.HI.X R11, R2, c[0x0][0x1cc], R6, 0x1, P4 ;  /* 0x00007300020b1a11 */ /* 0x000fc400020f0c06 */
[----:B------:R-:W-:-:S03]  /*1e60*/  @P6 IADD3 R2, P4, R4, UR10, RZ ;  /* 0x0000000a04026c10 */ /* 0x000fc6000ff9e0ff */
[----:B------:R4:W-:Y:S01]  /*1e70*/  @P1 LDGSTS.E.BYPASS.LTC128B.128 [R239+0x4900], [R10.64], !P3 ;  /* 0x049000000aef1fae */ /* 0x0009e2000d901d50 */
[----:B------:R-:W-:Y:S02]  /*1e80*/  @P6 IADD3.X R4, R5, UR8, RZ, P4, !PT ;  /* 0x0000000805046c10 */ /* 0x000fe4000a7fe4ff */
[----:B------:R-:W-:Y:S01]  /*1e90*/  LEA.HI R5, R24, R14, RZ, 0x1 ;  /* 0x0000000e18057211 */ /* 0x000fe200078f08ff */
[----:B------:R4:W-:Y:S01]  /*1ea0*/  @P1 LDGSTS.E.BYPASS.LTC128B.128 [R239+0x6900], [R10.64+0x80], !P0 ;  /* 0x069000800aef1fae */ /* 0x0009e2000c101d50 */
[C---:B------:R-:W-:Y:S02]  /*1eb0*/  @P6 LEA R6, P4, R2.reuse, c[0x0][0x1c8], 0x1 ;  /* 0x0000720002066a11 */ /* 0x040fe400078808ff */
[----:B------:R-:W-:Y:S02]  /*1ec0*/  LOP3.LUT R5, R5, 0xfffffffe, RZ, 0xc0, !PT ;  /* 0xfffffffe05057812 */ /* 0x000fe400078ec0ff */
[----:B------:R-:W-:Y:S02]  /*1ed0*/  @P6 LEA.HI.X R7, R2, c[0x0][0x1cc], R4, 0x1, P4 ;  /* 0x0000730002076a11 */ /* 0x000fe400020f0c04 */
[----:B------:R-:W-:Y:S01]  /*1ee0*/  @P5 IADD3 R2, R9, UR4, RZ ;  /* 0x0000000409025c10 */ /* 0x000fe2000fffe0ff */
[----:B------:R-:W-:Y:S01]  /*1ef0*/  IMAD.IADD R9, R14, 0x1, -R5 ;  /* 0x000000010e097824 */ /* 0x000fe200078e0a05 */
[----:B------:R-:W-:Y:S01]  /*1f00*/  @P5 LEA R4, P4, R8, c[0x0][0x1c8], 0x1 ;  /* 0x0000720008045a11 */ /* 0x000fe200078808ff */
[----:B------:R5:W-:Y:S01]  /*1f10*/  @P6 LDGSTS.E.BYPASS.LTC128B.128 [R239+0x5100], [R6.64], !P3 ;  /* 0x0510000006ef6fae */ /* 0x000be2000d901d50 */
[----:B------:R-:W-:-:S02]  /*1f20*/  ULDC.64 UR4, c[0x0][0x208] ;  /* 0x0000820000047ab9 */ /* 0x000fc40000000a00 */
[----:B------:R-:W-:Y:S01]  /*1f30*/  @P5 LEA.HI.X R5, R8, c[0x0][0x1cc], R2, 0x1, P4 ;  /* 0x0000730008055a11 */ /* 0x000fe200020f0c02 */
[----:B------:R5:W-:Y:S01]  /*1f40*/  @P6 LDGSTS.E.BYPASS.LTC128B.128 [R239+0x7100], [R6.64+0x80], !P0 ;  /* 0x0710008006ef6fae */ /* 0x000be2000c101d50 */
[----:B------:R-:W-:Y:S01]  /*1f50*/  IMAD.SHL.U32 R2, R22, 0x40, RZ ;  /* 0x0000004016027824 */ /* 0x000fe200078e00ff */
[----:B------:R-:W-:Y:S01]  /*1f60*/  UIMAD UR9, UR9, UR4, URZ ;  /* 0x00000004090972a4 */ /* 0x000fe2000f8e023f */
[----:B------:R-:W-:Y:S01]  /*1f70*/  IMAD.SHL.U32 R8, R28, 0x8, RZ ;  /* 0x000000081c087824 */ /* 0x000fe200078e00ff */
[----:B------:R2:W-:Y:S01]  /*1f80*/  @P5 LDGSTS.E.BYPASS.LTC128B.128 [R239+0x5900], [R4.64], !P3 ;  /* 0x0590000004ef5fae */ /* 0x0005e2000d901d50 */
[----:B------:R-:W-:Y:S02]  /*1f90*/  UIMAD.WIDE.U32 UR12, UR15, UR4, URZ ;  /* 0x000000040f0c72a5 */ /* 0x000fe4000f8e003f */
[----:B------:R-:W-:Y:S01]  /*1fa0*/  UIMAD UR9, UR15, UR5, UR9 ;  /* 0x000000050f0972a4 */ /* 0x000fe2000f8e0209 */
[----:B------:R2:W-:Y:S01]  /*1fb0*/  @P5 LDGSTS.E.BYPASS.LTC128B.128 [R239+0x7900], [R4.64+0x80], !P0 ;  /* 0x0790008004ef5fae */ /* 0x0005e2000c101d50 */
[----:B------:R-:W-:-:S02]  /*1fc0*/  UIMAD UR15, UR15, -0x40, UR19 ;  /* 0xffffffc00f0f78a4 */ /* 0x000fc4000f8e0213 */
[----:B------:R-:W-:Y:S01]  /*1fd0*/  UIADD3 UR9, UR13, UR9, URZ ;  /* 0x000000090d097290 */ /* 0x000fe2000fffe03f */
[----:B------:R-:W0:Y:S01]  /*1fe0*/  LDGDEPBAR ;  /* 0x00000000000079af */ /* 0x000e220000000000 */
[----:B-----5:R-:W-:Y:S01]  /*1ff0*/  IMAD.SHL.U32 R6, R36, 0x40, RZ ;  /* 0x0000004024067824 */ /* 0x020fe200078e00ff */
[----:B--2---:R-:W-:Y:S01]  /*2000*/  LOP3.LUT R4, R2, 0x1c0, RZ, 0xc0, !PT ;  /* 0x000001c002047812 */ /* 0x004fe200078ec0ff */
[----:B------:R-:W-:-:S04]  /*2010*/  DEPBAR.LE SB0, 0x1 ;  /* 0x000080400000791a */ /* 0x000fc80000000000 */
[----:B------:R-:W-:Y:S01]  /*2020*/  IMAD.SHL.U32 R5, R9, 0x8, RZ ;  /* 0x0000000809057824 */ /* 0x000fe200078e00ff */
[----:B------:R-:W-:-:S04]  /*2030*/  DEPBAR.LE SB0, 0x0 ;  /* 0x000080000000791a */ /* 0x000fc80000000000 */
[----:B------:R-:W-:Y:S02]  /*2040*/  LOP3.LUT R2, R6, 0x1c0, RZ, 0xc0, !PT ;  /* 0x000001c006027812 */ /* 0x000fe400078ec0ff */
[----:B------:R-:W-:Y:S01]  /*2050*/  LOP3.LUT R7, R4, 0x8, R5, 0xf8, !PT ;  /* 0x0000000804077812 */ /* 0x000fe200078ef805 */
[----:B------:R-:W-:Y:S01]  /*2060*/  IMAD.SHL.U32 R5, R23, 0x40, RZ ;  /* 0x0000004017057824 */ /* 0x000fe200078e00ff */
[----:B------:R-:W-:Y:S02]  /*2070*/  LOP3.LUT R8, R2, 0x8, R8, 0xf8, !PT ;  /* 0x0000000802087812 */ /* 0x000fe400078ef808 */
[----:B------:R-:W-:Y:S01]  /*2080*/  SHF.R.U32.HI R6, RZ, 0x3, R2 ;  /* 0x00000003ff067819 */ /* 0x000fe20000011602 */
[----:B------:R-:W-:Y:S01]  /*2090*/  IMAD.SHL.U32 R2, R155, 0x20, RZ ;  /* 0x000000209b027824 */ /* 0x000fe200078e00ff */
[----:B------:R-:W-:Y:S02]  /*20a0*/  SHF.R.U32.HI R4, RZ, 0x3, R4 ;  /* 0x00000003ff047819 */ /* 0x000fe40000011604 */
[----:B------:R-:W-:-:S02]  /*20b0*/  LOP3.LUT R6, R8, R6, RZ, 0x3c, !PT ;  /* 0x0000000608067212 */ /* 0x000fc400078e3cff */
[----:B------:R-:W-:Y:S02]  /*20c0*/  LOP3.LUT R153, R7, R4, RZ, 0x3c, !PT ;  /* 0x0000000407997212 */ /* 0x000fe400078e3cff */
[----:B------:R-:W-:Y:S02]  /*20d0*/  LOP3.LUT R152, R5, 0xfffffe00, RZ, 0xc0, !PT ;  /* 0xfffffe0005987812 */ /* 0x000fe400078ec0ff */
[----:B------:R-:W-:Y:S01]  /*20e0*/  LOP3.LUT R4, R2, 0x7ffffc00, RZ, 0xc0, !PT ;  /* 0x7ffffc0002047812 */ /* 0x000fe200078ec0ff */
[----:B------:R-:W-:-:S03]  /*20f0*/  IMAD R2, R9, 0x200, R6 ;  /* 0x0000020009027824 */ /* 0x000fc600078e0206 */
[----:B------:R-:W-:Y:S01]  /*2100*/  IADD3 R4, R153, R152, R4 ;  /* 0x0000009899047210 */ /* 0x000fe20007ffe004 */
[----:B------:R-:W-:Y:S01]  /*2110*/  IMAD.SHL.U32 R179, R2, 0x2, RZ ;  /* 0x0000000202b37824 */ /* 0x000fe200078e00ff */
[----:B------:R-:W-:Y:S03]  /*2120*/  BAR.SYNC.DEFER_BLOCKING 0x0 ;  /* 0x0000000000007b1d */ /* 0x000fe60000010000 */
[----:B------:R-:W-:Y:S01]  /*2130*/  IMAD.SHL.U32 R226, R4, 0x2, RZ ;  /* 0x0000000204e27824 */ /* 0x000fe200078e00ff */
[----:B------:R-:W-:-:S03]  /*2140*/  IADD3 R230, R179, 0x4120, RZ ;  /* 0x00004120b3e67810 */ /* 0x000fc60007ffe0ff */
[C-C-:B------:R-:W-:Y:S02]  /*2150*/  IMAD R228, R3.reuse, 0x2, R226.reuse ;  /* 0x0000000203e47824 */ /* 0x140fe400078e02e2 */
[C---:B------:R-:W-:Y:S02]  /*2160*/  IMAD R227, R0.reuse, 0x2, R226 ;  /* 0x0000000200e37824 */ /* 0x040fe400078e02e2 */
[----:B------:R-:W-:Y:S02]  /*2170*/  IMAD R229, R0, 0x2, R228 ;  /* 0x0000000200e57824 */ /* 0x000fe400078e02e4 */
[----:B------:R-:W-:Y:S01]  /*2180*/  IMAD R231, R3, 0x2, R227 ;  /* 0x0000000203e77824 */ /* 0x000fe200078e02e3 */
[----:B------:R-:W-:Y:S04]  /*2190*/  LDSM.16.M88.4 R4, [R226+0xa100] ;  /* 0x00a10000e204783b */ /* 0x000fe80000000200 */
[----:B---3--:R-:W2:Y:S04]  /*21a0*/  LDSM.16.M88.4 R16, [R179+0x4100] ;  /* 0x00410000b310783b */ /* 0x008ea80000000200 */
[----:B-1----:R-:W1:Y:S04]  /*21b0*/  LDSM.16.M88.4 R12, [R179+0x4900] ;  /* 0x00490000b30c783b */ /* 0x002e680000000200 */
[----:B------:R-:W3:Y:S04]  /*21c0*/  LDSM.16.M88.4 R20, [R179+0x5100] ;  /* 0x00510000b314783b */ /* 0x000ee80000000200 */
[----:B------:R-:W5:Y:S04]  /*21d0*/  LDSM.16.M88.4 R24, [R179+0x5900] ;  /* 0x00590000b318783b */ /* 0x000f680000000200 */
[----:B----4-:R-:W4:Y:S01]  /*21e0*/  LDSM.16.M88.4 R8, [R226+0x8100] ;  /* 0x00810000e208783b */ /* 0x010f220000000200 */
[C---:B--2---:R-:W-:Y:S08]  /*21f0*/  HMMA.16816.F32 R40, R4.reuse, R16, RZ ;  /* 0x000000100428723c */ /* 0x044ff000000018ff */
[C---:B-1----:R-:W-:Y:S08]  /*2200*/  HMMA.16816.F32 R56, R4.reuse, R12, RZ ;  /* 0x0000000c0438723c */ /* 0x042ff000000018ff */
[C---:B---3--:R-:W-:Y:S08]  /*2210*/  HMMA.16816.F32 R60, R4.reuse, R20, RZ ;  /* 0x00000014043c723c */ /* 0x048ff000000018ff */
[C---:B-----5:R-:W-:Y:S08]  /*2220*/  HMMA.16816.F32 R64, R4.reuse, R24, RZ ;  /* 0x000000180440723c */ /* 0x060ff000000018ff */
[C---:B------:R-:W-:Y:S08]  /*2230*/  HMMA.16816.F32 R44, R4.reuse, R18, RZ ;  /* 0x00000012042c723c */ /* 0x040ff000000018ff */
[C---:B------:R-:W-:Y:S08]  /*2240*/  HMMA.16816.F32 R76, R4.reuse, R14, RZ ;  /* 0x0000000e044c723c */ /* 0x040ff000000018ff */
[C---:B------:R-:W-:Y:S08]  /*2250*/  HMMA.16816.F32 R116, R4.reuse, R22, RZ ;  /* 0x000000160474723c */ /* 0x040ff000000018ff */
[----:B------:R-:W-:Y:S07]  /*2260*/  HMMA.16816.F32 R92, R4, R26, RZ ;  /* 0x0000001a045c723c */ /* 0x000fee00000018ff */
[----:B------:R-:W-:Y:S01]  /*2270*/  IMAD.U32 R6, RZ, RZ, UR12 ;  /* 0x0000000cff067e24 */ /* 0x000fe2000f8e00ff */
[----:B------:R-:W-:Y:S01]  /*2280*/  IADD3 R5, R179, 0x4100, RZ ;  /* 0x00004100b3057810 */ /* 0x000fe20007ffe0ff */
[----:B------:R-:W-:Y:S01]  /*2290*/  IMAD.U32 R4, RZ, RZ, UR9 ;  /* 0x00000009ff047e24 */ /* 0x000fe2000f8e00ff */
[----:B------:R-:W-:Y:S01]  /*22a0*/  USHF.L.U32 UR9, UR4, 0x5, URZ ;  /* 0x0000000504097899 */ /* 0x000fe2000800063f */
[C---:B----4-:R-:W-:Y:S01]  /*22b0*/  HMMA.16816.F32 R100, R8.reuse, R18, RZ ;  /* 0x000000120864723c */ /* 0x050fe200000018ff */
[C---:B------:R-:W-:Y:S01]  /*22c0*/  LEA R2, P1, R6.reuse, R30, 0x6 ;  /* 0x0000001e06027211 */ /* 0x040fe200078230ff */
[----:B------:R-:W-:Y:S01]  /*22d0*/  UMOV UR12, 0x5 ;  /* 0x00000005000c7882 */ /* 0x000fe20000000000 */
[----:B------:R-:W-:Y:S01]  /*22e0*/  @P2 IADD3 R230, R5, -0x20, RZ ;  /* 0xffffffe005e62810 */ /* 0x000fe20007ffe0ff */
[----:B------:R-:W-:Y:S01]  /*22f0*/  USHF.L.U64.HI UR12, UR4, UR12, UR5 ;  /* 0x0000000c040c7299 */ /* 0x000fe20008010205 */
[----:B------:R-:W-:Y:S01]  /*2300*/  LEA.HI.X R6, R6, R29, R4, 0x6, P1 ;  /* 0x0000001d06067211 */ /* 0x000fe200008f3404 */
[----:B------:R-:W-:Y:S01]  /*2310*/  IMAD.U32 R7, RZ, RZ, UR13 ;  /* 0x0000000dff077e24 */ /* 0x000fe2000f8e00ff */
[C---:B------:R-:W-:Y:S01]  /*2320*/  LEA R4, P1, R2.reuse, c[0x0][0x1f8], 0x1 ;  /* 0x00007e0002047a11 */ /* 0x040fe200078208ff */
[----:B------:R-:W-:Y:S01]  /*2330*/  IMAD.U32 R18, RZ, RZ, UR9 ;  /* 0x00000009ff127e24 */ /* 0x000fe2000f8e00ff */
[----:B------:R-:W-:Y:S01]  /*2340*/  HMMA.16816.F32 R120, R8, R16, RZ ;  /* 0x000000100878723c */ /* 0x000fe200000018ff */
[----:B------:R-:W-:Y:S01]  /*2350*/  LDSM.16.M88.4 R32, [R230] ;  /* 0x00000000e620783b */ /* 0x000fe20000000200 */
[----:B------:R-:W-:Y:S01]  /*2360*/  LEA.HI.X R5, R2, c[0x0][0x1fc], R6, 0x1, P1 ;  /* 0x00007f0002057a11 */ /* 0x000fe200008f0c06 */
[----:B------:R-:W-:Y:S01]  /*2370*/  UIADD3 UR14, UP0, UR9, 0x80, URZ ;  /* 0x00000080090e7890 */ /* 0x000fe2000ff1e03f */
[----:B------:R-:W-:-:S02]  /*2380*/  IADD3 R2, -R28, UR15, RZ ;  /* 0x0000000f1c027c10 */ /* 0x000fc4000fffe1ff */
[----:B------:R-:W-:Y:S01]  /*2390*/  IADD3 R6, P1, R4, UR9, RZ ;  /* 0x0000000904067c10 */ /* 0x000fe2000ff3e0ff */
[----:B------:R-:W-:Y:S01]  /*23a0*/  LDSM.16.M88.4 R28, [R230+0x800] ;  /* 0x00080000e61c783b */ /* 0x000fe20000000200 */
[C---:B------:R-:W-:Y:S01]  /*23b0*/  ISETP.LT.OR P5, PT, R2.reuse, 0x1, P3 ;  /* 0x000000010200780c */ /* 0x040fe20001fa1670 */
[C---:B------:R-:W-:Y:S01]  /*23c0*/  HMMA.16816.F32 R88, R8.reuse, R12, RZ ;  /* 0x0000000c0858723c */ /* 0x040fe200000018ff */
[C---:B------:R-:W-:Y:S01]  /*23d0*/  ISETP.LT.OR P4, PT, R2.reuse, 0x1, P0 ;  /* 0x000000010200780c */ /* 0x040fe20000781670 */
[----:B------:R-:W-:Y:S01]  /*23e0*/  UIADD3.X UR13, URZ, UR12, URZ, UP0, !UPT ;  /* 0x0000000c3f0d7290 */ /* 0x000fe200087fe43f */
[----:B------:R-:W-:Y:S01]  /*23f0*/  ISETP.LT.OR P2, PT, R2, 0x11, P3 ;  /* 0x000000110200780c */ /* 0x000fe20001f41670 */
[----:B------:R-:W-:Y:S01]  /*2400*/  UISETP.GE.AND UP0, UPT, UR19, 0x41, UPT ;  /* 0x000000411300788c */ /* 0x000fe2000bf06270 */
[----:B------:R-:W-:Y:S02]  /*2410*/  IADD3.X R7, R5, UR12, RZ, P1, !PT ;  /* 0x0000000c05077c10 */ /* 0x000fe40008ffe4ff */
[----:B------:R-:W-:Y:S01]  /*2420*/  IADD3 R18, P6, P1, R18, 0x80, R4 ;  /* 0x0000008012127810 */ /* 0x000fe200079de004 */
[----:B------:R-:W-:Y:S01]  /*2430*/  HMMA.16816.F32 R96, R8, R14, RZ ;  /* 0x0000000e0860723c */ /* 0x000fe200000018ff */
[----:B------:R-:W1:Y:S01]  /*2440*/  LDSM.16.M88.4 R12, [R228+0xa100] ;  /* 0x00a10000e40c783b */ /* 0x000e620000000200 */
[----:B------:R-:W-:-:S02]  /*2450*/  IADD3 R238, R230, 0x800, RZ ;  /* 0x00000800e6ee7810 */ /* 0x000fc40007ffe0ff */
[----:B------:R-:W-:Y:S02]  /*2460*/  IADD3.X R19, RZ, UR12, R5, P6, P1 ;  /* 0x0000000cff137c10 */ /* 0x000fe4000b7e2405 */
[C---:B------:R-:W-:Y:S02]  /*2470*/  ISETP.LT.OR P1, PT, R2.reuse, 0x21, P3 ;  /* 0x000000210200780c */ /* 0x040fe40001f21670 */
[C---:B------:R-:W-:Y:S01]  /*2480*/  HMMA.16816.F32 R80, R8.reuse, R20, RZ ;  /* 0x000000140850723c */ /* 0x040fe200000018ff */
[----:B------:R-:W-:Y:S02]  /*2490*/  ISETP.LT.OR P6, PT, R2, 0x21, P0 ;  /* 0x000000210200780c */ /* 0x000fe400007c1670 */
[C---:B------:R-:W-:Y:S02]  /*24a0*/  IADD3 R237, R230.reuse, 0x1000, RZ ;  /* 0x00001000e6ed7810 */ /* 0x040fe40007ffe0ff */
[C---:B------:R-:W-:Y:S02]  /*24b0*/  IADD3 R236, R230.reuse, 0x1800, RZ ;  /* 0x00001800e6ec7810 */ /* 0x040fe40007ffe0ff */
[C---:B------:R-:W-:Y:S01]  /*24c0*/  IADD3 R235, R230.reuse, 0x2000, RZ ;  /* 0x00002000e6eb7810 */ /* 0x040fe20007ffe0ff */
[----:B------:R-:W-:Y:S01]  /*24d0*/  HMMA.16816.F32 R84, R8, R22, RZ ;  /* 0x000000160854723c */ /* 0x000fe200000018ff */
[----:B------:R-:W2:Y:S01]  /*24e0*/  LDSM.16.M88.4 R20, [R230+0x1800] ;  /* 0x00180000e614783b */ /* 0x000ea20000000200 */
[----:B------:R-:W-:-:S02]  /*24f0*/  IADD3 R234, R230, 0x2800, RZ ;  /* 0x00002800e6ea7810 */ /* 0x000fc40007ffe0ff */
[C---:B------:R-:W-:Y:S02]  /*2500*/  IADD3 R233, R230.reuse, 0x3000, RZ ;  /* 0x00003000e6e97810 */ /* 0x040fe40007ffe0ff */
[----:B------:R-:W-:Y:S02]  /*2510*/  IADD3 R232, R230, 0x3800, RZ ;  /* 0x00003800e6e87810 */ /* 0x000fe40007ffe0ff */
[C---:B------:R-:W-:Y:S08]  /*2520*/  HMMA.16816.F32 R72, R8.reuse, R24, RZ ;  /* 0x000000180848723c */ /* 0x040ff000000018ff */
[----:B------:R-:W-:Y:S01]  /*2530*/  HMMA.16816.F32 R68, R8, R26, RZ ;  /* 0x0000001a0844723c */ /* 0x000fe200000018ff */
[----:B------:R-:W3:Y:S04]  /*2540*/  LDSM.16.M88.4 R24, [R230+0x1000] ;  /* 0x00100000e618783b */ /* 0x000ee80000000200 */
[----:B------:R-:W4:Y:S04]  /*2550*/  LDSM.16.M88.4 R8, [R228+0x8100] ;  /* 0x00810000e408783b */ /* 0x000f280000000200 */
[----:B------:R-:W-:Y:S01]  /*2560*/  @!PT LDS RZ, [RZ] ;  /* 0x00000000fffff984 */ /* 0x000fe20000000800 */
[----:B------:R-:W-:Y:S01]  /*2570*/  @!PT LDS RZ, [RZ] ;  /* 0x00000000fffff984 */ /* 0x000fe20000000800 */
[----:B------:R-:W-:Y:S01]  /*2580*/  @!PT LDS RZ, [RZ] ;  /* 0x00000000fffff984 */ /* 0x000fe20000000800 */
[----:B------:R5:W-:Y:S01]  /*2590*/  LDGSTS.E.BYPASS.LTC128B.128 [R239+0x100], [R4.64], !P5 ;  /* 0x0010000004ef7fae */ /* 0x000be2000e901d50 */
[C---:B------:R-:W-:Y:S01]  /*25a0*/  ISETP.LT.OR P5, PT, R2.reuse, 0x11, P0 ;  /* 0x000000110200780c */ /* 0x040fe200007a1670 */
[C---:B-1----:R-:W-:Y:S02]  /*25b0*/  HMMA.16816.F32 R128, R12.reuse, R34, R44 ;  /* 0x000000220c80723c */ /* 0x042fe4000000182c */
[----:B------:R5:W-:Y:S04]  /*25c0*/  LDGSTS.E.BYPASS.LTC128B.128 [R239+0x2100], [R4.64+0x80], !P4 ;  /* 0x0210008004ef7fae */ /* 0x000be8000e101d50 */
[----:B------:R1:W-:Y:S02]  /*25d0*/  LDGSTS.E.BYPASS.LTC128B.128 [R239+0x900], [R6.64], !P2 ;  /* 0x0090000006ef7fae */ /* 0x0003e4000d101d50 */
[----:B------:R-:W-:Y:S04]  /*25e0*/  HMMA.16816.F32 R56, R12, R28, R56 ;  /* 0x0000001c0c38723c */ /* 0x000fe80000001838 */
[----:B------:R4:W-:Y:S01]  /*25f0*/  LDGSTS.E.BYPASS.LTC128B.128 [R239+0x2900], [R18.64], !P5 ;  /* 0x0290000012ef7fae */ /* 0x0009e2000e901d50 */
[----:B------:R-:W-:-:S03]  /*2600*/  ISETP.LT.OR P5, PT, R2, 0x31, P3 ;  /* 0x000000310200780c */ /* 0x000fc60001fa1670 */
[C---:B--2---:R-:W-:Y:S08]  /*2610*/  HMMA.16816.F32 R64, R12.reuse, R20, R64 ;  /* 0x000000140c40723c */ /* 0x044ff00000001840 */
[----:B------:R-:W-:Y:S01]  /*2620*/  HMMA.16816.F32 R76, R12, R30, R76 ;  /* 0x0000001e0c4c723c */ /* 0x000fe2000000184c */
[----:B-----5:R-:W-:-:S07]  /*2630*/  IADD3 R4, P4, R6, UR9, RZ ;  /* 0x0000000906047c10 */ /* 0x020fce000ff9e0ff */
[-C--:B---3--:R-:W-:Y:S01]  /*2640*/  HMMA.16816.F32 R60, R12, R24.reuse, R60 ;  /* 0x000000180c3c723c */ /* 0x088fe2000000183c */
[----:B------:R-:W-:Y:S02]  /*2650*/  IADD3.X R5, R7, UR12, RZ, P4, !PT ;  /* 0x0000000c07057c10 */ /* 0x000fe4000a7fe4ff */
[----:B------:R-:W-:Y:S02]  /*2660*/  IADD3 R16, P4, R4, UR9, RZ ;  /* 0x0000000904107c10 */ /* 0x000fe4000ff9e0ff */
[----:B-1----:R-:W-:Y:S01]  /*2670*/  IADD3 R6, P2, R6, UR14, RZ ;  /* 0x0000000e06067c10 */ /* 0x002fe2000ff5e0ff */
[----:B------:R1:W-:Y:S01]  /*2680*/  LDGSTS.E.BYPASS.LTC128B.128 [R239+0x1100], [R4.64], !P1 ;  /* 0x0110000004ef7fae */ /* 0x0003e2000c901d50 */
[----:B------:R-:W-:Y:S01]  /*2690*/  IADD3.X R17, R5, UR12, RZ, P4, !PT ;  /* 0x0000000c05117c10 */ /* 0x000fe2000a7fe4ff */
[----:B----4-:R-:W-:Y:S01]  /*26a0*/  HMMA.16816.F32 R132, R8, R24, R80 ;  /* 0x000000180884723c */ /* 0x010fe20000001850 */
[----:B------:R-:W-:Y:S01]  /*26b0*/  ISETP.LT.OR P4, PT, R2, 0x31, P0 ;  /* 0x000000310200780c */ /* 0x000fe20000781670 */
[----:B------:R-:W-:Y:S01]  /*26c0*/  IMAD.MOV.U32 R2, RZ, RZ, 0x40 ;  /* 0x00000040ff027424 */ /* 0x000fe200078e00ff */
[----:B------:R-:W-:-:S02]  /*26d0*/  IADD3.X R7, R7, UR13, RZ, P2, !PT ;  /* 0x0000000d07077c10 */ /* 0x000fc400097fe4ff */
[----:B------:R-:W-:-:S03]  /*26e0*/  LOP3.LUT P2, RZ, R36, 0x4, RZ, 0xc0, !PT ;  /* 0x0000000424ff7812 */ /* 0x000fc6000784c0ff */
[----:B------:R2:W-:Y:S01]  /*26f0*/  LDGSTS.E.BYPASS.LTC128B.128 [R239+0x3100], [R6.64], !P6 ;  /* 0x0310000006ef7fae */ /* 0x0005e2000f101d50 */
[----:B------:R-:W-:Y:S01]  /*2700*/  SEL R2, R2, 0xffffffc0, !P2 ;  /* 0xffffffc002027807 */ /* 0x000fe20005000000 */
[-C--:B------:R-:W-:Y:S02]  /*2710*/  HMMA.16816.F32 R36, R12, R32.reuse, R40 ;  /* 0x000000200c24723c */ /* 0x080fe40000001828 */
[----:B------:R3:W-:Y:S02]  /*2720*/  LDGSTS.E.BYPASS.LTC128B.128 [R239+0x1900], [R16.64], !P5 ;  /* 0x0190000010ef7fae */ /* 0x0007e4000e901d50 */
[----:B------:R-:W-:Y:S02]  /*2730*/  IMAD.IADD R225, R179, 0x1, R2 ;  /* 0x00000001b3e17824 */ /* 0x000fe400078e0202 */
[----:B------:R-:W-:Y:S02]  /*2740*/  IMAD.IADD R224, R2, 0x1, R230 ;  /* 0x0000000102e07824 */ /* 0x000fe400078e02e6 */
[----:B------:R-:W-:Y:S01]  /*2750*/  HMMA.16816.F32 R120, R8, R32, R120 ;  /* 0x000000200878723c */ /* 0x000fe20000001878 */
[----:B-1----:R-:W-:-:S07]  /*2760*/  IADD3 R4, P1, R4, UR14, RZ ;  /* 0x0000000e04047c10 */ /* 0x002fce000ff3e0ff */
[----:B------:R-:W-:Y:S01]  /*2770*/  HMMA.16816.F32 R80, R8, R34, R100 ;  /* 0x000000220850723c */ /* 0x000fe20000001864 */
[----:B------:R-:W-:Y:S02]  /*2780*/  IADD3.X R5, R5, UR13, RZ, P1, !PT ;  /* 0x0000000d05057c10 */ /* 0x000fe40008ffe4ff */
[----:B------:R-:W-:-:S03]  /*2790*/  PLOP3.LUT P1, PT, PT, PT, UP0, 0x80, 0x0 ;  /* 0x000000000000781c */ /* 0x000fc60003f2f008 */
[----:B------:R2:W-:Y:S02]  /*27a0*/  LDGSTS.E.BYPASS.LTC128B.128 [R239+0x3900], [R4.64], !P4 ;  /* 0x0390000004ef7fae */ /* 0x0005e4000e101d50 */
[C---:B------:R-:W-:Y:S02]  /*27b0*/  HMMA.16816.F32 R124, R8.reuse, R28, R88 ;  /* 0x0000001c087c723c */ /* 0x040fe40000001858 */
[----:B------:R-:W-:Y:S04]  /*27c0*/  LDSM.16.M88.4 R52, [R225+0x4100] ;  /* 0x00410000e134783b */ /* 0x000fe80000000200 */
[----:B---3--:R-:W1:Y:S02]  /*27d0*/  LDSM.16.M88.4 R16, [R227+0xa100] ;  /* 0x00a10000e310783b */ /* 0x008e640000000200 */
[C---:B------:R-:W-:Y:S02]  /*27e0*/  HMMA.16816.F32 R136, R8.reuse, R20, R72 ;  /* 0x000000140888723c */ /* 0x040fe40000001848 */
[----:B------:R-:W3:Y:S04]  /*27f0*/  LDSM.16.M88.4 R48, [R225+0x4900] ;  /* 0x00490000e130783b */ /* 0x000ee80000000200 */
[----:B------:R-:W4:Y:S02]  /*2800*/  LDSM.16.M88.4 R44, [R225+0x5100] ;  /* 0x00510000e12c783b */ /* 0x000f240000000200 */
[C---:B------:R-:W-:Y:S02]  /*2810*/  HMMA.16816.F32 R32, R8.reuse, R30, R96 ;  /* 0x0000001e0820723c */ /* 0x040fe40000001860 */
[----:B------:R-:W-:Y:S04]  /*2820*/  LDSM.16.M88.4 R40, [R225+0x5900] ;  /* 0x00590000e128783b */ /* 0x000fe80000000200 */
[----:B------:R-:W-:Y:S02]  /*2830*/  LDSM.16.M88.4 R28, [R224] ;  /* 0x00000000e01c783b */ /* 0x000fe40000000200 */
[C---:B------:R-:W-:Y:S02]  /*2840*/  HMMA.16816.F32 R104, R8.reuse, R26, R84 ;  /* 0x0000001a0868723c */ /* 0x040fe40000001854 */
[----:B--2---:R-:W-:Y:S04]  /*2850*/  LDSM.16.M88.4 R4, [R229+0xa100] ;  /* 0x00a10000e504783b */ /* 0x004fe80000000200 */
[----:B------:R-:W0:Y:S02]  /*2860*/  LDGDEPBAR ;  /* 0x00000000000079af */ /* 0x000e240000000000 */
[----:B------:R-:W-:Y:S02]  /*2870*/  HMMA.16816.F32 R100, R8, R22, R68 ;  /* 0x000000160864723c */ /* 0x000fe40000001844 */
[----:B------:R-:W2:Y:S06]  /*2880*/  LDSM.16.M88.4 R8, [R227+0x8100] ;  /* 0x00810000e308783b */ /* 0x000eac0000000200 */
[C---:B------:R-:W-:Y:S01]  /*2890*/  HMMA.16816.F32 R116, R12.reuse, R26, R116 ;  /* 0x0000001a0c74723c */ /* 0x040fe20000001874 */
[----:B------:R-:W5:Y:S07]  /*28a0*/  LDSM.16.M88.4 R24, [R224+0x800] ;  /* 0x00080000e018783b */ /* 0x000f6e0000000200 */
[----:B------:R-:W-:Y:S01]  /*28b0*/  HMMA.16816.F32 R112, R12, R22, R92 ;  /* 0x000000160c70723c */ /* 0x000fe2000000185c */
[----:B------:R-:W5:Y:S04]  /*28c0*/  LDSM.16.M88.4 R12, [R229+0x8100] ;  /* 0x00810000e50c783b */ /* 0x000f680000000200 */
[----:B------:R-:W5:Y:S03]  /*28d0*/  LDSM.16.M88.4 R20, [R224+0x1000] ;  /* 0x00100000e014783b */ /* 0x000f660000000200 */
[C---:B-1----:R-:W-:Y:S01]  /*28e0*/  HMMA.16816.F32 R72, R16.reuse, R52, R36 ;  /* 0x000000341048723c */ /* 0x042fe20000001824 */
[----:B------:R-:W1:Y:S07]  /*28f0*/  LDSM.16.M88.4 R36, [R224+0x1800] ;  /* 0x00180000e024783b */ /* 0x000e6e0000000200 */
[C---:B---3--:R-:W-:Y:S08]  /*2900*/  HMMA.16816.F32 R108, R16.reuse, R48, R56 ;  /* 0x00000030106c723c */ /* 0x048ff00000001838 */
[C---:B----4-:R-:W-:Y:S08]  /*2910*/  HMMA.16816.F32 R96, R16.reuse, R44, R60 ;  /* 0x0000002c1060723c */ /* 0x050ff0000000183c */
[----:B------:R-:W-:Y:S08]  /*2920*/  HMMA.16816.F32 R92, R16, R54, R128 ;  /* 0x00000036105c723c */ /* 0x000ff00000001880 */
[C---:B--2---:R-:W-:Y:S08]  /*2930*/  HMMA.16816.F32 R84, R8.reuse, R52, R120 ;  /* 0x000000340854723c */ /* 0x044ff00000001878 */
[----:B------:R-:W-:Y:S08]  /*2940*/  HMMA.16816.F32 R80, R8, R54, R80 ;  /* 0x000000360850723c */ /* 0x000ff00000001850 */
[C---:B------:R-:W-:Y:S08]  /*2950*/  HMMA.16816.F32 R88, R16.reuse, R40, R64 ;  /* 0x000000281058723c */ /* 0x040ff00000001840 */
[C---:B------:R-:W-:Y:S08]  /*2960*/  HMMA.16816.F32 R76, R16.reuse, R50, R76 ;  /* 0x00000032104c723c */ /* 0x040ff0000000184c */
[C---:B------:R-:W-:Y:S08]  /*2970*/  HMMA.16816.F32 R68, R16.reuse, R46, R116 ;  /* 0x0000002e1044723c */ /* 0x040ff00000001874 */
[----:B------:R-:W-:Y:S08]  /*2980*/  HMMA.16816.F32 R56, R16, R42, R112 ;  /* 0x0000002a1038723c */ /* 0x000ff00000001870 */
[C---:B------:R-:W-:Y:S08]  /*2990*/  HMMA.16816.F32 R60, R8.reuse, R50, R32 ;  /* 0x00000032083c723c */ /* 0x040ff00000001820 */
[C---:B------:R-:W-:Y:S08]  /*29a0*/  HMMA.16816.F32 R52, R8.reuse, R44, R132 ;  /* 0x0000002c0834723c */ /* 0x040ff00000001884 */
[C---:B------:R-:W-:Y:S01]  /*29b0*/  HMMA.16816.F32 R64, R8.reuse, R48, R124 ;  /* 0x000000300840723c */ /* 0x040fe2000000187c */
[----:B------:R-:W-:Y:S07]  /*29c0*/  LDSM.16.M88.4 R48, [R179+0x6100] ;  /* 0x00610000b330783b */ /* 0x000fee0000000200 */
[C---:B------:R-:W-:Y:S08]  /*29d0*/  HMMA.16816.F32 R44, R8.reuse, R46, R104 ;  /* 0x0000002e082c723c */ /* 0x040ff00000001868 */
[C---:B------:R-:W-:Y:S08]  /*29e0*/  HMMA.16816.F32 R32, R8.reuse, R40, R136 ;  /* 0x000000280820723c */ /* 0x040ff00000001888 */
[----:B------:R-:W-:Y:S01]  /*29f0*/  HMMA.16816.F32 R16, R8, R42, R100 ;  /* 0x0000002a0810723c */ /* 0x000fe20000001864 */
[----:B------:R-:W-:Y:S04]  /*2a00*/  LDSM.16.M88.4 R8, [R226+0xe100] ;  /* 0x00e10000e208783b */ /* 0x000fe80000000200 */
[----:B------:R-:W2:Y:S03]  /*2a10*/  LDSM.16.M88.4 R40, [R179+0x6900] ;  /* 0x00690000b328783b */ /* 0x000ea60000000200 */
[C---:B------:R-:W-:Y:S08]  /*2a20*/  HMMA.16816.F32 R100, R4.reuse, R30, R92 ;  /* 0x0000001e0464723c */ /* 0x040ff0000000185c */
[----:B-----5:R-:W-:Y:S08]  /*2a30*/  HMMA.16816.F32 R120, R4, R24, R108 ;  /* 0x000000180478723c */ /* 0x020ff0000000186c */
[C---:B------:R-:W-:Y:S08]  /*2a40*/  HMMA.16816.F32 R128, R12.reuse, R28, R84 ;  /* 0x0000001c0c80723c */ /* 0x040ff00000001854 */
[C---:B------:R-:W-:Y:S08]  /*2a50*/  HMMA.16816.F32 R124, R12.reuse, R30, R80 ;  /* 0x0000001e0c7c723c */ /* 0x040ff00000001850 */
[C---:B------:R-:W-:Y:S08]  /*2a60*/  HMMA.16816.F32 R116, R12.reuse, R24, R64 ;  /* 0x000000180c74723c */ /* 0x040ff00000001840 */
[C---:B------:R-:W-:Y:S08]  /*2a70*/  HMMA.16816.F32 R112, R12.reuse, R26, R60 ;  /* 0x0000001a0c70723c */ /* 0x040ff0000000183c */
[C---:B------:R-:W-:Y:S01]  /*2a80*/  HMMA.16816.F32 R108, R12.reuse, R20, R52 ;  /* 0x000000140c6c723c */ /* 0x040fe20000001834 */
[----:B------:R-:W-:Y:S07]  /*2a90*/  LDSM.16.M88.4 R52, [R230+0x3800] ;  /* 0x00380000e634783b */ /* 0x000fee0000000200 */
[C---:B------:R-:W-:Y:S01]  /*2aa0*/  HMMA.16816.F32 R84, R12.reuse, R22, R44 ;  /* 0x000000160c54723c */ /* 0x040fe2000000182c */
[----:B------:R-:W-:Y:S07]  /*2ab0*/  LDSM.16.M88.4 R44, [R230+0x3000] ;  /* 0x00300000e62c783b */ /* 0x000fee0000000200 */
[C---:B-1----:R-:W-:Y:S01]  /*2ac0*/  HMMA.16816.F32 R104, R12.reuse, R36, R32 ;  /* 0x000000240c68723c */ /* 0x042fe20000001820 */
[----:B------:R-:W-:Y:S07]  /*2ad0*/  LDSM.16.M88.4 R32, [R179+0x7100] ;  /* 0x00710000b320783b */ /* 0x000fee0000000200 */
[----:B------:R-:W-:Y:S01]  /*2ae0*/  HMMA.16816.F32 R92, R12, R38, R16 ;  /* 0x000000260c5c723c */ /* 0x000fe20000001810 */
[----:B------:R-:W1:Y:S04]  /*2af0*/  LDSM.16.M88.4 R12, [R226+0xc100] ;  /* 0x00c10000e20c783b */ /* 0x000e680000000200 */
[----:B------:R-:W3:Y:S03]  /*2b00*/  LDSM.16.M88.4 R16, [R179+0x7900] ;  /* 0x00790000b310783b */ /* 0x000ee60000000200 */
[C---:B------:R-:W-:Y:S01]  /*2b10*/  HMMA.16816.F32 R76, R4.reuse, R26, R76 ;  /* 0x0000001a044c723c */ /* 0x040fe2000000184c */
[----:B------:R-:W-:Y:S07]  /*2b20*/  LDSM.16.M88.4 R24, [R230+0x2800] ;  /* 0x00280000e618783b */ /* 0x000fee0000000200 */
[C---:B------:R-:W-:Y:S08]  /*2b30*/  HMMA.16816.F32 R140, R4.reuse, R20, R96 ;  /* 0x00000014048c723c */ /* 0x040ff00000001860 */
[C---:B------:R-:W-:Y:S01]  /*2b40*/  HMMA.16816.F32 R136, R4.reuse, R22, R68 ;  /* 0x000000160488723c */ /* 0x040fe20000001844 */
[----:B------:R-:W4:Y:S07]  /*2b50*/  LDSM.16.M88.4 R20, [R228+0xc100] ;  /* 0x00c10000e414783b */ /* 0x000f2e0000000200 */
[C---:B------:R-:W-:Y:S01]  /*2b60*/  HMMA.16816.F32 R72, R4.reuse, R28, R72 ;  /* 0x0000001c0448723c */ /* 0x040fe20000001848 */
[----:B------:R-:W-:Y:S07]  /*2b70*/  LDSM.16.M88.4 R28, [R230+0x2000] ;  /* 0x00200000e61c783b */ /* 0x000fee0000000200 */
[C---:B------:R-:W-:Y:S08]  /*2b80*/  HMMA.16816.F32 R96, R4.reuse, R36, R88 ;  /* 0x000000240460723c */ /* 0x040ff00000001858 */
[----:B------:R-:W-:Y:S01]  /*2b90*/  HMMA.16816.F32 R132, R4, R38, R56 ;  /* 0x000000260484723c */ /* 0x000fe20000001838 */
[----:B------:R-:W5:Y:S07]  /*2ba0*/  LDSM.16.M88.4 R4, [R228+0xe100] ;  /* 0x00e10000e404783b */ /* 0x000f6e0000000200 */
[C---:B--2---:R-:W-:Y:S08]  /*2bb0*/  HMMA.16816.F32 R60, R8.reuse, R40, R120 ;  /* 0x00000028083c723c */ /* 0x044ff00000001878 */
[----:B------:R-:W-:Y:S08]  /*2bc0*/  HMMA.16816.F32 R56, R8, R42, R76 ;  /* 0x0000002a0838723c */ /* 0x000ff0000000184c */
[C---:B-1----:R-:W-:Y:S08]  /*2bd0*/  HMMA.16816.F32 R36, R12.reuse, R40, R116 ;  /* 0x000000280c24723c */ /* 0x042ff00000001874 */
[----:B------:R-:W-:Y:S08]  /*2be0*/  HMMA.16816.F32 R40, R12, R42, R112 ;  /* 0x0000002a0c28723c */ /* 0x000ff00000001870 */
[C---:B------:R-:W-:Y:S08]  /*2bf0*/  HMMA.16816.F32 R68, R8.reuse, R50, R100 ;  /* 0x000000320844723c */ /* 0x040ff00000001864 */
[C---:B------:R-:W-:Y:S08]  /*2c00*/  HMMA.16816.F32 R72, R8.reuse, R48, R72 ;  /* 0x000000300848723c */ /* 0x040ff00000001848 */
[C---:B------:R-:W-:Y:S08]  /*2c10*/  HMMA.16816.F32 R88, R8.reuse, R32, R140 ;  /* 0x000000200858723c */ /* 0x040ff0000000188c */
[C---:B------:R-:W-:Y:S08]  /*2c20*/  HMMA.16816.F32 R100, R8.reuse, R34, R136 ;  /* 0x000000220864723c */ /* 0x040ff00000001888 */
[C---:B---3--:R-:W-:Y:S08]  /*2c30*/  HMMA.16816.F32 R96, R8.reuse, R16, R96 ;  /* 0x000000100860723c */ /* 0x048ff00000001860 */
[----:B------:R-:W-:Y:S08]  /*2c40*/  HMMA.16816.F32 R80, R8, R18, R132 ;  /* 0x000000120850723c */ /* 0x000ff00000001884 */
[C---:B------:R-:W-:Y:S08]  /*2c50*/  HMMA.16816.F32 R76, R12.reuse, R48, R128 ;  /* 0x000000300c4c723c */ /* 0x040ff00000001880 */
[C---:B------:R-:W-:Y:S01]  /*2c60*/  HMMA.16816.F32 R64, R12.reuse, R50, R124 ;  /* 0x000000320c40723c */ /* 0x040fe2000000187c */
[----:B------:R-:W-:Y:S07]  /*2c70*/  LDSM.16.M88.4 R48, [R225+0x6100] ;  /* 0x00610000e130783b */ /* 0x000fee0000000200 */
[C---:B------:R-:W-:Y:S08]  /*2c80*/  HMMA.16816.F32 R8, R12.reuse, R32, R108 ;  /* 0x000000200c08723c */ /* 0x040ff0000000186c */
[C---:B------:R-:W-:Y:S01]  /*2c90*/  HMMA.16816.F32 R84, R12.reuse, R34, R84 ;  /* 0x000000220c54723c */ /* 0x040fe20000001854 */
[----:B------:R-:W-:Y:S07]  /*2ca0*/  LDSM.16.M88.4 R32, [R225+0x7900] ;  /* 0x00790000e120783b */ /* 0x000fee0000000200 */
[C---:B------:R-:W-:Y:S08]  /*2cb0*/  HMMA.16816.F32 R104, R12.reuse, R16, R104 ;  /* 0x000000100c68723c */ /* 0x040ff00000001868 */
[----:B------:R-:W-:Y:S01]  /*2cc0*/  HMMA.16816.F32 R92, R12, R18, R92 ;  /* 0x000000120c5c723c */ /* 0x000fe2000000185c */
[----:B------:R-:W1:Y:S04]  /*2cd0*/  LDSM.16.M88.4 R16, [R227+0xe100] ;  /* 0x00e10000e310783b */ /* 0x000e680000000200 */
[----:B------:R-:W2:Y:S03]  /*2ce0*/  LDSM.16.M88.4 R12, [R227+0xc100] ;  /* 0x00c10000e30c783b */ /* 0x000ea60000000200 */
[C---:B----4-:R-:W-:Y:S01]  /*2cf0*/  HMMA.16816.F32 R120, R20.reuse, R24, R36 ;  /* 0x000000181478723c */ /* 0x050fe20000001824 */
[----:B------:R-:W-:Y:S07]  /*2d00*/  LDSM.16.M88.4 R36, [R225+0x7100] ;  /* 0x00710000e124783b */ /* 0x000fee0000000200 */
[-C--:B------:R-:W-:Y:S01]  /*2d10*/  HMMA.16816.F32 R112, R20, R26.reuse, R40 ;  /* 0x0000001a1470723c */ /* 0x080fe20000001828 */
[----:B------:R-:W3:Y:S07]  /*2d20*/  LDSM.16.M88.4 R40, [R225+0x6900] ;  /* 0x00690000e128783b */ /* 0x000eee0000000200 */
[C---:B-----5:R-:W-:Y:S08]  /*2d30*/  HMMA.16816.F32 R140, R4.reuse, R26, R56 ;  /* 0x0000001a048c723c */ /* 0x060ff00000001838 */
[C---:B------:R-:W-:Y:S08]  /*2d40*/  HMMA.16816.F32 R116, R4.reuse, R28, R72 ;  /* 0x0000001c0474723c */ /* 0x040ff00000001848 */
[C---:B------:R-:W-:Y:S08]  /*2d50*/  HMMA.16816.F32 R148, R4.reuse, R30, R68 ;  /* 0x0000001e0494723c */ /* 0x040ff00000001844 */
[----:B------:R-:W-:Y:S01]  /*2d60*/  HMMA.16816.F32 R144, R4, R24, R60 ;  /* 0x000000180490723c */ /* 0x000fe2000000183c */
[----:B------:R-:W-:Y:S07]  /*2d70*/  LDSM.16.M88.4 R24, [R224+0x3000] ;  /* 0x00300000e018783b */ /* 0x000fee0000000200 */
[C---:B------:R-:W-:Y:S08]  /*2d80*/  HMMA.16816.F32 R56, R20.reuse, R28, R76 ;  /* 0x0000001c1438723c */ /* 0x040ff0000000184c */
[----:B------:R-:W-:Y:S01]  /*2d90*/  HMMA.16816.F32 R124, R20, R30, R64 ;  /* 0x0000001e147c723c */ /* 0x000fe20000001840 */
[----:B------:R-:W-:Y:S07]  /*2da0*/  LDSM.16.M88.4 R28, [R224+0x2800] ;  /* 0x00280000e01c783b */ /* 0x000fee0000000200 */
[C---:B------:R-:W-:Y:S08]  /*2db0*/  HMMA.16816.F32 R136, R4.reuse, R44, R88 ;  /* 0x0000002c0488723c */ /* 0x040ff00000001858 */
[C---:B------:R-:W-:Y:S08]  /*2dc0*/  HMMA.16816.F32 R132, R4.reuse, R46, R100 ;  /* 0x0000002e0484723c */ /* 0x040ff00000001864 */
[C---:B------:R-:W-:Y:S08]  /*2dd0*/  HMMA.16816.F32 R128, R4.reuse, R52, R96 ;  /* 0x000000340480723c */ /* 0x040ff00000001860 */
[----:B------:R-:W-:Y:S01]  /*2de0*/  HMMA.16816.F32 R60, R4, R54, R80 ;  /* 0x00000036043c723c */ /* 0x000fe20000001850 */
[----:B------:R-:W4:Y:S07]  /*2df0*/  LDSM.16.M88.4 R4, [R231+0xe100] ;  /* 0x00e10000e704783b */ /* 0x000f2e0000000200 */
[C---:B------:R-:W-:Y:S01]  /*2e00*/  HMMA.16816.F32 R108, R20.reuse, R44, R8 ;  /* 0x0000002c146c723c */ /* 0x040fe20000001808 */
[----:B------:R-:W5:Y:S07]  /*2e10*/  LDSM.16.M88.4 R8, [R229+0xc100] ;  /* 0x00c10000e508783b */ /* 0x000f6e0000000200 */
[C---:B------:R-:W-:Y:S01]  /*2e20*/  HMMA.16816.F32 R68, R20.reuse, R46, R84 ;  /* 0x0000002e1444723c */ /* 0x040fe20000001854 */
[----:B------:R-:W3:Y:S07]  /*2e30*/  LDSM.16.M88.4 R44, [R224+0x2000] ;  /* 0x00200000e02c783b */ /* 0x000eee0000000200 */
[C---:B------:R-:W-:Y:S08]  /*2e40*/  HMMA.16816.F32 R72, R20.reuse, R52, R104 ;  /* 0x000000341448723c */ /* 0x040ff00000001868 */
[----:B------:R-:W-:Y:S01]  /*2e50*/  HMMA.16816.F32 R64, R20, R54, R92 ;  /* 0x000000361440723c */ /* 0x000fe2000000185c */
[----:B------:R-:W4:Y:S01]  /*2e60*/  LDSM.16.M88.4 R20, [R224+0x3800] ;  /* 0x00380000e014783b */ /* 0x000f220000000200 */
[----:B------:R-:W-:-:S06]  /*2e70*/  DEPBAR.LE SB0, 0x0 ;  /* 0x000080000000791a */ /* 0x000fcc0000000000 */
[C---:B-1----:R-:W-:Y:S08]  /*2e80*/  HMMA.16816.F32 R100, R16.reuse, R48, R116 ;  /* 0x000000301064723c */ /* 0x042ff00000001874 */
[----:B------:R-:W-:Y:S08]  /*2e90*/  HMMA.16816.F32 R96, R16, R50, R148 ;  /* 0x000000321060723c */ /* 0x000ff00000001894 */
[C---:B--2---:R-:W-:Y:S08]  /*2ea0*/  HMMA.16816.F32 R56, R12.reuse, R48, R56 ;  /* 0x000000300c38723c */ /* 0x044ff00000001838 */
[----:B------:R-:W-:Y:S08]  /*2eb0*/  HMMA.16816.F32 R52, R12, R50, R124 ;  /* 0x000000320c34723c */ /* 0x000ff0000000187c */
[C---:B---3--:R-:W-:Y:S08]  /*2ec0*/  HMMA.16816.F32 R92, R16.reuse, R40, R144 ;  /* 0x00000028105c723c */ /* 0x048ff00000001890 */
        /* <DEDUP_REMOVED lines=10> */
[----:B------:R-:W-:Y:S08]  /*2f70*/  HMMA.16816.F32 R12, R12, R34, R64 ;  /* 0x000000220c0c723c */ /* 0x000ff00000001840 */
[C---:B----4-:R-:W-:Y:S08]  /*2f80*/  HMMA.16816.F32 R92, R4.reuse, R28, R92 ;  /* 0x0000001c045c723c */ /* 0x050ff0000000185c */
[----:B------:R-:W-:Y:S08]  /*2f90*/  HMMA.16816.F32 R88, R4, R30, R88 ;  /* 0x0000001e0458723c */ /* 0x000ff00000001858 */
[----:B-----5:R-:W-:Y:S08]  /*2fa0*/  HMMA.16816.F32 R48, R8, R28, R48 ;  /* 0x0000001c0830723c */ /* 0x020ff00000001830 */
[C---:B------:R-:W-:Y:S08]  /*2fb0*/  HMMA.16816.F32 R100, R4.reuse, R44, R100 ;  /* 0x0000002c0464723c */ /* 0x040ff00000001864 */
[C---:B------:R-:W-:Y:S08]  /*2fc0*/  HMMA.16816.F32 R96, R4.reuse, R46, R96 ;  /* 0x0000002e0460723c */ /* 0x040ff00000001860 */
[C---:B------:R-:W-:Y:S08]  /*2fd0*/  HMMA.16816.F32 R84, R4.reuse, R24, R84 ;  /* 0x000000180454723c */ /* 0x040ff00000001854 */
[C---:B------:R-:W-:Y:S08]  /*2fe0*/  HMMA.16816.F32 R80, R4.reuse, R26, R80 ;  /* 0x0000001a0450723c */ /* 0x040ff00000001850 */
[C---:B------:R-:W-:Y:S08]  /*2ff0*/  HMMA.16816.F32 R76, R4.reuse, R20, R76 ;  /* 0x00000014044c723c */ /* 0x040ff0000000184c */
[----:B------:R-:W-:Y:S07]  /*3000*/  HMMA.16816.F32 R60, R4, R22, R60 ;  /* 0x00000016043c723c */ /* 0x000fee000000183c */
[----:B------:R-:W-:Y:S01]  /*3010*/  LOP3.LUT R4, R153, R152, RZ, 0xfc, !PT ;  /* 0x0000009899047212 */ /* 0x000fe200078efcff */
        /* <DEDUP_REMOVED lines=19> */
[----:B------:R-:W-:-:S03]  /*3150*/  IADD3 R2, R9, UR4, RZ ;  /* 0x0000000409027c10 */ /* 0x000fc6000fffe0ff */
[----:B------:R-:W-:Y:S01]  /*3160*/  UIADD3.X UR4, URZ, UR8, URZ, UP0, !UPT ;  /* 0x000000083f047290 */ /* 0x000fe200087fe43f */
        /* <DEDUP_REMOVED lines=15> */
[C---:B------:R-:W-:Y:S02]  /*3260*/  IADD3 R10, P4, R6.reuse, UR5, RZ ;  /* 0x00000005060a7c10 */ /* 0x040fe4000ff9e0ff */
[----:B------:R-:W-:Y:S02]  /*3270*/  IADD3.X R7, R9, UR6, RZ, P6, !PT ;  /* 0x0000000609077c10 */ /* 0x000fe4000b7fe4ff */
[----:B--2---:R-:W-:Y:S02]  /*3280*/  IADD3 R8, P2, R6, UR7, RZ ;  /* 0x0000000706087c10 */ /* 0x004fe4000ff5e0ff */
[C---:B------:R-:W-:Y:S01]  /*3290*/  IADD3.X R11, R7.reuse, UR6, RZ, P4, !PT ;  /* 0x00000006070b7c10 */ /* 0x040fe2000a7fe4ff */
[----:B------:R3:W-:Y:S01]  /*32a0*/  LDGSTS.E.BYPASS.LTC128B.128 [R239+0x5100], [R6.64], !P3 ;  /* 0x0510000006ef7fae */ /* 0x0007e2000d901d50 */
[----:B------:R-:W-:-:S03]  /*32b0*/  IADD3.X R9, R7, UR4, RZ, P2, !PT ;  /* 0x0000000407097c10 */ /* 0x000fc600097fe4ff */
[----:B------:R3:W-:Y:S04]  /*32c0*/  LDGSTS.E.BYPASS.LTC128B.128 [R239+0x7100], [R12.64], !P0 ;  /* 0x071000000cef7fae */ /* 0x0007e8000c101d50 */
[----:B------:R3:W-:Y:S04]  /*32d0*/  LDGSTS.E.BYPASS.LTC128B.128 [R239+0x5900], [R10.64], !P3 ;  /* 0x059000000aef7fae */ /* 0x0007e8000d901d50 */
[----:B------:R3:W-:Y:S02]  /*32e0*/  LDGSTS.E.BYPASS.LTC128B.128 [R239+0x7900], [R8.64], !P0 ;  /* 0x0790000008ef7fae */ /* 0x0007e4000c101d50 */
.L_x_688:
[----:B------:R-:W-:Y:S01]  /*32f0*/  LOP3.LUT R2, R155, 0xffffffe0, RZ, 0xc0, !PT ;  /* 0xffffffe09b027812 */ /* 0x000fe200078ec0ff */
[----:B---3--:R-:W-:Y:S01]  /*3300*/  IMAD.U32 R6, RZ, RZ, UR15 ;  /* 0x0000000fff067e24 */ /* 0x008fe2000f8e00ff */
[----:B------:R-:W-:Y:S01]  /*3310*/  STL [R1+0x84], R239 ;  /* 0x000084ef01007387 */ /* 0x000fe20000100800 */
[----:B------:R-:W-:-:S02]  /*3320*/  IMAD.SHL.U32 R220, R4, 0x2, RZ ;  /* 0x0000000204dc7824 */ /* 0x000fc400078e00ff */
[----:B------:R-:W-:Y:S01]  /*3330*/  IMAD.IADD R2, R157, 0x1, -R2 ;  /* 0x000000019d027824 */ /* 0x000fe200078e0a02 */
[----:B------:R-:W-:Y:S01]  /*3340*/  STL [R1+0x80], R238 ;  /* 0x000080ee01007387 */ /* 0x000fe20000100800 */
[----:B------:R-:W-:Y:S01]  /*3350*/  IMAD R221, R3, 0x2, R220 ;  /* 0x0000000203dd7824 */ /* 0x000fe200078e02dc */
[C---:B------:R-:W-:Y:S02]  /*3360*/  LEA R223, R0.reuse, R220, 0x1 ;  /* 0x000000dc00df7211 */ /* 0x040fe400078e08ff */
[----:B------:R-:W-:Y:S01]  /*3370*/  SHF.R.S32.HI R5, RZ, 0x1f, R2 ;  /* 0x0000001fff057819 */ /* 0x000fe20000011402 */
[----:B------:R-:W-:Y:S01]  /*3380*/  IMAD R222, R0, 0x2, R221 ;  /* 0x0000000200de7824 */ /* 0x000fe200078e02dd */
[----:B------:R-:W-:Y:S02]  /*3390*/  STL [R1+0x7c], R237 ;  /* 0x00007ced01007387 */ /* 0x000fe40000100800 */
[----:B------:R-:W-:Y:S02]  /*33a0*/  LEA.HI R5, R5, R2, RZ, 0x2 ;  /* 0x0000000205057211 */ /* 0x000fe400078f10ff */
[----:B------:R-:W-:Y:S02]  /*33b0*/  STL [R1+0x78], R236 ;  /* 0x000078ec01007387 */ /* 0x000fe40000100800 */
[----:B------:R-:W-:-:S02]  /*33c0*/  LOP3.LUT R5, R5, 0x7ffffffc, RZ, 0xc0, !PT ;  /* 0x7ffffffc05057812 */ /* 0x000fc400078ec0ff */
[----:B------:R-:W-:Y:S02]  /*33d0*/  STL [R1+0x74], R235 ;  /* 0x000074eb01007387 */ /* 0x000fe40000100800 */
[----:B------:R-:W-:Y:S02]  /*33e0*/  IADD3 R2, R2, -R5, RZ ;  /* 0x8000000502027210 */ /* 0x000fe40007ffe0ff */
[----:B------:R-:W-:Y:S03]  /*33f0*/  STL [R1+0x70], R234 ;  /* 0x000070ea01007387 */ /* 0x000fe60000100800 */
[----:B------:R-:W-:Y:S01]  /*3400*/  IMAD R8, R2, -0x2, R6 ;  /* 0xfffffffe02087824 */ /* 0x000fe200078e0206 */
[----:B------:R-:W-:Y:S04]  /*3410*/  STL [R1+0x6c], R233 ;  /* 0x00006ce901007387 */ /* 0x000fe80000100800 */
[C---:B------:R-:W-:Y:S01]  /*3420*/  ISETP.GT.AND P4, PT, R8.reuse, RZ, PT ;  /* 0x000000ff0800720c */ /* 0x040fe20003f84270 */
[----:B------:R-:W-:Y:S01]  /*3430*/  STL [R1+0x68], R232 ;  /* 0x000068e801007387 */ /* 0x000fe20000100800 */
[----:B------:R-:W-:-:S02]  /*3440*/  ISETP.GT.AND P2, PT, R8, 0x1, PT ;  /* 0x000000010800780c */ /* 0x000fc40003f44270 */
[----:B------:R-:W-:Y:S01]  /*3450*/  FSEL R6, R100, -INF , P4 ;  /* 0xff80000064067808 */ /* 0x000fe20002000000 */
[----:B------:R-:W-:Y:S01]  /*3460*/  STL [R1+0x64], R231 ;  /* 0x000064e701007387 */ /* 0x000fe20000100800 */
[----:B------:R-:W-:Y:S02]  /*3470*/  FSEL R7, R101, -INF , P2 ;  /* 0xff80000065077808 */ /* 0x000fe40001000000 */
[C---:B------:R-:W-:Y:S01]  /*3480*/  ISETP.GT.AND P6, PT, R8.reuse, 0x8, PT ;  /* 0x000000080800780c */ /* 0x040fe20003fc4270 */
[----:B------:R-:W-:Y:S01]  /*3490*/  STL [R1+0x60], R230 ;  /* 0x000060e601007387 */ /* 0x000fe20000100800 */
[----:B------:R-:W-:Y:S02]  /*34a0*/  ISETP.GT.AND P5, PT, R8, 0x9, PT ;  /* 0x000000090800780c */ /* 0x000fe40003fa4270 */
[----:B------:R-:W-:Y:S01]  /*34b0*/  FSEL R9, R96, -INF , P6 ;  /* 0xff80000060097808 */ /* 0x000fe20003000000 */
[----:B------:R-:W-:Y:S01]  /*34c0*/  STL [R1+0x5c], R229 ;  /* 0x00005ce501007387 */ /* 0x000fe20000100800 */
[----:B------:R-:W-:-:S02]  /*34d0*/  FMNMX.FTZ R2, R6, R7, !PT ;  /* 0x0000000706027209 */ /* 0x000fc40007810000 */
[----:B------:R-:W-:Y:S01]  /*34e0*/  FSEL R11, R102, -INF , P4 ;  /* 0xff800000660b7808 */ /* 0x000fe20002000000 */
[----:B------:R-:W-:Y:S01]  /*34f0*/  STL [R1+0x58], R228 ;  /* 0x000058e401007387 */ /* 0x000fe20000100800 */
[----:B------:R-:W-:Y:S02]  /*3500*/  FSEL R159, R58, -INF , P4 ;  /* 0xff8000003a9f7808 */ /* 0x000fe40002000000 */
[----:B------:R-:W-:Y:S01]  /*3510*/  FSEL R146, R56, -INF , P4 ;  /* 0xff80000038927808 */ /* 0x000fe20002000000 */
[----:B------:R-:W-:Y:S01]  /*3520*/  STL [R1+0x54], R227 ;  /* 0x000054e301007387 */ /* 0x000fe20000100800 */
[----:B------:R-:W-:Y:S02]  /*3530*/  FSEL R10, R97, -INF , P5 ;  /* 0xff800000610a7808 */ /* 0x000fe40002800000 */
[----:B------:R-:W-:Y:S01]  /*3540*/  ISETP.GT.AND P4, PT, R8, 0x10, PT ;  /* 0x000000100800780c */ /* 0x000fe20003f84270 */
[----:B------:R-:W-:Y:S01]  /*3550*/  STL [R1+0x50], R226 ;  /* 0x000050e201007387 */ /* 0x000fe20000100800 */
[----:B------:R-:W-:-:S02]  /*3560*/  FMNMX.FTZ R2, R9, R2, !PT ;  /* 0x0000000209027209 */ /* 0x000fc40007810000 */
[----:B------:R-:W-:Y:S01]  /*3570*/  FSEL R14, R103, -INF , P2 ;  /* 0xff800000670e7808 */ /* 0x000fe20001000000 */
[----:B------:R-:W-:Y:S01]  /*3580*/  STL [R1+0x4c], R225 ;  /* 0x00004ce101007387 */ /* 0x000fe20000100800 */
[----:B------:R-:W-:Y:S02]  /*3590*/  FSEL R158, R59, -INF , P2 ;  /* 0xff8000003b9e7808 */ /* 0x000fe40001000000 */
[----:B------:R-:W-:Y:S01]  /*35a0*/  FSEL R145, R57, -INF , P2 ;  /* 0xff80000039917808 */ /* 0x000fe20001000000 */
[----:B------:R-:W-:Y:S01]  /*35b0*/  STL [R1+0x48], R224 ;  /* 0x000048e001007387 */ /* 0x000fe20000100800 */
[----:B------:R-:W-:Y:S02]  /*35c0*/  ISETP.GT.AND P2, PT, R8, 0x11, PT ;  /* 0x000000110800780c */ /* 0x000fe40003f44270 */
[----:B------:R-:W-:Y:S01]  /*35d0*/  FSEL R17, R92, -INF , P4 ;  /* 0xff8000005c117808 */ /* 0x000fe20002000000 */
[----:B------:R-:W-:Y:S01]  /*35e0*/  STL [R1+0x44], R179 ;  /* 0x000044b301007387 */ /* 0x000fe20000100800 */
[----:B------:R-:W-:-:S02]  /*35f0*/  FMNMX.FTZ R2, R10, R2, !PT ;  /* 0x000000020a027209 */ /* 0x000fc40007810000 */
[----:B------:R-:W-:Y:S01]  /*3600*/  FSEL R16, R99, -INF , P5 ;  /* 0xff80000063107808 */ /* 0x000fe20002800000 */
[----:B------:R-:W-:Y:S01]  /*3610*/  LDSM.16.MT88.4 R100, [R221+0x2100] ;  /* 0x00210000dd64783b */ /* 0x000fe20000004200 */
[----:B------:R-:W-:Y:S02]  /*3620*/  FSEL R156, R55, -INF , P5 ;  /* 0xff800000379c7808 */ /* 0x000fe40002800000 */
[----:B------:R-:W-:Y:S01]  /*3630*/  FSEL R136, R53, -INF , P5 ;  /* 0xff80000035887808 */ /* 0x000fe20002800000 */
[----:B------:R-:W-:Y:S01]  /*3640*/  LDSM.16.MT88.4 R44, [R220+0x100] ;  /* 0x00010000dc2c783b */ /* 0x000fe20000004200 */
[----:B------:R-:W-:Y:S02]  /*3650*/  FSEL R18, R93, -INF , P2 ;  /* 0xff8000005d127808 */ /* 0x000fe40001000000 */
[----:B------:R-:W-:Y:S01]  /*3660*/  ISETP.GT.AND P5, PT, R8, 0x18, PT ;  /* 0x000000180800780c */ /* 0x000fe20003fa4270 */
[----:B------:R-:W-:Y:S01]  /*3670*/  LDSM.16.MT88.4 R104, [R223+0x2100] ;  /* 0x00210000df68783b */ /* 0x000fe20000004200 */
[----:B------:R-:W-:-:S02]  /*3680*/  FMNMX.FTZ R2, R17, R2, !PT ;  /* 0x0000000211027209 */ /* 0x000fc40007810000 */
[----:B------:R-:W-:Y:S01]  /*3690*/  FSEL R21, R94, -INF , P4 ;  /* 0xff8000005e157808 */ /* 0x000fe20002000000 */
[----:B------:R-:W-:Y:S01]  /*36a0*/  LDSM.16.MT88.4 R108, [R222+0x2100] ;  /* 0x00210000de6c783b */ /* 0x000fe20000004200 */
[----:B------:R-:W-:Y:S02]  /*36b0*/  FSEL R147, R50, -INF , P4 ;  /* 0xff80000032937808 */ /* 0x000fe40002000000 */
[----:B------:R-:W-:Y:S01]  /*36c0*/  FSEL R119, R48, -INF , P4 ;  /* 0xff80000030777808 */ /* 0x000fe20002000000 */
[----:B------:R-:W-:Y:S01]  /*36d0*/  LDSM.16.MT88.4 R72, [R220+0x2900] ;  /* 0x00290000dc48783b */ /* 0x000fe20000004200 */
[----:B------:R-:W-:Y:S02]  /*36e0*/  ISETP.GT.AND P4, PT, R8, 0x19, PT ;  /* 0x000000190800780c */ /* 0x000fe40003f84270 */
[----:B------:R-:W-:Y:S01]  /*36f0*/  FSEL R19, R88, -INF , P5 ;  /* 0xff80000058137808 */ /* 0x000fe20002800000 */
[----:B------:R-:W0:Y:S01]  /*3700*/  LDGDEPBAR ;  /* 0x00000000000079af */ /* 0x000e220000000000 */
[----:B------:R-:W-:-:S02]  /*3710*/  FMNMX.FTZ R2, R18, R2, !PT ;  /* 0x0000000212027209 */ /* 0x000fc40007810000 */
[----:B------:R-:W-:Y:S02]  /*3720*/  FSEL R22, R95, -INF , P2 ;  /* 0xff8000005f167808 */ /* 0x000fe40001000000 */
[----:B------:R-:W-:Y:S01]  /*3730*/  FSEL R144, R51, -INF , P2 ;  /* 0xff80000033907808 */ /* 0x000fe20001000000 */
[----:B------:R-:W-:Y:S01]  /*3740*/  LDSM.16.MT88.4 R92, [R220+0x2100] ;  /* 0x00210000dc5c783b */ /* 0x000fe20000004200 */
[----:B------:R-:W-:Y:S02]  /*3750*/  FSEL R118, R49, -INF , P2 ;  /* 0xff80000031767808 */ /* 0x000fe40001000000 */
[----:B------:R-:W-:Y:S01]  /*3760*/  FSEL R20, R89, -INF , P4 ;  /* 0xff80000059147808 */ /* 0x000fe20002000000 */
[----:B------:R-:W-:Y:S01]  /*3770*/  LDSM.16.MT88.4 R48, [R221+0x900] ;  /* 0x00090000dd30783b */ /* 0x000fe20000004200 */
[----:B------:R-:W-:Y:S02]  /*3780*/  ISETP.GT.AND P2, PT, R8, 0x20, PT ;  /* 0x000000200800780c */ /* 0x000fe40003f44270 */
[----:B------:R-:W-:-:S02]  /*3790*/  FMNMX.FTZ R2, R19, R2, !PT ;  /* 0x0000000213027209 */ /* 0x000fc40007810000 */
[----:B------:R-:W-:Y:S02]  /*37a0*/  FSEL R23, R90, -INF , P5 ;  /* 0xff8000005a177808 */ /* 0x000fe40002800000 */
[----:B------:R-:W-:Y:S02]  /*37b0*/  FSEL R138, R30, -INF , P5 ;  /* 0xff8000001e8a7808 */ /* 0x000fe40002800000 */
[----:B------:R-:W-:Y:S02]  /*37c0*/  FSEL R117, R28, -INF , P5 ;  /* 0xff8000001c757808 */ /* 0x000fe40002800000 */
[----:B------:R-:W-:Y:S02]  /*37d0*/  ISETP.GT.AND P5, PT, R8, 0x21, PT ;  /* 0x000000210800780c */ /* 0x000fe40003fa4270 */
[----:B------:R-:W-:Y:S02]  /*37e0*/  FSEL R171, R84, -INF , P2 ;  /* 0xff80000054ab7808 */ /* 0x000fe40001000000 */
[----:B------:R-:W-:-:S02]  /*37f0*/  FMNMX.FTZ R2, R20, R2, !PT ;  /* 0x0000000214027209 */ /* 0x000fc40007810000 */
[----:B------:R-:W-:Y:S02]  /*3800*/  FSEL R24, R91, -INF , P4 ;  /* 0xff8000005b187808 */ /* 0x000fe40002000000 */
[----:B------:R-:W-:Y:S01]  /*3810*/  FSEL R139, R31, -INF , P4 ;  /* 0xff8000001f8b7808 */ /* 0x000fe20002000000 */
[----:B------:R-:W-:Y:S01]  /*3820*/  LDSM.16.MT88.4 R88, [R222+0x100] ;  /* 0x00010000de58783b */ /* 0x000fe20000004200 */
[----:B------:R-:W-:Y:S02]  /*3830*/  FSEL R116, R29, -INF , P4 ;  /* 0xff8000001d747808 */ /* 0x000fe40002000000 */
[----:B------:R-:W-:Y:S02]  /*3840*/  FSEL R170, R85, -INF , P5 ;  /* 0xff80000055aa7808 */ /* 0x000fe40002800000 */
        /* <DEDUP_REMOVED lines=18> */
[----:B------:R-:W-:Y:S01]  /*3970*/  ISETP.GT.AND P6, PT, R8, 0x31, PT ;  /* 0x000000310800780c */ /* 0x000fe20003fc4270 */
[----:B------:R-:W-:Y:S01]  /*3980*/  LDSM.16.MT88.4 R52, [R223+0x2900] ;  /* 0x00290000df34783b */ /* 0x000fe20000004200 */
[----:B------:R-:W-:Y:S02]  /*3990*/  FSEL R248, R76, -INF , P5 ;  /* 0xff8000004cf87808 */ /* 0x000fe40002800000 */
[----:B------:R-:W-:-:S02]  /*39a0*/  FMNMX.FTZ R2, R169, R2, !PT ;  /* 0x00000002a9027209 */ /* 0x000fc40007810000 */
[----:B------:R-:W-:Y:S02]  /*39b0*/  ISETP.GT.AND P5, PT, R8, 0x38, PT ;  /* 0x000000380800780c */ /* 0x000fe40003fa4270 */
[----:B------:R-:W-:Y:S02]  /*39c0*/  FSEL R204, R77, -INF , P6 ;  /* 0xff8000004dcc7808 */ /* 0x000fe40003000000 */
[----:B------:R-:W-:Y:S02]  /*39d0*/  FMNMX.FTZ R2, R248, R2, !PT ;  /* 0x00000002f8027209 */ /* 0x000fe40007810000 */
[----:B------:R-:W-:Y:S02]  /*39e0*/  FSEL R181, R82, -INF , P4 ;  /* 0xff80000052b57808 */ /* 0x000fe40002000000 */
[----:B------:R-:W-:Y:S02]  /*39f0*/  FSEL R163, R38, -INF , P4 ;  /* 0xff80000026a37808 */ /* 0x000fe40002000000 */
[----:B------:R-:W-:-:S02]  /*3a00*/  FSEL R161, R36, -INF , P4 ;  /* 0xff80000024a17808 */ /* 0x000fc40002000000 */
[----:B------:R-:W-:Y:S02]  /*3a10*/  ISETP.GT.AND P4, PT, R8, 0x39, PT ;  /* 0x000000390800780c */ /* 0x000fe40003f84270 */
[----:B------:R-:W-:Y:S02]  /*3a20*/  FSEL R249, R60, -INF , P5 ;  /* 0xff8000003cf97808 */ /* 0x000fe40002800000 */
[----:B------:R-:W-:Y:S02]  /*3a30*/  FMNMX.FTZ R2, R204, R2, !PT ;  /* 0x00000002cc027209 */ /* 0x000fe40007810000 */
[----:B------:R-:W-:Y:S02]  /*3a40*/  FSEL R187, R61, -INF , P4 ;  /* 0xff8000003dbb7808 */ /* 0x000fe40002000000 */
[----:B------:R-:W-:Y:S02]  /*3a50*/  FMNMX.FTZ R2, R249, R2, !PT ;  /* 0x00000002f9027209 */ /* 0x000fe40007810000 */
[----:B------:R-:W-:-:S02]  /*3a60*/  FSEL R180, R83, -INF , P2 ;  /* 0xff80000053b47808 */ /* 0x000fc40001000000 */
[----:B------:R-:W-:Y:S01]  /*3a70*/  FMNMX.FTZ R2, R187, R2, !PT ;  /* 0x00000002bb027209 */ /* 0x000fe20007810000 */
[----:B------:R-:W-:Y:S01]  /*3a80*/  LDSM.16.MT88.4 R80, [R221+0x100] ;  /* 0x00010000dd50783b */ /* 0x000fe20000004200 */
[----:B------:R-:W-:Y:S02]  /*3a90*/  FSEL R162, R39, -INF , P2 ;  /* 0xff80000027a27808 */ /* 0x000fe40001000000 */
[----:B------:R-:W-:Y:S01]  /*3aa0*/  FSEL R160, R37, -INF , P2 ;  /* 0xff80000025a07808 */ /* 0x000fe20001000000 */
[----:B------:R-:W1:Y:S01]  /*3ab0*/  SHFL.BFLY PT, R5, R2, 0x2, 0x1f ;  /* 0x0c401f0002057f89 */ /* 0x000e6200000e0000 */
[----:B------:R-:W-:Y:S02]  /*3ac0*/  FSEL R184, R79, -INF , P6 ;  /* 0xff8000004fb87808 */ /* 0x000fe40003000000 */
[----:B------:R-:W-:Y:S02]  /*3ad0*/  FSEL R12, R62, -INF , P5 ;  /* 0xff8000003e0c7808 */ /* 0x000fe40002800000 */
[----:B------:R-:W-:-:S02]  /*3ae0*/  FSEL R208, R63, -INF , P4 ;  /* 0xff8000003fd07808 */ /* 0x000fc40002000000 */
[----:B------:R-:W-:Y:S01]  /*3af0*/  FMNMX.FTZ R0, R146, R145, !PT ;  /* 0x0000009192007209 */ /* 0x000fe20007810000 */
[----:B------:R-:W-:Y:S01]  /*3b00*/  LDSM.16.MT88.4 R60, [R222+0x900] ;  /* 0x00090000de3c783b */ /* 0x000fe20000004200 */
        /* <DEDUP_REMOVED lines=8> */
[----:B-1----:R-:W-:Y:S02]  /*3b90*/  FMNMX.FTZ R2, R2, R5, !PT ;  /* 0x0000000502027209 */ /* 0x002fe40007810000 */
[----:B------:R-:W-:Y:S02]  /*3ba0*/  FMNMX.FTZ R0, R117, R0, !PT ;  /* 0x0000000075007209 */ /* 0x000fe40007810000 */
[----:B------:R-:W-:Y:S01]  /*3bb0*/  FSEL R192, R71, -INF , P4 ;  /* 0xff80000047c07808 */ /* 0x000fe20002000000 */
[----:B------:R-:W1:Y:S01]  /*3bc0*/  SHFL.BFLY PT, R5, R2, 0x1, 0x1f ;  /* 0x0c201f0002057f89 */ /* 0x000e6200000e0000 */
[----:B------:R-:W-:-:S02]  /*3bd0*/  FMNMX.FTZ R0, R116, R0, !PT ;  /* 0x0000000074007209 */ /* 0x000fc40007810000 */
[----:B------:R-:W-:Y:S01]  /*3be0*/  FSEL R194, R67, -INF , P6 ;  /* 0xff80000043c27808 */ /* 0x000fe20003000000 */
[----:B------:R-:W-:Y:S01]  /*3bf0*/  LDSM.16.MT88.4 R68, [R221+0x2900] ;  /* 0x00290000dd44783b */ /* 0x000fe20000004200 */
[----:B------:R-:W-:-:S04]  /*3c00*/  FMNMX.FTZ R0, R165, R0, !PT ;  /* 0x00000000a5007209 */ /* 0x000fc80007810000 */
[----:B------:R-:W-:-:S04]  /*3c10*/  FMNMX.FTZ R0, R164, R0, !PT ;  /* 0x00000000a4007209 */ /* 0x000fc80007810000 */
[----:B------:R-:W-:-:S04]  /*3c20*/  FMNMX.FTZ R0, R161, R0, !PT ;  /* 0x00000000a1007209 */ /* 0x000fc80007810000 */
[----:B------:R-:W-:Y:S02]  /*3c30*/  FMNMX.FTZ R0, R160, R0, !PT ;  /* 0x00000000a0007209 */ /* 0x000fe40007810000 */
[----:B-1----:R-:W-:-:S04]  /*3c40*/  FMNMX.FTZ R175, R2, R5, !PT ;  /* 0x0000000502af7209 */ /* 0x002fc80007810000 */
[C---:B------:R-:W-:Y:S01]  /*3c50*/  FSETP.NEU.FTZ.AND P2, PT, R175.reuse, -INF , PT ;  /* 0xff800000af00780b */ /* 0x040fe20003f5d000 */
[----:B------:R-:W-:Y:S01]  /*3c60*/  FMUL.FTZ R2, R175, c[0x0][0x2d0] ;  /* 0x0000b400af027a20 */ /* 0x000fe20000410000 */
[----:B------:R-:W-:Y:S04]  /*3c70*/  STL [R1+0x88], R175 ;  /* 0x000088af01007387 */ /* 0x000fe80000100800 */
[----:B------:R-:W-:Y:S01]  /*3c80*/  FSEL R13, R2, RZ, P2 ;  /* 0x000000ff020d7208 */ /* 0x000fe20001000000 */
[----:B------:R-:W-:Y:S01]  /*3c90*/  STL [R1], R12 ;  /* 0x0000000c01007387 */ /* 0x000fe20000100800 */
[----:B------:R-:W-:Y:S02]  /*3ca0*/  FMNMX.FTZ R2, R11, R14, !PT ;  /* 0x0000000e0b027209 */ /* 0x000fe40007810000 */
[----:B------:R-:W-:-:S02]  /*3cb0*/  ISETP.GT.AND P2, PT, R8, 0x30, PT ;  /* 0x000000300800780c */ /* 0x000fc40003f44270 */
[----:B------:R-:W-:Y:S02]  /*3cc0*/  FMNMX.FTZ R2, R15, R2, !PT ;  /* 0x000000020f027209 */ /* 0x000fe40007810000 */
[----:B------:R-:W-:Y:S02]  /*3cd0*/  FSEL R186, R78, -INF , P2 ;  /* 0xff8000004eba7808 */ /* 0x000fe40001000000 */
[----:B------:R-:W-:Y:S01]  /*3ce0*/  FMNMX.FTZ R2, R16, R2, !PT ;  /* 0x0000000210027209 */ /* 0x000fe20007810000 */
[----:B------:R-:W-:Y:S03]  /*3cf0*/  LDSM.16.MT88.4 R76, [R223+0x900] ;  /* 0x00090000df4c783b */ /* 0x000fe60000004200 */
[----:B------:R-:W-:-:S04]  /*3d00*/  FMNMX.FTZ R2, R21, R2, !PT ;  /* 0x0000000215027209 */ /* 0x000fc80007810000 */
        /* <DEDUP_REMOVED lines=10> */
[----:B------:R-:W-:-:S05]  /*3db0*/  FMNMX.FTZ R2, R208, R2, !PT ;  /* 0x00000002d0027209 */ /* 0x000fca0007810000 */
[----:B------:R-:W1:Y:S02]  /*3dc0*/  SHFL.BFLY PT, R5, R2, 0x2, 0x1f ;  /* 0x0c401f0002057f89 */ /* 0x000e6400000e0000 */
[----:B-1----:R-:W-:-:S05]  /*3dd0*/  FMNMX.FTZ R2, R2, R5, !PT ;  /* 0x0000000502027209 */ /* 0x002fca0007810000 */
[----:B------:R-:W1:Y:S02]  /*3de0*/  SHFL.BFLY PT, R5, R2, 0x1, 0x1f ;  /* 0x0c201f0002057f89 */ /* 0x000e6400000e0000 */
[----:B-1----:R-:W-:-:S04]  /*3df0*/  FMNMX.FTZ R2, R2, R5, !PT ;  /* 0x0000000502027209 */ /* 0x002fc80007810000 */
[C---:B------:R-:W-:Y:S01]  /*3e00*/  FSETP.NEU.FTZ.AND P2, PT, R2.reuse, -INF , PT ;  /* 0xff8000000200780b */ /* 0x040fe20003f5d000 */
[----:B------:R-:W-:-:S05]  /*3e10*/  FMUL.FTZ R5, R2, c[0x0][0x2d0] ;  /* 0x0000b40002057a20 */ /* 0x000fca0000410000 */
[----:B------:R-:W-:Y:S01]  /*3e20*/  FSEL R12, R5, RZ, P2 ;  /* 0x000000ff050c7208 */ /* 0x000fe20001000000 */
[----:B------:R-:W-:Y:S01]  /*3e30*/  FFMA.FTZ R5, R6, c[0x0][0x2d0], -R13 ;  /* 0x0000b40006057a23 */ /* 0x000fe2000001080d */
[----:B------:R-:W-:Y:S02]  /*3e40*/  ISETP.GT.AND P2, PT, R8, 0x30, PT ;  /* 0x000000300800780c */ /* 0x000fe40003f44270 */
[----:B------:R-:W-:Y:S01]  /*3e50*/  FMNMX.FTZ R8, R159, R158, !PT ;  /* 0x0000009e9f087209 */ /* 0x000fe20007810000 */
[--C-:B------:R-:W-:Y:S01]  /*3e60*/  FFMA.FTZ R3, R15, c[0x0][0x2d0], -R12.reuse ;  /* 0x0000b4000f037a23 */ /* 0x100fe2000001080c */
[----:B------:R-:W-:Y:S01]  /*3e70*/  FSEL R198, R64, -INF , P2 ;  /* 0xff80000040c67808 */ /* 0x000fe20001000000 */
[----:B------:R1:W-:Y:S01]  /*3e80*/  MUFU.EX2 R179, R5 ;  /* 0x0000000500b37308 */ /* 0x0003e20000000800 */
[----:B------:R-:W-:Y:S01]  /*3e90*/  FMNMX.FTZ R8, R157, R8, !PT ;  /* 0x000000089d087209 */ /* 0x000fe20007810000 */
[----:B------:R-:W-:Y:S01]  /*3ea0*/  FFMA.FTZ R4, R14, c[0x0][0x2d0], -R12 ;  /* 0x0000b4000e047a23 */ /* 0x000fe2000001080c */
[----:B------:R-:W-:-:S02]  /*3eb0*/  FMNMX.FTZ R0, R198, R0, !PT ;  /* 0x00000000c6007209 */ /* 0x000fc40007810000 */
[----:B------:R-:W-:Y:S02]  /*3ec0*/  FMNMX.FTZ R8, R156, R8, !PT ;  /* 0x000000089c087209 */ /* 0x000fe40007810000 */
[----:B------:R-:W-:Y:S01]  /*3ed0*/  FMNMX.FTZ R0, R197, R0, !PT ;  /* 0x00000000c5007209 */ /* 0x000fe20007810000 */
[----:B------:R2:W-:Y:S01]  /*3ee0*/  MUFU.EX2 R237, R3 ;  /* 0x0000000300ed7308 */ /* 0x0005e20000000800 */
[----:B------:R-:W-:Y:S02]  /*3ef0*/  FMNMX.FTZ R8, R147, R8, !PT ;  /* 0x0000000893087209 */ /* 0x000fe40007810000 */
[----:B------:R-:W-:Y:S02]  /*3f00*/  FMNMX.FTZ R0, R199, R0, !PT ;  /* 0x00000000c7007209 */ /* 0x000fe40007810000 */
[----:B------:R-:W-:Y:S02]  /*3f10*/  FSEL R195, R66, -INF , P2 ;  /* 0xff80000042c37808 */ /* 0x000fe40001000000 */
[----:B------:R-:W-:Y:S01]  /*3f20*/  FMNMX.FTZ R0, R196, R0, !PT ;  /* 0x00000000c4007209 */ /* 0x000fe20007810000 */
[----:B-1----:R-:W-:Y:S01]  /*3f30*/  FFMA.FTZ R5, R7, c[0x0][0x2d0], -R13 ;  /* 0x0000b40007057a23 */ /* 0x002fe2000001080d */
[----:B------:R-:W-:Y:S01]  /*3f40*/  MUFU.EX2 R227, R4 ;  /* 0x0000000400e37308 */ /* 0x000fe20000000800 */
[----:B------:R-:W-:Y:S01]  /*3f50*/  LDSM.16.MT88.4 R64, [R220+0x900] ;  /* 0x00090000dc40783b */ /* 0x000fe20000004200 */
[----:B--2---:R-:W-:-:S06]  /*3f60*/  FFMA.FTZ R3, R16, c[0x0][0x2d0], -R12 ;  /* 0x0000b40010037a23 */ /* 0x004fcc000001080c */
[----:B------:R1:W2:Y:S08]  /*3f70*/  MUFU.EX2 R224, R5 ;  /* 0x0000000500e07308 */ /* 0x0002b00000000800 */
[----:B------:R3:W4:Y:S01]  /*3f80*/  MUFU.EX2 R250, R3 ;  /* 0x0000000300fa7308 */ /* 0x0007220000000800 */
[--C-:B-1----:R-:W-:Y:S01]  /*3f90*/  FFMA.FTZ R5, R9, c[0x0][0x2d0], -R13.reuse ;  /* 0x0000b40009057a23 */ /* 0x102fe2000001080d */
[----:B--2---:R-:W-:Y:S01]  /*3fa0*/  F2FP.PACK_AB R4, R224, R179 ;  /* 0x000000b3e004723e */ /* 0x004fe200000000ff */
[----:B------:R-:W1:Y:S05]  /*3fb0*/  SHFL.BFLY PT, R9, R0, 0x2, 0x1f ;  /* 0x0c401f0000097f89 */ /* 0x000e6a00000e0000 */
[----:B------:R2:W-:Y:S01]  /*3fc0*/  MUFU.EX2 R236, R5 ;  /* 0x0000000500ec7308 */ /* 0x0005e20000000800 */
[----:B---3--:R-:W-:Y:S01]  /*3fd0*/  FFMA.FTZ R3, R17, c[0x0][0x2d0], -R13 ;  /* 0x0000b40011037a23 */ /* 0x008fe2000001080d */
[----:B----4-:R-:W-:-:S06]  /*3fe0*/  F2FP.PACK_AB R7, R250, R237 ;  /* 0x000000edfa07723e */ /* 0x010fcc00000000ff */
[----:B------:R3:W-:Y:S01]  /*3ff0*/  MUFU.EX2 R251, R3 ;  /* 0x0000000300fb7308 */ /* 0x0007e20000000800 */
[----:B--2---:R-:W-:-:S07]  /*4000*/  FFMA.FTZ R5, R10, c[0x0][0x2d0], -R13 ;  /* 0x0000b4000a057a23 */ /* 0x004fce000001080d */
[----:B------:R2:W4:Y:S01]  /*4010*/  MUFU.EX2 R175, R5 ;  /* 0x0000000500af7308 */ /* 0x0005220000000800 */
[----:B-1----:R-:W-:Y:S01]  /*4020*/  FMNMX.FTZ R0, R0, R9, !PT ;  /* 0x0000000900007209 */ /* 0x002fe20007810000 */
[----:B---3--:R-:W-:-:S04]  /*4030*/  FFMA.FTZ R3, R18, c[0x0][0x2d0], -R13 ;  /* 0x0000b40012037a23 */ /* 0x008fc8000001080d */
[----:B------:R-:W1:Y:S02]  /*4040*/  SHFL.BFLY PT, R16, R0, 0x1, 0x1f ;  /* 0x0c201f0000107f89 */ /* 0x000e6400000e0000 */
[----:B------:R3:W-:Y:S01]  /*4050*/  MUFU.EX2 R234, R3 ;  /* 0x0000000300ea7308 */ /* 0x0007e20000000800 */
[----:B--2---:R-:W-:Y:S01]  /*4060*/  FFMA.FTZ R5, R11, c[0x0][0x2d0], -R12 ;  /* 0x0000b4000b057a23 */ /* 0x004fe2000001080c */
[----:B----4-:R-:W-:-:S06]  /*4070*/  F2FP.PACK_AB R6, R175, R236 ;  /* 0x000000ecaf06723e */ /* 0x010fcc00000000ff */
[----:B------:R-:W2:Y:S01]  /*4080*/  MUFU.EX2 R226, R5 ;  /* 0x0000000500e27308 */ /* 0x000ea20000000800 */
[----:B---3--:R-:W-:-:S07]  /*4090*/  FFMA.FTZ R3, R19, c[0x0][0x2d0], -R13 ;  /* 0x0000b40013037a23 */ /* 0x008fce000001080d */
[----:B------:R3:W-:Y:S01]  /*40a0*/  MUFU.EX2 R231, R3 ;  /* 0x0000000300e77308 */ /* 0x0007e20000000800 */
[----:B-1----:R-:W-:-:S04]  /*40b0*/  FMNMX.FTZ R177, R0, R16, !PT ;  /* 0x0000001000b17209 */ /* 0x002fc80007810000 */
[----:B------:R-:W-:Y:S02]  /*40c0*/  FSETP.NEU.FTZ.AND P2, PT, R177, -INF , PT ;  /* 0xff800000b100780b */ /* 0x000fe40003f5d000 */
[----:B--2---:R-:W-:Y:S02]  /*40d0*/  F2FP.PACK_AB R5, R227, R226 ;  /* 0x000000e2e305723e */ /* 0x004fe400000000ff */
[----:B---3--:R-:W-:Y:S01]  /*40e0*/  FMNMX.FTZ R3, R144, R8, !PT ;  /* 0x0000000890037209 */ /* 0x008fe20007810000 */
[----:B------:R-:W-:-:S04]  /*40f0*/  FFMA.FTZ R8, R20, c[0x0][0x2d0], -R13 ;  /* 0x0000b40014087a23 */ /* 0x000fc8000001080d */
[----:B------:R-:W-:Y:S01]  /*4100*/  HMMA.16816.F32 R128, R4, R100, RZ ;  /* 0x000000640480723c */ /* 0x000fe200000018ff */
[----:B------:R-:W-:Y:S01]  /*4110*/  FMNMX.FTZ R3, R138, R3, !PT ;  /* 0x000000038a037209 */ /* 0x000fe20007810000 */
[----:B------:R1:W2:Y:S03]  /*4120*/  MUFU.EX2 R229, R8 ;  /* 0x0000000800e57308 */ /* 0x0002a60000000800 */
[----:B------:R-:W-:-:S03]  /*4130*/  FMNMX.FTZ R3, R139, R3, !PT ;  /* 0x000000038b037209 */ /* 0x000fc60007810000 */
[----:B------:R-:W-:Y:S01]  /*4140*/  HMMA.16816.F32 R56, R4, R44, RZ ;  /* 0x0000002c0438723c */ /* 0x000fe200000018ff */
[----:B------:R-:W-:-:S07]  /*4150*/  FMNMX.FTZ R3, R167, R3, !PT ;  /* 0x00000003a7037209 */ /* 0x000fce0007810000 */
[----:B------:R-:W-:Y:S01]  /*4160*/  HMMA.16816.F32 R132, R4, R92, RZ ;  /* 0x0000005c0484723c */ /* 0x000fe200000018ff */
[----:B-1----:R-:W-:Y:S01]  /*4170*/  FFMA.FTZ R8, R21, c[0x0][0x2d0], -R12 ;  /* 0x0000b40015087a23 */ /* 0x002fe2000001080c */
[----:B--2---:R-:W-:-:S03]  /*4180*/  F2FP.PACK_AB R10, R229, R231 ;  /* 0x000000e7e50a723e */ /* 0x004fc600000000ff */
[----:B------:R1:W-:Y:S03]  /*4190*/  MUFU.EX2 R185, R8 ;  /* 0x0000000800b97308 */ /* 0x0003e60000000800 */
[C---:B------:R-:W-:Y:S08]  /*41a0*/  HMMA.16816.F32 R124, R4.reuse, R104, RZ ;  /* 0x00000068047c723c */ /* 0x040ff000000018ff */
[----:B------:R-:W-:Y:S01]  /*41b0*/  HMMA.16816.F32 R140, R4, R80, RZ ;  /* 0x00000050048c723c */ /* 0x000fe200000018ff */
[----:B-1----:R-:W-:Y:S01]  /*41c0*/  FMNMX.FTZ R8, R166, R3, !PT ;  /* 0x00000003a6087209 */ /* 0x002fe20007810000 */
[----:B------:R-:W-:-:S06]  /*41d0*/  FFMA.FTZ R3, R22, c[0x0][0x2d0], -R12 ;  /* 0x0000b40016037a23 */ /* 0x000fcc000001080c */
[C---:B------:R-:W-:Y:S01]  /*41e0*/  HMMA.16816.F32 R152, R4.reuse, R84, RZ ;  /* 0x000000540498723c */ /* 0x040fe200000018ff */
[----:B------:R-:W-:Y:S01]  /*41f0*/  FMNMX.FTZ R8, R163, R8, !PT ;  /* 0x00000008a3087209 */ /* 0x000fe20007810000 */
[----:B------:R1:W2:Y:S06]  /*4200*/  MUFU.EX2 R233, R3 ;  /* 0x0000000300e97308 */ /* 0x0002ac0000000800 */
[C---:B------:R-:W-:Y:S08]  /*4210*/  HMMA.16816.F32 R148, R4.reuse, R88, RZ ;  /* 0x000000580494723c */ /* 0x040ff000000018ff */
[----:B------:R-:W-:Y:S01]  /*4220*/  HMMA.16816.F32 R120, R4, R108, RZ ;  /* 0x0000006c0478723c */ /* 0x000fe200000018ff */
[----:B-1----:R-:W-:Y:S01]  /*4230*/  FMNMX.FTZ R3, R162, R8, !PT ;  /* 0x00000008a2037209 */ /* 0x002fe20007810000 */
[----:B------:R-:W-:Y:S01]  /*4240*/  FFMA.FTZ R8, R23, c[0x0][0x2d0], -R12 ;  /* 0x0000b40017087a23 */ /* 0x000fe2000001080c */
[----:B--2---:R-:W-:-:S02]  /*4250*/  F2FP.PACK_AB R9, R233, R185 ;  /* 0x000000b9e909723e */ /* 0x004fc400000000ff */
[----:B------:R-:W-:Y:S01]  /*4260*/  FMNMX.FTZ R3, R195, R3, !PT ;  /* 0x00000003c3037209 */ /* 0x000fe20007810000 */
[----:B------:R1:W-:Y:S02]  /*4270*/  MUFU.EX2 R230, R8 ;  /* 0x0000000800e67308 */ /* 0x0003e40000000800 */
[----:B------:R-:W-:Y:S01]  /*4280*/  HMMA.16816.F32 R112, R4, R46, RZ ;  /* 0x0000002e0470723c */ /* 0x000fe200000018ff */
[----:B------:R-:W-:-:S04]  /*4290*/  FMNMX.FTZ R3, R194, R3, !PT ;  /* 0x00000003c2037209 */ /* 0x000fc80007810000 */
[----:B------:R-:W-:-:S03]  /*42a0*/  FMNMX.FTZ R3, R193, R3, !PT ;  /* 0x00000003c1037209 */ /* 0x000fc60007810000 */
[C---:B------:R-:W-:Y:S01]  /*42b0*/  HMMA.16816.F32 R96, R4.reuse, R82, RZ ;  /* 0x000000520460723c */ /* 0x040fe200000018ff */
[----:B------:R-:W-:Y:S01]  /*42c0*/  FMNMX.FTZ R14, R192, R3, !PT ;  /* 0x00000003c00e7209 */ /* 0x000fe20007810000 */
[----:B------:R-:W-:Y:S02]  /*42d0*/  FMUL.FTZ R3, R177, c[0x0][0x2d0] ;  /* 0x0000b400b1037a20 */ /* 0x000fe40000410000 */
[----:B-1----:R-:W-:Y:S02]  /*42e0*/  FFMA.FTZ R8, R24, c[0x0][0x2d0], -R12 ;  /* 0x0000b40018087a23 */ /* 0x002fe4000001080c */
[----:B------:R-:W1:Y:S01]  /*42f0*/  SHFL.BFLY PT, R15, R14, 0x2, 0x1f ;  /* 0x0c401f000e0f7f89 */ /* 0x000e6200000e0000 */
[----:B------:R-:W-:Y:S01]  /*4300*/  FSEL R3, R3, RZ, P2 ;  /* 0x000000ff03037208 */ /* 0x000fe20001000000 */
[C---:B------:R-:W-:Y:S01]  /*4310*/  HMMA.16816.F32 R40, R4.reuse, R86, RZ ;  /* 0x000000560428723c */ /* 0x040fe200000018ff */
[----:B------:R2:W3:Y:S07]  /*4320*/  MUFU.EX2 R228, R8 ;  /* 0x0000000800e47308 */ /* 0x0004ee0000000800 */
[C---:B------:R-:W-:Y:S08]  /*4330*/  HMMA.16816.F32 R36, R4.reuse, R90, RZ ;  /* 0x0000005a0424723c */ /* 0x040ff000000018ff */
[----:B------:R-:W-:Y:S01]  /*4340*/  HMMA.16816.F32 R32, R4, R94, RZ ;  /* 0x0000005e0420723c */ /* 0x000fe200000018ff */
[----:B--2---:R-:W-:-:S02]  /*4350*/  F2FP.PACK_AB R8, R234, R251 ;  /* 0x000000fbea08723e */ /* 0x004fc400000000ff */
[----:B---3--:R-:W-:Y:S02]  /*4360*/  F2FP.PACK_AB R11, R228, R230 ;  /* 0x000000e6e40b723e */ /* 0x008fe400000000ff */
[----:B-1----:R-:W-:-:S03]  /*4370*/  FMNMX.FTZ R0, R14, R15, !PT ;  /* 0x0000000f0e007209 */ /* 0x002fc60007810000 */
[----:B------:R-:W-:Y:S08]  /*4380*/  HMMA.16816.F32 R28, R4, R102, RZ ;  /* 0x00000066041c723c */ /* 0x000ff000000018ff */
[----:B------:R-:W-:Y:S08]  /*4390*/  HMMA.16816.F32 R16, R8, R68, R128 ;  /* 0x000000440810723c */ /* 0x000ff00000001880 */
[C---:B------:R-:W-:Y:S08]  /*43a0*/  HMMA.16816.F32 R24, R4.reuse, R106, RZ ;  /* 0x0000006a0418723c */ /* 0x040ff000000018ff */
[----:B------:R-:W-:Y:S01]  /*43b0*/  HMMA.16816.F32 R20, R4, R110, RZ ;  /* 0x0000006e0414723c */ /* 0x000fe200000018ff */
[----:B------:R-:W1:Y:S06]  /*43c0*/  SHFL.BFLY PT, R5, R0, 0x1, 0x1f ;  /* 0x0c201f0000057f89 */ /* 0x000e6c00000e0000 */
[----:B------:R-:W-:Y:S01]  /*43d0*/  FFMA.FTZ R4, R146, c[0x0][0x2d0], -R3 ;  /* 0x0000b40092047a23 */ /* 0x000fe20000010803 */
[C---:B------:R-:W-:Y:S01]  /*43e0*/  HMMA.16816.F32 R200, R8.reuse, R64, R56 ;  /* 0x0000004008c8723c */ /* 0x040fe20000001838 */
[----:B------:R-:W2:Y:S02]  /*43f0*/  LDSM.16.MT88.4 R56, [R222+0x2900] ;  /* 0x00290000de38783b */ /* 0x000ea40000004200 */
[----:B------:R3:W-:Y:S05]  /*4400*/  MUFU.EX2 R212, R4 ;  /* 0x0000000400d47308 */ /* 0x0007ea0000000800 */
[C---:B------:R-:W-:Y:S07]  /*4410*/  HMMA.16816.F32 R188, R8.reuse, R72, R132 ;  /* 0x0000004808bc723c */ /* 0x040fee0000001884 */
[----:B------:R-:W-:Y:S01]  /*4420*/  MOV R133, R18 ;  /* 0x0000001200857202 */ /* 0x000fe20000000f00 */
[----:B------:R-:W-:Y:S01]  /*4430*/  IMAD.MOV.U32 R132, RZ, RZ, R19 ;  /* 0x000000ffff847224 */ /* 0x000fe200078e0013 */
[----:B-1----:R-:W-:Y:S01]  /*4440*/  FMNMX.FTZ R176, R0, R5, !PT ;  /* 0x0000000500b07209 */ /* 0x002fe20007810000 */
[--C-:B------:R-:W-:Y:S01]  /*4450*/  FFMA.FTZ R0, R118, c[0x0][0x2d0], -R3.reuse ;  /* 0x0000b40076007a23 */ /* 0x100fe20000010803 */
[C---:B------:R-:W-:Y:S01]  /*4460*/  HMMA.16816.F32 R240, R8.reuse, R60, R148 ;  /* 0x0000003c08f0723c */ /* 0x040fe20000001894 */
[----:B---3--:R-:W-:Y:S01]  /*4470*/  FFMA.FTZ R4, R145, c[0x0][0x2d0], -R3 ;  /* 0x0000b40091047a23 */ /* 0x008fe20000010803 */
[----:B------:R-:W-:Y:S01]  /*4480*/  FSETP.NEU.FTZ.AND P2, PT, R176, -INF , PT ;  /* 0xff800000b000780b */ /* 0x000fe20003f5d000 */
[----:B------:R1:W-:Y:S04]  /*4490*/  MUFU.EX2 R235, R0 ;  /* 0x0000000000eb7308 */ /* 0x0003e80000000800 */
[----:B------:R-:W-:Y:S01]  /*44a0*/  MOV R151, R208 ;  /* 0x000000d000977202 */ /* 0x000fe20000000f00 */
[----:B------:R-:W-:Y:S01]  /*44b0*/  HMMA.16816.F32 R216, R8, R48, R140 ;  /* 0x0000003008d8723c */ /* 0x000fe2000000188c */
[----:B------:R-:W-:-:S02]  /*44c0*/  IMAD.MOV.U32 R149, RZ, RZ, R187 ;  /* 0x000000ffff957224 */ /* 0x000fc400078e00bb */
[----:B------:R3:W-:Y:S01]  /*44d0*/  MUFU.EX2 R14, R4 ;  /* 0x00000004000e7308 */ /* 0x0007e20000000800 */
[----:B------:R-:W-:Y:S01]  /*44e0*/  IMAD.MOV.U32 R150, RZ, RZ, R186 ;  /* 0x000000ffff967224 */ /* 0x000fe200078e00ba */
[----:B------:R-:W-:Y:S01]  /*44f0*/  MOV R246, R189 ;  /* 0x000000bd00f67202 */ /* 0x000fe20000000f00 */
[----:B------:R-:W-:Y:S02]  /*4500*/  IMAD.MOV.U32 R247, RZ, RZ, R188 ;  /* 0x000000fffff77224 */ /* 0x000fe400078e00bc */
[----:B------:R-:W-:Y:S01]  /*4510*/  IMAD.MOV.U32 R245, RZ, RZ, R190 ;  /* 0x000000fffff57224 */ /* 0x000fe200078e00be */
[----:B------:R-:W-:Y:S01]  /*4520*/  HMMA.16816.F32 R152, R8, R76, R152 ;  /* 0x0000004c0898723c */ /* 0x000fe20000001898 */
[----:B------:R-:W-:Y:S02]  /*4530*/  IMAD.MOV.U32 R244, RZ, RZ, R191 ;  /* 0x000000fffff47224 */ /* 0x000fe400078e00bf */
[----:B-1----:R-:W-:-:S05]  /*4540*/  FMUL.FTZ R0, R176, c[0x0][0x2d0] ;  /* 0x0000b400b0007a20 */ /* 0x002fca0000410000 */
[----:B------:R-:W-:Y:S01]  /*4550*/  FSEL R0, R0, RZ, P2 ;  /* 0x000000ff00007208 */ /* 0x000fe20001000000 */
[----:B------:R-:W-:Y:S01]  /*4560*/  HMMA.16816.F32 R188, R8, R66, R112 ;  /* 0x0000004208bc723c */ /* 0x000fe20000001870 */
[----:B---3--:R-:W-:Y:S01]  /*4570*/  FFMA.FTZ R4, R137, c[0x0][0x2d0], -R3 ;  /* 0x0000b40089047a23 */ /* 0x008fe20000010803 */
[----:B------:R-:W-:-:S03]  /*4580*/  MOV R137, R17 ;  /* 0x0000001100897202 */ /* 0x000fc60000000f00 */
[----:B------:R1:W3:Y:S03]  /*4590*/  MUFU.EX2 R6, R4 ;  /* 0x0000000400067308 */ /* 0x0002e60000000800 */
[C---:B------:R-:W-:Y:S08]  /*45a0*/  HMMA.16816.F32 R140, R8.reuse, R62, R36 ;  /* 0x0000003e088c723c */ /* 0x040ff00000001824 */
[----:B--2---:R-:W-:Y:S01]  /*45b0*/  HMMA.16816.F32 R208, R8, R58, R20 ;  /* 0x0000003a08d0723c */ /* 0x004fe20000001814 */
[----:B-1----:R-:W-:-:S02]  /*45c0*/  FFMA.FTZ R4, R136, c[0x0][0x2d0], -R3 ;  /* 0x0000b40088047a23 */ /* 0x002fc40000010803 */
[----:B------:R-:W-:-:S05]  /*45d0*/  IMAD.MOV.U32 R136, RZ, RZ, R16 ;  /* 0x000000ffff887224 */ /* 0x000fca00078e0010 */
[----:B------:R-:W-:Y:S01]  /*45e0*/  HMMA.16816.F32 R16, R8, R52, R124 ;  /* 0x000000340810723c */ /* 0x000fe2000000187c */
[----:B------:R1:W-:Y:S01]  /*45f0*/  MUFU.EX2 R238, R4 ;  /* 0x0000000400ee7308 */ /* 0x0003e20000000800 */
[----:B---3--:R-:W-:-:S06]  /*4600*/  IMAD.MOV.U32 R131, RZ, RZ, R6 ;  /* 0x000000ffff837224 */ /* 0x008fcc00078e0006 */
[----:B------:R-:W-:Y:S01]  /*4610*/  HMMA.16816.F32 R124, R8, R78, R40 ;  /* 0x0000004e087c723c */ /* 0x000fe20000001828 */
[----:B-1----:R-:W-:-:S04]  /*4620*/  FFMA.FTZ R4, R119, c[0x0][0x2d0], -R3 ;  /* 0x0000b40077047a23 */ /* 0x002fc80000010803 */
[----:B------:R1:W-:Y:S11]  /*4630*/  MUFU.EX2 R15, R4 ;  /* 0x00000004000f7308 */ /* 0x0003f60000000800 */
[----:B------:R-:W-:Y:S01]  /*4640*/  IMAD.MOV.U32 R146, RZ, RZ, R16 ;  /* 0x000000ffff927224 */ /* 0x000fe200078e0010 */
[----:B------:R-:W-:Y:S01]  /*4650*/  MOV R145, R17 ;  /* 0x0000001100917202 */ /* 0x000fe20000000f00 */
[----:B------:R-:W-:-:S02]  /*4660*/  IMAD.MOV.U32 R134, RZ, RZ, R19 ;  /* 0x000000ffff867224 */ /* 0x000fc400078e0013 */
[----:B------:R-:W-:Y:S02]  /*4670*/  IMAD.MOV.U32 R119, RZ, RZ, R18 ;  /* 0x000000ffff777224 */ /* 0x000fe400078e0012 */
[----:B------:R-:W-:Y:S01]  /*4680*/  HMMA.16816.F32 R16, R8, R56, R120 ;  /* 0x000000380810723c */ /* 0x000fe20000001878 */
[----:B-1----:R-:W-:-:S07]  /*4690*/  FFMA.FTZ R4, R117, c[0x0][0x2d0], -R3 ;  /* 0x0000b40075047a23 */ /* 0x002fce0000010803 */
[C---:B------:R-:W-:Y:S01]  /*46a0*/  HMMA.16816.F32 R120, R8.reuse, R50, R96 ;  /* 0x000000320878723c */ /* 0x040fe20000001860 */
[----:B------:R1:W-:Y:S11]  /*46b0*/  MUFU.EX2 R232, R4 ;  /* 0x0000000400e87308 */ /* 0x0003f60000000800 */
[----:B------:R-:W-:Y:S04]  /*46c0*/  @!UPT UIADD3 URZ, URZ, URZ, URZ ;  /* 0x0000003f3f3ff290 */ /* 0x000fe8000fffe03f */
[----:B------:R-:W-:Y:S01]  /*46d0*/  MOV R148, R16 ;  /* 0x0000001000947202 */ /* 0x000fe20000000f00 */
[----:B------:R-:W-:Y:S01]  /*46e0*/  IMAD.MOV.U32 R135, RZ, RZ, R19 ;  /* 0x000000ffff877224 */ /* 0x000fe200078e0013 */
[----:B------:R-:W-:Y:S01]  /*46f0*/  MOV R205, R18 ;  /* 0x0000001200cd7202 */ /* 0x000fe20000000f00 */
[----:B------:R-:W-:Y:S02]  /*4700*/  IMAD.MOV.U32 R118, RZ, RZ, R17 ;  /* 0x000000ffff767224 */ /* 0x000fe400078e0011 */
[----:B------:R-:W-:Y:S01]  /*4710*/  HMMA.16816.F32 R16, R8, R74, R32 ;  /* 0x0000004a0810723c */ /* 0x000fe20000001820 */
[----:B-1----:R-:W-:-:S04]  /*4720*/  FFMA.FTZ R4, R116, c[0x0][0x2d0], -R3 ;  /* 0x0000b40074047a23 */ /* 0x002fc80000010803 */
[----:B------:R1:W2:Y:S02]  /*4730*/  MUFU.EX2 R130, R4 ;  /* 0x0000000400827308 */ /* 0x0002a40000000800 */
[----:B-1----:R-:W-:Y:S01]  /*4740*/  FFMA.FTZ R4, R159, c[0x0][0x2d0], -R0 ;  /* 0x0000b4009f047a23 */ /* 0x002fe20000010800 */
[----:B--2---:R-:W-:Y:S11]  /*4750*/  F2FP.PACK_AB R6, R130, R232 ;  /* 0x000000e88206723e */ /* 0x004ff600000000ff */
[----:B------:R-:W-:Y:S05]  /*4760*/  @!UPT UIADD3 URZ, URZ, URZ, URZ ;  /* 0x0000003f3f3ff290 */ /* 0x000fea000fffe03f */
[----:B------:R-:W-:Y:S01]  /*4770*/  IMAD.MOV.U32 R41, RZ, RZ, R16 ;  /* 0x000000ffff297224 */ /* 0x000fe200078e0010 */
[----:B------:R1:W-:Y:S01]  /*4780*/  MUFU.EX2 R129, R4 ;  /* 0x0000000400817308 */ /* 0x0003e20000000800 */
[----:B------:R-:W-:Y:S01]  /*4790*/  IMAD.MOV.U32 R40, RZ, RZ, R17 ;  /* 0x000000ffff287224 */ /* 0x000fe200078e0011 */
[----:B------:R-:W-:Y:S01]  /*47a0*/  MOV R174, R19 ;  /* 0x0000001300ae7202 */ /* 0x000fe20000000f00 */
[----:B------:R-:W-:Y:S02]  /*47b0*/  IMAD.MOV.U32 R178, RZ, RZ, R18 ;  /* 0x000000ffffb27224 */ /* 0x000fe400078e0012 */
[----:B------:R-:W-:Y:S01]  /*47c0*/  HMMA.16816.F32 R16, R8, R70, R28 ;  /* 0x000000460810723c */ /* 0x000fe2000000181c */
[----:B-1----:R-:W-:-:S04]  /*47d0*/  FFMA.FTZ R4, R158, c[0x0][0x2d0], -R0 ;  /* 0x0000b4009e047a23 */ /* 0x002fc80000010800 */
[----:B------:R1:W2:Y:S11]  /*47e0*/  MUFU.EX2 R128, R4 ;  /* 0x0000000400807308 */ /* 0x0002b60000000800 */
[----:B------:R-:W-:Y:S08]  /*47f0*/  @!UPT UIADD3 URZ, URZ, URZ, URZ ;  /* 0x0000003f3f3ff290 */ /* 0x000ff0000fffe03f */
[----:B------:R-:W-:Y:S01]  /*4800*/  IMAD.MOV.U32 R206, RZ, RZ, R19 ;  /* 0x000000ffffce7224 */ /* 0x000fe200078e0013 */
[----:B------:R-:W-:Y:S01]  /*4810*/  MOV R207, R18 ;  /* 0x0000001200cf7202 */ /* 0x000fe20000000f00 */
[----:B------:R-:W-:Y:S02]  /*4820*/  IMAD.MOV.U32 R172, RZ, RZ, R17 ;  /* 0x000000ffffac7224 */ /* 0x000fe400078e0011 */
[----:B------:R-:W-:Y:S02]  /*4830*/  IMAD.MOV.U32 R173, RZ, RZ, R16 ;  /* 0x000000ffffad7224 */ /* 0x000fe400078e0010 */
[----:B-1----:R-:W-:-:S04]  /*4840*/  FFMA.FTZ R4, R157, c[0x0][0x2d0], -R0 ;  /* 0x0000b4009d047a23 */ /* 0x002fc80000010800 */
[----:B------:R1:W-:Y:S02]  /*4850*/  MUFU.EX2 R225, R4 ;  /* 0x0000000400e17308 */ /* 0x0003e40000000800 */
[----:B-1----:R-:W-:Y:S02]  /*4860*/  FFMA.FTZ R4, R156, c[0x0][0x2d0], -R0 ;  /* 0x0000b4009c047a23 */ /* 0x002fe40000010800 */
[----:B------:R-:W-:Y:S04]  /*4870*/  HMMA.16816.F32 R156, R8, R54, R24 ;  /* 0x00000036089c723c */ /* 0x000fe80000001818 */
[----:B------:R1:W3:Y:S03]  /*4880*/  MUFU.EX2 R239, R4 ;  /* 0x0000000400ef7308 */ /* 0x0002e60000000800 */
[----:B------:R-:W-:-:S02]  /*4890*/  F2FP.PACK_AB R8, R14, R212 ;  /* 0x000000d40e08723e */ /* 0x000fc400000000ff */
[----:B------:R-:W-:Y:S02]  /*48a0*/  F2FP.PACK_AB R10, R238, R131 ;  /* 0x00000083ee0a723e */ /* 0x000fe400000000ff */
[----:B--2---:R-:W-:Y:S01]  /*48b0*/  F2FP.PACK_AB R9, R128, R129 ;  /* 0x000000818009723e */ /* 0x004fe200000000ff */
[----:B-1----:R-:W-:Y:S01]  /*48c0*/  FFMA.FTZ R4, R147, c[0x0][0x2d0], -R0 ;  /* 0x0000b40093047a23 */ /* 0x002fe20000010800 */
[----:B---3--:R-:W-:-:S03]  /*48d0*/  F2FP.PACK_AB R11, R239, R225 ;  /* 0x000000e1ef0b723e */ /* 0x008fc600000000ff */
[----:B------:R1:W-:Y:S04]  /*48e0*/  MUFU.EX2 R252, R4 ;  /* 0x0000000400fc7308 */ /* 0x0003e80000000800 */
[C---:B------:R-:W-:Y:S07]  /*48f0*/  HMMA.16816.F32 R20, R8.reuse, R44, RZ ;  /* 0x0000002c0814723c */ /* 0x040fee00000018ff */
[----:B------:R-:W-:Y:S01]  /*4900*/  MOV R44, R150 ;  /* 0x00000096002c7202 */ /* 0x000fe20000000f00 */
[----:B------:R-:W-:Y:S01]  /*4910*/  HMMA.16816.F32 R16, R8, R80, RZ ;  /* 0x000000500810723c */ /* 0x000fe200000018ff */
[----:B------:R-:W-:-:S02]  /*4920*/  IMAD.MOV.U32 R45, RZ, RZ, R151 ;  /* 0x000000ffff2d7224 */ /* 0x000fc400078e0097 */
[----:B-1----:R-:W-:-:S04]  /*4930*/  FFMA.FTZ R4, R144, c[0x0][0x2d0], -R0 ;  /* 0x0000b40090047a23 */ /* 0x002fc80000010800 */
[----:B------:R-:W-:Y:S01]  /*4940*/  MOV R81, R185 ;  /* 0x000000b900517202 */ /* 0x000fe20000000f00 */
[----:B------:R1:W2:Y:S01]  /*4950*/  MUFU.EX2 R213, R4 ;  /* 0x0000000400d57308 */ /* 0x0002a20000000800 */
[----:B------:R-:W-:Y:S01]  /*4960*/  IMAD.MOV.U32 R80, RZ, RZ, R184 ;  /* 0x000000ffff507224 */ /* 0x000fe200078e00b8 */
[C---:B------:R-:W-:Y:S07]  /*4970*/  HMMA.16816.F32 R36, R8.reuse, R84, RZ ;  /* 0x000000540824723c */ /* 0x040fee00000018ff */
[----:B------:R-:W-:Y:S01]  /*4980*/  IMAD.MOV.U32 R85, RZ, RZ, R146 ;  /* 0x000000ffff557224 */ /* 0x000fe200078e0092 */
[----:B------:R-:W-:Y:S01]  /*4990*/  HMMA.16816.F32 R32, R8, R88, RZ ;  /* 0x000000580820723c */ /* 0x000fe200000018ff */
[----:B------:R-:W-:-:S02]  /*49a0*/  IMAD.MOV.U32 R84, RZ, RZ, R134 ;  /* 0x000000ffff547224 */ /* 0x000fc400078e0086 */
[----:B-1----:R-:W-:Y:S01]  /*49b0*/  FFMA.FTZ R4, R138, c[0x0][0x2d0], -R0 ;  /* 0x0000b4008a047a23 */ /* 0x002fe20000010800 */
[----:B--2---:R-:W-:-:S04]  /*49c0*/  F2FP.PACK_AB R5, R213, R252 ;  /* 0x000000fcd505723e */ /* 0x004fc800000000ff */
[----:B------:R-:W-:Y:S01]  /*49d0*/  HMMA.16816.F32 R28, R8, R92, RZ ;  /* 0x0000005c081c723c */ /* 0x000fe200000018ff */
[----:B------:R-:W-:Y:S01]  /*49e0*/  MOV R89, R119 ;  /* 0x0000007700597202 */ /* 0x000fe20000000f00 */
[----:B------:R1:W-:Y:S01]  /*49f0*/  MUFU.EX2 R215, R4 ;  /* 0x0000000400d77308 */ /* 0x0003e20000000800 */
[----:B------:R-:W-:Y:S01]  /*4a00*/  IMAD.MOV.U32 R138, RZ, RZ, R133 ;  /* 0x000000ffff8a7224 */ /* 0x000fe200078e0085 */
[----:B------:R-:W-:-:S03]  /*4a10*/  MOV R88, R41 ;  /* 0x0000002900587202 */ /* 0x000fc60000000f00 */
[----:B------:R-:W-:Y:S01]  /*4a20*/  IMAD.MOV.U32 R93, RZ, RZ, R40 ;  /* 0x000000ffff5d7224 */ /* 0x000fe200078e0028 */
[----:B------:R-:W-:Y:S01]  /*4a30*/  HMMA.16816.F32 R24, R8, R100, RZ ;  /* 0x000000640818723c */ /* 0x000fe200000018ff */
[----:B------:R-:W-:-:S06]  /*4a40*/  IMAD.MOV.U32 R92, RZ, RZ, R250 ;  /* 0x000000ffff5c7224 */ /* 0x000fcc00078e00fa */
[----:B------:R-:W-:Y:S01]  /*4a50*/  IMAD.MOV.U32 R101, RZ, RZ, R149 ;  /* 0x000000ffff657224 */ /* 0x000fe200078e0095 */
[----:B------:R-:W-:Y:S01]  /*4a60*/  HMMA.16816.F32 R40, R8, R46, RZ ;  /* 0x0000002e0828723c */ /* 0x000fe200000018ff */
[----:B------:R-:W-:Y:S02]  /*4a70*/  IMAD.MOV.U32 R100, RZ, RZ, R251 ;  /* 0x000000ffff647224 */ /* 0x000fe400078e00fb */
[----:B-1----:R-:W-:Y:S02]  /*4a80*/  FFMA.FTZ R4, R139, c[0x0][0x2d0], -R0 ;  /* 0x0000b4008b047a23 */ /* 0x002fe40000010800 */
[----:B------:R-:W-:Y:S02]  /*4a90*/  IMAD.MOV.U32 R139, RZ, RZ, R132 ;  /* 0x000000ffff8b7224 */ /* 0x000fe400078e0084 */
[----:B------:R1:W2:Y:S02]  /*4aa0*/  MUFU.EX2 R214, R4 ;  /* 0x0000000400d67308 */ /* 0x0002a40000000800 */
[----:B-1----:R-:W-:-:S02]  /*4ab0*/  F2FP.PACK_AB R4, R235, R15 ;  /* 0x0000000feb04723e */ /* 0x002fc400000000ff */
[----:B--2---:R-:W-:-:S07]  /*4ac0*/  F2FP.PACK_AB R7, R214, R215 ;  /* 0x000000d7d607723e */ /* 0x004fce00000000ff */
[----:B------:R-:W-:Y:S07]  /*4ad0*/  HMMA.16816.F32 R184, R4, R64, R20 ;  /* 0x0000004004b8723c */ /* 0x000fee0000001814 */
[----:B------:R-:W-:Y:S01]  /*4ae0*/  IMAD.MOV.U32 R64, RZ, RZ, R145 ;  /* 0x000000ffff407224 */ /* 0x000fe200078e0091 */
[----:B------:R-:W-:Y:S01]  /*4af0*/  HMMA.16816.F32 R20, R8, R104, RZ ;  /* 0x000000680814723c */ /* 0x000fe200000018ff */
[----:B------:R-:W-:-:S06]  /*4b00*/  MOV R65, R135 ;  /* 0x0000008700417202 */ /* 0x000fcc0000000f00 */
[----:B------:R-:W-:Y:S01]  /*4b10*/  MOV R104, R249 ;  /* 0x000000f900687202 */ /* 0x000fe20000000f00 */
[----:B------:R-:W-:Y:S01]  /*4b20*/  HMMA.16816.F32 R112, R4, R48, R16 ;  /* 0x000000300470723c */ /* 0x000fe20000001810 */
[----:B------:R-:W-:-:S06]  /*4b30*/  IMAD.MOV.U32 R105, RZ, RZ, R248 ;  /* 0x000000ffff697224 */ /* 0x000fcc00078e00f8 */
[----:B------:R-:W-:Y:S01]  /*4b40*/  MOV R49, R148 ;  /* 0x0000009400317202 */ /* 0x000fe20000000f00 */
[----:B------:R-:W-:Y:S01]  /*4b50*/  HMMA.16816.F32 R16, R8, R108, RZ ;  /* 0x0000006c0810723c */ /* 0x000fe200000018ff */
[----:B------:R-:W-:-:S07]  /*4b60*/  IMAD.MOV.U32 R48, RZ, RZ, R118 ;  /* 0x000000ffff307224 */ /* 0x000fce00078e0076 */
[C---:B------:R-:W-:Y:S08]  /*4b70*/  HMMA.16816.F32 R96, R4.reuse, R76, R36 ;  /* 0x0000004c0460723c */ /* 0x040ff00000001824 */
[----:B------:R-:W-:Y:S08]  /*4b80*/  HMMA.16816.F32 R144, R4, R52, R20 ;  /* 0x000000340490723c */ /* 0x000ff00000001814 */
[C---:B------:R-:W-:Y:S07]  /*4b90*/  HMMA.16816.F32 R36, R8.reuse, R82, RZ ;  /* 0x000000520824723c */ /* 0x040fee00000018ff */
[----:B------:R-:W-:Y:S01]  /*4ba0*/  MOV R83, R44 ;  /* 0x0000002c00537202 */ /* 0x000fe20000000f00 */
[----:B------:R-:W-:Y:S01]  /*4bb0*/  HMMA.16816.F32 R20, R8, R102, RZ ;  /* 0x000000660814723c */ /* 0x000fe200000018ff */
[----:B------:R-:W-:-:S02]  /*4bc0*/  IMAD.MOV.U32 R82, RZ, RZ, R92 ;  /* 0x000000ffff527224 */ /* 0x000fc400078e005c */
[----:B------:R-:W-:Y:S01]  /*4bd0*/  IMAD.MOV.U32 R92, RZ, RZ, R93 ;  /* 0x000000ffff5c7224 */ /* 0x000fe200078e005d */
[----:B------:R-:W-:Y:S01]  /*4be0*/  MOV R93, R88 ;  /* 0x00000058005d7202 */ /* 0x000fe20000000f00 */
[----:B------:R-:W-:Y:S02]  /*4bf0*/  IMAD.MOV.U32 R88, RZ, RZ, R89 ;  /* 0x000000ffff587224 */ /* 0x000fe400078e0059 */
[----:B------:R-:W-:Y:S01]  /*4c00*/  IMAD.MOV.U32 R102, RZ, RZ, R45 ;  /* 0x000000ffff667224 */ /* 0x000fe200078e002d */
[C---:B------:R-:W-:Y:S01]  /*4c10*/  HMMA.16816.F32 R116, R4.reuse, R60, R32 ;  /* 0x0000003c0474723c */ /* 0x040fe20000001820 */
[----:B------:R-:W-:Y:S01]  /*4c20*/  IMAD.MOV.U32 R89, RZ, RZ, R84 ;  /* 0x000000ffff597224 */ /* 0x000fe200078e0054 */
[----:B------:R-:W-:Y:S01]  /*4c30*/  MOV R84, R85 ;  /* 0x0000005500547202 */ /* 0x000fe20000000f00 */
[----:B------:R-:W-:Y:S02]  /*4c40*/  IMAD.MOV.U32 R85, RZ, RZ, R64 ;  /* 0x000000ffff557224 */ /* 0x000fe400078e0040 */
[----:B------:R-:W-:Y:S01]  /*4c50*/  IMAD.MOV.U32 R64, RZ, RZ, R65 ;  /* 0x000000ffff407224 */ /* 0x000fe200078e0041 */
[----:B------:R-:W-:Y:S01]  /*4c60*/  MOV R65, R205 ;  /* 0x000000cd00417202 */ /* 0x000fe20000000f00 */
[----:B------:R-:W-:Y:S01]  /*4c70*/  IMAD.MOV.U32 R103, RZ, RZ, R104 ;  /* 0x000000ffff677224 */ /* 0x000fe200078e0068 */
[C---:B------:R-:W-:Y:S08]  /*4c80*/  HMMA.16816.F32 R148, R4.reuse, R72, R28 ;  /* 0x000000480494723c */ /* 0x040ff0000000181c */
[C---:B------:R-:W-:Y:S08]  /*4c90*/  HMMA.16816.F32 R132, R4.reuse, R68, R24 ;  /* 0x000000440484723c */ /* 0x040ff00000001818 */
[----:B------:R-:W-:Y:S08]  /*4ca0*/  HMMA.16816.F32 R248, R4, R56, R16 ;  /* 0x0000003804f8723c */ /* 0x000ff00000001810 */
[C---:B------:R-:W-:Y:S08]  /*4cb0*/  HMMA.16816.F32 R32, R8.reuse, R86, RZ ;  /* 0x000000560820723c */ /* 0x040ff000000018ff */
[C---:B------:R-:W-:Y:S08]  /*4cc0*/  HMMA.16816.F32 R28, R8.reuse, R90, RZ ;  /* 0x0000005a081c723c */ /* 0x040ff000000018ff */
[C---:B------:R-:W-:Y:S08]  /*4cd0*/  HMMA.16816.F32 R24, R8.reuse, R94, RZ ;  /* 0x0000005e0818723c */ /* 0x040ff000000018ff */
[C---:B------:R-:W-:Y:S08]  /*4ce0*/  HMMA.16816.F32 R16, R8.reuse, R106, RZ ;  /* 0x0000006a0810723c */ /* 0x040ff000000018ff */
[----:B------:R-:W-:Y:S07]  /*4cf0*/  HMMA.16816.F32 R44, R8, R110, RZ ;  /* 0x0000006e082c723c */ /* 0x000fee00000018ff */
[----:B------:R-:W-:Y:S01]  /*4d00*/  FFMA.FTZ R8, R165, c[0x0][0x2d0], -R3 ;  /* 0x0000b400a5087a23 */ /* 0x000fe20000010803 */
[----:B------:R-:W-:Y:S01]  /*4d10*/  HMMA.16816.F32 R40, R4, R66, R40 ;  /* 0x000000420428723c */ /* 0x000fe20000001828 */
[----:B------:R-:W-:-:S02]  /*4d20*/  IMAD.MOV.U32 R165, RZ, RZ, R204 ;  /* 0x000000ffffa57224 */ /* 0x000fc400078e00cc */
[----:B------:R1:W-:Y:S05]  /*4d30*/  MUFU.EX2 R204, R8 ;  /* 0x0000000800cc7308 */ /* 0x0003ea0000000800 */
[C---:B------:R-:W-:Y:S08]  /*4d40*/  HMMA.16816.F32 R36, R4.reuse, R50, R36 ;  /* 0x000000320424723c */ /* 0x040ff00000001824 */
[----:B------:R-:W-:Y:S01]  /*4d50*/  HMMA.16816.F32 R32, R4, R78, R32 ;  /* 0x0000004e0420723c */ /* 0x000fe20000001820 */
[----:B-1----:R-:W-:Y:S01]  /*4d60*/  FFMA.FTZ R8, R164, c[0x0][0x2d0], -R3 ;  /* 0x0000b400a4087a23 */ /* 0x002fe20000010803 */
[----:B------:R-:W-:-:S03]  /*4d70*/  MOV R164, R105 ;  /* 0x0000006900a47202 */ /* 0x000fc60000000f00 */
[----:B------:R1:W-:Y:S03]  /*4d80*/  MUFU.EX2 R205, R8 ;  /* 0x0000000800cd7308 */ /* 0x0003e60000000800 */
[C---:B------:R-:W-:Y:S08]  /*4d90*/  HMMA.16816.F32 R28, R4.reuse, R62, R28 ;  /* 0x0000003e041c723c */ /* 0x040ff0000000181c */
[----:B------:R-:W-:Y:S01]  /*4da0*/  HMMA.16816.F32 R72, R4, R74, R24 ;  /* 0x0000004a0448723c */ /* 0x000fe20000001818 */
[----:B------:R-:W-:Y:S01]  /*4db0*/  LDSM.16.MT88.4 R24, [R221+0x1100] ;  /* 0x00110000dd18783b */ /* 0x000fe20000004200 */
[----:B-1----:R-:W-:-:S06]  /*4dc0*/  FFMA.FTZ R8, R161, c[0x0][0x2d0], -R3 ;  /* 0x0000b400a1087a23 */ /* 0x002fcc0000010803 */
[C---:B------:R-:W-:Y:S01]  /*4dd0*/  HMMA.16816.F32 R68, R4.reuse, R70, R20 ;  /* 0x000000460444723c */ /* 0x040fe20000001814 */
[----:B------:R-:W-:Y:S01]  /*4de0*/  IMAD.MOV.U32 R161, RZ, RZ, R206 ;  /* 0x000000ffffa17224 */ /* 0x000fe200078e00ce */
[----:B------:R-:W-:Y:S01]  /*4df0*/  LDSM.16.MT88.4 R20, [R223+0x1100] ;  /* 0x00110000df14783b */ /* 0x000fe20000004200 */
[----:B------:R1:W-:Y:S05]  /*4e00*/  MUFU.EX2 R206, R8 ;  /* 0x0000000800ce7308 */ /* 0x0003ea0000000800 */
[C---:B------:R-:W-:Y:S01]  /*4e10*/  HMMA.16816.F32 R52, R4.reuse, R54, R16 ;  /* 0x000000360434723c */ /* 0x040fe20000001810 */
[----:B------:R-:W2:Y:S07]  /*4e20*/  LDSM.16.MT88.4 R16, [R220+0x1100] ;  /* 0x00110000dc10783b */ /* 0x000eae0000004200 */
[----:B------:R-:W-:Y:S01]  /*4e30*/  HMMA.16816.F32 R44, R4, R58, R44 ;  /* 0x0000003a042c723c */ /* 0x000fe2000000182c */
[----:B-1----:R-:W-:-:S02]  /*4e40*/  FFMA.FTZ R8, R160, c[0x0][0x2d0], -R3 ;  /* 0x0000b400a0087a23 */ /* 0x002fc40000010803 */
[----:B------:R-:W-:Y:S02]  /*4e50*/  IMAD.MOV.U32 R160, RZ, RZ, R207 ;  /* 0x000000ffffa07224 */ /* 0x000fe400078e00cf */
[----:B------:R1:W3:Y:S02]  /*4e60*/  MUFU.EX2 R207, R8 ;  /* 0x0000000800cf7308 */ /* 0x0002e40000000800 */
[----:B------:R-:W-:Y:S01]  /*4e70*/  FFMA.FTZ R4, R168, c[0x0][0x2d0], -R13 ;  /* 0x0000b400a8047a23 */ /* 0x000fe2000001080d */
[----:B------:R-:W-:-:S05]  /*4e80*/  MOV R168, R64 ;  /* 0x0000004000a87202 */ /* 0x000fca0000000f00 */
[----:B------:R4:W-:Y:S01]  /*4e90*/  MUFU.EX2 R64, R4 ;  /* 0x0000000400407308 */ /* 0x0009e20000000800 */
[----:B-1----:R-:W-:Y:S01]  /*4ea0*/  FFMA.FTZ R8, R167, c[0x0][0x2d0], -R0 ;  /* 0x0000b400a7087a23 */ /* 0x002fe20000010800 */
[----:B------:R-:W-:Y:S02]  /*4eb0*/  MOV R167, R172 ;  /* 0x000000ac00a77202 */ /* 0x000fe40000000f00 */
[----:B---3--:R-:W-:-:S04]  /*4ec0*/  F2FP.PACK_AB R10, R207, R206 ;  /* 0x000000cecf0a723e */ /* 0x008fc800000000ff */
[----:B------:R1:W-:Y:S01]  /*4ed0*/  MUFU.EX2 R172, R8 ;  /* 0x0000000800ac7308 */ /* 0x0003e20000000800 */
[----:B----4-:R-:W-:Y:S02]  /*4ee0*/  FFMA.FTZ R4, R169, c[0x0][0x2d0], -R13 ;  /* 0x0000b400a9047a23 */ /* 0x010fe4000001080d */
[----:B------:R-:W-:-:S05]  /*4ef0*/  IMAD.MOV.U32 R169, RZ, RZ, R65 ;  /* 0x000000ffffa97224 */ /* 0x000fca00078e0041 */
[----:B------:R3:W4:Y:S01]  /*4f00*/  MUFU.EX2 R65, R4 ;  /* 0x0000000400417308 */ /* 0x0007220000000800 */
[----:B-1----:R-:W-:Y:S02]  /*4f10*/  FFMA.FTZ R8, R166, c[0x0][0x2d0], -R0 ;  /* 0x0000b400a6087a23 */ /* 0x002fe40000010800 */
[----:B------:R-:W-:-:S05]  /*4f20*/  IMAD.MOV.U32 R166, RZ, RZ, R173 ;  /* 0x000000ffffa67224 */ /* 0x000fca00078e00ad */
[----:B------:R1:W1:Y:S01]  /*4f30*/  MUFU.EX2 R173, R8 ;  /* 0x0000000800ad7308 */ /* 0x0002620000000800 */
[----:B---3--:R-:W-:Y:S01]  /*4f40*/  FFMA.FTZ R4, R183, c[0x0][0x2d0], -R12 ;  /* 0x0000b400b7047a23 */ /* 0x008fe2000001080c */
[----:B----4-:R-:W-:-:S06]  /*4f50*/  F2FP.PACK_AB R6, R65, R64 ;  /* 0x000000404106723e */ /* 0x010fcc00000000ff */
[----:B------:R3:W-:Y:S01]  /*4f60*/  MUFU.EX2 R60, R4 ;  /* 0x00000004003c7308 */ /* 0x0007e20000000800 */
[----:B-1----:R-:W-:Y:S01]  /*4f70*/  FFMA.FTZ R8, R163, c[0x0][0x2d0], -R0 ;  /* 0x0000b400a3087a23 */ /* 0x002fe20000010800 */
[----:B------:R-:W-:Y:S01]  /*4f80*/  F2FP.PACK_AB R9, R173, R172 ;  /* 0x000000acad09723e */ /* 0x000fe200000000ff */
[----:B------:R-:W-:-:S05]  /*4f90*/  IMAD.MOV.U32 R163, RZ, RZ, R174 ;  /* 0x000000ffffa37224 */ /* 0x000fca00078e00ae */
[----:B------:R1:W-:Y:S01]  /*4fa0*/  MUFU.EX2 R174, R8 ;  /* 0x0000000800ae7308 */ /* 0x0003e20000000800 */
[----:B---3--:R-:W-:-:S07]  /*4fb0*/  FFMA.FTZ R4, R182, c[0x0][0x2d0], -R12 ;  /* 0x0000b400b6047a23 */ /* 0x008fce000001080c */
[----:B------:R3:W4:Y:S01]  /*4fc0*/  MUFU.EX2 R61, R4 ;  /* 0x00000004003d7308 */ /* 0x0007220000000800 */
[----:B-1----:R-:W-:Y:S01]  /*4fd0*/  FFMA.FTZ R8, R162, c[0x0][0x2d0], -R0 ;  /* 0x0000b400a2087a23 */ /* 0x002fe20000010800 */
[----:B------:R-:W-:-:S06]  /*4fe0*/  MOV R162, R178 ;  /* 0x000000b200a27202 */ /* 0x000fcc0000000f00 */
        /* <DEDUP_REMOVED lines=9> */
[----:B------:R-:W3:Y:S01]  /*5080*/  MUFU.EX2 R63, R4 ;  /* 0x00000004003f7308 */ /* 0x000ee20000000800 */
[----:B-1----:R-:W-:Y:S02]  /*5090*/  FFMA.FTZ R8, R170, c[0x0][0x2d0], -R13 ;  /* 0x0000b400aa087a23 */ /* 0x002fe4000001080d */
[----:B------:R-:W-:-:S05]  /*50a0*/  IMAD.MOV.U32 R170, RZ, RZ, R93 ;  /* 0x000000ffffaa7224 */ /* 0x000fca00078e005d */
[----:B------:R-:W1:Y:S01]  /*50b0*/  MUFU.EX2 R67, R8 ;  /* 0x0000000800437308 */ /* 0x000e620000000800 */
[----:B---3--:R-:W-:Y:S02]  /*50c0*/  F2FP.PACK_AB R7, R63, R62 ;  /* 0x0000003e3f07723e */ /* 0x008fe400000000ff */
[----:B-1----:R-:W-:Y:S02]  /*50d0*/  F2FP.PACK_AB R4, R67, R66 ;  /* 0x000000424304723e */ /* 0x002fe400000000ff */
[----:B------:R-:W-:-:S05]  /*50e0*/  F2FP.PACK_AB R8, R205, R204 ;  /* 0x000000cccd08723e */ /* 0x000fca00000000ff */
[-C--:B--2---:R-:W-:Y:S07]  /*50f0*/  HMMA.16816.F32 R180, R4, R16.reuse, R200 ;  /* 0x0000001004b4723c */ /* 0x084fee00000018c8 */
[----:B------:R-:W-:Y:S01]  /*5100*/  IMAD.MOV.U32 R200, RZ, RZ, R88 ;  /* 0x000000ffffc87224 */ /* 0x000fe200078e0058 */
[----:B------:R-:W-:Y:S01]  /*5110*/  HMMA.16816.F32 R184, R8, R16, R184 ;  /* 0x0000001008b8723c */ /* 0x000fe200000018b8 */
[----:B------:R-:W-:Y:S01]  /*5120*/  IMAD.MOV.U32 R202, RZ, RZ, R49 ;  /* 0x000000ffffca7224 */ /* 0x000fe200078e0031 */
[----:B------:R-:W-:Y:S01]  /*5130*/  MOV R201, R89 ;  /* 0x0000005900c97202 */ /* 0x000fe20000000f00 */
[----:B------:R-:W-:-:S05]  /*5140*/  IMAD.MOV.U32 R203, RZ, RZ, R48 ;  /* 0x000000ffffcb7224 */ /* 0x000fca00078e0030 */
[----:B------:R-:W-:Y:S07]  /*5150*/  HMMA.16816.F32 R48, R8, R24, R112 ;  /* 0x000000180830723c */ /* 0x000fee0000001870 */
[----:B------:R-:W-:Y:S01]  /*5160*/  IMAD.MOV.U32 R112, RZ, RZ, R200 ;  /* 0x000000ffff707224 */ /* 0x000fe200078e00c8 */
[-C--:B------:R-:W-:Y:S01]  /*5170*/  HMMA.16816.F32 R188, R4, R18.reuse, R188 ;  /* 0x0000001204bc723c */ /* 0x080fe200000018bc */
[----:B------:R-:W-:Y:S01]  /*5180*/  IMAD.MOV.U32 R200, RZ, RZ, R202 ;  /* 0x000000ffffc87224 */ /* 0x000fe200078e00ca */
[----:B------:R-:W-:Y:S01]  /*5190*/  MOV R202, R169 ;  /* 0x000000a900ca7202 */ /* 0x000fe20000000f00 */
[----:B------:R-:W-:Y:S01]  /*51a0*/  IMAD.MOV.U32 R169, RZ, RZ, R162 ;  /* 0x000000ffffa97224 */ /* 0x000fe200078e00a2 */
[----:B------:R-:W-:Y:S01]  /*51b0*/  MOV R114, R84 ;  /* 0x0000005400727202 */ /* 0x000fe20000000f00 */
[----:B------:R-:W-:Y:S01]  /*51c0*/  IMAD.MOV.U32 R162, RZ, RZ, R160 ;  /* 0x000000ffffa27224 */ /* 0x000fe200078e00a0 */
[----:B------:R-:W-:Y:S01]  /*51d0*/  MOV R160, R102 ;  /* 0x0000006600a07202 */ /* 0x000fe20000000f00 */
[----:B------:R-:W-:Y:S01]  /*51e0*/  IMAD.MOV.U32 R102, RZ, RZ, R81 ;  /* 0x000000ffff667224 */ /* 0x000fe200078e0051 */
[----:B------:R-:W-:Y:S01]  /*51f0*/  HMMA.16816.F32 R40, R8, R18, R40 ;  /* 0x000000120828723c */ /* 0x000fe20000001828 */
[----:B------:R-:W2:Y:S01]  /*5200*/  LDL.LU R81, [R1] ;  /* 0x0000000001517983 */ /* 0x000ea20000300800 */
[----:B------:R-:W-:Y:S01]  /*5210*/  IMAD.MOV.U32 R115, RZ, RZ, R85 ;  /* 0x000000ffff737224 */ /* 0x000fe200078e0055 */
[----:B------:R-:W-:Y:S01]  /*5220*/  MOV R113, R201 ;  /* 0x000000c900717202 */ /* 0x000fe20000000f00 */
[----:B------:R-:W-:Y:S01]  /*5230*/  IMAD.MOV.U32 R201, RZ, RZ, R203 ;  /* 0x000000ffffc97224 */ /* 0x000fe200078e00cb */
[----:B------:R-:W1:Y:S01]  /*5240*/  LDSM.16.MT88.4 R16, [R222+0x1100] ;  /* 0x00110000de10783b */ /* 0x000e620000004200 */
[----:B------:R-:W-:-:S02]  /*5250*/  IMAD.MOV.U32 R203, RZ, RZ, R168 ;  /* 0x000000ffffcb7224 */ /* 0x000fc400078e00a8 */
[----:B------:R-:W-:Y:S01]  /*5260*/  HMMA.16816.F32 R56, R4, R24, R216 ;  /* 0x000000180438723c */ /* 0x000fe200000018d8 */
[----:B------:R-:W-:Y:S01]  /*5270*/  IMAD.MOV.U32 R168, RZ, RZ, R163 ;  /* 0x000000ffffa87224 */ /* 0x000fe200078e00a3 */
[----:B------:R-:W-:Y:S01]  /*5280*/  MOV R163, R161 ;  /* 0x000000a100a37202 */ /* 0x000fe20000000f00 */
[----:B------:R-:W-:-:S04]  /*5290*/  IMAD.MOV.U32 R161, RZ, RZ, R103 ;  /* 0x000000ffffa17224 */ /* 0x000fc800078e0067 */
[----:B------:R-:W-:Y:S01]  /*52a0*/  IMAD.MOV.U32 R216, RZ, RZ, R247 ;  /* 0x000000ffffd87224 */ /* 0x000fe200078e00f7 */
[----:B------:R-:W-:Y:S01]  /*52b0*/  HMMA.16816.F32 R76, R4, R26, R120 ;  /* 0x0000001a044c723c */ /* 0x000fe20000001878 */
[----:B------:R-:W-:Y:S01]  /*52c0*/  MOV R217, R246 ;  /* 0x000000f600d97202 */ /* 0x000fe20000000f00 */
[----:B------:R-:W-:Y:S02]  /*52d0*/  IMAD.MOV.U32 R218, RZ, RZ, R245 ;  /* 0x000000ffffda7224 */ /* 0x000fe400078e00f5 */
[----:B------:R-:W-:-:S04]  /*52e0*/  IMAD.MOV.U32 R219, RZ, RZ, R244 ;  /* 0x000000ffffdb7224 */ /* 0x000fc800078e00f4 */
[C---:B------:R-:W-:Y:S01]  /*52f0*/  HMMA.16816.F32 R36, R8.reuse, R26, R36 ;  /* 0x0000001a0824723c */ /* 0x040fe20000001824 */
[----:B------:R-:W3:Y:S07]  /*5300*/  LDSM.16.MT88.4 R24, [R220+0x3100] ;  /* 0x00310000dc18783b */ /* 0x000eee0000004200 */
[-C--:B------:R-:W-:Y:S08]  /*5310*/  HMMA.16816.F32 R84, R8, R20.reuse, R96 ;  /* 0x000000140854723c */ /* 0x080ff00000001860 */
[C---:B------:R-:W-:Y:S08]  /*5320*/  HMMA.16816.F32 R88, R4.reuse, R20, R152 ;  /* 0x000000140458723c */ /* 0x040ff00000001898 */
[-C--:B-1----:R-:W-:Y:S08]  /*5330*/  HMMA.16816.F32 R104, R4, R16.reuse, R240 ;  /* 0x000000100468723c */ /* 0x082ff000000018f0 */
[----:B------:R-:W-:Y:S08]  /*5340*/  HMMA.16816.F32 R244, R8, R16, R116 ;  /* 0x0000001008f4723c */ /* 0x000ff00000001874 */
[-C--:B------:R-:W-:Y:S08]  /*5350*/  HMMA.16816.F32 R108, R4, R18.reuse, R140 ;  /* 0x00000012046c723c */ /* 0x080ff0000000188c */
[----:B------:R-:W-:Y:S01]  /*5360*/  HMMA.16816.F32 R240, R8, R18, R28 ;  /* 0x0000001208f0723c */ /* 0x000fe2000000181c */
[----:B------:R-:W1:Y:S04]  /*5370*/  LDSM.16.MT88.4 R16, [R223+0x3100] ;  /* 0x00310000df10783b */ /* 0x000e680000004200 */
[----:B------:R-:W-:Y:S03]  /*5380*/  LDSM.16.MT88.4 R28, [R222+0x3100] ;  /* 0x00310000de1c783b */ /* 0x000fe60000004200 */
[-C--:B------:R-:W-:Y:S08]  /*5390*/  HMMA.16816.F32 R92, R4, R22.reuse, R124 ;  /* 0x00000016045c723c */ /* 0x080ff0000000187c */
[----:B------:R-:W-:Y:S01]  /*53a0*/  HMMA.16816.F32 R32, R8, R22, R32 ;  /* 0x000000160820723c */ /* 0x000fe20000001820 */
[----:B------:R-:W4:Y:S01]  /*53b0*/  LDSM.16.MT88.4 R20, [R221+0x3100] ;  /* 0x00310000dd14783b */ /* 0x000f220000004200 */
[----:B------:R-:W-:-:S06]  /*53c0*/  IMAD.MOV.U32 R98, RZ, RZ, R112 ;  /* 0x000000ffff627224 */ /* 0x000fcc00078e0070 */
[----:B---3--:R-:W-:Y:S01]  /*53d0*/  HMMA.16816.F32 R120, R4, R24, R216 ;  /* 0x000000180478723c */ /* 0x008fe200000018d8 */
[----:B------:R-:W-:-:S06]  /*53e0*/  IMAD.MOV.U32 R99, RZ, RZ, R113 ;  /* 0x000000ffff637224 */ /* 0x000fcc00078e0071 */
[----:B------:R-:W-:Y:S01]  /*53f0*/  MOV R218, R114 ;  /* 0x0000007200da7202 */ /* 0x000fe20000000f00 */
[----:B------:R-:W-:Y:S01]  /*5400*/  IMAD.MOV.U32 R219, RZ, RZ, R115 ;  /* 0x000000ffffdb7224 */ /* 0x000fe200078e0073 */
[----:B------:R-:W-:Y:S01]  /*5410*/  MOV R115, R171 ;  /* 0x000000ab00737202 */ /* 0x000fe20000000f00 */
[----:B------:R-:W-:Y:S01]  /*5420*/  IMAD.MOV.U32 R114, RZ, RZ, R170 ;  /* 0x000000ffff727224 */ /* 0x000fe200078e00aa */
[----:B------:R-:W-:Y:S01]  /*5430*/  MOV R170, R166 ;  /* 0x000000a600aa7202 */ /* 0x000fe20000000f00 */
[----:B------:R-:W-:Y:S01]  /*5440*/  IMAD.MOV.U32 R171, RZ, RZ, R167 ;  /* 0x000000ffffab7224 */ /* 0x000fe200078e00a7 */
[----:B------:R-:W-:Y:S01]  /*5450*/  MOV R97, R219 ;  /* 0x000000db00617202 */ /* 0x000fe20000000f00 */
[----:B------:R-:W-:Y:S01]  /*5460*/  IMAD.MOV.U32 R167, RZ, RZ, R165 ;  /* 0x000000ffffa77224 */ /* 0x000fe200078e00a5 */
[----:B------:R-:W-:Y:S01]  /*5470*/  MOV R165, R101 ;  /* 0x0000006500a57202 */ /* 0x000fe20000000f00 */
[----:B------:R-:W-:Y:S02]  /*5480*/  IMAD.MOV.U32 R96, RZ, RZ, R218 ;  /* 0x000000ffff607224 */ /* 0x000fe400078e00da */
[----:B------:R-:W-:Y:S01]  /*5490*/  IMAD.MOV.U32 R166, RZ, RZ, R164 ;  /* 0x000000ffffa67224 */ /* 0x000fe200078e00a4 */
[----:B------:R-:W-:Y:S01]  /*54a0*/  MOV R218, R114 ;  /* 0x0000007200da7202 */ /* 0x000fe20000000f00 */
[----:B------:R-:W-:Y:S01]  /*54b0*/  IMAD.MOV.U32 R164, RZ, RZ, R100 ;  /* 0x000000ffffa47224 */ /* 0x000fe200078e0064 */
[----:B------:R-:W-:Y:S01]  /*54c0*/  MOV R100, R239 ;  /* 0x000000ef00647202 */ /* 0x000fe20000000f00 */
[----:B------:R-:W-:Y:S01]  /*54d0*/  IMAD.MOV.U32 R103, RZ, RZ, R175 ;  /* 0x000000ffff677224 */ /* 0x000fe200078e00af */
[----:B------:R-:W-:Y:S01]  /*54e0*/  MOV R113, R168 ;  /* 0x000000a800717202 */ /* 0x000fe20000000f00 */
[----:B------:R-:W-:-:S02]  /*54f0*/  IMAD.MOV.U32 R219, RZ, RZ, R115 ;  /* 0x000000ffffdb7224 */ /* 0x000fc400078e0073 */
[----:B------:R-:W-:Y:S01]  /*5500*/  IMAD.MOV.U32 R112, RZ, RZ, R169 ;  /* 0x000000ffff707224 */ /* 0x000fe200078e00a9 */
[----:B------:R-:W-:Y:S01]  /*5510*/  MOV R169, R162 ;  /* 0x000000a200a97202 */ /* 0x000fe20000000f00 */
[----:B------:R-:W-:Y:S01]  /*5520*/  IMAD.MOV.U32 R101, RZ, RZ, R238 ;  /* 0x000000ffff657224 */ /* 0x000fe200078e00ee */
[C---:B-1----:R-:W-:Y:S01]  /*5530*/  HMMA.16816.F32 R152, R4.reuse, R16, R96 ;  /* 0x000000100498723c */ /* 0x042fe20000001860 */
[----:B------:R-:W-:Y:S01]  /*5540*/  IMAD.MOV.U32 R114, RZ, RZ, R170 ;  /* 0x000000ffff727224 */ /* 0x000fe200078e00aa */
[----:B------:R1:W5:Y:S01]  /*5550*/  LDL.LU R175, [R1+0x88] ;  /* 0x0000880001af7983 */ /* 0x0003620000300800 */
[----:B------:R-:W-:Y:S01]  /*5560*/  IMAD.MOV.U32 R115, RZ, RZ, R171 ;  /* 0x000000ffff737224 */ /* 0x000fe200078e00ab */
[----:B------:R-:W-:Y:S01]  /*5570*/  MOV R171, R167 ;  /* 0x000000a700ab7202 */ /* 0x000fe20000000f00 */
[----:B------:R-:W-:Y:S01]  /*5580*/  IMAD.MOV.U32 R168, RZ, RZ, R163 ;  /* 0x000000ffffa87224 */ /* 0x000fe200078e00a3 */
[----:B------:R-:W-:Y:S01]  /*5590*/  MOV R216, R112 ;  /* 0x0000007000d87202 */ /* 0x000fe20000000f00 */
[----:B------:R-:W-:Y:S01]  /*55a0*/  IMAD.MOV.U32 R170, RZ, RZ, R166 ;  /* 0x000000ffffaa7224 */ /* 0x000fe200078e00a6 */
[----:B------:R-:W-:Y:S01]  /*55b0*/  MOV R166, R164 ;  /* 0x000000a400a67202 */ /* 0x000fe20000000f00 */
[----:B------:R-:W-:Y:S01]  /*55c0*/  IMAD.MOV.U32 R162, RZ, RZ, R160 ;  /* 0x000000ffffa27224 */ /* 0x000fe200078e00a0 */
[C---:B----4-:R-:W-:Y:S01]  /*55d0*/  HMMA.16816.F32 R136, R4.reuse, R20, R136 ;  /* 0x000000140488723c */ /* 0x050fe20000001888 */
[----:B------:R-:W-:Y:S01]  /*55e0*/  IMAD.MOV.U32 R163, RZ, RZ, R161 ;  /* 0x000000ffffa37224 */ /* 0x000fe200078e00a1 */
[----:B------:R-:W-:Y:S01]  /*55f0*/  MOV R161, R103 ;  /* 0x0000006700a17202 */ /* 0x000fe20000000f00 */
[----:B------:R-:W-:Y:S01]  /*5600*/  IMAD.MOV.U32 R167, RZ, RZ, R165 ;  /* 0x000000ffffa77224 */ /* 0x000fe200078e00a5 */
[----:B------:R1:W5:Y:S01]  /*5610*/  LDL.LU R239, [R1+0x84] ;  /* 0x0000840001ef7983 */ /* 0x0003620000300800 */
[----:B------:R-:W-:Y:S01]  /*5620*/  IMAD.MOV.U32 R160, RZ, RZ, R102 ;  /* 0x000000ffffa07224 */ /* 0x000fe200078e0066 */
[----:B------:R-:W-:Y:S01]  /*5630*/  MOV R102, R237 ;  /* 0x000000ed00667202 */ /* 0x000fe20000000f00 */
[----:B------:R-:W-:Y:S01]  /*5640*/  IMAD.MOV.U32 R164, RZ, RZ, R100 ;  /* 0x000000ffffa47224 */ /* 0x000fe200078e0064 */
[----:B------:R-:W-:Y:S01]  /*5650*/  HMMA.16816.F32 R200, R4, R28, R200 ;  /* 0x0000001c04c8723c */ /* 0x000fe200000018c8 */
[----:B------:R-:W-:-:S02]  /*5660*/  IMAD.MOV.U32 R165, RZ, RZ, R101 ;  /* 0x000000ffffa57224 */ /* 0x000fc400078e0065 */
[----:B------:R-:W-:Y:S02]  /*5670*/  IMAD.MOV.U32 R98, RZ, RZ, R218 ;  /* 0x000000ffff627224 */ /* 0x000fe400078e00da */
[----:B------:R-:W-:Y:S01]  /*5680*/  IMAD.MOV.U32 R99, RZ, RZ, R219 ;  /* 0x000000ffff637224 */ /* 0x000fe200078e00db */
[----:B------:R-:W-:Y:S01]  /*5690*/  MOV R219, R115 ;  /* 0x0000007300db7202 */ /* 0x000fe20000000f00 */
[----:B------:R-:W-:Y:S01]  /*56a0*/  IMAD.MOV.U32 R217, RZ, RZ, R113 ;  /* 0x000000ffffd97224 */ /* 0x000fe200078e0071 */
[----:B------:R-:W-:Y:S01]  /*56b0*/  MOV R101, R234 ;  /* 0x000000ea00657202 */ /* 0x000fe20000000f00 */
[----:B------:R-:W-:Y:S01]  /*56c0*/  IMAD.MOV.U32 R100, RZ, RZ, R235 ;  /* 0x000000ffff647224 */ /* 0x000fe200078e00eb */
[----:B------:R-:W-:Y:S01]  /*56d0*/  HMMA.16816.F32 R156, R4, R18, R156 ;  /* 0x00000012049c723c */ /* 0x000fe2000000189c */
[----:B------:R-:W-:Y:S01]  /*56e0*/  IMAD.MOV.U32 R218, RZ, RZ, R114 ;  /* 0x000000ffffda7224 */ /* 0x000fe200078e0072 */
[----:B------:R-:W-:Y:S01]  /*56f0*/  MOV R114, R170 ;  /* 0x000000aa00727202 */ /* 0x000fe20000000f00 */
[----:B------:R-:W-:Y:S01]  /*5700*/  IMAD.MOV.U32 R112, RZ, RZ, R169 ;  /* 0x000000ffff707224 */ /* 0x000fe200078e00a9 */
[----:B------:R1:W5:Y:S01]  /*5710*/  LDL.LU R238, [R1+0x80] ;  /* 0x0000800001ee7983 */ /* 0x0003620000300800 */
[----:B------:R-:W-:-:S02]  /*5720*/  IMAD.MOV.U32 R103, RZ, RZ, R236 ;  /* 0x000000ffff677224 */ /* 0x000fc400078e00ec */
        /* <DEDUP_REMOVED lines=12> */
[----:B------:R-:W-:-:S02]  /*57f0*/  IMAD.MOV.U32 R166, RZ, RZ, R164 ;  /* 0x000000ffffa67224 */ /* 0x000fc400078e00a4 */
[----:B------:R-:W-:Y:S02]  /*5800*/  IMAD.MOV.U32 R125, RZ, RZ, R99 ;  /* 0x000000ffff7d7224 */ /* 0x000fe400078e0063 */
        /* <DEDUP_REMOVED lines=21> */
[----:B------:R1:W5:Y:S01]  /*5960*/  LDL.LU R236, [R1+0x78] ;  /* 0x0000780001ec7983 */ /* 0x0003620000300800 */
[----:B------:R-:W-:Y:S01]  /*5970*/  IMAD.MOV.U32 R113, RZ, RZ, R169 ;  /* 0x000000ffff717224 */ /* 0x000fe200078e00a9 */
[----:B------:R-:W-:Y:S01]  /*5980*/  MOV R169, R166 ;  /* 0x000000a600a97202 */ /* 0x000fe20000000f00 */
        /* <DEDUP_REMOVED lines=37> */
[----:B------:R1:W5:Y:S03]  /*5be0*/  LDL.LU R234, [R1+0x70] ;  /* 0x0000700001ea7983 */ /* 0x0003660000300800 */
[----:B------:R-:W-:Y:S01]  /*5bf0*/  MOV R119, R99 ;  /* 0x0000006300777202 */ /* 0x000fe20000000f00 */
[----:B------:R-:W-:Y:S01]  /*5c00*/  IMAD.MOV.U32 R99, RZ, RZ, R160 ;  /* 0x000000ffff637224 */ /* 0x000fe200078e00a0 */
[----:B------:R-:W-:Y:S01]  /*5c10*/  MOV R160, R103 ;  /* 0x0000006700a07202 */ /* 0x000fe20000000f00 */
[----:B------:R-:W-:Y:S01]  /*5c20*/  IMAD.MOV.U32 R97, RZ, RZ, R100 ;  /* 0x000000ffff617224 */ /* 0x000fe200078e0064 */
[----:B------:R-:W-:Y:S01]  /*5c30*/  MOV R96, R101 ;  /* 0x0000006500607202 */ /* 0x000fe20000000f00 */
[-C--:B------:R-:W-:Y:S01]  /*5c40*/  HMMA.16816.F32 R44, R8, R30.reuse, R44 ;  /* 0x0000001e082c723c */ /* 0x080fe2000000182c */
[----:B------:R-:W-:Y:S01]  /*5c50*/  IMAD.MOV.U32 R130, RZ, RZ, R227 ;  /* 0x000000ffff827224 */ /* 0x000fe200078e00e3 */
[----:B------:R1:W5:Y:S04]  /*5c60*/  LDL.LU R233, [R1+0x6c] ;  /* 0x00006c0001e97983 */ /* 0x0003680000300800 */
[----:B------:R1:W5:Y:S02]  /*5c70*/  LDL.LU R232, [R1+0x68] ;  /* 0x0000680001e87983 */ /* 0x0003640000300800 */
[----:B------:R-:W-:Y:S02]  /*5c80*/  HMMA.16816.F32 R100, R4, R30, R208 ;  /* 0x0000001e0464723c */ /* 0x000fe400000018d0 */
[----:B------:R1:W5:Y:S04]  /*5c90*/  LDL.LU R231, [R1+0x64] ;  /* 0x0000640001e77983 */ /* 0x0003680000300800 */
[----:B------:R1:W5:Y:S01]  /*5ca0*/  LDL.LU R230, [R1+0x60] ;  /* 0x0000600001e67983 */ /* 0x0003620000300800 */
[----:B------:R-:W-:Y:S01]  /*5cb0*/  IMAD.MOV.U32 R210, RZ, RZ, R119 ;  /* 0x000000ffffd27224 */ /* 0x000fe200078e0077 */
[----:B------:R-:W-:Y:S01]  /*5cc0*/  MOV R211, R216 ;  /* 0x000000d800d37202 */ /* 0x000fe20000000f00 */
[----:B------:R-:W-:Y:S01]  /*5cd0*/  IMAD.MOV.U32 R7, RZ, RZ, R217 ;  /* 0x000000ffff077224 */ /* 0x000fe200078e00d9 */
[----:B------:R-:W-:Y:S01]  /*5ce0*/  MOV R5, R218 ;  /* 0x000000da00057202 */ /* 0x000fe20000000f00 */
[----:B------:R-:W-:-:S02]  /*5cf0*/  IMAD.MOV.U32 R6, RZ, RZ, R219 ;  /* 0x000000ffff067224 */ /* 0x000fc400078e00db */
[----:B------:R-:W-:Y:S01]  /*5d00*/  FFMA.FTZ R4, R198, c[0x0][0x2d0], -R3 ;  /* 0x0000b400c6047a23 */ /* 0x000fe20000010803 */
[C---:B------:R-:W-:Y:S01]  /*5d10*/  HMMA.16816.F32 R216, R8.reuse, R26, R72 ;  /* 0x0000001a08d8723c */ /* 0x040fe20000001848 */
[----:B------:R-:W-:Y:S01]  /*5d20*/  IMAD.MOV.U32 R31, RZ, RZ, R167 ;  /* 0x000000ffff1f7224 */ /* 0x000fe200078e00a7 */
[----:B------:R-:W-:Y:S01]  /*5d30*/  MOV R30, R164 ;  /* 0x000000a4001e7202 */ /* 0x000fe20000000f00 */
[----:B------:R1:W5:Y:S04]  /*5d40*/  LDL.LU R229, [R1+0x5c] ;  /* 0x00005c0001e57983 */ /* 0x0003680000300800 */
[----:B------:R-:W-:Y:S01]  /*5d50*/  MOV R74, R210 ;  /* 0x000000d2004a7202 */ /* 0x000fe20000000f00 */
[----:B------:R-:W-:Y:S01]  /*5d60*/  IMAD.MOV.U32 R75, RZ, RZ, R211 ;  /* 0x000000ffff4b7224 */ /* 0x000fe200078e00d3 */
[C---:B------:R-:W-:Y:S01]  /*5d70*/  HMMA.16816.F32 R116, R8.reuse, R24, R148 ;  /* 0x000000180874723c */ /* 0x040fe20000001894 */
[----:B------:R1:W5:Y:S04]  /*5d80*/  LDL.LU R228, [R1+0x58] ;  /* 0x0000580001e47983 */ /* 0x0003680000300800 */
[----:B------:R1:W5:Y:S03]  /*5d90*/  LDL.LU R227, [R1+0x54] ;  /* 0x0000540001e37983 */ /* 0x0003660000300800 */
[C---:B------:R-:W-:Y:S01]  /*5da0*/  HMMA.16816.F32 R208, R8.reuse, R22, R68 ;  /* 0x0000001608d0723c */ /* 0x040fe20000001844 */
[----:B------:R3:W-:Y:S01]  /*5db0*/  MUFU.EX2 R23, R4 ;  /* 0x0000000400177308 */ /* 0x0007e20000000800 */
[----:B------:R1:W5:Y:S04]  /*5dc0*/  LDL.LU R226, [R1+0x50] ;  /* 0x0000500001e27983 */ /* 0x0003680000300800 */
[----:B------:R1:W5:Y:S02]  /*5dd0*/  LDL.LU R225, [R1+0x4c] ;  /* 0x00004c0001e17983 */ /* 0x0003640000300800 */
[----:B------:R-:W-:Y:S02]  /*5de0*/  HMMA.16816.F32 R148, R8, R16, R144 ;  /* 0x000000100894723c */ /* 0x000fe40000001890 */
[----:B------:R-:W-:Y:S04]  /*5df0*/  LDSM.16.MT88.4 R144, [R221+0x3900] ;  /* 0x00390000dd90783b */ /* 0x000fe80000004200 */
[----:B------:R1:W5:Y:S01]  /*5e00*/  LDL.LU R224, [R1+0x48] ;  /* 0x0000480001e07983 */ /* 0x0003620000300800 */
[----:B---3--:R-:W-:-:S03]  /*5e10*/  FFMA.FTZ R4, R197, c[0x0][0x2d0], -R3 ;  /* 0x0000b400c5047a23 */ /* 0x008fc60000010803 */
[----:B------:R1:W5:Y:S01]  /*5e20*/  LDL.LU R179, [R1+0x44] ;  /* 0x0000440001b37983 */ /* 0x0003620000300800 */
[----:B------:R3:W4:Y:S02]  /*5e30*/  MUFU.EX2 R24, R4 ;  /* 0x0000000400187308 */ /* 0x0007240000000800 */
[--C-:B---3--:R-:W-:Y:S02]  /*5e40*/  FFMA.FTZ R4, R199, c[0x0][0x2d0], -R3.reuse ;  /* 0x0000b400c7047a23 */ /* 0x108fe40000010803 */
[----:B------:R-:W-:-:S04]  /*5e50*/  FFMA.FTZ R3, R196, c[0x0][0x2d0], -R3 ;  /* 0x0000b400c4037a23 */ /* 0x000fc80000010803 */
[----:B------:R3:W-:Y:S02]  /*5e60*/  MUFU.EX2 R25, R3 ;  /* 0x0000000300197308 */ /* 0x0007e40000000800 */
[----:B---3--:R-:W-:-:S06]  /*5e70*/  FFMA.FTZ R3, R195, c[0x0][0x2d0], -R0 ;  /* 0x0000b400c3037a23 */ /* 0x008fcc0000010800 */
[----:B------:R3:W-:Y:S02]  /*5e80*/  MUFU.EX2 R20, R3 ;  /* 0x0000000300147308 */ /* 0x0007e40000000800 */
[----:B---3--:R-:W-:-:S06]  /*5e90*/  FFMA.FTZ R3, R194, c[0x0][0x2d0], -R0 ;  /* 0x0000b400c2037a23 */ /* 0x008fcc0000010800 */
[----:B------:R3:W1:Y:S02]  /*5ea0*/  MUFU.EX2 R21, R3 ;  /* 0x0000000300157308 */ /* 0x0006640000000800 */
[--C-:B---3--:R-:W-:Y:S02]  /*5eb0*/  FFMA.FTZ R3, R193, c[0x0][0x2d0], -R0.reuse ;  /* 0x0000b400c1037a23 */ /* 0x108fe40000010800 */
[----:B------:R-:W-:Y:S02]  /*5ec0*/  FFMA.FTZ R0, R192, c[0x0][0x2d0], -R0 ;  /* 0x0000b400c0007a23 */ /* 0x000fe40000010800 */
[----:B------:R-:W3:Y:S02]  /*5ed0*/  LDSM.16.MT88.4 R192, [R220+0x1900] ;  /* 0x00190000dcc0783b */ /* 0x000ee40000004200 */
[----:B------:R1:W-:Y:S02]  /*5ee0*/  MUFU.EX2 R19, R0 ;  /* 0x0000000000137308 */ /* 0x0003e40000000800 */
[----:B-1----:R-:W-:-:S06]  /*5ef0*/  FFMA.FTZ R0, R74, c[0x0][0x2d0], -R13 ;  /* 0x0000b4004a007a23 */ /* 0x002fcc000001080d */
[----:B------:R1:W-:Y:S02]  /*5f00*/  MUFU.EX2 R16, R0 ;  /* 0x0000000000107308 */ /* 0x0003e40000000800 */
[----:B-1----:R-:W-:-:S06]  /*5f10*/  FFMA.FTZ R0, R75, c[0x0][0x2d0], -R13 ;  /* 0x0000b4004b007a23 */ /* 0x002fcc000001080d */
[----:B------:R1:W-:Y:S02]  /*5f20*/  MUFU.EX2 R17, R0 ;  /* 0x0000000000117308 */ /* 0x0003e40000000800 */
[----:B-1----:R-:W-:Y:S01]  /*5f30*/  FFMA.FTZ R0, R5, c[0x0][0x2d0], -R13 ;  /* 0x0000b40005007a23 */ /* 0x002fe2000001080d */
[----:B------:R-:W-:Y:S02]  /*5f40*/  MOV R5, R7 ;  /* 0x0000000700057202 */ /* 0x000fe40000000f00 */
[----:B------:R-:W-:-:S03]  /*5f50*/  MOV R7, R97 ;  /* 0x0000006100077202 */ /* 0x000fc60000000f00 */
[----:B------:R1:W-:Y:S01]  /*5f60*/  MUFU.EX2 R18, R0 ;  /* 0x0000000000127308 */ /* 0x0003e20000000800 */
[----:B------:R-:W-:Y:S02]  /*5f70*/  MOV R97, R99 ;  /* 0x0000006300617202 */ /* 0x000fe40000000f00 */
[----:B------:R-:W-:Y:S01]  /*5f80*/  MOV R99, R113 ;  /* 0x0000007100637202 */ /* 0x000fe20000000f00 */
[----:B------:R-:W-:Y:S02]  /*5f90*/  IMAD.MOV.U32 R113, RZ, RZ, R168 ;  /* 0x000000ffff717224 */ /* 0x000fe400078e00a8 */
[----:B------:R-:W-:Y:S02]  /*5fa0*/  IMAD.MOV.U32 R168, RZ, RZ, R15 ;  /* 0x000000ffffa87224 */ /* 0x000fe400078e000f */
[----:B-1----:R-:W-:-:S04]  /*5fb0*/  FFMA.FTZ R0, R6, c[0x0][0x2d0], -R13 ;  /* 0x0000b40006007a23 */ /* 0x002fc8000001080d */
[----:B------:R1:W-:Y:S01]  /*5fc0*/  MUFU.EX2 R15, R0 ;  /* 0x00000000000f7308 */ /* 0x0003e20000000800 */
[----:B------:R-:W-:Y:S01]  /*5fd0*/  HMMA.16816.F32 R196, R8, R28, R248 ;  /* 0x0000001c08c4723c */ /* 0x000fe200000018f8 */
[----:B-1----:R-:W-:-:S06]  /*5fe0*/  FFMA.FTZ R0, R83, c[0x0][0x2d0], -R12 ;  /* 0x0000b40053007a23 */ /* 0x002fcc000001080c */
[----:B------:R1:W-:Y:S01]  /*5ff0*/  MUFU.EX2 R27, R0 ;  /* 0x00000000001b7308 */ /* 0x0003e20000000800 */
[----:B------:R-:W-:-:S07]  /*6000*/  FADD.FTZ R9, R212, R14 ;  /* 0x0000000ed4097221 */ /* 0x000fce0000010000 */
[----:B------:R2:W-:Y:S01]  /*6010*/  MUFU.EX2 R22, R3 ;  /* 0x0000000300167308 */ /* 0x0005e20000000800 */
[----:B-1----:R-:W-:-:S07]  /*6020*/  FFMA.FTZ R0, R80, c[0x0][0x2d0], -R12 ;  /* 0x0000b40050007a23 */ /* 0x002fce000001080c */
[----:B------:R1:W-:Y:S01]  /*6030*/  MUFU.EX2 R13, R0 ;  /* 0x00000000000d7308 */ /* 0x0003e20000000800 */
[----:B--2---:R-:W-:-:S07]  /*6040*/  FFMA.FTZ R3, R81, c[0x0][0x2d0], -R12 ;  /* 0x0000b40051037a23 */ /* 0x004fce000001080c */
[----:B------:R-:W2:Y:S01]  /*6050*/  MUFU.EX2 R26, R4 ;  /* 0x00000004001a7308 */ /* 0x000ea20000000800 */
[----:B-1----:R-:W-:-:S07]  /*6060*/  FFMA.FTZ R0, R5, c[0x0][0x2d0], -R12 ;  /* 0x0000b40005007a23 */ /* 0x002fce000001080c */
[----:B------:R-:W-:Y:S01]  /*6070*/  MUFU.EX2 R12, R3 ;  /* 0x00000003000c7308 */ /* 0x000fe20000000800 */
[----:B------:R-:W-:-:S07]  /*6080*/  IMAD.MOV.U32 R6, RZ, RZ, R96 ;  /* 0x000000ffff067224 */ /* 0x000fce00078e0060 */
[----:B------:R-:W1:Y:S01]  /*6090*/  MUFU.EX2 R14, R0 ;  /* 0x00000000000e7308 */ /* 0x000e620000000800 */
[----:B------:R-:W-:Y:S02]  /*60a0*/  IMAD.MOV.U32 R96, RZ, RZ, R98 ;  /* 0x000000ffff607224 */ /* 0x000fe400078e0062 */
[----:B------:R-:W-:Y:S02]  /*60b0*/  IMAD.MOV.U32 R98, RZ, RZ, R112 ;  /* 0x000000ffff627224 */ /* 0x000fe400078e0070 */
[----:B------:R-:W-:Y:S01]  /*60c0*/  IMAD.MOV.U32 R112, RZ, RZ, R114 ;  /* 0x000000ffff707224 */ /* 0x000fe200078e0072 */
[----:B------:R-:W-:Y:S02]  /*60d0*/  MOV R114, R169 ;  /* 0x000000a900727202 */ /* 0x000fe40000000f00 */
[----:B------:R-:W-:Y:S02]  /*60e0*/  MOV R169, R82 ;  /* 0x0000005200a97202 */ /* 0x000fe40000000f00 */
[----:B------:R-:W3:Y:S01]  /*60f0*/  LDSM.16.MT88.4 R80, [R221+0x1900] ;  /* 0x00190000dd50783b */ /* 0x000ee20000004200 */
        /* <DEDUP_REMOVED lines=8> */
[----:B------:R-:W-:-:S02]  /*6180*/  MOV R28, R166 ;  /* 0x000000a6001c7202 */ /* 0x000fc40000000f00 */
[----:B----4-:R-:W-:Y:S02]  /*6190*/  F2FP.PACK_AB R168, R24, R23 ;  /* 0x0000001718a8723e */ /* 0x010fe400000000ff */
[----:B------:R-:W-:Y:S02]  /*61a0*/  F2FP.PACK_AB R169, R21, R20 ;  /* 0x0000001415a9723e */ /* 0x000fe400000000ff */
[----:B--2---:R-:W-:Y:S02]  /*61b0*/  F2FP.PACK_AB R170, R25, R26 ;  /* 0x0000001a19aa723e */ /* 0x004fe400000000ff */
[----:B------:R-:W-:Y:S02]  /*61c0*/  F2FP.PACK_AB R171, R19, R22 ;  /* 0x0000001613ab723e */ /* 0x000fe400000000ff */
[----:B------:R-:W-:Y:S02]  /*61d0*/  F2FP.PACK_AB R164, R17, R16 ;  /* 0x0000001011a4723e */ /* 0x000fe400000000ff */
[----:B------:R-:W-:-:S02]  /*61e0*/  F2FP.PACK_AB R165, R13, R27 ;  /* 0x0000001b0da5723e */ /* 0x000fc400000000ff */
[----:B------:R-:W-:Y:S02]  /*61f0*/  F2FP.PACK_AB R166, R15, R18 ;  /* 0x000000120fa6723e */ /* 0x000fe400000000ff */
[----:B-1----:R-:W-:Y:S01]  /*6200*/  F2FP.PACK_AB R167, R14, R12 ;  /* 0x0000000c0ea7723e */ /* 0x002fe200000000ff */
[-C--:B---3--:R-:W-:Y:S08]  /*6210*/  HMMA.16816.F32 R184, R168, R192.reuse, R184 ;  /* 0x000000c0a8b8723c */ /* 0x088ff000000018b8 */
[C---:B------:R-:W-:Y:S08]  /*6220*/  HMMA.16816.F32 R180, R164.reuse, R192, R180 ;  /* 0x000000c0a4b4723c */ /* 0x040ff000000018b4 */
[-C--:B------:R-:W-:Y:S08]  /*6230*/  HMMA.16816.F32 R188, R164, R194.reuse, R188 ;  /* 0x000000c2a4bc723c */ /* 0x080ff000000018bc */
[----:B------:R-:W-:Y:S07]  /*6240*/  HMMA.16816.F32 R192, R168, R194, R40 ;  /* 0x000000c2a8c0723c */ /* 0x000fee0000001828 */
[----:B------:R-:W-:Y:S01]  /*6250*/  MOV R43, R5 ;  /* 0x00000005002b7202 */ /* 0x000fe20000000f00 */
[----:B------:R-:W-:Y:S01]  /*6260*/  IMAD.MOV.U32 R42, RZ, RZ, R6 ;  /* 0x000000ffff2a7224 */ /* 0x000fe200078e0006 */
[----:B------:R-:W-:-:S02]  /*6270*/  MOV R41, R7 ;  /* 0x0000000700297202 */ /* 0x000fc40000000f00 */
[----:B------:R-:W1:Y:S01]  /*6280*/  LDSM.16.MT88.4 R4, [R222+0x3900] ;  /* 0x00390000de04783b */ /* 0x000e620000004200 */
[----:B------:R-:W-:Y:S01]  /*6290*/  IMAD.MOV.U32 R72, RZ, RZ, R97 ;  /* 0x000000ffff487224 */ /* 0x000fe200078e0061 */
[----:B------:R-:W-:Y:S01]  /*62a0*/  MOV R73, R98 ;  /* 0x0000006200497202 */ /* 0x000fe20000000f00 */
[----:B------:R-:W-:Y:S01]  /*62b0*/  IMAD.MOV.U32 R74, RZ, RZ, R99 ;  /* 0x000000ffff4a7224 */ /* 0x000fe200078e0063 */
[----:B------:R-:W-:Y:S01]  /*62c0*/  MOV R71, R96 ;  /* 0x0000006000477202 */ /* 0x000fe20000000f00 */
[----:B------:R-:W-:Y:S01]  /*62d0*/  IMAD.MOV.U32 R29, RZ, RZ, R75 ;  /* 0x000000ffff1d7224 */ /* 0x000fe200078e004b */
[----:B------:R-:W-:Y:S01]  /*62e0*/  MOV R250, R72 ;  /* 0x0000004800fa7202 */ /* 0x000fe20000000f00 */
[----:B------:R-:W-:Y:S01]  /*62f0*/  IMAD.MOV.U32 R249, RZ, RZ, R73 ;  /* 0x000000fffff97224 */ /* 0x000fe200078e0049 */
[----:B------:R-:W-:Y:S02]  /*6300*/  MOV R248, R74 ;  /* 0x0000004a00f87202 */ /* 0x000fe40000000f00 */
[----:B------:R-:W-:Y:S01]  /*6310*/  MOV R3, R161 ;  /* 0x000000a100037202 */ /* 0x000fe20000000f00 */
[----:B------:R-:W-:Y:S01]  /*6320*/  HMMA.16816.F32 R72, R164, R80, R56 ;  /* 0x00000050a448723c */ /* 0x000fe20000001838 */
[----:B------:R-:W-:Y:S01]  /*6330*/  MOV R0, R131 ;  /* 0x0000008300007202 */ /* 0x000fe20000000f00 */
[----:B------:R-:W-:Y:S01]  /*6340*/  FADD.FTZ R11, R70, R69 ;  /* 0x00000045460b7221 */ /* 0x000fe20000010000 */
[----:B------:R-:W2:Y:S01]  /*6350*/  LDSM.16.MT88.4 R96, [R223+0x1900] ;  /* 0x00190000df60783b */ /* 0x000ea20000004200 */
[----:B------:R-:W-:-:S03]  /*6360*/  IMAD.MOV.U32 R251, RZ, RZ, R71 ;  /* 0x000000fffffb7224 */ /* 0x000fc600078e0047 */
[----:B------:R-:W-:Y:S01]  /*6370*/  IMAD.MOV.U32 R58, RZ, RZ, R130 ;  /* 0x000000ffff3a7224 */ /* 0x000fe200078e0082 */
[----:B------:R-:W-:Y:S01]  /*6380*/  HMMA.16816.F32 R68, R168, R80, R48 ;  /* 0x00000050a844723c */ /* 0x000fe20000001830 */
[----:B------:R-:W-:Y:S02]  /*6390*/  IMAD.MOV.U32 R10, RZ, RZ, R162 ;  /* 0x000000ffff0a7224 */ /* 0x000fe400078e00a2 */
[----:B------:R-:W-:Y:S02]  /*63a0*/  FADD.FTZ R3, R3, R58 ;  /* 0x0000003a03037221 */ /* 0x000fe40000010000 */
[----:B------:R-:W-:Y:S02]  /*63b0*/  FADD.FTZ R0, R0, R9 ;  /* 0x0000000900007221 */ /* 0x000fe40000010000 */
[----:B------:R-:W-:Y:S01]  /*63c0*/  MOV R49, R115 ;  /* 0x0000007300317202 */ /* 0x000fe20000000f00 */
[----:B------:R-:W-:Y:S01]  /*63d0*/  FADD.FTZ R8, R129, R128 ;  /* 0x0000008081087221 */ /* 0x000fe20000010000 */
[----:B------:R-:W-:Y:S01]  /*63e0*/  MOV R48, R163 ;  /* 0x000000a300307202 */ /* 0x000fe20000000f00 */
[----:B------:R-:W-:-:S02]  /*63f0*/  IMAD.MOV.U32 R59, RZ, RZ, R160 ;  /* 0x000000ffff3b7224 */ /* 0x000fc400078e00a0 */
[----:B------:R-:W-:Y:S01]  /*6400*/  IMAD.MOV.U32 R40, RZ, RZ, R112 ;  /* 0x000000ffff287224 */ /* 0x000fe200078e0070 */
[----:B------:R-:W-:Y:S01]  /*6410*/  MOV R51, R113 ;  /* 0x0000007100337202 */ /* 0x000fe20000000f00 */
[----:B------:R-:W-:Y:S01]  /*6420*/  FADD.FTZ R10, R10, R3 ;  /* 0x000000030a0a7221 */ /* 0x000fe20000010000 */
[----:B------:R-:W-:Y:S01]  /*6430*/  LDSM.16.MT88.4 R128, [R220+0x3900] ;  /* 0x00390000dc80783b */ /* 0x000fe20000004200 */
[----:B------:R-:W-:Y:S02]  /*6440*/  FADD.FTZ R9, R49, R0 ;  /* 0x0000000031097221 */ /* 0x000fe40000010000 */
[----:B------:R-:W-:Y:S01]  /*6450*/  IMAD.MOV.U32 R50, RZ, RZ, R114 ;  /* 0x000000ffff327224 */ /* 0x000fe200078e0072 */
[----:B------:R-:W-:Y:S01]  /*6460*/  LDSM.16.MT88.4 R160, [R223+0x3900] ;  /* 0x00390000dfa0783b */ /* 0x000fe20000004200 */
[----:B------:R-:W-:Y:S01]  /*6470*/  FADD.FTZ R8, R59, R8 ;  /* 0x000000083b087221 */ /* 0x000fe20000010000 */
[----:B-1----:R-:W-:Y:S01]  /*6480*/  HMMA.16816.F32 R200, R164, R4, R200 ;  /* 0x00000004a4c8723c */ /* 0x002fe200000018c8 */
[----:B------:R-:W-:Y:S01]  /*6490*/  FADD.FTZ R11, R48, R11 ;  /* 0x0000000b300b7221 */ /* 0x000fe20000010000 */
[----:B------:R-:W1:Y:S01]  /*64a0*/  LDSM.16.MT88.4 R112, [R222+0x1900] ;  /* 0x00190000de70783b */ /* 0x000e620000004200 */
[----:B------:R-:W-:-:S02]  /*64b0*/  FADD.FTZ R0, R40, R10 ;  /* 0x0000000a28007221 */ /* 0x000fc40000010000 */
[----:B------:R-:W-:-:S03]  /*64c0*/  FADD.FTZ R9, R41, R9 ;  /* 0x0000000929097221 */ /* 0x000fc60000010000 */
[----:B------:R-:W-:Y:S01]  /*64d0*/  HMMA.16816.F32 R196, R168, R4, R196 ;  /* 0x00000004a8c4723c */ /* 0x000fe200000018c4 */
[----:B------:R-:W-:-:S06]  /*64e0*/  FADD.FTZ R3, R51, R11 ;  /* 0x0000000b33037221 */ /* 0x000fcc0000010000 */
[----:B------:R-:W-:Y:S02]  /*64f0*/  FADD.FTZ R4, R50, R8 ;  /* 0x0000000832047221 */ /* 0x000fe40000010000 */
[----:B------:R-:W-:Y:S02]  /*6500*/  FADD.FTZ R5, R43, R0 ;  /* 0x000000002b057221 */ /* 0x000fe40000010000 */
[----:B------:R-:W-:Y:S02]  /*6510*/  FADD.FTZ R0, R212, R9 ;  /* 0x00000009d4007221 */ /* 0x000fe40000010000 */
[----:B------:R-:W-:Y:S02]  /*6520*/  FADD.FTZ R8, R252, R4 ;  /* 0x00000004fc087221 */ /* 0x000fe40000010000 */
[----:B------:R-:W-:Y:S02]  /*6530*/  FADD.FTZ R4, R42, R3 ;  /* 0x000000032a047221 */ /* 0x000fe40000010000 */
[----:B------:R-:W-:-:S02]  /*6540*/  FADD.FTZ R0, R28, R0 ;  /* 0x000000001c007221 */ /* 0x000fc40000010000 */
        /* <DEDUP_REMOVED lines=33> */
[----:B------:R-:W-:Y:S01]  /*6760*/  FADD.FTZ R5, R13, R5 ;  /* 0x000000050d057221 */ /* 0x000fe20000010000 */
[----:B------:R-:W-:Y:S01]  /*6770*/  HMMA.16816.F32 R76, R164, R82, R76 ;  /* 0x00000052a44c723c */ /* 0x000fe2000000184c */
[----:B------:R-:W-:Y:S02]  /*6780*/  FADD.FTZ R4, R17, R4 ;  /* 0x0000000411047221 */ /* 0x000fe40000010000 */
[----:B------:R-:W-:-:S02]  /*6790*/  FADD.FTZ R0, R25, R0 ;  /* 0x0000000019007221 */ /* 0x000fc40000010000 */
[----:B------:R-:W-:-:S03]  /*67a0*/  FADD.FTZ R3, R22, R3 ;  /* 0x0000000316037221 */ /* 0x000fc60000010000 */
[----:B--2---:R-:W-:Y:S01]  /*67b0*/  HMMA.16816.F32 R88, R164, R96, R88 ;  /* 0x00000060a458723c */ /* 0x004fe20000001858 */
[----:B------:R-:W-:Y:S02]  /*67c0*/  FADD.FTZ R5, R12, R5 ;  /* 0x000000050c057221 */ /* 0x000fe40000010000 */
[----:B------:R-:W-:-:S05]  /*67d0*/  FADD.FTZ R4, R18, R4 ;  /* 0x0000000412047221 */ /* 0x000fca0000010000 */
[C---:B------:R-:W-:Y:S01]  /*67e0*/  HMMA.16816.F32 R92, R164.reuse, R98, R92 ;  /* 0x00000062a45c723c */ /* 0x040fe2000000185c */
[----:B------:R2:W-:Y:S07]  /*67f0*/  STL [R1+0x4], R0 ;  /* 0x0000040001007387 */ /* 0x0005ee0000100800 */
[C---:B-1----:R-:W-:Y:S08]  /*6800*/  HMMA.16816.F32 R104, R164.reuse, R112, R104 ;  /* 0x00000070a468723c */ /* 0x042ff00000001868 */
[C---:B------:R-:W-:Y:S08]  /*6810*/  HMMA.16816.F32 R108, R164.reuse, R114, R108 ;  /* 0x00000072a46c723c */ /* 0x040ff0000000186c */
[----:B------:R-:W-:Y:S01]  /*6820*/  HMMA.16816.F32 R120, R164, R128, R120 ;  /* 0x00000080a478723c */ /* 0x000fe20000001878 */
[----:B--2---:R-:W-:-:S07]  /*6830*/  FADD.FTZ R0, R14, R5 ;  /* 0x000000050e007221 */ /* 0x004fce0000010000 */
        /* <DEDUP_REMOVED lines=17> */
[----:B------:R-:W-:Y:S07]  /*6950*/  HMMA.16816.F32 R168, R168, R6, R44 ;  /* 0x00000006a8a8723c */ /* 0x000fee000000182c */
[----:B------:R-:W-:-:S02]  /*6960*/  FADD.FTZ R6, R19, R3 ;  /* 0x0000000313067221 */ /* 0x000fc40000010000 */
[----:B------:R-:W-:-:S03]  /*6970*/  FADD.FTZ R3, R15, R4 ;  /* 0x000000040f037221 */ /* 0x000fc60000010000 */
[----:B------:R1:W-:Y:S04]  /*6980*/  STL [R1+0x8], R6 ;  /* 0x0000080601007387 */ /* 0x0003e80000100800 */
[----:B------:R1:W-:Y:S04]  /*6990*/  STL [R1+0xc], R0 ;  /* 0x00000c0001007387 */ /* 0x0003e80000100800 */
[----:B------:R1:W-:Y:S01]  /*69a0*/  STL [R1+0x10], R3 ;  /* 0x0000100301007387 */ /* 0x0003e20000100800 */
[----:B------:R-:W-:Y:S05]  /*69b0*/  @!P1 BRA `(.L_x_689) ;  /* 0x00003a7000009947 */ /* 0x000fea0003800000 */
[----:B------:R-:W2:Y:S04]  /*69c0*/  LDL.64 R30, [R1+0x30] ;  /* 0x00003000011e7983 */ /* 0x000ea80000100a00 */
[----:B------:R-:W3:Y:S04]  /*69d0*/  LDL.64 R28, [R1+0x38] ;  /* 0x00003800011c7983 */ /* 0x000ee80000100a00 */
[----:B------:R-:W4:Y:S04]  /*69e0*/  LDL R249, [R1+0x24] ;  /* 0x0000240001f97983 */ /* 0x000f280000100800 */
[----:B------:R-:W4:Y:S01]  /*69f0*/  LDL.64 R250, [R1+0x28] ;  /* 0x0000280001fa7983 */ /* 0x000f220000100a00 */
[----:B------:R-:W-:Y:S01]  /*6a00*/  MOV R178, R2 ;  /* 0x0000000200b27202 */ /* 0x000fe20000000f00 */
[----:B-1----:R-:W-:Y:S01]  /*6a10*/  IMAD.MOV.U32 R3, RZ, RZ, R176 ;  /* 0x000000ffff037224 */ /* 0x002fe200078e00b0 */
[----:B------:R-:W-:Y:S01]  /*6a20*/  ULEA.HI.SX32 UR21, UR18, 0xfffffffe, 0x1a ;  /* 0xfffffffe12157891 */ /* 0x000fe2000f8fd23f */
[----:B------:R-:W-:Y:S01]  /*6a30*/  IMAD.MOV.U32 R0, RZ, RZ, R177 ;  /* 0x000000ffff007224 */ /* 0x000fe200078e00b1 */
[----:B------:R-:W-:Y:S01]  /*6a40*/  ULDC.64 UR6, c[0x0][0x208] ;  /* 0x0000820000067ab9 */ /* 0x000fe20000000a00 */
[----:B-----5:R-:W-:Y:S01]  /*6a50*/  IMAD.MOV.U32 R173, RZ, RZ, R175 ;  /* 0x000000ffffad7224 */ /* 0x020fe200078e00af */
[----:B------:R-:W-:Y:S01]  /*6a60*/  ULDC.64 UR4, c[0x0][0x1e0] ;  /* 0x0000780000047ab9 */ /* 0x000fe20000000a00 */
[----:B--2---:R-:W-:-:S02]  /*6a70*/  IADD3 R5, P2, R30, 0x40, RZ ;  /* 0x000000401e057810 */ /* 0x004fc40007f5e0ff */
[----:B---3--:R-:W-:-:S03]  /*6a80*/  IADD3 R4, P1, R28, 0x40, RZ ;  /* 0x000000401c047810 */ /* 0x008fc60007f3e0ff */
[----:B------:R-:W-:Y:S04]  /*6a90*/  STL [R1+0x20], R5 ;  /* 0x0000200501007387 */ /* 0x000fe80000100800 */
[----:B------:R1:W-:Y:S01]  /*6aa0*/  STL [R1+0x18], R4 ;  /* 0x0000180401007387 */ /* 0x0003e20000100800 */
[----:B----4-:R-:W-:Y:S01]  /*6ab0*/  IMAD.X R2, RZ, RZ, R251, P1 ;  /* 0x000000ffff027224 */ /* 0x010fe200008e06fb */
[----:B-1----:R-:W-:-:S05]  /*6ac0*/  IADD3.X R4, RZ, R249, RZ, P2, !PT ;  /* 0x000000f9ff047210 */ /* 0x002fca00017fe4ff */
[----:B------:R1:W-:Y:S04]  /*6ad0*/  STL [R1+0x1c], R4 ;  /* 0x00001c0401007387 */ /* 0x0003e80000100800 */
[----:B------:R1:W-:Y:S02]  /*6ae0*/  STL [R1+0x14], R2 ;  /* 0x0000140201007387 */ /* 0x0003e40000100800 */
.L_x_690:
[----:B------:R-:W2:Y:S01]  /*6af0*/  LDL.64 R174, [R1+0x30] ;  /* 0x0000300001ae7983 */ /* 0x000ea20000100a00 */
[----:B------:R-:W-:Y:S04]  /*6b00*/  DEPBAR.LE SB0, 0x0 ;  /* 0x000080000000791a */ /* 0x000fe80000000000 */
[----:B------:R-:W-:Y:S01]  /*6b10*/  USHF.R.S32.HI UR15, URZ, 0x1f, UR21 ;  /* 0x0000001f3f0f7899 */ /* 0x000fe20008011415 */
[----:B------:R-:W3:Y:S01]  /*6b20*/  LDL R172, [R1+0x24] ;  /* 0x0000240001ac7983 */ /* 0x000ee20000100800 */
[----:B------:R-:W-:Y:S02]  /*6b30*/  UIMAD.WIDE.U32 UR22, UR21, UR6, URZ ;  /* 0x00000006151672a5 */ /* 0x000fe4000f8e003f */
[----:B------:R-:W-:Y:S01]  /*6b40*/  UIMAD UR15, UR15, UR6, URZ ;  /* 0x000000060f0f72a4 */ /* 0x000fe2000f8e023f */
[----:B------:R-:W4:Y:S01]  /*6b50*/  LDL R176, [R1+0x20] ;  /* 0x0000200001b07983 */ /* 0x000f220000100800 */
[----:B------:R-:W-:Y:S02]  /*6b60*/  USHF.L.U32 UR18, UR22, 0x6, URZ ;  /* 0x0000000616127899 */ /* 0x000fe4000800063f */
[----:B------:R-:W-:Y:S01]  /*6b70*/  UIMAD UR15, UR21, UR7, UR15 ;  /* 0x00000007150f72a4 */ /* 0x000fe2000f8e020f */
[----:B------:R-:W5:Y:S01]  /*6b80*/  LDL R240, [R1+0x1c] ;  /* 0x00001c0001f07983 */ /* 0x000f620000100800 */
[----:B------:R-:W-:Y:S02]  /*6b90*/  UISETP.GT.AND UP1, UPT, UR21, URZ, UPT ;  /* 0x0000003f1500728c */ /* 0x000fe4000bf24270 */
[----:B------:R-:W-:Y:S01]  /*6ba0*/  UIADD3 UR15, UR23, UR15, URZ ;  /* 0x0000000f170f7290 */ /* 0x000fe2000fffe03f */
[----:B------:R-:W-:Y:S01]  /*6bb0*/  BAR.SYNC.DEFER_BLOCKING 0x0 ;  /* 0x0000000000007b1d */ /* 0x000fe20000010000 */
[----:B------:R-:W-:Y:S02]  /*6bc0*/  UIADD3 UR21, UR21, -0x1, URZ ;  /* 0xffffffff15157890 */ /* 0x000fe4000fffe03f */
[----:B------:R-:W-:Y:S05]  /*6bd0*/  USHF.L.U64.HI UR15, UR22, 0x6, UR15 ;  /* 0x00000006160f7899 */ /* 0x000fea000801020f */
[----:B------:R-:W-:Y:S02]  /*6be0*/  @UP1 USHF.L.U32 UR19, UR4, 0x5, URZ ;  /* 0x0000000504131899 */ /* 0x000fe4000800063f */
[----:B------:R-:W-:Y:S02]  /*6bf0*/  @UP1 USHF.L.U64.HI UR20, UR4, 0x5, UR5 ;  /* 0x0000000504141899 */ /* 0x000fe40008010205 */
[----:B------:R-:W-:Y:S01]  /*6c00*/  @UP1 UIMAD.WIDE.U32 UR22, UR21, UR4, URZ ;  /* 0x00000004151612a5 */ /* 0x000fe2000f8e003f */
[----:B------:R-:W-:Y:S08]  /*6c10*/  LDSM.16.M88.4 R64, [R226+0x8100] ;  /* 0x00810000e240783b */ /* 0x000ff00000000200 */
[----:B------:R-:W1:Y:S08]  /*6c20*/  LDSM.16.M88.4 R16, [R179+0x4100] ;  /* 0x00410000b310783b */ /* 0x000e700000000200 */
[----:B------:R-:W1:Y:S08]  /*6c30*/  LDSM.16.M88.4 R60, [R226+0xa100] ;  /* 0x00a10000e23c783b */ /* 0x000e700000000200 */
[----:B------:R-:W1:Y:S08]  /*6c40*/  LDSM.16.M88.4 R32, [R179+0x4900] ;  /* 0x00490000b320783b */ /* 0x000e700000000200 */
[----:B------:R-:W5:Y:S06]  /*6c50*/  LDL.64 R250, [R1+0x38] ;  /* 0x0000380001fa7983 */ /* 0x000f6c0000100a00 */
[----:B------:R-:W1:Y:S08]  /*6c60*/  LDSM.16.M88.4 R48, [R179+0x5100] ;  /* 0x00510000b330783b */ /* 0x000e700000000200 */
[----:B------:R-:W5:Y:S01]  /*6c70*/  LDL.64 R248, [R1+0x28] ;  /* 0x0000280001f87983 */ /* 0x000f620000100a00 */
[-C--:B-1----:R-:W-:Y:S05]  /*6c80*/  HMMA.16816.F32 R4, R64, R16.reuse, RZ ;  /* 0x000000104004723c */ /* 0x082fea00000018ff */
[----:B------:R-:W1:Y:S03]  /*6c90*/  LDSM.16.M88.4 R204, [R179+0x5900] ;  /* 0x00590000b3cc783b */ /* 0x000e660000000200 */
[C---:B------:R-:W-:Y:S05]  /*6ca0*/  HMMA.16816.F32 R8, R60.reuse, R16, RZ ;  /* 0x000000103c08723c */ /* 0x040fea00000018ff */
[----:B------:R-:W5:Y:S03]  /*6cb0*/  LDL R242, [R1+0x18] ;  /* 0x0000180001f27983 */ /* 0x000f660000100800 */
[-C--:B------:R-:W-:Y:S01]  /*6cc0*/  HMMA.16816.F32 R12, R60, R18.reuse, RZ ;  /* 0x000000123c0c723c */ /* 0x080fe200000018ff */
[----:B------:R-:W-:Y:S07]  /*6cd0*/  LDSM.16.M88.4 R208, [R228+0x8100] ;  /* 0x00810000e4d0783b */ /* 0x000fee0000000200 */
[C---:B------:R-:W-:Y:S01]  /*6ce0*/  HMMA.16816.F32 R16, R64.reuse, R18, RZ ;  /* 0x000000124010723c */ /* 0x040fe200000018ff */
[----:B------:R-:W1:Y:S07]  /*6cf0*/  LDSM.16.M88.4 R212, [R230] ;  /* 0x00000000e6d4783b */ /* 0x000e6e0000000200 */
[-C--:B------:R-:W-:Y:S01]  /*6d00*/  HMMA.16816.F32 R20, R64, R32.reuse, RZ ;  /* 0x000000204014723c */ /* 0x080fe200000018ff */
[----:B------:R-:W1:Y:S07]  /*6d10*/  LDSM.16.M88.4 R216, [R228+0xa100] ;  /* 0x00a10000e4d8783b */ /* 0x000e6e0000000200 */
[C---:B------:R-:W-:Y:S08]  /*6d20*/  HMMA.16816.F32 R24, R60.reuse, R32, RZ ;  /* 0x000000203c18723c */ /* 0x040ff000000018ff */
[-C--:B------:R-:W-:Y:S08]  /*6d30*/  HMMA.16816.F32 R28, R60, R34.reuse, RZ ;  /* 0x000000223c1c723c */ /* 0x080ff000000018ff */
[C---:B------:R-:W-:Y:S08]  /*6d40*/  HMMA.16816.F32 R32, R64.reuse, R34, RZ ;  /* 0x000000224020723c */ /* 0x040ff000000018ff */
[-C--:B------:R-:W-:Y:S08]  /*6d50*/  HMMA.16816.F32 R36, R64, R48.reuse, RZ ;  /* 0x000000304024723c */ /* 0x080ff000000018ff */
[C---:B------:R-:W-:Y:S08]  /*6d60*/  HMMA.16816.F32 R40, R60.reuse, R48, RZ ;  /* 0x000000303c28723c */ /* 0x040ff000000018ff */
[-C--:B------:R-:W-:Y:S08]  /*6d70*/  HMMA.16816.F32 R44, R60, R50.reuse, RZ ;  /* 0x000000323c2c723c */ /* 0x080ff000000018ff */
[C---:B------:R-:W-:Y:S08]  /*6d80*/  HMMA.16816.F32 R48, R64.reuse, R50, RZ ;  /* 0x000000324030723c */ /* 0x040ff000000018ff */
[-C--:B-1----:R-:W-:Y:S08]  /*6d90*/  HMMA.16816.F32 R52, R64, R204.reuse, RZ ;  /* 0x000000cc4034723c */ /* 0x082ff000000018ff */
[C---:B------:R-:W-:Y:S08]  /*6da0*/  HMMA.16816.F32 R56, R60.reuse, R204, RZ ;  /* 0x000000cc3c38723c */ /* 0x040ff000000018ff */
[-C--:B------:R-:W-:Y:S08]  /*6db0*/  HMMA.16816.F32 R60, R60, R206.reuse, RZ ;  /* 0x000000ce3c3c723c */ /* 0x080ff000000018ff */
[----:B------:R-:W-:Y:S01]  /*6dc0*/  HMMA.16816.F32 R64, R64, R206, RZ ;  /* 0x000000ce4040723c */ /* 0x000fe200000018ff */
[----:B------:R-:W1:Y:S07]  /*6dd0*/  LDSM.16.M88.4 R204, [R238] ;  /* 0x00000000eecc783b */ /* 0x000e6e0000000200 */
[-C--:B------:R-:W-:Y:S08]  /*6de0*/  HMMA.16816.F32 R4, R208, R212.reuse, R4 ;  /* 0x000000d4d004723c */ /* 0x080ff00000001804 */
[C---:B------:R-:W-:Y:S08]  /*6df0*/  HMMA.16816.F32 R8, R216.reuse, R212, R8 ;  /* 0x000000d4d808723c */ /* 0x040ff00000001808 */
[-C--:B------:R-:W-:Y:S08]  /*6e00*/  HMMA.16816.F32 R12, R216, R214.reuse, R12 ;  /* 0x000000d6d80c723c */ /* 0x080ff0000000180c */
[C---:B------:R-:W-:Y:S01]  /*6e10*/  HMMA.16816.F32 R16, R208.reuse, R214, R16 ;  /* 0x000000d6d010723c */ /* 0x040fe20000001810 */
[----:B------:R-:W2:Y:S07]  /*6e20*/  LDSM.16.M88.4 R212, [R237] ;  /* 0x00000000edd4783b */ /* 0x000eae0000000200 */
[-C--:B-1----:R-:W-:Y:S08]  /*6e30*/  HMMA.16816.F32 R20, R208, R204.reuse, R20 ;  /* 0x000000ccd014723c */ /* 0x082ff00000001814 */
[C---:B------:R-:W-:Y:S08]  /*6e40*/  HMMA.16816.F32 R24, R216.reuse, R204, R24 ;  /* 0x000000ccd818723c */ /* 0x040ff00000001818 */
[-C--:B------:R-:W-:Y:S08]  /*6e50*/  HMMA.16816.F32 R28, R216, R206.reuse, R28 ;  /* 0x000000ced81c723c */ /* 0x080ff0000000181c */
[C---:B------:R-:W-:Y:S01]  /*6e60*/  HMMA.16816.F32 R32, R208.reuse, R206, R32 ;  /* 0x000000ced020723c */ /* 0x040fe20000001820 */
[----:B------:R-:W1:Y:S07]  /*6e70*/  LDSM.16.M88.4 R204, [R236] ;  /* 0x00000000eccc783b */ /* 0x000e6e0000000200 */
[-C--:B--2---:R-:W-:Y:S08]  /*6e80*/  HMMA.16816.F32 R36, R208, R212.reuse, R36 ;  /* 0x000000d4d024723c */ /* 0x084ff00000001824 */
[C---:B------:R-:W-:Y:S08]  /*6e90*/  HMMA.16816.F32 R40, R216.reuse, R212, R40 ;  /* 0x000000d4d828723c */ /* 0x040ff00000001828 */
[-C--:B------:R-:W-:Y:S04]  /*6ea0*/  HMMA.16816.F32 R44, R216, R214.reuse, R44 ;  /* 0x000000d6d82c723c */ /* 0x080fe8000000182c */
[----:B------:R-:W-:Y:S04]  /*6eb0*/  IADD3 R2, P2, R174, UR18, RZ ;  /* 0x00000012ae027c10 */ /* 0x000fe8000ff5e0ff */
[C---:B------:R-:W-:Y:S04]  /*6ec0*/  HMMA.16816.F32 R48, R208.reuse, R214, R48 ;  /* 0x000000d6d030723c */ /* 0x040fe80000001830 */
[----:B------:R-:W-:Y:S02]  /*6ed0*/  LEA R174, P1, R2, c[0x0][0x1f8], 0x1 ;  /* 0x00007e0002ae7a11 */ /* 0x000fe400078208ff */
[----:B---3--:R-:W-:Y:S02]  /*6ee0*/  IADD3.X R172, R172, UR15, RZ, P2, !PT ;  /* 0x0000000facac7c10 */ /* 0x008fe400097fe4ff */
[-C--:B-1----:R-:W-:Y:S04]  /*6ef0*/  HMMA.16816.F32 R52, R208, R204.reuse, R52 ;  /* 0x000000ccd034723c */ /* 0x082fe80000001834 */
[----:B------:R-:W-:Y:S02]  /*6f00*/  LEA.HI.X R175, R2, c[0x0][0x1fc], R172, 0x1, P1 ;  /* 0x00007f0002af7a11 */ /* 0x000fe400008f0cac */
[----:B----4-:R-:W-:Y:S01]  /*6f10*/  IADD3 R2, P2, R176, UR18, RZ ;  /* 0x00000012b0027c10 */ /* 0x010fe2000ff5e0ff */
[----:B------:R-:W-:Y:S01]  /*6f20*/  @UP1 USHF.L.U32 UR18, UR22, 0x6, URZ ;  /* 0x0000000616121899 */ /* 0x000fe2000800063f */
[C---:B------:R-:W-:Y:S01]  /*6f30*/  HMMA.16816.F32 R56, R216.reuse, R204, R56 ;  /* 0x000000ccd838723c */ /* 0x040fe20000001838 */
[----:B------:R-:W-:Y:S01]  /*6f40*/  @!PT LDS RZ, [RZ] ;  /* 0x00000000fffff984 */ /* 0x000fe20000000800 */
[----:B------:R-:W-:Y:S01]  /*6f50*/  @!PT LDS RZ, [RZ] ;  /* 0x00000000fffff984 */ /* 0x000fe20000000800 */
[----:B------:R-:W-:Y:S01]  /*6f60*/  @!PT LDS RZ, [RZ] ;  /* 0x00000000fffff984 */ /* 0x000fe20000000800 */
[----:B------:R1:W-:Y:S03]  /*6f70*/  LDGSTS.E.BYPASS.LTC128B.128 [R239+0x100], [R174.64], !P3 ;  /* 0x00100000aeef7fae */ /* 0x0003e6000d901d50 */
[----:B------:R-:W-:Y:S02]  /*6f80*/  LEA R176, P1, R2, c[0x0][0x1f8], 0x1 ;  /* 0x00007e0002b07a11 */ /* 0x000fe400078208ff */
[----:B-----5:R-:W-:Y:S01]  /*6f90*/  IADD3.X R172, R240, UR15, RZ, P2, !PT ;  /* 0x0000000ff0ac7c10 */ /* 0x020fe200097fe4ff */
[----:B------:R-:W-:Y:S01]  /*6fa0*/  @UP1 USHF.R.S32.HI UR15, URZ, 0x1f, UR21 ;  /* 0x0000001f3f0f1899 */ /* 0x000fe20008011415 */
[-C--:B------:R-:W-:Y:S01]  /*6fb0*/  HMMA.16816.F32 R60, R216, R206.reuse, R60 ;  /* 0x000000ced83c723c */ /* 0x080fe2000000183c */
[----:B------:R-:W2:Y:S02]  /*6fc0*/  LDL R240, [R1+0x14] ;  /* 0x0000140001f07983 */ /* 0x000ea40000100800 */
[----:B------:R-:W-:Y:S01]  /*6fd0*/  @UP1 UIMAD UR15, UR15, UR4, URZ ;  /* 0x000000040f0f12a4 */ /* 0x000fe2000f8e023f */
[----:B------:R-:W-:Y:S03]  /*6fe0*/  LEA.HI.X R177, R2, c[0x0][0x1fc], R172, 0x1, P1 ;  /* 0x00007f0002b17a11 */ /* 0x000fe600008f0cac */
[----:B------:R-:W-:Y:S01]  /*6ff0*/  @UP1 UIMAD UR15, UR21, UR5, UR15 ;  /* 0x00000005150f12a4 */ /* 0x000fe2000f8e020f */
[----:B------:R-:W-:Y:S01]  /*7000*/  HMMA.16816.F32 R64, R208, R206, R64 ;  /* 0x000000ced040723c */ /* 0x000fe20000001840 */
[----:B------:R3:W-:Y:S02]  /*7010*/  LDGSTS.E.BYPASS.LTC128B.128 [R239+0x2100], [R176.64], !P0 ;  /* 0x02100000b0ef7fae */ /* 0x0007e4000c101d50 */
[----:B------:R-:W-:Y:S04]  /*7020*/  @UP1 UIADD3 UR15, UR23, UR15, URZ ;  /* 0x0000000f170f1290 */ /* 0x000fe8000fffe03f */
[----:B------:R-:W-:Y:S01]  /*7030*/  @UP1 USHF.L.U64.HI UR15, UR22, 0x6, UR15 ;  /* 0x00000006160f1899 */ /* 0x000fe2000801020f */
[----:B-1----:R-:W-:Y:S04]  /*7040*/  IADD3 R174, P1, R174, UR9, RZ ;  /* 0x00000009aeae7c10 */ /* 0x002fe8000ff3e0ff */
[----:B------:R-:W-:Y:S02]  /*7050*/  IADD3.X R175, R175, UR12, RZ, P1, !PT ;  /* 0x0000000cafaf7c10 */ /* 0x000fe40008ffe4ff */
[C---:B------:R-:W-:Y:S03]  /*7060*/  IADD3 R212, P4, R174.reuse, UR14, RZ ;  /* 0x0000000eaed47c10 */ /* 0x040fe6000ff9e0ff */
[----:B------:R1:W-:Y:S01]  /*7070*/  LDGSTS.E.BYPASS.LTC128B.128 [R239+0x900], [R174.64], !P3 ;  /* 0x00900000aeef7fae */ /* 0x0003e2000d901d50 */
[C---:B------:R-:W-:Y:S02]  /*7080*/  IADD3.X R213, R175.reuse, UR13, RZ, P4, !PT ;  /* 0x0000000dafd57c10 */ /* 0x040fe4000a7fe4ff */
[----:B---3--:R-:W-:Y:S05]  /*7090*/  IADD3 R176, P1, R174, UR9, RZ ;  /* 0x00000009aeb07c10 */ /* 0x008fea000ff3e0ff */
[----:B------:R1:W-:Y:S01]  /*70a0*/  LDGSTS.E.BYPASS.LTC128B.128 [R239+0x2900], [R174.64+0x80], !P0 ;  /* 0x02900080aeef7fae */ /* 0x0003e2000c101d50 */
[----:B------:R-:W-:Y:S02]  /*70b0*/  IADD3.X R177, R175, UR12, RZ, P1, !PT ;  /* 0x0000000cafb17c10 */ /* 0x000fe40008ffe4ff */
[C---:B------:R-:W-:Y:S05]  /*70c0*/  IADD3 R204, P2, R176.reuse, UR9, RZ ;  /* 0x00000009b0cc7c10 */ /* 0x040fea000ff5e0ff */
[----:B------:R3:W-:Y:S01]  /*70d0*/  LDGSTS.E.BYPASS.LTC128B.128 [R239+0x1100], [R176.64], !P3 ;  /* 0x01100000b0ef7fae */ /* 0x0007e2000d901d50 */
[C---:B------:R-:W-:Y:S07]  /*70e0*/  IADD3.X R205, R177.reuse, UR12, RZ, P2, !PT ;  /* 0x0000000cb1cd7c10 */ /* 0x040fee00097fe4ff */
[----:B------:R4:W-:Y:S08]  /*70f0*/  LDGSTS.E.BYPASS.LTC128B.128 [R239+0x3100], [R212.64], !P0 ;  /* 0x03100000d4ef7fae */ /* 0x0009f0000c101d50 */
[----:B------:R5:W-:Y:S01]  /*7100*/  LDGSTS.E.BYPASS.LTC128B.128 [R239+0x1900], [R204.64], !P3 ;  /* 0x01900000ccef7fae */ /* 0x000be2000d901d50 */
[----:B-1----:R-:W-:Y:S04]  /*7110*/  IADD3 R174, P1, R176, UR14, RZ ;  /* 0x0000000eb0ae7c10 */ /* 0x002fe8000ff3e0ff */
[----:B------:R-:W-:Y:S02]  /*7120*/  IADD3.X R175, R177, UR13, RZ, P1, !PT ;  /* 0x0000000db1af7c10 */ /* 0x000fe40008ffe4ff */
[----:B------:R-:W-:Y:S03]  /*7130*/  PLOP3.LUT P1, PT, PT, PT, UP1, 0x80, 0x0 ;  /* 0x000000000000781c */ /* 0x000fe60003f2f018 */
[----:B------:R1:W-:Y:S08]  /*7140*/  LDGSTS.E.BYPASS.LTC128B.128 [R239+0x3900], [R174.64], !P0 ;  /* 0x03900000aeef7fae */ /* 0x0003f0000c101d50 */
[----:B----4-:R-:W-:Y:S08]  /*7150*/  LDSM.16.M88.4 R212, [R227+0x8100] ;  /* 0x00810000e3d4783b */ /* 0x010ff00000000200 */
[----:B------:R-:W4:Y:S08]  /*7160*/  LDSM.16.M88.4 R216, [R225+0x4100] ;  /* 0x00410000e1d8783b */ /* 0x000f300000000200 */
[----:B-----5:R-:W5:Y:S08]  /*7170*/  LDSM.16.M88.4 R204, [R227+0xa100] ;  /* 0x00a10000e3cc783b */ /* 0x020f700000000200 */
[----:B------:R-:W1:Y:S08]  /*7180*/  LDSM.16.M88.4 R208, [R225+0x4900] ;  /* 0x00490000e1d0783b */ /* 0x000e700000000200 */
[----:B------:R-:W0:Y:S01]  /*7190*/  LDGDEPBAR ;  /* 0x00000000000079af */ /* 0x000e220000000000 */
[-C--:B----4-:R-:W-:Y:S08]  /*71a0*/  HMMA.16816.F32 R4, R212, R216.reuse, R4 ;  /* 0x000000d8d404723c */ /* 0x090ff00000001804 */
[C---:B-----5:R-:W-:Y:S08]  /*71b0*/  HMMA.16816.F32 R8, R204.reuse, R216, R8 ;  /* 0x000000d8cc08723c */ /* 0x060ff00000001808 */
[-C--:B------:R-:W-:Y:S08]  /*71c0*/  HMMA.16816.F32 R12, R204, R218.reuse, R12 ;  /* 0x000000dacc0c723c */ /* 0x080ff0000000180c */
[C---:B------:R-:W-:Y:S01]  /*71d0*/  HMMA.16816.F32 R16, R212.reuse, R218, R16 ;  /* 0x000000dad410723c */ /* 0x040fe20000001810 */
[----:B------:R-:W4:Y:S07]  /*71e0*/  LDSM.16.M88.4 R216, [R225+0x5100] ;  /* 0x00510000e1d8783b */ /* 0x000f2e0000000200 */
[-C--:B-1----:R-:W-:Y:S08]  /*71f0*/  HMMA.16816.F32 R20, R212, R208.reuse, R20 ;  /* 0x000000d0d414723c */ /* 0x082ff00000001814 */
[C---:B------:R-:W-:Y:S08]  /*7200*/  HMMA.16816.F32 R24, R204.reuse, R208, R24 ;  /* 0x000000d0cc18723c */ /* 0x040ff00000001818 */
[-C--:B------:R-:W-:Y:S08]  /*7210*/  HMMA.16816.F32 R28, R204, R210.reuse, R28 ;  /* 0x000000d2cc1c723c */ /* 0x080ff0000000181c */
[C---:B------:R-:W-:Y:S01]  /*7220*/  HMMA.16816.F32 R32, R212.reuse, R210, R32 ;  /* 0x000000d2d420723c */ /* 0x040fe20000001820 */
[----:B------:R-:W1:Y:S07]  /*7230*/  LDSM.16.M88.4 R208, [R225+0x5900] ;  /* 0x00590000e1d0783b */ /* 0x000e6e0000000200 */
[-C--:B----4-:R-:W-:Y:S08]  /*7240*/  HMMA.16816.F32 R36, R212, R216.reuse, R36 ;  /* 0x000000d8d424723c */ /* 0x090ff00000001824 */
[C---:B------:R-:W-:Y:S08]  /*7250*/  HMMA.16816.F32 R40, R204.reuse, R216, R40 ;  /* 0x000000d8cc28723c */ /* 0x040ff00000001828 */
[-C--:B------:R-:W-:Y:S08]  /*7260*/  HMMA.16816.F32 R44, R204, R218.reuse, R44 ;  /* 0x000000dacc2c723c */ /* 0x080ff0000000182c */
[C---:B------:R-:W-:Y:S01]  /*7270*/  HMMA.16816.F32 R48, R212.reuse, R218, R48 ;  /* 0x000000dad430723c */ /* 0x040fe20000001830 */
[----:B------:R-:W-:Y:S07]  /*7280*/  LDSM.16.M88.4 R216, [R224] ;  /* 0x00000000e0d8783b */ /* 0x000fee0000000200 */
[-C--:B-1----:R-:W-:Y:S08]  /*7290*/  HMMA.16816.F32 R52, R212, R208.reuse, R52 ;  /* 0x000000d0d434723c */ /* 0x082ff00000001834 */
[C---:B------:R-:W-:Y:S08]  /*72a0*/  HMMA.16816.F32 R56, R204.reuse, R208, R56 ;  /* 0x000000d0cc38723c */ /* 0x040ff00000001838 */
[-C--:B------:R-:W-:Y:S01]  /*72b0*/  HMMA.16816.F32 R60, R204, R210.reuse, R60 ;  /* 0x000000d2cc3c723c */ /* 0x080fe2000000183c */
[----:B------:R-:W1:Y:S07]  /*72c0*/  LDSM.16.M88.4 R204, [R229+0x8100] ;  /* 0x00810000e5cc783b */ /* 0x000e6e0000000200 */
[----:B------:R-:W-:Y:S01]  /*72d0*/  HMMA.16816.F32 R64, R212, R210, R64 ;  /* 0x000000d2d440723c */ /* 0x000fe20000001840 */
[----:B------:R-:W4:Y:S08]  /*72e0*/  LDSM.16.M88.4 R208, [R229+0xa100] ;  /* 0x00a10000e5d0783b */ /* 0x000f300000000200 */
[----:B------:R-:W5:Y:S01]  /*72f0*/  LDSM.16.M88.4 R212, [R224+0x800] ;  /* 0x00080000e0d4783b */ /* 0x000f620000000200 */
[-C--:B-1----:R-:W-:Y:S08]  /*7300*/  HMMA.16816.F32 R4, R204, R216.reuse, R4 ;  /* 0x000000d8cc04723c */ /* 0x082ff00000001804 */
[C---:B----4-:R-:W-:Y:S08]  /*7310*/  HMMA.16816.F32 R8, R208.reuse, R216, R8 ;  /* 0x000000d8d008723c */ /* 0x050ff00000001808 */
[-C--:B------:R-:W-:Y:S08]  /*7320*/  HMMA.16816.F32 R12, R208, R218.reuse, R12 ;  /* 0x000000dad00c723c */ /* 0x080ff0000000180c */
[C---:B------:R-:W-:Y:S01]  /*7330*/  HMMA.16816.F32 R16, R204.reuse, R218, R16 ;  /* 0x000000dacc10723c */ /* 0x040fe20000001810 */
[----:B------:R-:W1:Y:S07]  /*7340*/  LDSM.16.M88.4 R216, [R224+0x1000] ;  /* 0x00100000e0d8783b */ /* 0x000e6e0000000200 */
[-C--:B-----5:R-:W-:Y:S08]  /*7350*/  HMMA.16816.F32 R20, R204, R212.reuse, R20 ;  /* 0x000000d4cc14723c */ /* 0x0a0ff00000001814 */
[C---:B------:R-:W-:Y:S08]  /*7360*/  HMMA.16816.F32 R24, R208.reuse, R212, R24 ;  /* 0x000000d4d018723c */ /* 0x040ff00000001818 */
[-C--:B------:R-:W-:Y:S08]  /*7370*/  HMMA.16816.F32 R28, R208, R214.reuse, R28 ;  /* 0x000000d6d01c723c */ /* 0x080ff0000000181c */
[C---:B------:R-:W-:Y:S01]  /*7380*/  HMMA.16816.F32 R32, R204.reuse, R214, R32 ;  /* 0x000000d6cc20723c */ /* 0x040fe20000001820 */
[----:B------:R-:W4:Y:S07]  /*7390*/  LDSM.16.M88.4 R212, [R224+0x1800] ;  /* 0x00180000e0d4783b */ /* 0x000f2e0000000200 */
[-C--:B-1----:R-:W-:Y:S08]  /*73a0*/  HMMA.16816.F32 R36, R204, R216.reuse, R36 ;  /* 0x000000d8cc24723c */ /* 0x082ff00000001824 */
[C---:B------:R-:W-:Y:S08]  /*73b0*/  HMMA.16816.F32 R40, R208.reuse, R216, R40 ;  /* 0x000000d8d028723c */ /* 0x040ff00000001828 */
[-C--:B------:R-:W-:Y:S08]  /*73c0*/  HMMA.16816.F32 R44, R208, R218.reuse, R44 ;  /* 0x000000dad02c723c */ /* 0x080ff0000000182c */
[C---:B------:R-:W-:Y:S01]  /*73d0*/  HMMA.16816.F32 R48, R204.reuse, R218, R48 ;  /* 0x000000dacc30723c */ /* 0x040fe20000001830 */
[----:B------:R-:W-:Y:S07]  /*73e0*/  LDSM.16.M88.4 R216, [R179+0x6100] ;  /* 0x00610000b3d8783b */ /* 0x000fee0000000200 */
[-C--:B----4-:R-:W-:Y:S08]  /*73f0*/  HMMA.16816.F32 R52, R204, R212.reuse, R52 ;  /* 0x000000d4cc34723c */ /* 0x090ff00000001834 */
        /* <DEDUP_REMOVED lines=20> */
[----:B------:R-:W-:Y:S07]  /*7540*/  LDSM.16.M88.4 R216, [R235] ;  /* 0x00000000ebd8783b */ /* 0x000fee0000000200 */
[-C--:B----4-:R-:W-:Y:S08]  /*7550*/  HMMA.16816.F32 R52, R208, R212.reuse, R52 ;  /* 0x000000d4d034723c */ /* 0x090ff00000001834 */
[C---:B------:R-:W-:Y:S08]  /*7560*/  HMMA.16816.F32 R56, R204.reuse, R212, R56 ;  /* 0x000000d4cc38723c */ /* 0x040ff00000001838 */
[-C--:B------:R-:W-:Y:S01]  /*7570*/  HMMA.16816.F32 R60, R204, R214.reuse, R60 ;  /* 0x000000d6cc3c723c */ /* 0x080fe2000000183c */
[----:B------:R-:W1:Y:S07]  /*7580*/  LDSM.16.M88.4 R204, [R228+0xc100] ;  /* 0x00c10000e4cc783b */ /* 0x000e6e0000000200 */
[----:B------:R-:W-:Y:S01]  /*7590*/  HMMA.16816.F32 R64, R208, R214, R64 ;  /* 0x000000d6d040723c */ /* 0x000fe20000001840 */
[----:B------:R-:W4:Y:S08]  /*75a0*/  LDSM.16.M88.4 R208, [R228+0xe100] ;  /* 0x00e10000e4d0783b */ /* 0x000f300000000200 */
[----:B------:R-:W5:Y:S01]  /*75b0*/  LDSM.16.M88.4 R212, [R234] ;  /* 0x00000000ead4783b */ /* 0x000f620000000200 */
[-C--:B-1----:R-:W-:Y:S08]  /*75c0*/  HMMA.16816.F32 R4, R204, R216.reuse, R4 ;  /* 0x000000d8cc04723c */ /* 0x082ff00000001804 */
[C---:B----4-:R-:W-:Y:S08]  /*75d0*/  HMMA.16816.F32 R8, R208.reuse, R216, R8 ;  /* 0x000000d8d008723c */ /* 0x050ff00000001808 */
[-C--:B------:R-:W-:Y:S08]  /*75e0*/  HMMA.16816.F32 R12, R208, R218.reuse, R12 ;  /* 0x000000dad00c723c */ /* 0x080ff0000000180c */
[C---:B------:R-:W-:Y:S01]  /*75f0*/  HMMA.16816.F32 R16, R204.reuse, R218, R16 ;  /* 0x000000dacc10723c */ /* 0x040fe20000001810 */
[----:B------:R-:W1:Y:S07]  /*7600*/  LDSM.16.M88.4 R216, [R233] ;  /* 0x00000000e9d8783b */ /* 0x000e6e0000000200 */
[-C--:B-----5:R-:W-:Y:S08]  /*7610*/  HMMA.16816.F32 R20, R204, R212.reuse, R20 ;  /* 0x000000d4cc14723c */ /* 0x0a0ff00000001814 */
[C---:B------:R-:W-:Y:S08]  /*7620*/  HMMA.16816.F32 R24, R208.reuse, R212, R24 ;  /* 0x000000d4d018723c */ /* 0x040ff00000001818 */
[-C--:B------:R-:W-:Y:S08]  /*7630*/  HMMA.16816.F32 R28, R208, R214.reuse, R28 ;  /* 0x000000d6d01c723c */ /* 0x080ff0000000181c */
[C---:B------:R-:W-:Y:S01]  /*7640*/  HMMA.16816.F32 R32, R204.reuse, R214, R32 ;  /* 0x000000d6cc20723c */ /* 0x040fe20000001820 */
[----:B------:R-:W4:Y:S07]  /*7650*/  LDSM.16.M88.4 R212, [R232] ;  /* 0x00000000e8d4783b */ /* 0x000f2e0000000200 */
        /* <DEDUP_REMOVED lines=38> */
[----:B------:R-:W1:Y:S03]  /*78c0*/  LDSM.16.M88.4 R216, [R224+0x3000] ;  /* 0x00300000e0d8783b */ /* 0x000e660000000200 */
[----:B------:R-:W-:Y:S02]  /*78d0*/  FMNMX.FTZ R172, R6, R3, !PT ;  /* 0x0000000306ac7209 */ /* 0x000fe40007810000 */
[----:B------:R-:W-:Y:S02]  /*78e0*/  FMNMX.FTZ R2, R4, R0, !PT ;  /* 0x0000000004027209 */ /* 0x000fe40007810000 */
[-C--:B-----5:R-:W-:Y:S04]  /*78f0*/  HMMA.16816.F32 R20, R204, R212.reuse, R20 ;  /* 0x000000d4cc14723c */ /* 0x0a0fe80000001814 */
[----:B------:R-:W-:Y:S02]  /*7900*/  FMNMX.FTZ R172, R7, R172, !PT ;  /* 0x000000ac07ac7209 */ /* 0x000fe40007810000 */
[----:B------:R-:W-:Y:S02]  /*7910*/  FMNMX.FTZ R174, R8, R173, !PT ;  /* 0x000000ad08ae7209 */ /* 0x000fe40007810000 */
[C---:B------:R-:W-:Y:S04]  /*7920*/  HMMA.16816.F32 R24, R208.reuse, R212, R24 ;  /* 0x000000d4d018723c */ /* 0x040fe80000001818 */
[----:B------:R-:W-:Y:S02]  /*7930*/  FMNMX.FTZ R174, R9, R174, !PT ;  /* 0x000000ae09ae7209 */ /* 0x000fe40007810000 */
[----:B------:R-:W-:Y:S02]  /*7940*/  FMNMX.FTZ R2, R5, R2, !PT ;  /* 0x0000000205027209 */ /* 0x000fe40007810000 */
[-C--:B------:R-:W-:Y:S04]  /*7950*/  HMMA.16816.F32 R28, R208, R214.reuse, R28 ;  /* 0x000000d6d01c723c */ /* 0x080fe8000000181c */
[----:B------:R-:W-:Y:S02]  /*7960*/  FMNMX.FTZ R2, R16, R2, !PT ;  /* 0x0000000210027209 */ /* 0x000fe40007810000 */
[----:B------:R-:W-:Y:S02]  /*7970*/  FMNMX.FTZ R174, R12, R174, !PT ;  /* 0x000000ae0cae7209 */ /* 0x000fe40007810000 */
[C---:B------:R-:W-:Y:S01]  /*7980*/  HMMA.16816.F32 R32, R204.reuse, R214, R32 ;  /* 0x000000d6cc20723c */ /* 0x040fe20000001820 */
[----:B------:R-:W4:Y:S01]  /*7990*/  LDSM.16.M88.4 R212, [R224+0x3800] ;  /* 0x00380000e0d4783b */ /* 0x000f220000000200 */
[----:B------:R-:W-:Y:S04]  /*79a0*/  DEPBAR.LE SB0, 0x0 ;  /* 0x000080000000791a */ /* 0x000fe80000000000 */
[----:B------:R-:W-:Y:S02]  /*79b0*/  FMNMX.FTZ R175, R13, R174, !PT ;  /* 0x000000ae0daf7209 */ /* 0x000fe40007810000 */
[----:B------:R-:W-:Y:S01]  /*79c0*/  FMNMX.FTZ R172, R18, R172, !PT ;  /* 0x000000ac12ac7209 */ /* 0x000fe20007810000 */
[-C--:B-1----:R-:W-:Y:S01]  /*79d0*/  HMMA.16816.F32 R36, R204, R216.reuse, R36 ;  /* 0x000000d8cc24723c */ /* 0x082fe20000001824 */
[----:B------:R-:W-:Y:S04]  /*79e0*/  BAR.SYNC.DEFER_BLOCKING 0x0 ;  /* 0x0000000000007b1d */ /* 0x000fe80000010000 */
[----:B------:R-:W-:Y:S02]  /*79f0*/  FMNMX.FTZ R2, R17, R2, !PT ;  /* 0x0000000211027209 */ /* 0x000fe40007810000 */
[----:B------:R-:W-:Y:S01]  /*7a00*/  FMNMX.FTZ R172, R19, R172, !PT ;  /* 0x000000ac13ac7209 */ /* 0x000fe20007810000 */
[C---:B------:R-:W-:Y:S04]  /*7a10*/  HMMA.16816.F32 R40, R208.reuse, R216, R40 ;  /* 0x000000d8d028723c */ /* 0x040fe80000001828 */
[----:B------:R-:W-:Y:S02]  /*7a20*/  FMNMX.FTZ R2, R20, R2, !PT ;  /* 0x0000000214027209 */ /* 0x000fe40007810000 */
[----:B------:R-:W-:Y:S02]  /*7a30*/  FMNMX.FTZ R172, R22, R172, !PT ;  /* 0x000000ac16ac7209 */ /* 0x000fe40007810000 */
[-C--:B------:R-:W-:Y:S04]  /*7a40*/  HMMA.16816.F32 R44, R208, R218.reuse, R44 ;  /* 0x000000dad02c723c */ /* 0x080fe8000000182c */
[----:B------:R-:W-:Y:S02]  /*7a50*/  FMNMX.FTZ R2, R21, R2, !PT ;  /* 0x0000000215027209 */ /* 0x000fe40007810000 */
[----:B------:R-:W-:Y:S02]  /*7a60*/  FMNMX.FTZ R174, R23, R172, !PT ;  /* 0x000000ac17ae7209 */ /* 0x000fe40007810000 */
[C---:B------:R-:W-:Y:S04]  /*7a70*/  HMMA.16816.F32 R48, R204.reuse, R218, R48 ;  /* 0x000000dacc30723c */ /* 0x040fe80000001830 */
[----:B------:R-:W-:Y:S02]  /*7a80*/  FMNMX.FTZ R2, R32, R2, !PT ;  /* 0x0000000220027209 */ /* 0x000fe40007810000 */
[----:B------:R-:W-:Y:S02]  /*7a90*/  FMNMX.FTZ R172, R24, R175, !PT ;  /* 0x000000af18ac7209 */ /* 0x000fe40007810000 */
[-C--:B----4-:R-:W-:Y:S04]  /*7aa0*/  HMMA.16816.F32 R52, R204, R212.reuse, R52 ;  /* 0x000000d4cc34723c */ /* 0x090fe80000001834 */
[----:B---3--:R-:W-:Y:S02]  /*7ab0*/  FMNMX.FTZ R177, R33, R2, !PT ;  /* 0x0000000221b17209 */ /* 0x008fe40007810000 */
[----:B------:R-:W-:Y:S02]  /*7ac0*/  FMNMX.FTZ R2, R34, R174, !PT ;  /* 0x000000ae22027209 */ /* 0x000fe40007810000 */
[C---:B------:R-:W-:Y:S04]  /*7ad0*/  HMMA.16816.F32 R56, R208.reuse, R212, R56 ;  /* 0x000000d4d038723c */ /* 0x040fe80000001838 */
[----:B------:R-:W-:Y:S02]  /*7ae0*/  FMNMX.FTZ R177, R36, R177, !PT ;  /* 0x000000b124b17209 */ /* 0x000fe40007810000 */
[----:B------:R-:W-:Y:S02]  /*7af0*/  FMNMX.FTZ R174, R10, R178, !PT ;  /* 0x000000b20aae7209 */ /* 0x000fe40007810000 */
[-C--:B------:R-:W-:Y:S04]  /*7b00*/  HMMA.16816.F32 R60, R208, R214.reuse, R60 ;  /* 0x000000d6d03c723c */ /* 0x080fe8000000183c */
        /* <DEDUP_REMOVED lines=27> */
[----:B------:R-:W-:Y:S02]  /*7cc0*/  FMNMX.FTZ R172, R41, R172, !PT ;  /* 0x000000ac29ac7209 */ /* 0x000fe40007810000 */
[----:B------:R-:W-:Y:S02]  /*7cd0*/  FMNMX.FTZ R174, R27, R174, !PT ;  /* 0x000000ae1bae7209 */ /* 0x000fe40007810000 */
[----:B------:R-:W-:Y:S02]  /*7ce0*/  FMNMX.FTZ R172, R44, R172, !PT ;  /* 0x000000ac2cac7209 */ /* 0x000fe40007810000 */
[----:B------:R-:W-:Y:S02]  /*7cf0*/  FMNMX.FTZ R174, R30, R174, !PT ;  /* 0x000000ae1eae7209 */ /* 0x000fe40007810000 */
[----:B-1----:R-:W-:Y:S02]  /*7d00*/  FMNMX.FTZ R177, R177, R176, !PT ;  /* 0x000000b0b1b17209 */ /* 0x002fe40007810000 */
[----:B------:R-:W-:Y:S02]  /*7d10*/  FMNMX.FTZ R172, R45, R172, !PT ;  /* 0x000000ac2dac7209 */ /* 0x000fe40007810000 */
[----:B------:R-:W-:Y:S01]  /*7d20*/  FMNMX.FTZ R174, R31, R174, !PT ;  /* 0x000000ae1fae7209 */ /* 0x000fe20007810000 */
[----:B------:R-:W1:Y:S01]  /*7d30*/  SHFL.BFLY PT, R204, R177, 0x1, 0x1f ;  /* 0x0c201f00b1cc7f89 */ /* 0x000e6200000e0000 */
[----:B------:R-:W-:Y:S02]  /*7d40*/  FMNMX.FTZ R172, R56, R172, !PT ;  /* 0x000000ac38ac7209 */ /* 0x000fe40007810000 */
[----:B------:R-:W-:Y:S02]  /*7d50*/  FMNMX.FTZ R174, R42, R174, !PT ;  /* 0x000000ae2aae7209 */ /* 0x000fe40007810000 */
[----:B---3--:R-:W-:Y:S02]  /*7d60*/  FMNMX.FTZ R2, R2, R175, !PT ;  /* 0x000000af02027209 */ /* 0x008fe40007810000 */
[----:B------:R-:W-:Y:S02]  /*7d70*/  FMNMX.FTZ R172, R57, R172, !PT ;  /* 0x000000ac39ac7209 */ /* 0x000fe40007810000 */
[----:B------:R-:W-:Y:S01]  /*7d80*/  FMNMX.FTZ R174, R43, R174, !PT ;  /* 0x000000ae2bae7209 */ /* 0x000fe20007810000 */
[----:B------:R-:W3:Y:S01]  /*7d90*/  SHFL.BFLY PT, R176, R2, 0x1, 0x1f ;  /* 0x0c201f0002b07f89 */ /* 0x000ee200000e0000 */
[----:B------:R-:W-:Y:S02]  /*7da0*/  FMNMX.FTZ R172, R60, R172, !PT ;  /* 0x000000ac3cac7209 */ /* 0x000fe40007810000 */
[----:B------:R-:W-:Y:S02]  /*7db0*/  FMNMX.FTZ R174, R46, R174, !PT ;  /* 0x000000ae2eae7209 */ /* 0x000fe40007810000 */
[----:B------:R-:W-:Y:S02]  /*7dc0*/  FMNMX.FTZ R172, R61, R172, !PT ;  /* 0x000000ac3dac7209 */ /* 0x000fe40007810000 */
[----:B------:R-:W-:Y:S03]  /*7dd0*/  FMNMX.FTZ R174, R47, R174, !PT ;  /* 0x000000ae2fae7209 */ /* 0x000fe60007810000 */
[----:B------:R-:W4:Y:S01]  /*7de0*/  SHFL.BFLY PT, R205, R172, 0x2, 0x1f ;  /* 0x0c401f00accd7f89 */ /* 0x000f2200000e0000 */
[----:B-1----:R-:W-:Y:S05]  /*7df0*/  FMNMX.FTZ R177, R177, R204, !PT ;  /* 0x000000ccb1b17209 */ /* 0x002fea0007810000 */
[C---:B------:R-:W-:Y:S02]  /*7e00*/  FADD.FTZ R0, -R177.reuse, R0 ;  /* 0x00000000b1007221 */ /* 0x040fe40000010100 */
[----:B------:R-:W-:Y:S02]  /*7e10*/  FMUL.FTZ R208, R177, c[0x0][0x2d0] ;  /* 0x0000b400b1d07a20 */ /* 0x000fe40000410000 */
[----:B------:R-:W-:Y:S01]  /*7e20*/  FMUL.FTZ R0, R0, c[0x0][0x2d0] ;  /* 0x0000b40000007a20 */ /* 0x000fe20000410000 */
[----:B---3--:R-:W-:Y:S01]  /*7e30*/  FMNMX.FTZ R176, R2, R176, !PT ;  /* 0x000000b002b07209 */ /* 0x008fe20007810000 */
[--C-:B------:R-:W-:Y:S01]  /*7e40*/  FFMA.FTZ R5, R5, c[0x0][0x2d0], -R208.reuse ;  /* 0x0000b40005057a23 */ /* 0x100fe200000108d0 */
[----:B------:R-:W-:Y:S01]  /*7e50*/  FMNMX.FTZ R2, R58, R174, !PT ;  /* 0x000000ae3a027209 */ /* 0x000fe20007810000 */
[--C-:B------:R-:W-:Y:S01]  /*7e60*/  FFMA.FTZ R4, R4, c[0x0][0x2d0], -R208.reuse ;  /* 0x0000b40004047a23 */ /* 0x100fe200000108d0 */
[----:B------:R1:W3:Y:S01]  /*7e70*/  MUFU.EX2 R174, R0 ;  /* 0x0000000000ae7308 */ /* 0x0002e20000000800 */
[----:B------:R-:W-:Y:S02]  /*7e80*/  FMUL.FTZ R210, R176, c[0x0][0x2d0] ;  /* 0x0000b400b0d27a20 */ /* 0x000fe40000410000 */
[----:B------:R-:W-:Y:S02]  /*7e90*/  FFMA.FTZ R16, R16, c[0x0][0x2d0], -R208 ;  /* 0x0000b40010107a23 */ /* 0x000fe400000108d0 */
[--C-:B------:R-:W-:Y:S01]  /*7ea0*/  FFMA.FTZ R6, R6, c[0x0][0x2d0], -R210.reuse ;  /* 0x0000b40006067a23 */ /* 0x100fe200000108d2 */
[----:B----4-:R-:W-:Y:S01]  /*7eb0*/  FMNMX.FTZ R172, R172, R205, !PT ;  /* 0x000000cdacac7209 */ /* 0x010fe20007810000 */
[----:B------:R-:W-:Y:S02]  /*7ec0*/  FFMA.FTZ R7, R7, c[0x0][0x2d0], -R210 ;  /* 0x0000b40007077a23 */ /* 0x000fe400000108d2 */
[----:B------:R-:W-:Y:S01]  /*7ed0*/  FFMA.FTZ R17, R17, c[0x0][0x2d0], -R208 ;  /* 0x0000b40011117a23 */ /* 0x000fe200000108d0 */
[----:B------:R-:W-:Y:S01]  /*7ee0*/  MUFU.EX2 R215, R6 ;  /* 0x0000000600d77308 */ /* 0x000fe20000000800 */
[----:B------:R-:W4:Y:S01]  /*7ef0*/  SHFL.BFLY PT, R175, R172, 0x1, 0x1f ;  /* 0x0c201f00acaf7f89 */ /* 0x000f2200000e0000 */
[--C-:B------:R-:W-:Y:S02]  /*7f00*/  FFMA.FTZ R18, R18, c[0x0][0x2d0], -R210.reuse ;  /* 0x0000b40012127a23 */ /* 0x100fe400000108d2 */
[----:B------:R-:W-:Y:S02]  /*7f10*/  FFMA.FTZ R19, R19, c[0x0][0x2d0], -R210 ;  /* 0x0000b40013137a23 */ /* 0x000fe400000108d2 */
[--C-:B------:R-:W-:Y:S02]  /*7f20*/  FFMA.FTZ R20, R20, c[0x0][0x2d0], -R208.reuse ;  /* 0x0000b40014147a23 */ /* 0x100fe400000108d0 */
[----:B------:R-:W-:Y:S02]  /*7f30*/  FFMA.FTZ R21, R21, c[0x0][0x2d0], -R208 ;  /* 0x0000b40015157a23 */ /* 0x000fe400000108d0 */
[----:B------:R-:W-:Y:S01]  /*7f40*/  MUFU.EX2 R241, R5 ;  /* 0x0000000500f17308 */ /* 0x000fe20000000800 */
[--C-:B------:R-:W-:Y:S02]  /*7f50*/  FFMA.FTZ R22, R22, c[0x0][0x2d0], -R210.reuse ;  /* 0x0000b40016167a23 */ /* 0x100fe400000108d2 */
[----:B------:R-:W-:Y:S01]  /*7f60*/  FFMA.FTZ R23, R23, c[0x0][0x2d0], -R210 ;  /* 0x0000b40017177a23 */ /* 0x000fe200000108d2 */
[----:B-1----:R-:W-:Y:S01]  /*7f70*/  FMNMX.FTZ R0, R59, R2, !PT ;  /* 0x000000023b007209 */ /* 0x002fe20007810000 */
[----:B------:R-:W-:Y:S02]  /*7f80*/  FADD.FTZ R2, -R176, R3 ;  /* 0x00000003b0027221 */ /* 0x000fe40000010100 */
[----:B---3--:R-:W-:Y:S01]  /*7f90*/  FMUL.FTZ R68, R174, R68 ;  /* 0x00000044ae447220 */ /* 0x008fe20000410000 */
[----:B------:R-:W-:Y:S01]  /*7fa0*/  FMNMX.FTZ R0, R62, R0, !PT ;  /* 0x000000003e007209 */ /* 0x000fe20007810000 */
[----:B------:R-:W-:Y:S01]  /*7fb0*/  FMUL.FTZ R2, R2, c[0x0][0x2d0] ;  /* 0x0000b40002027a20 */ /* 0x000fe20000410000 */
[----:B------:R-:W-:Y:S01]  /*7fc0*/  MUFU.EX2 R247, R7 ;  /* 0x0000000700f77308 */ /* 0x000fe20000000800 */
[C---:B------:R-:W-:Y:S01]  /*7fd0*/  FMUL.FTZ R69, R174.reuse, R69 ;  /* 0x00000045ae457220 */ /* 0x040fe20000410000 */
[----:B------:R-:W-:Y:S01]  /*7fe0*/  FMNMX.FTZ R0, R63, R0, !PT ;  /* 0x000000003f007209 */ /* 0x000fe20007810000 */
[----:B------:R-:W-:Y:S01]  /*7ff0*/  FMUL.FTZ R80, R174, R80 ;  /* 0x00000050ae507220 */ /* 0x000fe20000410000 */
[----:B----4-:R-:W-:Y:S01]  /*8000*/  FMNMX.FTZ R175, R172, R175, !PT ;  /* 0x000000afacaf7209 */ /* 0x010fe20007810000 */
[C---:B------:R-:W-:Y:S02]  /*8010*/  FMUL.FTZ R81, R174.reuse, R81 ;  /* 0x00000051ae517220 */ /* 0x040fe40000410000 */
[----:B------:R-:W1:Y:S01]  /*8020*/  SHFL.BFLY PT, R3, R0, 0x2, 0x1f ;  /* 0x0c401f0000037f89 */ /* 0x000e6200000e0000 */
[C---:B------:R-:W-:Y:S02]  /*8030*/  FMUL.FTZ R84, R174.reuse, R84 ;  /* 0x00000054ae547220 */ /* 0x040fe40000410000 */
[----:B------:R3:W-:Y:S01]  /*8040*/  MUFU.EX2 R217, R4 ;  /* 0x0000000400d97308 */ /* 0x0007e20000000800 */
[----:B------:R-:W-:Y:S02]  /*8050*/  FMUL.FTZ R209, R175, c[0x0][0x2d0] ;  /* 0x0000b400afd17a20 */ /* 0x000fe40000410000 */
[----:B------:R-:W-:Y:S02]  /*8060*/  FMUL.FTZ R85, R174, R85 ;  /* 0x00000055ae557220 */ /* 0x000fe40000410000 */
[--C-:B------:R-:W-:Y:S02]  /*8070*/  FFMA.FTZ R12, R12, c[0x0][0x2d0], -R209.reuse ;  /* 0x0000b4000c0c7a23 */ /* 0x100fe400000108d1 */
[--C-:B------:R-:W-:Y:S02]  /*8080*/  FFMA.FTZ R8, R8, c[0x0][0x2d0], -R209.reuse ;  /* 0x0000b40008087a23 */ /* 0x100fe400000108d1 */
[----:B------:R-:W-:Y:S01]  /*8090*/  FFMA.FTZ R9, R9, c[0x0][0x2d0], -R209 ;  /* 0x0000b40009097a23 */ /* 0x000fe200000108d1 */
[----:B------:R4:W-:Y:S01]  /*80a0*/  MUFU.EX2 R246, R16 ;  /* 0x0000001000f67308 */ /* 0x0009e20000000800 */
[C---:B------:R-:W-:Y:S02]  /*80b0*/  FMUL.FTZ R96, R174.reuse, R96 ;  /* 0x00000060ae607220 */ /* 0x040fe40000410000 */
[C---:B------:R-:W-:Y:S02]  /*80c0*/  FMUL.FTZ R97, R174.reuse, R97 ;  /* 0x00000061ae617220 */ /* 0x040fe40000410000 */
[C---:B------:R-:W-:Y:S02]  /*80d0*/  FMUL.FTZ R100, R174.reuse, R100 ;  /* 0x00000064ae647220 */ /* 0x040fe40000410000 */
[C---:B------:R-:W-:Y:S02]  /*80e0*/  FMUL.FTZ R101, R174.reuse, R101 ;  /* 0x00000065ae657220 */ /* 0x040fe40000410000 */
[----:B------:R-:W-:Y:S01]  /*80f0*/  FMUL.FTZ R112, R174, R112 ;  /* 0x00000070ae707220 */ /* 0x000fe20000410000 */
[----:B------:R2:W-:Y:S01]  /*8100*/  MUFU.EX2 R244, R17 ;  /* 0x0000001100f47308 */ /* 0x0005e20000000800 */
[----:B-1----:R-:W-:Y:S01]  /*8110*/  FMNMX.FTZ R0, R0, R3, !PT ;  /* 0x0000000300007209 */ /* 0x002fe20007810000 */
[----:B------:R-:W-:Y:S01]  /*8120*/  FMUL.FTZ R113, R174, R113 ;  /* 0x00000071ae717220 */ /* 0x000fe20000410000 */
[----:B------:R-:W-:Y:S01]  /*8130*/  @P1 IADD3 R3, P6, R250, UR18, RZ ;  /* 0x00000012fa031c10 */ /* 0x000fe2000ffde0ff */
[----:B------:R-:W-:Y:S01]  /*8140*/  FMUL.FTZ R116, R174, R116 ;  /* 0x00000074ae747220 */ /* 0x000fe20000410000 */
[----:B---3--:R-:W-:Y:S01]  /*8150*/  @P1 IADD3 R4, P4, R242, UR18, RZ ;  /* 0x00000012f2041c10 */ /* 0x008fe2000ff9e0ff */
[----:B------:R-:W-:Y:S01]  /*8160*/  @UP1 UIADD3 UR18, UP0, UR10, 0x80, URZ ;  /* 0x000000800a121890 */ /* 0x000fe2000ff1e03f */
[----:B------:R-:W-:Y:S01]  /*8170*/  @P1 LEA R6, P5, R3, c[0x0][0x1c8], 0x1 ;  /* 0x0000720003061a11 */ /* 0x000fe200078a08ff */
[C---:B------:R-:W-:Y:S01]  /*8180*/  FMUL.FTZ R117, R174.reuse, R117 ;  /* 0x00000075ae757220 */ /* 0x040fe20000410000 */
[----:B------:R-:W-:Y:S01]  /*8190*/  @P1 IADD3.X R5, R249, UR15, RZ, P6, !PT ;  /* 0x0000000ff9051c10 */ /* 0x000fe2000b7fe4ff */
[----:B------:R1:W3:Y:S01]  /*81a0*/  MUFU.EX2 R172, R2 ;  /* 0x0000000200ac7308 */ /* 0x0002e20000000800 */
[----:B------:R-:W-:Y:S02]  /*81b0*/  FMUL.FTZ R128, R174, R128 ;  /* 0x00000080ae807220 */ /* 0x000fe40000410000 */
[----:B------:R-:W-:Y:S01]  /*81c0*/  @P1 LEA.HI.X R7, R3, c[0x0][0x1cc], R5, 0x1, P5 ;  /* 0x0000730003071a11 */ /* 0x000fe200028f0c05 */
[----:B------:R-:W-:Y:S01]  /*81d0*/  FFMA.FTZ R3, R13, c[0x0][0x2d0], -R209 ;  /* 0x0000b4000d037a23 */ /* 0x000fe200000108d1 */
[----:B----4-:R-:W-:Y:S01]  /*81e0*/  @P1 LEA R16, P2, R4, c[0x0][0x1c8], 0x1 ;  /* 0x0000720004101a11 */ /* 0x010fe200078408ff */
[C---:B------:R-:W-:Y:S02]  /*81f0*/  FMUL.FTZ R129, R174.reuse, R129 ;  /* 0x00000081ae817220 */ /* 0x040fe40000410000 */
[----:B------:R4:W-:Y:S01]  /*8200*/  @P1 LDGSTS.E.BYPASS.LTC128B.128 [R239+0x4100], [R6.64], !P3 ;  /* 0x0410000006ef1fae */ /* 0x0009e2000d901d50 */
[C---:B------:R-:W-:Y:S01]  /*8210*/  FMUL.FTZ R132, R174.reuse, R132 ;  /* 0x00000084ae847220 */ /* 0x040fe20000410000 */
[----:B------:R5:W-:Y:S01]  /*8220*/  MUFU.EX2 R212, R12 ;  /* 0x0000000c00d47308 */ /* 0x000be20000000800 */
[C---:B------:R-:W-:Y:S02]  /*8230*/  FMUL.FTZ R133, R174.reuse, R133 ;  /* 0x00000085ae857220 */ /* 0x040fe40000410000 */
[----:B------:R-:W-:Y:S01]  /*8240*/  FMUL.FTZ R144, R174, R144 ;  /* 0x00000090ae907220 */ /* 0x000fe20000410000 */
[----:B--2---:R-:W-:Y:S01]  /*8250*/  @P1 IADD3.X R17, R240, UR15, RZ, P4, !PT ;  /* 0x0000000ff0111c10 */ /* 0x004fe2000a7fe4ff */
[----:B------:R-:W-:Y:S01]  /*8260*/  @UP1 UIADD3.X UR15, URZ, UR8, URZ, UP0, !UPT ;  /* 0x000000083f0f1290 */ /* 0x000fe200087fe43f */
[----:B------:R-:W-:Y:S02]  /*8270*/  FMUL.FTZ R145, R174, R145 ;  /* 0x00000091ae917220 */ /* 0x000fe40000410000 */
[----:B------:R-:W-:Y:S01]  /*8280*/  @P1 LEA.HI.X R17, R4, c[0x0][0x1cc], R17, 0x1, P2 ;  /* 0x0000730004111a11 */ /* 0x000fe200010f0c11 */
[----:B------:R-:W-:Y:S01]  /*8290*/  FMUL.FTZ R148, R174, R148 ;  /* 0x00000094ae947220 */ /* 0x000fe20000410000 */
[----:B------:R-:W-:Y:S01]  /*82a0*/  @P1 IADD3 R4, P4, R6, UR19, RZ ;  /* 0x0000001306041c10 */ /* 0x000fe2000ff9e0ff */
[----:B------:R2:W-:Y:S01]  /*82b0*/  MUFU.EX2 R213, R8 ;  /* 0x0000000800d57308 */ /* 0x0005e20000000800 */
[----:B------:R-:W-:Y:S01]  /*82c0*/  FMUL.FTZ R149, R174, R149 ;  /* 0x00000095ae957220 */ /* 0x000fe20000410000 */
[----:B------:R2:W-:Y:S01]  /*82d0*/  @P1 LDGSTS.E.BYPASS.LTC128B.128 [R239+0x6100], [R16.64], !P0 ;  /* 0x0610000010ef1fae */ /* 0x0005e2000c101d50 */
[----:B-1----:R-:W-:Y:S01]  /*82e0*/  FADD.FTZ R2, -R175, R173 ;  /* 0x000000adaf027221 */ /* 0x002fe20000010100 */
[----:B------:R-:W-:Y:S01]  /*82f0*/  @P1 IADD3.X R5, R7, UR20, RZ, P4, !PT ;  /* 0x0000001407051c10 */ /* 0x000fe2000a7fe4ff */
[----:B---3--:R-:W-:Y:S02]  /*8300*/  FMUL.FTZ R70, R172, R70 ;  /* 0x00000046ac467220 */ /* 0x008fe40000410000 */
[----:B------:R-:W-:Y:S02]  /*8310*/  FMUL.FTZ R2, R2, c[0x0][0x2d0] ;  /* 0x0000b40002027a20 */ /* 0x000fe40000410000 */
[C---:B------:R-:W-:Y:S01]  /*8320*/  FMUL.FTZ R71, R172.reuse, R71 ;  /* 0x00000047ac477220 */ /* 0x040fe20000410000 */
[----:B------:R1:W-:Y:S01]  /*8330*/  @P1 LDGSTS.E.BYPASS.LTC128B.128 [R239+0x4900], [R4.64], !P3 ;  /* 0x0490000004ef1fae */ /* 0x0003e2000d901d50 */
[----:B------:R-:W3:Y:S01]  /*8340*/  MUFU.EX2 R173, R2 ;  /* 0x0000000200ad7308 */ /* 0x000ee20000000800 */
[----:B------:R-:W-:Y:S01]  /*8350*/  FMUL.FTZ R82, R172, R82 ;  /* 0x00000052ac527220 */ /* 0x000fe20000410000 */
[----:B----4-:R-:W-:Y:S01]  /*8360*/  @P1 IADD3 R6, P2, R4, UR19, RZ ;  /* 0x0000001304061c10 */ /* 0x010fe2000ff5e0ff */
[C---:B------:R-:W-:Y:S02]  /*8370*/  FMUL.FTZ R83, R172.reuse, R83 ;  /* 0x00000053ac537220 */ /* 0x040fe40000410000 */
[C---:B------:R-:W-:Y:S02]  /*8380*/  FMUL.FTZ R86, R172.reuse, R86 ;  /* 0x00000056ac567220 */ /* 0x040fe40000410000 */
[----:B------:R1:W-:Y:S01]  /*8390*/  @P1 LDGSTS.E.BYPASS.LTC128B.128 [R239+0x6900], [R4.64+0x80], !P0 ;  /* 0x0690008004ef1fae */ /* 0x0003e2000c101d50 */
[C---:B------:R-:W-:Y:S01]  /*83a0*/  @P1 IADD3.X R7, R5.reuse, UR20, RZ, P2, !PT ;  /* 0x0000001405071c10 */ /* 0x040fe200097fe4ff */
[----:B------:R-:W-:Y:S01]  /*83b0*/  FMUL.FTZ R87, R172, R87 ;  /* 0x00000057ac577220 */ /* 0x000fe20000410000 */
[----:B------:R4:W1:Y:S01]  /*83c0*/  MUFU.EX2 R214, R9 ;  /* 0x0000000900d67308 */ /* 0x0008620000000800 */
[----:B-----5:R-:W-:Y:S01]  /*83d0*/  @P1 IADD3 R12, P2, R4, UR18, RZ ;  /* 0x00000012040c1c10 */ /* 0x020fe2000ff5e0ff */
[----:B------:R-:W-:Y:S01]  /*83e0*/  FMUL.FTZ R98, R172, R98 ;  /* 0x00000062ac627220 */ /* 0x000fe20000410000 */
[----:B--2---:R-:W-:Y:S01]  /*83f0*/  @P1 IADD3 R8, P4, R6, UR19, RZ ;  /* 0x0000001306081c10 */ /* 0x004fe2000ff9e0ff */
[C---:B------:R-:W-:Y:S01]  /*8400*/  FMUL.FTZ R99, R172.reuse, R99 ;  /* 0x00000063ac637220 */ /* 0x040fe20000410000 */
[----:B------:R2:W-:Y:S01]  /*8410*/  @P1 LDGSTS.E.BYPASS.LTC128B.128 [R239+0x5100], [R6.64], !P3 ;  /* 0x0510000006ef1fae */ /* 0x0005e2000d901d50 */
[----:B------:R-:W-:Y:S01]  /*8420*/  @P1 IADD3.X R13, R5, UR15, RZ, P2, !PT ;  /* 0x0000000f050d1c10 */ /* 0x000fe200097fe4ff */
[----:B------:R-:W-:Y:S02]  /*8430*/  FMUL.FTZ R102, R172, R102 ;  /* 0x00000066ac667220 */ /* 0x000fe40000410000 */
[C---:B------:R-:W-:Y:S01]  /*8440*/  FMUL.FTZ R16, R174.reuse, R192 ;  /* 0x000000c0ae107220 */ /* 0x040fe20000410000 */
[----:B------:R-:W-:Y:S01]  /*8450*/  MUFU.EX2 R242, R3 ;  /* 0x0000000300f27308 */ /* 0x000fe20000000800 */
[----:B------:R-:W-:Y:S02]  /*8460*/  FMUL.FTZ R17, R174, R193 ;  /* 0x000000c1ae117220 */ /* 0x000fe40000410000 */
[----:B------:R5:W-:Y:S01]  /*8470*/  @P1 LDGSTS.E.BYPASS.LTC128B.128 [R239+0x7100], [R12.64], !P0 ;  /* 0x071000000cef1fae */ /* 0x000be2000c101d50 */
[C---:B---3--:R-:W-:Y:S02]  /*8480*/  FMUL.FTZ R72, R173.reuse, R72 ;  /* 0x00000048ad487220 */ /* 0x048fe40000410000 */
[C---:B------:R-:W-:Y:S02]  /*8490*/  FMUL.FTZ R73, R173.reuse, R73 ;  /* 0x00000049ad497220 */ /* 0x040fe40000410000 */
[C---:B------:R-:W-:Y:S02]  /*84a0*/  FMUL.FTZ R76, R173.reuse, R76 ;  /* 0x0000004cad4c7220 */ /* 0x040fe40000410000 */
[----:B------:R3:W-:Y:S01]  /*84b0*/  MUFU.EX2 R245, R18 ;  /* 0x0000001200f57308 */ /* 0x0007e20000000800 */
[----:B------:R-:W3:Y:S01]  /*84c0*/  SHFL.BFLY PT, R2, R0, 0x1, 0x1f ;  /* 0x0c201f0000027f89 */ /* 0x000ee200000e0000 */
[----:B------:R-:W-:Y:S01]  /*84d0*/  FMUL.FTZ R77, R173, R77 ;  /* 0x0000004dad4d7220 */ /* 0x000fe20000410000 */
[----:B----4-:R-:W-:Y:S01]  /*84e0*/  @P1 IADD3.X R9, R7, UR20, RZ, P4, !PT ;  /* 0x0000001407091c10 */ /* 0x010fe2000a7fe4ff */
[C---:B------:R-:W-:Y:S01]  /*84f0*/  FMUL.FTZ R88, R173.reuse, R88 ;  /* 0x00000058ad587220 */ /* 0x040fe20000410000 */
[----:B-1----:R-:W-:Y:S01]  /*8500*/  @P1 IADD3 R4, P2, R6, UR18, RZ ;  /* 0x0000001206041c10 */ /* 0x002fe2000ff5e0ff */
[----:B------:R-:W-:Y:S01]  /*8510*/  FMUL.FTZ R89, R173, R89 ;  /* 0x00000059ad597220 */ /* 0x000fe20000410000 */
[----:B------:R-:W-:Y:S02]  /*8520*/  MOV R193, R214 ;  /* 0x000000d600c17202 */ /* 0x000fe40000000f00 */
[----:B------:R1:W-:Y:S01]  /*8530*/  @P1 LDGSTS.E.BYPASS.LTC128B.128 [R239+0x5900], [R8.64], !P3 ;  /* 0x0590000008ef1fae */ /* 0x0003e2000d901d50 */
[----:B------:R-:W-:Y:S01]  /*8540*/  @P1 IADD3.X R5, R7, UR15, RZ, P2, !PT ;  /* 0x0000000f07051c10 */ /* 0x000fe200097fe4ff */
[----:B------:R-:W4:Y:S01]  /*8550*/  MUFU.EX2 R243, R19 ;  /* 0x0000001300f37308 */ /* 0x000f220000000800 */
[----:B--2---:R-:W-:Y:S01]  /*8560*/  FMUL.FTZ R6, R172, R186 ;  /* 0x000000baac067220 */ /* 0x004fe20000410000 */
[----:B------:R-:W-:Y:S01]  /*8570*/  F2FP.PACK_AB R186, R244, R246 ;  /* 0x000000f6f4ba723e */ /* 0x000fe200000000ff */
[C---:B------:R-:W-:Y:S02]  /*8580*/  FMUL.FTZ R7, R172.reuse, R187 ;  /* 0x000000bbac077220 */ /* 0x040fe40000410000 */
[C---:B------:R-:W-:Y:S01]  /*8590*/  FMUL.FTZ R92, R173.reuse, R92 ;  /* 0x0000005cad5c7220 */ /* 0x040fe20000410000 */
[----:B------:R2:W-:Y:S01]  /*85a0*/  @P1 LDGSTS.E.BYPASS.LTC128B.128 [R239+0x7900], [R4.64], !P0 ;  /* 0x0790000004ef1fae */ /* 0x0005e2000c101d50 */
[C---:B------:R-:W-:Y:S02]  /*85b0*/  FMUL.FTZ R93, R173.reuse, R93 ;  /* 0x0000005dad5d7220 */ /* 0x040fe40000410000 */
[C---:B-----5:R-:W-:Y:S01]  /*85c0*/  FMUL.FTZ R12, R173.reuse, R188 ;  /* 0x000000bcad0c7220 */ /* 0x060fe20000410000 */
[----:B------:R-:W-:Y:S01]  /*85d0*/  MUFU.EX2 R192, R23 ;  /* 0x0000001700c07308 */ /* 0x000fe20000000800 */
[C---:B------:R-:W-:Y:S02]  /*85e0*/  FMUL.FTZ R13, R173.reuse, R189 ;  /* 0x000000bdad0d7220 */ /* 0x040fe40000410000 */
[----:B---3--:R-:W-:Y:S01]  /*85f0*/  FMUL.FTZ R18, R172, R194 ;  /* 0x000000c2ac127220 */ /* 0x008fe20000410000 */
[----:B------:R-:W-:Y:S01]  /*8600*/  FMNMX.FTZ R2, R0, R2, !PT ;  /* 0x0000000200027209 */ /* 0x000fe20007810000 */
[----:B------:R-:W3:Y:S01]  /*8610*/  LDSM.16.MT88.4 R204, [R220+0x100] ;  /* 0x00010000dccc783b */ /* 0x000ee20000004200 */
[----:B------:R-:W-:Y:S01]  /*8620*/  FMUL.FTZ R103, R172, R103 ;  /* 0x00000067ac677220 */ /* 0x000fe20000410000 */
[----:B------:R-:W-:Y:S01]  /*8630*/  MOV R194, R246 ;  /* 0x000000f600c27202 */ /* 0x000fe20000000f00 */
[----:B------:R-:W-:Y:S02]  /*8640*/  FMUL.FTZ R104, R173, R104 ;  /* 0x00000068ad687220 */ /* 0x000fe40000410000 */
[C---:B------:R-:W-:Y:S01]  /*8650*/  FADD.FTZ R0, -R2.reuse, R178 ;  /* 0x000000b202007221 */ /* 0x040fe20000010100 */
[----:B------:R-:W-:Y:S01]  /*8660*/  MUFU.EX2 R252, R22 ;  /* 0x0000001600fc7308 */ /* 0x000fe20000000800 */
[----:B------:R-:W-:Y:S01]  /*8670*/  FMUL.FTZ R3, R2, c[0x0][0x2d0] ;  /* 0x0000b40002037a20 */ /* 0x000fe20000410000 */
[----:B------:R-:W0:Y:S01]  /*8680*/  LDGDEPBAR ;  /* 0x00000000000079af */ /* 0x000e220000000000 */
[----:B------:R-:W-:Y:S01]  /*8690*/  FMUL.FTZ R0, R0, c[0x0][0x2d0] ;  /* 0x0000b40000007a20 */ /* 0x000fe20000410000 */
[----:B----4-:R-:W-:Y:S01]  /*86a0*/  F2FP.PACK_AB R187, R243, R245 ;  /* 0x000000f5f3bb723e */ /* 0x010fe200000000ff */
[--C-:B------:R-:W-:Y:S02]  /*86b0*/  FFMA.FTZ R14, R14, c[0x0][0x2d0], -R3.reuse ;  /* 0x0000b4000e0e7a23 */ /* 0x100fe40000010803 */
[--C-:B------:R-:W-:Y:S02]  /*86c0*/  FFMA.FTZ R15, R15, c[0x0][0x2d0], -R3.reuse ;  /* 0x0000b4000f0f7a23 */ /* 0x100fe40000010803 */
[--C-:B------:R-:W-:Y:S01]  /*86d0*/  FFMA.FTZ R10, R10, c[0x0][0x2d0], -R3.reuse ;  /* 0x0000b4000a0a7a23 */ /* 0x100fe20000010803 */
[----:B------:R-:W4:Y:S01]  /*86e0*/  MUFU.EX2 R0, R0 ;  /* 0x0000000000007308 */ /* 0x000f220000000800 */
[----:B------:R-:W-:Y:S02]  /*86f0*/  FFMA.FTZ R11, R11, c[0x0][0x2d0], -R3 ;  /* 0x0000b4000b0b7a23 */ /* 0x000fe40000010803 */
[C---:B--2---:R-:W-:Y:S01]  /*8700*/  FMUL.FTZ R4, R174.reuse, R184 ;  /* 0x000000b8ae047220 */ /* 0x044fe20000410000 */
[----:B------:R-:W-:Y:S01]  /*8710*/  F2FP.PACK_AB R184, R241, R217 ;  /* 0x000000d9f1b8723e */ /* 0x000fe200000000ff */
[----:B------:R-:W-:Y:S01]  /*8720*/  FMUL.FTZ R5, R174, R185 ;  /* 0x000000b9ae057220 */ /* 0x000fe20000410000 */
[----:B------:R-:W-:Y:S01]  /*8730*/  F2FP.PACK_AB R185, R247, R215 ;  /* 0x000000d7f7b9723e */ /* 0x000fe200000000ff */
[--C-:B------:R-:W-:Y:S02]  /*8740*/  FFMA.FTZ R37, R37, c[0x0][0x2d0], -R208.reuse ;  /* 0x0000b40025257a23 */ /* 0x100fe400000108d0 */
[--C-:B------:R-:W-:Y:S01]  /*8750*/  FFMA.FTZ R48, R48, c[0x0][0x2d0], -R208.reuse ;  /* 0x0000b40030307a23 */ /* 0x100fe200000108d0 */
[----:B------:R4:W-:Y:S01]  /*8760*/  MUFU.EX2 R219, R14 ;  /* 0x0000000e00db7308 */ /* 0x0009e20000000800 */
[----:B------:R-:W-:Y:S02]  /*8770*/  FFMA.FTZ R49, R49, c[0x0][0x2d0], -R208 ;  /* 0x0000b40031317a23 */ /* 0x000fe400000108d0 */
[--C-:B------:R-:W-:Y:S02]  /*8780*/  FFMA.FTZ R40, R40, c[0x0][0x2d0], -R209.reuse ;  /* 0x0000b40028287a23 */ /* 0x100fe400000108d1 */
[----:B------:R-:W-:Y:S02]  /*8790*/  FFMA.FTZ R41, R41, c[0x0][0x2d0], -R209 ;  /* 0x0000b40029297a23 */ /* 0x000fe400000108d1 */
[--C-:B------:R-:W-:Y:S02]  /*87a0*/  FFMA.FTZ R42, R42, c[0x0][0x2d0], -R3.reuse ;  /* 0x0000b4002a2a7a23 */ /* 0x100fe40000010803 */
[----:B------:R-:W-:Y:S01]  /*87b0*/  FFMA.FTZ R43, R43, c[0x0][0x2d0], -R3 ;  /* 0x0000b4002b2b7a23 */ /* 0x000fe20000010803 */
[----:B------:R2:W-:Y:S01]  /*87c0*/  MUFU.EX2 R240, R15 ;  /* 0x0000000f00f07308 */ /* 0x0005e20000000800 */
[--C-:B------:R-:W-:Y:S02]  /*87d0*/  FFMA.FTZ R50, R50, c[0x0][0x2d0], -R210.reuse ;  /* 0x0000b40032327a23 */ /* 0x100fe400000108d2 */
[--C-:B------:R-:W-:Y:S01]  /*87e0*/  FFMA.FTZ R51, R51, c[0x0][0x2d0], -R210.reuse ;  /* 0x0000b40033337a23 */ /* 0x100fe200000108d2 */
[-C--:B---3--:R-:W-:Y:S05]  /*87f0*/  HMMA.16816.F32 R4, R184, R204.reuse, R4 ;  /* 0x000000ccb804723c */ /* 0x088fea0000001804 */
[C---:B-1----:R-:W-:Y:S01]  /*8800*/  FMUL.FTZ R8, R173.reuse, R180 ;  /* 0x000000b4ad087220 */ /* 0x042fe20000410000 */
[----:B------:R1:W-:Y:S01]  /*8810*/  MUFU.EX2 R211, R10 ;  /* 0x0000000a00d37308 */ /* 0x0003e20000000800 */
[----:B------:R-:W-:Y:S01]  /*8820*/  F2FP.PACK_AB R180, R214, R213 ;  /* 0x000000d5d6b4723e */ /* 0x000fe200000000ff */
[C---:B------:R-:W-:Y:S04]  /*8830*/  FMUL.FTZ R9, R173.reuse, R181 ;  /* 0x000000b5ad097220 */ /* 0x040fe80000410000 */
[----:B----4-:R-:W-:Y:S02]  /*8840*/  FMUL.FTZ R14, R0, R190 ;  /* 0x000000be000e7220 */ /* 0x010fe40000410000 */
[----:B------:R-:W-:Y:S01]  /*8850*/  FMUL.FTZ R19, R172, R195 ;  /* 0x000000c3ac137220 */ /* 0x000fe20000410000 */
[----:B------:R-:W-:Y:S01]  /*8860*/  MOV R195, R245 ;  /* 0x000000f500c37202 */ /* 0x000fe20000000f00 */
[----:B------:R-:W3:Y:S01]  /*8870*/  MUFU.EX2 R218, R11 ;  /* 0x0000000b00da7308 */ /* 0x000ee20000000800 */
[C---:B------:R-:W-:Y:S02]  /*8880*/  FMUL.FTZ R74, R0.reuse, R74 ;  /* 0x0000004a004a7220 */ /* 0x040fe40000410000 */
[C---:B------:R-:W-:Y:S02]  /*8890*/  FMUL.FTZ R75, R0.reuse, R75 ;  /* 0x0000004b004b7220 */ /* 0x040fe40000410000 */
[C---:B--2---:R-:W-:Y:S02]  /*88a0*/  FMUL.FTZ R15, R0.reuse, R191 ;  /* 0x000000bf000f7220 */ /* 0x044fe40000410000 */
[----:B------:R-:W2:Y:S01]  /*88b0*/  LDSM.16.MT88.4 R188, [R221+0x100] ;  /* 0x00010000ddbc783b */ /* 0x000ea20000004200 */
[C---:B------:R-:W-:Y:S02]  /*88c0*/  FMUL.FTZ R78, R0.reuse, R78 ;  /* 0x0000004e004e7220 */ /* 0x040fe40000410000 */
[C---:B------:R-:W-:Y:S01]  /*88d0*/  FMUL.FTZ R79, R0.reuse, R79 ;  /* 0x0000004f004f7220 */ /* 0x040fe20000410000 */
[----:B------:R4:W5:Y:S01]  /*88e0*/  MUFU.EX2 R178, R20 ;  /* 0x0000001400b27308 */ /* 0x0009620000000800 */
[C---:B------:R-:W-:Y:S02]  /*88f0*/  FMUL.FTZ R90, R0.reuse, R90 ;  /* 0x0000005a005a7220 */ /* 0x040fe40000410000 */
[----:B-1----:R-:W-:Y:S01]  /*8900*/  FMUL.FTZ R10, R0, R182 ;  /* 0x000000b6000a7220 */ /* 0x002fe20000410000 */
[----:B------:R-:W-:Y:S01]  /*8910*/  F2FP.PACK_AB R182, R242, R212 ;  /* 0x000000d4f2b6723e */ /* 0x000fe200000000ff */
[C---:B------:R-:W-:Y:S02]  /*8920*/  FMUL.FTZ R91, R0.reuse, R91 ;  /* 0x0000005b005b7220 */ /* 0x040fe40000410000 */
[C---:B------:R-:W-:Y:S02]  /*8930*/  FMUL.FTZ R94, R0.reuse, R94 ;  /* 0x0000005e005e7220 */ /* 0x040fe40000410000 */
[----:B------:R-:W-:Y:S01]  /*8940*/  FMUL.FTZ R95, R0, R95 ;  /* 0x0000005f005f7220 */ /* 0x000fe20000410000 */
[----:B------:R-:W-:Y:S01]  /*8950*/  MUFU.EX2 R245, R50 ;  /* 0x0000003200f57308 */ /* 0x000fe20000000800 */
[----:B------:R-:W-:Y:S01]  /*8960*/  FMUL.FTZ R105, R173, R105 ;  /* 0x00000069ad697220 */ /* 0x000fe20000410000 */
[----:B---3--:R-:W-:Y:S01]  /*8970*/  F2FP.PACK_AB R181, R218, R211 ;  /* 0x000000d3dab5723e */ /* 0x008fe200000000ff */
[----:B------:R-:W-:Y:S01]  /*8980*/  FMUL.FTZ R11, R0, R183 ;  /* 0x000000b7000b7220 */ /* 0x000fe20000410000 */
[----:B------:R-:W-:Y:S01]  /*8990*/  F2FP.PACK_AB R183, R240, R219 ;  /* 0x000000dbf0b7723e */ /* 0x000fe200000000ff */
[--C-:B------:R-:W-:Y:S02]  /*89a0*/  FFMA.FTZ R44, R44, c[0x0][0x2d0], -R209.reuse ;  /* 0x0000b4002c2c7a23 */ /* 0x100fe400000108d1 */
[----:B------:R-:W-:Y:S03]  /*89b0*/  FFMA.FTZ R45, R45, c[0x0][0x2d0], -R209 ;  /* 0x0000b4002d2d7a23 */ /* 0x000fe600000108d1 */
[----:B------:R-:W-:Y:S01]  /*89c0*/  MUFU.EX2 R246, R51 ;  /* 0x0000003300f67308 */ /* 0x000fe20000000800 */
[--C-:B------:R-:W-:Y:S01]  /*89d0*/  FFMA.FTZ R46, R46, c[0x0][0x2d0], -R3.reuse ;  /* 0x0000b4002e2e7a23 */ /* 0x100fe20000010803 */
[C---:B------:R-:W-:Y:S04]  /*89e0*/  HMMA.16816.F32 R8, R180.reuse, R204, R8 ;  /* 0x000000ccb408723c */ /* 0x040fe80000001808 */
[----:B------:R-:W-:Y:S02]  /*89f0*/  FFMA.FTZ R47, R47, c[0x0][0x2d0], -R3 ;  /* 0x0000b4002f2f7a23 */ /* 0x000fe40000010803 */
[--C-:B------:R-:W-:Y:S02]  /*8a00*/  FFMA.FTZ R54, R54, c[0x0][0x2d0], -R210.reuse ;  /* 0x0000b40036367a23 */ /* 0x100fe400000108d2 */
[-C--:B------:R-:W-:Y:S01]  /*8a10*/  HMMA.16816.F32 R12, R180, R206.reuse, R12 ;  /* 0x000000ceb40c723c */ /* 0x080fe2000000180c */
[----:B------:R1:W-:Y:S03]  /*8a20*/  MUFU.EX2 R204, R21 ;  /* 0x0000001500cc7308 */ /* 0x0003e60000000800 */
[----:B------:R-:W-:Y:S02]  /*8a30*/  FFMA.FTZ R55, R55, c[0x0][0x2d0], -R210 ;  /* 0x0000b40037377a23 */ /* 0x000fe400000108d2 */
[--C-:B------:R-:W-:Y:S02]  /*8a40*/  FFMA.FTZ R56, R56, c[0x0][0x2d0], -R209.reuse ;  /* 0x0000b40038387a23 */ /* 0x100fe400000108d1 */
[C---:B------:R-:W-:Y:S04]  /*8a50*/  HMMA.16816.F32 R16, R184.reuse, R206, R16 ;  /* 0x000000ceb810723c */ /* 0x040fe80000001810 */
[----:B------:R-:W-:Y:S02]  /*8a60*/  FFMA.FTZ R57, R57, c[0x0][0x2d0], -R209 ;  /* 0x0000b40039397a23 */ /* 0x000fe400000108d1 */
[--C-:B------:R-:W-:Y:S01]  /*8a70*/  FFMA.FTZ R58, R58, c[0x0][0x2d0], -R3.reuse ;  /* 0x0000b4003a3a7a23 */ /* 0x100fe20000010803 */
[----:B------:R-:W-:Y:S01]  /*8a80*/  MOV R207, R212 ;  /* 0x000000d400cf7202 */ /* 0x000fe20000000f00 */
[-C--:B--2---:R-:W-:Y:S04]  /*8a90*/  HMMA.16816.F32 R68, R184, R188.reuse, R68 ;  /* 0x000000bcb844723c */ /* 0x084fe80000001844 */
[----:B------:R-:W-:Y:S01]  /*8aa0*/  FFMA.FTZ R212, R52, c[0x0][0x2d0], -R208 ;  /* 0x0000b40034d47a23 */ /* 0x000fe200000108d0 */
[----:B------:R-:W-:Y:S01]  /*8ab0*/  MOV R206, R244 ;  /* 0x000000f400ce7202 */ /* 0x000fe20000000f00 */
[----:B------:R-:W2:Y:S01]  /*8ac0*/  LDL.LU R52, [R1+0xc] ;  /* 0x00000c0001347983 */ /* 0x000ea20000300800 */
[----:B------:R-:W-:Y:S01]  /*8ad0*/  MUFU.EX2 R244, R45 ;  /* 0x0000002d00f47308 */ /* 0x000fe20000000800 */
[C---:B------:R-:W-:Y:S04]  /*8ae0*/  HMMA.16816.F32 R72, R180.reuse, R188, R72 ;  /* 0x000000bcb448723c */ /* 0x040fe80000001848 */
[----:B------:R-:W-:Y:S02]  /*8af0*/  FFMA.FTZ R59, R59, c[0x0][0x2d0], -R3 ;  /* 0x0000b4003b3b7a23 */ /* 0x000fe40000010803 */
[C---:B------:R-:W-:Y:S02]  /*8b00*/  FMUL.FTZ R106, R0.reuse, R106 ;  /* 0x0000006a006a7220 */ /* 0x040fe40000410000 */
[-C--:B------:R-:W-:Y:S01]  /*8b10*/  HMMA.16816.F32 R76, R180, R190.reuse, R76 ;  /* 0x000000beb44c723c */ /* 0x080fe2000000184c */
[----:B------:R-:W-:Y:S03]  /*8b20*/  MUFU.EX2 R212, R212 ;  /* 0x000000d400d47308 */ /* 0x000fe60000000800 */
[C---:B------:R-:W-:Y:S02]  /*8b30*/  FMUL.FTZ R107, R0.reuse, R107 ;  /* 0x0000006b006b7220 */ /* 0x040fe40000410000 */
[C---:B------:R-:W-:Y:S02]  /*8b40*/  FMUL.FTZ R108, R173.reuse, R108 ;  /* 0x0000006cad6c7220 */ /* 0x040fe40000410000 */
[C---:B------:R-:W-:Y:S01]  /*8b50*/  HMMA.16816.F32 R80, R184.reuse, R190, R80 ;  /* 0x000000beb850723c */ /* 0x040fe20000001850 */
[----:B------:R-:W3:Y:S03]  /*8b60*/  LDSM.16.MT88.4 R188, [R223+0x100] ;  /* 0x00010000dfbc783b */ /* 0x000ee60000004200 */
[C---:B------:R-:W-:Y:S02]  /*8b70*/  FMUL.FTZ R109, R173.reuse, R109 ;  /* 0x0000006dad6d7220 */ /* 0x040fe40000410000 */
[C---:B------:R-:W-:Y:S02]  /*8b80*/  FMUL.FTZ R110, R0.reuse, R110 ;  /* 0x0000006e006e7220 */ /* 0x040fe40000410000 */
[----:B------:R-:W-:Y:S04]  /*8b90*/  FMUL.FTZ R111, R0, R111 ;  /* 0x0000006f006f7220 */ /* 0x000fe80000410000 */
[C---:B------:R-:W-:Y:S02]  /*8ba0*/  FMUL.FTZ R114, R172.reuse, R114 ;  /* 0x00000072ac727220 */ /* 0x040fe40000410000 */
[C---:B------:R-:W-:Y:S02]  /*8bb0*/  FMUL.FTZ R115, R172.reuse, R115 ;  /* 0x00000073ac737220 */ /* 0x040fe40000410000 */
[C---:B------:R-:W-:Y:S02]  /*8bc0*/  FMUL.FTZ R118, R172.reuse, R118 ;  /* 0x00000076ac767220 */ /* 0x040fe40000410000 */
[----:B------:R-:W-:Y:S02]  /*8bd0*/  FMUL.FTZ R119, R172, R119 ;  /* 0x00000077ac777220 */ /* 0x000fe40000410000 */
[C---:B------:R-:W-:Y:S02]  /*8be0*/  FMUL.FTZ R120, R173.reuse, R120 ;  /* 0x00000078ad787220 */ /* 0x040fe40000410000 */
[C---:B------:R-:W-:Y:S02]  /*8bf0*/  FMUL.FTZ R121, R173.reuse, R121 ;  /* 0x00000079ad797220 */ /* 0x040fe40000410000 */
[C---:B------:R-:W-:Y:S02]  /*8c00*/  FMUL.FTZ R122, R0.reuse, R122 ;  /* 0x0000007a007a7220 */ /* 0x040fe40000410000 */
[C---:B------:R-:W-:Y:S02]  /*8c10*/  FMUL.FTZ R123, R0.reuse, R123 ;  /* 0x0000007b007b7220 */ /* 0x040fe40000410000 */
[C---:B------:R-:W-:Y:S02]  /*8c20*/  FMUL.FTZ R124, R173.reuse, R124 ;  /* 0x0000007cad7c7220 */ /* 0x040fe40000410000 */
[C---:B------:R-:W-:Y:S02]  /*8c30*/  FMUL.FTZ R125, R173.reuse, R125 ;  /* 0x0000007dad7d7220 */ /* 0x040fe40000410000 */
[C---:B------:R-:W-:Y:S02]  /*8c40*/  FMUL.FTZ R126, R0.reuse, R126 ;  /* 0x0000007e007e7220 */ /* 0x040fe40000410000 */
[----:B------:R-:W-:Y:S02]  /*8c50*/  FMUL.FTZ R127, R0, R127 ;  /* 0x0000007f007f7220 */ /* 0x000fe40000410000 */
[C---:B------:R-:W-:Y:S02]  /*8c60*/  FMUL.FTZ R130, R172.reuse, R130 ;  /* 0x00000082ac827220 */ /* 0x040fe40000410000 */
[C---:B------:R-:W-:Y:S02]  /*8c70*/  FMUL.FTZ R131, R172.reuse, R131 ;  /* 0x00000083ac837220 */ /* 0x040fe40000410000 */
[C---:B------:R-:W-:Y:S01]  /*8c80*/  FMUL.FTZ R134, R172.reuse, R134 ;  /* 0x00000086ac867220 */ /* 0x040fe20000410000 */
[-C--:B---3--:R-:W-:Y:S03]  /*8c90*/  HMMA.16816.F32 R84, R184, R188.reuse, R84 ;  /* 0x000000bcb854723c */ /* 0x088fe60000001854 */
[----:B------:R-:W-:Y:S02]  /*8ca0*/  FMUL.FTZ R135, R172, R135 ;  /* 0x00000087ac877220 */ /* 0x000fe40000410000 */
[C---:B------:R-:W-:Y:S02]  /*8cb0*/  FMUL.FTZ R136, R173.reuse, R136 ;  /* 0x00000088ad887220 */ /* 0x040fe40000410000 */
[C---:B------:R-:W-:Y:S01]  /*8cc0*/  FMUL.FTZ R137, R173.reuse, R137 ;  /* 0x00000089ad897220 */ /* 0x040fe20000410000 */
[C---:B------:R-:W-:Y:S04]  /*8cd0*/  HMMA.16816.F32 R88, R180.reuse, R188, R88 ;  /* 0x000000bcb458723c */ /* 0x040fe80000001858 */
[C---:B------:R-:W-:Y:S02]  /*8ce0*/  FMUL.FTZ R138, R0.reuse, R138 ;  /* 0x0000008a008a7220 */ /* 0x040fe40000410000 */
[C---:B------:R-:W-:Y:S02]  /*8cf0*/  FMUL.FTZ R139, R0.reuse, R139 ;  /* 0x0000008b008b7220 */ /* 0x040fe40000410000 */
[-C--:B------:R-:W-:Y:S04]  /*8d00*/  HMMA.16816.F32 R92, R180, R190.reuse, R92 ;  /* 0x000000beb45c723c */ /* 0x080fe8000000185c */
[C---:B------:R-:W-:Y:S02]  /*8d10*/  FMUL.FTZ R140, R173.reuse, R140 ;  /* 0x0000008cad8c7220 */ /* 0x040fe40000410000 */
[C---:B------:R-:W-:Y:S02]  /*8d20*/  FMUL.FTZ R141, R173.reuse, R141 ;  /* 0x0000008dad8d7220 */ /* 0x040fe40000410000 */
[C---:B------:R-:W-:Y:S01]  /*8d30*/  HMMA.16816.F32 R96, R184.reuse, R190, R96 ;  /* 0x000000beb860723c */ /* 0x040fe20000001860 */
[----:B------:R-:W3:Y:S03]  /*8d40*/  LDSM.16.MT88.4 R188, [R222+0x100] ;  /* 0x00010000debc783b */ /* 0x000ee60000004200 */
[C---:B------:R-:W-:Y:S02]  /*8d50*/  FMUL.FTZ R142, R0.reuse, R142 ;  /* 0x0000008e008e7220 */ /* 0x040fe40000410000 */
[----:B------:R-:W-:Y:S02]  /*8d60*/  FMUL.FTZ R143, R0, R143 ;  /* 0x0000008f008f7220 */ /* 0x000fe40000410000 */
[C---:B------:R-:W-:Y:S04]  /*8d70*/  FMUL.FTZ R146, R172.reuse, R146 ;  /* 0x00000092ac927220 */ /* 0x040fe80000410000 */
        /* <DEDUP_REMOVED lines=12> */
[----:B------:R-:W-:Y:S02]  /*8e40*/  FMUL.FTZ R161, R174, R161 ;  /* 0x000000a1aea17220 */ /* 0x000fe40000410000 */
[C---:B------:R-:W-:Y:S02]  /*8e50*/  FMUL.FTZ R162, R172.reuse, R162 ;  /* 0x000000a2aca27220 */ /* 0x040fe40000410000 */
[----:B------:R-:W-:Y:S01]  /*8e60*/  FMUL.FTZ R163, R172, R163 ;  /* 0x000000a3aca37220 */ /* 0x000fe20000410000 */
[-C--:B---3--:R-:W-:Y:S03]  /*8e70*/  HMMA.16816.F32 R100, R184, R188.reuse, R100 ;  /* 0x000000bcb864723c */ /* 0x088fe60000001864 */
[C---:B----4-:R-:W-:Y:S02]  /*8e80*/  FMUL.FTZ R20, R174.reuse, R196 ;  /* 0x000000c4ae147220 */ /* 0x050fe40000410000 */
[----:B-1----:R-:W-:Y:S02]  /*8e90*/  FMUL.FTZ R21, R174, R197 ;  /* 0x000000c5ae157220 */ /* 0x002fe40000410000 */
        /* <DEDUP_REMOVED lines=10> */
[--C-:B------:R-:W-:Y:S02]  /*8f40*/  FFMA.FTZ R28, R28, c[0x0][0x2d0], -R209.reuse ;  /* 0x0000b4001c1c7a23 */ /* 0x100fe400000108d1 */
[----:B------:R-:W-:Y:S02]  /*8f50*/  FFMA.FTZ R29, R29, c[0x0][0x2d0], -R209 ;  /* 0x0000b4001d1d7a23 */ /* 0x000fe400000108d1 */
[----:B------:R-:W-:Y:S02]  /*8f60*/  MUFU.EX2 R199, R28 ;  /* 0x0000001c00c77308 */ /* 0x000fe40000000800 */
[--C-:B------:R-:W-:Y:S02]  /*8f70*/  FFMA.FTZ R30, R30, c[0x0][0x2d0], -R3.reuse ;  /* 0x0000b4001e1e7a23 */ /* 0x100fe40000010803 */
[----:B------:R-:W-:Y:S02]  /*8f80*/  FFMA.FTZ R31, R31, c[0x0][0x2d0], -R3 ;  /* 0x0000b4001f1f7a23 */ /* 0x000fe40000010803 */
[C---:B------:R-:W-:Y:S02]  /*8f90*/  FMUL.FTZ R168, R174.reuse, R168 ;  /* 0x000000a8aea87220 */ /* 0x040fe40000410000 */
[----:B------:R-:W-:Y:S02]  /*8fa0*/  FMUL.FTZ R169, R174, R169 ;  /* 0x000000a9aea97220 */ /* 0x000fe40000410000 */
[C---:B------:R-:W-:Y:S01]  /*8fb0*/  FMUL.FTZ R170, R172.reuse, R170 ;  /* 0x000000aaacaa7220 */ /* 0x040fe20000410000 */
[----:B------:R-:W3:Y:S01]  /*8fc0*/  MUFU.EX2 R198, R29 ;  /* 0x0000001d00c67308 */ /* 0x000ee20000000800 */
[----:B------:R-:W-:Y:S02]  /*8fd0*/  FMUL.FTZ R171, R172, R171 ;  /* 0x000000abacab7220 */ /* 0x000fe40000410000 */
[--C-:B------:R-:W-:Y:S02]  /*8fe0*/  FFMA.FTZ R38, R38, c[0x0][0x2d0], -R210.reuse ;  /* 0x0000b40026267a23 */ /* 0x100fe400000108d2 */
[----:B------:R-:W-:Y:S02]  /*8ff0*/  FFMA.FTZ R39, R39, c[0x0][0x2d0], -R210 ;  /* 0x0000b40027277a23 */ /* 0x000fe400000108d2 */
[--C-:B------:R-:W-:Y:S01]  /*9000*/  FFMA.FTZ R214, R53, c[0x0][0x2d0], -R208.reuse ;  /* 0x0000b40035d67a23 */ /* 0x100fe200000108d0 */
[----:B-----5:R-:W-:Y:S01]  /*9010*/  MOV R53, R178 ;  /* 0x000000b200357202 */ /* 0x020fe20000000f00 */
[--C-:B------:R-:W-:Y:S01]  /*9020*/  FFMA.FTZ R32, R32, c[0x0][0x2d0], -R208.reuse ;  /* 0x0000b40020207a23 */ /* 0x100fe200000108d0 */
[----:B------:R3:W-:Y:S01]  /*9030*/  MUFU.EX2 R197, R30 ;  /* 0x0000001e00c57308 */ /* 0x0007e20000000800 */
[----:B------:R-:W-:Y:S02]  /*9040*/  FFMA.FTZ R33, R33, c[0x0][0x2d0], -R208 ;  /* 0x0000b40021217a23 */ /* 0x000fe400000108d0 */
[--C-:B------:R-:W-:Y:S02]  /*9050*/  FFMA.FTZ R34, R34, c[0x0][0x2d0], -R210.reuse ;  /* 0x0000b40022227a23 */ /* 0x100fe400000108d2 */
[----:B------:R-:W-:Y:S02]  /*9060*/  FFMA.FTZ R35, R35, c[0x0][0x2d0], -R210 ;  /* 0x0000b40023237a23 */ /* 0x000fe400000108d2 */
[--C-:B------:R-:W-:Y:S02]  /*9070*/  FFMA.FTZ R24, R24, c[0x0][0x2d0], -R209.reuse ;  /* 0x0000b40018187a23 */ /* 0x100fe400000108d1 */
[----:B------:R-:W-:Y:S01]  /*9080*/  FFMA.FTZ R25, R25, c[0x0][0x2d0], -R209 ;  /* 0x0000b40019197a23 */ /* 0x000fe200000108d1 */
[-C--:B-1----:R-:W-:Y:S01]  /*9090*/  HMMA.16816.F32 R116, R184, R188.reuse, R116 ;  /* 0x000000bcb874723c */ /* 0x082fe20000001874 */
[----:B------:R1:W-:Y:S02]  /*90a0*/  MUFU.EX2 R248, R32 ;  /* 0x0000002000f87308 */ /* 0x0003e40000000800 */
[--C-:B------:R-:W-:Y:S02]  /*90b0*/  FFMA.FTZ R26, R26, c[0x0][0x2d0], -R3.reuse ;  /* 0x0000b4001a1a7a23 */ /* 0x100fe40000010803 */
[----:B------:R-:W-:Y:S02]  /*90c0*/  FFMA.FTZ R27, R27, c[0x0][0x2d0], -R3 ;  /* 0x0000b4001b1b7a23 */ /* 0x000fe40000010803 */
[----:B------:R-:W-:Y:S01]  /*90d0*/  FFMA.FTZ R36, R36, c[0x0][0x2d0], -R208 ;  /* 0x0000b40024247a23 */ /* 0x000fe200000108d0 */
[C---:B------:R-:W-:Y:S03]  /*90e0*/  HMMA.16816.F32 R120, R180.reuse, R188, R120 ;  /* 0x000000bcb478723c */ /* 0x040fe60000001878 */
[----:B------:R4:W-:Y:S01]  /*90f0*/  MUFU.EX2 R250, R33 ;  /* 0x0000002100fa7308 */ /* 0x0009e20000000800 */
[--C-:B------:R-:W-:Y:S01]  /*9100*/  FFMA.FTZ R66, R66, c[0x0][0x2d0], -R210.reuse ;  /* 0x0000b40042427a23 */ /* 0x100fe200000108d2 */
[----:B---3--:R-:W-:Y:S01]  /*9110*/  F2FP.PACK_AB R30, R198, R199 ;  /* 0x000000c7c61e723e */ /* 0x008fe200000000ff */
[----:B------:R-:W-:Y:S02]  /*9120*/  FFMA.FTZ R210, R67, c[0x0][0x2d0], -R210 ;  /* 0x0000b40043d27a23 */ /* 0x000fe400000108d2 */
[-C--:B------:R-:W-:Y:S04]  /*9130*/  HMMA.16816.F32 R124, R180, R190.reuse, R124 ;  /* 0x000000beb47c723c */ /* 0x080fe8000000187c */
[----:B------:R-:W-:Y:S01]  /*9140*/  MOV R67, R195 ;  /* 0x000000c300437202 */ /* 0x000fe20000000f00 */
[----:B------:R3:W-:Y:S01]  /*9150*/  MUFU.EX2 R205, R35 ;  /* 0x0000002300cd7308 */ /* 0x0007e20000000800 */
[--C-:B------:R-:W-:Y:S02]  /*9160*/  FFMA.FTZ R60, R60, c[0x0][0x2d0], -R209.reuse ;  /* 0x0000b4003c3c7a23 */ /* 0x100fe400000108d1 */
[C---:B------:R-:W-:Y:S01]  /*9170*/  HMMA.16816.F32 R128, R184.reuse, R190, R128 ;  /* 0x000000beb880723c */ /* 0x040fe20000001880 */
[----:B------:R-:W5:Y:S03]  /*9180*/  LDSM.16.MT88.4 R188, [R221+0x2100] ;  /* 0x00210000ddbc783b */ /* 0x000f660000004200 */
[----:B-1----:R-:W-:Y:S02]  /*9190*/  FMUL.FTZ R32, R173, R200 ;  /* 0x000000c8ad207220 */ /* 0x002fe40000410000 */
[----:B------:R-:W-:Y:S01]  /*91a0*/  FFMA.FTZ R209, R61, c[0x0][0x2d0], -R209 ;  /* 0x0000b4003dd17a23 */ /* 0x000fe200000108d1 */
[----:B------:R-:W-:Y:S01]  /*91b0*/  MUFU.EX2 R200, R42 ;  /* 0x0000002a00c87308 */ /* 0x000fe20000000800 */
[--C-:B------:R-:W-:Y:S04]  /*91c0*/  FFMA.FTZ R61, R62, c[0x0][0x2d0], -R3.reuse ;  /* 0x0000b4003e3d7a23 */ /* 0x100fe80000010803 */
[----:B----4-:R-:W-:Y:S02]  /*91d0*/  FMUL.FTZ R33, R173, R201 ;  /* 0x000000c9ad217220 */ /* 0x010fe40000410000 */
[----:B------:R-:W-:Y:S03]  /*91e0*/  FFMA.FTZ R3, R63, c[0x0][0x2d0], -R3 ;  /* 0x0000b4003f037a23 */ /* 0x000fe60000010803 */
[----:B------:R-:W-:Y:S01]  /*91f0*/  MUFU.EX2 R63, R58 ;  /* 0x0000003a003f7308 */ /* 0x000fe20000000800 */
[C---:B---3--:R-:W-:Y:S09]  /*9200*/  FMUL.FTZ R35, R0.reuse, R203 ;  /* 0x000000cb00237220 */ /* 0x048ff20000410000 */
[----:B------:R-:W-:Y:S10]  /*9210*/  MUFU.EX2 R62, R59 ;  /* 0x0000003b003e7308 */ /* 0x000ff40000000800 */
[----:B------:R-:W-:Y:S01]  /*9220*/  MUFU.EX2 R251, R24 ;  /* 0x0000001800fb7308 */ /* 0x000fe20000000800 */
[-C--:B-----5:R-:W-:Y:S09]  /*9230*/  HMMA.16816.F32 R132, R184, R188.reuse, R132 ;  /* 0x000000bcb884723c */ /* 0x0a0ff20000001884 */
[----:B------:R-:W-:Y:S01]  /*9240*/  MUFU.EX2 R196, R27 ;  /* 0x0000001b00c47308 */ /* 0x000fe20000000800 */
[C---:B------:R-:W-:Y:S08]  /*9250*/  HMMA.16816.F32 R136, R180.reuse, R188, R136 ;  /* 0x000000bcb488723c */ /* 0x040ff00000001888 */
[-C--:B------:R-:W-:Y:S01]  /*9260*/  HMMA.16816.F32 R140, R180, R190.reuse, R140 ;  /* 0x000000beb48c723c */ /* 0x080fe2000000188c */
[----:B------:R-:W1:Y:S07]  /*9270*/  MUFU.EX2 R201, R31 ;  /* 0x0000001f00c97308 */ /* 0x000e6e0000000800 */
[C---:B------:R-:W-:Y:S01]  /*9280*/  HMMA.16816.F32 R144, R184.reuse, R190, R144 ;  /* 0x000000beb890723c */ /* 0x040fe20000001890 */
[----:B------:R-:W3:Y:S02]  /*9290*/  LDSM.16.MT88.4 R188, [R223+0x2100] ;  /* 0x00210000dfbc783b */ /* 0x000ee40000004200 */
[----:B------:R-:W-:Y:S10]  /*92a0*/  MUFU.EX2 R203, R38 ;  /* 0x0000002600cb7308 */ /* 0x000ff40000000800 */
[----:B------:R-:W-:Y:S01]  /*92b0*/  MUFU.EX2 R210, R210 ;  /* 0x000000d200d27308 */ /* 0x000fe20000000800 */
[----:B-1----:R-:W-:Y:S01]  /*92c0*/  F2FP.PACK_AB R31, R201, R197 ;  /* 0x000000c5c91f723e */ /* 0x002fe200000000ff */
[C---:B--2---:R-:W-:Y:S08]  /*92d0*/  FFMA.FTZ R52, R0.reuse, R52, R211 ;  /* 0x0000003400347223 */ /* 0x044ff000000100d3 */
[----:B------:R-:W-:Y:S10]  /*92e0*/  MUFU.EX2 R209, R209 ;  /* 0x000000d100d17308 */ /* 0x000ff40000000800 */
[----:B------:R-:W-:Y:S01]  /*92f0*/  MUFU.EX2 R211, R54 ;  /* 0x0000003600d37308 */ /* 0x000fe20000000800 */
[-C--:B---3--:R-:W-:Y:S09]  /*9300*/  HMMA.16816.F32 R148, R184, R188.reuse, R148 ;  /* 0x000000bcb894723c */ /* 0x088ff20000001894 */
[----:B------:R1:W2:Y:S01]  /*9310*/  MUFU.EX2 R249, R34 ;  /* 0x0000002200f97308 */ /* 0x0002a20000000800 */
[C---:B------:R-:W-:Y:S09]  /*9320*/  HMMA.16816.F32 R152, R180.reuse, R188, R152 ;  /* 0x000000bcb498723c */ /* 0x040ff20000001898 */
[----:B------:R3:W4:Y:S01]  /*9330*/  MUFU.EX2 R216, R25 ;  /* 0x0000001900d87308 */ /* 0x0007220000000800 */
[-C--:B------:R-:W-:Y:S09]  /*9340*/  HMMA.16816.F32 R156, R180, R190.reuse, R156 ;  /* 0x000000beb49c723c */ /* 0x080ff2000000189c */
[----:B------:R-:W-:Y:S01]  /*9350*/  MUFU.EX2 R214, R214 ;  /* 0x000000d600d67308 */ /* 0x000fe20000000800 */
[C---:B------:R-:W-:Y:S01]  /*9360*/  HMMA.16816.F32 R160, R184.reuse, R190, R160 ;  /* 0x000000beb8a0723c */ /* 0x040fe200000018a0 */
[----:B------:R-:W5:Y:S03]  /*9370*/  LDSM.16.MT88.4 R188, [R222+0x2100] ;  /* 0x00210000debc783b */ /* 0x000f660000004200 */
[----:B-1----:R-:W-:Y:S05]  /*9380*/  FMUL.FTZ R34, R0, R202 ;  /* 0x000000ca00227220 */ /* 0x002fea0000410000 */
[----:B------:R-:W-:Y:S10]  /*9390*/  MUFU.EX2 R202, R40 ;  /* 0x0000002800ca7308 */ /* 0x000ff40000000800 */
[----:B------:R-:W-:Y:S01]  /*93a0*/  MUFU.EX2 R61, R61 ;  /* 0x0000003d003d7308 */ /* 0x000fe20000000800 */
[-C--:B-----5:R-:W-:Y:S08]  /*93b0*/  HMMA.16816.F32 R20, R184, R188.reuse, R20 ;  /* 0x000000bcb814723c */ /* 0x0a0ff00000001814 */
[C---:B------:R-:W-:Y:S01]  /*93c0*/  HMMA.16816.F32 R32, R180.reuse, R188, R32 ;  /* 0x000000bcb420723c */ /* 0x040fe20000001820 */
[----:B------:R1:W5:Y:S06]  /*93d0*/  MUFU.EX2 R188, R26 ;  /* 0x0000001a00bc7308 */ /* 0x00036c0000000800 */
[----:B------:R-:W-:Y:S01]  /*93e0*/  MOV R189, R192 ;  /* 0x000000c000bd7202 */ /* 0x000fe20000000f00 */
[-C--:B------:R-:W-:Y:S01]  /*93f0*/  HMMA.16816.F32 R164, R180, R190.reuse, R164 ;  /* 0x000000beb4a4723c */ /* 0x080fe200000018a4 */
[----:B------:R-:W5:Y:S03]  /*9400*/  LDSM.16.MT88.4 R180, [R220+0x900] ;  /* 0x00090000dcb4783b */ /* 0x000f660000004200 */
[----:B------:R-:W-:Y:S02]  /*9410*/  MOV R192, R247 ;  /* 0x000000f700c07202 */ /* 0x000fe40000000f00 */
[----:B------:R-:W-:Y:S01]  /*9420*/  MUFU.EX2 R247, R49 ;  /* 0x0000003100f77308 */ /* 0x000fe20000000800 */
[----:B---3--:R-:W-:Y:S01]  /*9430*/  F2FP.PACK_AB R25, R189, R252 ;  /* 0x000000fcbd19723e */ /* 0x008fe200000000ff */
[----:B------:R-:W-:Y:S04]  /*9440*/  HMMA.16816.F32 R168, R184, R190, R168 ;  /* 0x000000beb8a8723c */ /* 0x000fe800000018a8 */
[----:B------:R-:W-:Y:S03]  /*9450*/  MOV R0, R192 ;  /* 0x000000c000007202 */ /* 0x000fe60000000f00 */
[----:B------:R-:W-:Y:S02]  /*9460*/  MOV R184, R204 ;  /* 0x000000cc00b87202 */ /* 0x000fe40000000f00 */
[----:B------:R-:W-:Y:S01]  /*9470*/  MOV R185, R205 ;  /* 0x000000cd00b97202 */ /* 0x000fe20000000f00 */
[----:B------:R-:W-:Y:S02]  /*9480*/  MUFU.EX2 R204, R46 ;  /* 0x0000002e00cc7308 */ /* 0x000fe40000000800 */
[----:B------:R-:W-:Y:S02]  /*9490*/  MOV R186, R250 ;  /* 0x000000fa00ba7202 */ /* 0x000fe40000000f00 */
[----:B--2---:R-:W-:Y:S02]  /*94a0*/  MOV R187, R249 ;  /* 0x000000f900bb7202 */ /* 0x004fe40000000f00 */
[----:B------:R-:W-:Y:S02]  /*94b0*/  MOV R190, R248 ;  /* 0x000000f800be7202 */ /* 0x000fe40000000f00 */
[----:B------:R-:W-:Y:S02]  /*94c0*/  F2FP.PACK_AB R24, R184, R178 ;  /* 0x000000b2b818723e */ /* 0x000fe400000000ff */
[----:B-1----:R-:W-:Y:S01]  /*94d0*/  F2FP.PACK_AB R26, R186, R190 ;  /* 0x000000beba1a723e */ /* 0x002fe200000000ff */
[----:B------:R1:W-:Y:S01]  /*94e0*/  MUFU.EX2 R250, R37 ;  /* 0x0000002500fa7308 */ /* 0x0003e20000000800 */
[----:B------:R-:W-:Y:S02]  /*94f0*/  F2FP.PACK_AB R27, R185, R187 ;  /* 0x000000bbb91b723e */ /* 0x000fe400000000ff */
[----:B----4-:R-:W-:Y:S01]  /*9500*/  MOV R191, R216 ;  /* 0x000000d800bf7202 */ /* 0x010fe20000000f00 */
[--C-:B------:R-:W-:Y:S01]  /*9510*/  FFMA.FTZ R216, R64, c[0x0][0x2d0], -R208.reuse ;  /* 0x0000b40040d87a23 */ /* 0x100fe200000108d0 */
[----:B-----5:R-:W-:Y:S01]  /*9520*/  F2FP.PACK_AB R29, R196, R188 ;  /* 0x000000bcc41d723e */ /* 0x020fe200000000ff */
[----:B------:R-:W-:Y:S01]  /*9530*/  FFMA.FTZ R208, R65, c[0x0][0x2d0], -R208 ;  /* 0x0000b40041d07a23 */ /* 0x000fe200000108d0 */
[----:B------:R-:W-:Y:S02]  /*9540*/  F2FP.PACK_AB R28, R191, R251 ;  /* 0x000000fbbf1c723e */ /* 0x000fe400000000ff */
[----:B------:R-:W-:Y:S01]  /*9550*/  MOV R64, R242 ;  /* 0x000000f200407202 */ /* 0x000fe20000000f00 */
[----:B------:R2:W-:Y:S01]  /*9560*/  MUFU.EX2 R248, R48 ;  /* 0x0000003000f87308 */ /* 0x0005e20000000800 */
[----:B------:R-:W-:Y:S01]  /*9570*/  MOV R65, R243 ;  /* 0x000000f300417202 */ /* 0x000fe20000000f00 */
[-C--:B------:R-:W-:Y:S08]  /*9580*/  HMMA.16816.F32 R4, R24, R180.reuse, R4 ;  /* 0x000000b41804723c */ /* 0x080ff00000001804 */
[C---:B------:R-:W-:Y:S01]  /*9590*/  HMMA.16816.F32 R8, R28.reuse, R180, R8 ;  /* 0x000000b41c08723c */ /* 0x040fe20000001808 */
[----:B------:R-:W-:Y:S01]  /*95a0*/  MUFU.EX2 R178, R43 ;  /* 0x0000002b00b27308 */ /* 0x000fe20000000800 */
[----:B-1----:R-:W3:Y:S06]  /*95b0*/  LDL.LU R37, [R1+0x10] ;  /* 0x0000100001257983 */ /* 0x002eec0000300800 */
[-C--:B------:R-:W-:Y:S03]  /*95c0*/  HMMA.16816.F32 R12, R28, R182.reuse, R12 ;  /* 0x000000b61c0c723c */ /* 0x080fe6000000180c */
[----:B------:R-:W1:Y:S01]  /*95d0*/  MUFU.EX2 R242, R44 ;  /* 0x0000002c00f27308 */ /* 0x000e620000000800 */
[----:B--2---:R-:W2:Y:S04]  /*95e0*/  LDL.LU R48, [R1+0x8] ;  /* 0x0000080001307983 */ /* 0x004ea80000300800 */
[C---:B------:R-:W-:Y:S01]  /*95f0*/  HMMA.16816.F32 R16, R24.reuse, R182, R16 ;  /* 0x000000b61810723c */ /* 0x040fe20000001810 */
[----:B------:R-:W4:Y:S04]  /*9600*/  LDSM.16.MT88.4 R180, [R221+0x900] ;  /* 0x00090000ddb4783b */ /* 0x000f280000004200 */
[----:B------:R5:W5:Y:S04]  /*9610*/  MUFU.EX2 R205, R47 ;  /* 0x0000002f00cd7308 */ /* 0x000b680000000800 */
[----:B------:R-:W2:Y:S06]  /*9620*/  LDL.LU R49, [R1+0x4] ;  /* 0x0000040001317983 */ /* 0x000eac0000300800 */
[----:B------:R4:W-:Y:S01]  /*9630*/  MUFU.EX2 R243, R39 ;  /* 0x0000002700f37308 */ /* 0x0009e20000000800 */
[----:B-1----:R-:W-:Y:S09]  /*9640*/  F2FP.PACK_AB R38, R244, R242 ;  /* 0x000000f2f426723e */ /* 0x002ff200000000ff */
[----:B------:R1:W-:Y:S01]  /*9650*/  MUFU.EX2 R249, R36 ;  /* 0x0000002400f97308 */ /* 0x0003e20000000800 */
[----:B-----5:R-:W-:Y:S09]  /*9660*/  LDSM.16.MT88.4 R44, [R223+0x1100] ;  /* 0x00110000df2c783b */ /* 0x020ff20000004200 */
[----:B------:R-:W-:Y:S01]  /*9670*/  MUFU.EX2 R216, R216 ;  /* 0x000000d800d87308 */ /* 0x000fe20000000800 */
[----:B----4-:R-:W-:Y:S01]  /*9680*/  F2FP.PACK_AB R39, R205, R204 ;  /* 0x000000cccd27723e */ /* 0x010fe200000000ff */
[-C--:B------:R-:W-:Y:S03]  /*9690*/  HMMA.16816.F32 R68, R24, R180.reuse, R68 ;  /* 0x000000b41844723c */ /* 0x080fe60000001844 */
[----:B-1----:R-:W-:Y:S05]  /*96a0*/  MOV R36, R241 ;  /* 0x000000f100247202 */ /* 0x002fea0000000f00 */
[C---:B------:R-:W-:Y:S01]  /*96b0*/  HMMA.16816.F32 R72, R28.reuse, R180, R72 ;  /* 0x000000b41c48723c */ /* 0x040fe20000001848 */
[----:B------:R1:W4:Y:S07]  /*96c0*/  MUFU.EX2 R241, R41 ;  /* 0x0000002900f17308 */ /* 0x00032e0000000800 */
[-C--:B------:R-:W-:Y:S08]  /*96d0*/  HMMA.16816.F32 R76, R28, R182.reuse, R76 ;  /* 0x000000b61c4c723c */ /* 0x080ff0000000184c */
[C---:B------:R-:W-:Y:S01]  /*96e0*/  HMMA.16816.F32 R80, R24.reuse, R182, R80 ;  /* 0x000000b61850723c */ /* 0x040fe20000001850 */
[----:B------:R-:W5:Y:S08]  /*96f0*/  LDSM.16.MT88.4 R180, [R223+0x900] ;  /* 0x00090000dfb4783b */ /* 0x000f700000004200 */
[----:B-1----:R-:W-:Y:S01]  /*9700*/  LDSM.16.MT88.4 R40, [R221+0x1100] ;  /* 0x00110000dd28783b */ /* 0x002fe20000004200 */
[-C--:B-----5:R-:W-:Y:S08]  /*9710*/  HMMA.16816.F32 R84, R24, R180.reuse, R84 ;  /* 0x000000b41854723c */ /* 0x0a0ff00000001854 */
        /* <DEDUP_REMOVED lines=13> */
[----:B------:R-:W1:Y:S03]  /*97f0*/  LDSM.16.MT88.4 R180, [R221+0x2900] ;  /* 0x00290000ddb4783b */ /* 0x000e660000004200 */
[----:B---3--:R-:W-:Y:S01]  /*9800*/  FFMA.FTZ R173, R173, R37, R213 ;  /* 0x00000025adad7223 */ /* 0x008fe200000100d5 */
[----:B------:R-:W-:Y:S01]  /*9810*/  F2FP.PACK_AB R37, R178, R200 ;  /* 0x000000c8b225723e */ /* 0x000fe200000000ff */
[----:B------:R-:W-:Y:S01]  /*9820*/  MUFU.EX2 R213, R55 ;  /* 0x0000003700d57308 */ /* 0x000fe20000000800 */
[----:B--2---:R-:W-:Y:S09]  /*9830*/  FFMA.FTZ R172, R172, R48, R215 ;  /* 0x00000030acac7223 */ /* 0x004ff200000100d7 */
[----:B------:R-:W-:Y:S01]  /*9840*/  MUFU.EX2 R215, R66 ;  /* 0x0000004200d77308 */ /* 0x000fe20000000800 */
[-C--:B-1----:R-:W-:Y:S08]  /*9850*/  HMMA.16816.F32 R132, R24, R180.reuse, R132 ;  /* 0x000000b41884723c */ /* 0x082ff00000001884 */
[C---:B------:R-:W-:Y:S04]  /*9860*/  HMMA.16816.F32 R136, R28.reuse, R180, R136 ;  /* 0x000000b41c88723c */ /* 0x040fe80000001888 */
[----:B------:R-:W-:Y:S02]  /*9870*/  FFMA.FTZ R174, R174, R49, R217 ;  /* 0x00000031aeae7223 */ /* 0x000fe400000100d9 */
[----:B------:R-:W-:Y:S01]  /*9880*/  LDSM.16.MT88.4 R48, [R222+0x1100] ;  /* 0x00110000de30783b */ /* 0x000fe20000004200 */
[----:B------:R-:W-:Y:S01]  /*9890*/  MUFU.EX2 R217, R208 ;  /* 0x000000d000d97308 */ /* 0x000fe20000000800 */
[-C--:B------:R-:W-:Y:S04]  /*98a0*/  HMMA.16816.F32 R140, R28, R182.reuse, R140 ;  /* 0x000000b61c8c723c */ /* 0x080fe8000000188c */
[----:B------:R-:W-:Y:S01]  /*98b0*/  FADD.FTZ R174, R36, R174 ;  /* 0x000000ae24ae7221 */ /* 0x000fe20000010000 */
[----:B----4-:R-:W-:Y:S03]  /*98c0*/  F2FP.PACK_AB R36, R241, R202 ;  /* 0x000000caf124723e */ /* 0x010fe600000000ff */
[C---:B------:R-:W-:Y:S01]  /*98d0*/  HMMA.16816.F32 R144, R24.reuse, R182, R144 ;  /* 0x000000b61890723c */ /* 0x040fe20000001890 */
[----:B------:R-:W1:Y:S01]  /*98e0*/  LDSM.16.MT88.4 R180, [R223+0x2900] ;  /* 0x00290000dfb4783b */ /* 0x000e620000004200 */
[----:B------:R-:W-:Y:S06]  /*98f0*/  MUFU.EX2 R208, R56 ;  /* 0x0000003800d07308 */ /* 0x000fec0000000800 */
[-C--:B-1----:R-:W-:Y:S08]  /*9900*/  HMMA.16816.F32 R148, R24, R180.reuse, R148 ;  /* 0x000000b41894723c */ /* 0x082ff00000001894 */
[C---:B------:R-:W-:Y:S08]  /*9910*/  HMMA.16816.F32 R152, R28.reuse, R180, R152 ;  /* 0x000000b41c98723c */ /* 0x040ff00000001898 */
[-C--:B------:R-:W-:Y:S08]  /*9920*/  HMMA.16816.F32 R156, R28, R182.reuse, R156 ;  /* 0x000000b61c9c723c */ /* 0x080ff0000000189c */
[C---:B------:R-:W-:Y:S01]  /*9930*/  HMMA.16816.F32 R160, R24.reuse, R182, R160 ;  /* 0x000000b618a0723c */ /* 0x040fe200000018a0 */
[----:B------:R-:W1:Y:S07]  /*9940*/  LDSM.16.MT88.4 R180, [R222+0x2900] ;  /* 0x00290000deb4783b */ /* 0x000e6e0000004200 */
[-C--:B-1----:R-:W-:Y:S08]  /*9950*/  HMMA.16816.F32 R20, R24, R180.reuse, R20 ;  /* 0x000000b41814723c */ /* 0x082ff00000001814 */
[C---:B------:R-:W-:Y:S07]  /*9960*/  HMMA.16816.F32 R32, R28.reuse, R180, R32 ;  /* 0x000000b41c20723c */ /* 0x040fee0000001820 */
[----:B------:R-:W-:Y:S01]  /*9970*/  MOV R180, R207 ;  /* 0x000000cf00b47202 */ /* 0x000fe20000000f00 */
[-C--:B------:R-:W-:Y:S01]  /*9980*/  HMMA.16816.F32 R164, R28, R182.reuse, R164 ;  /* 0x000000b61ca4723c */ /* 0x080fe200000018a4 */
[----:B------:R-:W1:Y:S01]  /*9990*/  LDSM.16.MT88.4 R28, [R220+0x1100] ;  /* 0x00110000dc1c783b */ /* 0x000e620000004200 */
[----:B------:R2:W-:Y:S02]  /*99a0*/  MUFU.EX2 R207, R57 ;  /* 0x0000003900cf7308 */ /* 0x0005e40000000800 */
[----:B------:R-:W-:Y:S04]  /*99b0*/  MOV R181, R206 ;  /* 0x000000ce00b57202 */ /* 0x000fe80000000f00 */
[----:B------:R-:W-:Y:S04]  /*99c0*/  HMMA.16816.F32 R168, R24, R182, R168 ;  /* 0x000000b618a8723c */ /* 0x000fe800000018a8 */
[----:B------:R-:W-:Y:S03]  /*99d0*/  MUFU.EX2 R206, R60 ;  /* 0x0000003c00ce7308 */ /* 0x000fe60000000800 */
[----:B------:R-:W-:Y:S02]  /*99e0*/  F2FP.PACK_AB R24, R250, R249 ;  /* 0x000000f9fa18723e */ /* 0x000fe400000000ff */
[----:B------:R-:W-:Y:S03]  /*99f0*/  F2FP.PACK_AB R26, R247, R248 ;  /* 0x000000f8f71a723e */ /* 0x000fe600000000ff */
[----:B------:R-:W-:Y:S02]  /*9a00*/  F2FP.PACK_AB R25, R243, R203 ;  /* 0x000000cbf319723e */ /* 0x000fe400000000ff */
[----:B------:R-:W-:Y:S01]  /*9a10*/  F2FP.PACK_AB R27, R246, R245 ;  /* 0x000000f5f61b723e */ /* 0x000fe200000000ff */
[----:B------:R-:W3:Y:S01]  /*9a20*/  MUFU.EX2 R60, R3 ;  /* 0x00000003003c7308 */ /* 0x000ee20000000800 */
[----:B------:R-:W-:Y:S01]  /*9a30*/  MOV R183, R194 ;  /* 0x000000c200b77202 */ /* 0x000fe20000000f00 */
[----:B--2---:R-:W-:Y:S01]  /*9a40*/  LDSM.16.MT88.4 R56, [R223+0x3900] ;  /* 0x00390000df38783b */ /* 0x004fe20000004200 */
[----:B------:R-:W-:Y:S07]  /*9a50*/  MOV R182, R193 ;  /* 0x000000c100b67202 */ /* 0x000fee0000000f00 */
[----:B------:R-:W-:Y:S01]  /*9a60*/  LDSM.16.MT88.4 R192, [R220+0x1900] ;  /* 0x00190000dcc0783b */ /* 0x000fe20000004200 */
        /* <DEDUP_REMOVED lines=14> */
[----:B------:R-:W4:Y:S07]  /*9b50*/  LDSM.16.MT88.4 R44, [R223+0x3100] ;  /* 0x00310000df2c783b */ /* 0x000f2e0000004200 */
[-C--:B------:R-:W-:Y:S08]  /*9b60*/  HMMA.16816.F32 R100, R24, R48.reuse, R100 ;  /* 0x000000301864723c */ /* 0x080ff00000001864 */
[C---:B------:R-:W-:Y:S08]  /*9b70*/  HMMA.16816.F32 R104, R36.reuse, R48, R104 ;  /* 0x000000302468723c */ /* 0x040ff00000001868 */
[-C--:B------:R-:W-:Y:S08]  /*9b80*/  HMMA.16816.F32 R108, R36, R50.reuse, R108 ;  /* 0x00000032246c723c */ /* 0x080ff0000000186c */
[C---:B------:R-:W-:Y:S01]  /*9b90*/  HMMA.16816.F32 R112, R24.reuse, R50, R112 ;  /* 0x000000321870723c */ /* 0x040fe20000001870 */
[----:B------:R-:W5:Y:S07]  /*9ba0*/  LDSM.16.MT88.4 R48, [R222+0x3100] ;  /* 0x00310000de30783b */ /* 0x000f6e0000004200 */
[-C--:B-1----:R-:W-:Y:S08]  /*9bb0*/  HMMA.16816.F32 R116, R24, R28.reuse, R116 ;  /* 0x0000001c1874723c */ /* 0x082ff00000001874 */
[C---:B------:R-:W-:Y:S07]  /*9bc0*/  HMMA.16816.F32 R120, R36.reuse, R28, R120 ;  /* 0x0000001c2478723c */ /* 0x040fee0000001878 */
[----:B------:R-:W-:Y:S01]  /*9bd0*/  FADD.FTZ R29, R218, R52 ;  /* 0x00000034da1d7221 */ /* 0x000fe20000010000 */
[-C--:B------:R-:W-:Y:S04]  /*9be0*/  HMMA.16816.F32 R124, R36, R30.reuse, R124 ;  /* 0x0000001e247c723c */ /* 0x080fe8000000187c */
[----:B------:R-:W-:Y:S01]  /*9bf0*/  MOV R218, R187 ;  /* 0x000000bb00da7202 */ /* 0x000fe20000000f00 */
[----:B------:R-:W-:Y:S01]  /*9c00*/  FADD.FTZ R28, R0, R172 ;  /* 0x000000ac001c7221 */ /* 0x000fe20000010000 */
[----:B------:R-:W-:Y:S01]  /*9c10*/  MOV R172, R185 ;  /* 0x000000b900ac7202 */ /* 0x000fe20000000f00 */
[----:B------:R-:W-:Y:S01]  /*9c20*/  FADD.FTZ R0, R182, R173 ;  /* 0x000000adb6007221 */ /* 0x000fe20000010000 */
[C---:B------:R-:W-:Y:S04]  /*9c30*/  HMMA.16816.F32 R128, R24.reuse, R30, R128 ;  /* 0x0000001e1880723c */ /* 0x040fe80000001880 */
[----:B------:R-:W-:Y:S01]  /*9c40*/  MOV R173, R186 ;  /* 0x000000ba00ad7202 */ /* 0x000fe20000000f00 */
[----:B------:R-:W-:Y:S02]  /*9c50*/  FADD.FTZ R0, R180, R0 ;  /* 0x00000000b4007221 */ /* 0x000fe40000010000 */
[----:B------:R-:W-:Y:S01]  /*9c60*/  FADD.FTZ R30, R183, R174 ;  /* 0x000000aeb71e7221 */ /* 0x000fe20000010000 */
[-C--:B--2---:R-:W-:Y:S04]  /*9c70*/  HMMA.16816.F32 R132, R24, R40.reuse, R132 ;  /* 0x000000281884723c */ /* 0x084fe80000001884 */
[----:B------:R-:W-:Y:S01]  /*9c80*/  FADD.FTZ R30, R181, R30 ;  /* 0x0000001eb51e7221 */ /* 0x000fe20000010000 */
[----:B---3--:R-:W-:Y:S01]  /*9c90*/  F2FP.PACK_AB R31, R60, R61 ;  /* 0x0000003d3c1f723e */ /* 0x008fe200000000ff */
[----:B------:R-:W-:Y:S01]  /*9ca0*/  FADD.FTZ R3, R64, R0 ;  /* 0x0000000040037221 */ /* 0x000fe20000010000 */
[----:B------:R-:W-:Y:S01]  /*9cb0*/  MOV R174, R190 ;  /* 0x000000be00ae7202 */ /* 0x000fe20000000f00 */
[C---:B------:R-:W-:Y:S04]  /*9cc0*/  HMMA.16816.F32 R136, R36.reuse, R40, R136 ;  /* 0x000000282488723c */ /* 0x040fe80000001888 */
[----:B------:R-:W-:Y:S02]  /*9cd0*/  FADD.FTZ R30, R53, R30 ;  /* 0x0000001e351e7221 */ /* 0x000fe40000010000 */
[----:B------:R-:W-:Y:S01]  /*9ce0*/  LDSM.16.MT88.4 R52, [R221+0x3900] ;  /* 0x00390000dd34783b */ /* 0x000fe20000004200 */
[----:B------:R-:W-:Y:S01]  /*9cf0*/  FADD.FTZ R29, R219, R29 ;  /* 0x0000001ddb1d7221 */ /* 0x000fe20000010000 */
[-C--:B------:R-:W-:Y:S04]  /*9d00*/  HMMA.16816.F32 R140, R36, R42.reuse, R140 ;  /* 0x0000002a248c723c */ /* 0x080fe8000000188c */
[----:B------:R-:W-:Y:S01]  /*9d10*/  FADD.FTZ R64, R184, R30 ;  /* 0x0000001eb8407221 */ /* 0x000fe20000010000 */
[----:B------:R-:W-:Y:S01]  /*9d20*/  F2FP.PACK_AB R30, R209, R206 ;  /* 0x000000ced11e723e */ /* 0x000fe200000000ff */
[----:B------:R-:W-:Y:S01]  /*9d30*/  FADD.FTZ R0, R240, R29 ;  /* 0x0000001df0007221 */ /* 0x000fe20000010000 */
[----:B------:R-:W-:Y:S01]  /*9d40*/  F2FP.PACK_AB R29, R62, R63 ;  /* 0x0000003f3e1d723e */ /* 0x000fe200000000ff */
[C---:B------:R-:W-:Y:S01]  /*9d50*/  HMMA.16816.F32 R144, R24.reuse, R42, R144 ;  /* 0x0000002a1890723c */ /* 0x040fe20000001890 */
[----:B------:R-:W1:Y:S03]  /*9d60*/  LDSM.16.MT88.4 R40, [R221+0x1900] ;  /* 0x00190000dd28783b */ /* 0x000e660000004200 */
[----:B------:R-:W-:Y:S01]  /*9d70*/  FADD.FTZ R28, R67, R28 ;  /* 0x0000001c431c7221 */ /* 0x000fe20000010000 */
[----:B------:R-:W-:Y:S01]  /*9d80*/  MOV R219, R191 ;  /* 0x000000bf00db7202 */ /* 0x000fe20000000f00 */
[----:B------:R-:W-:Y:S01]  /*9d90*/  FADD.FTZ R66, R251, R3 ;  /* 0x00000003fb427221 */ /* 0x000fe20000010000 */
[----:B------:R-:W-:Y:S01]  /*9da0*/  MOV R240, R189 ;  /* 0x000000bd00f07202 */ /* 0x000fe20000000f00 */
[-C--:B----4-:R-:W-:Y:S04]  /*9db0*/  HMMA.16816.F32 R148, R24, R44.reuse, R148 ;  /* 0x0000002c1894723c */ /* 0x090fe80000001894 */
[----:B------:R-:W-:Y:S02]  /*9dc0*/  FADD.FTZ R28, R65, R28 ;  /* 0x0000001c411c7221 */ /* 0x000fe40000010000 */
[----:B------:R-:W-:Y:S02]  /*9dd0*/  FADD.FTZ R65, R188, R0 ;  /* 0x00000000bc417221 */ /* 0x000fe40000010000 */
[C---:B------:R-:W-:Y:S04]  /*9de0*/  HMMA.16816.F32 R152, R36.reuse, R44, R152 ;  /* 0x0000002c2498723c */ /* 0x040fe80000001898 */
[----:B------:R-:W-:Y:S01]  /*9df0*/  FADD.FTZ R67, R252, R28 ;  /* 0x0000001cfc437221 */ /* 0x000fe20000010000 */
[----:B------:R-:W-:Y:S01]  /*9e00*/  F2FP.PACK_AB R28, R207, R208 ;  /* 0x000000d0cf1c723e */ /* 0x000fe200000000ff */
[----:B------:R-:W-:Y:S02]  /*9e10*/  FADD.FTZ R0, R219, R66 ;  /* 0x00000042db007221 */ /* 0x000fe40000010000 */
[-C--:B------:R-:W-:Y:S04]  /*9e20*/  HMMA.16816.F32 R156, R36, R46.reuse, R156 ;  /* 0x0000002e249c723c */ /* 0x080fe8000000189c */
[----:B------:R-:W-:Y:S02]  /*9e30*/  FADD.FTZ R0, R199, R0 ;  /* 0x00000000c7007221 */ /* 0x000fe40000010000 */
[----:B------:R-:W-:Y:S02]  /*9e40*/  FADD.FTZ R3, R240, R67 ;  /* 0x00000043f0037221 */ /* 0x000fe40000010000 */
[C---:B------:R-:W-:Y:S01]  /*9e50*/  HMMA.16816.F32 R160, R24.reuse, R46, R160 ;  /* 0x0000002e18a0723c */ /* 0x040fe200000018a0 */
[----:B------:R-:W-:Y:S03]  /*9e60*/  LDSM.16.MT88.4 R44, [R222+0x1900] ;  /* 0x00190000de2c783b */ /* 0x000fe60000004200 */
[----:B------:R-:W-:Y:S04]  /*9e70*/  FADD.FTZ R3, R218, R3 ;  /* 0x00000003da037221 */ /* 0x000fe80000010000 */
[-C--:B-----5:R-:W-:Y:S08]  /*9e80*/  HMMA.16816.F32 R20, R24, R48.reuse, R20 ;  /* 0x000000301814723c */ /* 0x0a0ff00000001814 */
[C---:B------:R-:W-:Y:S08]  /*9e90*/  HMMA.16816.F32 R32, R36.reuse, R48, R32 ;  /* 0x000000302420723c */ /* 0x040ff00000001820 */
[-C--:B------:R-:W-:Y:S01]  /*9ea0*/  HMMA.16816.F32 R164, R36, R50.reuse, R164 ;  /* 0x0000003224a4723c */ /* 0x080fe200000018a4 */
[----:B------:R-:W2:Y:S07]  /*9eb0*/  LDSM.16.MT88.4 R36, [R223+0x1900] ;  /* 0x00190000df24783b */ /* 0x000eae0000004200 */
[----:B------:R-:W-:Y:S01]  /*9ec0*/  HMMA.16816.F32 R168, R24, R50, R168 ;  /* 0x0000003218a8723c */ /* 0x000fe200000018a8 */
[----:B------:R-:W3:Y:S06]  /*9ed0*/  LDSM.16.MT88.4 R48, [R220+0x3900] ;  /* 0x00390000dc30783b */ /* 0x000eec0000004200 */
[----:B------:R-:W-:Y:S02]  /*9ee0*/  F2FP.PACK_AB R24, R214, R212 ;  /* 0x000000d4d618723e */ /* 0x000fe400000000ff */
[----:B------:R-:W-:Y:S03]  /*9ef0*/  F2FP.PACK_AB R26, R217, R216 ;  /* 0x000000d8d91a723e */ /* 0x000fe600000000ff */
[----:B------:R-:W-:Y:S02]  /*9f00*/  F2FP.PACK_AB R25, R213, R211 ;  /* 0x000000d3d519723e */ /* 0x000fe400000000ff */
[----:B------:R-:W-:Y:S07]  /*9f10*/  F2FP.PACK_AB R27, R210, R215 ;  /* 0x000000d7d21b723e */ /* 0x000fee00000000ff */
[-C--:B------:R-:W-:Y:S01]  /*9f20*/  HMMA.16816.F32 R184, R24, R192.reuse, R4 ;  /* 0x000000c018b8723c */ /* 0x080fe20000001804 */
[----:B------:R-:W4:Y:S07]  /*9f30*/  LDSM.16.MT88.4 R4, [R222+0x3900] ;  /* 0x00390000de04783b */ /* 0x000f2e0000004200 */
[C---:B------:R-:W-:Y:S07]  /*9f40*/  HMMA.16816.F32 R180, R28.reuse, R192, R8 ;  /* 0x000000c01cb4723c */ /* 0x040fee0000001808 */
[----:B------:R-:W-:Y:S01]  /*9f50*/  FADD.FTZ R8, R174, R64 ;  /* 0x00000040ae087221 */ /* 0x000fe20000010000 */
[-C--:B------:R-:W-:Y:S04]  /*9f60*/  HMMA.16816.F32 R188, R28, R194.reuse, R12 ;  /* 0x000000c21cbc723c */ /* 0x080fe8000000180c */
[----:B------:R-:W-:Y:S02]  /*9f70*/  FADD.FTZ R9, R198, R0 ;  /* 0x00000000c6097221 */ /* 0x000fe40000010000 */
[----:B------:R-:W-:Y:S01]  /*9f80*/  FADD.FTZ R11, R173, R8 ;  /* 0x00000008ad0b7221 */ /* 0x000fe20000010000 */
[----:B------:R-:W-:Y:S01]  /*9f90*/  MOV R173, R175 ;  /* 0x000000af00ad7202 */ /* 0x000fe20000000f00 */
        /* <DEDUP_REMOVED lines=10> */
[----:B------:R-:W-:Y:S02]  /*a040*/  FADD.FTZ R11, R202, R9 ;  /* 0x00000009ca0b7221 */ /* 0x000fe40000010000 */
[----:B------:R-:W-:Y:S02]  /*a050*/  FADD.FTZ R10, R200, R8 ;  /* 0x00000008c80a7221 */ /* 0x000fe40000010000 */
[C---:B------:R-:W-:Y:S04]  /*a060*/  HMMA.16816.F32 R80, R24.reuse, R42, R80 ;  /* 0x0000002a1850723c */ /* 0x040fe80000001850 */
[----:B------:R-:W-:Y:S02]  /*a070*/  FADD.FTZ R9, R250, R3 ;  /* 0x00000003fa097221 */ /* 0x000fe40000010000 */
[----:B------:R-:W-:Y:S01]  /*a080*/  FADD.FTZ R3, R178, R10 ;  /* 0x0000000ab2037221 */ /* 0x000fe20000010000 */
[----:B------:R-:W-:Y:S01]  /*a090*/  MOV R178, R2 ;  /* 0x0000000200b27202 */ /* 0x000fe20000000f00 */
[-C--:B--2---:R-:W-:Y:S04]  /*a0a0*/  HMMA.16816.F32 R84, R24, R36.reuse, R84 ;  /* 0x000000241854723c */ /* 0x084fe80000001854 */
        /* <DEDUP_REMOVED lines=24> */
[-C--:B----4-:R-:W-:Y:S08]  /*a230*/  HMMA.16816.F32 R196, R24, R4.reuse, R20 ;  /* 0x0000000418c4723c */ /* 0x090ff00000001814 */
[C---:B------:R-:W-:Y:S07]  /*a240*/  HMMA.16816.F32 R200, R28.reuse, R4, R32 ;  /* 0x000000041cc8723c */ /* 0x040fee0000001820 */
[----:B------:R-:W-:Y:S01]  /*a250*/  FADD.FTZ R4, R241, R11 ;  /* 0x0000000bf1047221 */ /* 0x000fe20000010000 */
[-C--:B------:R-:W-:Y:S04]  /*a260*/  HMMA.16816.F32 R164, R28, R6.reuse, R164 ;  /* 0x000000061ca4723c */ /* 0x080fe800000018a4 */
        /* <DEDUP_REMOVED lines=17> */
[----:B------:R-:W-:Y:S01]  /*a380*/  STL [R1+0x4], R5 ;  /* 0x0000040501007387 */ /* 0x000fe20000100800 */
[----:B------:R-:W-:Y:S02]  /*a390*/  FADD.FTZ R3, R209, R3 ;  /* 0x00000003d1037221 */ /* 0x000fe40000010000 */
[----:B------:R-:W-:Y:S02]  /*a3a0*/  FADD.FTZ R4, R210, R4 ;  /* 0x00000004d2047221 */ /* 0x000fe40000010000 */
[----:B------:R-:W-:Y:S03]  /*a3b0*/  FADD.FTZ R0, R61, R7 ;  /* 0x000000073d007221 */ /* 0x000fe60000010000 */
[----:B------:R-:W-:Y:S01]  /*a3c0*/  STL [R1+0x8], R4 ;  /* 0x0000080401007387 */ /* 0x000fe20000100800 */
[----:B------:R-:W-:Y:S03]  /*a3d0*/  FADD.FTZ R0, R60, R0 ;  /* 0x000000003c007221 */ /* 0x000fe60000010000 */
[----:B------:R1:W-:Y:S04]  /*a3e0*/  STL [R1+0x10], R3 ;  /* 0x0000100301007387 */ /* 0x0003e80000100800 */
[----:B------:R2:W-:Y:S01]  /*a3f0*/  STL [R1+0xc], R0 ;  /* 0x00000c0001007387 */ /* 0x0005e20000100800 */
[----:B-1----:R-:W-:Y:S02]  /*a400*/  MOV R3, R176 ;  /* 0x000000b000037202 */ /* 0x002fe40000000f00 */
[----:B--2---:R-:W-:Y:S01]  /*a410*/  MOV R0, R177 ;  /* 0x000000b100007202 */ /* 0x004fe20000000f00 */
[----:B------:R-:W-:-:S05]  /*a420*/  @P1 BRA `(.L_x_690) ;  /* 0xffffc6c000001947 */ /* 0x000fca000383ffff */
.L_x_689:
[----:B-1----:R-:W2:Y:S04]  /*a430*/  LDL.LU R6, [R1+0x4] ;  /* 0x0000040001067983 */ /* 0x002ea80000300800 */
[----:B------:R-:W3:Y:S04]  /*a440*/  LDL.LU R4, [R1+0x8] ;  /* 0x0000080001047983 */ /* 0x000ee80000300800 */
[----:B------:R-:W4:Y:S04]  /*a450*/  LDL.LU R8, [R1+0x10] ;  /* 0x0000100001087983 */ /* 0x000f280000300800 */
[----:B------:R-:W4:Y:S01]  /*a460*/  LDL.LU R5, [R1+0xc] ;  /* 0x00000c0001057983 */ /* 0x000f220000300800 */
[----:B------:R-:W-:-:S02]  /*a470*/  MOV R62, 0xff800000 ;  /* 0xff800000003e7802 */ /* 0x000fc40000000f00 */
[----:B------:R-:W-:Y:S02]  /*a480*/  MOV R63, 0xff800000 ;  /* 0xff800000003f7802 */ /* 0x000fe40000000f00 */
[----:B------:R-:W-:Y:S02]  /*a490*/  MOV R64, 0xff800000 ;  /* 0xff80000000407802 */ /* 0x000fe40000000f00 */
[----:B------:R-:W-:Y:S02]  /*a4a0*/  MOV R65, 0xff800000 ;  /* 0xff80000000417802 */ /* 0x000fe40000000f00 */
[----:B------:R-:W-:Y:S01]  /*a4b0*/  PLOP3.LUT P0, PT, PT, PT, PT, 0x8, 0x0 ;  /* 0x000000000000781c */ /* 0x000fe20003f0e170 */
[----:B--2---:R-:W1:Y:S04]  /*a4c0*/  SHFL.BFLY PT, R11, R6, 0x2, 0x1f ;  /* 0x0c401f00060b7f89 */ /* 0x004e6800000e0000 */
[----:B---3--:R-:W2:Y:S04]  /*a4d0*/  SHFL.BFLY PT, R9, R4, 0x2, 0x1f ;  /* 0x0c401f0004097f89 */ /* 0x008ea800000e0000 */
[----:B----4-:R-:W3:Y:S01]  /*a4e0*/  SHFL.BFLY PT, R7, R8, 0x2, 0x1f ;  /* 0x0c401f0008077f89 */ /* 0x010ee200000e0000 */
[----:B-1----:R-:W-:-:S03]  /*a4f0*/  FADD.FTZ R11, R11, R6 ;  /* 0x000000060b0b7221 */ /* 0x002fc60000010000 */
[----:B------:R-:W1:Y:S01]  /*a500*/  SHFL.BFLY PT, R6, R5, 0x2, 0x1f ;  /* 0x0c401f0005067f89 */ /* 0x000e6200000e0000 */
[----:B--2---:R-:W-:-:S03]  /*a510*/  FADD.FTZ R9, R9, R4 ;  /* 0x0000000409097221 */ /* 0x004fc60000010000 */
[----:B------:R-:W2:Y:S01]  /*a520*/  SHFL.BFLY PT, R0, R11, 0x1, 0x1f ;  /* 0x0c201f000b007f89 */ /* 0x000ea200000e0000 */
[----:B---3--:R-:W-:-:S03]  /*a530*/  FADD.FTZ R7, R7, R8 ;  /* 0x0000000807077221 */ /* 0x008fc60000010000 */
[----:B------:R-:W3:Y:S04]  /*a540*/  SHFL.BFLY PT, R4, R9, 0x1, 0x1f ;  /* 0x0c201f0009047f89 */ /* 0x000ee800000e0000 */
[----:B------:R-:W4:Y:S01]  /*a550*/  SHFL.BFLY PT, R3, R7, 0x1, 0x1f ;  /* 0x0c201f0007037f89 */ /* 0x000f2200000e0000 */
[----:B-1----:R-:W-:Y:S02]  /*a560*/  FADD.FTZ R6, R6, R5 ;  /* 0x0000000506067221 */ /* 0x002fe40000010000 */
[----:B--2---:R-:W-:-:S03]  /*a570*/  FADD.FTZ R11, R11, R0 ;  /* 0x000000000b0b7221 */ /* 0x004fc60000010000 */
[----:B------:R-:W1:Y:S01]  /*a580*/  SHFL.BFLY PT, R5, R6, 0x1, 0x1f ;  /* 0x0c201f0006057f89 */ /* 0x000e6200000e0000 */
[----:B------:R-:W-:Y:S01]  /*a590*/  MOV R0, RZ ;  /* 0x000000ff00007202 */ /* 0x000fe20000000f00 */
[----:B---3--:R-:W-:Y:S01]  /*a5a0*/  FADD.FTZ R9, R9, R4 ;  /* 0x0000000409097221 */ /* 0x008fe20000010000 */
[----:B------:R-:W-:Y:S02]  /*a5b0*/  FSETP.NE.FTZ.AND P4, PT, R11, RZ, PT ;  /* 0x000000ff0b00720b */ /* 0x000fe40003f95000 */
[----:B------:R-:W-:Y:S01]  /*a5c0*/  MOV R4, RZ ;  /* 0x000000ff00047202 */ /* 0x000fe20000000f00 */
[----:B----4-:R-:W-:Y:S01]  /*a5d0*/  FADD.FTZ R7, R7, R3 ;  /* 0x0000000307077221 */ /* 0x010fe20000010000 */
[----:B------:R-:W-:Y:S02]  /*a5e0*/  FSETP.NE.FTZ.AND P3, PT, R9, RZ, PT ;  /* 0x000000ff0900720b */ /* 0x000fe40003f75000 */
[----:B------:R-:W-:Y:S02]  /*a5f0*/  MOV R3, RZ ;  /* 0x000000ff00037202 */ /* 0x000fe40000000f00 */
[----:B------:R-:W-:-:S05]  /*a600*/  FSETP.NE.FTZ.AND P2, PT, R7, RZ, PT ;  /* 0x000000ff0700720b */ /* 0x000fca0003f55000 */
[----:B------:R-:W2:Y:S01]  /*a610*/  @P4 MUFU.RCP R0, R11 ;  /* 0x0000000b00004308 */ /* 0x000ea20000001000 */
[----:B-1----:R-:W-:-:S07]  /*a620*/  FADD.FTZ R6, R5, R6 ;  /* 0x0000000605067221 */ /* 0x002fce0000010000 */
[----:B------:R-:W1:Y:S01]  /*a630*/  @P2 MUFU.RCP R3, R7 ;  /* 0x0000000700032308 */ /* 0x000e620000001000 */
[----:B------:R-:W-:Y:S01]  /*a640*/  FSETP.NE.FTZ.AND P1, PT, R6, RZ, PT ;  /* 0x000000ff0600720b */ /* 0x000fe20003f35000 */
[----:B--2---:R-:W-:-:S06]  /*a650*/  FMUL.FTZ R184, R0, R184 ;  /* 0x000000b800b87220 */ /* 0x004fcc0000410000 */
[----:B------:R-:W2:Y:S01]  /*a660*/  @P3 MUFU.RCP R4, R9 ;  /* 0x0000000900043308 */ /* 0x000ea20000001000 */
[C---:B------:R-:W-:Y:S02]  /*a670*/  FMUL.FTZ R58, R0.reuse, R185 ;  /* 0x000000b9003a7220 */ /* 0x040fe40000410000 */
[C---:B------:R-:W-:Y:S02]  /*a680*/  FMUL.FTZ R192, R0.reuse, R192 ;  /* 0x000000c000c07220 */ /* 0x040fe40000410000 */
[C---:B------:R-:W-:Y:S02]  /*a690*/  FMUL.FTZ R193, R0.reuse, R193 ;  /* 0x000000c100c17220 */ /* 0x040fe40000410000 */
[C---:B------:R-:W-:Y:S01]  /*a6a0*/  FMUL.FTZ R68, R0.reuse, R68 ;  /* 0x0000004400447220 */ /* 0x040fe20000410000 */
[----:B------:R-:W-:Y:S01]  /*a6b0*/  @P4 MUFU.LG2 R11, R11 ;  /* 0x0000000b000b4308 */ /* 0x000fe20000000c00 */
[C---:B------:R-:W-:Y:S01]  /*a6c0*/  FMUL.FTZ R52, R0.reuse, R69 ;  /* 0x0000004500347220 */ /* 0x040fe20000410000 */
[----:B------:R-:W-:Y:S01]  /*a6d0*/  @P1 MOV R8, 0x3f317218 ;  /* 0x3f31721800081802 */ /* 0x000fe20000000f00 */
[----:B------:R-:W-:-:S02]  /*a6e0*/  FMUL.FTZ R80, R0, R80 ;  /* 0x0000005000507220 */ /* 0x000fc40000410000 */
[C---:B------:R-:W-:Y:S02]  /*a6f0*/  FMUL.FTZ R81, R0.reuse, R81 ;  /* 0x0000005100517220 */ /* 0x040fe40000410000 */
[C---:B------:R-:W-:Y:S01]  /*a700*/  FMUL.FTZ R84, R0.reuse, R84 ;  /* 0x0000005400547220 */ /* 0x040fe20000410000 */
[----:B------:R-:W-:Y:S01]  /*a710*/  @P3 MUFU.LG2 R9, R9 ;  /* 0x0000000900093308 */ /* 0x000fe20000000c00 */
[C---:B------:R-:W-:Y:S02]  /*a720*/  FMUL.FTZ R50, R0.reuse, R85 ;  /* 0x0000005500327220 */ /* 0x040fe40000410000 */
[C---:B------:R-:W-:Y:S02]  /*a730*/  FMUL.FTZ R96, R0.reuse, R96 ;  /* 0x0000006000607220 */ /* 0x040fe40000410000 */
[C---:B------:R-:W-:Y:S02]  /*a740*/  FMUL.FTZ R46, R0.reuse, R97 ;  /* 0x00000061002e7220 */ /* 0x040fe40000410000 */
[C---:B------:R-:W-:Y:S01]  /*a750*/  FMUL.FTZ R100, R0.reuse, R100 ;  /* 0x0000006400647220 */ /* 0x040fe20000410000 */
[----:B------:R-:W-:Y:S01]  /*a760*/  @P2 MUFU.LG2 R7, R7 ;  /* 0x0000000700072308 */ /* 0x000fe20000000c00 */
        /* <DEDUP_REMOVED lines=18> */
[----:B------:R-:W-:Y:S01]  /*a890*/  FMUL.FTZ R169, R0, R169 ;  /* 0x000000a900a97220 */ /* 0x000fe20000410000 */
[----:B------:R-:W-:Y:S01]  /*a8a0*/  MOV R0, RZ ;  /* 0x000000ff00007202 */ /* 0x000fe20000000f00 */
[----:B-1----:R-:W-:-:S02]  /*a8b0*/  FMUL.FTZ R180, R3, R180 ;  /* 0x000000b403b47220 */ /* 0x002fc40000410000 */
[C---:B------:R-:W-:Y:S02]  /*a8c0*/  FMUL.FTZ R59, R3.reuse, R181 ;  /* 0x000000b5033b7220 */ /* 0x040fe40000410000 */
[C---:B------:R-:W-:Y:S01]  /*a8d0*/  FMUL.FTZ R188, R3.reuse, R188 ;  /* 0x000000bc03bc7220 */ /* 0x040fe20000410000 */
[----:B------:R-:W1:Y:S01]  /*a8e0*/  @P1 MUFU.RCP R0, R6 ;  /* 0x0000000600001308 */ /* 0x000e620000001000 */
[C---:B------:R-:W-:Y:S02]  /*a8f0*/  FMUL.FTZ R56, R3.reuse, R189 ;  /* 0x000000bd03387220 */ /* 0x040fe40000410000 */
[C---:B------:R-:W-:Y:S02]  /*a900*/  FMUL.FTZ R72, R3.reuse, R72 ;  /* 0x0000004803487220 */ /* 0x040fe40000410000 */
[C---:B------:R-:W-:Y:S02]  /*a910*/  FMUL.FTZ R55, R3.reuse, R73 ;  /* 0x0000004903377220 */ /* 0x040fe40000410000 */
[C---:B------:R-:W-:Y:S01]  /*a920*/  FMUL.FTZ R76, R3.reuse, R76 ;  /* 0x0000004c034c7220 */ /* 0x040fe20000410000 */
[----:B------:R-:W3:Y:S01]  /*a930*/  @P1 MUFU.LG2 R6, R6 ;  /* 0x0000000600061308 */ /* 0x000ee20000000c00 */
        /* <DEDUP_REMOVED lines=25> */
[----:B------:R-:W-:Y:S01]  /*aad0*/  @P3 MOV R3, 0x3f317218 ;  /* 0x3f31721800033802 */ /* 0x000fe20000000f00 */
[----:B--2---:R-:W-:-:S02]  /*aae0*/  FMUL.FTZ R186, R4, R186 ;  /* 0x000000ba04ba7220 */ /* 0x004fc40000410000 */
        /* <DEDUP_REMOVED lines=32> */
[C---:B-1----:R-:W-:Y:S02]  /*acf0*/  FMUL.FTZ R182, R0.reuse, R182 ;  /* 0x000000b600b67220 */ /* 0x042fe40000410000 */
        /* <DEDUP_REMOVED lines=31> */
[----:B------:R-:W-:Y:S01]  /*aef0*/  @P2 MOV R0, 0x3f317218 ;  /* 0x3f31721800002802 */ /* 0x000fe20000000f00 */
[----:B------:R-:W-:Y:S02]  /*af00*/  @P3 FMUL.FTZ R5, R3, c[0x0][0x2d0] ;  /* 0x0000b40003053a20 */ /* 0x000fe40000410000 */
[----:B------:R-:W-:Y:S02]  /*af10*/  @P4 FMUL.FTZ R10, R4, c[0x0][0x2d0] ;  /* 0x0000b400040a4a20 */ /* 0x000fe40000410000 */
[----:B------:R-:W-:-:S02]  /*af20*/  @P2 FMUL.FTZ R3, R0, c[0x0][0x2d0] ;  /* 0x0000b40000032a20 */ /* 0x000fc40000410000 */
[----:B------:R-:W-:Y:S02]  /*af30*/  @P4 FMUL.FTZ R11, R11, 0.69314718246459960938 ;  /* 0x3f3172180b0b4820 */ /* 0x000fe40000410000 */
[----:B------:R-:W-:Y:S02]  /*af40*/  @P3 FMUL.FTZ R9, R9, 0.69314718246459960938 ;  /* 0x3f31721809093820 */ /* 0x000fe40000410000 */
[----:B------:R-:W-:Y:S02]  /*af50*/  @P2 FMUL.FTZ R7, R7, 0.69314718246459960938 ;  /* 0x3f31721807072820 */ /* 0x000fe40000410000 */
[----:B---3--:R-:W-:Y:S02]  /*af60*/  @P1 FMUL.FTZ R4, R6, 0.69314718246459960938 ;  /* 0x3f31721806041820 */ /* 0x008fe40000410000 */
[----:B------:R-:W-:Y:S02]  /*af70*/  @P1 FMUL.FTZ R0, R8, c[0x0][0x2d0] ;  /* 0x0000b40008001a20 */ /* 0x000fe40000410000 */
[----:B------:R-:W-:-:S02]  /*af80*/  @P4 FFMA.FTZ R62, R10, R177, R11 ;  /* 0x000000b10a3e4223 */ /* 0x000fc4000001000b */
[----:B------:R-:W-:Y:S02]  /*af90*/  @P3 FFMA.FTZ R63, R5, R176, R9 ;  /* 0x000000b0053f3223 */ /* 0x000fe40000010009 */
[----:B-----5:R-:W-:Y:S02]  /*afa0*/  @P2 FFMA.FTZ R64, R3, R175, R7 ;  /* 0x000000af03402223 */ /* 0x020fe40000010007 */
[----:B------:R-:W-:Y:S02]  /*afb0*/  @P1 FFMA.FTZ R65, R0, R2, R4 ;  /* 0x0000000200411223 */ /* 0x000fe40000010004 */
.L_x_673:
[----:B------:R-:W-:Y:S05]  /*afc0*/  @P0 BRA `(.L_x_691) ;  /* 0x00001c6000000947 */ /* 0x000fea0003800000 */
[----:B------:R-:W2:Y:S01]  /*afd0*/  LDL R69, [R1+0x40] ;  /* 0x0000400001457983 */ /* 0x000ea20000100800 */
[----:B------:R-:W-:Y:S02]  /*afe0*/  F2FP.PACK_AB R58, R58, R184 ;  /* 0x000000b83a3a723e */ /* 0x000fe400000000ff */
[----:B------:R-:W-:Y:S01]  /*aff0*/  F2FP.PACK_AB R57, R57, R186 ;  /* 0x000000ba3939723e */ /* 0x000fe200000000ff */
[----:B------:R-:W1:Y:S01]  /*b000*/  S2R R67, SR_TID.X ;  /* 0x0000000000437919 */ /* 0x000e620000002100 */
        /* <DEDUP_REMOVED lines=12> */
[----:B-1----:R-:W-:Y:S02]  /*b0d0*/  SHF.R.S32.HI R66, RZ, 0x1f, R67 ;  /* 0x0000001fff427819 */ /* 0x002fe40000011443 */
[----:B------:R-:W-:-:S02]  /*b0e0*/  F2FP.PACK_AB R54, R54, R76 ;  /* 0x0000004c3636723e */ /* 0x000fc400000000ff */
[CC--:B------:R-:W-:Y:S02]  /*b0f0*/  LEA.HI R2, R66.reuse, R67.reuse, RZ, 0x2 ;  /* 0x0000004342027211 */ /* 0x0c0fe400078f10ff */
[----:B------:R-:W-:Y:S02]  /*b100*/  LEA.HI R61, R66, R67, RZ, 0x5 ;  /* 0x00000043423d7211 */ /* 0x000fe400078f28ff */
[--C-:B------:R-:W-:Y:S02]  /*b110*/  SHF.R.S32.HI R4, RZ, 0x2, R2.reuse ;  /* 0x00000002ff047819 */ /* 0x100fe40000011402 */
[----:B------:R-:W-:Y:S02]  /*b120*/  SHF.R.S32.HI R0, RZ, 0x1f, R2 ;  /* 0x0000001fff007819 */ /* 0x000fe40000011402 */
[----:B------:R-:W-:Y:S02]  /*b130*/  SHF.R.S32.HI R60, RZ, 0x5, R61 ;  /* 0x00000005ff3c7819 */ /* 0x000fe4000001143d */
[----:B------:R-:W-:-:S02]  /*b140*/  LEA.HI R0, R0, R4, RZ, 0x3 ;  /* 0x0000000400007211 */ /* 0x000fc400078f18ff */
[----:B------:R-:W-:Y:S02]  /*b150*/  F2FP.PACK_AB R78, R79, R78 ;  /* 0x0000004e4f4e723e */ /* 0x000fe400000000ff */
        /* <DEDUP_REMOVED lines=21> */
[----:B------:R-:W-:Y:S01]  /*b2b0*/  BAR.SYNC.DEFER_BLOCKING 0x1, 0x80 ;  /* 0x0042000000007b1d */ /* 0x000fe20000010000 */
[----:B------:R-:W-:Y:S02]  /*b2c0*/  F2FP.PACK_AB R47, R47, R92 ;  /* 0x0000005c2f2f723e */ /* 0x000fe400000000ff */
[----:B------:R-:W-:Y:S02]  /*b2d0*/  F2FP.PACK_AB R94, R95, R94 ;  /* 0x0000005e5f5e723e */ /* 0x000fe400000000ff */
[C---:B------:R-:W-:Y:S02]  /*b2e0*/  IADD3 R3, R0.reuse, 0x80, RZ ;  /* 0x0000008000037810 */ /* 0x040fe40007ffe0ff */
[C---:B------:R-:W-:Y:S02]  /*b2f0*/  IADD3 R2, R0.reuse, 0x70, RZ ;  /* 0x0000007000027810 */ /* 0x040fe40007ffe0ff */
[----:B------:R-:W-:Y:S01]  /*b300*/  @P0 IADD3 R2, R3, 0x10, RZ ;  /* 0x0000001003020810 */ /* 0x000fe20007ffe0ff */
[----:B------:R-:W-:Y:S01]  /*b310*/  IMAD.IADD R3, R0, 0x1, R4 ;  /* 0x0000000100037824 */ /* 0x000fe200078e0204 */
[----:B------:R-:W-:-:S02]  /*b320*/  F2FP.PACK_AB R45, R45, R100 ;  /* 0x000000642d2d723e */ /* 0x000fc400000000ff */
[----:B------:R-:W-:Y:S01]  /*b330*/  F2FP.PACK_AB R44, R44, R102 ;  /* 0x000000662c2c723e */ /* 0x000fe200000000ff */
[----:B------:R-:W-:Y:S01]  /*b340*/  IMAD.IADD R4, R4, 0x1, R2 ;  /* 0x0000000104047824 */ /* 0x000fe200078e0202 */
[----:B------:R-:W-:Y:S02]  /*b350*/  F2FP.PACK_AB R42, R42, R112 ;  /* 0x000000702a2a723e */ /* 0x000fe400000000ff */
[----:B------:R-:W-:Y:S02]  /*b360*/  F2FP.PACK_AB R41, R41, R114 ;  /* 0x000000722929723e */ /* 0x000fe400000000ff */
[----:B------:R-:W-:Y:S02]  /*b370*/  F2FP.PACK_AB R43, R43, R104 ;  /* 0x000000682b2b723e */ /* 0x000fe400000000ff */
[----:B------:R-:W-:Y:S02]  /*b380*/  F2FP.PACK_AB R106, R107, R106 ;  /* 0x0000006a6b6a723e */ /* 0x000fe400000000ff */
[----:B------:R-:W-:Y:S01]  /*b390*/  F2FP.PACK_AB R40, R40, R108 ;  /* 0x0000006c2828723e */ /* 0x000fe200000000ff */
[----:B------:R-:W-:Y:S01]  /*b3a0*/  STS [R0+0x80], R58 ;  /* 0x0000803a00007388 */ /* 0x000fe20000000800 */
[----:B------:R-:W-:-:S02]  /*b3b0*/  F2FP.PACK_AB R110, R111, R110 ;  /* 0x0000006e6f6e723e */ /* 0x000fc400000000ff */
[----:B------:R-:W-:Y:S01]  /*b3c0*/  F2FP.PACK_AB R39, R39, R116 ;  /* 0x000000742727723e */ /* 0x000fe200000000ff */
[----:B------:R-:W-:Y:S01]  /*b3d0*/  STS [R0+0x480], R57 ;  /* 0x0004803900007388 */ /* 0x000fe20000000800 */
[----:B------:R-:W-:Y:S02]  /*b3e0*/  F2FP.PACK_AB R38, R38, R118 ;  /* 0x000000762626723e */ /* 0x000fe400000000ff */
[----:B------:R-:W-:Y:S01]  /*b3f0*/  F2FP.PACK_AB R36, R36, R128 ;  /* 0x000000802424723e */ /* 0x000fe200000000ff */
[----:B------:R1:W-:Y:S01]  /*b400*/  STS [R2], R7 ;  /* 0x0000000702007388 */ /* 0x0003e20000000800 */
        /* <DEDUP_REMOVED lines=18> */
[----:B-1----:R-:W-:Y:S01]  /*b530*/  IMAD.MOV.U32 R7, RZ, RZ, 0x40 ;  /* 0x00000040ff077424 */ /* 0x002fe200078e00ff */
[----:B------:R-:W-:Y:S02]  /*b540*/  F2FP.PACK_AB R25, R25, R142 ;  /* 0x0000008e1919723e */ /* 0x000fe400000000ff */
[----:B------:R-:W-:Y:S01]  /*b550*/  STS [R3+0x480], R51 ;  /* 0x0004803303007388 */ /* 0x000fe20000000800 */
[----:B------:R-:W-:-:S02]  /*b560*/  F2FP.PACK_AB R24, R24, R148 ;  /* 0x000000941818723e */ /* 0x000fc400000000ff */
[----:B------:R-:W-:Y:S01]  /*b570*/  SEL R7, R7, 0xffffffc0, !P2 ;  /* 0xffffffc007077807 */ /* 0x000fe20005000000 */
[----:B------:R1:W-:Y:S01]  /*b580*/  STS [R4+0x400], R6 ;  /* 0x0004000604007388 */ /* 0x0003e20000000800 */
        /* <DEDUP_REMOVED lines=17> */
[----:B-1----:R-:W-:Y:S01]  /*b6a0*/  IMAD.IADD R6, R0, 0x1, R7 ;  /* 0x0000000100067824 */ /* 0x002fe200078e0207 */
[----:B------:R-:W-:Y:S02]  /*b6b0*/  F2FP.PACK_AB R16, R16, R202 ;  /* 0x000000ca1010723e */ /* 0x000fe400000000ff */
[----:B------:R-:W-:Y:S01]  /*b6c0*/  F2FP.PACK_AB R15, R15, R164 ;  /* 0x000000a40f0f723e */ /* 0x000fe200000000ff */
[----:B---3--:R-:W-:Y:S01]  /*b6d0*/  IMAD.IADD R8, R7, 0x1, R2 ;  /* 0x0000000107087824 */ /* 0x008fe200078e0202 */
[----:B------:R-:W-:Y:S01]  /*b6e0*/  STS [R6+0x80], R50 ;  /* 0x0000803206007388 */ /* 0x000fe20000000800 */
[----:B------:R-:W-:Y:S02]  /*b6f0*/  F2FP.PACK_AB R14, R14, R166 ;  /* 0x000000a60e0e723e */ /* 0x000fe400000000ff */
[----:B------:R-:W-:Y:S01]  /*b700*/  ISETP.NE.U32.AND P1, PT, RZ, c[0x0][0x500], PT ;  /* 0x00014000ff007a0c */ /* 0x000fe20003f25070 */
[----:B------:R-:W-:Y:S01]  /*b710*/  STS [R6+0x480], R49 ;  /* 0x0004803106007388 */ /* 0x000fe20000000800 */
[----:B------:R-:W-:-:S02]  /*b720*/  ISETP.NE.U32.AND P0, PT, RZ, c[0x0][0x508], PT ;  /* 0x00014200ff007a0c */ /* 0x000fc40003f05070 */
[----:B------:R-:W-:Y:S01]  /*b730*/  ISETP.NE.AND.EX P1, PT, RZ, c[0x0][0x504], PT, P1 ;  /* 0x00014100ff007a0c */ /* 0x000fe20003f25310 */
[----:B------:R1:W-:Y:S01]  /*b740*/  STS [R8+0x400], R5 ;  /* 0x0004000508007388 */ /* 0x0003e20000000800 */
[----:B------:R-:W-:-:S03]  /*b750*/  ISETP.NE.AND.EX P0, PT, RZ, c[0x0][0x50c], PT, P0 ;  /* 0x00014300ff007a0c */ /* 0x000fc60003f05300 */
[----:B------:R-:W-:Y:S04]  /*b760*/  STS [R8], R46 ;  /* 0x0000002e08007388 */ /* 0x000fe80000000800 */
[----:B------:R-:W-:Y:S04]  /*b770*/  STS [R6+0x2080], R48 ;  /* 0x0020803006007388 */ /* 0x000fe80000000800 */
[----:B------:R-:W-:Y:S04]  /*b780*/  STS [R6+0x2480], R90 ;  /* 0x0024805a06007388 */ /* 0x000fe80000000800 */
[----:B------:R-:W-:Y:S04]  /*b790*/  STS [R8+0x2000], R47 ;  /* 0x0020002f08007388 */ /* 0x000fe80000000800 */
[----:B------:R-:W-:Y:S01]  /*b7a0*/  STS [R8+0x2400], R94 ;  /* 0x0024005e08007388 */ /* 0x000fe20000000800 */
[----:B-1----:R-:W-:-:S02]  /*b7b0*/  IMAD.IADD R5, R7, 0x1, R3 ;  /* 0x0000000107057824 */ /* 0x002fc400078e0203 */
        /* <DEDUP_REMOVED lines=22> */
[----:B------:R-:W-:Y:S01]  /*b920*/  STS [R3+0x6480], R29 ;  /* 0x0064801d03007388 */ /* 0x000fe20000000800 */
[----:B-1----:R-:W-:-:S03]  /*b930*/  IMAD.MOV.U32 R2, RZ, RZ, 0x4 ;  /* 0x00000004ff027424 */ /* 0x002fc600078e00ff */
        /* <DEDUP_REMOVED lines=14> */
[----:B------:R1:W-:Y:S04]  /*ba20*/  STS [R5+0x6080], R11 ;  /* 0x0060800b05007388 */ /* 0x0003e80000000800 */
[----:B------:R1:W-:Y:S04]  /*ba30*/  STS [R5+0x6480], R16 ;  /* 0x0064801005007388 */ /* 0x0003e80000000800 */
[----:B------:R1:W-:Y:S04]  /*ba40*/  STS [R7+0x6000], R15 ;  /* 0x0060000f07007388 */ /* 0x0003e80000000800 */
[----:B------:R1:W-:Y:S01]  /*ba50*/  STS [R7+0x6400], R14 ;  /* 0x0064000e07007388 */ /* 0x0003e20000000800 */
[----:B--2---:R-:W-:-:S03]  /*ba60*/  IMAD.WIDE R8, R69, R2, c[0x0][0x500] ;  /* 0x0001400045087625 */ /* 0x004fc600078e0202 */
[----:B------:R-:W-:Y:S06]  /*ba70*/  BAR.SYNC.DEFER_BLOCKING 0x1, 0x80 ;  /* 0x0042000000007b1d */ /* 0x000fec0000010000 */
[----:B------:R-:W2:Y:S01]  /*ba80*/  @P1 LDG.E R0, [R8.64] ;  /* 0x0000001008001981 */ /* 0x000ea2000c1e1900 */
[----:B------:R-:W-:Y:S02]  /*ba90*/  IMAD.MOV.U32 R20, RZ, RZ, c[0x0][0x388] ;  /* 0x0000e200ff147624 */ /* 0x000fe400078e00ff */
[----:B------:R-:W-:-:S05]  /*baa0*/  @P0 IMAD.WIDE R2, R69, R2, c[0x0][0x508] ;  /* 0x0001420045020625 */ /* 0x000fca00078e0202 */
[----:B------:R3:W5:Y:S02]  /*bab0*/  @P0 LDG.E R20, [R2.64] ;  /* 0x0000001002140981 */ /* 0x000764000c1e1900 */
[----:B---3--:R-:W-:Y:S02]  /*bac0*/  CS2R R2, SRZ ;  /* 0x0000000000027805 */ /* 0x008fe4000001ff00 */
[--C-:B--2---:R-:W-:Y:S01]  /*bad0*/  @P1 SHF.R.S32.HI R3, RZ, 0x1f, R0.reuse ;  /* 0x0000001fff031819 */ /* 0x104fe20000011400 */
[----:B------:R-:W-:Y:S01]  /*bae0*/  @P1 IMAD.MOV.U32 R2, RZ, RZ, R0 ;  /* 0x000000ffff021224 */ /* 0x000fe200078e0000 */
[----:B------:R-:W-:Y:S05]  /*baf0*/  @P0 BRA `(.L_x_692) ;  /* 0x0000004000000947 */ /* 0x000fea0003800000 */
[----:B-1----:R-:W-:Y:S05]  /*bb00*/  @!P1 BRA `(.L_x_692) ;  /* 0x0000003000009947 */ /* 0x002fea0003800000 */
[----:B------:R-:W2:Y:S04]  /*bb10*/  LDG.E R4, [R8.64] ;  /* 0x0000001008047981 */ /* 0x000ea8000c1e1900 */
[----:B------:R-:W2:Y:S02]  /*bb20*/  LDG.E R0, [R8.64+0x4] ;  /* 0x0000041008007981 */ /* 0x000ea4000c1e1900 */
[----:B--2--5:R-:W-:-:S02]  /*bb30*/  IADD3 R20, -R4, R0, RZ ;  /* 0x0000000004147210 */ /* 0x024fc40007ffe1ff */
.L_x_692:
[----:B-1----:R-:W-:Y:S01]  /*bb40*/  LOP3.LUT R0, R61, 0xffffffe0, RZ, 0xc0, !PT ;  /* 0xffffffe03d007812 */ /* 0x002fe200078ec0ff */
[----:B------:R-:W-:Y:S01]  /*bb50*/  IMAD.MOV.U32 R6, RZ, RZ, c[0x0][0x4e8] ;  /* 0x00013a00ff067624 */ /* 0x000fe200078e00ff */
[----:B------:R-:W-:Y:S01]  /*bb60*/  SHF.R.S32.HI R5, RZ, 0x1f, R60 ;  /* 0x0000001fff057819 */ /* 0x000fe2000001143c */
[----:B------:R-:W1:Y:S01]  /*bb70*/  S2R R23, SR_CTAID.X ;  /* 0x0000000000177919 */ /* 0x000e620000002500 */
[----:B------:R-:W-:Y:S01]  /*bb80*/  LEA.HI R4, R32, R32, RZ, 0x1 ;  /* 0x0000002020047211 */ /* 0x000fe200078f08ff */
[----:B------:R-:W-:Y:S01]  /*bb90*/  IMAD.IADD R0, R67, 0x1, -R0 ;  /* 0x0000000143007824 */ /* 0x000fe200078e0a00 */
[----:B------:R-:W-:Y:S01]  /*bba0*/  LEA.HI R5, R5, R60, RZ, 0x2 ;  /* 0x0000003c05057211 */ /* 0x000fe200078f10ff */
[----:B------:R-:W2:Y:S01]  /*bbb0*/  S2R R13, SR_CTAID.Y ;  /* 0x00000000000d7919 */ /* 0x000ea20000002600 */
[----:B------:R-:W-:Y:S01]  /*bbc0*/  ISETP.NE.AND P2, PT, R6, 0x1, PT ;  /* 0x000000010600780c */ /* 0x000fe20003f45270 */
[----:B-----5:R-:W-:Y:S01]  /*bbd0*/  IMAD R20, R20, c[0x0][0x4e8], RZ ;  /* 0x00013a0014147a24 */ /* 0x020fe200078e02ff */
[----:B------:R-:W-:Y:S01]  /*bbe0*/  SHF.R.S32.HI R8, RZ, 0x1f, R0 ;  /* 0x0000001fff087819 */ /* 0x000fe20000011400 */
[----:B------:R-:W-:Y:S01]  /*bbf0*/  BSSY B0, `(.L_x_693) ;  /* 0x000008c000007945 */ /* 0x000fe20003800000 */
[C---:B------:R-:W-:Y:S01]  /*bc00*/  LOP3.LUT R6, R4.reuse, 0x1ffffffe, RZ, 0xc0, !PT ;  /* 0x1ffffffe04067812 */ /* 0x040fe200078ec0ff */
[----:B------:R-:W-:Y:S01]  /*bc10*/  IMAD.SHL.U32 R4, R4, 0x20, RZ ;  /* 0x0000002004047824 */ /* 0x000fe200078e00ff */
[----:B------:R-:W-:-:S02]  /*bc20*/  LOP3.LUT R7, R5, 0xffffffc, RZ, 0xc0, !PT ;  /* 0x0ffffffc05077812 */ /* 0x000fc400078ec0ff */
[----:B------:R-:W-:Y:S02]  /*bc30*/  LEA.HI R5, R8, R0, RZ, 0x2 ;  /* 0x0000000008057211 */ /* 0x000fe400078f10ff */
[----:B------:R-:W-:Y:S01]  /*bc40*/  IADD3 R6, R32, -R6, RZ ;  /* 0x8000000620067210 */ /* 0x000fe20007ffe0ff */
[----:B------:R-:W-:Y:S01]  /*bc50*/  IMAD.IADD R7, R60, 0x1, -R7 ;  /* 0x000000013c077824 */ /* 0x000fe200078e0a07 */
[----:B------:R-:W-:Y:S02]  /*bc60*/  LOP3.LUT R4, R4, 0xffffffc0, RZ, 0xc0, !PT ;  /* 0xffffffc004047812 */ /* 0x000fe400078ec0ff */
[----:B------:R-:W-:Y:S02]  /*bc70*/  SHF.R.S32.HI R5, RZ, 0x2, R5 ;  /* 0x00000002ff057819 */ /* 0x000fe40000011405 */
[----:B------:R-:W-:Y:S01]  /*bc80*/  LOP3.LUT P0, RZ, R0, 0x3, RZ, 0xc0, !PT ;  /* 0x0000000300ff7812 */ /* 0x000fe2000780c0ff */
[----:B------:R-:W-:Y:S01]  /*bc90*/  IMAD R0, R6, 0x8, R4 ;  /* 0x0000000806007824 */ /* 0x000fe200078e0204 */
[-C--:B------:R-:W-:Y:S01]  /*bca0*/  LEA.HI R19, R66, R67.reuse, RZ, 0x3 ;  /* 0x0000004342137211 */ /* 0x080fe200078f18ff */
[----:B------:R-:W-:Y:S01]  /*bcb0*/  IMAD R17, R7, 0x10, R5 ;  /* 0x0000001007117824 */ /* 0x000fe200078e0205 */
[----:B------:R-:W-:Y:S01]  /*bcc0*/  SEL R18, R69, RZ, !P1 ;  /* 0x000000ff45127207 */ /* 0x000fe20004800000 */
[----:B------:R-:W-:Y:S01]  /*bcd0*/  IMAD R6, R3, c[0x0][0x3a0], RZ ;  /* 0x0000e80003067a24 */ /* 0x000fe200078e02ff */
[----:B------:R-:W-:Y:S01]  /*bce0*/  LOP3.LUT R4, R19, 0xfffffff8, RZ, 0xc0, !PT ;  /* 0xfffffff813047812 */ /* 0x000fe200078ec0ff */
[----:B------:R-:W-:Y:S01]  /*bcf0*/  IMAD.IADD R0, R17, 0x1, R0 ;  /* 0x0000000111007824 */ /* 0x000fe200078e0200 */
[----:B--2---:R-:W-:Y:S01]  /*bd00*/  SHF.R.S32.HI R7, RZ, 0x1f, R13 ;  /* 0x0000001fff077819 */ /* 0x004fe2000001140d */
[----:B------:R-:W-:Y:S01]  /*bd10*/  IMAD R6, R2, c[0x0][0x3a4], R6 ;  /* 0x0000e90002067a24 */ /* 0x000fe200078e0206 */
[-C--:B------:R-:W-:Y:S01]  /*bd20*/  IADD3 R12, -R4, R67.reuse, RZ ;  /* 0x00000043040c7210 */ /* 0x080fe20007ffe1ff */
[----:B-1----:R-:W-:Y:S01]  /*bd30*/  IMAD R8, R23, 0x80, R0 ;  /* 0x0000008017087824 */ /* 0x002fe200078e0200 */
[----:B------:R-:W-:Y:S01]  /*bd40*/  SHF.R.S32.HI R19, RZ, 0x3, R19 ;  /* 0x00000003ff137819 */ /* 0x000fe20000011413 */
[----:B------:R-:W-:Y:S01]  /*bd50*/  IMAD.WIDE.U32 R4, R2, c[0x0][0x3a0], RZ ;  /* 0x0000e80002047a25 */ /* 0x000fe200078e00ff */
[----:B------:R-:W-:-:S03]  /*bd60*/  LEA.HI R22, R66, R67, RZ, 0x6 ;  /* 0x0000004342167211 */ /* 0x000fc600078f30ff */
[----:B------:R-:W-:-:S04]  /*bd70*/  @P2 IMAD.HI.U32 R0, R8, c[0x0][0x4ec], RZ ;  /* 0x00013b0008002a27 */ /* 0x000fc800078e00ff */
[----:B------:R-:W-:Y:S01]  /*bd80*/  IMAD.WIDE.U32 R10, R13, c[0x0][0x490], R2 ;  /* 0x000124000d0a7a25 */ /* 0x000fe200078e0002 */
[----:B------:R-:W-:-:S03]  /*bd90*/  IADD3 R3, R5, R6, RZ ;  /* 0x0000000605037210 */ /* 0x000fc60007ffe0ff */
[----:B------:R-:W-:Y:S02]  /*bda0*/  IMAD R5, R7, c[0x0][0x490], RZ ;  /* 0x0001240007057a24 */ /* 0x000fe400078e02ff */
[----:B------:R-:W-:Y:S01]  /*bdb0*/  IMAD.MOV.U32 R9, RZ, RZ, R8 ;  /* 0x000000ffff097224 */ /* 0x000fe200078e0008 */
[----:B------:R-:W-:Y:S01]  /*bdc0*/  @P2 SHF.R.U32.HI R9, RZ, c[0x0][0x4f0], R0 ;  /* 0x00013c00ff092a19 */ /* 0x000fe20000011600 */
[----:B------:R-:W-:Y:S01]  /*bdd0*/  IMAD R5, R13, c[0x0][0x494], R5 ;  /* 0x000125000d057a24 */ /* 0x000fe200078e0205 */
[----:B------:R-:W-:Y:S01]  /*bde0*/  SHF.R.S32.HI R0, RZ, 0x1f, R69 ;  /* 0x0000001fff007819 */ /* 0x000fe20000011445 */
[----:B------:R-:W-:Y:S02]  /*bdf0*/  IMAD.MOV.U32 R2, RZ, RZ, R4 ;  /* 0x000000ffff027224 */ /* 0x000fe400078e0004 */
[----:B------:R-:W-:Y:S01]  /*be00*/  IMAD R16, R7, c[0x0][0x3e8], RZ ;  /* 0x0000fa0007107a24 */ /* 0x000fe200078e02ff */
[----:B------:R-:W-:Y:S01]  /*be10*/  SEL R14, R0, RZ, !P1 ;  /* 0x000000ff000e7207 */ /* 0x000fe20004800000 */
[----:B------:R-:W-:Y:S01]  /*be20*/  IMAD.WIDE.U32 R6, R13, c[0x0][0x3e8], R2 ;  /* 0x0000fa000d067a25 */ /* 0x000fe200078e0002 */
[----:B------:R-:W-:-:S02]  /*be30*/  IADD3 R5, R11, R5, RZ ;  /* 0x000000050b057210 */ /* 0x000fc40007ffe0ff */
[----:B------:R-:W-:Y:S01]  /*be40*/  SHF.L.U32 R11, R19, 0x6, RZ ;  /* 0x00000006130b7819 */ /* 0x000fe200000006ff */
[----:B------:R-:W-:Y:S02]  /*be50*/  IMAD.MOV R0, RZ, RZ, -R9 ;  /* 0x000000ffff007224 */ /* 0x000fe400078e0a09 */
[----:B------:R-:W-:Y:S02]  /*be60*/  IMAD R2, R12, 0x10, R19 ;  /* 0x000000100c027824 */ /* 0x000fe400078e0213 */
[----:B------:R-:W-:Y:S02]  /*be70*/  IMAD R3, R14, c[0x0][0x498], RZ ;  /* 0x000126000e037a24 */ /* 0x000fe400078e02ff */
[----:B------:R-:W-:Y:S02]  /*be80*/  IMAD.MOV.U32 R4, RZ, RZ, R10 ;  /* 0x000000ffff047224 */ /* 0x000fe400078e000a */
[----:B------:R-:W-:Y:S01]  /*be90*/  IMAD R10, R0, c[0x0][0x4e8], R8 ;  /* 0x00013a00000a7a24 */ /* 0x000fe200078e0208 */
[----:B------:R-:W-:Y:S01]  /*bea0*/  LOP3.LUT R0, R11, 0x1c0, RZ, 0xc0, !PT ;  /* 0x000001c00b007812 */ /* 0x000fe200078ec0ff */
[C---:B------:R-:W-:Y:S01]  /*beb0*/  IMAD R15, R18.reuse, c[0x0][0x49c], R3 ;  /* 0x00012700120f7a24 */ /* 0x040fe200078e0203 */
[----:B------:R-:W-:Y:S01]  /*bec0*/  LEA R11, R23, R2, 0x7 ;  /* 0x00000002170b7211 */ /* 0x000fe200078e38ff */
[----:B------:R-:W-:Y:S01]  /*bed0*/  IMAD R16, R13, c[0x0][0x3ec], R16 ;  /* 0x0000fb000d107a24 */ /* 0x000fe200078e0210 */
[----:B------:R-:W-:Y:S01]  /*bee0*/  SHF.R.U32.HI R13, RZ, 0x3, R0 ;  /* 0x00000003ff0d7819 */ /* 0x000fe20000011600 */
[----:B------:R-:W-:-:S04]  /*bef0*/  IMAD.WIDE.U32 R2, R18, c[0x0][0x498], R4 ;  /* 0x0001260012027a25 */ /* 0x000fc800078e0004 */
[----:B------:R-:W-:Y:S01]  /*bf00*/  IMAD.SHL.U32 R8, R12, 0x8, RZ ;  /* 0x000000080c087824 */ /* 0x000fe200078e00ff */
[----:B------:R-:W-:Y:S01]  /*bf10*/  SHF.R.S32.HI R12, RZ, 0x1f, R9 ;  /* 0x0000001fff0c7819 */ /* 0x000fe20000011409 */
[----:B------:R-:W-:Y:S01]  /*bf20*/  IMAD.IADD R5, R7, 0x1, R16 ;  /* 0x0000000107057824 */ /* 0x000fe200078e0210 */
[----:B------:R-:W-:Y:S01]  /*bf30*/  IADD3 R2, P1, R9, R2, RZ ;  /* 0x0000000209027210 */ /* 0x000fe20007f3e0ff */
[----:B------:R-:W-:Y:S01]  /*bf40*/  IMAD.MOV.U32 R16, RZ, RZ, R11 ;  /* 0x000000ffff107224 */ /* 0x000fe200078e000b */
[----:B------:R-:W-:Y:S01]  /*bf50*/  SHF.R.S32.HI R7, RZ, 0x1f, R10 ;  /* 0x0000001fff077819 */ /* 0x000fe2000001140a */
[----:B------:R-:W-:Y:S01]  /*bf60*/  IMAD R17, R23, 0x80, R17 ;  /* 0x0000008017117824 */ /* 0x000fe200078e0211 */
[----:B------:R-:W-:Y:S02]  /*bf70*/  IADD3.X R3, R12, R3, R15, P1, !PT ;  /* 0x000000030c037210 */ /* 0x000fe40000ffe40f */
[----:B------:R-:W-:Y:S01]  /*bf80*/  LOP3.LUT R4, R0, 0x38, R8, 0xf8, !PT ;  /* 0x0000003800047812 */ /* 0x000fe200078ef808 */
[----:B------:R-:W-:Y:S01]  /*bf90*/  IMAD R7, R7, c[0x0][0x488], RZ ;  /* 0x0001220007077a24 */ /* 0x000fe200078e02ff */
[----:B------:R-:W-:Y:S01]  /*bfa0*/  IADD3 R9, R17, 0x8, RZ ;  /* 0x0000000811097810 */ /* 0x000fe20007ffe0ff */
[----:B------:R-:W-:Y:S01]  /*bfb0*/  @P2 IMAD.HI.U32 R0, R11, c[0x0][0x4ec], RZ ;  /* 0x00013b000b002a27 */ /* 0x000fe200078e00ff */
[----:B------:R-:W-:-:S02]  /*bfc0*/  LOP3.LUT R21, R4, R13, RZ, 0x3c, !PT ;  /* 0x0000000d04157212 */ /* 0x000fc400078e3cff */
[----:B------:R-:W-:Y:S01]  /*bfd0*/  MOV R4, R6 ;  /* 0x0000000600047202 */ /* 0x000fe20000000f00 */
[C---:B------:R-:W-:Y:S01]  /*bfe0*/  IMAD.WIDE.U32 R2, R10.reuse, c[0x0][0x488], R2 ;  /* 0x000122000a027a25 */ /* 0x040fe200078e0002 */
[----:B------:R-:W-:Y:S02]  /*bff0*/  @P2 SHF.R.U32.HI R16, RZ, c[0x0][0x4f0], R0 ;  /* 0x00013c00ff102a19 */ /* 0x000fe40000011600 */
[-C--:B------:R-:W-:Y:S01]  /*c000*/  ISETP.GE.OR P2, PT, R9, R20.reuse, P0 ;  /* 0x000000140900720c */ /* 0x080fe20000746670 */
[----:B------:R-:W-:Y:S01]  /*c010*/  IMAD R7, R10, c[0x0][0x48c], R7 ;  /* 0x000123000a077a24 */ /* 0x000fe200078e0207 */
[----:B------:R-:W-:Y:S01]  /*c020*/  LEA R0, P1, R2, c[0x0][0x450], 0x2 ;  /* 0x0001140002007a11 */ /* 0x000fe200078210ff */
[----:B------:R-:W-:Y:S01]  /*c030*/  IMAD R6, R14, c[0x0][0x3f0], RZ ;  /* 0x0000fc000e067a24 */ /* 0x000fe200078e02ff */
[----:B------:R-:W-:Y:S01]  /*c040*/  ISETP.GE.OR P3, PT, R17, R20, P0 ;  /* 0x000000141100720c */ /* 0x000fe20000766670 */
[----:B------:R-:W-:Y:S01]  /*c050*/  IMAD.MOV R10, RZ, RZ, -R16 ;  /* 0x000000ffff0a7224 */ /* 0x000fe200078e0a10 */
[----:B------:R-:W-:Y:S01]  /*c060*/  IADD3 R7, R3, R7, RZ ;  /* 0x0000000703077210 */ /* 0x000fe20007ffe0ff */
[C---:B------:R-:W-:Y:S01]  /*c070*/  IMAD R3, R18.reuse, c[0x0][0x3f4], R6 ;  /* 0x0000fd0012037a24 */ /* 0x040fe200078e0206 */
[----:B------:R-:W-:Y:S01]  /*c080*/  SHF.R.S32.HI R6, RZ, 0x1f, R16 ;  /* 0x0000001fff067819 */ /* 0x000fe20000011410 */
[----:B------:R-:W-:Y:S01]  /*c090*/  IMAD.WIDE.U32 R4, R18, c[0x0][0x3f0], R4 ;  /* 0x0000fc0012047a25 */ /* 0x000fe200078e0004 */
[----:B------:R-:W-:Y:S01]  /*c0a0*/  LEA.HI.X R2, R2, c[0x0][0x454], R7, 0x2, P1 ;  /* 0x0001150002027a11 */ /* 0x000fe200008f1407 */
[----:B------:R-:W-:Y:S02]  /*c0b0*/  SHFL.IDX PT, R12, R0, RZ, 0x1c1f ;  /* 0x001c1fff000c7589 */ /* 0x000fe400000e0000 */
[----:B------:R-:W-:-:S02]  /*c0c0*/  IMAD R9, R10, c[0x0][0x4e8], R11 ;  /* 0x00013a000a097a24 */ /* 0x000fc400078e020b */
[----:B------:R-:W1:Y:S01]  /*c0d0*/  SHFL.IDX PT, R13, R2, RZ, 0x1c1f ;  /* 0x001c1fff020d7589 */ /* 0x000e6200000e0000 */
[----:B------:R-:W-:Y:S02]  /*c0e0*/  IMAD.IADD R3, R5, 0x1, R3 ;  /* 0x0000000105037824 */ /* 0x000fe400078e0203 */
[----:B------:R-:W-:Y:S01]  /*c0f0*/  IMAD R5, R6, c[0x0][0x3e0], RZ ;  /* 0x0000f80006057a24 */ /* 0x000fe200078e02ff */
[----:B------:R-:W-:Y:S03]  /*c100*/  SHFL.IDX PT, R10, R0, 0x1, 0x1c1f ;  /* 0x003c1f00000a7f89 */ /* 0x000fe600000e0000 */
[----:B------:R-:W-:Y:S01]  /*c110*/  IMAD R18, R16, c[0x0][0x3e4], R5 ;  /* 0x0000f90010127a24 */ /* 0x000fe200078e0205 */
[----:B------:R-:W2:Y:S01]  /*c120*/  SHFL.IDX PT, R11, R2, 0x1, 0x1c1f ;  /* 0x003c1f00020b7f89 */ /* 0x000ea200000e0000 */
[----:B------:R-:W-:-:S03]  /*c130*/  SHF.L.U32 R5, R22, 0x3, RZ ;  /* 0x0000000316057819 */ /* 0x000fc600000006ff */
[----:B------:R-:W-:Y:S01]  /*c140*/  SHFL.IDX PT, R14, R0, 0x2, 0x1c1f ;  /* 0x005c1f00000e7f89 */ /* 0x000fe200000e0000 */
[----:B------:R-:W-:-:S03]  /*c150*/  LOP3.LUT R5, R21, 0x7ffffe00, R5, 0xf8, !PT ;  /* 0x7ffffe0015057812 */ /* 0x000fc600078ef805 */
[----:B------:R-:W3:Y:S04]  /*c160*/  SHFL.IDX PT, R15, R2, 0x2, 0x1c1f ;  /* 0x005c1f00020f7f89 */ /* 0x000ee800000e0000 */
[----:B------:R4:W-:Y:S04]  /*c170*/  SHFL.IDX PT, R6, R0, 0x3, 0x1c1f ;  /* 0x007c1f0000067f89 */ /* 0x0009e800000e0000 */
[----:B------:R3:W3:Y:S04]  /*c180*/  SHFL.IDX PT, R7, R2, 0x3, 0x1c1f ;  /* 0x007c1f0002077f89 */ /* 0x0006e800000e0000 */
[----:B-1----:R-:W-:Y:S04]  /*c190*/  @!P3 ST.E [R12.64], R62 ;  /* 0x0000003e0c00b985 */ /* 0x002fe8000c101910 */
[----:B--2---:R-:W-:Y:S01]  /*c1a0*/  @!P2 ST.E [R10.64], R63 ;  /* 0x0000003f0a00a985 */ /* 0x004fe2000c101910 */
[----:B----4-:R-:W-:Y:S01]  /*c1b0*/  SHF.R.S32.HI R0, RZ, 0x1f, R9 ;  /* 0x0000001fff007819 */ /* 0x010fe20000011409 */
[----:B---3--:R-:W-:Y:S01]  /*c1c0*/  IMAD.MOV.U32 R2, RZ, RZ, R4 ;  /* 0x000000ffff027224 */ /* 0x008fe200078e0004 */
[----:B------:R-:W-:-:S03]  /*c1d0*/  IADD3 R4, R17, 0x40, RZ ;  /* 0x0000004011047810 */ /* 0x000fc60007ffe0ff */
[----:B------:R-:W-:Y:S01]  /*c1e0*/  IMAD R0, R0, c[0x0][0x3d8], RZ ;  /* 0x0000f60000007a24 */ /* 0x000fe200078e02ff */
[----:B------:R-:W-:Y:S01]  /*c1f0*/  IADD3 R17, R17, 0x48, RZ ;  /* 0x0000004811117810 */ /* 0x000fe20007ffe0ff */
[----:B------:R-:W-:Y:S01]  /*c200*/  IMAD.WIDE.U32 R2, R16, c[0x0][0x3e0], R2 ;  /* 0x0000f80010027a25 */ /* 0x000fe200078e0002 */
[-C--:B------:R-:W-:Y:S02]  /*c210*/  ISETP.GE.OR P1, PT, R4, R20.reuse, P0 ;  /* 0x000000140400720c */ /* 0x080fe40000726670 */
[----:B------:R-:W-:Y:S01]  /*c220*/  ISETP.GE.OR P0, PT, R17, R20, P0 ;  /* 0x000000141100720c */ /* 0x000fe20000706670 */
[----:B------:R-:W-:Y:S02]  /*c230*/  IMAD R4, R9, c[0x0][0x3dc], R0 ;  /* 0x0000f70009047a24 */ /* 0x000fe400078e0200 */
[----:B------:R-:W-:Y:S02]  /*c240*/  IMAD.SHL.U32 R0, R5, 0x2, RZ ;  /* 0x0000000205007824 */ /* 0x000fe400078e00ff */
[----:B------:R-:W-:-:S04]  /*c250*/  IMAD.IADD R3, R3, 0x1, R18 ;  /* 0x0000000103037824 */ /* 0x000fc800078e0212 */
[----:B------:R-:W-:Y:S02]  /*c260*/  IMAD.WIDE.U32 R2, R9, c[0x0][0x3d8], R2 ;  /* 0x0000f60009027a25 */ /* 0x000fe400078e0002 */
[----:B------:R-:W-:Y:S03]  /*c270*/  @!P1 ST.E [R14.64], R64 ;  /* 0x000000400e009985 */ /* 0x000fe6000c101910 */
[----:B------:R-:W-:Y:S01]  /*c280*/  IADD3 R3, R3, R4, RZ ;  /* 0x0000000403037210 */ /* 0x000fe20007ffe0ff */
[----:B------:R1:W-:Y:S01]  /*c290*/  @!P0 ST.E [R6.64], R65 ;  /* 0x0000004106008985 */ /* 0x0003e2000c101910 */
[----:B------:R-:W-:-:S03]  /*c2a0*/  LEA R9, P0, R2, c[0x0][0x380], 0x1 ;  /* 0x0000e00002097a11 */ /* 0x000fc600078008ff */
[----:B------:R2:W3:Y:S04]  /*c2b0*/  LDS.128 R28, [R0+0x880] ;  /* 0x00088000001c7984 */ /* 0x0004e80000000c00 */
[----:B------:R2:W4:Y:S04]  /*c2c0*/  LDS.128 R36, [R0+0x1080] ;  /* 0x0010800000247984 */ /* 0x0005280000000c00 */
[----:B------:R2:W2:Y:S04]  /*c2d0*/  LDS.128 R44, [R0+0x1880] ;  /* 0x00188000002c7984 */ /* 0x0004a80000000c00 */
[----:B------:R2:W2:Y:S04]  /*c2e0*/  LDS.128 R52, [R0+0x2080] ;  /* 0x0020800000347984 */ /* 0x0004a80000000c00 */
[----:B------:R2:W2:Y:S04]  /*c2f0*/  LDS.128 R60, [R0+0x2880] ;  /* 0x00288000003c7984 */ /* 0x0004a80000000c00 */
[----:B------:R2:W2:Y:S01]  /*c300*/  LDS.128 R68, [R0+0x3080] ;  /* 0x0030800000447984 */ /* 0x0004a20000000c00 */
[----:B-1----:R-:W-:-:S03]  /*c310*/  IMAD R6, R23, 0x80, R19 ;  /* 0x0000008017067824 */ /* 0x002fc600078e0213 */
[----:B------:R1:W1:Y:S01]  /*c320*/  LDS.128 R72, [R0+0x3880] ;  /* 0x0038800000487984 */ /* 0x0002620000000c00 */
[----:B------:R-:W-:-:S03]  /*c330*/  LEA.HI.X R7, R2, c[0x0][0x384], R3, 0x1, P0 ;  /* 0x0000e10002077a11 */ /* 0x000fc600000f0c03 */
[----:B------:R1:W1:Y:S01]  /*c340*/  LDS.128 R24, [R0+0x4880] ;  /* 0x0048800000187984 */ /* 0x0002620000000c00 */
[----:B------:R-:W-:-:S03]  /*c350*/  ISETP.GE.AND P0, PT, R6, R20, PT ;  /* 0x000000140600720c */ /* 0x000fc60003f06270 */
[----:B------:R1:W1:Y:S04]  /*c360*/  LDS.128 R32, [R0+0x5080] ;  /* 0x0050800000207984 */ /* 0x0002680000000c00 */
[----:B------:R1:W1:Y:S04]  /*c370*/  LDS.128 R40, [R0+0x5880] ;  /* 0x0058800000287984 */ /* 0x0002680000000c00 */
[----:B------:R1:W1:Y:S04]  /*c380*/  LDS.128 R48, [R0+0x6080] ;  /* 0x0060800000307984 */ /* 0x0002680000000c00 */
[----:B------:R1:W1:Y:S04]  /*c390*/  LDS.128 R56, [R0+0x6880] ;  /* 0x0068800000387984 */ /* 0x0002680000000c00 */
[----:B------:R1:W1:Y:S04]  /*c3a0*/  LDS.128 R64, [R0+0x7080] ;  /* 0x0070800000407984 */ /* 0x0002680000000c00 */
[----:B------:R1:W1:Y:S04]  /*c3b0*/  LDS.128 R76, [R0+0x7880] ;  /* 0x00788000004c7984 */ /* 0x0002680000000c00 */
[----:B------:R1:W1:Y:S04]  /*c3c0*/  SHFL.IDX PT, R2, R9, RZ, 0x181f ;  /* 0x00181fff09027589 */ /* 0x00026800000e0000 */
[----:B------:R1:W1:Y:S01]  /*c3d0*/  SHFL.IDX PT, R3, R7, RZ, 0x181f ;  /* 0x00181fff07037589 */ /* 0x00026200000e0000 */
[----:B------:R-:W-:Y:S05]  /*c3e0*/  @P0 BRA `(.L_x_694) ;  /* 0x000000c000000947 */ /* 0x000fea0003800000 */
[----:B--234-:R-:W2:Y:S01]  /*c3f0*/  LDS.128 R16, [R0+0x80] ;  /* 0x0000800000107984 */ /* 0x01cea20000000c00 */
[----:B------:R-:W-:-:S02]  /*c400*/  IADD3 R4, R8, 0x40, RZ ;  /* 0x0000004008047810 */ /* 0x000fc40007ffe0ff */
[----:B------:R-:W-:Y:S01]  /*c410*/  ISETP.GE.AND P1, PT, R8, c[0x0][0x3c8], PT ;  /* 0x0000f20008007a0c */ /* 0x000fe20003f26270 */
[----:B------:R3:W4:Y:S01]  /*c420*/  LDS.128 R12, [R0+0x4080] ;  /* 0x00408000000c7984 */ /* 0x0007220000000c00 */
[----:B------:R-:W-:-:S13]  /*c430*/  ISETP.GE.AND P0, PT, R4, c[0x0][0x3c8], PT ;  /* 0x0000f20004007a0c */ /* 0x000fda0003f06270 */
[----:B-1-3--:R-:W-:-:S04]  /*c440*/  @!P0 SHF.R.S32.HI R0, RZ, 0x1f, R4 ;  /* 0x0000001fff008819 */ /* 0x00afc80000011404 */
[----:B------:R-:W-:Y:S01]  /*c450*/  @!P0 LEA.HI R0, R0, R4, RZ, 0x3 ;  /* 0x0000000400008211 */ /* 0x000fe200078f18ff */
[----:B------:R-:W-:-:S03]  /*c460*/  @!P1 IMAD.WIDE R4, R8, 0x2, R2 ;  /* 0x0000000208049825 */ /* 0x000fc600078e0202 */
[----:B------:R-:W-:-:S05]  /*c470*/  @!P0 LOP3.LUT R0, R0, 0xfffffff8, RZ, 0xc0, !PT ;  /* 0xfffffff800008812 */ /* 0x000fca00078ec0ff */
[----:B------:R-:W-:Y:S01]  /*c480*/  @!P0 IMAD.WIDE R2, R0, 0x2, R2 ;  /* 0x0000000200028825 */ /* 0x000fe200078e0202 */
[----:B--2---:R1:W-:Y:S04]  /*c490*/  @!P1 ST.E.128 [R4.64], R16 ;  /* 0x0000001004009985 */ /* 0x0043e8000c101d10 */
[----:B----4-:R1:W-:Y:S02]  /*c4a0*/  @!P0 ST.E.128 [R2.64], R12 ;  /* 0x0000000c02008985 */ /* 0x0103e4000c101d10 */
.L_x_694:
[----:B--234-:R-:W-:Y:S05]  /*c4b0*/  BSYNC B0 ;  /* 0x0000000000007941 */ /* 0x01cfea0003800000 */
.L_x_693:
[----:B-1----:R-:W-:Y:S01]  /*c4c0*/  IADD3 R0, R6, 0x10, RZ ;  /* 0x0000001006007810 */ /* 0x002fe20007ffe0ff */
[----:B------:R1:W2:Y:S01]  /*c4d0*/  SHFL.IDX PT, R3, R7, 0x1, 0x181f ;  /* 0x00381f0007037f89 */ /* 0x0002a200000e0000 */
[----:B------:R-:W-:Y:S02]  /*c4e0*/  BSSY B0, `(.L_x_695) ;  /* 0x000000e000007945 */ /* 0x000fe40003800000 */
[----:B------:R-:W-:Y:S01]  /*c4f0*/  ISETP.GE.AND P0, PT, R0, R20, PT ;  /* 0x000000140000720c */ /* 0x000fe20003f06270 */
[----:B------:R1:W3:-:S12]  /*c500*/  SHFL.IDX PT, R2, R9, 0x1, 0x181f ;  /* 0x00381f0009027f89 */ /* 0x0002d800000e0000 */
[----:B------:R-:W-:Y:S05]  /*c510*/  @P0 BRA `(.L_x_696) ;  /* 0x000000a000000947 */ /* 0x000fea0003800000 */
[C---:B------:R-:W-:Y:S02]  /*c520*/  IADD3 R4, R8.reuse, 0x40, RZ ;  /* 0x0000004008047810 */ /* 0x040fe40007ffe0ff */
[----:B------:R-:W-:Y:S02]  /*c530*/  ISETP.GE.AND P1, PT, R8, c[0x0][0x3c8], PT ;  /* 0x0000f20008007a0c */ /* 0x000fe40003f26270 */
[----:B------:R-:W-:-:S13]  /*c540*/  ISETP.GE.AND P0, PT, R4, c[0x0][0x3c8], PT ;  /* 0x0000f20004007a0c */ /* 0x000fda0003f06270 */
[----:B------:R-:W-:-:S04]  /*c550*/  @!P0 SHF.R.S32.HI R0, RZ, 0x1f, R4 ;  /* 0x0000001fff008819 */ /* 0x000fc80000011404 */
[----:B------:R-:W-:Y:S01]  /*c560*/  @!P0 LEA.HI R0, R0, R4, RZ, 0x3 ;  /* 0x0000000400008211 */ /* 0x000fe200078f18ff */
[----:B--23--:R-:W-:-:S03]  /*c570*/  @!P1 IMAD.WIDE R4, R8, 0x2, R2 ;  /* 0x0000000208049825 */ /* 0x00cfc600078e0202 */
[----:B------:R-:W-:Y:S02]  /*c580*/  @!P0 LOP3.LUT R0, R0, 0xfffffff8, RZ, 0xc0, !PT ;  /* 0xfffffff800008812 */ /* 0x000fe400078ec0ff */
[----:B------:R2:W-:Y:S03]  /*c590*/  @!P1 ST.E.128 [R4.64], R28 ;  /* 0x0000001c04009985 */ /* 0x0005e6000c101d10 */
[----:B------:R-:W-:-:S05]  /*c5a0*/  @!P0 IMAD.WIDE R2, R0, 0x2, R2 ;  /* 0x0000000200028825 */ /* 0x000fca00078e0202 */
[----:B------:R2:W-:Y:S02]  /*c5b0*/  @!P0 ST.E.128 [R2.64], R24 ;  /* 0x0000001802008985 */ /* 0x0005e4000c101d10 */
.L_x_696:
[----:B------:R-:W-:Y:S05]  /*c5c0*/  BSYNC B0 ;  /* 0x0000000000007941 */ /* 0x000fea0003800000 */
.L_x_695:
[----:B------:R-:W-:Y:S01]  /*c5d0*/  IADD3 R0, R6, 0x20, RZ ;  /* 0x0000002006007810 */ /* 0x000fe20007ffe0ff */
[----:B--2---:R2:W4:Y:S01]  /*c5e0*/  SHFL.IDX PT, R3, R7, 0x2, 0x181f ;  /* 0x00581f0007037f89 */ /* 0x00452200000e0000 */
[----:B------:R-:W-:Y:S02]  /*c5f0*/  BSSY B0, `(.L_x_697) ;  /* 0x000000e000007945 */ /* 0x000fe40003800000 */
[----:B------:R-:W-:Y:S01]  /*c600*/  ISETP.GE.AND P0, PT, R0, R20, PT ;  /* 0x000000140000720c */ /* 0x000fe20003f06270 */
[----:B---3--:R2:W3:-:S12]  /*c610*/  SHFL.IDX PT, R2, R9, 0x2, 0x181f ;  /* 0x00581f0009027f89 */ /* 0x0084d800000e0000 */
[----:B------:R-:W-:Y:S05]  /*c620*/  @P0 BRA `(.L_x_698) ;  /* 0x000000a000000947 */ /* 0x000fea0003800000 */
[C---:B------:R-:W-:Y:S02]  /*c630*/  IADD3 R4, R8.reuse, 0x40, RZ ;  /* 0x0000004008047810 */ /* 0x040fe40007ffe0ff */
[----:B------:R-:W-:Y:S02]  /*c640*/  ISETP.GE.AND P1, PT, R8, c[0x0][0x3c8], PT ;  /* 0x0000f20008007a0c */ /* 0x000fe40003f26270 */
[----:B------:R-:W-:-:S13]  /*c650*/  ISETP.GE.AND P0, PT, R4, c[0x0][0x3c8], PT ;  /* 0x0000f20004007a0c */ /* 0x000fda0003f06270 */
[----:B------:R-:W-:-:S04]  /*c660*/  @!P0 SHF.R.S32.HI R0, RZ, 0x1f, R4 ;  /* 0x0000001fff008819 */ /* 0x000fc80000011404 */
[----:B------:R-:W-:Y:S01]  /*c670*/  @!P0 LEA.HI R0, R0, R4, RZ, 0x3 ;  /* 0x0000000400008211 */ /* 0x000fe200078f18ff */
[----:B---34-:R-:W-:-:S03]  /*c680*/  @!P1 IMAD.WIDE R4, R8, 0x2, R2 ;  /* 0x0000000208049825 */ /* 0x018fc600078e0202 */
[----:B------:R-:W-:Y:S02]  /*c690*/  @!P0 LOP3.LUT R0, R0, 0xfffffff8, RZ, 0xc0, !PT ;  /* 0xfffffff800008812 */ /* 0x000fe400078ec0ff */
[----:B------:R3:W-:Y:S03]  /*c6a0*/  @!P1 ST.E.128 [R4.64], R36 ;  /* 0x0000002404009985 */ /* 0x0007e6000c101d10 */
[----:B------:R-:W-:-:S05]  /*c6b0*/  @!P0 IMAD.WIDE R2, R0, 0x2, R2 ;  /* 0x0000000200028825 */ /* 0x000fca00078e0202 */
[----:B------:R3:W-:Y:S02]  /*c6c0*/  @!P0 ST.E.128 [R2.64], R32 ;  /* 0x0000002002008985 */ /* 0x0007e4000c101d10 */
.L_x_698:
[----:B------:R-:W-:Y:S05]  /*c6d0*/  BSYNC B0 ;  /* 0x0000000000007941 */ /* 0x000fea0003800000 */
.L_x_697:
[----:B------:R-:W-:Y:S01]  /*c6e0*/  IADD3 R0, R6, 0x30, RZ ;  /* 0x0000003006007810 */ /* 0x000fe20007ffe0ff */
[----:B---34-:R3:W4:Y:S01]  /*c6f0*/  SHFL.IDX PT, R3, R7, 0x3, 0x181f ;  /* 0x00781f0007037f89 */ /* 0x01872200000e0000 */
[----:B------:R-:W-:Y:S02]  /*c700*/  BSSY B0, `(.L_x_699) ;  /* 0x000000e000007945 */ /* 0x000fe40003800000 */
[----:B------:R-:W-:Y:S01]  /*c710*/  ISETP.GE.AND P0, PT, R0, R20, PT ;  /* 0x000000140000720c */ /* 0x000fe20003f06270 */
[----:B------:R3:W1:-:S12]  /*c720*/  SHFL.IDX PT, R2, R9, 0x3, 0x181f ;  /* 0x00781f0009027f89 */ /* 0x00065800000e0000 */
[----:B------:R-:W-:Y:S05]  /*c730*/  @P0 BRA `(.L_x_700) ;  /* 0x000000a000000947 */ /* 0x000fea0003800000 */
[C---:B------:R-:W-:Y:S02]  /*c740*/  IADD3 R4, R8.reuse, 0x40, RZ ;  /* 0x0000004008047810 */ /* 0x040fe40007ffe0ff */
[----:B------:R-:W-:Y:S02]  /*c750*/  ISETP.GE.AND P1, PT, R8, c[0x0][0x3c8], PT ;  /* 0x0000f20008007a0c */ /* 0x000fe40003f26270 */
[----:B------:R-:W-:-:S13]  /*c760*/  ISETP.GE.AND P0, PT, R4, c[0x0][0x3c8], PT ;  /* 0x0000f20004007a0c */ /* 0x000fda0003f06270 */
[----:B------:R-:W-:-:S04]  /*c770*/  @!P0 SHF.R.S32.HI R0, RZ, 0x1f, R4 ;  /* 0x0000001fff008819 */ /* 0x000fc80000011404 */
[----:B------:R-:W-:Y:S01]  /*c780*/  @!P0 LEA.HI R0, R0, R4, RZ, 0x3 ;  /* 0x0000000400008211 */ /* 0x000fe200078f18ff */
[----:B-1--4-:R-:W-:-:S03]  /*c790*/  @!P1 IMAD.WIDE R4, R8, 0x2, R2 ;  /* 0x0000000208049825 */ /* 0x012fc600078e0202 */
[----:B------:R-:W-:Y:S02]  /*c7a0*/  @!P0 LOP3.LUT R0, R0, 0xfffffff8, RZ, 0xc0, !PT ;  /* 0xfffffff800008812 */ /* 0x000fe400078ec0ff */
[----:B------:R1:W-:Y:S03]  /*c7b0*/  @!P1 ST.E.128 [R4.64], R44 ;  /* 0x0000002c04009985 */ /* 0x0003e6000c101d10 */
[----:B------:R-:W-:-:S05]  /*c7c0*/  @!P0 IMAD.WIDE R2, R0, 0x2, R2 ;  /* 0x0000000200028825 */ /* 0x000fca00078e0202 */
[----:B------:R1:W-:Y:S02]  /*c7d0*/  @!P0 ST.E.128 [R2.64], R40 ;  /* 0x0000002802008985 */ /* 0x0003e4000c101d10 */
.L_x_700:
[----:B------:R-:W-:Y:S05]  /*c7e0*/  BSYNC B0 ;  /* 0x0000000000007941 */ /* 0x000fea0003800000 */
.L_x_699:
[----:B------:R-:W-:Y:S01]  /*c7f0*/  IADD3 R0, R6, 0x40, RZ ;  /* 0x0000004006007810 */ /* 0x000fe20007ffe0ff */
[----:B-1--4-:R1:W4:Y:S01]  /*c800*/  SHFL.IDX PT, R3, R7, 0x4, 0x181f ;  /* 0x00981f0007037f89 */ /* 0x01232200000e0000 */
[----:B------:R-:W-:Y:S02]  /*c810*/  BSSY B0, `(.L_x_701) ;  /* 0x000000e000007945 */ /* 0x000fe40003800000 */
[----:B------:R-:W-:Y:S01]  /*c820*/  ISETP.GE.AND P0, PT, R0, R20, PT ;  /* 0x000000140000720c */ /* 0x000fe20003f06270 */
[----:B------:R1:W2:-:S12]  /*c830*/  SHFL.IDX PT, R2, R9, 0x4, 0x181f ;  /* 0x00981f0009027f89 */ /* 0x00029800000e0000 */
[----:B------:R-:W-:Y:S05]  /*c840*/  @P0 BRA `(.L_x_702) ;  /* 0x000000a000000947 */ /* 0x000fea0003800000 */
[C---:B------:R-:W-:Y:S02]  /*c850*/  IADD3 R4, R8.reuse, 0x40, RZ ;  /* 0x0000004008047810 */ /* 0x040fe40007ffe0ff */
[----:B------:R-:W-:Y:S02]  /*c860*/  ISETP.GE.AND P1, PT, R8, c[0x0][0x3c8], PT ;  /* 0x0000f20008007a0c */ /* 0x000fe40003f26270 */
[----:B------:R-:W-:-:S13]  /*c870*/  ISETP.GE.AND P0, PT, R4, c[0x0][0x3c8], PT ;  /* 0x0000f20004007a0c */ /* 0x000fda0003f06270 */
[----:B------:R-:W-:-:S04]  /*c880*/  @!P0 SHF.R.S32.HI R0, RZ, 0x1f, R4 ;  /* 0x0000001fff008819 */ /* 0x000fc80000011404 */
[----:B------:R-:W-:Y:S01]  /*c890*/  @!P0 LEA.HI R0, R0, R4, RZ, 0x3 ;  /* 0x0000000400008211 */ /* 0x000fe200078f18ff */
[----:B--2-4-:R-:W-:-:S03]  /*c8a0*/  @!P1 IMAD.WIDE R4, R8, 0x2, R2 ;  /* 0x0000000208049825 */ /* 0x014fc600078e0202 */
[----:B------:R-:W-:Y:S02]  /*c8b0*/  @!P0 LOP3.LUT R0, R0, 0xfffffff8, RZ, 0xc0, !PT ;  /* 0xfffffff800008812 */ /* 0x000fe400078ec0ff */
[----:B------:R2:W-:Y:S03]  /*c8c0*/  @!P1 ST.E.128 [R4.64], R52 ;  /* 0x0000003404009985 */ /* 0x0005e6000c101d10 */
[----:B------:R-:W-:-:S05]  /*c8d0*/  @!P0 IMAD.WIDE R2, R0, 0x2, R2 ;  /* 0x0000000200028825 */ /* 0x000fca00078e0202 */
[----:B------:R2:W-:Y:S02]  /*c8e0*/  @!P0 ST.E.128 [R2.64], R48 ;  /* 0x0000003002008985 */ /* 0x0005e4000c101d10 */
.L_x_702:
[----:B------:R-:W-:Y:S05]  /*c8f0*/  BSYNC B0 ;  /* 0x0000000000007941 */ /* 0x000fea0003800000 */
.L_x_701:
[----:B------:R-:W-:Y:S01]  /*c900*/  IADD3 R0, R6, 0x50, RZ ;  /* 0x0000005006007810 */ /* 0x000fe20007ffe0ff */
[----:B--2-4-:R2:W4:Y:S01]  /*c910*/  SHFL.IDX PT, R3, R7, 0x5, 0x181f ;  /* 0x00b81f0007037f89 */ /* 0x01452200000e0000 */
        /* <DEDUP_REMOVED lines=14> */
.L_x_704:
[----:B------:R-:W-:Y:S05]  /*ca00*/  BSYNC B0 ;  /* 0x0000000000007941 */ /* 0x000fea0003800000 */
.L_x_703:
        /* <DEDUP_REMOVED lines=16> */
.L_x_706:
[----:B------:R-:W-:Y:S05]  /*cb10*/  BSYNC B0 ;  /* 0x0000000000007941 */ /* 0x000fea0003800000 */
.L_x_705:
[----:B------:R-:W-:Y:S01]  /*cb20*/  IADD3 R0, R6, 0x70, RZ ;  /* 0x0000007006007810 */ /* 0x000fe20007ffe0ff */
[----:B--2-4-:R2:W4:Y:S03]  /*cb30*/  SHFL.IDX PT, R3, R7, 0x7, 0x181f ;  /* 0x00f81f0007037f89 */ /* 0x01452600000e0000 */
[----:B------:R-:W-:Y:S01]  /*cb40*/  ISETP.GE.AND P0, PT, R0, R20, PT ;  /* 0x000000140000720c */ /* 0x000fe20003f06270 */
[----:B------:R2:W1:-:S12]  /*cb50*/  SHFL.IDX PT, R2, R9, 0x7, 0x181f ;  /* 0x00f81f0009027f89 */ /* 0x00045800000e0000 */
[----:B------:R-:W-:Y:S05]  /*cb60*/  @P0 EXIT ;  /* 0x000000000000094d */ /* 0x000fea0003800000 */
[C---:B------:R-:W-:Y:S02]  /*cb70*/  ISETP.GE.AND P0, PT, R8.reuse, c[0x0][0x3c8], PT ;  /* 0x0000f20008007a0c */ /* 0x040fe40003f06270 */
[----:B------:R-:W-:-:S11]  /*cb80*/  IADD3 R0, R8, 0x40, RZ ;  /* 0x0000004008007810 */ /* 0x000fd60007ffe0ff */
        /* <DEDUP_REMOVED lines=10> */
.L_x_691:
        /* <DEDUP_REMOVED lines=19> */
.L_x_707:
        /* <DEDUP_REMOVED lines=15> */
[----:B------:R-:W-:Y:S02]  /*ce50*/  MOV R2, R4 ;  /* 0x0000000400027202 */ /* 0x000fe40000000f00 */
[----:B------:R-:W-:-:S13]  /*ce60*/  ISETP.NE.AND P0, PT, R0, 0x1, PT ;  /* 0x000000010000780c */ /* 0x000fda0003f05270 */
[----:B------:R-:W-:Y:S01]  /*ce70*/  @P0 IMAD.HI.U32 R7, R9, c[0x0][0x4ec], RZ ;  /* 0x00013b0009070a27 */ /* 0x000fe200078e00ff */
[----:B-1----:R-:W-:-:S03]  /*ce80*/  SHF.R.S32.HI R0, RZ, 0x1f, R8 ;  /* 0x0000001fff007819 */ /* 0x002fc60000011408 */
[----:B------:R-:W-:-:S04]  /*ce90*/  IMAD.WIDE.U32 R2, R8, c[0x0][0x490], R2 ;  /* 0x0001240008027a25 */ /* 0x000fc800078e0002 */
[----:B------:R-:W-:Y:S02]  /*cea0*/  IMAD R6, R0, c[0x0][0x490], RZ ;  /* 0x0001240000067a24 */ /* 0x000fe400078e02ff */
[----:B------:R-:W-:Y:S01]  /*ceb0*/  IMAD.MOV.U32 R0, RZ, RZ, R9 ;  /* 0x000000ffff007224 */ /* 0x000fe200078e0009 */
[----:B------:R-:W-:Y:S01]  /*cec0*/  @P0 SHF.R.U32.HI R0, RZ, c[0x0][0x4f0], R7 ;  /* 0x00013c00ff000a19 */ /* 0x000fe20000011607 */
[----:B------:R-:W-:Y:S02]  /*ced0*/  IMAD R6, R8, c[0x0][0x494], R6 ;  /* 0x0001250008067a24 */ /* 0x000fe400078e0206 */
[----:B------:R-:W-:Y:S01]  /*cee0*/  IMAD R8, R11, c[0x0][0x498], RZ ;  /* 0x000126000b087a24 */ /* 0x000fe200078e02ff */
[----:B------:R-:W-:Y:S01]  /*cef0*/  IADD3 R7, -R0, RZ, RZ ;  /* 0x000000ff00077210 */ /* 0x000fe20007ffe1ff */
[----:B------:R-:W-:Y:S02]  /*cf00*/  IMAD.IADD R3, R6, 0x1, R3 ;  /* 0x0000000106037824 */ /* 0x000fe400078e0203 */
[----:B------:R-:W-:-:S02]  /*cf10*/  IMAD R8, R10, c[0x0][0x49c], R8 ;  /* 0x000127000a087a24 */ /* 0x000fc400078e0208 */
[----:B------:R-:W-:Y:S01]  /*cf20*/  IMAD R6, R7, c[0x0][0x4e8], R9 ;  /* 0x00013a0007067a24 */ /* 0x000fe200078e0209 */
[----:B------:R-:W-:Y:S01]  /*cf30*/  SHF.R.S32.HI R9, RZ, 0x1f, R0 ;  /* 0x0000001fff097819 */ /* 0x000fe20000011400 */
[----:B------:R-:W-:-:S03]  /*cf40*/  IMAD.WIDE.U32 R2, R10, c[0x0][0x498], R2 ;  /* 0x000126000a027a25 */ /* 0x000fc600078e0002 */
[----:B------:R-:W-:Y:S02]  /*cf50*/  SHF.R.S32.HI R7, RZ, 0x1f, R6 ;  /* 0x0000001fff077819 */ /* 0x000fe40000011406 */
[----:B------:R-:W-:-:S03]  /*cf60*/  IADD3 R2, P0, R0, R2, RZ ;  /* 0x0000000200027210 */ /* 0x000fc60007f1e0ff */
[----:B------:R-:W-:Y:S01]  /*cf70*/  IMAD R0, R7, c[0x0][0x488], RZ ;  /* 0x0001220007007a24 */ /* 0x000fe200078e02ff */
[----:B------:R-:W-:-:S03]  /*cf80*/  IADD3.X R3, R9, R3, R8, P0, !PT ;  /* 0x0000000309037210 */ /* 0x000fc600007fe408 */
[C---:B------:R-:W-:Y:S02]  /*cf90*/  IMAD R0, R6.reuse, c[0x0][0x48c], R0 ;  /* 0x0001230006007a24 */ /* 0x040fe400078e0200 */
[----:B------:R-:W-:-:S05]  /*cfa0*/  IMAD.WIDE.U32 R2, R6, c[0x0][0x488], R2 ;  /* 0x0001220006027a25 */ /* 0x000fca00078e0002 */
[----:B------:R-:W-:Y:S02]  /*cfb0*/  IADD3 R0, R3, R0, RZ ;  /* 0x0000000003007210 */ /* 0x000fe40007ffe0ff */
[----:B------:R-:W-:-:S04]  /*cfc0*/  LEA R6, P0, R2, c[0x0][0x450], 0x2 ;  /* 0x0001140002067a11 */ /* 0x000fc800078010ff */
[----:B------:R-:W-:Y:S02]  /*cfd0*/  LEA.HI.X R7, R2, c[0x0][0x454], R0, 0x2, P0 ;  /* 0x0001150002077a11 */ /* 0x000fe400000f1400 */
[----:B------:R-:W-:-:S05]  /*cfe0*/  MOV R0, 0xff800000 ;  /* 0xff80000000007802 */ /* 0x000fca0000000f00 */
[----:B------:R1:W-:Y:S02]  /*cff0*/  STG.E [R6.64], R0 ;  /* 0x0000000006007986 */ /* 0x0003e4000c101910 */
.L_x_709:
[----:B------:R-:W-:Y:S05]  /*d000*/  BSYNC B0 ;  /* 0x0000000000007941 */ /* 0x000fea0003800000 */
.L_x_708:
[----:B-1----:R-:W1:Y:S01]  /*d010*/  S2R R6, SR_CTAID.Y ;  /* 0x0000000000067919 */ /* 0x002e620000002600 */
[----:B------:R-:W-:Y:S01]  /*d020*/  IMAD R0, R5, c[0x0][0x3a0], RZ ;  /* 0x0000e80005007a24 */ /* 0x000fe200078e02ff */
[----:B------:R-:W-:Y:S01]  /*d030*/  SHF.R.S32.HI R5, RZ, 0x1f, R12 ;  /* 0x0000001fff057819 */ /* 0x000fe2000001140c */
[C---:B------:R-:W-:Y:S01]  /*d040*/  IMAD.WIDE.U32 R2, R4.reuse, c[0x0][0x3a0], RZ ;  /* 0x0000e80004027a25 */ /* 0x040fe200078e00ff */
[----:B------:R-:W2:Y:S01]  /*d050*/  S2R R14, SR_CTAID.X ;  /* 0x00000000000e7919 */ /* 0x000ea20000002500 */
[----:B------:R-:W-:Y:S01]  /*d060*/  MOV R8, c[0x0][0x4e8] ;  /* 0x00013a0000087a02 */ /* 0x000fe20000000f00 */
[----:B------:R-:W-:Y:S01]  /*d070*/  BSSY B0, `(.L_x_710) ;  /* 0x0000035000007945 */ /* 0x000fe20003800000 */
[----:B------:R-:W-:Y:S01]  /*d080*/  LEA.HI R5, R5, R12, RZ, 0x3 ;  /* 0x0000000c05057211 */ /* 0x000fe200078f18ff */
[----:B------:R-:W-:Y:S01]  /*d090*/  IMAD R0, R4, c[0x0][0x3a4], R0 ;  /* 0x0000e90004007a24 */ /* 0x000fe200078e0200 */
[----:B------:R-:W-:Y:S02]  /*d0a0*/  ISETP.NE.AND P0, PT, R8, 0x1, PT ;  /* 0x000000010800780c */ /* 0x000fe40003f05270 */
[----:B------:R-:W-:-:S02]  /*d0b0*/  LOP3.LUT R4, R5, 0xfffffff8, RZ, 0xc0, !PT ;  /* 0xfffffff805047812 */ /* 0x000fc400078ec0ff */
[----:B------:R-:W-:Y:S02]  /*d0c0*/  SHF.R.S32.HI R8, RZ, 0x3, R5 ;  /* 0x00000003ff087819 */ /* 0x000fe40000011405 */
[----:B------:R-:W-:Y:S01]  /*d0d0*/  IADD3 R3, R3, R0, RZ ;  /* 0x0000000003037210 */ /* 0x000fe20007ffe0ff */
[----:B------:R-:W-:-:S05]  /*d0e0*/  IMAD.IADD R12, R12, 0x1, -R4 ;  /* 0x000000010c0c7824 */ /* 0x000fca00078e0a04 */
[-C--:B------:R-:W-:Y:S02]  /*d0f0*/  LEA R4, R12, R8.reuse, 0x4 ;  /* 0x000000080c047211 */ /* 0x080fe400078e20ff */
[----:B-1----:R-:W-:Y:S01]  /*d100*/  SHF.R.S32.HI R7, RZ, 0x1f, R6 ;  /* 0x0000001fff077819 */ /* 0x002fe20000011406 */
[----:B------:R-:W-:Y:S01]  /*d110*/  IMAD.WIDE.U32 R2, R6, c[0x0][0x3e8], R2 ;  /* 0x0000fa0006027a25 */ /* 0x000fe200078e0002 */
[----:B--2---:R-:W-:-:S03]  /*d120*/  LEA R8, R14, R8, 0x7 ;  /* 0x000000080e087211 */ /* 0x004fc600078e38ff */
[----:B------:R-:W-:Y:S02]  /*d130*/  IMAD R0, R7, c[0x0][0x3e8], RZ ;  /* 0x0000fa0007007a24 */ /* 0x000fe400078e02ff */
[----:B------:R-:W-:Y:S02]  /*d140*/  IMAD R4, R14, 0x80, R4 ;  /* 0x000000800e047824 */ /* 0x000fe400078e0204 */
[----:B------:R-:W-:Y:S02]  /*d150*/  IMAD R0, R6, c[0x0][0x3ec], R0 ;  /* 0x0000fb0006007a24 */ /* 0x000fe400078e0200 */
[----:B------:R-:W-:-:S03]  /*d160*/  @P0 IMAD.HI.U32 R5, R4, c[0x0][0x4ec], RZ ;  /* 0x00013b0004050a27 */ /* 0x000fc600078e00ff */
[----:B------:R-:W-:Y:S01]  /*d170*/  IADD3 R3, R0, R3, RZ ;  /* 0x0000000300037210 */ /* 0x000fe20007ffe0ff */
[----:B------:R-:W-:Y:S01]  /*d180*/  IMAD R6, R11, c[0x0][0x3f0], RZ ;  /* 0x0000fc000b067a24 */ /* 0x000fe200078e02ff */
[----:B------:R-:W-:Y:S02]  /*d190*/  MOV R0, R4 ;  /* 0x0000000400007202 */ /* 0x000fe40000000f00 */
[----:B------:R-:W-:Y:S01]  /*d1a0*/  @P0 SHF.R.U32.HI R0, RZ, c[0x0][0x4f0], R5 ;  /* 0x00013c00ff000a19 */ /* 0x000fe20000011605 */
[C---:B------:R-:W-:Y:S02]  /*d1b0*/  IMAD R7, R10.reuse, c[0x0][0x3f4], R6 ;  /* 0x0000fd000a077a24 */ /* 0x040fe400078e0206 */
[----:B------:R-:W-:Y:S01]  /*d1c0*/  IMAD.WIDE.U32 R2, R10, c[0x0][0x3f0], R2 ;  /* 0x0000fc000a027a25 */ /* 0x000fe200078e0002 */
[----:B------:R-:W-:-:S03]  /*d1d0*/  SHF.R.S32.HI R6, RZ, 0x1f, R0 ;  /* 0x0000001fff067819 */ /* 0x000fc60000011400 */
[----:B------:R-:W-:Y:S01]  /*d1e0*/  IMAD.MOV R5, RZ, RZ, -R0 ;  /* 0x000000ffff057224 */ /* 0x000fe200078e0a00 */
[----:B------:R-:W-:Y:S01]  /*d1f0*/  IADD3 R3, R3, R7, RZ ;  /* 0x0000000703037210 */ /* 0x000fe20007ffe0ff */
[----:B------:R-:W-:Y:S02]  /*d200*/  IMAD R6, R6, c[0x0][0x3e0], RZ ;  /* 0x0000f80006067a24 */ /* 0x000fe400078e02ff */
[----:B------:R-:W-:Y:S02]  /*d210*/  IMAD R5, R5, c[0x0][0x4e8], R4 ;  /* 0x00013a0005057a24 */ /* 0x000fe400078e0204 */
[----:B------:R-:W-:-:S03]  /*d220*/  IMAD.WIDE.U32 R2, R0, c[0x0][0x3e0], R2 ;  /* 0x0000f80000027a25 */ /* 0x000fc600078e0002 */
[----:B------:R-:W-:Y:S01]  /*d230*/  SHF.R.S32.HI R4, RZ, 0x1f, R5 ;  /* 0x0000001fff047819 */ /* 0x000fe20000011405 */
[----:B------:R-:W-:Y:S01]  /*d240*/  IMAD R0, R0, c[0x0][0x3e4], R6 ;  /* 0x0000f90000007a24 */ /* 0x000fe200078e0206 */
[----:B------:R-:W-:Y:S01]  /*d250*/  SHF.L.U32 R6, R12, 0x3, RZ ;  /* 0x000000030c067819 */ /* 0x000fe200000006ff */
[----:B-----5:R-:W-:-:S03]  /*d260*/  IMAD R10, R13, c[0x0][0x4e8], RZ ;  /* 0x00013a000d0a7a24 */ /* 0x020fc600078e02ff */
[----:B------:R-:W-:Y:S01]  /*d270*/  IADD3 R3, R3, R0, RZ ;  /* 0x0000000003037210 */ /* 0x000fe20007ffe0ff */
[----:B------:R-:W-:Y:S01]  /*d280*/  IMAD R0, R4, c[0x0][0x3d8], RZ ;  /* 0x0000f60004007a24 */ /* 0x000fe200078e02ff */
[----:B------:R-:W-:-:S03]  /*d290*/  IADD3 R7, R6, 0x40, RZ ;  /* 0x0000004006077810 */ /* 0x000fc60007ffe0ff */
[C---:B------:R-:W-:Y:S02]  /*d2a0*/  IMAD R0, R5.reuse, c[0x0][0x3dc], R0 ;  /* 0x0000f70005007a24 */ /* 0x040fe400078e0200 */
[----:B------:R-:W-:-:S04]  /*d2b0*/  IMAD.WIDE.U32 R2, R5, c[0x0][0x3d8], R2 ;  /* 0x0000f60005027a25 */ /* 0x000fc800078e0002 */
[----:B------:R-:W-:Y:S01]  /*d2c0*/  IMAD.IADD R0, R3, 0x1, R0 ;  /* 0x0000000103007824 */ /* 0x000fe200078e0200 */
[----:B------:R-:W-:-:S04]  /*d2d0*/  LEA R11, P0, R2, c[0x0][0x380], 0x1 ;  /* 0x0000e000020b7a11 */ /* 0x000fc800078008ff */
[----:B------:R-:W-:Y:S02]  /*d2e0*/  LEA.HI.X R9, R2, c[0x0][0x384], R0, 0x1, P0 ;  /* 0x0000e10002097a11 */ /* 0x000fe400000f0c00 */
[----:B------:R-:W-:Y:S01]  /*d2f0*/  ISETP.GE.AND P0, PT, R8, R10, PT ;  /* 0x0000000a0800720c */ /* 0x000fe20003f06270 */
[----:B------:R1:W2:Y:S04]  /*d300*/  SHFL.IDX PT, R2, R11, RZ, 0x181f ;  /* 0x00181fff0b027589 */ /* 0x0002a800000e0000 */
[----:B------:R1:W3:Y:S08]  /*d310*/  SHFL.IDX PT, R3, R9, RZ, 0x181f ;  /* 0x00181fff09037589 */ /* 0x0002f000000e0000 */
        /* <DEDUP_REMOVED lines=10> */
.L_x_711:
[----:B------:R-:W-:Y:S05]  /*d3c0*/  BSYNC B0 ;  /* 0x0000000000007941 */ /* 0x000fea0003800000 */
.L_x_710:
[----:B------:R-:W-:Y:S01]  /*d3d0*/  IADD3 R0, R8, 0x10, RZ ;  /* 0x0000001008007810 */ /* 0x000fe20007ffe0ff */
[----:B--23--:R2:W3:Y:S01]  /*d3e0*/  SHFL.IDX PT, R3, R9, 0x1, 0x181f ;  /* 0x00381f0009037f89 */ /* 0x00c4e200000e0000 */
        /* <DEDUP_REMOVED lines=13> */
.L_x_713:
[----:B------:R-:W-:Y:S05]  /*d4c0*/  BSYNC B0 ;  /* 0x0000000000007941 */ /* 0x000fea0003800000 */
.L_x_712:
[----:B------:R-:W-:Y:S01]  /*d4d0*/  IADD3 R0, R8, 0x20, RZ ;  /* 0x0000002008007810 */ /* 0x000fe20007ffe0ff */
[----:B---3--:R3:W1:Y:S01]  /*d4e0*/  SHFL.IDX PT, R3, R9, 0x2, 0x181f ;  /* 0x00581f0009037f89 */ /* 0x00866200000e0000 */
        /* <DEDUP_REMOVED lines=13> */
.L_x_715:
[----:B------:R-:W-:Y:S05]  /*d5c0*/  BSYNC B0 ;  /* 0x0000000000007941 */ /* 0x000fea0003800000 */
.L_x_714:
[----:B------:R-:W-:Y:S01]  /*d5d0*/  IADD3 R0, R8, 0x30, RZ ;  /* 0x0000003008007810 */ /* 0x000fe20007ffe0ff */
[----:B-1----:R1:W2:Y:S01]  /*d5e0*/  SHFL.IDX PT, R3, R9, 0x3, 0x181f ;  /* 0x00781f0009037f89 */ /* 0x0022a200000e0000 */
[----:B------:R-:W-:Y:S02]  /*d5f0*/  BSSY B0, `(.L_x_716) ;  /* 0x000000d000007945 */ /* 0x000fe40003800000 */
[----:B------:R-:W-:Y:S01]  /*d600*/  ISETP.GE.AND P0, PT, R0, R10, PT ;  /* 0x0000000a0000720c */ /* 0x000fe20003f06270 */
[----:B----4-:R1:W4:-:S12]  /*d610*/  SHFL.IDX PT, R2, R11, 0x3, 0x181f ;  /* 0x00781f000b027f89 */ /* 0x01031800000e0000 */
        /* <DEDUP_REMOVED lines=10> */
.L_x_717:
[----:B------:R-:W-:Y:S05]  /*d6c0*/  BSYNC B0 ;  /* 0x0000000000007941 */ /* 0x000fea0003800000 */
.L_x_716:
[----:B------:R-:W-:Y:S01]  /*d6d0*/  IADD3 R0, R8, 0x40, RZ ;  /* 0x0000004008007810 */ /* 0x000fe20007ffe0ff */
[----:B--2---:R2:W1:Y:S01]  /*d6e0*/  SHFL.IDX PT, R3, R9, 0x4, 0x181f ;  /* 0x00981f0009037f89 */ /* 0x00446200000e0000 */
        /* <DEDUP_REMOVED lines=13> */
.L_x_719:
[----:B------:R-:W-:Y:S05]  /*d7c0*/  BSYNC B0 ;  /* 0x0000000000007941 */ /* 0x000fea0003800000 */
.L_x_718:
        /* <DEDUP_REMOVED lines=15> */
.L_x_721:
[----:B------:R-:W-:Y:S05]  /*d8c0*/  BSYNC B0 ;  /* 0x0000000000007941 */ /* 0x000fea0003800000 */
.L_x_720:
        /* <DEDUP_REMOVED lines=15> */
.L_x_723:
[----:B------:R-:W-:Y:S05]  /*d9c0*/  BSYNC B0 ;  /* 0x0000000000007941 */ /* 0x000fea0003800000 */
.L_x_722:
[----:B------:R-:W-:Y:S01]  /*d9d0*/  IADD3 R0, R8, 0x70, RZ ;  /* 0x0000007008007810 */ /* 0x000fe20007ffe0ff */
[----:B-1----:R1:W2:Y:S03]  /*d9e0*/  SHFL.IDX PT, R3, R9, 0x7, 0x181f ;  /* 0x00f81f0009037f89 */ /* 0x0022a600000e0000 */
        /* <DEDUP_REMOVED lines=14> */
.L_x_724:
        /* <DEDUP_REMOVED lines=11> */
.L_x_1724:


//--------------------- .text._ZN7cutlass13device_kernelIN5flash19enable_sm80_to_sm89INS1_16FlashAttnFwdSm80INS1_25CollectiveMainloopFwdSm80ILi4ELi1ELb0EN4cute5tupleIJNS5_1CILi128EEENS7_ILi64EEES8_EEELi128ENS_6half_tEfNS_4arch4Sm80ELb0ELb0ELb0ELb1ELb0ELb1ELb1ELb0EEENS1_21CollectiveEpilogueFwdINS6_IJS8_S8_S9_EEENS6_IJNS7_ILi1EEESH_SH_EEESB_SD_Li128ELb1ELb1ELb0ELb0EEENS1_19SingleTileSchedulerILb1ELb0ELb1ELi128EEEEEEEEEvNT_6ParamsE --------------------------
	.section	.text._ZN7cutlass13device_kernelIN5flash19enable_sm80_to_sm89INS1_16FlashAttnFwdSm80INS1_25CollectiveMainloopFwdSm80ILi4ELi1ELb0EN4cute5tupleIJNS5_1CILi128EEENS7_ILi64EEES8_EEELi128ENS_6half_tEfNS_4arch4Sm80ELb0ELb0ELb0ELb1ELb0ELb1ELb1ELb0EEENS1_21CollectiveEpilogueFwdINS6_IJS8_S8_S9_EEENS6_IJNS7_ILi1EEESH_SH_EEESB_SD_Li128ELb1ELb1ELb0ELb0EEENS1_19SingleTileSchedulerILb1ELb0ELb1ELi128EEEEEEEEEvNT_6ParamsE,"ax",@progbits
	.sectioninfo	@"SHI_REGISTERS=255"
	.align	128
.text._ZN7cutlass13device_kernelIN5flash19enable_sm80_to_sm89INS1_16FlashAttnFwdSm80INS1_25CollectiveMainloopFwdSm80ILi4ELi1ELb0EN4cute5tupleIJNS5_1CILi128EEENS7_ILi64EEES8_EEELi128ENS_6half_tEfNS_4arch4Sm80ELb0ELb0ELb0ELb1ELb0ELb1ELb1ELb0EEENS1_21CollectiveEpilogueFwdINS6_IJS8_S8_S9_EEENS6_IJNS7_ILi1EEESH_SH_EEESB_SD_Li128ELb1ELb1ELb0ELb0EEENS1_19SingleTileSchedulerILb1ELb0ELb1ELi128EEEEEEEEEvNT_6ParamsE:
        .type           _ZN7cutlass13device_kernelIN5flash19enable_sm80_to_sm89INS1_16FlashAttnFwdSm80INS1_25CollectiveMainloopFwdSm80ILi4ELi1ELb0EN4cute5tupleIJNS5_1CILi128EEENS7_ILi64EEES8_EEELi128ENS_6half_tEfNS_4arch4Sm80ELb0ELb0ELb0ELb1ELb0ELb1ELb1ELb0EEENS1_21CollectiveEpilogueFwdINS6_IJS8_S8_S9_EEENS6_IJNS7_ILi1EEESH_SH_EEESB_SD_Li128ELb1ELb1ELb0ELb0EEENS1_19SingleTileSchedulerILb1ELb0ELb1ELi128EEEEEEEEEvNT_6ParamsE,@function
        .size           _ZN7cutlass13device_kernelIN5flash19enable_sm80_to_sm89INS1_16FlashAttnFwdSm80INS1_25CollectiveMainloopFwdSm80ILi4ELi1ELb0EN4cute5tupleIJNS5_1CILi128EEENS7_ILi64EEES8_EEELi128ENS_6half_tEfNS_4arch4Sm80ELb0ELb0ELb0ELb1ELb0ELb1ELb1ELb0EEENS1_21CollectiveEpilogueFwdINS6_IJS8_S8_S9_EEENS6_IJNS7_ILi1EEESH_SH_EEESB_SD_Li128ELb1ELb1ELb0ELb0EEENS1_19SingleTileSchedulerILb1ELb0ELb1ELi128EEEEEEEEEvNT_6ParamsE,(.L_x_1725 - _ZN7cutlass13device_kernelIN5flash19enable_sm80_to_sm89INS1_16FlashAttnFwdSm80INS1_25CollectiveMainloopFwdSm80ILi4ELi1ELb0EN4cute5tupleIJNS5_1CILi128EEENS7_ILi64EEES8_EEELi128ENS_6half_tEfNS_4arch4Sm80ELb0ELb0ELb0ELb1ELb0ELb1ELb1ELb0EEENS1_21CollectiveEpilogueFwdINS6_IJS8_S8_S9_EEENS6_IJNS7_ILi1EEESH_SH_EEESB_SD_Li128ELb1ELb1ELb0ELb0EEENS1_19SingleTileSchedulerILb1ELb0ELb1ELi128EEEEEEEEEvNT_6ParamsE)
        .other          _ZN7cutlass13device_kernelIN5flash19enable_sm80_to_sm89INS1_16FlashAttnFwdSm80INS1_25CollectiveMainloopFwdSm80ILi4ELi1ELb0EN4cute5tupleIJNS5_1CILi128EEENS7_ILi64EEES8_EEELi128ENS_6half_tEfNS_4arch4Sm80ELb0ELb0ELb0ELb1ELb0ELb1ELb1ELb0EEENS1_21CollectiveEpilogueFwdINS6_IJS8_S8_S9_EEENS6_IJNS7_ILi1EEESH_SH_EEESB_SD_Li128ELb1ELb1ELb0ELb0EEENS1_19SingleTileSchedulerILb1ELb0ELb1ELi128EEEEEEEEEvNT_6ParamsE,@"STO_CUDA_ENTRY STV_DEFAULT"
_ZN7cutlass13device_kernelIN5flash19enable_sm80_to_sm89INS1_16FlashAttnFwdSm80INS1_25CollectiveMainloopFwdSm80ILi4ELi1ELb0EN4cute5tupleIJNS5_1CILi128EEENS7_ILi64EEES8_EEELi128ENS_6half_tEfNS_4arch4Sm80ELb0ELb0ELb0ELb1ELb0ELb1ELb1ELb0EEENS1_21CollectiveEpilogueFwdINS6_IJS8_S8_S9_EEENS6_IJNS7_ILi1EEESH_SH_EEESB_SD_Li128ELb1ELb1ELb0ELb0EEENS1_19SingleTileSchedulerILb1ELb0ELb1ELi128EEEEEEEEEvNT_6ParamsE:
        /* <DEDUP_REMOVED lines=17> */
.L_x_726:
        /* <DEDUP_REMOVED lines=8> */
.L_x_728:
[----:B------:R-:W-:-:S05]  /*0190*/  MOV R0, c[0x0][0x54c] ;  /* 0x0001530000007a02 */ /* 0x000fca0000000f00 */
.L_x_727:
[----:B-----5:R-:W-:Y:S01]  /*01a0*/  IMAD R0, R0, c[0x0][0x548], RZ ;  /* 0x0001520000007a24 */ /* 0x020fe200078e02ff */
[----:B-1----:R-:W-:-:S04]  /*01b0*/  SHF.L.U32 R2, R210, 0x7, RZ ;  /* 0x00000007d2027819 */ /* 0x002fc800000006ff */
[----:B------:R-:W-:-:S04]  /*01c0*/  ISETP.GE.AND P0, PT, R2, R0, PT ;  /* 0x000000000200720c */ /* 0x000fc80003f06270 */
[----:B------:R-:W-:-:S05]  /*01d0*/  SEL R0, R5, 0xffffffff, !P0 ;  /* 0xffffffff05007807 */ /* 0x000fca0004000000 */
[----:B------:R1:W-:Y:S01]  /*01e0*/  STL [R1+0x4c], R0 ;  /* 0x00004c0001007387 */ /* 0x0003e20000100800 */
[----:B------:R-:W-:Y:S05]  /*01f0*/  BRA `(.L_x_729) ;  /* 0x0000013000007947 */ /* 0x000fea0003800000 */
.L_x_725:
[----:B---3--:R-:W-:-:S04]  /*0200*/  ISETP.NE.U32.AND P0, PT, RZ, c[0x0][0x568], PT ;  /* 0x00015a00ff007a0c */ /* 0x008fc80003f05070 */
[----:B------:R-:W-:-:S13]  /*0210*/  ISETP.NE.AND.EX P0, PT, RZ, c[0x0][0x56c], PT, P0 ;  /* 0x00015b00ff007a0c */ /* 0x000fda0003f05300 */
[----:B------:R-:W-:Y:S05]  /*0220*/  @!P0 BRA `(.L_x_730) ;  /* 0x0000002000008947 */ /* 0x000fea0003800000 */
[----:B------:R1:W5:Y:S01]  /*0230*/  LDG.E R0, [R2.64] ;  /* 0x0000000802007981 */ /* 0x000362000c1e1900 */
[----:B------:R-:W-:Y:S05]  /*0240*/  BRA `(.L_x_731) ;  /* 0x0000009000007947 */ /* 0x000fea0003800000 */
.L_x_730:
        /* <DEDUP_REMOVED lines=8> */
.L_x_732:
[----:B------:R-:W-:-:S05]  /*02d0*/  MOV R0, c[0x0][0x54c] ;  /* 0x0001530000007a02 */ /* 0x000fca0000000f00 */
.L_x_731:
[----:B-----5:R-:W-:Y:S01]  /*02e0*/  IMAD R0, R0, c[0x0][0x548], RZ ;  /* 0x0001520000007a24 */ /* 0x020fe200078e02ff */
[----:B-1----:R-:W-:-:S04]  /*02f0*/  SHF.L.U32 R2, R210, 0x7, RZ ;  /* 0x00000007d2027819 */ /* 0x002fc800000006ff */
[----:B------:R-:W-:-:S04]  /*0300*/  ISETP.GE.AND P0, PT, R2, R0, PT ;  /* 0x000000000200720c */ /* 0x000fc80003f06270 */
[----:B------:R-:W-:-:S05]  /*0310*/  SEL R0, R5, 0xffffffff, !P0 ;  /* 0xffffffff05007807 */ /* 0x000fca0004000000 */
[----:B------:R1:W-:Y:S04]  /*0320*/  STL [R1+0x4c], R0 ;  /* 0x00004c0001007387 */ /* 0x0003e80000100800 */
.L_x_729:
[----:B------:R-:W2:Y:S02]  /*0330*/  LDL R13, [R1+0x4c] ;  /* 0x00004c00010d7983 */ /* 0x000ea40000100800 */
[----:B--2---:R-:W-:-:S13]  /*0340*/  ISETP.GE.AND P0, PT, R13, RZ, PT ;  /* 0x000000ff0d00720c */ /* 0x004fda0003f06270 */
[----:B------:R-:W-:Y:S05]  /*0350*/  @!P0 EXIT ;  /* 0x000000000000894d */ /* 0x000fea0003800000 */
[----:B------:R-:W-:Y:S01]  /*0360*/  ISETP.NE.U32.AND P0, PT, RZ, c[0x0][0x370], PT ;  /* 0x0000dc00ff007a0c */ /* 0x000fe20003f05070 */
[----:B------:R-:W-:Y:S01]  /*0370*/  CS2R R178, SRZ ;  /* 0x0000000000b27805 */ /* 0x000fe2000001ff00 */
        /* <DEDUP_REMOVED lines=15> */
[----:B------:R-:W2:Y:S03]  /*0470*/  S2R R26, SR_CTAID.Y ;  /* 0x00000000001a7919 */ /* 0x000ea60000002600 */
[----:B------:R-:W-:Y:S01]  /*0480*/  IMAD.MOV.U32 R187, RZ, RZ, c[0x0][0x168] ;  /* 0x00005a00ffbb7624 */ /* 0x000fe200078e00ff */
[----:B------:R3:W5:Y:S01]  /*0490*/  @P2 LDG.E R178, [R10.64] ;  /* 0x000000080ab22981 */ /* 0x000762000c1e1900 */
[----:B------:R-:W-:-:S03]  /*04a0*/  @P0 IMAD.WIDE R8, R13, R40, c[0x0][0x360] ;  /* 0x0000d8000d080625 */ /* 0x000fc600078e0228 */
[----:B------:R3:W5:Y:S04]  /*04b0*/  @P1 LDG.E R179, [R6.64] ;  /* 0x0000000806b31981 */ /* 0x000768000c1e1900 */
[----:B------:R3:W5:Y:S04]  /*04c0*/  @P5 LDG.E R182, [R4.64] ;  /* 0x0000000804b65981 */ /* 0x000768000c1e1900 */
[----:B------:R3:W5:Y:S01]  /*04d0*/  @P3 LDG.E R12, [R2.64] ;  /* 0x00000008020c3981 */ /* 0x000762000c1e1900 */
[----:B------:R-:W-:-:S03]  /*04e0*/  IMAD.MOV.U32 R127, RZ, RZ, c[0x0][0x228] ;  /* 0x00008a00ff7f7624 */ /* 0x000fc600078e00ff */
[----:B------:R4:W5:Y:S01]  /*04f0*/  @P0 LDG.E R187, [R8.64] ;  /* 0x0000000808bb0981 */ /* 0x000962000c1e1900 */
[----:B--2---:R-:W-:Y:S01]  /*0500*/  SHF.R.S32.HI R215, RZ, 0x1f, R26 ;  /* 0x0000001fffd77819 */ /* 0x004fe2000001141a */
[----:B----4-:R-:W-:Y:S01]  /*0510*/  IMAD.MOV.U32 R8, RZ, RZ, c[0x0][0x1d0] ;  /* 0x00007400ff087624 */ /* 0x010fe200078e00ff */
[----:B------:R-:W-:Y:S05]  /*0520*/  @P0 BRA `(.L_x_733) ;  /* 0x0000004000000947 */ /* 0x000fea0003800000 */
[----:B---3--:R-:W-:Y:S05]  /*0530*/  @!P1 BRA `(.L_x_733) ;  /* 0x0000003000009947 */ /* 0x008fea0003800000 */
[----:B-1----:R1:W2:Y:S04]  /*0540*/  LDG.E R0, [R6.64] ;  /* 0x0000000806007981 */ /* 0x0022a8000c1e1900 */
[----:B-1----:R-:W2:Y:S02]  /*0550*/  LDG.E R6, [R6.64+0x4] ;  /* 0x0000040806067981 */ /* 0x002ea4000c1e1900 */
[----:B--2--5:R-:W-:Y:S02]  /*0560*/  IADD3 R187, -R0, R6, RZ ;  /* 0x0000000600bb7210 */ /* 0x024fe40007ffe1ff */
.L_x_733:
[----:B---3--:R-:W-:-:S04]  /*0570*/  ISETP.NE.U32.AND P0, PT, RZ, c[0x0][0x368], PT ;  /* 0x0000da00ff007a0c */ /* 0x008fc80003f05070 */
[----:B------:R-:W-:-:S13]  /*0580*/  ISETP.NE.AND.EX P0, PT, RZ, c[0x0][0x36c], PT, P0 ;  /* 0x0000db00ff007a0c */ /* 0x000fda0003f05300 */
[----:B------:R-:W-:Y:S05]  /*0590*/  @!P0 BRA `(.L_x_734) ;  /* 0x0000003000008947 */ /* 0x000fea0003800000 */
[----:B------:R-:W-:-:S05]  /*05a0*/  IMAD.WIDE R4, R13, R40, c[0x0][0x368] ;  /* 0x0000da000d047625 */ /* 0x000fca00078e0228 */
[----:B------:R2:W5:Y:S01]  /*05b0*/  LDG.E R8, [R4.64] ;  /* 0x0000000804087981 */ /* 0x000562000c1e1900 */
[----:B------:R-:W-:Y:S05]  /*05c0*/  BRA `(.L_x_735) ;  /* 0x0000004000007947 */ /* 0x000fea0003800000 */
.L_x_734:
[----:B------:R-:W-:Y:S05]  /*05d0*/  @!P5 BRA `(.L_x_735) ;  /* 0x000000300000d947 */ /* 0x000fea0003800000 */
[----:B-1----:R1:W2:Y:S04]  /*05e0*/  LDG.E R0, [R4.64] ;  /* 0x0000000804007981 */ /* 0x0022a8000c1e1900 */
[----:B-1----:R-:W2:Y:S02]  /*05f0*/  LDG.E R4, [R4.64+0x4] ;  /* 0x0000040804047981 */ /* 0x002ea4000c1e1900 */
[----:B--2---:R-:W-:Y:S02]  /*0600*/  IADD3 R8, -R0, R4, RZ ;  /* 0x0000000400087210 */ /* 0x004fe40007ffe1ff */
.L_x_735:
[----:B--2---:R2:W3:Y:S04]  /*0610*/  @P3 LDG.E R5, [R2.64] ;  /* 0x0000000802053981 */ /* 0x0044e8000c1e1900 */
[----:B------:R2:W3:Y:S01]  /*0620*/  @P3 LDG.E R4, [R2.64+0x4] ;  /* 0x0000040802043981 */ /* 0x0004e2000c1e1900 */
[----:B------:R-:W-:Y:S01]  /*0630*/  ISETP.NE.U32.AND P0, PT, RZ, c[0x0][0x378], PT ;  /* 0x0000de00ff007a0c */ /* 0x000fe20003f05070 */
[----:B-----5:R-:W-:-:S03]  /*0640*/  IMAD.MOV.U32 R166, RZ, RZ, R8 ;  /* 0x000000ffffa67224 */ /* 0x020fc600078e0008 */
[----:B------:R-:W-:Y:S01]  /*0650*/  ISETP.NE.AND.EX P0, PT, RZ, c[0x0][0x37c], PT, P0 ;  /* 0x0000df00ff007a0c */ /* 0x000fe20003f05300 */
[----:B-1----:R-:W-:-:S12]  /*0660*/  IMAD.IADD R0, R8, 0x1, -R178 ;  /* 0x0000000108007824 */ /* 0x002fd800078e0ab2 */
[----:B--2---:R-:W-:-:S05]  /*0670*/  @P0 IMAD.WIDE R2, R13, R40, c[0x0][0x378] ;  /* 0x0000de000d020625 */ /* 0x004fca00078e0228 */
[----:B------:R1:W5:Y:S01]  /*0680*/  @P0 LDG.E R166, [R2.64] ;  /* 0x0000000802a60981 */ /* 0x000362000c1e1900 */
[----:B---3--:R-:W-:-:S04]  /*0690*/  @P3 IMAD.IADD R127, R4, 0x1, -R5 ;  /* 0x00000001047f3824 */ /* 0x008fc800078e0a05 */
        /* <DEDUP_REMOVED lines=112> */
[----:B------:R-:W-:Y:S02]  /*0da0*/  IMAD.MOV.U32 R176, RZ, RZ, 0x5 ;  /* 0x00000005ffb07424 */ /* 0x000fe400078e00ff */
[----:B------:R1:W-:Y:S01]  /*0db0*/  @P0 LDGSTS.E.BYPASS.LTC128B.128 [R75+0x6100], [R2.64+0x80], !P6 ;  /* 0x06100080024b0fae */ /* 0x0003e2000f101d48 */
[----:B------:R-:W-:Y:S02]  /*0dc0*/  IMAD.SHL.U32 R171, R170, 0x20, RZ ;  /* 0x00000020aaab7824 */ /* 0x000fe400078e00ff */
[----:B------:R-:W-:-:S04]  /*0dd0*/  IMAD.WIDE.U32 R180, R97, c[0x0][0x1e0], RZ ;  /* 0x0000780061b47a25 */ /* 0x000fc800078e00ff */
[----:B------:R-:W-:Y:S02]  /*0de0*/  IMAD.MOV.U32 R186, RZ, RZ, c[0x0][0x1e4] ;  /* 0x00007900ffba7624 */ /* 0x000fe400078e00ff */
[----:B------:R-:W-:-:S04]  /*0df0*/  IMAD.WIDE.U32 R190, R169, c[0x0][0x1e0], RZ ;  /* 0x00007800a9be7a25 */ /* 0x000fc800078e00ff */
[----:B------:R-:W-:Y:S02]  /*0e00*/  IMAD R186, R186, 0x30, RZ ;  /* 0x00000030baba7824 */ /* 0x000fe400078e02ff */
[----:B------:R-:W-:-:S04]  /*0e10*/  IMAD.WIDE.U32 R188, R168, c[0x0][0x1e0], RZ ;  /* 0x00007800a8bc7a25 */ /* 0x000fc800078e00ff */
[----:B------:R-:W-:-:S04]  /*0e20*/  IMAD.WIDE.U32 R184, R167, c[0x0][0x1e0], RZ ;  /* 0x00007800a7b87a25 */ /* 0x000fc800078e00ff */
[----:B-1----:R-:W-:Y:S01]  /*0e30*/  IMAD.IADD R3, R7, 0x1, R4 ;  /* 0x0000000107037824 */ /* 0x002fe200078e0204 */
[C---:B------:R-:W-:Y:S02]  /*0e40*/  @P2 LEA R4, P0, R0.reuse, c[0x0][0x220], 0x1 ;  /* 0x0000880000042a11 */ /* 0x040fe400078008ff */
[----:B------:R-:W-:Y:S02]  /*0e50*/  MOV R2, R6 ;  /* 0x0000000600027202 */ /* 0x000fe40000000f00 */
[----:B------:R-:W-:Y:S01]  /*0e60*/  @P2 LEA.HI.X R5, R0, c[0x0][0x224], R5, 0x1, P0 ;  /* 0x0000890000052a11 */ /* 0x000fe200000f0c05 */
[----:B------:R-:W-:Y:S01]  /*0e70*/  IMAD.SHL.U32 R0, R214, 0x2, RZ ;  /* 0x00000002d6007824 */ /* 0x000fe200078e00ff */
[----:B------:R-:W-:Y:S01]  /*0e80*/  ISETP.GE.AND P0, PT, R32, c[0x0][0x27c], PT ;  /* 0x00009f0020007a0c */ /* 0x000fe20003f06270 */
[----:B------:R-:W-:Y:S01]  /*0e90*/  IMAD.WIDE.U32 R2, R26, c[0x0][0x1e8], R2 ;  /* 0x00007a001a027a25 */ /* 0x000fe200078e0002 */
[----:B------:R-:W-:-:S03]  /*0ea0*/  @P1 IADD3 R6, P3, R20, R10, RZ ;  /* 0x0000000a14061210 */ /* 0x000fc60007f7e0ff */
[----:B------:R-:W-:-:S08]  /*0eb0*/  IMAD.MOV.U32 R94, RZ, RZ, R2 ;  /* 0x000000ffff5e7224 */ /* 0x000fd000078e0002 */
[----:B------:R-:W-:Y:S02]  /*0ec0*/  @P0 IADD3 R0, -R0, c[0x0][0x1d4], RZ ;  /* 0x0000750000000a10 */ /* 0x000fe40007ffe1ff */
[----:B--2---:R-:W-:Y:S01]  /*0ed0*/  @P4 SHF.R.S32.HI R17, RZ, 0x1f, R16 ;  /* 0x0000001fff114819 */ /* 0x004fe20000011410 */
[----:B------:R-:W-:Y:S02]  /*0ee0*/  @!P4 IMAD.MOV.U32 R16, RZ, RZ, R13 ;  /* 0x000000ffff10c224 */ /* 0x000fe400078e000d */
[----:B------:R-:W-:Y:S01]  /*0ef0*/  @!P4 IMAD.MOV.U32 R17, RZ, RZ, R9 ;  /* 0x000000ffff11c224 */ /* 0x000fe200078e0009 */
[----:B------:R-:W-:Y:S01]  /*0f00*/  ISETP.NE.AND P4, PT, R148, RZ, PT ;  /* 0x000000ff9400720c */ /* 0x000fe20003f85270 */
[----:B------:R-:W-:-:S04]  /*0f10*/  IMAD.WIDE.U32 R12, R97, c[0x0][0x280], R28 ;  /* 0x0000a000610c7a25 */ /* 0x000fc800078e001c */
[----:B------:R-:W-:Y:S02]  /*0f20*/  IMAD.MOV.U32 R110, RZ, RZ, R12 ;  /* 0x000000ffff6e7224 */ /* 0x000fe400078e000c */
[----:B------:R-:W-:-:S04]  /*0f30*/  IMAD.IADD R111, R13, 0x1, R14 ;  /* 0x000000010d6f7824 */ /* 0x000fc800078e020e */
[----:B-----5:R-:W-:Y:S02]  /*0f40*/  IMAD.WIDE.U32 R110, R166, c[0x0][0x280], R110 ;  /* 0x0000a000a66e7a25 */ /* 0x020fe400078e006e */
        /* <DEDUP_REMOVED lines=136> */
[----:B------:R-:W-:Y:S01]  /*17d0*/  IMAD.MOV.U32 R4, RZ, RZ, c[0x0][0x280] ;  /* 0x0000a000ff047624 */ /* 0x000fe200078e00ff */
[----:B------:R-:W-:Y:S01]  /*17e0*/  SHF.L.U64.HI R174, R3, R40, c[0x0][0x294] ;  /* 0x0000a50003ae7619 */ /* 0x000fe20000010228 */
[----:B------:R-:W-:Y:S01]  /*17f0*/  IMAD R0, R0, c[0x0][0x290], RZ ;  /* 0x0000a40000007a24 */ /* 0x000fe200078e02ff */
[-C--:B------:R-:W-:Y:S01]  /*1800*/  SHF.L.U64.HI R195, R5, R176.reuse, c[0x0][0x1e4] ;  /* 0x0000790005c37619 */ /* 0x080fe200000102b0 */
[C---:B------:R-:W-:Y:S01]  /*1810*/  IMAD.SHL.U32 R203, R4.reuse, 0x20, RZ ;  /* 0x0000002004cb7824 */ /* 0x040fe200078e00ff */
[C---:B------:R-:W-:Y:S01]  /*1820*/  SHF.L.U64.HI R175, R4.reuse, R176, c[0x0][0x284] ;  /* 0x0000a10004af7619 */ /* 0x040fe200000102b0 */
[C---:B------:R-:W-:Y:S01]  /*1830*/  IMAD.SHL.U32 R207, R4.reuse, 0x10, RZ ;  /* 0x0000001004cf7824 */ /* 0x040fe200078e00ff */
[C---:B------:R-:W-:Y:S01]  /*1840*/  SHF.L.U64.HI R193, R4.reuse, R194, c[0x0][0x284] ;  /* 0x0000a10004c17619 */ /* 0x040fe200000102c2 */
[C---:B------:R-:W-:Y:S01]  /*1850*/  IMAD.WIDE.U32 R198, R4.reuse, 0x30, RZ ;  /* 0x0000003004c67825 */ /* 0x040fe200078e00ff */
[----:B------:R-:W-:-:S02]  /*1860*/  SHF.L.U64.HI R177, R4, R40, c[0x0][0x284] ;  /* 0x0000a10004b17619 */ /* 0x000fc40000010228 */
[----:B------:R-:W-:Y:S01]  /*1870*/  SHF.L.U32 R206, R4, 0x6, RZ ;  /* 0x0000000604ce7819 */ /* 0x000fe200000006ff */
        /* <DEDUP_REMOVED lines=14> */
[----:B------:R-:W-:Y:S01]  /*1960*/  IADD3 R143, P0, R32, R180, RZ ;  /* 0x000000b4208f7210 */ /* 0x000fe20007f1e0ff */
[----:B------:R-:W-:Y:S01]  /*1970*/  IMAD.SHL.U32 R202, R3, 0x10, RZ ;  /* 0x0000001003ca7824 */ /* 0x000fe200078e00ff */
[----:B------:R-:W-:Y:S01]  /*1980*/  IADD3 R129, R199, UR5, RZ ;  /* 0x00000005c7817c10 */ /* 0x000fe2000fffe0ff */
[----:B------:R-:W-:Y:S01]  /*1990*/  IMAD.WIDE.U32 R196, R3, 0x30, RZ ;  /* 0x0000003003c47825 */ /* 0x000fe200078e00ff */
[----:B------:R-:W-:-:S02]  /*19a0*/  IADD3 R31, R28, 0x20, RZ ;  /* 0x000000201c1f7810 */ /* 0x000fc40007ffe0ff */
        /* <DEDUP_REMOVED lines=41> */
.L_x_783:
        /* <DEDUP_REMOVED lines=50> */
.L_x_741:
[----:B------:R-:W-:Y:S05]  /*1f60*/  BSYNC B0 ;  /* 0x0000000000007941 */ /* 0x000fea0003800000 */
.L_x_740:
        /* <DEDUP_REMOVED lines=40> */
.L_x_743:
[----:B------:R-:W-:Y:S05]  /*21f0*/  BSYNC B0 ;  /* 0x0000000000007941 */ /* 0x000fea0003800000 */
.L_x_742:
        /* <DEDUP_REMOVED lines=40> */
.L_x_745:
[----:B------:R-:W-:Y:S05]  /*2480*/  BSYNC B0 ;  /* 0x0000000000007941 */ /* 0x000fea0003800000 */
.L_x_744:
        /* <DEDUP_REMOVED lines=38> */
.L_x_747:
[----:B------:R-:W-:Y:S05]  /*26f0*/  BSYNC B0 ;  /* 0x0000000000007941 */ /* 0x000fea0003800000 */
.L_x_746:
        /* <DEDUP_REMOVED lines=74> */
.L_x_751:
[----:B------:R-:W-:Y:S05]  /*2ba0*/  BSYNC B0 ;  /* 0x0000000000007941 */ /* 0x000fea0003800000 */
.L_x_750:
        /* <DEDUP_REMOVED lines=59> */
.L_x_749:
[----:B------:R-:W-:Y:S05]  /*2f60*/  BSYNC B1 ;  /* 0x0000000000017941 */ /* 0x000fea0003800000 */
.L_x_748:
        /* <DEDUP_REMOVED lines=62> */
.L_x_755:
[----:B------:R-:W-:Y:S05]  /*3350*/  BSYNC B0 ;  /* 0x0000000000007941 */ /* 0x000fea0003800000 */
.L_x_754:
        /* <DEDUP_REMOVED lines=59> */
.L_x_753:
[----:B------:R-:W-:Y:S05]  /*3710*/  BSYNC B1 ;  /* 0x0000000000017941 */ /* 0x000fea0003800000 */
.L_x_752:
        /* <DEDUP_REMOVED lines=62> */
.L_x_759:
[----:B------:R-:W-:Y:S05]  /*3b00*/  BSYNC B0 ;  /* 0x0000000000007941 */ /* 0x000fea0003800000 */
.L_x_758:
        /* <DEDUP_REMOVED lines=59> */
.L_x_757:
[----:B------:R-:W-:Y:S05]  /*3ec0*/  BSYNC B1 ;  /* 0x0000000000017941 */ /* 0x000fea0003800000 */
.L_x_756:
        /* <DEDUP_REMOVED lines=60> */
.L_x_762:
[----:B------:R-:W-:Y:S05]  /*4290*/  BSYNC B0 ;  /* 0x0000000000007941 */ /* 0x000fea0003800000 */
.L_x_761:
        /* <DEDUP_REMOVED lines=59> */
.L_x_739:
        /* <DEDUP_REMOVED lines=224> */
.L_x_764:
[----:B-1----:R-:W-:Y:S05]  /*5450*/  BSYNC B0 ;  /* 0x0000000000007941 */ /* 0x002fea0003800000 */
.L_x_763:
        /* <DEDUP_REMOVED lines=115> */
.L_x_766:
[----:B------:R-:W-:Y:S05]  /*5b90*/  BSYNC B0 ;  /* 0x0000000000007941 */ /* 0x000fea0003800000 */
.L_x_765:
        /* <DEDUP_REMOVED lines=115> */
.L_x_768:
[----:B------:R-:W-:Y:S05]  /*62d0*/  BSYNC B0 ;  /* 0x0000000000007941 */ /* 0x000fea0003800000 */
.L_x_767:
        /* <DEDUP_REMOVED lines=116> */
.L_x_738:
        /* <DEDUP_REMOVED lines=19> */
.L_x_770:
[----:B------:R-:W-:Y:S05]  /*6b50*/  BSYNC B0 ;  /* 0x0000000000007941 */ /* 0x000fea0003800000 */
.L_x_769:
        /* <DEDUP_REMOVED lines=19> */
.L_x_772:
[----:B------:R-:W-:Y:S05]  /*6c90*/  BSYNC B0 ;  /* 0x0000000000007941 */ /* 0x000fea0003800000 */
.L_x_771:
        /* <DEDUP_REMOVED lines=19> */
.L_x_774:
[----:B------:R-:W-:Y:S05]  /*6dd0*/  BSYNC B0 ;  /* 0x0000000000007941 */ /* 0x000fea0003800000 */
.L_x_773:
        /* <DEDUP_REMOVED lines=18> */
.L_x_760:
[----:B------:R-:W-:Y:S05]  /*6f00*/  BSYNC B2 ;  /* 0x0000000000027941 */ /* 0x000fea0003800000 */
.L_x_737:
        /* <DEDUP_REMOVED lines=63> */
[----:B--2---:R-:W-:Y:S01]  /*7300*/  IMNMX R7, R0, 0x40, PT ;  /* 0x0000004000077817 */ /* 0x004fe20003800200 */
[----:B------:R-:W-:Y:S04]  /*7310*/  DEPBAR.LE SB0, 0x0 ;  /* 0x000080000000791a */ /* 0x000fe80000000000 */
[----:B------:R-:W-:Y:S01]  /*7320*/  BAR.SYNC.DEFER_BLOCKING 0x0 ;  /* 0x0000000000007b1d */ /* 0x000fe20000010000 */
[----:B------:R-:W-:Y:S02]  /*7330*/  ISETP.GE.AND P1, PT, R97, R7, PT ;  /* 0x000000076100720c */ /* 0x000fe40003f26270 */
[----:B------:R-:W-:Y:S05]  /*7340*/  IADD3 R6, P0, R14, R162, RZ ;  /* 0x000000a20e067210 */ /* 0x000fea0007f1e0ff */
[----:B------:R-:W-:Y:S06]  /*7350*/  IMAD.X R16, R16, 0x1, R161, P0 ;  /* 0x0000000110107824 */ /* 0x000fec00000e06a1 */
        /* <DEDUP_REMOVED lines=14> */
.L_x_776:
[----:B-1----:R-:W-:Y:S05]  /*7440*/  BSYNC B0 ;  /* 0x0000000000007941 */ /* 0x002fea0003800000 */
.L_x_775:
        /* <DEDUP_REMOVED lines=19> */
.L_x_778:
[----:B------:R-:W-:Y:S05]  /*7580*/  BSYNC B0 ;  /* 0x0000000000007941 */ /* 0x000fea0003800000 */
.L_x_777:
        /* <DEDUP_REMOVED lines=19> */
.L_x_780:
[----:B------:R-:W-:Y:S05]  /*76c0*/  BSYNC B0 ;  /* 0x0000000000007941 */ /* 0x000fea0003800000 */
.L_x_779:
        /* <DEDUP_REMOVED lines=19> */
.L_x_782:
[----:B------:R-:W-:Y:S05]  /*7800*/  BSYNC B0 ;  /* 0x0000000000007941 */ /* 0x000fea0003800000 */
.L_x_781:
        /* <DEDUP_REMOVED lines=37> */
.L_x_736:
[----:B-1----:R-:W-:Y:S01]  /*7a60*/  ISETP.GE.AND P0, PT, R205, 0x1, PT ;  /* 0x00000001cd00780c */ /* 0x002fe20003f06270 */
[----:B------:R-:W-:Y:S01]  /*7a70*/  IMAD.IADD R18, R182, 0x1, R178 ;  /* 0x00000001b6127824 */ /* 0x000fe200078e02b2 */
[----:B------:R-:W-:Y:S01]  /*7a80*/  PLOP3.LUT P4, PT, PT, PT, PT, 0x80, 0x0 ;  /* 0x000000000000781c */ /* 0x000fe20003f8f070 */
[----:B------:R-:W-:Y:S01]  /*7a90*/  CS2R R14, SRZ ;  /* 0x00000000000e7805 */ /* 0x000fe2000001ff00 */
[----:B------:R-:W-:Y:S01]  /*7aa0*/  MOV R198, RZ ;  /* 0x000000ff00c67202 */ /* 0x000fe20000000f00 */
[----:B------:R-:W-:Y:S01]  /*7ab0*/  IMAD.MOV.U32 R196, RZ, RZ, RZ ;  /* 0x000000ffffc47224 */ /* 0x000fe200078e00ff */
[----:B------:R-:W-:Y:S01]  /*7ac0*/  CS2R R202, SRZ ;  /* 0x0000000000ca7805 */ /* 0x000fe2000001ff00 */
[----:B------:R-:W-:Y:S01]  /*7ad0*/  CS2R R200, SRZ ;  /* 0x0000000000c87805 */ /* 0x000fe2000001ff00 */
[----:B------:R-:W-:Y:S01]  /*7ae0*/  CS2R R16, SRZ ;  /* 0x0000000000107805 */ /* 0x000fe2000001ff00 */
[----:B------:R-:W-:Y:S01]  /*7af0*/  MOV R162, RZ ;  /* 0x000000ff00a27202 */ /* 0x000fe20000000f00 */
[----:B------:R-:W-:Y:S01]  /*7b00*/  CS2R R160, SRZ ;  /* 0x0000000000a07805 */ /* 0x000fe2000001ff00 */
[----:B--2---:R-:W-:Y:S01]  /*7b10*/  CS2R R12, SRZ ;  /* 0x00000000000c7805 */ /* 0x004fe2000001ff00 */
        /* <DEDUP_REMOVED lines=62> */
[----:B------:R-:W-:Y:S01]  /*7f00*/  CS2R R80, SRZ ;  /* 0x0000000000507805 */ /* 0x000fe2000001ff00 */
[----:B------:R-:W-:Y:S01]  /*7f10*/  CS2R R74, SRZ ;  /* 0x00000000004a7805 */ /* 0x000fe2000001ff00 */
[----:B------:R-:W-:Y:S01]  /*7f20*/  CS2R R54, SRZ ;  /* 0x0000000000367805 */ /* 0x000fe2000001ff00 */
        /* <DEDUP_REMOVED lines=13> */
[----:B------:R-:W-:Y:S01]  /*8000*/  IMAD.MOV.U32 R176, RZ, RZ, RZ ;  /* 0x000000ffffb07224 */ /* 0x000fe200078e00ff */
[----:B------:R-:W-:Y:S01]  /*8010*/  MOV R64, RZ ;  /* 0x000000ff00407202 */ /* 0x000fe20000000f00 */
[----:B------:R-:W-:Y:S01]  /*8020*/  CS2R R62, SRZ ;  /* 0x00000000003e7805 */ /* 0x000fe2000001ff00 */
[----:B------:R-:W-:Y:S01]  /*8030*/  IMAD.MOV.U32 R61, RZ, RZ, RZ ;  /* 0x000000ffff3d7224 */ /* 0x000fe200078e00ff */
[----:B------:R-:W-:Y:S05]  /*8040*/  @!P0 BRA `(.L_x_784) ;  /* 0x00010ad000008947 */ /* 0x000fea0003800000 */
[----:B------:R-:W2:Y:S01]  /*8050*/  LDL R59, [R1+0x4c] ;  /* 0x00004c00013b7983 */ /* 0x000ea20000100800 */
[----:B------:R-:W-:-:S03]  /*8060*/  ISETP.NE.U32.AND P0, PT, RZ, c[0x0][0x340], PT ;  /* 0x0000d000ff007a0c */ /* 0x000fc60003f05070 */
[----:B------:R-:W3:Y:S01]  /*8070*/  LDL R170, [R1+0x58] ;  /* 0x0000580001aa7983 */ /* 0x000ee20000100800 */
[----:B------:R-:W-:-:S13]  /*8080*/  ISETP.NE.AND.EX P5, PT, RZ, c[0x0][0x344], PT, P0 ;  /* 0x0000d100ff007a0c */ /* 0x000fda0003fa5300 */
[----:B------:R-:W-:Y:S01]  /*8090*/  @P5 IMAD.MOV.U32 R2, RZ, RZ, 0x4 ;  /* 0x00000004ff025424 */ /* 0x000fe200078e00ff */
[----:B------:R-:W-:Y:S01]  /*80a0*/  SHF.R.S32.HI R0, RZ, 0x1f, R179 ;  /* 0x0000001fff007819 */ /* 0x000fe200000114b3 */
[----:B------:R-:W1:Y:S01]  /*80b0*/  S2R R60, SR_CTAID.Y ;  /* 0x00000000003c7919 */ /* 0x000e620000002600 */
[----:B------:R-:W-:-:S03]  /*80c0*/  SHF.R.S32.HI R159, RZ, 0x1f, R213 ;  /* 0x0000001fff9f7819 */ /* 0x000fc600000114d5 */
[----:B------:R-:W-:Y:S01]  /*80d0*/  IMAD R0, R0, c[0x0][0x178], RZ ;  /* 0x00005e0000007a24 */ /* 0x000fe200078e02ff */
[----:B------:R-:W-:-:S03]  /*80e0*/  LEA.HI R4, R159, R213, RZ, 0x3 ;  /* 0x000000d59f047211 */ /* 0x000fc600078f18ff */
[----:B------:R-:W-:Y:S02]  /*80f0*/  IMAD R0, R179, c[0x0][0x17c], R0 ;  /* 0x00005f00b3007a24 */ /* 0x000fe400078e0200 */
[----:B------:R-:W-:Y:S01]  /*8100*/  IMAD.MOV.U32 R5, RZ, RZ, c[0x0][0x2c4] ;  /* 0x0000b100ff057624 */ /* 0x000fe200078e00ff */
[----:B------:R-:W-:-:S04]  /*8110*/  SHF.R.S32.HI R48, RZ, 0x3, R4 ;  /* 0x00000003ff307819 */ /* 0x000fc80000011404 */
[----:B------:R-:W-:Y:S02]  /*8120*/  ISETP.NE.AND P1, PT, R5, 0x1, PT ;  /* 0x000000010500780c */ /* 0x000fe40003f25270 */
[----:B------:R-:W-:-:S04]  /*8130*/  ISETP.NE.U32.AND P0, PT, RZ, c[0x0][0x348], PT ;  /* 0x0000d200ff007a0c */ /* 0x000fc80003f05070 */
[----:B------:R-:W-:Y:S01]  /*8140*/  ISETP.NE.AND.EX P0, PT, RZ, c[0x0][0x34c], PT, P0 ;  /* 0x0000d300ff007a0c */ /* 0x000fe20003f05300 */
[----:B------:R-:W-:Y:S02]  /*8150*/  IMAD R17, R210, 0x80, R48 ;  /* 0x00000080d2117824 */ /* 0x000fe400078e0230 */
[----:B------:R-:W-:-:S05]  /*8160*/  IMAD R24, R187, c[0x0][0x2c4], RZ ;  /* 0x0000b100bb187a24 */ /* 0x000fca00078e02ff */
[C---:B------:R-:W-:Y:S02]  /*8170*/  ISETP.GE.AND P6, PT, R17.reuse, R24, PT ;  /* 0x000000181100720c */ /* 0x040fe40003fc6270 */
[----:B------:R-:W-:Y:S01]  /*8180*/  IADD3 R16, R17, 0x30, RZ ;  /* 0x0000003011107810 */ /* 0x000fe20007ffe0ff */
[----:B--2---:R-:W-:-:S05]  /*8190*/  @P5 IMAD.WIDE R2, R59, R2, c[0x0][0x340] ;  /* 0x0000d0003b025625 */ /* 0x004fca00078e0202 */
[----:B------:R2:W4:Y:S01]  /*81a0*/  @P5 LDG.E R22, [R2.64] ;  /* 0x0000000802165981 */ /* 0x000522000c1e1900 */
[----:B------:R-:W-:Y:S01]  /*81b0*/  SHF.R.S32.HI R19, RZ, 0x1f, R59 ;  /* 0x0000001fff137819 */ /* 0x000fe2000001143b */
[----:B------:R-:W-:Y:S01]  /*81c0*/  IMAD.MOV.U32 R162, RZ, RZ, c[0x0][0x1e0] ;  /* 0x00007800ffa27624 */ /* 0x000fe200078e00ff */
[----:B---3--:R-:W-:Y:S02]  /*81d0*/  LEA.HI.SX32 R55, R170, 0xffffffff, 0x1a ;  /* 0xffffffffaa377811 */ /* 0x008fe400078fd2ff */
[----:B------:R-:W-:Y:S01]  /*81e0*/  SEL R6, R19, RZ, !P0 ;  /* 0x000000ff13067207 */ /* 0x000fe20004000000 */
[C---:B------:R-:W-:Y:S01]  /*81f0*/  IMAD.SHL.U32 R163, R162.reuse, 0x40, RZ ;  /* 0x00000040a2a37824 */ /* 0x040fe200078e00ff */
[----:B------:R-:W-:Y:S01]  /*8200*/  SHF.R.S32.HI R58, RZ, 0x1f, R55 ;  /* 0x0000001fff3a7819 */ /* 0x000fe20000011437 */
[----:B------:R-:W-:-:S04]  /*8210*/  IMAD.WIDE.U32 R164, R162, 0x20, RZ ;  /* 0x00000020a2a47825 */ /* 0x000fc800078e00ff */
[----:B------:R-:W-:Y:S02]  /*8220*/  IMAD R6, R6, c[0x0][0x1c0], RZ ;  /* 0x0000700006067a24 */ /* 0x000fe400078e02ff */
[----:B--2---:R-:W-:-:S04]  /*8230*/  IMAD.WIDE.U32 R2, R179, c[0x0][0x178], RZ ;  /* 0x00005e00b3027a25 */ /* 0x004fc800078e00ff */
[----:B------:R-:W-:Y:S01]  /*8240*/  IMAD.IADD R3, R3, 0x1, R0 ;  /* 0x0000000103037824 */ /* 0x000fe200078e0200 */
[----:B------:R-:W-:Y:S02]  /*8250*/  LOP3.LUT R0, R4, 0xfffffff8, RZ, 0xc0, !PT ;  /* 0xfffffff804007812 */ /* 0x000fe400078ec0ff */
[----:B------:R-:W-:Y:S01]  /*8260*/  SEL R4, R59, RZ, !P0 ;  /* 0x000000ff3b047207 */ /* 0x000fe20004000000 */
[----:B-1----:R-:W-:-:S04]  /*8270*/  IMAD.WIDE.U32 R2, R60, c[0x0][0x1b8], R2 ;  /* 0x00006e003c027a25 */ /* 0x002fc800078e0002 */
        /* <DEDUP_REMOVED lines=20> */
[----:B------:R-:W-:Y:S01]  /*83c0*/  IMAD.IADD R3, R3, 0x1, R6 ;  /* 0x0000000103037824 */ /* 0x000fe200078e0206 */
[----:B------:R-:W-:Y:S01]  /*83d0*/  IADD3 R6, R17, 0x20, RZ ;  /* 0x0000002011067810 */ /* 0x000fe20007ffe0ff */
[----:B------:R-:W-:Y:S01]  /*83e0*/  IMAD R0, R5, c[0x0][0x1a8], RZ ;  /* 0x00006a0005007a24 */ /* 0x000fe200078e02ff */
[----:B------:R-:W-:Y:S01]  /*83f0*/  IADD3 R21, R20, 0x40, RZ ;  /* 0x0000004014157810 */ /* 0x000fe20007ffe0ff */
[----:B------:R-:W-:Y:S01]  /*8400*/  IMAD.WIDE.U32 R2, R4, c[0x0][0x1a8], R2 ;  /* 0x00006a0004027a25 */ /* 0x000fe200078e0002 */
[----:B------:R-:W-:Y:S02]  /*8410*/  ISETP.GE.AND P4, PT, R20, c[0x0][0x198], PT ;  /* 0x0000660014007a0c */ /* 0x000fe40003f86270 */
[----:B------:R-:W-:Y:S01]  /*8420*/  ISETP.GE.AND P1, PT, R6, R24, PT ;  /* 0x000000180600720c */ /* 0x000fe20003f26270 */
[----:B------:R-:W-:Y:S01]  /*8430*/  IMAD R0, R4, c[0x0][0x1ac], R0 ;  /* 0x00006b0004007a24 */ /* 0x000fe200078e0200 */
[----:B------:R-:W-:Y:S01]  /*8440*/  LEA R14, P0, R2, c[0x0][0x160], 0x1 ;  /* 0x00005800020e7a11 */ /* 0x000fe200078008ff */
[----:B------:R-:W-:Y:S01]  /*8450*/  IMAD.SHL.U32 R7, R48, 0x40, RZ ;  /* 0x0000004030077824 */ /* 0x000fe200078e00ff */
[----:B------:R-:W-:Y:S01]  /*8460*/  ISETP.GE.AND P3, PT, R21, c[0x0][0x198], PT ;  /* 0x0000660015007a0c */ /* 0x000fe20003f66270 */
[----:B------:R-:W-:Y:S01]  /*8470*/  IMAD.IADD R0, R3, 0x1, R0 ;  /* 0x0000000103007824 */ /* 0x000fe200078e0200 */
[----:B------:R-:W-:Y:S01]  /*8480*/  LEA.HI R3, R159, R213, RZ, 0x6 ;  /* 0x000000d59f037211 */ /* 0x000fe200078f30ff */
[----:B------:R-:W1:Y:S01]  /*8490*/  SHFL.IDX PT, R4, R14, RZ, 0x181f ;  /* 0x00181fff0e047589 */ /* 0x000e6200000e0000 */
[----:B------:R-:W-:Y:S01]  /*84a0*/  IMAD.SHL.U32 R42, R49, 0x8, RZ ;  /* 0x00000008312a7824 */ /* 0x000fe200078e00ff */
[----:B------:R-:W-:-:S02]  /*84b0*/  LOP3.LUT R25, R7, 0x1c0, RZ, 0xc0, !PT ;  /* 0x000001c007197812 */ /* 0x000fc400078ec0ff */
[----:B------:R-:W-:Y:S01]  /*84c0*/  LEA.HI.X R15, R2, c[0x0][0x164], R0, 0x1, P0 ;  /* 0x00005900020f7a11 */ /* 0x000fe200000f0c00 */
[----:B------:R-:W-:Y:S01]  /*84d0*/  SHFL.IDX PT, R8, R14, 0x2, 0x181f ;  /* 0x00581f000e087f89 */ /* 0x000fe200000e0000 */
[----:B------:R-:W-:Y:S02]  /*84e0*/  IADD3 R0, R17, 0x10, RZ ;  /* 0x0000001011007810 */ /* 0x000fe40007ffe0ff */
[--C-:B------:R-:W-:Y:S01]  /*84f0*/  LOP3.LUT R13, R25, 0x38, R42.reuse, 0xf8, !PT ;  /* 0x00000038190d7812 */ /* 0x100fe200078ef82a */
[----:B------:R-:W2:Y:S01]  /*8500*/  SHFL.IDX PT, R5, R15, RZ, 0x181f ;  /* 0x00181fff0f057589 */ /* 0x000ea200000e0000 */
[----:B------:R-:W-:Y:S01]  /*8510*/  ISETP.GE.AND P2, PT, R0, R24, PT ;  /* 0x000000180000720c */ /* 0x000fe20003f46270 */
[----:B------:R-:W-:Y:S01]  /*8520*/  IMAD.SHL.U32 R0, R3, 0x8, RZ ;  /* 0x0000000803007824 */ /* 0x000fe200078e00ff */
[----:B------:R-:W-:Y:S01]  /*8530*/  SHF.R.U32.HI R27, RZ, 0x3, R25 ;  /* 0x00000003ff1b7819 */ /* 0x000fe20000011619 */
[----:B------:R-:W3:Y:S01]  /*8540*/  SHFL.IDX PT, R2, R14, 0x1, 0x181f ;  /* 0x00381f000e027f89 */ /* 0x000ee200000e0000 */
[----:B------:R-:W-:-:S02]  /*8550*/  SHF.R.S32.HI R43, RZ, 0x1f, R42 ;  /* 0x0000001fff2b7819 */ /* 0x000fc4000001142a */
[----:B------:R-:W-:Y:S01]  /*8560*/  LOP3.LUT R26, R0, 0xfffffe00, RZ, 0xc0, !PT ;  /* 0xfffffe00001a7812 */ /* 0x000fe200078ec0ff */
[----:B------:R-:W3:Y:S01]  /*8570*/  SHFL.IDX PT, R3, R15, 0x1, 0x181f ;  /* 0x00381f000f037f89 */ /* 0x000ee200000e0000 */
[----:B------:R-:W-:Y:S02]  /*8580*/  @!P6 SHF.R.S32.HI R0, RZ, 0x1f, R21 ;  /* 0x0000001fff00e819 */ /* 0x000fe40000011415 */
[----:B------:R-:W-:Y:S02]  /*8590*/  LOP3.LUT R247, R26, R13, R27, 0xf6, !PT ;  /* 0x0000000d1af77212 */ /* 0x000fe400078ef61b */
[----:B------:R-:W-:Y:S02]  /*85a0*/  @!P6 LEA.HI R12, R0, R21, RZ, 0x3 ;  /* 0x00000015000ce211 */ /* 0x000fe400078f18ff */
[----:B------:R-:W-:Y:S02]  /*85b0*/  @!P2 SHF.R.S32.HI R9, RZ, 0x1f, R21 ;  /* 0x0000001fff09a819 */ /* 0x000fe40000011415 */
[----:B-1----:R-:W-:-:S02]  /*85c0*/  @!P6 LEA R6, P0, R20, R4, 0x1 ;  /* 0x000000041406e211 */ /* 0x002fc400078008ff */
[----:B------:R-:W-:Y:S02]  /*85d0*/  @!P2 LEA.HI R0, R9, R21, RZ, 0x3 ;  /* 0x000000150900a211 */ /* 0x000fe400078f18ff */
[----:B------:R-:W1:Y:S01]  /*85e0*/  SHFL.IDX PT, R9, R15, 0x2, 0x181f ;  /* 0x00581f000f097f89 */ /* 0x000e6200000e0000 */
[----:B------:R-:W-:Y:S02]  /*85f0*/  @!P6 LOP3.LUT R12, R12, 0xfffffff8, RZ, 0xc0, !PT ;  /* 0xfffffff80c0ce812 */ /* 0x000fe400078ec0ff */
[----:B--2---:R-:W-:Y:S02]  /*8600*/  @!P6 LEA.HI.X R7, R20, R5, R43, 0x1, P0 ;  /* 0x000000051407e211 */ /* 0x004fe400000f0c2b */
[----:B------:R-:W-:Y:S01]  /*8610*/  @!P2 LOP3.LUT R0, R0, 0xfffffff8, RZ, 0xc0, !PT ;  /* 0xfffffff80000a812 */ /* 0x000fe200078ec0ff */
[----:B------:R-:W-:Y:S01]  /*8620*/  @!P6 IMAD.WIDE R12, R12, 0x2, R4 ;  /* 0x000000020c0ce825 */ /* 0x000fe200078e0204 */
[C---:B---3--:R-:W-:Y:S01]  /*8630*/  @!P2 LEA R10, P0, R20.reuse, R2, 0x1 ;  /* 0x00000002140aa211 */ /* 0x048fe200078008ff */
[----:B------:R-:W2:Y:S02]  /*8640*/  SHFL.IDX PT, R4, R14, 0x3, 0x181f ;  /* 0x00781f000e047f89 */ /* 0x000ea400000e0000 */
[----:B------:R-:W-:Y:S01]  /*8650*/  @!P6 IMAD.SHL.U32 R5, R247, 0x2, RZ ;  /* 0x00000002f705e824 */ /* 0x000fe200078e00ff */
[----:B------:R-:W-:Y:S01]  /*8660*/  @!P2 LEA.HI.X R11, R20, R3, R43, 0x1, P0 ;  /* 0x00000003140ba211 */ /* 0x000fe200000f0c2b */
[----:B------:R-:W-:Y:S01]  /*8670*/  @!P2 IMAD.WIDE R2, R0, 0x2, R2 ;  /* 0x000000020002a825 */ /* 0x000fe200078e0202 */
[----:B------:R-:W-:-:S02]  /*8680*/  ISETP.GE.AND P0, PT, R16, R24, PT ;  /* 0x000000181000720c */ /* 0x000fc40003f06270 */
[----:B------:R3:W-:Y:S01]  /*8690*/  @!P6 LDGSTS.E.BYPASS.LTC128B.128 [R5+0x8100], [R6.64], !P4 ;  /* 0x081000000605efae */ /* 0x0007e2000e101d48 */
[----:B------:R-:W-:-:S03]  /*86a0*/  @!P2 IMAD.SHL.U32 R0, R247, 0x2, RZ ;  /* 0x00000002f700a824 */ /* 0x000fc600078e00ff */
[----:B------:R1:W-:Y:S04]  /*86b0*/  @!P6 LDGSTS.E.BYPASS.LTC128B.128 [R5+0xc100], [R12.64], !P3 ;  /* 0x0c1000000c05efae */ /* 0x0003e8000d901d48 */
[----:B------:R2:W-:Y:S04]  /*86c0*/  @!P2 LDGSTS.E.BYPASS.LTC128B.128 [R0+0x8900], [R10.64], !P4 ;  /* 0x089000000a00afae */ /* 0x0005e8000e101d48 */
[----:B------:R2:W-:Y:S01]  /*86d0*/  @!P2 LDGSTS.E.BYPASS.LTC128B.128 [R0+0xc900], [R2.64], !P3 ;  /* 0x0c9000000200afae */ /* 0x0005e2000d901d48 */
[--C-:B---3--:R-:W-:Y:S02]  /*86e0*/  @!P1 SHF.R.S32.HI R7, RZ, 0x1f, R21.reuse ;  /* 0x0000001fff079819 */ /* 0x108fe40000011415 */
[----:B------:R-:W-:Y:S01]  /*86f0*/  @!P1 LEA R6, P2, R20, R8, 0x1 ;  /* 0x0000000814069211 */ /* 0x000fe200078408ff */
[----:B-1----:R-:W1:Y:S01]  /*8700*/  SHFL.IDX PT, R5, R15, 0x3, 0x181f ;  /* 0x00781f000f057f89 */ /* 0x002e6200000e0000 */
[----:B------:R-:W-:Y:S01]  /*8710*/  IMAD R12, R215, c[0x0][0x1e8], RZ ;  /* 0x00007a00d70c7a24 */ /* 0x000fe200078e02ff */
[----:B--2---:R-:W-:-:S03]  /*8720*/  @!P0 SHF.R.S32.HI R10, RZ, 0x1f, R21 ;  /* 0x0000001fff0a8819 */ /* 0x004fc60000011415 */
[----:B------:R-:W-:Y:S01]  /*8730*/  IMAD R12, R60, c[0x0][0x1ec], R12 ;  /* 0x00007b003c0c7a24 */ /* 0x000fe200078e020c */
[----:B------:R-:W-:Y:S02]  /*8740*/  @!P1 LEA.HI R0, R7, R21, RZ, 0x3 ;  /* 0x0000001507009211 */ /* 0x000fe400078f18ff */
[----:B------:R-:W-:Y:S02]  /*8750*/  IADD3 R2, R17, 0x40, RZ ;  /* 0x0000004011027810 */ /* 0x000fe40007ffe0ff */
[----:B------:R-:W-:Y:S01]  /*8760*/  @!P1 LOP3.LUT R3, R0, 0xfffffff8, RZ, 0xc0, !PT ;  /* 0xfffffff800039812 */ /* 0x000fe200078ec0ff */
[----:B------:R-:W-:Y:S01]  /*8770*/  @!P1 IMAD.SHL.U32 R0, R247, 0x2, RZ ;  /* 0x00000002f7009824 */ /* 0x000fe200078e00ff */
[----:B------:R-:W-:Y:S02]  /*8780*/  @!P1 LEA.HI.X R7, R20, R9, R43, 0x1, P2 ;  /* 0x0000000914079211 */ /* 0x000fe400010f0c2b */
[----:B------:R-:W-:Y:S01]  /*8790*/  ISETP.GE.AND P2, PT, R2, R24, PT ;  /* 0x000000180200720c */ /* 0x000fe20003f46270 */
[----:B------:R-:W-:Y:S01]  /*87a0*/  @!P1 IMAD.WIDE R8, R3, 0x2, R8 ;  /* 0x0000000203089825 */ /* 0x000fe200078e0208 */
[----:B------:R-:W2:Y:S01]  /*87b0*/  SHFL.IDX PT, R2, R14, 0x4, 0x181f ;  /* 0x00981f000e027f89 */ /* 0x000ea200000e0000 */
[----:B------:R-:W-:-:S03]  /*87c0*/  @!P0 LEA.HI R10, R10, R21, RZ, 0x3 ;  /* 0x000000150a0a8211 */ /* 0x000fc600078f18ff */
[----:B------:R-:W3:Y:S04]  /*87d0*/  SHFL.IDX PT, R3, R15, 0x4, 0x181f ;  /* 0x00981f000f037f89 */ /* 0x000ee800000e0000 */
[----:B------:R1:W-:Y:S04]  /*87e0*/  @!P1 LDGSTS.E.BYPASS.LTC128B.128 [R0+0x9100], [R6.64], !P4 ;  /* 0x0910000006009fae */ /* 0x0003e8000e101d48 */
[----:B------:R2:W-:Y:S01]  /*87f0*/  @!P1 LDGSTS.E.BYPASS.LTC128B.128 [R0+0xd100], [R8.64], !P3 ;  /* 0x0d10000008009fae */ /* 0x0005e2000d901d48 */
[----:B-1----:R-:W-:Y:S02]  /*8800*/  @!P0 LEA R6, P1, R20, R4, 0x1 ;  /* 0x0000000414068211 */ /* 0x002fe400078208ff */
[----:B--2---:R-:W-:Y:S01]  /*8810*/  @!P0 LOP3.LUT R0, R10, 0xfffffff8, RZ, 0xc0, !PT ;  /* 0xfffffff80a008812 */ /* 0x004fe200078ec0ff */
[----:B------:R-:W-:Y:S01]  /*8820*/  @!P0 IMAD.SHL.U32 R9, R247, 0x2, RZ ;  /* 0x00000002f7098824 */ /* 0x000fe200078e00ff */
[----:B------:R-:W-:Y:S01]  /*8830*/  @!P0 LEA.HI.X R7, R20, R5, R43, 0x1, P1 ;  /* 0x0000000514078211 */ /* 0x000fe200008f0c2b */
[----:B------:R-:W1:Y:S02]  /*8840*/  SHFL.IDX PT, R8, R14, 0x5, 0x181f ;  /* 0x00b81f000e087f89 */ /* 0x000e6400000e0000 */
[----:B------:R-:W-:Y:S01]  /*8850*/  @!P0 IMAD.WIDE R4, R0, 0x2, R4 ;  /* 0x0000000200048825 */ /* 0x000fe200078e0204 */
[----:B------:R-:W-:Y:S01]  /*8860*/  @!P2 SHF.R.S32.HI R0, RZ, 0x1f, R21 ;  /* 0x0000001fff00a819 */ /* 0x000fe20000011415 */
[----:B------:R2:W-:Y:S03]  /*8870*/  @!P0 LDGSTS.E.BYPASS.LTC128B.128 [R9+0x9900], [R6.64], !P4 ;  /* 0x0990000006098fae */ /* 0x0005e6000e101d48 */
[----:B------:R-:W-:Y:S01]  /*8880*/  @!P2 LEA.HI R0, R0, R21, RZ, 0x3 ;  /* 0x000000150000a211 */ /* 0x000fe200078f18ff */
[----:B------:R1:W-:Y:S01]  /*8890*/  @!P0 LDGSTS.E.BYPASS.LTC128B.128 [R9+0xd900], [R4.64], !P3 ;  /* 0x0d90000004098fae */ /* 0x0003e2000d901d48 */
[----:B------:R-:W-:-:S02]  /*88a0*/  IADD3 R16, P3, R48, R18, RZ ;  /* 0x0000001230107210 */ /* 0x000fc40007f7e0ff */
[----:B--2---:R-:W-:Y:S02]  /*88b0*/  SHF.R.S32.HI R7, RZ, 0x1f, R18 ;  /* 0x0000001fff077819 */ /* 0x004fe40000011412 */
[----:B------:R-:W-:Y:S01]  /*88c0*/  IADD3 R6, R17, 0x50, RZ ;  /* 0x0000005011067810 */ /* 0x000fe20007ffe0ff */
[----:B-1----:R-:W1:Y:S01]  /*88d0*/  SHFL.IDX PT, R9, R15, 0x5, 0x181f ;  /* 0x00b81f000f097f89 */ /* 0x002e6200000e0000 */
[----:B------:R-:W-:Y:S02]  /*88e0*/  LEA.HI.X.SX32 R18, R48, R7, 0x1, P3 ;  /* 0x0000000730127211 */ /* 0x000fe400018f0eff */
[----:B------:R-:W-:Y:S02]  /*88f0*/  @!P2 LEA R4, P0, R20, R2, 0x1 ;  /* 0x000000021404a211 */ /* 0x000fe400078008ff */
[----:B------:R-:W-:Y:S02]  /*8900*/  ISETP.GE.AND P3, PT, R21, c[0x0][0x198], PT ;  /* 0x0000660015007a0c */ /* 0x000fe40003f66270 */
[----:B------:R-:W-:-:S02]  /*8910*/  ISETP.GE.AND P1, PT, R6, R24, PT ;  /* 0x000000180600720c */ /* 0x000fc40003f26270 */
[----:B------:R-:W-:Y:S01]  /*8920*/  @!P2 LOP3.LUT R6, R0, 0xfffffff8, RZ, 0xc0, !PT ;  /* 0xfffffff80006a812 */ /* 0x000fe200078ec0ff */
[----:B------:R-:W-:Y:S01]  /*8930*/  @!P2 IMAD.SHL.U32 R0, R247, 0x2, RZ ;  /* 0x00000002f700a824 */ /* 0x000fe200078e00ff */
[----:B---3--:R-:W-:Y:S02]  /*8940*/  @!P2 LEA.HI.X R5, R20, R3, R43, 0x1, P0 ;  /* 0x000000031405a211 */ /* 0x008fe400000f0c2b */
[----:B------:R-:W-:Y:S01]  /*8950*/  IADD3 R7, R17, 0x60, RZ ;  /* 0x0000006011077810 */ /* 0x000fe20007ffe0ff */
[----:B------:R-:W-:Y:S02]  /*8960*/  @!P2 IMAD.WIDE R2, R6, 0x2, R2 ;  /* 0x000000020602a825 */ /* 0x000fe400078e0202 */
[----:B------:R2:W-:Y:S01]  /*8970*/  @!P2 LDGSTS.E.BYPASS.LTC128B.128 [R0+0xa100], [R4.64], !P4 ;  /* 0x0a1000000400afae */ /* 0x0005e2000e101d48 */
[----:B------:R-:W-:-:S03]  /*8980*/  ISETP.GE.AND P0, PT, R7, R24, PT ;  /* 0x000000180700720c */ /* 0x000fc60003f06270 */
[----:B------:R3:W-:Y:S01]  /*8990*/  @!P2 LDGSTS.E.BYPASS.LTC128B.128 [R0+0xe100], [R2.64], !P3 ;  /* 0x0e1000000200afae */ /* 0x0007e2000d901d48 */
[----:B------:R-:W-:-:S03]  /*89a0*/  @!P1 LEA R10, P2, R20, R8, 0x1 ;  /* 0x00000008140a9211 */ /* 0x000fc600078408ff */
[----:B------:R-:W-:Y:S01]  /*89b0*/  SHFL.IDX PT, R6, R14, 0x6, 0x181f ;  /* 0x00d81f000e067f89 */ /* 0x000fe200000e0000 */
[----:B-1----:R-:W-:-:S03]  /*89c0*/  @!P1 LEA.HI.X R11, R20, R9, R43, 0x1, P2 ;  /* 0x00000009140b9211 */ /* 0x002fc600010f0c2b */
[----:B------:R-:W1:Y:S01]  /*89d0*/  SHFL.IDX PT, R7, R15, 0x6, 0x181f ;  /* 0x00d81f000f077f89 */ /* 0x000e6200000e0000 */
[----:B--2---:R-:W-:-:S04]  /*89e0*/  IMAD R4, R18, c[0x0][0x1e0], RZ ;  /* 0x0000780012047a24 */ /* 0x004fc800078e02ff */
[C---:B------:R-:W-:Y:S01]  /*89f0*/  IMAD R4, R16.reuse, c[0x0][0x1e4], R4 ;  /* 0x0000790010047a24 */ /* 0x040fe200078e0204 */
[----:B---3--:R-:W-:Y:S01]  /*8a00*/  IADD3 R0, R17, 0x70, RZ ;  /* 0x0000007011007810 */ /* 0x008fe20007ffe0ff */
[----:B------:R-:W-:-:S03]  /*8a10*/  IMAD.WIDE.U32 R2, R16, c[0x0][0x1e0], R42 ;  /* 0x0000780010027a25 */ /* 0x000fc600078e002a */
[----:B------:R-:W-:Y:S01]  /*8a20*/  ISETP.GE.AND P2, PT, R0, R24, PT ;  /* 0x000000180000720c */ /* 0x000fe20003f46270 */
[----:B------:R-:W-:Y:S01]  /*8a30*/  IMAD.IADD R3, R3, 0x1, R4 ;  /* 0x0000000103037824 */ /* 0x000fe200078e0204 */
[--C-:B------:R-:W-:Y:S02]  /*8a40*/  @!P1 SHF.R.S32.HI R4, RZ, 0x1f, R21.reuse ;  /* 0x0000001fff049819 */ /* 0x100fe40000011415 */
[----:B------:R-:W-:Y:S01]  /*8a50*/  @!P0 SHF.R.S32.HI R0, RZ, 0x1f, R21 ;  /* 0x0000001fff008819 */ /* 0x000fe20000011415 */
[----:B------:R-:W-:Y:S01]  /*8a60*/  IMAD.WIDE.U32 R2, R60, c[0x0][0x1e8], R2 ;  /* 0x00007a003c027a25 */ /* 0x000fe200078e0002 */
[-C--:B------:R-:W-:Y:S02]  /*8a70*/  @!P1 LEA.HI R4, R4, R21.reuse, RZ, 0x3 ;  /* 0x0000001504049211 */ /* 0x080fe400078f18ff */
[----:B------:R-:W-:Y:S01]  /*8a80*/  @!P0 LEA.HI R13, R0, R21, RZ, 0x3 ;  /* 0x00000015000d8211 */ /* 0x000fe200078f18ff */
[----:B------:R-:W-:Y:S01]  /*8a90*/  @!P1 IMAD.SHL.U32 R0, R247, 0x2, RZ ;  /* 0x00000002f7009824 */ /* 0x000fe200078e00ff */
[----:B------:R-:W-:-:S03]  /*8aa0*/  @!P1 LOP3.LUT R4, R4, 0xfffffff8, RZ, 0xc0, !PT ;  /* 0xfffffff804049812 */ /* 0x000fc600078ec0ff */
[----:B------:R-:W-:Y:S01]  /*8ab0*/  @!P2 SHF.R.S32.HI R5, RZ, 0x1f, R21 ;  /* 0x0000001fff05a819 */ /* 0x000fe20000011415 */
[----:B------:R2:W-:Y:S01]  /*8ac0*/  @!P1 LDGSTS.E.BYPASS.LTC128B.128 [R0+0xa900], [R10.64], !P4 ;  /* 0x0a9000000a009fae */ /* 0x0005e2000e101d48 */
[----:B------:R-:W-:Y:S02]  /*8ad0*/  @!P1 IMAD.WIDE R8, R4, 0x2, R8 ;  /* 0x0000000204089825 */ /* 0x000fe400078e0208 */
[----:B------:R-:W-:Y:S02]  /*8ae0*/  @!P2 LEA.HI R17, R5, R21, RZ, 0x3 ;  /* 0x000000150511a211 */ /* 0x000fe400078f18ff */
[----:B------:R-:W-:Y:S01]  /*8af0*/  IMAD.IADD R5, R12, 0x1, R3 ;  /* 0x000000010c057824 */ /* 0x000fe200078e0203 */
[----:B------:R3:W-:Y:S01]  /*8b00*/  @!P1 LDGSTS.E.BYPASS.LTC128B.128 [R0+0xe900], [R8.64], !P3 ;  /* 0x0e90000008009fae */ /* 0x0007e2000d901d48 */
[----:B----4-:R-:W-:Y:S01]  /*8b10*/  @P5 SHF.R.S32.HI R3, RZ, 0x1f, R22 ;  /* 0x0000001fff035819 */ /* 0x010fe20000011416 */
[----:B------:R-:W-:Y:S02]  /*8b20*/  @!P5 IMAD.MOV.U32 R3, RZ, RZ, R19 ;  /* 0x000000ffff03d224 */ /* 0x000fe400078e0013 */
[----:B------:R-:W-:-:S02]  /*8b30*/  IMAD.MOV.U32 R4, RZ, RZ, R2 ;  /* 0x000000ffff047224 */ /* 0x000fc400078e0002 */
[----:B------:R-:W-:Y:S02]  /*8b40*/  @P5 IMAD.MOV.U32 R2, RZ, RZ, R22 ;  /* 0x000000ffff025224 */ /* 0x000fe400078e0016 */
[----:B------:R-:W-:Y:S01]  /*8b50*/  @!P5 IMAD.MOV.U32 R2, RZ, RZ, R59 ;  /* 0x000000ffff02d224 */ /* 0x000fe200078e003b */
[----:B------:R-:W-:Y:S01]  /*8b60*/  LEA.HI R59, R159, R213, RZ, 0x4 ;  /* 0x000000d59f3b7211 */ /* 0x000fe200078f20ff */
[----:B------:R-:W-:Y:S01]  /*8b70*/  IMAD.MOV.U32 R12, RZ, RZ, c[0x0][0x1e4] ;  /* 0x00007900ff0c7624 */ /* 0x000fe200078e00ff */
[----:B--2---:R-:W-:-:S05]  /*8b80*/  @!P0 LOP3.LUT R10, R13, 0xfffffff8, RZ, 0xc0, !PT ;  /* 0xfffffff80d0a8812 */ /* 0x004fca00078ec0ff */
[----:B-1----:R-:W-:Y:S01]  /*8b90*/  @!P0 IMAD.WIDE R10, R10, 0x2, R6 ;  /* 0x000000020a0a8825 */ /* 0x002fe200078e0206 */
[C---:B---3--:R-:W-:Y:S02]  /*8ba0*/  @!P0 LEA R8, P1, R20.reuse, R6, 0x1 ;  /* 0x0000000614088211 */ /* 0x048fe400078208ff */
[----:B------:R1:W2:Y:S01]  /*8bb0*/  SHFL.IDX PT, R6, R14, 0x7, 0x181f ;  /* 0x00f81f000e067f89 */ /* 0x0002a200000e0000 */
[----:B------:R-:W-:Y:S01]  /*8bc0*/  @!P0 IMAD.SHL.U32 R0, R247, 0x2, RZ ;  /* 0x00000002f7008824 */ /* 0x000fe200078e00ff */
[----:B------:R-:W-:Y:S02]  /*8bd0*/  @!P0 LEA.HI.X R9, R20, R7, R43, 0x1, P1 ;  /* 0x0000000714098211 */ /* 0x000fe400008f0c2b */
[----:B------:R-:W-:Y:S01]  /*8be0*/  ISETP.NE.U32.AND P1, PT, RZ, c[0x0][0x350], PT ;  /* 0x0000d400ff007a0c */ /* 0x000fe20003f25070 */
[----:B------:R-:W3:Y:S04]  /*8bf0*/  SHFL.IDX PT, R7, R15, 0x7, 0x181f ;  /* 0x00f81f000f077f89 */ /* 0x000ee800000e0000 */
[----:B------:R4:W-:Y:S04]  /*8c00*/  @!P0 LDGSTS.E.BYPASS.LTC128B.128 [R0+0xb100], [R8.64], !P4 ;  /* 0x0b10000008008fae */ /* 0x0009e8000e101d48 */
[----:B------:R4:W-:Y:S01]  /*8c10*/  @!P0 LDGSTS.E.BYPASS.LTC128B.128 [R0+0xf100], [R10.64], !P3 ;  /* 0x0f1000000a008fae */ /* 0x0009e2000d901d48 */
[----:B------:R-:W-:-:S04]  /*8c20*/  ISETP.NE.AND.EX P0, PT, RZ, c[0x0][0x354], PT, P1 ;  /* 0x0000d500ff007a0c */ /* 0x000fc80003f05310 */
[----:B------:R-:W-:Y:S02]  /*8c30*/  SEL R13, R2, RZ, !P0 ;  /* 0x000000ff020d7207 */ /* 0x000fe40004000000 */
[----:B-1----:R-:W-:Y:S01]  /*8c40*/  SEL R14, R3, RZ, !P0 ;  /* 0x000000ff030e7207 */ /* 0x002fe20004000000 */
[----:B------:R-:W-:Y:S02]  /*8c50*/  IMAD.MOV.U32 R3, RZ, RZ, 0x6 ;  /* 0x00000006ff037424 */ /* 0x000fe400078e00ff */
[----:B------:R-:W-:Y:S01]  /*8c60*/  IMAD.WIDE.U32 R22, R13, c[0x0][0x1f0], R4 ;  /* 0x00007c000d167a25 */ /* 0x000fe200078e0004 */
[----:B--2---:R-:W-:Y:S02]  /*8c70*/  @!P2 LEA R4, P1, R20, R6, 0x1 ;  /* 0x000000061404a211 */ /* 0x004fe400078208ff */
[----:B------:R-:W-:Y:S01]  /*8c80*/  SHF.L.U64.HI R161, R162, R3, c[0x0][0x1e4] ;  /* 0x00007900a2a17619 */ /* 0x000fe20000010203 */
[----:B------:R-:W-:Y:S01]  /*8c90*/  IMAD.MOV.U32 R168, RZ, RZ, R22 ;  /* 0x000000ffffa87224 */ /* 0x000fe200078e0016 */
[----:B---3--:R-:W-:Y:S01]  /*8ca0*/  @!P2 LEA.HI.X R5, R20, R7, R43, 0x1, P1 ;  /* 0x000000071405a211 */ /* 0x008fe200008f0c2b */
[----:B------:R1:W-:Y:S01]  /*8cb0*/  STL.64 [R1+0x40], R22 ;  /* 0x0000401601007387 */ /* 0x0003e20000100a00 */
[----:B----4-:R-:W-:-:S04]  /*8cc0*/  IMAD.IADD R8, R205, 0x1, -R48 ;  /* 0x00000001cd087824 */ /* 0x010fc800078e0a30 */
[----:B------:R-:W-:Y:S02]  /*8cd0*/  IMAD R8, R55, -0x40, R8 ;  /* 0xffffffc037087824 */ /* 0x000fe400078e0208 */
[----:B------:R-:W-:Y:S02]  /*8ce0*/  IMAD R0, R14, c[0x0][0x1f0], RZ ;  /* 0x00007c000e007a24 */ /* 0x000fe400078e02ff */
[----:B------:R-:W-:Y:S01]  /*8cf0*/  @!P2 IMAD.SHL.U32 R10, R247, 0x2, RZ ;  /* 0x00000002f70aa824 */ /* 0x000fe200078e00ff */
[C---:B------:R-:W-:Y:S01]  /*8d00*/  ISETP.GE.AND P0, PT, R8.reuse, 0x1, PT ;  /* 0x000000010800780c */ /* 0x040fe20003f06270 */
[----:B------:R-:W-:Y:S01]  /*8d10*/  IMAD R2, R13, c[0x0][0x1f4], R0 ;  /* 0x00007d000d027a24 */ /* 0x000fe200078e0200 */
[----:B------:R-:W-:Y:S01]  /*8d20*/  ISETP.GE.AND P5, PT, R8, 0x11, PT ;  /* 0x000000110800780c */ /* 0x000fe20003fa6270 */
[----:B------:R-:W-:Y:S01]  /*8d30*/  IMAD R0, R161, R55, RZ ;  /* 0x00000037a1007224 */ /* 0x000fe200078e02ff */
[----:B------:R2:W-:Y:S01]  /*8d40*/  @!P2 LDGSTS.E.BYPASS.LTC128B.128 [R10+0xb900], [R4.64], !P4 ;  /* 0x0b900000040aafae */ /* 0x0005e2000e101d48 */
[----:B------:R-:W-:Y:S01]  /*8d50*/  IMAD.IADD R169, R23, 0x1, R2 ;  /* 0x0000000117a97824 */ /* 0x000fe200078e0202 */
[----:B------:R-:W-:Y:S01]  /*8d60*/  ISETP.GE.AND P4, PT, R42, c[0x0][0x1d4], PT ;  /* 0x000075002a007a0c */ /* 0x000fe20003f86270 */
[-C--:B------:R-:W-:Y:S01]  /*8d70*/  IMAD R9, R58, R163.reuse, R0 ;  /* 0x000000a33a097224 */ /* 0x080fe200078e0200 */
[----:B------:R-:W-:Y:S01]  /*8d80*/  IADD3 R0, R42, 0x40, RZ ;  /* 0x000000402a007810 */ /* 0x000fe20007ffe0ff */
[----:B------:R-:W-:Y:S01]  /*8d90*/  IMAD.WIDE.U32 R2, R55, R163, R168 ;  /* 0x000000a337027225 */ /* 0x000fe200078e00a8 */
[----:B------:R1:W-:Y:S02]  /*8da0*/  STL.64 [R1+0x30], R168 ;  /* 0x000030a801007387 */ /* 0x0003e40000100a00 */
[----:B------:R-:W-:Y:S01]  /*8db0*/  ISETP.GE.AND P3, PT, R0, c[0x0][0x1d4], PT ;  /* 0x0000750000007a0c */ /* 0x000fe20003f66270 */
[----:B------:R-:W-:Y:S01]  /*8dc0*/  IMAD.IADD R3, R3, 0x1, R9 ;  /* 0x0000000103037824 */ /* 0x000fe200078e0209 */
[----:B------:R-:W-:-:S05]  /*8dd0*/  @!P2 LOP3.LUT R0, R17, 0xfffffff8, RZ, 0xc0, !PT ;  /* 0xfffffff81100a812 */ /* 0x000fca00078ec0ff */
[----:B------:R-:W-:-:S04]  /*8de0*/  @!P2 IMAD.WIDE R6, R0, 0x2, R6 ;  /* 0x000000020006a825 */ /* 0x000fc800078e0206 */
[----:B------:R-:W-:Y:S01]  /*8df0*/  @P0 IMAD.SHL.U32 R0, R247, 0x2, RZ ;  /* 0x00000002f7000824 */ /* 0x000fe200078e00ff */
[----:B--2---:R-:W-:-:S04]  /*8e00*/  @P0 LEA R4, P1, R2, c[0x0][0x1c8], 0x1 ;  /* 0x0000720002040a11 */ /* 0x004fc800078208ff */
[----:B------:R-:W-:Y:S02]  /*8e10*/  @P0 LEA.HI.X R5, R2, c[0x0][0x1cc], R3, 0x1, P1 ;  /* 0x0000730002050a11 */ /* 0x000fe400008f0c03 */
[----:B------:R-:W-:-:S13]  /*8e20*/  ISETP.GE.AND P1, PT, R21, c[0x0][0x198], PT ;  /* 0x0000660015007a0c */ /* 0x000fda0003f26270 */
[----:B------:R2:W-:Y:S01]  /*8e30*/  @!P2 LDGSTS.E.BYPASS.LTC128B.128 [R10+0xf900], [R6.64], !P1 ;  /* 0x0f900000060aafae */ /* 0x0005e2000c901d48 */
[----:B------:R-:W-:-:S03]  /*8e40*/  ISETP.GE.AND P1, PT, R8, 0x21, PT ;  /* 0x000000210800780c */ /* 0x000fc60003f26270 */
[----:B------:R-:W0:Y:S04]  /*8e50*/  LDGDEPBAR ;  /* 0x00000000000079af */ /* 0x000e280000000000 */
[----:B------:R-:W-:Y:S01]  /*8e60*/  BAR.SYNC.DEFER_BLOCKING 0x0 ;  /* 0x0000000000007b1d */ /* 0x000fe20000010000 */
[----:B--2---:R-:W-:-:S04]  /*8e70*/  IMAD.SHL.U32 R6, R12, 0x20, RZ ;  /* 0x000000200c067824 */ /* 0x004fc800078e00ff */
[----:B------:R-:W-:Y:S01]  /*8e80*/  IMAD.IADD R167, R165, 0x1, R6 ;  /* 0x00000001a5a77824 */ /* 0x000fe200078e0206 */
[----:B------:R-:W-:Y:S01]  /*8e90*/  @!PT LDS RZ, [RZ] ;  /* 0x00000000fffff984 */ /* 0x000fe20000000800 */
[----:B------:R-:W-:Y:S01]  /*8ea0*/  @!PT LDS RZ, [RZ] ;  /* 0x00000000fffff984 */ /* 0x000fe20000000800 */
[----:B------:R-:W-:Y:S01]  /*8eb0*/  @!PT LDS RZ, [RZ] ;  /* 0x00000000fffff984 */ /* 0x000fe20000000800 */
[----:B------:R2:W-:Y:S04]  /*8ec0*/  @P0 LDGSTS.E.BYPASS.LTC128B.128 [R0+0x4100], [R4.64], !P4 ;  /* 0x0410000004000fae */ /* 0x0005e8000e101d48 */
[----:B------:R2:W-:Y:S01]  /*8ed0*/  @P0 LDGSTS.E.BYPASS.LTC128B.128 [R0+0x6100], [R4.64+0x80], !P3 ;  /* 0x0610008004000fae */ /* 0x0005e2000d901d48 */
[----:B------:R-:W-:-:S03]  /*8ee0*/  ISETP.GE.AND P0, PT, R8, 0x31, PT ;  /* 0x000000310800780c */ /* 0x000fc60003f06270 */
[----:B------:R1:W-:Y:S01]  /*8ef0*/  STL [R1+0x50], R167 ;  /* 0x000050a701007387 */ /* 0x0003e20000100800 */
[----:B--2---:R-:W-:Y:S01]  /*8f00*/  @P5 LEA R0, P2, R162, R2, 0x4 ;  /* 0x00000002a2005211 */ /* 0x004fe200078420ff */
[----:B------:R-:W-:-:S03]  /*8f10*/  IMAD R4, R18, c[0x0][0x208], RZ ;  /* 0x0000820012047a24 */ /* 0x000fc600078e02ff */
[----:B------:R-:W-:Y:S01]  /*8f20*/  @P5 LEA.HI.X R5, R162, R3, R12, 0x4, P2 ;  /* 0x00000003a2055211 */ /* 0x000fe200010f240c */
[----:B------:R-:W-:Y:S01]  /*8f30*/  IMAD R6, R16, c[0x0][0x20c], R4 ;  /* 0x0000830010067a24 */ /* 0x000fe200078e0204 */
[----:B------:R-:W-:-:S03]  /*8f40*/  @P5 LEA R10, P2, R0, c[0x0][0x1c8], 0x1 ;  /* 0x00007200000a5a11 */ /* 0x000fc600078408ff */
[----:B------:R-:W-:Y:S01]  /*8f50*/  @P0 IMAD R12, R12, 0x30, RZ ;  /* 0x000000300c0c0824 */ /* 0x000fe200078e02ff */
[----:B------:R-:W-:Y:S01]  /*8f60*/  @P5 LEA.HI.X R11, R0, c[0x0][0x1cc], R5, 0x1, P2 ;  /* 0x00007300000b5a11 */ /* 0x000fe200010f0c05 */
[----:B------:R-:W-:Y:S01]  /*8f70*/  IMAD.WIDE.U32 R4, R16, c[0x0][0x208], R42 ;  /* 0x0000820010047a25 */ /* 0x000fe200078e002a */
[----:B------:R-:W-:-:S03]  /*8f80*/  @P1 IADD3 R0, P2, R2, R164, RZ ;  /* 0x000000a402001210 */ /* 0x000fc60007f5e0ff */
[----:B------:R-:W-:Y:S02]  /*8f90*/  IMAD.IADD R5, R5, 0x1, R6 ;  /* 0x0000000105057824 */ /* 0x000fe400078e0206 */
[--C-:B------:R-:W-:Y:S01]  /*8fa0*/  @P1 IMAD.X R7, R167, 0x1, R3.reuse, P2 ;  /* 0x00000001a7071824 */ /* 0x100fe200010e0603 */
[----:B------:R-:W-:Y:S01]  /*8fb0*/  @P1 LEA R8, P2, R0, c[0x0][0x1c8], 0x1 ;  /* 0x0000720000081a11 */ /* 0x000fe200078408ff */
[----:B------:R-:W-:-:S03]  /*8fc0*/  @P0 IMAD.WIDE.U32 R2, R162, 0x30, R2 ;  /* 0x00000030a2020825 */ /* 0x000fc600078e0002 */
[----:B------:R-:W-:Y:S01]  /*8fd0*/  @P1 LEA.HI.X R9, R0, c[0x0][0x1cc], R7, 0x1, P2 ;  /* 0x0000730000091a11 */ /* 0x000fe200010f0c07 */
[----:B------:R-:W-:Y:S01]  /*8fe0*/  @P0 IMAD.IADD R0, R12, 0x1, R3 ;  /* 0x000000010c000824 */ /* 0x000fe200078e0203 */
[C---:B------:R-:W-:Y:S01]  /*8ff0*/  @P0 LEA R6, P2, R2.reuse, c[0x0][0x1c8], 0x1 ;  /* 0x0000720002060a11 */ /* 0x040fe200078408ff */
[----:B------:R-:W-:Y:S01]  /*9000*/  @P5 IMAD.SHL.U32 R3, R247, 0x2, RZ ;  /* 0x00000002f7035824 */ /* 0x000fe200078e00ff */
[----:B------:R-:W-:Y:S02]  /*9010*/  LOP3.LUT R12, R59, 0xfffffff0, RZ, 0xc0, !PT ;  /* 0xfffffff03b0c7812 */ /* 0x000fe400078ec0ff */
[----:B------:R-:W-:Y:S01]  /*9020*/  @P0 LEA.HI.X R7, R2, c[0x0][0x1cc], R0, 0x1, P2 ;  /* 0x0000730002070a11 */ /* 0x000fe200010f0c00 */
[----:B------:R-:W-:Y:S01]  /*9030*/  @P1 IMAD.SHL.U32 R0, R247, 0x2, RZ ;  /* 0x00000002f7001824 */ /* 0x000fe200078e00ff */
[----:B------:R2:W-:Y:S01]  /*9040*/  @P5 LDGSTS.E.BYPASS.LTC128B.128 [R3+0x4900], [R10.64], !P4 ;  /* 0x049000000a035fae */ /* 0x0005e2000e101d48 */
[----:B------:R-:W-:-:S03]  /*9050*/  IMAD.IADD R12, R213, 0x1, -R12 ;  /* 0x00000001d50c7824 */ /* 0x000fc600078e0a0c */
[----:B------:R2:W-:Y:S02]  /*9060*/  @P5 LDGSTS.E.BYPASS.LTC128B.128 [R3+0x6900], [R10.64+0x80], !P3 ;  /* 0x069000800a035fae */ /* 0x0005e4000d901d48 */
[----:B------:R-:W-:Y:S02]  /*9070*/  SHF.R.S32.HI R2, RZ, 0x1f, R12 ;  /* 0x0000001fff027819 */ /* 0x000fe4000001140c */
[----:B------:R3:W-:Y:S02]  /*9080*/  @P1 LDGSTS.E.BYPASS.LTC128B.128 [R0+0x5100], [R8.64], !P4 ;  /* 0x0510000008001fae */ /* 0x0007e4000e101d48 */
[----:B------:R-:W-:Y:S02]  /*9090*/  LEA.HI R57, R2, R12, RZ, 0x3 ;  /* 0x0000000c02397211 */ /* 0x000fe400078f18ff */
[----:B------:R3:W-:Y:S01]  /*90a0*/  @P1 LDGSTS.E.BYPASS.LTC128B.128 [R0+0x7100], [R8.64+0x80], !P3 ;  /* 0x0710008008001fae */ /* 0x0007e2000d901d48 */
[----:B--2---:R-:W-:Y:S02]  /*90b0*/  IMAD R3, R215, c[0x0][0x210], RZ ;  /* 0x00008400d7037a24 */ /* 0x004fe400078e02ff */
[----:B---3--:R-:W-:-:S02]  /*90c0*/  @P0 IMAD.SHL.U32 R0, R247, 0x2, RZ ;  /* 0x00000002f7000824 */ /* 0x008fc400078e00ff */
[C---:B------:R-:W-:Y:S02]  /*90d0*/  IMAD R8, R60.reuse, c[0x0][0x214], R3 ;  /* 0x000085003c087a24 */ /* 0x040fe400078e0203 */
[----:B------:R-:W-:Y:S01]  /*90e0*/  IMAD.WIDE.U32 R2, R60, c[0x0][0x210], R4 ;  /* 0x000084003c027a25 */ /* 0x000fe200078e0004 */
[----:B------:R2:W-:Y:S01]  /*90f0*/  @P0 LDGSTS.E.BYPASS.LTC128B.128 [R0+0x5900], [R6.64], !P4 ;  /* 0x0590000006000fae */ /* 0x0005e2000e101d48 */
[----:B------:R-:W-:Y:S02]  /*9100*/  LOP3.LUT R4, R57, 0xfffffff8, RZ, 0xc0, !PT ;  /* 0xfffffff839047812 */ /* 0x000fe400078ec0ff */
[----:B------:R-:W-:Y:S01]  /*9110*/  IMAD.IADD R3, R8, 0x1, R3 ;  /* 0x0000000108037824 */ /* 0x000fe200078e0203 */
[----:B------:R2:W-:Y:S01]  /*9120*/  @P0 LDGSTS.E.BYPASS.LTC128B.128 [R0+0x7900], [R6.64+0x80], !P3 ;  /* 0x0790008006000fae */ /* 0x0005e2000d901d48 */
[----:B------:R-:W-:Y:S01]  /*9130*/  ISETP.LT.AND P0, PT, RZ, c[0x0][0x27c], PT ;  /* 0x00009f00ff007a0c */ /* 0x000fe20003f01270 */
[----:B------:R-:W-:Y:S02]  /*9140*/  IMAD.IADD R56, R12, 0x1, -R4 ;  /* 0x000000010c387824 */ /* 0x000fe400078e0a04 */
[----:B------:R-:W-:Y:S01]  /*9150*/  IMAD.WIDE.U32 R82, R13, c[0x0][0x218], R2 ;  /* 0x000086000d527a25 */ /* 0x000fe200078e0002 */
[----:B------:R-:W0:Y:S02]  /*9160*/  LDGDEPBAR ;  /* 0x00000000000079af */ /* 0x000e240000000000 */
[----:B------:R-:W-:Y:S01]  /*9170*/  R2P PR, R56, 0x6 ;  /* 0x0000000638007804 */ /* 0x000fe20000000000 */
[----:B------:R-:W-:Y:S01]  /*9180*/  IMAD.MOV.U32 R4, RZ, RZ, 0x10 ;  /* 0x00000010ff047424 */ /* 0x000fe200078e00ff */
[----:B------:R1:W-:Y:S01]  /*9190*/  STL.64 [R1+0x38], R82 ;  /* 0x0000385201007387 */ /* 0x0003e20000100a00 */
[----:B------:R-:W-:-:S03]  /*91a0*/  IMAD.MOV.U32 R3, RZ, RZ, 0x20 ;  /* 0x00000020ff037424 */ /* 0x000fc600078e00ff */
[----:B------:R-:W-:Y:S02]  /*91b0*/  SEL R4, R4, 0xfffffff0, !P1 ;  /* 0xfffffff004047807 */ /* 0x000fe40004800000 */
[----:B------:R-:W-:Y:S01]  /*91c0*/  SEL R3, R3, 0xffffffe0, !P2 ;  /* 0xffffffe003037807 */ /* 0x000fe20005000000 */
[----:B--2---:R-:W-:-:S04]  /*91d0*/  IMAD R0, R14, c[0x0][0x218], RZ ;  /* 0x000086000e007a24 */ /* 0x004fc800078e02ff */
[----:B------:R-:W-:-:S04]  /*91e0*/  IMAD R0, R13, c[0x0][0x21c], R0 ;  /* 0x000087000d007a24 */ /* 0x000fc800078e0200 */
[----:B------:R-:W-:-:S05]  /*91f0*/  IMAD.IADD R80, R83, 0x1, R0 ;  /* 0x0000000153507824 */ /* 0x000fca00078e0200 */
[----:B------:R1:W-:Y:S01]  /*9200*/  STL [R1+0x48], R80 ;  /* 0x0000485001007387 */ /* 0x0003e20000100800 */
[----:B------:R-:W-:Y:S05]  /*9210*/  @P0 BRA `(.L_x_785) ;  /* 0x0000002000000947 */ /* 0x000fea0003800000 */
[----:B------:R-:W-:-:S04]  /*9220*/  DEPBAR.LE SB0, 0x1 ;  /* 0x000080400000791a */ /* 0x000fc80000000000 */
[----:B------:R-:W-:Y:S05]  /*9230*/  BRA `(.L_x_786) ;  /* 0x0000657000007947 */ /* 0x000fea0003800000 */
.L_x_785:
        /* <DEDUP_REMOVED lines=41> */
.L_x_789:
[----:B------:R-:W-:Y:S05]  /*94d0*/  BSYNC B0 ;  /* 0x0000000000007941 */ /* 0x000fea0003800000 */
.L_x_788:
[----:B------:R-:W-:Y:S01]  /*94e0*/  IMAD R2, R210, -0x80, R24 ;  /* 0xffffff80d2027824 */ /* 0x000fe200078e0218 */
[--C-:B--2--5:R-:W-:Y:S01]  /*94f0*/  SHF.R.U64 R20, R12, 0x10, R13.reuse ;  /* 0x000000100c147819 */ /* 0x124fe2000000120d */
[----:B-1----:R-:W-:Y:S01]  /*9500*/  IMAD.MOV.U32 R22, RZ, RZ, R12 ;  /* 0x000000ffff167224 */ /* 0x002fe200078e000c */
[--C-:B------:R-:W-:Y:S01]  /*9510*/  SHF.R.U32.HI R17, RZ, 0x10, R13.reuse ;  /* 0x00000010ff117819 */ /* 0x100fe2000001160d */
[----:B------:R-:W-:Y:S01]  /*9520*/  IMAD.MOV.U32 R21, RZ, RZ, R13 ;  /* 0x000000ffff157224 */ /* 0x000fe200078e000d */
[----:B------:R-:W-:Y:S01]  /*9530*/  IMNMX R23, R2, 0x80, PT ;  /* 0x0000008002177817 */ /* 0x000fe20003800200 */
[----:B------:R-:W-:Y:S01]  /*9540*/  IMAD.MOV.U32 R19, RZ, RZ, R8 ;  /* 0x000000ffff137224 */ /* 0x000fe200078e0008 */
[--C-:B------:R-:W-:Y:S01]  /*9550*/  SHF.R.U64 R16, R8, 0x10, R9.reuse ;  /* 0x0000001008107819 */ /* 0x100fe20000001209 */
[--C-:B------:R-:W-:Y:S01]  /*9560*/  IMAD.MOV.U32 R18, RZ, RZ, R9.reuse ;  /* 0x000000ffff127224 */ /* 0x100fe200078e0009 */
[----:B------:R-:W-:Y:S01]  /*9570*/  ISETP.GE.AND P0, PT, R48, R23, PT ;  /* 0x000000173000720c */ /* 0x000fe20003f06270 */
[----:B------:R-:W-:Y:S01]  /*9580*/  IMAD.MOV.U32 R15, RZ, RZ, R10 ;  /* 0x000000ffff0f7224 */ /* 0x000fe200078e000a */
[----:B------:R-:W-:Y:S01]  /*9590*/  SHF.R.U32.HI R13, RZ, 0x10, R9 ;  /* 0x00000010ff0d7819 */ /* 0x000fe20000011609 */
[--C-:B------:R-:W-:Y:S01]  /*95a0*/  IMAD.MOV.U32 R14, RZ, RZ, R11.reuse ;  /* 0x000000ffff0e7224 */ /* 0x100fe200078e000b */
[--C-:B------:R-:W-:Y:S01]  /*95b0*/  SHF.R.U64 R12, R10, 0x10, R11.reuse ;  /* 0x000000100a0c7819 */ /* 0x100fe2000000120b */
[----:B------:R-:W-:Y:S01]  /*95c0*/  IMAD.MOV.U32 R10, RZ, RZ, R6 ;  /* 0x000000ffff0a7224 */ /* 0x000fe200078e0006 */
[----:B------:R-:W-:Y:S01]  /*95d0*/  SHF.R.U32.HI R8, RZ, 0x10, R11 ;  /* 0x00000010ff087819 */ /* 0x000fe2000001160b */
[--C-:B------:R-:W-:Y:S01]  /*95e0*/  IMAD.MOV.U32 R9, RZ, RZ, R7.reuse ;  /* 0x000000ffff097224 */ /* 0x100fe200078e0007 */
[----:B------:R-:W-:Y:S01]  /*95f0*/  SHF.R.U64 R5, R6, 0x10, R7 ;  /* 0x0000001006057819 */ /* 0x000fe20000001207 */
[----:B------:R-:W-:-:S04]  /*9600*/  DEPBAR.LE SB0, 0x1 ;  /* 0x000080400000791a */ /* 0x000fc80000000000 */
[----:B------:R-:W-:Y:S01]  /*9610*/  SHF.R.U32.HI R0, RZ, 0x10, R7 ;  /* 0x00000010ff007819 */ /* 0x000fe20000011607 */
[----:B------:R-:W-:Y:S01]  /*9620*/  BSSY B1, `(.L_x_790) ;  /* 0x000005e000017945 */ /* 0x000fe20003800000 */
[----:B------:R-:W-:Y:S02]  /*9630*/  PRMT R25, R16, 0x5410, R19 ;  /* 0x0000541010197816 */ /* 0x000fe40000000013 */
        /* <DEDUP_REMOVED lines=15> */
[----:B------:R-:W-:Y:S02]  /*9730*/  HADD2.F32 R5, -RZ, R22.H0_H0 ;  /* 0x20000016ff057230 */ /* 0x000fe40000004100 */
        /* <DEDUP_REMOVED lines=8> */
[--C-:B------:R-:W-:Y:S02]  /*97c0*/  HADD2.F32 R16, -RZ, R11.reuse.H0_H0 ;  /* 0x2000000bff107230 */ /* 0x100fe40000004100 */
[----:B------:R-:W-:Y:S01]  /*97d0*/  HADD2.F32 R15, -RZ, R11.H1_H1 ;  /* 0x3000000bff0f7230 */ /* 0x000fe20000004100 */
[----:B------:R-:W-:-:S02]  /*97e0*/  FMUL.FTZ R11, R8, R7 ;  /* 0x00000007080b7220 */ /* 0x000fc40000410000 */
[CC--:B------:R-:W-:Y:S02]  /*97f0*/  FMUL.FTZ R7, R9.reuse, R0.reuse ;  /* 0x0000000009077220 */ /* 0x0c0fe40000410000 */
[----:B------:R-:W-:Y:S02]  /*9800*/  FMUL.FTZ R0, R6, R0 ;  /* 0x0000000006007220 */ /* 0x000fe40000410000 */
[-C--:B------:R-:W-:Y:S02]  /*9810*/  FFMA.FTZ R17, R12, R5.reuse, -R11 ;  /* 0x000000050c117223 */ /* 0x080fe4000001080b */
[-C--:B------:R-:W-:Y:S01]  /*9820*/  FFMA.FTZ R11, R6, R2.reuse, -R7 ;  /* 0x00000002060b7223 */ /* 0x080fe20000010807 */
[--C-:B------:R-:W-:Y:S01]  /*9830*/  HADD2.F32 R6, -RZ, R19.reuse.H1_H1 ;  /* 0x30000013ff067230 */ /* 0x100fe20000004100 */
[----:B------:R-:W-:Y:S01]  /*9840*/  FFMA.FTZ R9, R9, R2, R0 ;  /* 0x0000000209097223 */ /* 0x000fe20000010000 */
[----:B------:R-:W-:Y:S01]  /*9850*/  HADD2.F32 R0, -RZ, R19.H0_H0 ;  /* 0x20000013ff007230 */ /* 0x000fe20000004100 */
[----:B------:R-:W-:Y:S01]  /*9860*/  FFMA.FTZ R12, R8, R5, R10 ;  /* 0x00000005080c7223 */ /* 0x000fe2000001000a */
[----:B------:R-:W-:Y:S01]  /*9870*/  HADD2.F32 R5, -RZ, R21.H0_H0 ;  /* 0x20000015ff057230 */ /* 0x000fe20000004100 */
[-C--:B------:R-:W-:Y:S01]  /*9880*/  FMUL.FTZ R8, R13, R6.reuse ;  /* 0x000000060d087220 */ /* 0x080fe20000410000 */
[----:B------:R-:W-:Y:S01]  /*9890*/  HADD2.F32 R2, -RZ, R20.H1_H1 ;  /* 0x30000014ff027230 */ /* 0x000fe20000004100 */
[----:B------:R-:W-:Y:S01]  /*98a0*/  FMUL.FTZ R7, R14, R6 ;  /* 0x000000060e077220 */ /* 0x000fe20000410000 */
[----:B------:R-:W-:Y:S01]  /*98b0*/  F2FP.PACK_AB R9, R9, R11 ;  /* 0x0000000b0909723e */ /* 0x000fe200000000ff */
[----:B------:R-:W-:-:S02]  /*98c0*/  FMUL.FTZ R6, R15, R0 ;  /* 0x000000000f067220 */ /* 0x000fc40000410000 */
[----:B------:R-:W-:Y:S02]  /*98d0*/  FMUL.FTZ R0, R16, R0 ;  /* 0x0000000010007220 */ /* 0x000fe40000410000 */
[----:B------:R-:W-:Y:S01]  /*98e0*/  FFMA.FTZ R10, R14, R5, -R8 ;  /* 0x000000050e0a7223 */ /* 0x000fe20000010808 */
[----:B------:R-:W-:Y:S01]  /*98f0*/  F2FP.PACK_AB R8, R12, R17 ;  /* 0x000000110c08723e */ /* 0x000fe200000000ff */
[----:B------:R-:W-:Y:S02]  /*9900*/  FFMA.FTZ R7, R13, R5, R7 ;  /* 0x000000050d077223 */ /* 0x000fe40000010007 */
[-C--:B------:R-:W-:Y:S02]  /*9910*/  FFMA.FTZ R6, R16, R2.reuse, -R6 ;  /* 0x0000000210067223 */ /* 0x080fe40000010806 */
[----:B------:R-:W-:Y:S01]  /*9920*/  FFMA.FTZ R0, R15, R2, R0 ;  /* 0x000000020f007223 */ /* 0x000fe20000010000 */
[----:B------:R-:W-:-:S04]  /*9930*/  F2FP.PACK_AB R10, R7, R10 ;  /* 0x0000000a070a723e */ /* 0x000fc800000000ff */
[----:B------:R-:W-:-:S05]  /*9940*/  F2FP.PACK_AB R11, R0, R6 ;  /* 0x00000006000b723e */ /* 0x000fca00000000ff */
[----:B------:R1:W-:Y:S02]  /*9950*/  STS.128 [R32+0x8100], R8 ;  /* 0x0081000820007388 */ /* 0x0003e40000000c00 */
.L_x_793:
[----:B------:R-:W-:Y:S05]  /*9960*/  BSYNC B0 ;  /* 0x0000000000007941 */ /* 0x000fea0003800000 */
.L_x_792:
[----:B------:R-:W-:-:S04]  /*9970*/  IADD3 R0, R27, 0x20, RZ ;  /* 0x000000201b007810 */ /* 0x000fc80007ffe0ff */
[----:B------:R-:W-:-:S13]  /*9980*/  ISETP.GE.AND P0, PT, R0, c[0x0][0x27c], PT ;  /* 0x00009f0000007a0c */ /* 0x000fda0003f06270 */
[----:B------:R-:W-:Y:S05]  /*9990*/  @P0 BRA `(.L_x_791) ;  /* 0x0000026000000947 */ /* 0x000fea0003800000 */
[----:B-1----:R-:W1:Y:S01]  /*99a0*/  LDS.128 R8, [R32+0xc100] ;  /* 0x00c1000020087984 */ /* 0x002e620000000c00 */
[----:B------:R-:W-:Y:S02]  /*99b0*/  HADD2.F32 R7, -RZ, R21.H1_H1 ;  /* 0x30000015ff077230 */ /* 0x000fe40000004100 */
        /* <DEDUP_REMOVED lines=21> */
[--C-:B------:R-:W-:Y:S01]  /*9b10*/  HADD2.F32 R5, -RZ, R26.reuse.H1_H1 ;  /* 0x3000001aff057230 */ /* 0x100fe20000004100 */
[-C--:B------:R-:W-:Y:S01]  /*9b20*/  FMUL.FTZ R8, R13, R6.reuse ;  /* 0x000000060d087220 */ /* 0x080fe20000410000 */
[----:B------:R-:W-:Y:S01]  /*9b30*/  HADD2.F32 R2, -RZ, R26.H0_H0 ;  /* 0x2000001aff027230 */ /* 0x000fe20000004100 */
        /* <DEDUP_REMOVED lines=12> */
.L_x_791:
[----:B------:R-:W-:Y:S05]  /*9c00*/  BSYNC B1 ;  /* 0x0000000000017941 */ /* 0x000fea0003800000 */
.L_x_790:
        /* <DEDUP_REMOVED lines=19> */
[--C-:B------:R-:W-:Y:S02]  /*9d40*/  HADD2.F32 R16, -RZ, R11.reuse.H0_H0 ;  /* 0x2000000bff107230 */ /* 0x100fe40000004100 */
[----:B------:R-:W-:Y:S01]  /*9d50*/  HADD2.F32 R15, -RZ, R11.H1_H1 ;  /* 0x3000000bff0f7230 */ /* 0x000fe20000004100 */
[----:B------:R-:W-:-:S02]  /*9d60*/  FMUL.FTZ R11, R7, R8 ;  /* 0x00000008070b7220 */ /* 0x000fc40000410000 */
[CC--:B------:R-:W-:Y:S02]  /*9d70*/  FMUL.FTZ R7, R0.reuse, R9.reuse ;  /* 0x0000000900077220 */ /* 0x0c0fe40000410000 */
[----:B------:R-:W-:Y:S02]  /*9d80*/  FMUL.FTZ R0, R0, R6 ;  /* 0x0000000600007220 */ /* 0x000fe40000410000 */
[C---:B------:R-:W-:Y:S02]  /*9d90*/  FFMA.FTZ R17, R5.reuse, R12, -R11 ;  /* 0x0000000c05117223 */ /* 0x040fe4000001080b */
[C---:B------:R-:W-:Y:S01]  /*9da0*/  FFMA.FTZ R11, R2.reuse, R6, -R7 ;  /* 0x00000006020b7223 */ /* 0x040fe20000010807 */
[--C-:B------:R-:W-:Y:S01]  /*9db0*/  HADD2.F32 R6, -RZ, R19.reuse.H1_H1 ;  /* 0x30000013ff067230 */ /* 0x100fe20000004100 */
[----:B------:R-:W-:Y:S01]  /*9dc0*/  FFMA.FTZ R9, R2, R9, R0 ;  /* 0x0000000902097223 */ /* 0x000fe20000010000 */
[----:B------:R-:W-:Y:S01]  /*9dd0*/  HADD2.F32 R0, -RZ, R19.H0_H0 ;  /* 0x20000013ff007230 */ /* 0x000fe20000004100 */
[----:B------:R-:W-:Y:S01]  /*9de0*/  FFMA.FTZ R12, R5, R8, R10 ;  /* 0x00000008050c7223 */ /* 0x000fe2000001000a */
[----:B------:R-:W-:Y:S01]  /*9df0*/  HADD2.F32 R5, -RZ, R21.H0_H0 ;  /* 0x20000015ff057230 */ /* 0x000fe20000004100 */
[C---:B------:R-:W-:Y:S01]  /*9e00*/  FMUL.FTZ R8, R6.reuse, R13 ;  /* 0x0000000d06087220 */ /* 0x040fe20000410000 */
[----:B------:R-:W-:Y:S01]  /*9e10*/  HADD2.F32 R2, -RZ, R20.H1_H1 ;  /* 0x30000014ff027230 */ /* 0x000fe20000004100 */
[----:B------:R-:W-:Y:S01]  /*9e20*/  FMUL.FTZ R7, R6, R14 ;  /* 0x0000000e06077220 */ /* 0x000fe20000410000 */
[----:B------:R-:W-:Y:S01]  /*9e30*/  F2FP.PACK_AB R9, R9, R11 ;  /* 0x0000000b0909723e */ /* 0x000fe200000000ff */
[----:B------:R-:W-:-:S02]  /*9e40*/  FMUL.FTZ R6, R0, R15 ;  /* 0x0000000f00067220 */ /* 0x000fc40000410000 */
[----:B------:R-:W-:Y:S02]  /*9e50*/  FMUL.FTZ R0, R0, R16 ;  /* 0x0000001000007220 */ /* 0x000fe40000410000 */
[C---:B------:R-:W-:Y:S01]  /*9e60*/  FFMA.FTZ R10, R5.reuse, R14, -R8 ;  /* 0x0000000e050a7223 */ /* 0x040fe20000010808 */
[----:B------:R-:W-:Y:S01]  /*9e70*/  F2FP.PACK_AB R8, R12, R17 ;  /* 0x000000110c08723e */ /* 0x000fe200000000ff */
[----:B------:R-:W-:Y:S02]  /*9e80*/  FFMA.FTZ R7, R5, R13, R7 ;  /* 0x0000000d05077223 */ /* 0x000fe40000010007 */
[C---:B------:R-:W-:Y:S02]  /*9e90*/  FFMA.FTZ R6, R2.reuse, R16, -R6 ;  /* 0x0000001002067223 */ /* 0x040fe40000010806 */
[----:B------:R-:W-:Y:S01]  /*9ea0*/  FFMA.FTZ R0, R2, R15, R0 ;  /* 0x0000000f02007223 */ /* 0x000fe20000010000 */
[----:B------:R-:W-:-:S04]  /*9eb0*/  F2FP.PACK_AB R10, R7, R10 ;  /* 0x0000000a070a723e */ /* 0x000fc800000000ff */
[----:B------:R-:W-:-:S05]  /*9ec0*/  F2FP.PACK_AB R11, R0, R6 ;  /* 0x00000006000b723e */ /* 0x000fca00000000ff */
[----:B------:R1:W-:Y:S02]  /*9ed0*/  STS.128 [R32+0x8900], R8 ;  /* 0x0089000820007388 */ /* 0x0003e40000000c00 */
.L_x_797:
[----:B------:R-:W-:Y:S05]  /*9ee0*/  BSYNC B0 ;  /* 0x0000000000007941 */ /* 0x000fea0003800000 */
.L_x_796:
        /* <DEDUP_REMOVED lines=26> */
[--C-:B------:R-:W-:Y:S01]  /*a090*/  HADD2.F32 R5, -RZ, R26.reuse.H1_H1 ;  /* 0x3000001aff057230 */ /* 0x100fe20000004100 */
[C---:B------:R-:W-:Y:S01]  /*a0a0*/  FMUL.FTZ R8, R6.reuse, R13 ;  /* 0x0000000d06087220 */ /* 0x040fe20000410000 */
[----:B------:R-:W-:Y:S01]  /*a0b0*/  HADD2.F32 R2, -RZ, R26.H0_H0 ;  /* 0x2000001aff027230 */ /* 0x000fe20000004100 */
        /* <DEDUP_REMOVED lines=12> */
.L_x_795:
[----:B------:R-:W-:Y:S05]  /*a180*/  BSYNC B1 ;  /* 0x0000000000017941 */ /* 0x000fea0003800000 */
.L_x_794:
        /* <DEDUP_REMOVED lines=45> */
.L_x_801:
[----:B------:R-:W-:Y:S05]  /*a460*/  BSYNC B0 ;  /* 0x0000000000007941 */ /* 0x000fea0003800000 */
.L_x_800:
        /* <DEDUP_REMOVED lines=41> */
.L_x_799:
[----:B------:R-:W-:Y:S05]  /*a700*/  BSYNC B1 ;  /* 0x0000000000017941 */ /* 0x000fea0003800000 */
.L_x_798:
        /* <DEDUP_REMOVED lines=45> */
.L_x_805:
[----:B------:R-:W-:Y:S05]  /*a9e0*/  BSYNC B0 ;  /* 0x0000000000007941 */ /* 0x000fea0003800000 */
.L_x_804:
        /* <DEDUP_REMOVED lines=41> */
.L_x_803:
[----:B------:R-:W-:Y:S05]  /*ac80*/  BSYNC B1 ;  /* 0x0000000000017941 */ /* 0x000fea0003800000 */
.L_x_802:
        /* <DEDUP_REMOVED lines=45> */
.L_x_809:
[----:B------:R-:W-:Y:S05]  /*af60*/  BSYNC B0 ;  /* 0x0000000000007941 */ /* 0x000fea0003800000 */
.L_x_808:
        /* <DEDUP_REMOVED lines=41> */
.L_x_807:
[----:B------:R-:W-:Y:S05]  /*b200*/  BSYNC B1 ;  /* 0x0000000000017941 */ /* 0x000fea0003800000 */
.L_x_806:
        /* <DEDUP_REMOVED lines=45> */
.L_x_813:
[----:B------:R-:W-:Y:S05]  /*b4e0*/  BSYNC B0 ;  /* 0x0000000000007941 */ /* 0x000fea0003800000 */
.L_x_812:
        /* <DEDUP_REMOVED lines=41> */
.L_x_811:
[----:B------:R-:W-:Y:S05]  /*b780*/  BSYNC B1 ;  /* 0x0000000000017941 */ /* 0x000fea0003800000 */
.L_x_810:
        /* <DEDUP_REMOVED lines=45> */
.L_x_817:
[----:B------:R-:W-:Y:S05]  /*ba60*/  BSYNC B0 ;  /* 0x0000000000007941 */ /* 0x000fea0003800000 */
.L_x_816:
        /* <DEDUP_REMOVED lines=41> */
.L_x_815:
[----:B------:R-:W-:Y:S05]  /*bd00*/  BSYNC B1 ;  /* 0x0000000000017941 */ /* 0x000fea0003800000 */
.L_x_814:
        /* <DEDUP_REMOVED lines=44> */
.L_x_820:
[----:B------:R-:W-:Y:S05]  /*bfd0*/  BSYNC B0 ;  /* 0x0000000000007941 */ /* 0x000fea0003800000 */
.L_x_819:
        /* <DEDUP_REMOVED lines=40> */
[----:B------:R1:W-:Y:S01]  /*c260*/  STS.128 [R32+0xf900], R8 ;  /* 0x00f9000820007388 */ /* 0x0003e20000000c00 */
[----:B------:R-:W-:Y:S05]  /*c270*/  BRA `(.L_x_818) ;  /* 0x0000352000007947 */ /* 0x000fea0003800000 */
.L_x_787:
        /* <DEDUP_REMOVED lines=17> */
.L_x_822:
[----:B------:R-:W-:Y:S05]  /*c390*/  BSYNC B0 ;  /* 0x0000000000007941 */ /* 0x000fea0003800000 */
.L_x_821:
[----:B------:R-:W-:Y:S01]  /*c3a0*/  IMAD R2, R210, -0x80, R24 ;  /* 0xffffff80d2027824 */ /* 0x000fe200078e0218 */
[----:B------:R-:W-:Y:S01]  /*c3b0*/  ISETP.GE.AND P0, PT, R20, c[0x0][0x27c], PT ;  /* 0x00009f0014007a0c */ /* 0x000fe20003f06270 */
[--C-:B-1---5:R-:W-:Y:S01]  /*c3c0*/  IMAD.MOV.U32 R22, RZ, RZ, R13.reuse ;  /* 0x000000ffff167224 */ /* 0x122fe200078e000d */
[----:B------:R-:W-:Y:S01]  /*c3d0*/  SHF.R.U64 R21, R12, 0x10, R13 ;  /* 0x000000100c157819 */ /* 0x000fe2000000120d */
[----:B------:R-:W-:Y:S01]  /*c3e0*/  IMAD.MOV.U32 R23, RZ, RZ, R12 ;  /* 0x000000ffff177224 */ /* 0x000fe200078e000c */
[----:B------:R-:W-:Y:S01]  /*c3f0*/  IMNMX R44, R2, 0x80, PT ;  /* 0x00000080022c7817 */ /* 0x000fe20003800200 */
[----:B--2---:R-:W-:Y:S01]  /*c400*/  IMAD.MOV.U32 R18, RZ, RZ, R15 ;  /* 0x000000ffff127224 */ /* 0x004fe200078e000f */
[----:B------:R-:W-:Y:S01]  /*c410*/  SHF.R.U32.HI R17, RZ, 0x10, R13 ;  /* 0x00000010ff117819 */ /* 0x000fe2000001160d */
[----:B------:R-:W-:Y:S01]  /*c420*/  IMAD.MOV.U32 R19, RZ, RZ, R14 ;  /* 0x000000ffff137224 */ /* 0x000fe200078e000e */
[----:B------:R-:W-:Y:S01]  /*c430*/  ISETP.GE.OR P1, PT, R48, R44, P0 ;  /* 0x0000002c3000720c */ /* 0x000fe20000726670 */
[----:B------:R-:W-:Y:S01]  /*c440*/  IMAD.MOV.U32 R7, RZ, RZ, R11 ;  /* 0x000000ffff077224 */ /* 0x000fe200078e000b */
[----:B------:R-:W-:Y:S01]  /*c450*/  SHF.R.U64 R16, R14, 0x10, R15 ;  /* 0x000000100e107819 */ /* 0x000fe2000000120f */
        /* <DEDUP_REMOVED lines=43> */
[--C-:B------:R-:W-:Y:S02]  /*c710*/  HADD2.F32 R27, -RZ, R14.reuse.H0_H0 ;  /* 0x2000000eff1b7230 */ /* 0x100fe40000004100 */
[----:B------:R-:W-:Y:S02]  /*c720*/  HADD2.F32 R26, -RZ, R14.H1_H1 ;  /* 0x3000000eff1a7230 */ /* 0x000fe40000004100 */
[----:B------:R-:W-:-:S02]  /*c730*/  HADD2.F32 R24, -RZ, R13.H1_H1 ;  /* 0x3000000dff187230 */ /* 0x000fc40000004100 */
[--C-:B------:R-:W-:Y:S02]  /*c740*/  HADD2.F32 R29, -RZ, R15.reuse.H0_H0 ;  /* 0x2000000fff1d7230 */ /* 0x100fe40000004100 */
[----:B------:R-:W-:Y:S02]  /*c750*/  HADD2.F32 R28, -RZ, R15.H1_H1 ;  /* 0x3000000fff1c7230 */ /* 0x000fe40000004100 */
[--C-:B--2---:R-:W-:Y:S02]  /*c760*/  HADD2.F32 R7, -RZ, R8.reuse.H0_H0 ;  /* 0x20000008ff077230 */ /* 0x104fe40000004100 */
[----:B------:R-:W-:Y:S02]  /*c770*/  HADD2.F32 R8, -RZ, R8.H1_H1 ;  /* 0x30000008ff087230 */ /* 0x000fe40000004100 */
[--C-:B------:R-:W-:Y:S01]  /*c780*/  HADD2.F32 R12, -RZ, R9.reuse.H0_H0 ;  /* 0x20000009ff0c7230 */ /* 0x100fe20000004100 */
[C---:B------:R-:W-:Y:S01]  /*c790*/  FFMA.FTZ R41, R7.reuse, R18, R2 ;  /* 0x0000001207297223 */ /* 0x040fe20000010002 */
[----:B------:R-:W-:Y:S01]  /*c7a0*/  HADD2.F32 R14, -RZ, R9.H1_H1 ;  /* 0x30000009ff0e7230 */ /* 0x000fe20000004100 */
[-C--:B------:R-:W-:Y:S01]  /*c7b0*/  FMUL.FTZ R2, R22, R0.reuse ;  /* 0x0000000016027220 */ /* 0x080fe20000410000 */
[----:B------:R-:W-:Y:S01]  /*c7c0*/  HADD2.F32 R13, -RZ, R10.H0_H0 ;  /* 0x2000000aff0d7230 */ /* 0x000fe20000004100 */
[C---:B------:R-:W-:Y:S01]  /*c7d0*/  FMUL.FTZ R36, R8.reuse, R0 ;  /* 0x0000000008247220 */ /* 0x040fe20000410000 */
[----:B------:R-:W-:Y:S01]  /*c7e0*/  HADD2.F32 R0, -RZ, R47.H1_H1 ;  /* 0x3000002fff007230 */ /* 0x000fe20000004100 */
[----:B------:R-:W-:Y:S01]  /*c7f0*/  FMUL.FTZ R38, R7, R6 ;  /* 0x0000000607267220 */ /* 0x000fe20000410000 */
[----:B------:R-:W-:Y:S01]  /*c800*/  HADD2.F32 R9, -RZ, R52.H1_H1 ;  /* 0x30000034ff097230 */ /* 0x000fe20000004100 */
[-C--:B------:R-:W-:Y:S01]  /*c810*/  FMUL.FTZ R6, R25, R5.reuse ;  /* 0x0000000519067220 */ /* 0x080fe20000410000 */
[----:B------:R-:W-:Y:S01]  /*c820*/  HADD2.F32 R15, -RZ, R10.H1_H1 ;  /* 0x3000000aff0f7230 */ /* 0x000fe20000004100 */
[----:B------:R-:W-:Y:S01]  /*c830*/  FFMA.FTZ R40, R8, R16, R2 ;  /* 0x0000001008287223 */ /* 0x000fe20000010002 */
[----:B------:R-:W-:Y:S01]  /*c840*/  HADD2.F32 R2, -RZ, R46.H1_H1 ;  /* 0x3000002eff027230 */ /* 0x000fe20000004100 */
[C---:B------:R-:W-:Y:S01]  /*c850*/  FMUL.FTZ R34, R12.reuse, R5 ;  /* 0x000000050c227220 */ /* 0x040fe20000410000 */
[----:B------:R-:W-:Y:S01]  /*c860*/  HADD2.F32 R8, -RZ, R50.H0_H0 ;  /* 0x20000032ff087230 */ /* 0x000fe20000004100 */
[----:B------:R-:W-:Y:S01]  /*c870*/  FMUL.FTZ R5, R27, R0 ;  /* 0x000000001b057220 */ /* 0x000fe20000410000 */
[----:B------:R-:W-:Y:S01]  /*c880*/  HADD2.F32 R10, -RZ, R52.H0_H0 ;  /* 0x20000034ff0a7230 */ /* 0x000fe20000004100 */
[----:B------:R-:W-:Y:S01]  /*c890*/  FFMA.FTZ R39, R12, R17, R6 ;  /* 0x000000110c277223 */ /* 0x000fe20000010006 */
[----:B------:R-:W-:Y:S01]  /*c8a0*/  HADD2.F32 R7, -RZ, R53.H1_H1 ;  /* 0x30000035ff077230 */ /* 0x000fe20000004100 */
[C---:B------:R-:W-:Y:S01]  /*c8b0*/  FFMA.FTZ R33, R13.reuse, R9, R5 ;  /* 0x000000090d217223 */ /* 0x040fe20000010005 */
[--C-:B------:R-:W-:Y:S01]  /*c8c0*/  HADD2.F32 R20, -RZ, R11.reuse.H0_H0 ;  /* 0x2000000bff147230 */ /* 0x100fe20000004100 */
[-C--:B------:R-:W-:Y:S01]  /*c8d0*/  FMUL.FTZ R6, R24, R2.reuse ;  /* 0x0000000218067220 */ /* 0x080fe20000410000 */
[----:B------:R-:W-:Y:S01]  /*c8e0*/  HADD2.F32 R19, -RZ, R11.H1_H1 ;  /* 0x3000000bff137230 */ /* 0x000fe20000004100 */
        /* <DEDUP_REMOVED lines=10> */
[----:B------:R-:W-:Y:S02]  /*c990*/  FMUL.FTZ R8, R29, R2 ;  /* 0x000000021d087220 */ /* 0x000fe40000410000 */
[----:B------:R-:W-:Y:S02]  /*c9a0*/  FMUL.FTZ R11, R28, R0 ;  /* 0x000000001c0b7220 */ /* 0x000fe40000410000 */
[----:B------:R-:W-:-:S02]  /*c9b0*/  FMUL.FTZ R2, R20, R2 ;  /* 0x0000000214027220 */ /* 0x000fc40000410000 */
[C---:B------:R-:W-:Y:S02]  /*c9c0*/  FMUL.FTZ R0, R19.reuse, R0 ;  /* 0x0000000013007220 */ /* 0x040fe40000410000 */
[----:B------:R-:W-:Y:S02]  /*c9d0*/  FFMA.FTZ R19, R19, R5, R11 ;  /* 0x0000000513137223 */ /* 0x000fe4000001000b */
[----:B------:R-:W-:Y:S02]  /*c9e0*/  FFMA.FTZ R15, R25, R17, -R34 ;  /* 0x00000011190f7223 */ /* 0x000fe40000010822 */
[----:B------:R-:W-:Y:S01]  /*c9f0*/  FFMA.FTZ R13, R24, R10, -R31 ;  /* 0x0000000a180d7223 */ /* 0x000fe2000001081f */
[----:B------:R-:W-:Y:S01]  /*ca00*/  F2FP.PACK_AB R10, R30, R33 ;  /* 0x000000211e0a723e */ /* 0x000fe200000000ff */
        /* <DEDUP_REMOVED lines=9> */
[----:B------:R-:W-:Y:S01]  /*caa0*/  F2FP.PACK_AB R14, R14, R11 ;  /* 0x0000000b0e0e723e */ /* 0x000fe200000000ff */
[----:B------:R-:W-:Y:S01]  /*cab0*/  FFMA.FTZ R20, R20, R6, R8 ;  /* 0x0000000614147223 */ /* 0x000fe20000010008 */
[----:B------:R-:W-:Y:S02]  /*cac0*/  F2FP.PACK_AB R8, R40, R41 ;  /* 0x000000292808723e */ /* 0x000fe400000000ff */
[----:B------:R-:W-:Y:S02]  /*cad0*/  F2FP.PACK_AB R15, R0, R2 ;  /* 0x00000002000f723e */ /* 0x000fe400000000ff */
[----:B------:R-:W-:-:S03]  /*cae0*/  F2FP.PACK_AB R11, R19, R20 ;  /* 0x00000014130b723e */ /* 0x000fc600000000ff */
[----:B------:R1:W-:Y:S04]  /*caf0*/  STS.128 [R32+0x8100], R12 ;  /* 0x0081000c20007388 */ /* 0x0003e80000000c00 */
[----:B------:R1:W-:Y:S02]  /*cb00*/  STS.128 [R37+0x8100], R8 ;  /* 0x0081000825007388 */ /* 0x0003e40000000c00 */
.L_x_824:
[----:B------:R-:W-:Y:S05]  /*cb10*/  BSYNC B0 ;  /* 0x0000000000007941 */ /* 0x000fea0003800000 */
.L_x_823:
        /* <DEDUP_REMOVED lines=37> */
[----:B------:R-:W-:Y:S02]  /*cd70*/  HADD2.F32 R12, -RZ, R12.H1_H1 ;  /* 0x3000000cff0c7230 */ /* 0x000fe40000004100 */
[--C-:B------:R-:W-:Y:S01]  /*cd80*/  HADD2.F32 R19, -RZ, R15.reuse.H0_H0 ;  /* 0x2000000fff137230 */ /* 0x100fe20000004100 */
[-C--:B------:R-:W-:Y:S01]  /*cd90*/  FMUL.FTZ R37, R2, R5.reuse ;  /* 0x0000000502257220 */ /* 0x080fe20000410000 */
[----:B------:R-:W-:Y:S01]  /*cda0*/  HADD2.F32 R18, -RZ, R15.H1_H1 ;  /* 0x3000000fff127230 */ /* 0x000fe20000004100 */
[----:B------:R-:W-:Y:S01]  /*cdb0*/  FFMA.FTZ R41, R17, R5, R7 ;  /* 0x0000000511297223 */ /* 0x000fe20000010007 */
[----:B------:R-:W-:Y:S01]  /*cdc0*/  HADD2.F32 R8, -RZ, R13.H0_H0 ;  /* 0x2000000dff087230 */ /* 0x000fe20000004100 */
[C---:B------:R-:W-:Y:S01]  /*cdd0*/  FMUL.FTZ R2, R0.reuse, R22 ;  /* 0x0000001600027220 */ /* 0x040fe20000410000 */
[----:B------:R-:W-:Y:S01]  /*cde0*/  HADD2.F32 R15, -RZ, R50.H1_H1 ;  /* 0x30000032ff0f7230 */ /* 0x000fe20000004100 */
[-C--:B------:R-:W-:Y:S01]  /*cdf0*/  FMUL.FTZ R35, R0, R12.reuse ;  /* 0x0000000c00237220 */ /* 0x080fe20000410000 */
[----:B------:R-:W-:Y:S01]  /*ce00*/  HADD2.F32 R27, -RZ, R10.H0_H0 ;  /* 0x2000000aff1b7230 */ /* 0x000fe20000004100 */
[C---:B------:R-:W-:Y:S01]  /*ce10*/  FMUL.FTZ R5, R6.reuse, R25 ;  /* 0x0000001906057220 */ /* 0x040fe20000410000 */
[----:B------:R-:W-:Y:S01]  /*ce20*/  HADD2.F32 R0, -RZ, R47.H1_H1 ;  /* 0x3000002fff007230 */ /* 0x000fe20000004100 */
[C---:B------:R-:W-:Y:S01]  /*ce30*/  FFMA.FTZ R40, R15.reuse, R12, R2 ;  /* 0x0000000c0f287223 */ /* 0x040fe20000010002 */
[----:B------:R-:W-:Y:S01]  /*ce40*/  HADD2.F32 R24, -RZ, R9.H1_H1 ;  /* 0x30000009ff187230 */ /* 0x000fe20000004100 */
[-C--:B------:R-:W-:Y:S01]  /*ce50*/  FMUL.FTZ R33, R6, R8.reuse ;  /* 0x0000000806217220 */ /* 0x080fe20000410000 */
[--C-:B------:R-:W-:Y:S01]  /*ce60*/  HADD2.F32 R29, -RZ, R11.reuse.H0_H0 ;  /* 0x2000000bff1d7230 */ /* 0x100fe20000004100 */
[----:B------:R-:W-:Y:S01]  /*ce70*/  FFMA.FTZ R39, R16, R8, R5 ;  /* 0x0000000810277223 */ /* 0x000fe20000010005 */
[----:B------:R-:W-:Y:S01]  /*ce80*/  HADD2.F32 R28, -RZ, R11.H1_H1 ;  /* 0x3000000bff1c7230 */ /* 0x000fe20000004100 */
[----:B------:R-:W-:Y:S01]  /*ce90*/  FMUL.FTZ R5, R0, R27 ;  /* 0x0000001b00057220 */ /* 0x000fe20000410000 */
[----:B------:R-:W-:Y:S01]  /*cea0*/  HADD2.F32 R11, -RZ, R14.H0_H0 ;  /* 0x2000000eff0b7230 */ /* 0x000fe20000004100 */
[----:B------:R-:W-:Y:S01]  /*ceb0*/  FFMA.FTZ R12, R15, R22, -R35 ;  /* 0x000000160f0c7223 */ /* 0x000fe20000010823 */
[----:B------:R-:W-:Y:S01]  /*cec0*/  HADD2.F32 R9, -RZ, R52.H1_H1 ;  /* 0x30000034ff097230 */ /* 0x000fe20000004100 */
[----:B------:R-:W-:Y:S01]  /*ced0*/  FFMA.FTZ R15, R16, R25, -R33 ;  /* 0x00000019100f7223 */ /* 0x000fe20000010821 */
[----:B------:R-:W-:Y:S01]  /*cee0*/  HADD2.F32 R26, -RZ, R10.H1_H1 ;  /* 0x3000000aff1a7230 */ /* 0x000fe20000004100 */
[-C--:B------:R-:W-:Y:S01]  /*cef0*/  FMUL.FTZ R21, R0, R11.reuse ;  /* 0x0000000b00157220 */ /* 0x080fe20000410000 */
[----:B------:R-:W-:Y:S01]  /*cf00*/  HADD2.F32 R13, -RZ, R13.H1_H1 ;  /* 0x3000000dff0d7230 */ /* 0x000fe20000004100 */
[----:B------:R-:W-:Y:S01]  /*cf10*/  FFMA.FTZ R32, R9, R11, R5 ;  /* 0x0000000b09207223 */ /* 0x000fe20000010005 */
[----:B------:R-:W-:Y:S01]  /*cf20*/  HADD2.F32 R2, -RZ, R46.H1_H1 ;  /* 0x3000002eff027230 */ /* 0x000fe20000004100 */
[----:B------:R-:W-:Y:S01]  /*cf30*/  FFMA.FTZ R17, R17, R23, -R37 ;  /* 0x0000001711117223 */ /* 0x000fe20000010825 */
[----:B------:R-:W-:-:S02]  /*cf40*/  HADD2.F32 R8, -RZ, R50.H0_H0 ;  /* 0x20000032ff087230 */ /* 0x000fc40000004100 */
[----:B------:R-:W-:Y:S01]  /*cf50*/  HADD2.F32 R14, -RZ, R14.H1_H1 ;  /* 0x3000000eff0e7230 */ /* 0x000fe20000004100 */
[C---:B------:R-:W-:Y:S01]  /*cf60*/  FMUL.FTZ R6, R2.reuse, R24 ;  /* 0x0000001802067220 */ /* 0x040fe20000410000 */
[--C-:B------:R-:W-:Y:S01]  /*cf70*/  HADD2.F32 R7, -RZ, R53.reuse.H1_H1 ;  /* 0x30000035ff077230 */ /* 0x100fe20000004100 */
[-C--:B------:R-:W-:Y:S01]  /*cf80*/  FMUL.FTZ R31, R2, R13.reuse ;  /* 0x0000000d021f7220 */ /* 0x080fe20000410000 */
[----:B------:R-:W-:Y:S01]  /*cf90*/  HADD2.F32 R10, -RZ, R52.H0_H0 ;  /* 0x20000034ff0a7230 */ /* 0x000fe20000004100 */
[C---:B------:R-:W-:Y:S01]  /*cfa0*/  FMUL.FTZ R5, R8.reuse, R26 ;  /* 0x0000001a08057220 */ /* 0x040fe20000410000 */
[----:B------:R-:W-:Y:S01]  /*cfb0*/  HADD2.F32 R2, -RZ, R53.H0_H0 ;  /* 0x20000035ff027230 */ /* 0x000fe20000004100 */
[-C--:B------:R-:W-:Y:S01]  /*cfc0*/  FMUL.FTZ R20, R8, R14.reuse ;  /* 0x0000000e08147220 */ /* 0x080fe20000410000 */
[----:B------:R-:W-:Y:S01]  /*cfd0*/  HADD2.F32 R0, -RZ, R51.H1_H1 ;  /* 0x30000033ff007230 */ /* 0x000fe20000004100 */
[----:B------:R-:W-:Y:S01]  /*cfe0*/  FFMA.FTZ R30, R7, R14, R5 ;  /* 0x0000000e071e7223 */ /* 0x000fe20000010005 */
[--C-:B------:R-:W-:Y:S01]  /*cff0*/  HADD2.F32 R5, -RZ, R54.reuse.H0_H0 ;  /* 0x20000036ff057230 */ /* 0x100fe20000004100 */
[----:B------:R-:W-:Y:S01]  /*d000*/  FFMA.FTZ R34, R10, R13, R6 ;  /* 0x0000000d0a227223 */ /* 0x000fe20000010006 */
[----:B------:R-:W-:Y:S01]  /*d010*/  HADD2.F32 R6, -RZ, R54.H1_H1 ;  /* 0x30000036ff067230 */ /* 0x000fe20000004100 */
[----:B------:R-:W-:Y:S01]  /*d020*/  FMUL.FTZ R8, R2, R29 ;  /* 0x0000001d02087220 */ /* 0x000fe20000410000 */
[----:B------:R-:W-:Y:S01]  /*d030*/  F2FP.PACK_AB R12, R12, R17 ;  /* 0x000000110c0c723e */ /* 0x000fe200000000ff */
[----:B------:R-:W-:-:S02]  /*d040*/  FMUL.FTZ R11, R0, R28 ;  /* 0x0000001c000b7220 */ /* 0x000fc40000410000 */
[----:B------:R-:W-:Y:S02]  /*d050*/  FMUL.FTZ R2, R2, R19 ;  /* 0x0000001302027220 */ /* 0x000fe40000410000 */
[-C--:B------:R-:W-:Y:S02]  /*d060*/  FMUL.FTZ R0, R0, R18.reuse ;  /* 0x0000001200007220 */ /* 0x080fe40000410000 */
[----:B------:R-:W-:Y:S02]  /*d070*/  FFMA.FTZ R18, R5, R18, R11 ;  /* 0x0000001205127223 */ /* 0x000fe4000001000b */
        /* <DEDUP_REMOVED lines=15> */
.L_x_826:
[----:B------:R-:W-:Y:S05]  /*d170*/  BSYNC B0 ;  /* 0x0000000000007941 */ /* 0x000fea0003800000 */
.L_x_825:
        /* <DEDUP_REMOVED lines=101> */
.L_x_828:
[----:B------:R-:W-:Y:S05]  /*d7d0*/  BSYNC B0 ;  /* 0x0000000000007941 */ /* 0x000fea0003800000 */
.L_x_827:
        /* <DEDUP_REMOVED lines=101> */
.L_x_830:
[----:B------:R-:W-:Y:S05]  /*de30*/  BSYNC B0 ;  /* 0x0000000000007941 */ /* 0x000fea0003800000 */
.L_x_829:
[----:B------:R-:W-:Y:S01]  /*de40*/  IADD3 R0, R48, 0x40, RZ ;  /* 0x0000004030007810 */ /* 0x000fe20007ffe0ff */
[----:B------:R-:W-:Y:S03]  /*de50*/  BSSY B0, `(.L_x_831) ;  /* 0x0000064000007945 */ /* 0x000fe60003800000 */
[----:B------:R-:W-:-:S13]  /*de60*/  ISETP.GE.OR P1, PT, R0, R44, P0 ;  /* 0x0000002c0000720c */ /* 0x000fda0000726670 */
[----:B------:R-:W-:Y:S05]  /*de70*/  @P1 BRA `(.L_x_832) ;  /* 0x0000061000001947 */ /* 0x000fea0003800000 */
[----:B------:R-:W-:Y:S01]  /*de80*/  SHF.R.S32.HI R2, RZ, 0x1f, R0 ;  /* 0x0000001fff027819 */ /* 0x000fe20000011400 */
[----:B------:R-:W-:Y:S01]  /*de90*/  HADD2.F32 R17, -RZ, R47.H0_H0 ;  /* 0x2000002fff117230 */ /* 0x000fe20000004100 */
[----:B-1----:R-:W-:Y:S01]  /*dea0*/  MOV R9, c[0x0][0x27c] ;  /* 0x00009f0000097a02 */ /* 0x002fe20000000f00 */
[----:B------:R-:W-:Y:S01]  /*deb0*/  HADD2.F32 R16, -RZ, R51.H0_H0 ;  /* 0x20000033ff107230 */ /* 0x000fe20000004100 */
[----:B------:R-:W-:Y:S02]  /*dec0*/  SHF.L.U32 R5, R0, 0x6, RZ ;  /* 0x0000000600057819 */ /* 0x000fe400000006ff */
[----:B------:R-:W-:Y:S02]  /*ded0*/  LEA.HI R2, R2, R0, RZ, 0x3 ;  /* 0x0000000002027211 */ /* 0x000fe400078f18ff */
[----:B------:R-:W-:Y:S02]  /*dee0*/  LEA.HI R9, R9, R49, RZ, 0x1d ;  /* 0x0000003109097211 */ /* 0x000fe400078fe8ff */
[----:B------:R-:W-:-:S02]  /*def0*/  LOP3.LUT R0, R5, 0x1c0, RZ, 0xc0, !PT ;  /* 0x000001c005007812 */ /* 0x000fc400078ec0ff */
[----:B------:R-:W-:Y:S02]  /*df00*/  SHF.L.U32 R5, R2, 0x6, RZ ;  /* 0x0000000602057819 */ /* 0x000fe400000006ff */
[----:B------:R-:W-:Y:S02]  /*df10*/  SHF.R.S32.HI R10, RZ, 0x1f, R9 ;  /* 0x0000001fff0a7819 */ /* 0x000fe40000011409 */
[----:B------:R-:W-:Y:S02]  /*df20*/  SHF.L.U32 R7, R9, 0x3, RZ ;  /* 0x0000000309077819 */ /* 0x000fe400000006ff */
[----:B------:R-:W-:Y:S02]  /*df30*/  LOP3.LUT R6, R5, 0xfffffe00, RZ, 0xc0, !PT ;  /* 0xfffffe0005067812 */ /* 0x000fe400078ec0ff */
[----:B------:R-:W-:Y:S02]  /*df40*/  LEA.HI R5, R10, R9, RZ, 0x3 ;  /* 0x000000090a057211 */ /* 0x000fe400078f18ff */
[----:B------:R-:W-:-:S02]  /*df50*/  LOP3.LUT R8, R0, 0x38, R42, 0xf8, !PT ;  /* 0x0000003800087812 */ /* 0x000fc400078ef82a */
[----:B------:R-:W-:Y:S02]  /*df60*/  SHF.R.U32.HI R2, RZ, 0x3, R0 ;  /* 0x00000003ff027819 */ /* 0x000fe40000011600 */
[----:B------:R-:W-:Y:S02]  /*df70*/  LOP3.LUT R7, R0, 0x38, R7, 0xf8, !PT ;  /* 0x0000003800077812 */ /* 0x000fe400078ef807 */
[----:B------:R-:W-:Y:S02]  /*df80*/  SHF.L.U32 R0, R5, 0xa, RZ ;  /* 0x0000000a05007819 */ /* 0x000fe400000006ff */
        /* <DEDUP_REMOVED lines=8> */
[----:B------:R-:W-:Y:S02]  /*e010*/  HADD2.F32 R0, -RZ, R45.H1_H1 ;  /* 0x3000002dff007230 */ /* 0x000fe40000004100 */
[----:B------:R-:W-:Y:S02]  /*e020*/  HADD2.F32 R6, -RZ, R46.H0_H0 ;  /* 0x2000002eff067230 */ /* 0x000fe40000004100 */
[----:B------:R-:W2:Y:S01]  /*e030*/  LDS.128 R12, [R36+0x8100] ;  /* 0x00810000240c7984 */ /* 0x000ea20000000c00 */
[----:B-1----:R-:W-:-:S02]  /*e040*/  HADD2.F32 R23, -RZ, R8.H0_H0 ;  /* 0x20000008ff177230 */ /* 0x002fc40000004100 */
        /* <DEDUP_REMOVED lines=68> */
.L_x_832:
[----:B------:R-:W-:Y:S05]  /*e490*/  BSYNC B0 ;  /* 0x0000000000007941 */ /* 0x000fea0003800000 */
.L_x_831:
        /* <DEDUP_REMOVED lines=101> */
.L_x_834:
[----:B------:R-:W-:Y:S05]  /*eaf0*/  BSYNC B0 ;  /* 0x0000000000007941 */ /* 0x000fea0003800000 */
.L_x_833:
        /* <DEDUP_REMOVED lines=101> */
.L_x_836:
[----:B------:R-:W-:Y:S05]  /*f150*/  BSYNC B0 ;  /* 0x0000000000007941 */ /* 0x000fea0003800000 */
.L_x_835:
[----:B------:R-:W-:-:S04]  /*f160*/  IADD3 R2, R48, 0x70, RZ ;  /* 0x0000007030027810 */ /* 0x000fc80007ffe0ff */
        /* <DEDUP_REMOVED lines=9> */
[----:B------:R-:W-:-:S02]  /*f200*/  SHF.L.U32 R5, R2, 0x6, RZ ;  /* 0x0000000602057819 */ /* 0x000fc400000006ff */
[----:B------:R-:W-:Y:S02]  /*f210*/  SHF.R.S32.HI R10, RZ, 0x1f, R9 ;  /* 0x0000001fff0a7819 */ /* 0x000fe40000011409 */
[----:B------:R-:W-:Y:S02]  /*f220*/  LOP3.LUT R0, R0, 0x1c0, RZ, 0xc0, !PT ;  /* 0x000001c000007812 */ /* 0x000fe400078ec0ff */
        /* <DEDUP_REMOVED lines=87> */
.L_x_818:
[----:B------:R-:W-:Y:S05]  /*f7a0*/  BSYNC B2 ;  /* 0x0000000000027941 */ /* 0x000fea0003800000 */
.L_x_786:
[----:B------:R-:W-:Y:S01]  /*f7b0*/  SHF.R.S32.HI R7, RZ, 0x4, R59 ;  /* 0x00000004ff077819 */ /* 0x000fe2000001143b */
[----:B------:R-:W-:Y:S01]  /*f7c0*/  IMAD.SHL.U32 R5, R49, 0x40, RZ ;  /* 0x0000004031057824 */ /* 0x000fe200078e00ff */
[----:B------:R-:W-:-:S04]  /*f7d0*/  DEPBAR.LE SB0, 0x0 ;  /* 0x000080000000791a */ /* 0x000fc80000000000 */
[----:B------:R-:W-:Y:S01]  /*f7e0*/  LEA.HI R0, R59, R7, RZ, 0x1 ;  /* 0x000000073b007211 */ /* 0x000fe200078f08ff */
[----:B------:R-:W-:Y:S01]  /*f7f0*/  IMAD.SHL.U32 R2, R56, 0x40, RZ ;  /* 0x0000004038027824 */ /* 0x000fe200078e00ff */
[----:B------:R-:W-:Y:S01]  /*f800*/  LEA.HI R159, R159, R213, RZ, 0x5 ;  /* 0x000000d59f9f7211 */ /* 0x000fe200078f28ff */
[----:B-1----:R-:W-:Y:S01]  /*f810*/  IMAD.SHL.U32 R9, R48, 0x8, RZ ;  /* 0x0000000830097824 */ /* 0x002fe200078e00ff */
[----:B------:R-:W-:Y:S01]  /*f820*/  LOP3.LUT R0, R0, 0xfffffffe, RZ, 0xc0, !PT ;  /* 0xfffffffe00007812 */ /* 0x000fe200078ec0ff */
[----:B------:R-:W-:Y:S01]  /*f830*/  IMAD.MOV.U32 R160, RZ, RZ, 0x5 ;  /* 0x00000005ffa07424 */ /* 0x000fe200078e00ff */
[----:B------:R-:W-:Y:S01]  /*f840*/  LOP3.LUT R2, R2, 0x1c0, RZ, 0xc0, !PT ;  /* 0x000001c002027812 */ /* 0x000fe200078ec0ff */
[----:B------:R-:W-:Y:S01]  /*f850*/  IMAD R158, R55, -0x40, R205 ;  /* 0xffffffc0379e7824 */ /* 0x000fe200078e02cd */
[----:B------:R-:W-:Y:S01]  /*f860*/  BAR.SYNC.DEFER_BLOCKING 0x0 ;  /* 0x0000000000007b1d */ /* 0x000fe20000010000 */
[----:B------:R-:W-:Y:S01]  /*f870*/  IMAD.IADD R7, R7, 0x1, -R0 ;  /* 0x0000000107077824 */ /* 0x000fe200078e0a00 */
[----:B------:R-:W-:Y:S01]  /*f880*/  LOP3.LUT R0, R5, 0x1c0, RZ, 0xc0, !PT ;  /* 0x000001c005007812 */ /* 0x000fe200078ec0ff */
[----:B------:R-:W-:Y:S01]  /*f890*/  IMAD.SHL.U32 R247, R247, 0x2, RZ ;  /* 0x00000002f7f77824 */ /* 0x000fe200078e00ff */
[----:B------:R-:W-:Y:S01]  /*f8a0*/  LOP3.LUT P1, RZ, R49, 0x2, RZ, 0xc0, !PT ;  /* 0x0000000231ff7812 */ /* 0x000fe2000782c0ff */
[----:B------:R-:W-:Y:S01]  /*f8b0*/  IMAD.SHL.U32 R5, R7, 0x8, RZ ;  /* 0x0000000807057824 */ /* 0x000fe200078e00ff */
[----:B------:R-:W-:-:S02]  /*f8c0*/  LOP3.LUT R9, R0, 0x8, R9, 0xf8, !PT ;  /* 0x0000000800097812 */ /* 0x000fc400078ef809 */
[----:B------:R-:W-:Y:S01]  /*f8d0*/  SHF.R.U32.HI R6, RZ, 0x3, R0 ;  /* 0x00000003ff067819 */ /* 0x000fe20000011600 */
[----:B------:R-:W-:Y:S01]  /*f8e0*/  IMAD.SHL.U32 R0, R159, 0x20, RZ ;  /* 0x000000209f007824 */ /* 0x000fe200078e00ff */
[----:B------:R-:W-:Y:S01]  /*f8f0*/  LOP3.LUT R8, R2, 0x8, R5, 0xf8, !PT ;  /* 0x0000000802087812 */ /* 0x000fe200078ef805 */
[----:B------:R-:W-:Y:S01]  /*f900*/  IMAD.SHL.U32 R5, R57, 0x40, RZ ;  /* 0x0000004039057824 */ /* 0x000fe200078e00ff */
[----:B------:R-:W-:Y:S02]  /*f910*/  SHF.R.U32.HI R2, RZ, 0x3, R2 ;  /* 0x00000003ff027819 */ /* 0x000fe40000011602 */
[----:B------:R-:W-:Y:S02]  /*f920*/  LOP3.LUT R6, R9, R6, RZ, 0x3c, !PT ;  /* 0x0000000609067212 */ /* 0x000fe400078e3cff */
[----:B------:R-:W-:Y:S02]  /*f930*/  LOP3.LUT R157, R8, R2, RZ, 0x3c, !PT ;  /* 0x00000002089d7212 */ /* 0x000fe400078e3cff */
[----:B------:R-:W-:-:S02]  /*f940*/  LOP3.LUT R156, R5, 0xfffffe00, RZ, 0xc0, !PT ;  /* 0xfffffe00059c7812 */ /* 0x000fc400078ec0ff */
[----:B------:R-:W-:Y:S01]  /*f950*/  LOP3.LUT R2, R0, 0x7ffffc00, RZ, 0xc0, !PT ;  /* 0x7ffffc0000027812 */ /* 0x000fe200078ec0ff */
[----:B------:R-:W-:Y:S02]  /*f960*/  IMAD R0, R7, 0x200, R6 ;  /* 0x0000020007007824 */ /* 0x000fe400078e0206 */
[----:B------:R-:W-:Y:S01]  /*f970*/  IMAD.WIDE.U32 R6, R55, c[0x0][0x208], RZ ;  /* 0x0000820037067a25 */ /* 0x000fe200078e00ff */
[----:B------:R-:W-:-:S03]  /*f980*/  IADD3 R2, R157, R156, R2 ;  /* 0x0000009c9d027210 */ /* 0x000fc60007ffe002 */
[----:B------:R-:W-:Y:S02]  /*f990*/  IMAD.SHL.U32 R171, R0, 0x2, RZ ;  /* 0x0000000200ab7824 */ /* 0x000fe400078e00ff */
[----:B------:R-:W-:Y:S02]  /*f9a0*/  IMAD.SHL.U32 R234, R2, 0x2, RZ ;  /* 0x0000000202ea7824 */ /* 0x000fe400078e00ff */
[----:B------:R-:W-:Y:S01]  /*f9b0*/  IMAD R0, R58, c[0x0][0x208], RZ ;  /* 0x000082003a007a24 */ /* 0x000fe200078e02ff */
[----:B------:R-:W-:Y:S01]  /*f9c0*/  LDSM.16.M88.4 R24, [R171+0x5100] ;  /* 0x00510000ab18783b */ /* 0x000fe20000000200 */
[----:B------:R-:W-:Y:S01]  /*f9d0*/  IADD3 R238, R171, 0x4120, RZ ;  /* 0x00004120abee7810 */ /* 0x000fe20007ffe0ff */
[----:B------:R-:W-:Y:S02]  /*f9e0*/  IMAD R236, R4, 0x2, R234 ;  /* 0x0000000204ec7824 */ /* 0x000fe400078e02ea */
[----:B------:R-:W1:Y:S01]  /*f9f0*/  LDSM.16.M88.4 R8, [R234+0xa100] ;  /* 0x00a10000ea08783b */ /* 0x000e620000000200 */
[----:B------:R-:W-:Y:S01]  /*fa00*/  IMAD R2, R55, c[0x0][0x20c], R0 ;  /* 0x0000830037027a24 */ /* 0x000fe200078e0200 */
[----:B------:R-:W-:Y:S01]  /*fa10*/  LEA R0, P0, R6, R82, 0x6 ;  /* 0x0000005206007211 */ /* 0x000fe200078030ff */
[----:B------:R-:W-:Y:S01]  /*fa20*/  IMAD R235, R3, 0x2, R234 ;  /* 0x0000000203eb7824 */ /* 0x000fe200078e02ea */
[----:B------:R-:W2:Y:S01]  /*fa30*/  LDSM.16.M88.4 R12, [R234+0x8100] ;  /* 0x00810000ea0c783b */ /* 0x000ea20000000200 */
[----:B------:R-:W-:Y:S01]  /*fa40*/  IMAD.IADD R5, R7, 0x1, R2 ;  /* 0x0000000107057824 */ /* 0x000fe200078e0202 */
[----:B------:R-:W-:Y:S01]  /*fa50*/  IADD3 R2, R171, 0x4100, RZ ;  /* 0x00004100ab027810 */ /* 0x000fe20007ffe0ff */
[----:B------:R-:W-:Y:S01]  /*fa60*/  IMAD R237, R3, 0x2, R236 ;  /* 0x0000000203ed7824 */ /* 0x000fe200078e02ec */
[----:B------:R-:W3:Y:S01]  /*fa70*/  LDSM.16.M88.4 R20, [R171+0x4100] ;  /* 0x00410000ab14783b */ /* 0x000ee20000000200 */
[----:B------:R-:W-:Y:S01]  /*fa80*/  IMAD R239, R4, 0x2, R235 ;  /* 0x0000000204ef7824 */ /* 0x000fe200078e02eb */
[----:B------:R-:W-:Y:S01]  /*fa90*/  @P1 IADD3 R238, R2, -0x20, RZ ;  /* 0xffffffe002ee1810 */ /* 0x000fe20007ffe0ff */
[----:B------:R-:W-:Y:S01]  /*faa0*/  IMAD.MOV.U32 R2, RZ, RZ, c[0x0][0x208] ;  /* 0x00008200ff027624 */ /* 0x000fe200078e00ff */
[----:B------:R-:W4:Y:S01]  /*fab0*/  LDSM.16.M88.4 R16, [R171+0x4900] ;  /* 0x00490000ab10783b */ /* 0x000f220000000200 */
[----:B------:R-:W-:-:S02]  /*fac0*/  LEA.HI.X R6, R6, R80, R5, 0x6, P0 ;  /* 0x0000005006067211 */ /* 0x000fc400000f3405 */
[----:B------:R-:W-:Y:S01]  /*fad0*/  IADD3 R246, R238, 0x800, RZ ;  /* 0x00000800eef67810 */ /* 0x000fe20007ffe0ff */
[----:B------:R-:W3:Y:S01]  /*fae0*/  LDSM.16.M88.4 R28, [R171+0x5900] ;  /* 0x00590000ab1c783b */ /* 0x000ee20000000200 */
[----:B------:R-:W-:Y:S02]  /*faf0*/  SHF.L.U64.HI R50, R2, R160, c[0x0][0x20c] ;  /* 0x0000830002327619 */ /* 0x000fe400000102a0 */
[C---:B------:R-:W-:Y:S01]  /*fb00*/  IADD3 R245, R238.reuse, 0x1000, RZ ;  /* 0x00001000eef57810 */ /* 0x040fe20007ffe0ff */
[----:B------:R-:W-:Y:S01]  /*fb10*/  LDSM.16.M88.4 R40, [R238] ;  /* 0x00000000ee28783b */ /* 0x000fe20000000200 */
[C---:B------:R-:W-:Y:S02]  /*fb20*/  IADD3 R244, R238.reuse, 0x1800, RZ ;  /* 0x00001800eef47810 */ /* 0x040fe40007ffe0ff */
[C---:B------:R-:W-:Y:S01]  /*fb30*/  IADD3 R243, R238.reuse, 0x2000, RZ ;  /* 0x00002000eef37810 */ /* 0x040fe20007ffe0ff */
[----:B------:R-:W-:Y:S01]  /*fb40*/  LDSM.16.M88.4 R32, [R238+0x1000] ;  /* 0x00100000ee20783b */ /* 0x000fe20000000200 */
[----:B------:R-:W-:-:S02]  /*fb50*/  IADD3 R242, R238, 0x2800, RZ ;  /* 0x00002800eef27810 */ /* 0x000fc40007ffe0ff */
[C---:B------:R-:W-:Y:S01]  /*fb60*/  IADD3 R241, R238.reuse, 0x3000, RZ ;  /* 0x00003000eef17810 */ /* 0x040fe20007ffe0ff */
[----:B------:R-:W-:Y:S01]  /*fb70*/  LDSM.16.M88.4 R36, [R238+0x800] ;  /* 0x00080000ee24783b */ /* 0x000fe20000000200 */
[----:B------:R-:W-:-:S03]  /*fb80*/  IADD3 R240, R238, 0x3800, RZ ;  /* 0x00003800eef07810 */ /* 0x000fc60007ffe0ff */
[----:B------:R-:W-:Y:S01]  /*fb90*/  STL [R1+0x54], R50 ;  /* 0x0000543201007387 */ /* 0x000fe20000100800 */
[-C--:B-1----:R-:W-:Y:S08]  /*fba0*/  HMMA.16816.F32 R64, R8, R24.reuse, RZ ;  /* 0x000000180840723c */ /* 0x082ff000000018ff */
[----:B--2---:R-:W-:Y:S07]  /*fbb0*/  HMMA.16816.F32 R88, R12, R24, RZ ;  /* 0x000000180c58723c */ /* 0x004fee00000018ff */
[----:B------:R-:W-:Y:S01]  /*fbc0*/  IMAD.SHL.U32 R24, R2, 0x20, RZ ;  /* 0x0000002002187824 */ /* 0x000fe200078e00ff */
[C---:B---3--:R-:W-:Y:S08]  /*fbd0*/  HMMA.16816.F32 R60, R8.reuse, R20, RZ ;  /* 0x00000014083c723c */ /* 0x048ff000000018ff */
[C---:B----4-:R-:W-:Y:S08]  /*fbe0*/  HMMA.16816.F32 R44, R8.reuse, R16, RZ ;  /* 0x00000010082c723c */ /* 0x050ff000000018ff */
[C---:B------:R-:W-:Y:S08]  /*fbf0*/  HMMA.16816.F32 R68, R8.reuse, R28, RZ ;  /* 0x0000001c0844723c */ /* 0x040ff000000018ff */
[C---:B------:R-:W-:Y:S08]  /*fc00*/  HMMA.16816.F32 R72, R8.reuse, R22, RZ ;  /* 0x000000160848723c */ /* 0x040ff000000018ff */
[C---:B------:R-:W-:Y:S08]  /*fc10*/  HMMA.16816.F32 R76, R8.reuse, R18, RZ ;  /* 0x00000012084c723c */ /* 0x040ff000000018ff */
[C---:B------:R-:W-:Y:S08]  /*fc20*/  HMMA.16816.F32 R92, R8.reuse, R26, RZ ;  /* 0x0000001a085c723c */ /* 0x040ff000000018ff */
[----:B------:R-:W-:Y:S07]  /*fc30*/  HMMA.16816.F32 R104, R8, R30, RZ ;  /* 0x0000001e0868723c */ /* 0x000fee00000018ff */
[C---:B------:R-:W-:Y:S01]  /*fc40*/  LEA R10, P0, R0.reuse, c[0x0][0x1f8], 0x1 ;  /* 0x00007e00000a7a11 */ /* 0x040fe200078008ff */
[----:B------:R-:W-:Y:S03]  /*fc50*/  HMMA.16816.F32 R112, R12, R22, RZ ;  /* 0x000000160c70723c */ /* 0x000fe600000018ff */
[----:B------:R-:W-:Y:S01]  /*fc60*/  LEA.HI.X R11, R0, c[0x0][0x1fc], R6, 0x1, P0 ;  /* 0x00007f00000b7a11 */ /* 0x000fe200000f0c06 */
[----:B------:R-:W-:Y:S01]  /*fc70*/  IMAD.IADD R0, R158, 0x1, -R48 ;  /* 0x000000019e007824 */ /* 0x000fe200078e0a30 */
[----:B------:R-:W-:-:S02]  /*fc80*/  IADD3 R8, P1, R24, R10, RZ ;  /* 0x0000000a18087210 */ /* 0x000fc40007f3e0ff */
[C---:B------:R-:W-:Y:S01]  /*fc90*/  IADD3 R5, P0, R24.reuse, 0x80, RZ ;  /* 0x0000008018057810 */ /* 0x040fe20007f1e0ff */
[C---:B------:R-:W-:Y:S01]  /*fca0*/  HMMA.16816.F32 R120, R12.reuse, R20, RZ ;  /* 0x000000140c78723c */ /* 0x040fe200000018ff */
[----:B------:R-:W-:Y:S01]  /*fcb0*/  IADD3 R22, P5, P2, R24, 0x80, R10 ;  /* 0x0000008018167810 */ /* 0x000fe20007abe00a */
[--C-:B------:R-:W-:Y:S01]  /*fcc0*/  IMAD.X R9, R50, 0x1, R11.reuse, P1 ;  /* 0x0000000132097824 */ /* 0x100fe200008e060b */
[----:B------:R-:W-:Y:S01]  /*fcd0*/  ISETP.LT.OR P6, PT, R0, 0x1, P4 ;  /* 0x000000010000780c */ /* 0x000fe200027c1670 */
[----:B------:R-:W-:Y:S01]  /*fce0*/  IMAD.X R2, RZ, RZ, R50, P0 ;  /* 0x000000ffff027224 */ /* 0x000fe200000e0632 */
[----:B------:R-:W-:Y:S02]  /*fcf0*/  IADD3.X R23, R50, RZ, R11, P5, P2 ;  /* 0x000000ff32177210 */ /* 0x000fe40002fe440b */
[----:B------:R-:W-:Y:S01]  /*fd00*/  IADD3 R20, P1, R5, R8, RZ ;  /* 0x0000000805147210 */ /* 0x000fe20007f3e0ff */
[----:B------:R-:W-:Y:S01]  /*fd10*/  HMMA.16816.F32 R96, R12, R16, RZ ;  /* 0x000000100c60723c */ /* 0x000fe200000018ff */
[----:B------:R-:W-:-:S02]  /*fd20*/  IADD3 R6, P0, R8, R24, RZ ;  /* 0x0000001808067210 */ /* 0x000fc40007f1e0ff */
[----:B------:R-:W-:Y:S01]  /*fd30*/  ISETP.LT.OR P5, PT, R0, 0x1, P3 ;  /* 0x000000010000780c */ /* 0x000fe20001fa1670 */
[----:B------:R-:W-:Y:S01]  /*fd40*/  IMAD.X R21, R2, 0x1, R9, P1 ;  /* 0x0000000102157824 */ /* 0x000fe200008e0609 */
[C---:B------:R-:W-:Y:S01]  /*fd50*/  ISETP.LT.OR P2, PT, R0.reuse, 0x11, P4 ;  /* 0x000000110000780c */ /* 0x040fe20002741670 */
[----:B------:R-:W-:Y:S01]  /*fd60*/  IMAD.X R7, R9, 0x1, R50, P0 ;  /* 0x0000000109077824 */ /* 0x000fe200000e0632 */
[----:B------:R-:W-:Y:S01]  /*fd70*/  ISETP.LT.OR P1, PT, R0, 0x11, P3 ;  /* 0x000000110000780c */ /* 0x000fe20001f21670 */
[C---:B------:R-:W-:Y:S01]  /*fd80*/  HMMA.16816.F32 R108, R12.reuse, R18, RZ ;  /* 0x000000120c6c723c */ /* 0x040fe200000018ff */
[----:B------:R-:W1:Y:S07]  /*fd90*/  LDSM.16.M88.4 R16, [R236+0xa100] ;  /* 0x00a10000ec10783b */ /* 0x000e6e0000000200 */
[C---:B------:R-:W-:Y:S07]  /*fda0*/  HMMA.16816.F32 R116, R12.reuse, R26, RZ ;  /* 0x0000001a0c74723c */ /* 0x040fee00000018ff */
[----:B------:R-:W-:Y:S01]  /*fdb0*/  IADD3 R26, P0, R5, R6, RZ ;  /* 0x00000006051a7210 */ /* 0x000fe20007f1e0ff */
[----:B------:R-:W-:Y:S04]  /*fdc0*/  HMMA.16816.F32 R84, R12, R28, RZ ;  /* 0x0000001c0c54723c */ /* 0x000fe800000018ff */
[----:B------:R-:W-:Y:S01]  /*fdd0*/  IMAD.X R27, R2, 0x1, R7, P0 ;  /* 0x00000001021b7824 */ /* 0x000fe200000e0607 */
[----:B------:R-:W-:-:S03]  /*fde0*/  IADD3 R24, P0, R6, R24, RZ ;  /* 0x0000001806187210 */ /* 0x000fc60007f1e0ff */
[----:B------:R-:W-:Y:S01]  /*fdf0*/  HMMA.16816.F32 R80, R12, R30, RZ ;  /* 0x0000001e0c50723c */ /* 0x000fe200000018ff */
[----:B------:R-:W2:Y:S01]  /*fe00*/  LDSM.16.M88.4 R12, [R236+0x8100] ;  /* 0x00810000ec0c783b */ /* 0x000ea20000000200 */
[----:B------:R-:W-:Y:S01]  /*fe10*/  IMAD.X R25, R7, 0x1, R50, P0 ;  /* 0x0000000107197824 */ /* 0x000fe200000e0632 */
[----:B------:R-:W-:Y:S02]  /*fe20*/  LOP3.LUT P0, RZ, R49, 0x4, RZ, 0xc0, !PT ;  /* 0x0000000431ff7812 */ /* 0x000fe4000780c0ff */
[----:B------:R-:W3:Y:S04]  /*fe30*/  LDSM.16.M88.4 R28, [R238+0x1800] ;  /* 0x00180000ee1c783b */ /* 0x000ee80000000200 */
[----:B------:R-:W-:Y:S01]  /*fe40*/  @!PT LDS RZ, [RZ] ;  /* 0x00000000fffff984 */ /* 0x000fe20000000800 */
[----:B------:R-:W-:Y:S01]  /*fe50*/  @!PT LDS RZ, [RZ] ;  /* 0x00000000fffff984 */ /* 0x000fe20000000800 */
[----:B------:R-:W-:Y:S01]  /*fe60*/  @!PT LDS RZ, [RZ] ;  /* 0x00000000fffff984 */ /* 0x000fe20000000800 */
[----:B------:R4:W-:Y:S01]  /*fe70*/  LDGSTS.E.BYPASS.LTC128B.128 [R247+0x100], [R10.64], !P6 ;  /* 0x001000000af77fae */ /* 0x0009e2000f101d48 */
[----:B------:R-:W-:-:S03]  /*fe80*/  ISETP.LT.OR P6, PT, R0, 0x21, P4 ;  /* 0x000000210000780c */ /* 0x000fc600027c1670 */
[----:B------:R4:W-:Y:S01]  /*fe90*/  LDGSTS.E.BYPASS.LTC128B.128 [R247+0x2100], [R10.64+0x80], !P5 ;  /* 0x021000800af77fae */ /* 0x0009e2000e901d48 */
[----:B------:R-:W-:-:S03]  /*fea0*/  ISETP.LT.OR P5, PT, R0, 0x21, P3 ;  /* 0x000000210000780c */ /* 0x000fc60001fa1670 */
[----:B------:R4:W-:Y:S01]  /*feb0*/  LDGSTS.E.BYPASS.LTC128B.128 [R247+0x900], [R8.64], !P2 ;  /* 0x0090000008f77fae */ /* 0x0009e2000d101d48 */
[C---:B------:R-:W-:Y:S01]  /*fec0*/  ISETP.LT.OR P2, PT, R0.reuse, 0x31, P4 ;  /* 0x000000310000780c */ /* 0x040fe20002741670 */
[C---:B-1----:R-:W-:Y:S02]  /*fed0*/  HMMA.16816.F32 R100, R16.reuse, R42, R72 ;  /* 0x0000002a1064723c */ /* 0x042fe40000001848 */
[----:B------:R1:W-:Y:S01]  /*fee0*/  LDGSTS.E.BYPASS.LTC128B.128 [R247+0x2900], [R22.64], !P1 ;  /* 0x0290000016f77fae */ /* 0x0003e2000c901d48 */
[----:B------:R-:W-:Y:S01]  /*fef0*/  ISETP.LT.OR P1, PT, R0, 0x31, P3 ;  /* 0x000000310000780c */ /* 0x000fe20001f21670 */
[----:B------:R-:W-:Y:S02]  /*ff00*/  IMAD.MOV.U32 R0, RZ, RZ, 0x40 ;  /* 0x00000040ff007424 */ /* 0x000fe400078e00ff */
[----:B------:R1:W-:Y:S01]  /*ff10*/  LDGSTS.E.BYPASS.LTC128B.128 [R247+0x1100], [R6.64], !P6 ;  /* 0x0110000006f77fae */ /* 0x0003e2000f101d48 */
[----:B------:R-:W-:Y:S01]  /*ff20*/  ISETP.GE.AND P6, PT, R205, 0x41, PT ;  /* 0x00000041cd00780c */ /* 0x000fe20003fc6270 */
[C---:B------:R-:W-:Y:S01]  /*ff30*/  HMMA.16816.F32 R72, R16.reuse, R34, R92 ;  /* 0x000000221048723c */ /* 0x040fe2000000185c */
[----:B------:R-:W-:Y:S01]  /*ff40*/  SEL R0, R0, 0xffffffc0, !P0 ;  /* 0xffffffc000007807 */ /* 0x000fe20004000000 */
[----:B------:R1:W-:Y:S04]  /*ff50*/  LDGSTS.E.BYPASS.LTC128B.128 [R247+0x3100], [R20.64], !P5 ;  /* 0x0310000014f77fae */ /* 0x0003e8000e901d48 */
[----:B------:R-:W-:Y:S01]  /*ff60*/  IMAD.IADD R233, R171, 0x1, R0 ;  /* 0x00000001abe97824 */ /* 0x000fe200078e0200 */
[----:B------:R3:W-:Y:S01]  /*ff70*/  LDGSTS.E.BYPASS.LTC128B.128 [R247+0x1900], [R24.64], !P2 ;  /* 0x0190000018f77fae */ /* 0x0007e2000d101d48 */
[----:B------:R-:W-:Y:S01]  /*ff80*/  HMMA.16816.F32 R76, R16, R38, R76 ;  /* 0x00000026104c723c */ /* 0x000fe2000000184c */
[----:B------:R-:W-:Y:S01]  /*ff90*/  IMAD.IADD R232, R0, 0x1, R238 ;  /* 0x0000000100e87824 */ /* 0x000fe200078e02ee */
[----:B------:R-:W-:Y:S01]  /*ffa0*/  LOP3.LUT R0, R157, R156, RZ, 0xfc, !PT ;  /* 0x0000009c9d007212 */ /* 0x000fe200078efcff */
[----:B------:R3:W-:Y:S04]  /*ffb0*/  LDGSTS.E.BYPASS.LTC128B.128 [R247+0x3900], [R26.64], !P1 ;  /* 0x039000001af77fae */ /* 0x0007e8000c901d48 */
[----:B------:R-:W-:Y:S01]  /*ffc0*/  LDSM.16.M88.4 R52, [R233+0x4900] ;  /* 0x00490000e934783b */ /* 0x000fe20000000200 */
[-C--:B--2---:R-:W-:Y:S03]  /*ffd0*/  HMMA.16816.F32 R132, R12, R36.reuse, R96 ;  /* 0x000000240c84723c */ /* 0x084fe60000001860 */
[----:B------:R-:W-:Y:S04]  /*ffe0*/  LDSM.16.M88.4 R56, [R233+0x4100] ;  /* 0x00410000e938783b */ /* 0x000fe80000000200 */
[----:B------:R-:W-:Y:S01]  /*fff0*/  LDSM.16.M88.4 R48, [R233+0x5100] ;  /* 0x00510000e930783b */ /* 0x000fe20000000200 */
[----:B----4-:R-:W-:Y:S03]  /*10000*/  HMMA.16816.F32 R8, R16, R36, R44 ;  /* 0x000000241008723c */ /* 0x010fe6000000182c */
[----:B------:R-:W-:Y:S04]  /*10010*/  LDSM.16.M88.4 R44, [R233+0x5900] ;  /* 0x00590000e92c783b */ /* 0x000fe80000000200 */
[----:B-1----:R-:W1:Y:S01]  /*10020*/  LDSM.16.M88.4 R20, [R235+0xa100] ;  /* 0x00a10000eb14783b */ /* 0x002e620000000200 */
[C---:B------:R-:W-:Y:S03]  /*10030*/  HMMA.16816.F32 R92, R12.reuse, R42, R112 ;  /* 0x0000002a0c5c723c */ /* 0x040fe60000001870 */
[----:B------:R-:W0:Y:S04]  /*10040*/  LDGDEPBAR ;  /* 0x00000000000079af */ /* 0x000e280000000000 */
[----:B---3--:R-:W-:Y:S01]  /*10050*/  LDSM.16.M88.4 R24, [R232+0x1000] ;  /* 0x00100000e818783b */ /* 0x008fe20000000200 */
[C---:B------:R-:W-:Y:S08]  /*10060*/  HMMA.16816.F32 R120, R12.reuse, R40, R120 ;  /* 0x000000280c78723c */ /* 0x040ff00000001878 */
[C---:B------:R-:W-:Y:S08]  /*10070*/  HMMA.16816.F32 R136, R12.reuse, R32, R88 ;  /* 0x000000200c88723c */ /* 0x040ff00000001858 */
[C---:B------:R-:W-:Y:S08]  /*10080*/  HMMA.16816.F32 R140, R12.reuse, R28, R84 ;  /* 0x0000001c0c8c723c */ /* 0x040ff00000001854 */
[C---:B------:R-:W-:Y:S08]  /*10090*/  HMMA.16816.F32 R36, R12.reuse, R38, R108 ;  /* 0x000000260c24723c */ /* 0x040ff0000000186c */
[C---:B------:R-:W-:Y:S08]  /*100a0*/  HMMA.16816.F32 R116, R12.reuse, R34, R116 ;  /* 0x000000220c74723c */ /* 0x040ff00000001874 */
[----:B------:R-:W-:Y:S01]  /*100b0*/  HMMA.16816.F32 R112, R12, R30, R80 ;  /* 0x0000001e0c70723c */ /* 0x000fe20000001850 */
[----:B------:R-:W2:Y:S07]  /*100c0*/  LDSM.16.M88.4 R12, [R235+0x8100] ;  /* 0x00810000eb0c783b */ /* 0x000eae0000000200 */
[C---:B------:R-:W-:Y:S01]  /*100d0*/  HMMA.16816.F32 R60, R16.reuse, R40, R60 ;  /* 0x00000028103c723c */ /* 0x040fe2000000183c */
[----:B------:R-:W-:Y:S07]  /*100e0*/  LDSM.16.M88.4 R40, [R232+0x1800] ;  /* 0x00180000e828783b */ /* 0x000fee0000000200 */
[C---:B------:R-:W-:Y:S01]  /*100f0*/  HMMA.16816.F32 R64, R16.reuse, R32, R64 ;  /* 0x000000201040723c */ /* 0x040fe20000001840 */
[----:B------:R-:W-:Y:S07]  /*10100*/  LDSM.16.M88.4 R32, [R232] ;  /* 0x00000000e820783b */ /* 0x000fee0000000200 */
[C---:B------:R-:W-:Y:S08]  /*10110*/  HMMA.16816.F32 R68, R16.reuse, R28, R68 ;  /* 0x0000001c1044723c */ /* 0x040ff00000001844 */
[----:B------:R-:W-:Y:S01]  /*10120*/  HMMA.16816.F32 R104, R16, R30, R104 ;  /* 0x0000001e1068723c */ /* 0x000fe20000001868 */
[----:B------:R-:W-:Y:S04]  /*10130*/  LDSM.16.M88.4 R28, [R232+0x800] ;  /* 0x00080000e81c783b */ /* 0x000fe80000000200 */
[----:B------:R-:W-:Y:S03]  /*10140*/  LDSM.16.M88.4 R16, [R237+0x8100] ;  /* 0x00810000ed10783b */ /* 0x000fe60000000200 */
[C---:B-1----:R-:W-:Y:S01]  /*10150*/  HMMA.16816.F32 R124, R20.reuse, R52, R8 ;  /* 0x00000034147c723c */ /* 0x042fe20000001808 */
[----:B------:R-:W1:Y:S07]  /*10160*/  LDSM.16.M88.4 R8, [R237+0xa100] ;  /* 0x00a10000ed08783b */ /* 0x000e6e0000000200 */
[C---:B------:R-:W-:Y:S08]  /*10170*/  HMMA.16816.F32 R108, R20.reuse, R56, R60 ;  /* 0x00000038146c723c */ /* 0x040ff0000000183c */
[C---:B------:R-:W-:Y:S08]  /*10180*/  HMMA.16816.F32 R128, R20.reuse, R48, R64 ;  /* 0x000000301480723c */ /* 0x040ff00000001840 */
        /* <DEDUP_REMOVED lines=16> */
[C---:B-1----:R-:W-:Y:S08]  /*10290*/  HMMA.16816.F32 R76, R8.reuse, R32, R108 ;  /* 0x00000020084c723c */ /* 0x042ff0000000186c */
[C---:B------:R-:W-:Y:S08]  /*102a0*/  HMMA.16816.F32 R104, R8.reuse, R28, R124 ;  /* 0x0000001c0868723c */ /* 0x040ff0000000187c */
[C---:B------:R-:W-:Y:S08]  /*102b0*/  HMMA.16816.F32 R92, R8.reuse, R30, R88 ;  /* 0x0000001e085c723c */ /* 0x040ff00000001858 */
[C---:B------:R-:W-:Y:S08]  /*102c0*/  HMMA.16816.F32 R144, R8.reuse, R24, R128 ;  /* 0x000000180890723c */ /* 0x040ff00000001880 */
[----:B------:R-:W-:Y:S08]  /*102d0*/  HMMA.16816.F32 R136, R8, R40, R96 ;  /* 0x000000280888723c */ /* 0x000ff00000001860 */
[C---:B------:R-:W-:Y:S08]  /*102e0*/  HMMA.16816.F32 R128, R16.reuse, R32, R84 ;  /* 0x000000201080723c */ /* 0x040ff00000001854 */
[C---:B------:R-:W-:Y:S08]  /*102f0*/  HMMA.16816.F32 R124, R16.reuse, R34, R80 ;  /* 0x00000022107c723c */ /* 0x040ff00000001850 */
[C---:B------:R-:W-:Y:S08]  /*10300*/  HMMA.16816.F32 R120, R16.reuse, R28, R68 ;  /* 0x0000001c1078723c */ /* 0x040ff00000001844 */
[C---:B------:R-:W-:Y:S01]  /*10310*/  HMMA.16816.F32 R116, R16.reuse, R30, R64 ;  /* 0x0000001e1074723c */ /* 0x040fe20000001840 */
[----:B------:R-:W-:Y:S07]  /*10320*/  LDSM.16.M88.4 R28, [R238+0x2800] ;  /* 0x00280000ee1c783b */ /* 0x000fee0000000200 */
[C---:B------:R-:W-:Y:S01]  /*10330*/  HMMA.16816.F32 R112, R16.reuse, R24, R56 ;  /* 0x000000181070723c */ /* 0x040fe20000001838 */
[----:B------:R-:W-:Y:S07]  /*10340*/  LDSM.16.M88.4 R56, [R238+0x3800] ;  /* 0x00380000ee38783b */ /* 0x000fee0000000200 */
[C---:B------:R-:W-:Y:S01]  /*10350*/  HMMA.16816.F32 R88, R16.reuse, R26, R48 ;  /* 0x0000001a1058723c */ /* 0x040fe20000001830 */
[----:B------:R-:W-:Y:S07]  /*10360*/  LDSM.16.M88.4 R48, [R238+0x3000] ;  /* 0x00300000ee30783b */ /* 0x000fee0000000200 */
[C---:B------:R-:W-:Y:S01]  /*10370*/  HMMA.16816.F32 R108, R16.reuse, R40, R36 ;  /* 0x00000028106c723c */ /* 0x040fe20000001824 */
[----:B------:R-:W-:Y:S07]  /*10380*/  LDSM.16.M88.4 R36, [R171+0x7100] ;  /* 0x00710000ab24783b */ /* 0x000fee0000000200 */
[----:B------:R-:W-:Y:S01]  /*10390*/  HMMA.16816.F32 R96, R16, R42, R20 ;  /* 0x0000002a1060723c */ /* 0x000fe20000001814 */
[----:B------:R-:W1:Y:S04]  /*103a0*/  LDSM.16.M88.4 R16, [R234+0xc100] ;  /* 0x00c10000ea10783b */ /* 0x000e680000000200 */
[----:B------:R-:W3:Y:S03]  /*103b0*/  LDSM.16.M88.4 R20, [R171+0x7900] ;  /* 0x00790000ab14783b */ /* 0x000ee60000000200 */
[C---:B------:R-:W-:Y:S01]  /*103c0*/  HMMA.16816.F32 R140, R8.reuse, R26, R72 ;  /* 0x0000001a088c723c */ /* 0x040fe20000001848 */
[----:B------:R-:W4:Y:S07]  /*103d0*/  LDSM.16.M88.4 R24, [R236+0xc100] ;  /* 0x00c10000ec18783b */ /* 0x000f2e0000000200 */
[C---:B------:R-:W-:Y:S01]  /*103e0*/  HMMA.16816.F32 R100, R8.reuse, R34, R100 ;  /* 0x000000220864723c */ /* 0x040fe20000001864 */
[----:B------:R-:W-:Y:S07]  /*103f0*/  LDSM.16.M88.4 R32, [R238+0x2000] ;  /* 0x00200000ee20783b */ /* 0x000fee0000000200 */
[----:B------:R-:W-:Y:S01]  /*10400*/  HMMA.16816.F32 R132, R8, R42, R60 ;  /* 0x0000002a0884723c */ /* 0x000fe2000000183c */
[----:B------:R-:W3:Y:S07]  /*10410*/  LDSM.16.M88.4 R8, [R236+0xe100] ;  /* 0x00e10000ec08783b */ /* 0x000eee0000000200 */
        /* <DEDUP_REMOVED lines=24> */
[C---:B------:R-:W-:Y:S08]  /*105a0*/  HMMA.16816.F32 R144, R8.reuse, R30, R60 ;  /* 0x0000001e0890723c */ /* 0x040ff0000000183c */
        /* <DEDUP_REMOVED lines=11> */
[----:B------:R-:W-:Y:S07]  /*10660*/  LDSM.16.M88.4 R8, [R239+0xe100] ;  /* 0x00e10000ef08783b */ /* 0x000fee0000000200 */
[C---:B------:R-:W-:Y:S01]  /*10670*/  HMMA.16816.F32 R112, R24.reuse, R48, R12 ;  /* 0x000000301870723c */ /* 0x040fe2000000180c */
[----:B------:R-:W-:Y:S07]  /*10680*/  LDSM.16.M88.4 R12, [R237+0xc100] ;  /* 0x00c10000ed0c783b */ /* 0x000fee0000000200 */
[C---:B------:R-:W-:Y:S01]  /*10690*/  HMMA.16816.F32 R72, R24.reuse, R50, R88 ;  /* 0x000000321848723c */ /* 0x040fe20000001858 */
[----:B------:R-:W4:Y:S07]  /*106a0*/  LDSM.16.M88.4 R48, [R232+0x2000] ;  /* 0x00200000e830783b */ /* 0x000f2e0000000200 */
        /* <DEDUP_REMOVED lines=21> */
[C---:B------:R-:W-:Y:S08]  /*10800*/  HMMA.16816.F32 R100, R8.reuse, R50, R100 ;  /* 0x000000320864723c */ /* 0x040ff00000001864 */
[C---:B------:R-:W-:Y:S08]  /*10810*/  HMMA.16816.F32 R96, R8.reuse, R32, R96 ;  /* 0x000000200860723c */ /* 0x040ff00000001860 */
[C---:B------:R-:W-:Y:S08]  /*10820*/  HMMA.16816.F32 R92, R8.reuse, R34, R92 ;  /* 0x00000022085c723c */ /* 0x040ff0000000185c */
[----:B------:R-:W-:Y:S08]  /*10830*/  HMMA.16816.F32 R68, R8, R26, R64 ;  /* 0x0000001a0844723c */ /* 0x000ff00000001840 */
[C---:B------:R-:W-:Y:S08]  /*10840*/  HMMA.16816.F32 R60, R12.reuse, R48, R60 ;  /* 0x000000300c3c723c */ /* 0x040ff0000000183c */
[C---:B------:R-:W-:Y:S08]  /*10850*/  HMMA.16816.F32 R56, R12.reuse, R50, R56 ;  /* 0x000000320c38723c */ /* 0x040ff00000001838 */
[C---:B------:R-:W-:Y:S08]  /*10860*/  HMMA.16816.F32 R52, R12.reuse, R32, R52 ;  /* 0x000000200c34723c */ /* 0x040ff00000001834 */
[----:B------:R-:W-:Y:S08]  /*10870*/  HMMA.16816.F32 R44, R12, R34, R44 ;  /* 0x000000220c2c723c */ /* 0x000ff0000000182c */
[C---:B------:R-:W-:Y:S08]  /*10880*/  HMMA.16816.F32 R88, R8.reuse, R28, R88 ;  /* 0x0000001c0858723c */ /* 0x040ff00000001858 */
[C---:B------:R-:W-:Y:S08]  /*10890*/  HMMA.16816.F32 R84, R8.reuse, R30, R84 ;  /* 0x0000001e0854723c */ /* 0x040ff00000001854 */
[----:B------:R-:W-:Y:S08]  /*108a0*/  HMMA.16816.F32 R80, R8, R24, R80 ;  /* 0x000000180850723c */ /* 0x000ff00000001850 */
[C---:B------:R-:W-:Y:S08]  /*108b0*/  HMMA.16816.F32 R48, R12.reuse, R28, R108 ;  /* 0x0000001c0c30723c */ /* 0x040ff0000000186c */
[C---:B------:R-:W-:Y:S08]  /*108c0*/  HMMA.16816.F32 R40, R12.reuse, R30, R40 ;  /* 0x0000001e0c28723c */ /* 0x040ff00000001828 */
[C---:B------:R-:W-:Y:S07]  /*108d0*/  HMMA.16816.F32 R64, R12.reuse, R24, R20 ;  /* 0x000000180c40723c */ /* 0x040fee0000001814 */
[----:B------:R-:W-:Y:S01]  /*108e0*/  P2R R21, PR, RZ, 0x40 ;  /* 0x00000040ff157803 */ /* 0x000fe20000000000 */
        /* <DEDUP_REMOVED lines=38> */
.L_x_837:
[----:B------:R-:W-:Y:S01]  /*10b50*/  LOP3.LUT R2, R159, 0xffffffe0, RZ, 0xc0, !PT ;  /* 0xffffffe09f027812 */ /* 0x000fe200078ec0ff */
[----:B------:R-:W-:Y:S01]  /*10b60*/  STL [R1+0x9c], R247 ;  /* 0x00009cf701007387 */ /* 0x000fe20000100800 */
[----:B------:R-:W-:-:S03]  /*10b70*/  SHF.L.U32 R228, R0, 0x1, RZ ;  /* 0x0000000100e47819 */ /* 0x000fc600000006ff */
[----:B------:R-:W-:Y:S01]  /*10b80*/  IMAD.IADD R2, R213, 0x1, -R2 ;  /* 0x00000001d5027824 */ /* 0x000fe200078e0a02 */
[----:B------:R-:W-:Y:S01]  /*10b90*/  STL [R1+0x98], R246 ;  /* 0x000098f601007387 */ /* 0x000fe20000100800 */
[--C-:B------:R-:W-:Y:S02]  /*10ba0*/  IMAD R229, R4, 0x2, R228.reuse ;  /* 0x0000000204e57824 */ /* 0x100fe400078e02e4 */
[C---:B------:R-:W-:Y:S01]  /*10bb0*/  IMAD R231, R3.reuse, 0x2, R228 ;  /* 0x0000000203e77824 */ /* 0x040fe200078e02e4 */
[----:B------:R-:W-:Y:S01]  /*10bc0*/  SHF.R.S32.HI R5, RZ, 0x1f, R2 ;  /* 0x0000001fff057819 */ /* 0x000fe20000011402 */
[----:B------:R-:W-:Y:S01]  /*10bd0*/  STL [R1+0x94], R245 ;  /* 0x000094f501007387 */ /* 0x000fe20000100800 */
[----:B------:R-:W-:Y:S02]  /*10be0*/  LEA R230, R3, R229, 0x1 ;  /* 0x000000e503e67211 */ /* 0x000fe400078e08ff */
[----:B------:R-:W-:Y:S01]  /*10bf0*/  LEA.HI R5, R5, R2, RZ, 0x2 ;  /* 0x0000000205057211 */ /* 0x000fe200078f10ff */
[----:B------:R1:W-:Y:S03]  /*10c00*/  STL [R1+0x90], R244 ;  /* 0x000090f401007387 */ /* 0x0003e60000100800 */
[----:B------:R-:W-:Y:S01]  /*10c10*/  LOP3.LUT R5, R5, 0x7ffffffc, RZ, 0xc0, !PT ;  /* 0x7ffffffc05057812 */ /* 0x000fe200078ec0ff */
[----:B------:R2:W-:Y:S04]  /*10c20*/  STL [R1+0x8c], R243 ;  /* 0x00008cf301007387 */ /* 0x0005e80000100800 */
[----:B------:R-:W-:Y:S01]  /*10c30*/  IMAD.IADD R2, R2, 0x1, -R5 ;  /* 0x0000000102027824 */ /* 0x000fe200078e0a05 */
[----:B------:R-:W-:Y:S03]  /*10c40*/  STL [R1+0x88], R242 ;  /* 0x000088f201007387 */ /* 0x000fe60000100800 */
[----:B------:R-:W-:Y:S01]  /*10c50*/  IMAD R2, R2, -0x2, R158 ;  /* 0xfffffffe02027824 */ /* 0x000fe200078e029e */
[----:B------:R4:W-:Y:S04]  /*10c60*/  STL [R1+0x84], R241 ;  /* 0x000084f101007387 */ /* 0x0009e80000100800 */
[C---:B------:R-:W-:Y:S01]  /*10c70*/  ISETP.GT.AND P1, PT, R2.reuse, RZ, PT ;  /* 0x000000ff0200720c */ /* 0x040fe20003f24270 */
[----:B------:R-:W-:Y:S01]  /*10c80*/  STL [R1+0x80], R240 ;  /* 0x000080f001007387 */ /* 0x000fe20000100800 */
[----:B------:R-:W-:-:S02]  /*10c90*/  ISETP.GT.AND P0, PT, R2, 0x1, PT ;  /* 0x000000010200780c */ /* 0x000fc40003f04270 */
[----:B------:R-:W-:Y:S01]  /*10ca0*/  ISETP.GT.AND P5, PT, R2, 0x8, PT ;  /* 0x000000080200780c */ /* 0x000fe20003fa4270 */
[----:B------:R-:W-:Y:S01]  /*10cb0*/  STL [R1+0x7c], R239 ;  /* 0x00007cef01007387 */ /* 0x000fe20000100800 */
[----:B---3--:R-:W-:Y:S02]  /*10cc0*/  FSEL R6, R60, -INF , P1 ;  /* 0xff8000003c067808 */ /* 0x008fe40000800000 */
[----:B------:R-:W-:Y:S01]  /*10cd0*/  FSEL R9, R61, -INF , P0 ;  /* 0xff8000003d097808 */ /* 0x000fe20000000000 */
        /* <DEDUP_REMOVED lines=69> */
[----:B------:R-:W-:Y:S01]  /*11130*/  ISETP.GT.AND P5, PT, R2, 0x31, PT ;  /* 0x000000310200780c */ /* 0x000fe20003fa4270 */
[----:B------:R-:W-:Y:S01]  /*11140*/  LDSM.16.MT88.4 R56, [R229+0x2100] ;  /* 0x00210000e538783b */ /* 0x000fe20000004200 */
        /* <DEDUP_REMOVED lines=18> */
[----:B------:R-:W-:Y:S02]  /*11270*/  FMNMX.FTZ R2, R207, R2, !PT ;  /* 0x00000002cf027209 */ /* 0x000fe40007810000 */
[----:B------:R-:W-:Y:S02]  /*11280*/  FSEL R162, R85, -INF , P2 ;  /* 0xff80000055a27808 */ /* 0x000fe40001000000 */
[----:B------:R-:W-:Y:S01]  /*11290*/  FSEL R156, R43, -INF , P2 ;  /* 0xff8000002b9c7808 */ /* 0x000fe20001000000 */
[----:B------:R-:W3:Y:S01]  /*112a0*/  SHFL.BFLY PT, R5, R2, 0x2, 0x1f ;  /* 0x0c401f0002057f89 */ /* 0x000ee200000e0000 */
[----:B------:R-:W-:Y:S02]  /*112b0*/  FSEL R7, R66, -INF , P6 ;  /* 0xff80000042077808 */ /* 0x000fe40003000000 */
[----:B-1----:R-:W-:Y:S01]  /*112c0*/  FSEL R244, R34, -INF , P1 ;  /* 0xff80000022f47808 */ /* 0x002fe20000800000 */
[----:B------:R-:W-:Y:S01]  /*112d0*/  LDSM.16.MT88.4 R40, [R228+0x100] ;  /* 0x00010000e428783b */ /* 0x000fe20000004200 */
[----:B------:R-:W-:-:S02]  /*112e0*/  FSEL R247, R35, -INF , P0 ;  /* 0xff80000023f77808 */ /* 0x000fc40000000000 */
[----:B------:R-:W-:Y:S01]  /*112f0*/  FSEL R246, R80, -INF , P6 ;  /* 0xff80000050f67808 */ /* 0x000fe20003000000 */
[----:B------:R-:W-:Y:S01]  /*11300*/  LDSM.16.MT88.4 R32, [R230+0x2100] ;  /* 0x00210000e620783b */ /* 0x000fe20000004200 */
[----:B--2---:R-:W-:Y:S02]  /*11310*/  FSEL R243, R81, -INF , P5 ;  /* 0xff80000051f37808 */ /* 0x004fe40002800000 */
[----:B----4-:R-:W-:Y:S01]  /*11320*/  FSEL R241, R68, -INF , P1 ;  /* 0xff80000044f17808 */ /* 0x010fe20000800000 */
[----:B------:R-:W-:Y:S01]  /*11330*/  LDSM.16.MT88.4 R84, [R231+0x2900] ;  /* 0x00290000e754783b */ /* 0x000fe20000004200 */
[----:B------:R-:W-:Y:S02]  /*11340*/  FSEL R252, R69, -INF , P0 ;  /* 0xff80000045fc7808 */ /* 0x000fe40000000000 */
[----:B------:R-:W-:Y:S02]  /*11350*/  FSEL R250, R82, -INF , P6 ;  /* 0xff80000052fa7808 */ /* 0x000fe40003000000 */
[----:B------:R-:W-:-:S02]  /*11360*/  FSEL R249, R83, -INF , P5 ;  /* 0xff80000053f97808 */ /* 0x000fc40002800000 */
[----:B------:R-:W-:Y:S01]  /*11370*/  FSEL R203, R70, -INF , P1 ;  /* 0xff80000046cb7808 */ /* 0x000fe20000800000 */
[----:B------:R-:W-:Y:S01]  /*11380*/  LDSM.16.MT88.4 R80, [R230+0x2900] ;  /* 0x00290000e650783b */ /* 0x000fe20000004200 */
[----:B------:R-:W-:Y:S02]  /*11390*/  FSEL R202, R71, -INF , P0 ;  /* 0xff80000047ca7808 */ /* 0x000fe40000000000 */
[----:B---3--:R-:W-:Y:S01]  /*113a0*/  FMNMX.FTZ R2, R2, R5, !PT ;  /* 0x0000000502027209 */ /* 0x008fe20007810000 */
[----:B------:R-:W-:Y:S04]  /*113b0*/  LDSM.16.MT88.4 R68, [R228+0x2100] ;  /* 0x00210000e444783b */ /* 0x000fe80000004200 */
[----:B------:R-:W1:Y:S02]  /*113c0*/  SHFL.BFLY PT, R5, R2, 0x1, 0x1f ;  /* 0x0c201f0002057f89 */ /* 0x000e6400000e0000 */
[----:B-1----:R-:W-:-:S02]  /*113d0*/  FMNMX.FTZ R168, R2, R5, !PT ;  /* 0x0000000502a87209 */ /* 0x002fc40007810000 */
[----:B------:R-:W-:Y:S02]  /*113e0*/  FMNMX.FTZ R5, R26, R27, !PT ;  /* 0x0000001b1a057209 */ /* 0x000fe40007810000 */
[C---:B------:R-:W-:Y:S01]  /*113f0*/  FSETP.NEU.FTZ.AND P2, PT, R168.reuse, -INF , PT ;  /* 0xff800000a800780b */ /* 0x040fe20003f5d000 */
[----:B------:R-:W-:Y:S01]  /*11400*/  FMUL.FTZ R2, R168, c[0x0][0x2d0] ;  /* 0x0000b400a8027a20 */ /* 0x000fe20000410000 */
[----:B------:R1:W-:Y:S01]  /*11410*/  STL [R1+0xa0], R168 ;  /* 0x0000a0a801007387 */ /* 0x0003e20000100800 */
[----:B------:R-:W-:-:S03]  /*11420*/  FMNMX.FTZ R5, R28, R5, !PT ;  /* 0x000000051c057209 */ /* 0x000fc60007810000 */
[----:B------:R-:W-:Y:S01]  /*11430*/  FSEL R22, R2, RZ, P2 ;  /* 0x000000ff02167208 */ /* 0x000fe20001000000 */
[----:B------:R-:W-:Y:S01]  /*11440*/  STL [R1], R7 ;  /* 0x0000000701007387 */ /* 0x000fe20000100800 */
[----:B------:R-:W-:Y:S02]  /*11450*/  FMNMX.FTZ R2, R16, R17, !PT ;  /* 0x0000001110027209 */ /* 0x000fe40007810000 */
[----:B------:R-:W-:Y:S01]  /*11460*/  FMNMX.FTZ R5, R29, R5, !PT ;  /* 0x000000051d057209 */ /* 0x000fe20007810000 */
[----:B------:R-:W-:Y:S01]  /*11470*/  FFMA.FTZ R6, R6, c[0x0][0x2d0], -R22 ;  /* 0x0000b40006067a23 */ /* 0x000fe20000010816 */
[----:B------:R-:W-:Y:S01]  /*11480*/  FMNMX.FTZ R2, R18, R2, !PT ;  /* 0x0000000212027209 */ /* 0x000fe20007810000 */
[----:B------:R-:W-:Y:S01]  /*11490*/  STL [R1+0xa4], R244 ;  /* 0x0000a4f401007387 */ /* 0x000fe20000100800 */
[----:B------:R-:W-:Y:S01]  /*114a0*/  FMNMX.FTZ R5, R38, R5, !PT ;  /* 0x0000000526057209 */ /* 0x000fe20007810000 */
[----:B------:R2:W-:Y:S01]  /*114b0*/  MUFU.EX2 R238, R6 ;  /* 0x0000000600ee7308 */ /* 0x0005e20000000800 */
[----:B------:R-:W-:-:S02]  /*114c0*/  FMNMX.FTZ R2, R19, R2, !PT ;  /* 0x0000000213027209 */ /* 0x000fc40007810000 */
[----:B------:R-:W-:Y:S02]  /*114d0*/  FMNMX.FTZ R5, R39, R5, !PT ;  /* 0x0000000527057209 */ /* 0x000fe40007810000 */
[----:B------:R-:W-:Y:S02]  /*114e0*/  FMNMX.FTZ R2, R20, R2, !PT ;  /* 0x0000000214027209 */ /* 0x000fe40007810000 */
[----:B------:R-:W-:Y:S02]  /*114f0*/  FMNMX.FTZ R5, R52, R5, !PT ;  /* 0x0000000534057209 */ /* 0x000fe40007810000 */
[----:B------:R-:W-:Y:S02]  /*11500*/  FMNMX.FTZ R2, R23, R2, !PT ;  /* 0x0000000217027209 */ /* 0x000fe40007810000 */
[----:B------:R-:W-:Y:S02]  /*11510*/  FMNMX.FTZ R5, R53, R5, !PT ;  /* 0x0000000535057209 */ /* 0x000fe40007810000 */
[----:B------:R-:W-:-:S02]  /*11520*/  FMNMX.FTZ R2, R24, R2, !PT ;  /* 0x0000000218027209 */ /* 0x000fc40007810000 */
[----:B-1----:R-:W-:Y:S02]  /*11530*/  FSEL R168, R67, -INF , P5 ;  /* 0xff80000043a87808 */ /* 0x002fe40002800000 */
[----:B------:R-:W-:Y:S01]  /*11540*/  FMNMX.FTZ R2, R25, R2, !PT ;  /* 0x0000000219027209 */ /* 0x000fe20007810000 */
[----:B------:R-:W-:Y:S01]  /*11550*/  LDSM.16.MT88.4 R64, [R231+0x900] ;  /* 0x00090000e740783b */ /* 0x000fe20000004200 */
[----:B--2---:R-:W-:Y:S02]  /*11560*/  FMNMX.FTZ R6, R30, R31, !PT ;  /* 0x0000001f1e067209 */ /* 0x004fe40007810000 */
        /* <DEDUP_REMOVED lines=9> */
[----:B------:R-:W-:Y:S02]  /*11600*/  ISETP.NE.AND P2, PT, R21, RZ, PT ;  /* 0x000000ff1500720c */ /* 0x000fe40003f45270 */
[----:B------:R-:W-:-:S04]  /*11610*/  FMNMX.FTZ R2, R168, R2, !PT ;  /* 0x00000002a8027209 */ /* 0x000fc80007810000 */
[----:B------:R-:W-:-:S04]  /*11620*/  FMNMX.FTZ R2, R244, R2, !PT ;  /* 0x00000002f4027209 */ /* 0x000fc80007810000 */
[----:B------:R-:W-:-:S05]  /*11630*/  FMNMX.FTZ R2, R247, R2, !PT ;  /* 0x00000002f7027209 */ /* 0x000fca0007810000 */
[----:B------:R-:W1:Y:S02]  /*11640*/  SHFL.BFLY PT, R7, R2, 0x2, 0x1f ;  /* 0x0c401f0002077f89 */ /* 0x000e6400000e0000 */
[----:B-1----:R-:W-:Y:S01]  /*11650*/  FMNMX.FTZ R8, R2, R7, !PT ;  /* 0x0000000702087209 */ /* 0x002fe20007810000 */
[--C-:B------:R-:W-:Y:S02]  /*11660*/  FFMA.FTZ R2, R9, c[0x0][0x2d0], -R22.reuse ;  /* 0x0000b40009027a23 */ /* 0x100fe40000010816 */
[----:B------:R-:W-:Y:S02]  /*11670*/  FFMA.FTZ R7, R10, c[0x0][0x2d0], -R22 ;  /* 0x0000b4000a077a23 */ /* 0x000fe40000010816 */
[----:B------:R1:W-:Y:S01]  /*11680*/  MUFU.EX2 R237, R2 ;  /* 0x0000000200ed7308 */ /* 0x0003e20000000800 */
[----:B------:R-:W2:Y:S07]  /*11690*/  SHFL.BFLY PT, R167, R8, 0x1, 0x1f ;  /* 0x0c201f0008a77f89 */ /* 0x000eae00000e0000 */
[----:B------:R-:W-:Y:S01]  /*116a0*/  MUFU.EX2 R210, R7 ;  /* 0x0000000700d27308 */ /* 0x000fe20000000800 */
[----:B-1----:R-:W-:-:S02]  /*116b0*/  FMNMX.FTZ R2, R169, R5, !PT ;  /* 0x00000005a9027209 */ /* 0x002fc40007810000 */
[----:B------:R-:W-:Y:S01]  /*116c0*/  FMNMX.FTZ R5, R60, R6, !PT ;  /* 0x000000063c057209 */ /* 0x000fe20007810000 */
[--C-:B------:R-:W-:Y:S01]  /*116d0*/  FFMA.FTZ R6, R11, c[0x0][0x2d0], -R22.reuse ;  /* 0x0000b4000b067a23 */ /* 0x100fe20000010816 */
[----:B------:R-:W-:Y:S02]  /*116e0*/  FMNMX.FTZ R2, R162, R2, !PT ;  /* 0x00000002a2027209 */ /* 0x000fe40007810000 */
[----:B------:R-:W-:Y:S01]  /*116f0*/  FMNMX.FTZ R5, R61, R5, !PT ;  /* 0x000000053d057209 */ /* 0x000fe20007810000 */
[----:B------:R1:W-:Y:S01]  /*11700*/  MUFU.EX2 R245, R6 ;  /* 0x0000000600f57308 */ /* 0x0003e20000000800 */
[----:B-----5:R-:W-:Y:S02]  /*11710*/  FMNMX.FTZ R166, R246, R2, !PT ;  /* 0x00000002f6a67209 */ /* 0x020fe40007810000 */
[----:B------:R-:W-:Y:S01]  /*11720*/  FMNMX.FTZ R2, R62, R5, !PT ;  /* 0x000000053e027209 */ /* 0x000fe20007810000 */
[----:B------:R-:W-:Y:S01]  /*11730*/  FFMA.FTZ R5, R12, c[0x0][0x2d0], -R22 ;  /* 0x0000b4000c057a23 */ /* 0x000fe20000010816 */
[----:B------:R-:W-:-:S02]  /*11740*/  FMNMX.FTZ R166, R243, R166, !PT ;  /* 0x000000a6f3a67209 */ /* 0x000fc40007810000 */
[----:B------:R-:W-:Y:S01]  /*11750*/  FMNMX.FTZ R2, R63, R2, !PT ;  /* 0x000000023f027209 */ /* 0x000fe20007810000 */
[----:B------:R3:W-:Y:S01]  /*11760*/  MUFU.EX2 R239, R5 ;  /* 0x0000000500ef7308 */ /* 0x0007e20000000800 */
[----:B------:R-:W-:Y:S02]  /*11770*/  FMNMX.FTZ R166, R241, R166, !PT ;  /* 0x000000a6f1a67209 */ /* 0x000fe40007810000 */
[----:B------:R-:W-:Y:S02]  /*11780*/  FMNMX.FTZ R2, R176, R2, !PT ;  /* 0x00000002b0027209 */ /* 0x000fe40007810000 */
[----:B------:R-:W-:Y:S02]  /*11790*/  FMNMX.FTZ R166, R252, R166, !PT ;  /* 0x000000a6fca67209 */ /* 0x000fe40007810000 */
[----:B------:R-:W-:Y:S02]  /*117a0*/  FMNMX.FTZ R2, R175, R2, !PT ;  /* 0x00000002af027209 */ /* 0x000fe40007810000 */
[----:B--2---:R-:W-:Y:S01]  /*117b0*/  FMNMX.FTZ R167, R8, R167, !PT ;  /* 0x000000a708a77209 */ /* 0x004fe20007810000 */
[----:B-1----:R-:W1:Y:S01]  /*117c0*/  SHFL.BFLY PT, R6, R166, 0x2, 0x1f ;  /* 0x0c401f00a6067f89 */ /* 0x002e6200000e0000 */
[----:B------:R-:W-:-:S02]  /*117d0*/  FMNMX.FTZ R2, R174, R2, !PT ;  /* 0x00000002ae027209 */ /* 0x000fc40007810000 */
[C---:B------:R-:W-:Y:S01]  /*117e0*/  FSETP.NEU.FTZ.AND P0, PT, R167.reuse, -INF , PT ;  /* 0xff800000a700780b */ /* 0x040fe20003f1d000 */
[----:B------:R-:W-:Y:S01]  /*117f0*/  FMUL.FTZ R21, R167, c[0x0][0x2d0] ;  /* 0x0000b400a7157a20 */ /* 0x000fe20000410000 */
[----:B------:R-:W-:Y:S01]  /*11800*/  FMNMX.FTZ R2, R173, R2, !PT ;  /* 0x00000002ad027209 */ /* 0x000fe20007810000 */
[----:B---3--:R-:W-:-:S03]  /*11810*/  FFMA.FTZ R5, R13, c[0x0][0x2d0], -R22 ;  /* 0x0000b4000d057a23 */ /* 0x008fc60000010816 */
[----:B------:R-:W-:Y:S01]  /*11820*/  FMNMX.FTZ R2, R250, R2, !PT ;  /* 0x00000002fa027209 */ /* 0x000fe20007810000 */
[----:B------:R2:W3:Y:S01]  /*11830*/  MUFU.EX2 R212, R5 ;  /* 0x0000000500d47308 */ /* 0x0004e20000000800 */
[----:B------:R-:W-:Y:S02]  /*11840*/  FSEL R21, R21, RZ, P0 ;  /* 0x000000ff15157208 */ /* 0x000fe40000000000 */
[----:B------:R-:W-:-:S04]  /*11850*/  FMNMX.FTZ R2, R249, R2, !PT ;  /* 0x00000002f9027209 */ /* 0x000fc80007810000 */
[----:B------:R-:W-:-:S04]  /*11860*/  FMNMX.FTZ R2, R203, R2, !PT ;  /* 0x00000002cb027209 */ /* 0x000fc80007810000 */
[----:B------:R-:W-:Y:S02]  /*11870*/  FMNMX.FTZ R2, R202, R2, !PT ;  /* 0x00000002ca027209 */ /* 0x000fe40007810000 */
[----:B-1----:R-:W-:Y:S01]  /*11880*/  FMNMX.FTZ R166, R166, R6, !PT ;  /* 0x00000006a6a67209 */ /* 0x002fe20007810000 */
[--C-:B--2---:R-:W-:Y:S02]  /*11890*/  FFMA.FTZ R5, R14, c[0x0][0x2d0], -R22.reuse ;  /* 0x0000b4000e057a23 */ /* 0x104fe40000010816 */
[----:B------:R-:W1:Y:S01]  /*118a0*/  SHFL.BFLY PT, R6, R2, 0x2, 0x1f ;  /* 0x0c401f0002067f89 */ /* 0x000e6200000e0000 */
[----:B---3--:R-:W-:Y:S01]  /*118b0*/  F2FP.PACK_AB R8, R212, R239 ;  /* 0x000000efd408723e */ /* 0x008fe200000000ff */
[----:B------:R2:W-:Y:S02]  /*118c0*/  MUFU.EX2 R165, R5 ;  /* 0x0000000500a57308 */ /* 0x0005e40000000800 */
[----:B------:R-:W3:Y:S01]  /*118d0*/  SHFL.BFLY PT, R7, R166, 0x1, 0x1f ;  /* 0x0c201f00a6077f89 */ /* 0x000ee200000e0000 */
[----:B--2---:R-:W-:-:S05]  /*118e0*/  FFMA.FTZ R5, R15, c[0x0][0x2d0], -R22 ;  /* 0x0000b4000f057a23 */ /* 0x004fca0000010816 */
[----:B------:R2:W4:Y:S01]  /*118f0*/  MUFU.EX2 R233, R5 ;  /* 0x0000000500e97308 */ /* 0x0005220000000800 */
[----:B-1----:R-:W-:Y:S02]  /*11900*/  FMNMX.FTZ R2, R2, R6, !PT ;  /* 0x0000000602027209 */ /* 0x002fe40007810000 */
[----:B---3--:R-:W-:-:S03]  /*11910*/  FMNMX.FTZ R166, R166, R7, !PT ;  /* 0x00000007a6a67209 */ /* 0x008fc60007810000 */
[----:B------:R-:W1:Y:S01]  /*11920*/  SHFL.BFLY PT, R6, R2, 0x1, 0x1f ;  /* 0x0c201f0002067f89 */ /* 0x000e6200000e0000 */
[----:B------:R-:W-:Y:S01]  /*11930*/  FSETP.NEU.FTZ.AND P0, PT, R166, -INF , PT ;  /* 0xff800000a600780b */ /* 0x000fe20003f1d000 */
[----:B--2---:R-:W-:Y:S01]  /*11940*/  FFMA.FTZ R5, R16, c[0x0][0x2d0], -R21 ;  /* 0x0000b40010057a23 */ /* 0x004fe20000010815 */
[----:B------:R-:W-:Y:S02]  /*11950*/  F2FP.PACK_AB R16, R237, R238 ;  /* 0x000000eeed10723e */ /* 0x000fe400000000ff */
[----:B----4-:R-:W-:Y:S01]  /*11960*/  F2FP.PACK_AB R10, R233, R165 ;  /* 0x000000a5e90a723e */ /* 0x010fe200000000ff */
[----:B------:R2:W-:Y:S01]  /*11970*/  MUFU.EX2 R201, R5 ;  /* 0x0000000500c97308 */ /* 0x0005e20000000800 */
[----:B-1----:R-:W-:-:S05]  /*11980*/  FMNMX.FTZ R2, R2, R6, !PT ;  /* 0x0000000602027209 */ /* 0x002fca0007810000 */
[----:B------:R-:W-:Y:S02]  /*11990*/  FMUL.FTZ R6, R2, c[0x0][0x2d0] ;  /* 0x0000b40002067a20 */ /* 0x000fe40000410000 */
[----:B--2---:R-:W-:-:S04]  /*119a0*/  FFMA.FTZ R5, R17, c[0x0][0x2d0], -R21 ;  /* 0x0000b40011057a23 */ /* 0x004fc80000010815 */
[----:B------:R1:W2:Y:S02]  /*119b0*/  MUFU.EX2 R200, R5 ;  /* 0x0000000500c87308 */ /* 0x0002a40000000800 */
[----:B-1----:R-:W-:Y:S01]  /*119c0*/  FFMA.FTZ R5, R18, c[0x0][0x2d0], -R21 ;  /* 0x0000b40012057a23 */ /* 0x002fe20000010815 */
[----:B------:R-:W-:Y:S02]  /*119d0*/  F2FP.PACK_AB R18, R245, R210 ;  /* 0x000000d2f512723e */ /* 0x000fe400000000ff */
[----:B--2---:R-:W-:-:S03]  /*119e0*/  F2FP.PACK_AB R17, R200, R201 ;  /* 0x000000c9c811723e */ /* 0x004fc600000000ff */
[----:B------:R1:W-:Y:S02]  /*119f0*/  MUFU.EX2 R251, R5 ;  /* 0x0000000500fb7308 */ /* 0x0003e40000000800 */
[----:B-1----:R-:W-:-:S06]  /*11a00*/  FFMA.FTZ R5, R19, c[0x0][0x2d0], -R21 ;  /* 0x0000b40013057a23 */ /* 0x002fcc0000010815 */
[----:B------:R1:W2:Y:S02]  /*11a10*/  MUFU.EX2 R179, R5 ;  /* 0x0000000500b37308 */ /* 0x0002a40000000800 */
[----:B-1----:R-:W-:Y:S01]  /*11a20*/  FFMA.FTZ R5, R20, c[0x0][0x2d0], -R21 ;  /* 0x0000b40014057a23 */ /* 0x002fe20000010815 */
[----:B--2---:R-:W-:Y:S01]  /*11a30*/  F2FP.PACK_AB R19, R179, R251 ;  /* 0x000000fbb313723e */ /* 0x004fe200000000ff */
[----:B------:R-:W-:-:S04]  /*11a40*/  FMUL.FTZ R20, R166, c[0x0][0x2d0] ;  /* 0x0000b400a6147a20 */ /* 0x000fc80000410000 */
[----:B------:R1:W-:Y:S01]  /*11a50*/  MUFU.EX2 R234, R5 ;  /* 0x0000000500ea7308 */ /* 0x0003e20000000800 */
[----:B------:R-:W-:Y:S01]  /*11a60*/  FSEL R20, R20, RZ, P0 ;  /* 0x000000ff14147208 */ /* 0x000fe20000000000 */
[----:B------:R-:W-:Y:S01]  /*11a70*/  HMMA.16816.F32 R100, R16, R40, RZ ;  /* 0x000000281064723c */ /* 0x000fe200000018ff */
[----:B------:R-:W-:-:S03]  /*11a80*/  FSETP.NEU.FTZ.AND P0, PT, R2, -INF , PT ;  /* 0xff8000000200780b */ /* 0x000fc60003f1d000 */
[----:B------:R-:W-:Y:S01]  /*11a90*/  FFMA.FTZ R3, R39, c[0x0][0x2d0], -R20 ;  /* 0x0000b40027037a23 */ /* 0x000fe20000010814 */
[----:B------:R-:W-:-:S03]  /*11aa0*/  FSEL R0, R6, RZ, P0 ;  /* 0x000000ff06007208 */ /* 0x000fc60000000000 */
[----:B------:R2:W-:Y:S02]  /*11ab0*/  MUFU.EX2 R244, R3 ;  /* 0x0000000300f47308 */ /* 0x0005e40000000800 */
[----:B------:R-:W-:Y:S02]  /*11ac0*/  FFMA.FTZ R4, R36, c[0x0][0x2d0], -R0 ;  /* 0x0000b40024047a23 */ /* 0x000fe40000010800 */
[----:B-1----:R-:W-:-:S04]  /*11ad0*/  FFMA.FTZ R5, R23, c[0x0][0x2d0], -R21 ;  /* 0x0000b40017057a23 */ /* 0x002fc80000010815 */
[----:B------:R1:W3:Y:S08]  /*11ae0*/  MUFU.EX2 R211, R5 ;  /* 0x0000000500d37308 */ /* 0x0002f00000000800 */
[----:B------:R4:W-:Y:S01]  /*11af0*/  MUFU.EX2 R242, R4 ;  /* 0x0000000400f27308 */ /* 0x0009e20000000800 */
[----:B--2---:R-:W-:Y:S02]  /*11b00*/  FFMA.FTZ R3, R52, c[0x0][0x2d0], -R20 ;  /* 0x0000b40034037a23 */ /* 0x004fe40000010814 */
[----:B-1----:R-:W-:-:S05]  /*11b10*/  FFMA.FTZ R5, R24, c[0x0][0x2d0], -R21 ;  /* 0x0000b40018057a23 */ /* 0x002fca0000010815 */
[----:B------:R1:W-:Y:S01]  /*11b20*/  MUFU.EX2 R236, R3 ;  /* 0x0000000300ec7308 */ /* 0x0003e20000000800 */
[----:B---3--:R-:W-:Y:S01]  /*11b30*/  F2FP.PACK_AB R9, R211, R234 ;  /* 0x000000ead309723e */ /* 0x008fe200000000ff */
[----:B----4-:R-:W-:-:S06]  /*11b40*/  FFMA.FTZ R4, R37, c[0x0][0x2d0], -R0 ;  /* 0x0000b40025047a23 */ /* 0x010fcc0000010800 */
[----:B------:R2:W-:Y:S08]  /*11b50*/  MUFU.EX2 R232, R5 ;  /* 0x0000000500e87308 */ /* 0x0005f00000000800 */
[----:B------:R-:W3:Y:S01]  /*11b60*/  MUFU.EX2 R240, R4 ;  /* 0x0000000400f07308 */ /* 0x000ee20000000800 */
[----:B-1----:R-:W-:Y:S02]  /*11b70*/  FFMA.FTZ R3, R53, c[0x0][0x2d0], -R20 ;  /* 0x0000b40035037a23 */ /* 0x002fe40000010814 */
[----:B------:R-:W1:Y:S01]  /*11b80*/  LDSM.16.MT88.4 R52, [R228+0x900] ;  /* 0x00090000e434783b */ /* 0x000e620000004200 */
[----:B--2---:R-:W-:-:S04]  /*11b90*/  FFMA.FTZ R5, R25, c[0x0][0x2d0], -R21 ;  /* 0x0000b40019057a23 */ /* 0x004fc80000010815 */
[----:B------:R2:W4:Y:S01]  /*11ba0*/  MUFU.EX2 R23, R3 ;  /* 0x0000000300177308 */ /* 0x0005220000000800 */
[----:B---3--:R-:W-:-:S07]  /*11bb0*/  F2FP.PACK_AB R15, R240, R242 ;  /* 0x000000f2f00f723e */ /* 0x008fce00000000ff */
[----:B------:R3:W3:Y:S01]  /*11bc0*/  MUFU.EX2 R178, R5 ;  /* 0x0000000500b27308 */ /* 0x0006e20000000800 */
[----:B------:R-:W-:Y:S02]  /*11bd0*/  FFMA.FTZ R4, R38, c[0x0][0x2d0], -R20 ;  /* 0x0000b40026047a23 */ /* 0x000fe40000010814 */
[----:B------:R-:W-:Y:S01]  /*11be0*/  LDSM.16.MT88.4 R36, [R231+0x2100] ;  /* 0x00210000e724783b */ /* 0x000fe20000004200 */
[----:B--2---:R-:W-:-:S04]  /*11bf0*/  FFMA.FTZ R3, R60, c[0x0][0x2d0], -R0 ;  /* 0x0000b4003c037a23 */ /* 0x004fc80000010800 */
[----:B------:R-:W2:Y:S01]  /*11c00*/  MUFU.EX2 R208, R4 ;  /* 0x0000000400d07308 */ /* 0x000ea20000000800 */
[----:B----4-:R-:W-:Y:S01]  /*11c10*/  F2FP.PACK_AB R6, R23, R236 ;  /* 0x000000ec1706723e */ /* 0x010fe200000000ff */
[----:B---3--:R-:W-:-:S06]  /*11c20*/  FFMA.FTZ R5, R26, c[0x0][0x2d0], -R20 ;  /* 0x0000b4001a057a23 */ /* 0x008fcc0000010814 */
[----:B------:R3:W-:Y:S01]  /*11c30*/  MUFU.EX2 R213, R3 ;  /* 0x0000000300d57308 */ /* 0x0007e20000000800 */
[----:B------:R-:W-:-:S07]  /*11c40*/  F2FP.PACK_AB R11, R178, R232 ;  /* 0x000000e8b20b723e */ /* 0x000fce00000000ff */
[----:B------:R4:W-:Y:S01]  /*11c50*/  MUFU.EX2 R199, R5 ;  /* 0x0000000500c77308 */ /* 0x0009e20000000800 */
[----:B--2---:R-:W-:Y:S01]  /*11c60*/  F2FP.PACK_AB R4, R244, R208 ;  /* 0x000000d0f404723e */ /* 0x004fe200000000ff */
[----:B-1----:R-:W-:Y:S01]  /*11c70*/  HMMA.16816.F32 R180, R8, R52, R100 ;  /* 0x0000003408b4723c */ /* 0x002fe20000001864 */
[----:B---3--:R-:W-:-:S05]  /*11c80*/  FFMA.FTZ R3, R61, c[0x0][0x2d0], -R0 ;  /* 0x0000b4003d037a23 */ /* 0x008fca0000010800 */
[----:B------:R1:W-:Y:S01]  /*11c90*/  MUFU.EX2 R171, R3 ;  /* 0x0000000300ab7308 */ /* 0x0003e20000000800 */
[----:B----4-:R-:W-:Y:S02]  /*11ca0*/  FFMA.FTZ R5, R27, c[0x0][0x2d0], -R20 ;  /* 0x0000b4001b057a23 */ /* 0x010fe40000010814 */
[----:B------:R-:W2:Y:S05]  /*11cb0*/  LDSM.16.MT88.4 R24, [R229+0x100] ;  /* 0x00010000e518783b */ /* 0x000eaa0000004200 */
[----:B------:R3:W4:Y:S01]  /*11cc0*/  MUFU.EX2 R198, R5 ;  /* 0x0000000500c67308 */ /* 0x0007220000000800 */
[----:B-1----:R-:W-:-:S07]  /*11cd0*/  FFMA.FTZ R3, R62, c[0x0][0x2d0], -R0 ;  /* 0x0000b4003e037a23 */ /* 0x002fce0000010800 */
[----:B------:R1:W-:Y:S01]  /*11ce0*/  MUFU.EX2 R235, R3 ;  /* 0x0000000300eb7308 */ /* 0x0003e20000000800 */
[----:B---3--:R-:W-:Y:S01]  /*11cf0*/  FFMA.FTZ R5, R28, c[0x0][0x2d0], -R20 ;  /* 0x0000b4001c057a23 */ /* 0x008fe20000010814 */
[----:B----4-:R-:W-:-:S06]  /*11d00*/  F2FP.PACK_AB R12, R198, R199 ;  /* 0x000000c7c60c723e */ /* 0x010fcc00000000ff */
[----:B------:R3:W-:Y:S01]  /*11d10*/  MUFU.EX2 R248, R5 ;  /* 0x0000000500f87308 */ /* 0x0007e20000000800 */
[----:B-1----:R-:W-:Y:S02]  /*11d20*/  FFMA.FTZ R3, R63, c[0x0][0x2d0], -R0 ;  /* 0x0000b4003f037a23 */ /* 0x002fe40000010800 */
[----:B------:R-:W-:Y:S05]  /*11d30*/  LDSM.16.MT88.4 R60, [R230+0x900] ;  /* 0x00090000e63c783b */ /* 0x000fea0000004200 */
[----:B------:R-:W1:Y:S01]  /*11d40*/  MUFU.EX2 R204, R3 ;  /* 0x0000000300cc7308 */ /* 0x000e620000000800 */
[----:B---3--:R-:W-:Y:S01]  /*11d50*/  FFMA.FTZ R5, R29, c[0x0][0x2d0], -R20 ;  /* 0x0000b4001d057a23 */ /* 0x008fe20000010814 */
[----:B--2---:R-:W-:Y:S06]  /*11d60*/  HMMA.16816.F32 R92, R16, R24, RZ ;  /* 0x00000018105c723c */ /* 0x004fec00000018ff */
[----:B------:R2:W3:Y:S01]  /*11d70*/  MUFU.EX2 R205, R5 ;  /* 0x0000000500cd7308 */ /* 0x0004e20000000800 */
[----:B-1----:R-:W-:Y:S01]  /*11d80*/  F2FP.PACK_AB R7, R204, R235 ;  /* 0x000000ebcc07723e */ /* 0x002fe200000000ff */
[----:B--2---:R-:W-:Y:S01]  /*11d90*/  FFMA.FTZ R5, R30, c[0x0][0x2d0], -R0 ;  /* 0x0000b4001e057a23 */ /* 0x004fe20000010800 */
[----:B---3--:R-:W-:-:S05]  /*11da0*/  F2FP.PACK_AB R14, R205, R248 ;  /* 0x000000f8cd0e723e */ /* 0x008fca00000000ff */
[----:B------:R1:W-:Y:S02]  /*11db0*/  MUFU.EX2 R197, R5 ;  /* 0x0000000500c57308 */ /* 0x0003e40000000800 */
[----:B-1----:R-:W-:Y:S02]  /*11dc0*/  FFMA.FTZ R5, R31, c[0x0][0x2d0], -R0 ;  /* 0x0000b4001f057a23 */ /* 0x002fe40000010800 */
[----:B------:R-:W1:Y:S04]  /*11dd0*/  LDSM.16.MT88.4 R28, [R229+0x900] ;  /* 0x00090000e51c783b */ /* 0x000e680000004200 */
[----:B------:R-:W2:Y:S02]  /*11de0*/  MUFU.EX2 R196, R5 ;  /* 0x0000000500c47308 */ /* 0x000ea40000000800 */
[----:B--2---:R-:W-:-:S02]  /*11df0*/  F2FP.PACK_AB R13, R196, R197 ;  /* 0x000000c5c40d723e */ /* 0x004fc400000000ff */
[----:B------:R-:W-:-:S05]  /*11e00*/  F2FP.PACK_AB R5, R171, R213 ;  /* 0x000000d5ab05723e */ /* 0x000fca00000000ff */
[C---:B------:R-:W-:Y:S08]  /*11e10*/  HMMA.16816.F32 R140, R12.reuse, R56, RZ ;  /* 0x000000380c8c723c */ /* 0x040ff000000018ff */
[C---:B------:R-:W-:Y:S08]  /*11e20*/  HMMA.16816.F32 R104, R12.reuse, R32, RZ ;  /* 0x000000200c68723c */ /* 0x040ff000000018ff */
[----:B------:R-:W-:Y:S08]  /*11e30*/  HMMA.16816.F32 R116, R12, R58, RZ ;  /* 0x0000003a0c74723c */ /* 0x000ff000000018ff */
[C---:B------:R-:W-:Y:S08]  /*11e40*/  HMMA.16816.F32 R216, R4.reuse, R44, R140 ;  /* 0x0000002c04d8723c */ /* 0x040ff0000000188c */
[----:B------:R-:W-:Y:S08]  /*11e50*/  HMMA.16816.F32 R104, R4, R80, R104 ;  /* 0x000000500468723c */ /* 0x000ff00000001868 */
[C---:B------:R-:W-:Y:S08]  /*11e60*/  HMMA.16816.F32 R96, R12.reuse, R40, RZ ;  /* 0x000000280c60723c */ /* 0x040ff000000018ff */
[----:B------:R-:W-:Y:S01]  /*11e70*/  IMAD.MOV.U32 R223, RZ, RZ, R219 ;  /* 0x000000ffffdf7224 */ /* 0x000fe200078e00db */
[----:B------:R-:W-:Y:S01]  /*11e80*/  HMMA.16816.F32 R120, R12, R70, RZ ;  /* 0x000000460c78723c */ /* 0x000fe200000018ff */
[----:B------:R-:W-:Y:S01]  /*11e90*/  IMAD.MOV.U32 R226, RZ, RZ, R216 ;  /* 0x000000ffffe27224 */ /* 0x000fe200078e00d8 */
[----:B------:R-:W-:Y:S01]  /*11ea0*/  MOV R224, R218 ;  /* 0x000000da00e07202 */ /* 0x000fe20000000f00 */
[----:B------:R-:W-:-:S04]  /*11eb0*/  IMAD.MOV.U32 R225, RZ, RZ, R217 ;  /* 0x000000ffffe17224 */ /* 0x000fc800078e00d9 */
[----:B------:R-:W-:Y:S01]  /*11ec0*/  MOV R222, R104 ;  /* 0x0000006800de7202 */ /* 0x000fe20000000f00 */
[----:B------:R-:W-:Y:S01]  /*11ed0*/  IMAD.MOV.U32 R221, RZ, RZ, R105 ;  /* 0x000000ffffdd7224 */ /* 0x000fe200078e0069 */
[----:B------:R-:W-:Y:S01]  /*11ee0*/  MOV R219, R107 ;  /* 0x0000006b00db7202 */ /* 0x000fe20000000f00 */
[----:B------:R-:W-:Y:S01]  /*11ef0*/  IMAD.MOV.U32 R220, RZ, RZ, R106 ;  /* 0x000000ffffdc7224 */ /* 0x000fe200078e006a */
[----:B-1----:R-:W-:Y:S08]  /*11f00*/  HMMA.16816.F32 R192, R8, R28, R92 ;  /* 0x0000001c08c0723c */ /* 0x002ff0000000185c */
[----:B------:R-:W-:Y:S08]  /*11f10*/  HMMA.16816.F32 R104, R4, R46, R116 ;  /* 0x0000002e0468723c */ /* 0x000ff00000001874 */
[----:B------:R-:W-:Y:S08]  /*11f20*/  HMMA.16816.F32 R108, R12, R38, RZ ;  /* 0x000000260c6c723c */ /* 0x000ff000000018ff */
[----:B------:R-:W-:Y:S08]  /*11f30*/  HMMA.16816.F32 R92, R16, R72, RZ ;  /* 0x00000048105c723c */ /* 0x000ff000000018ff */
[----:B------:R-:W-:Y:S01]  /*11f40*/  HMMA.16816.F32 R88, R12, R24, RZ ;  /* 0x000000180c58723c */ /* 0x000fe200000018ff */
[----:B------:R-:W-:Y:S01]  /*11f50*/  IMAD.MOV.U32 R3, RZ, RZ, R106 ;  /* 0x000000ffff037224 */ /* 0x000fe200078e006a */
[----:B------:R-:W-:-:S05]  /*11f60*/  MOV R227, R107 ;  /* 0x0000006b00e37202 */ /* 0x000fca0000000f00 */
[----:B------:R-:W-:Y:S01]  /*11f70*/  IMAD.MOV.U32 R24, RZ, RZ, R105 ;  /* 0x000000ffff187224 */ /* 0x000fe200078e0069 */
[----:B------:R-:W-:Y:S08]  /*11f80*/  HMMA.16816.F32 R184, R4, R52, R96 ;  /* 0x0000003404b8723c */ /* 0x000ff00000001860 */
[C---:B------:R-:W-:Y:S08]  /*11f90*/  HMMA.16816.F32 R100, R12.reuse, R34, RZ ;  /* 0x000000220c64723c */ /* 0x040ff000000018ff */
[-C--:B------:R-:W-:Y:S08]  /*11fa0*/  HMMA.16816.F32 R152, R12, R76.reuse, RZ ;  /* 0x0000004c0c98723c */ /* 0x080ff000000018ff */
[----:B------:R-:W-:Y:S08]  /*11fb0*/  HMMA.16816.F32 R96, R16, R76, RZ ;  /* 0x0000004c1060723c */ /* 0x000ff000000018ff */
[C---:B------:R-:W-:Y:S08]  /*11fc0*/  HMMA.16816.F32 R148, R12.reuse, R72, RZ ;  /* 0x000000480c94723c */ /* 0x040ff000000018ff */
[C---:B------:R-:W-:Y:S08]  /*11fd0*/  HMMA.16816.F32 R144, R12.reuse, R68, RZ ;  /* 0x000000440c90723c */ /* 0x040ff000000018ff */
[C---:B------:R-:W-:Y:S08]  /*11fe0*/  HMMA.16816.F32 R112, R12.reuse, R36, RZ ;  /* 0x000000240c70723c */ /* 0x040ff000000018ff */
[C---:B------:R-:W-:Y:S08]  /*11ff0*/  HMMA.16816.F32 R136, R12.reuse, R42, RZ ;  /* 0x0000002a0c88723c */ /* 0x040ff000000018ff */
[C---:B------:R-:W-:Y:S08]  /*12000*/  HMMA.16816.F32 R132, R12.reuse, R26, RZ ;  /* 0x0000001a0c84723c */ /* 0x040ff000000018ff */
[C---:B------:R-:W-:Y:S08]  /*12010*/  HMMA.16816.F32 R128, R12.reuse, R78, RZ ;  /* 0x0000004e0c80723c */ /* 0x040ff000000018ff */
[----:B------:R-:W-:Y:S08]  /*12020*/  HMMA.16816.F32 R124, R12, R74, RZ ;  /* 0x0000004a0c7c723c */ /* 0x000ff000000018ff */
[C---:B------:R-:W-:Y:S07]  /*12030*/  HMMA.16816.F32 R140, R4.reuse, R50, R120 ;  /* 0x00000032048c723c */ /* 0x040fee0000001878 */
[----:B------:R-:W-:Y:S01]  /*12040*/  IMAD.MOV.U32 R123, RZ, RZ, R104 ;  /* 0x000000ffff7b7224 */ /* 0x000fe200078e0068 */
[C---:B------:R-:W-:Y:S07]  /*12050*/  HMMA.16816.F32 R188, R4.reuse, R28, R88 ;  /* 0x0000001c04bc723c */ /* 0x040fee0000001858 */
[----:B------:R-:W-:Y:S01]  /*12060*/  MOV R29, R213 ;  /* 0x000000d5001d7202 */ /* 0x000fe20000000f00 */
[----:B------:R-:W-:Y:S01]  /*12070*/  HMMA.16816.F32 R104, R4, R86, R108 ;  /* 0x000000560468723c */ /* 0x000fe2000000186c */
[----:B------:R-:W-:-:S07]  /*12080*/  IMAD.MOV.U32 R28, RZ, RZ, R212 ;  /* 0x000000ffff1c7224 */ /* 0x000fce00078e00d4 */
[----:B------:R-:W-:Y:S07]  /*12090*/  HMMA.16816.F32 R108, R8, R60, R92 ;  /* 0x0000003c086c723c */ /* 0x000fee000000185c */
[----:B------:R-:W-:Y:S01]  /*120a0*/  IMAD.MOV.U32 R95, RZ, RZ, R3 ;  /* 0x000000ffff5f7224 */ /* 0x000fe200078e0003 */
[----:B------:R-:W-:Y:S01]  /*120b0*/  HMMA.16816.F32 R212, R4, R82, R100 ;  /* 0x0000005204d4723c */ /* 0x000fe20000001864 */
[----:B------:R-:W-:Y:S01]  /*120c0*/  FFMA.FTZ R3, R161, c[0x0][0x2d0], -R22 ;  /* 0x0000b400a1037a23 */ /* 0x000fe20000010816 */
[----:B------:R-:W-:Y:S01]  /*120d0*/  MOV R92, R165 ;  /* 0x000000a5005c7202 */ /* 0x000fe20000000f00 */
[----:B------:R-:W-:Y:S01]  /*120e0*/  IMAD.MOV.U32 R94, RZ, RZ, R24 ;  /* 0x000000ffff5e7224 */ /* 0x000fe200078e0018 */
[----:B------:R-:W-:Y:S01]  /*120f0*/  MOV R93, R204 ;  /* 0x000000cc005d7202 */ /* 0x000fe20000000f00 */
[----:B------:R-:W-:-:S03]  /*12100*/  IMAD.MOV.U32 R161, RZ, RZ, R221 ;  /* 0x000000ffffa17224 */ /* 0x000fc600078e00dd */
[----:B------:R-:W-:Y:S01]  /*12110*/  HMMA.16816.F32 R152, R4, R64, R152 ;  /* 0x000000400498723c */ /* 0x000fe20000001898 */
[----:B------:R-:W-:Y:S01]  /*12120*/  IMAD.MOV.U32 R122, RZ, RZ, R105 ;  /* 0x000000ffff7a7224 */ /* 0x000fe200078e0069 */
[----:B------:R-:W-:Y:S01]  /*12130*/  MOV R121, R106 ;  /* 0x0000006a00797202 */ /* 0x000fe20000000f00 */
[----:B------:R-:W-:Y:S02]  /*12140*/  IMAD.MOV.U32 R120, RZ, RZ, R107 ;  /* 0x000000ffff787224 */ /* 0x000fe400078e006b */
[----:B------:R-:W-:-:S03]  /*12150*/  IMAD.MOV.U32 R53, RZ, RZ, R104 ;  /* 0x000000ffff357224 */ /* 0x000fc600078e0068 */
[----:B------:R-:W-:Y:S07]  /*12160*/  HMMA.16816.F32 R100, R8, R64, R96 ;  /* 0x000000400864723c */ /* 0x000fee0000001860 */
[----:B------:R-:W-:Y:S01]  /*12170*/  IMAD.MOV.U32 R64, RZ, RZ, R206 ;  /* 0x000000ffff407224 */ /* 0x000fe200078e00ce */
[----:B------:R-:W-:Y:S01]  /*12180*/  HMMA.16816.F32 R12, R16, R56, RZ ;  /* 0x00000038100c723c */ /* 0x000fe200000018ff */
[----:B------:R1:W-:Y:S01]  /*12190*/  MUFU.EX2 R206, R3 ;  /* 0x0000000300ce7308 */ /* 0x0003e20000000800 */
[----:B------:R-:W-:-:S06]  /*121a0*/  IMAD.MOV.U32 R65, RZ, RZ, R209 ;  /* 0x000000ffff417224 */ /* 0x000fcc00078e00d1 */
[----:B------:R-:W-:Y:S07]  /*121b0*/  HMMA.16816.F32 R88, R16, R68, RZ ;  /* 0x000000441058723c */ /* 0x000fee00000018ff */
[----:B------:R-:W-:Y:S01]  /*121c0*/  MOV R68, R210 ;  /* 0x000000d200447202 */ /* 0x000fe20000000f00 */
[----:B------:R-:W-:Y:S01]  /*121d0*/  IMAD.MOV.U32 R69, RZ, RZ, R211 ;  /* 0x000000ffff457224 */ /* 0x000fe200078e00d3 */
[----:B------:R-:W-:Y:S01]  /*121e0*/  HMMA.16816.F32 R148, R4, R60, R148 ;  /* 0x0000003c0494723c */ /* 0x000fe20000001894 */
[----:B-1----:R-:W-:-:S02]  /*121f0*/  FFMA.FTZ R3, R160, c[0x0][0x2d0], -R22 ;  /* 0x0000b400a0037a23 */ /* 0x002fc40000010816 */
[----:B------:R-:W-:Y:S02]  /*12200*/  IMAD.MOV.U32 R160, RZ, RZ, R222 ;  /* 0x000000ffffa07224 */ /* 0x000fe400078e00de */
[----:B------:R1:W-:Y:S02]  /*12210*/  MUFU.EX2 R209, R3 ;  /* 0x0000000300d17308 */ /* 0x0003e40000000800 */
[----:B------:R-:W-:Y:S01]  /*12220*/  IMAD.MOV.U32 R61, RZ, RZ, R65 ;  /* 0x000000ffff3d7224 */ /* 0x000fe200078e0041 */
[----:B------:R-:W-:Y:S01]  /*12230*/  HMMA.16816.F32 R144, R4, R48, R144 ;  /* 0x000000300490723c */ /* 0x000fe20000001890 */
[----:B------:R-:W-:Y:S01]  /*12240*/  IMAD.MOV.U32 R60, RZ, RZ, R68 ;  /* 0x000000ffff3c7224 */ /* 0x000fe200078e0044 */
[----:B------:R-:W-:-:S06]  /*12250*/  MOV R68, R178 ;  /* 0x000000b200447202 */ /* 0x000fcc0000000f00 */
[----:B------:R-:W-:Y:S01]  /*12260*/  HMMA.16816.F32 R112, R4, R84, R112 ;  /* 0x000000540470723c */ /* 0x000fe20000001870 */
[----:B-1----:R-:W-:Y:S02]  /*12270*/  FFMA.FTZ R3, R159, c[0x0][0x2d0], -R22 ;  /* 0x0000b4009f037a23 */ /* 0x002fe40000010816 */
[----:B------:R-:W-:-:S05]  /*12280*/  IMAD.MOV.U32 R159, RZ, RZ, R61 ;  /* 0x000000ffff9f7224 */ /* 0x000fca00078e003d */
[C---:B------:R-:W-:Y:S01]  /*12290*/  HMMA.16816.F32 R136, R4.reuse, R54, R136 ;  /* 0x000000360488723c */ /* 0x040fe20000001888 */
[----:B------:R1:W-:Y:S07]  /*122a0*/  MUFU.EX2 R210, R3 ;  /* 0x0000000300d27308 */ /* 0x0003ee0000000800 */
[C---:B------:R-:W-:Y:S08]  /*122b0*/  HMMA.16816.F32 R132, R4.reuse, R30, R132 ;  /* 0x0000001e0484723c */ /* 0x040ff00000001884 */
[----:B------:R-:W-:Y:S01]  /*122c0*/  HMMA.16816.F32 R128, R4, R66, R128 ;  /* 0x000000420480723c */ /* 0x000fe20000001880 */
[----:B-1----:R-:W-:Y:S01]  /*122d0*/  FFMA.FTZ R3, R157, c[0x0][0x2d0], -R22 ;  /* 0x0000b4009d037a23 */ /* 0x002fe20000010816 */
[----:B------:R-:W-:Y:S01]  /*122e0*/  MOV R217, R114 ;  /* 0x0000007200d97202 */ /* 0x000fe20000000f00 */
[----:B------:R-:W-:-:S02]  /*122f0*/  IMAD.MOV.U32 R218, RZ, RZ, R113 ;  /* 0x000000ffffda7224 */ /* 0x000fc400078e0071 */
[----:B------:R1:W-:Y:S01]  /*12300*/  MUFU.EX2 R211, R3 ;  /* 0x0000000300d37308 */ /* 0x0003e20000000800 */
[----:B------:R-:W-:Y:S02]  /*12310*/  IMAD.MOV.U32 R216, RZ, RZ, R115 ;  /* 0x000000ffffd87224 */ /* 0x000fe400078e0073 */
[----:B------:R-:W-:Y:S01]  /*12320*/  HMMA.16816.F32 R124, R4, R62, R124 ;  /* 0x0000003e047c723c */ /* 0x000fe2000000187c */
[----:B------:R-:W-:-:S07]  /*12330*/  IMAD.MOV.U32 R52, RZ, RZ, R112 ;  /* 0x000000ffff347224 */ /* 0x000fce00078e0070 */
[----:B------:R-:W-:Y:S01]  /*12340*/  HMMA.16816.F32 R76, R16, R78, RZ ;  /* 0x0000004e104c723c */ /* 0x000fe200000018ff */
[----:B-1----:R-:W-:-:S07]  /*12350*/  FFMA.FTZ R3, R164, c[0x0][0x2d0], -R21 ;  /* 0x0000b400a4037a23 */ /* 0x002fce0000010815 */
[----:B------:R-:W-:Y:S01]  /*12360*/  HMMA.16816.F32 R4, R16, R32, RZ ;  /* 0x000000201004723c */ /* 0x000fe200000018ff */
[----:B------:R1:W-:Y:S07]  /*12370*/  MUFU.EX2 R165, R3 ;  /* 0x0000000300a57308 */ /* 0x0003ee0000000800 */
[----:B------:R-:W-:Y:S08]  /*12380*/  HMMA.16816.F32 R116, R8, R44, R12 ;  /* 0x0000002c0874723c */ /* 0x000ff0000000180c */
[----:B------:R-:W-:Y:S01]  /*12390*/  HMMA.16816.F32 R12, R16, R36, RZ ;  /* 0x00000024100c723c */ /* 0x000fe200000018ff */
[----:B-1----:R-:W-:-:S02]  /*123a0*/  FFMA.FTZ R3, R163, c[0x0][0x2d0], -R21 ;  /* 0x0000b400a3037a23 */ /* 0x002fc40000010815 */
[----:B------:R-:W-:Y:S02]  /*123b0*/  IMAD.MOV.U32 R163, RZ, RZ, R219 ;  /* 0x000000ffffa37224 */ /* 0x000fe400078e00db */
[----:B------:R1:W-:Y:S03]  /*123c0*/  MUFU.EX2 R204, R3 ;  /* 0x0000000300cc7308 */ /* 0x0003e60000000800 */
[C---:B------:R-:W-:Y:S07]  /*123d0*/  HMMA.16816.F32 R104, R8.reuse, R48, R88 ;  /* 0x000000300868723c */ /* 0x040fee0000001858 */
[----:B------:R-:W-:Y:S01]  /*123e0*/  IMAD.MOV.U32 R89, RZ, RZ, R29 ;  /* 0x000000ffff597224 */ /* 0x000fe200078e001d */
[----:B------:R-:W-:Y:S01]  /*123f0*/  MOV R29, R208 ;  /* 0x000000d0001d7202 */ /* 0x000fe20000000f00 */
[----:B------:R-:W-:Y:S01]  /*12400*/  HMMA.16816.F32 R76, R8, R66, R76 ;  /* 0x00000042084c723c */ /* 0x000fe2000000184c */
[----:B------:R-:W-:Y:S01]  /*12410*/  IMAD.MOV.U32 R90, RZ, RZ, R28 ;  /* 0x000000ffff5a7224 */ /* 0x000fe200078e001c */
[----:B------:R-:W-:Y:S01]  /*12420*/  MOV R91, R69 ;  /* 0x00000045005b7202 */ /* 0x000fe20000000f00 */
[----:B------:R-:W-:-:S02]  /*12430*/  IMAD.MOV.U32 R28, RZ, RZ, R205 ;  /* 0x000000ffff1c7224 */ /* 0x000fc400078e00cd */
[----:B-1----:R-:W-:Y:S02]  /*12440*/  FFMA.FTZ R3, R158, c[0x0][0x2d0], -R21 ;  /* 0x0000b4009e037a23 */ /* 0x002fe40000010815 */
[----:B------:R-:W-:Y:S01]  /*12450*/  IMAD.MOV.U32 R158, RZ, RZ, R207 ;  /* 0x000000ffff9e7224 */ /* 0x000fe200078e00cf */
[----:B------:R-:W-:Y:S01]  /*12460*/  HMMA.16816.F32 R96, R8, R80, R4 ;  /* 0x000000500860723c */ /* 0x000fe20000001804 */
[----:B------:R1:W-:Y:S01]  /*12470*/  MUFU.EX2 R207, R3 ;  /* 0x0000000300cf7308 */ /* 0x0003e20000000800 */
[----:B------:R-:W-:Y:S02]  /*12480*/  IMAD.MOV.U32 R88, RZ, RZ, R179 ;  /* 0x000000ffff587224 */ /* 0x000fe400078e00b3 */
[----:B------:R-:W-:-:S04]  /*12490*/  IMAD.MOV.U32 R69, RZ, RZ, R177 ;  /* 0x000000ffff457224 */ /* 0x000fc800078e00b1 */
[C---:B------:R-:W-:Y:S08]  /*124a0*/  HMMA.16816.F32 R4, R16.reuse, R70, RZ ;  /* 0x000000461004723c */ /* 0x040ff000000018ff */
[----:B------:R-:W-:Y:S01]  /*124b0*/  HMMA.16816.F32 R40, R16, R42, RZ ;  /* 0x0000002a1028723c */ /* 0x000fe200000018ff */
[----:B-1----:R-:W-:Y:S02]  /*124c0*/  FFMA.FTZ R3, R156, c[0x0][0x2d0], -R21 ;  /* 0x0000b4009c037a23 */ /* 0x002fe40000010815 */
[----:B------:R-:W-:Y:S01]  /*124d0*/  IMAD.MOV.U32 R156, RZ, RZ, R92 ;  /* 0x000000ffff9c7224 */ /* 0x000fe200078e005c */
[----:B------:R-:W-:Y:S01]  /*124e0*/  MOV R92, R64 ;  /* 0x00000040005c7202 */ /* 0x000fe20000000f00 */
[----:B------:R1:W-:Y:S03]  /*124f0*/  MUFU.EX2 R208, R3 ;  /* 0x0000000300d07308 */ /* 0x0003e60000000800 */
[----:B------:R-:W-:Y:S01]  /*12500*/  HMMA.16816.F32 R112, R8, R84, R12 ;  /* 0x000000540870723c */ /* 0x000fe2000000180c */
[----:B------:R-:W2:Y:S01]  /*12510*/  LDSM.16.MT88.4 R12, [R228+0x1100] ;  /* 0x00110000e40c783b */ /* 0x000ea20000004200 */
[----:B------:R-:W-:-:S06]  /*12520*/  MOV R157, R92 ;  /* 0x0000005c009d7202 */ /* 0x000fcc0000000f00 */
[----:B------:R-:W-:Y:S01]  /*12530*/  HMMA.16816.F32 R24, R16, R26, RZ ;  /* 0x0000001a1018723c */ /* 0x000fe200000018ff */
[----:B-1----:R-:W-:-:S07]  /*12540*/  FFMA.FTZ R3, R172, c[0x0][0x2d0], -R20 ;  /* 0x0000b400ac037a23 */ /* 0x002fce0000010814 */
[C---:B------:R-:W-:Y:S01]  /*12550*/  HMMA.16816.F32 R72, R16.reuse, R74, RZ ;  /* 0x0000004a1048723c */ /* 0x040fe200000018ff */
[----:B------:R1:W-:Y:S07]  /*12560*/  MUFU.EX2 R66, R3 ;  /* 0x0000000300427308 */ /* 0x0003ee0000000800 */
[C---:B------:R-:W-:Y:S08]  /*12570*/  HMMA.16816.F32 R56, R16.reuse, R58, RZ ;  /* 0x0000003a1038723c */ /* 0x040ff000000018ff */
[----:B------:R-:W-:Y:S01]  /*12580*/  HMMA.16816.F32 R36, R16, R38, RZ ;  /* 0x000000261024723c */ /* 0x000fe200000018ff */
[----:B-1----:R-:W-:-:S04]  /*12590*/  FFMA.FTZ R3, R170, c[0x0][0x2d0], -R20 ;  /* 0x0000b400aa037a23 */ /* 0x002fc80000010814 */
[----:B------:R1:W3:Y:S03]  /*125a0*/  MUFU.EX2 R164, R3 ;  /* 0x0000000300a47308 */ /* 0x0002e60000000800 */
[----:B------:R-:W-:Y:S08]  /*125b0*/  HMMA.16816.F32 R16, R16, R34, RZ ;  /* 0x000000221010723c */ /* 0x000ff000000018ff */
[----:B------:R-:W-:Y:S01]  /*125c0*/  HMMA.16816.F32 R48, R8, R50, R4 ;  /* 0x000000320830723c */ /* 0x000fe20000001804 */
[----:B-1----:R-:W-:-:S06]  /*125d0*/  FFMA.FTZ R3, R169, c[0x0][0x2d0], -R20 ;  /* 0x0000b400a9037a23 */ /* 0x002fcc0000010814 */
[----:B------:R-:W-:Y:S01]  /*125e0*/  FFMA.FTZ R4, R162, c[0x0][0x2d0], -R20 ;  /* 0x0000b400a2047a23 */ /* 0x000fe20000010814 */
[----:B------:R-:W-:Y:S01]  /*125f0*/  HMMA.16816.F32 R40, R8, R54, R40 ;  /* 0x000000360828723c */ /* 0x000fe20000001828 */
[----:B------:R1:W-:Y:S01]  /*12600*/  MUFU.EX2 R170, R3 ;  /* 0x0000000300aa7308 */ /* 0x0003e20000000800 */
[----:B------:R-:W-:-:S06]  /*12610*/  MOV R162, R220 ;  /* 0x000000dc00a27202 */ /* 0x000fcc0000000f00 */
[C---:B------:R-:W-:Y:S01]  /*12620*/  HMMA.16816.F32 R24, R8.reuse, R30, R24 ;  /* 0x0000001e0818723c */ /* 0x040fe20000001818 */
[----:B------:R3:W4:Y:S07]  /*12630*/  MUFU.EX2 R205, R4 ;  /* 0x0000000400cd7308 */ /* 0x00072e0000000800 */
[----:B------:R-:W-:Y:S01]  /*12640*/  HMMA.16816.F32 R72, R8, R62, R72 ;  /* 0x0000003e0848723c */ /* 0x000fe20000001848 */
[----:B-1----:R-:W-:-:S04]  /*12650*/  FFMA.FTZ R3, R176, c[0x0][0x2d0], -R0 ;  /* 0x0000b400b0037a23 */ /* 0x002fc80000010800 */
[----:B------:R1:W-:Y:S03]  /*12660*/  MUFU.EX2 R64, R3 ;  /* 0x0000000300407308 */ /* 0x0003e60000000800 */
[----:B------:R-:W-:Y:S01]  /*12670*/  HMMA.16816.F32 R56, R8, R46, R56 ;  /* 0x0000002e0838723c */ /* 0x000fe20000001838 */
[----:B---3--:R-:W-:Y:S02]  /*12680*/  F2FP.PACK_AB R4, R164, R66 ;  /* 0x00000042a404723e */ /* 0x008fe400000000ff */
[----:B----4-:R-:W-:-:S05]  /*12690*/  F2FP.PACK_AB R6, R205, R170 ;  /* 0x000000aacd06723e */ /* 0x010fca00000000ff */
[----:B------:R-:W-:Y:S01]  /*126a0*/  HMMA.16816.F32 R36, R8, R86, R36 ;  /* 0x000000560824723c */ /* 0x000fe20000001824 */
[----:B-1----:R-:W-:-:S07]  /*126b0*/  FFMA.FTZ R3, R175, c[0x0][0x2d0], -R0 ;  /* 0x0000b400af037a23 */ /* 0x002fce0000010800 */
[----:B------:R-:W-:Y:S01]  /*126c0*/  HMMA.16816.F32 R80, R8, R82, R16 ;  /* 0x000000520850723c */ /* 0x000fe20000001810 */
[----:B------:R1:W3:Y:S01]  /*126d0*/  MUFU.EX2 R65, R3 ;  /* 0x0000000300417308 */ /* 0x0002e20000000800 */
[----:B------:R-:W4:Y:S05]  /*126e0*/  LDSM.16.MT88.4 R16, [R229+0x1100] ;  /* 0x00110000e510783b */ /* 0x000f2a0000004200 */
[----:B------:R-:W-:Y:S02]  /*126f0*/  F2FP.PACK_AB R8, R209, R206 ;  /* 0x000000ced108723e */ /* 0x000fe400000000ff */
[----:B------:R-:W-:Y:S02]  /*12700*/  F2FP.PACK_AB R9, R204, R165 ;  /* 0x000000a5cc09723e */ /* 0x000fe400000000ff */
[----:B------:R-:W-:-:S02]  /*12710*/  F2FP.PACK_AB R10, R211, R210 ;  /* 0x000000d2d30a723e */ /* 0x000fc400000000ff */
[----:B------:R-:W-:Y:S01]  /*12720*/  F2FP.PACK_AB R11, R208, R207 ;  /* 0x000000cfd00b723e */ /* 0x000fe200000000ff */
[----:B-1----:R-:W-:Y:S01]  /*12730*/  FFMA.FTZ R3, R174, c[0x0][0x2d0], -R0 ;  /* 0x0000b400ae037a23 */ /* 0x002fe20000010800 */
[----:B---3--:R-:W-:-:S05]  /*12740*/  F2FP.PACK_AB R5, R65, R64 ;  /* 0x000000404105723e */ /* 0x008fca00000000ff */
[----:B--2---:R-:W-:Y:S01]  /*12750*/  HMMA.16816.F32 R176, R8, R12, R180 ;  /* 0x0000000c08b0723c */ /* 0x004fe200000018b4 */
[----:B------:R1:W-:Y:S02]  /*12760*/  MUFU.EX2 R67, R3 ;  /* 0x0000000300437308 */ /* 0x0003e40000000800 */
[----:B-1----:R-:W-:-:S06]  /*12770*/  FFMA.FTZ R3, R173, c[0x0][0x2d0], -R0 ;  /* 0x0000b400ad037a23 */ /* 0x002fcc0000010800 */
[----:B------:R-:W1:Y:S02]  /*12780*/  MUFU.EX2 R169, R3 ;  /* 0x0000000300a97308 */ /* 0x000e640000000800 */
[----:B-1----:R-:W-:Y:S01]  /*12790*/  F2FP.PACK_AB R7, R169, R67 ;  /* 0x00000043a907723e */ /* 0x002fe200000000ff */
[----:B------:R-:W-:-:S06]  /*127a0*/  IMAD.MOV.U32 R3, RZ, RZ, R69 ;  /* 0x000000ffff037224 */ /* 0x000fcc00078e0045 */
[C---:B------:R-:W-:Y:S07]  /*127b0*/  HMMA.16816.F32 R172, R4.reuse, R12, R184 ;  /* 0x0000000c04ac723c */ /* 0x040fee00000018b8 */
[----:B------:R-:W-:Y:S01]  /*127c0*/  IMAD.MOV.U32 R185, RZ, RZ, R28 ;  /* 0x000000ffffb97224 */ /* 0x000fe200078e001c */
[----:B------:R-:W-:Y:S01]  /*127d0*/  MOV R184, R29 ;  /* 0x0000001d00b87202 */ /* 0x000fe20000000f00 */
[----:B------:R-:W-:Y:S01]  /*127e0*/  HMMA.16816.F32 R180, R4, R14, R136 ;  /* 0x0000000e04b4723c */ /* 0x000fe20000001888 */
[----:B------:R-:W-:Y:S01]  /*127f0*/  MOV R186, R68 ;  /* 0x0000004400ba7202 */ /* 0x000fe20000000f00 */
[----:B------:R-:W-:-:S05]  /*12800*/  IMAD.MOV.U32 R187, RZ, RZ, R88 ;  /* 0x000000ffffbb7224 */ /* 0x000fca00078e0058 */
[----:B------:R-:W-:Y:S01]  /*12810*/  MOV R136, R226 ;  /* 0x000000e200887202 */ /* 0x000fe20000000f00 */
[----:B------:R-:W-:Y:S01]  /*12820*/  HMMA.16816.F32 R28, R8, R14, R40 ;  /* 0x0000000e081c723c */ /* 0x000fe20000001828 */
[----:B------:R-:W1:Y:S01]  /*12830*/  LDSM.16.MT88.4 R12, [R231+0x1100] ;  /* 0x00110000e70c783b */ /* 0x000e620000004200 */
[----:B------:R-:W-:Y:S01]  /*12840*/  IMAD.MOV.U32 R137, RZ, RZ, R225 ;  /* 0x000000ffff897224 */ /* 0x000fe200078e00e1 */
[----:B------:R-:W-:Y:S01]  /*12850*/  MOV R139, R223 ;  /* 0x000000df008b7202 */ /* 0x000fe20000000f00 */
[----:B------:R-:W-:-:S04]  /*12860*/  IMAD.MOV.U32 R138, RZ, RZ, R224 ;  /* 0x000000ffff8a7224 */ /* 0x000fc800078e00e0 */
[-C--:B----4-:R-:W-:Y:S07]  /*12870*/  HMMA.16816.F32 R68, R8, R16.reuse, R192 ;  /* 0x000000100844723c */ /* 0x090fee00000018c0 */
[----:B------:R-:W-:Y:S01]  /*12880*/  IMAD.MOV.U32 R195, RZ, RZ, R89 ;  /* 0x000000ffffc37224 */ /* 0x000fe200078e0059 */
        /* <DEDUP_REMOVED lines=8> */
[----:B------:R-:W-:-:S03]  /*12910*/  IMAD.MOV.U32 R188, RZ, RZ, R123 ;  /* 0x000000ffffbc7224 */ /* 0x000fc600078e007b */
[----:B------:R-:W-:Y:S01]  /*12920*/  IMAD.MOV.U32 R135, RZ, RZ, R93 ;  /* 0x000000ffff877224 */ /* 0x000fe200078e005d */
[----:B------:R-:W-:Y:S01]  /*12930*/  HMMA.16816.F32 R40, R8, R18, R24 ;  /* 0x000000120828723c */ /* 0x000fe20000001818 */
[----:B------:R-:W-:Y:S01]  /*12940*/  IMAD.MOV.U32 R134, RZ, RZ, R120 ;  /* 0x000000ffff867224 */ /* 0x000fe200078e0078 */
[----:B------:R-:W2:Y:S01]  /*12950*/  LDSM.16.MT88.4 R16, [R230+0x1100] ;  /* 0x00110000e610783b */ /* 0x000ea20000004200 */
[----:B------:R-:W-:Y:S01]  /*12960*/  IMAD.MOV.U32 R132, RZ, RZ, R122 ;  /* 0x000000ffff847224 */ /* 0x000fe200078e007a */
[----:B------:R-:W-:Y:S02]  /*12970*/  MOV R133, R121 ;  /* 0x0000007900857202 */ /* 0x000fe40000000f00 */
[----:B------:R-:W-:Y:S02]  /*12980*/  LDSM.16.MT88.4 R24, [R229+0x3100] ;  /* 0x00310000e518783b */ /* 0x000fe40000004200 */
[C---:B-1----:R-:W-:Y:S07]  /*12990*/  HMMA.16816.F32 R88, R4.reuse, R12, R152 ;  /* 0x0000000c0458723c */ /* 0x042fee0000001898 */
[----:B------:R-:W-:Y:S01]  /*129a0*/  IMAD.MOV.U32 R154, RZ, RZ, R216 ;  /* 0x000000ffff9a7224 */ /* 0x000fe200078e00d8 */
[----:B------:R-:W-:Y:S01]  /*129b0*/  HMMA.16816.F32 R92, R4, R14, R128 ;  /* 0x0000000e045c723c */ /* 0x000fe20000001880 */
[----:B------:R-:W-:Y:S01]  /*129c0*/  IMAD.MOV.U32 R155, RZ, RZ, R53 ;  /* 0x000000ffff9b7224 */ /* 0x000fe200078e0035 */
[----:B------:R-:W-:Y:S01]  /*129d0*/  MOV R153, R217 ;  /* 0x000000d900997202 */ /* 0x000fe20000000f00 */
[----:B------:R-:W-:-:S04]  /*129e0*/  IMAD.MOV.U32 R152, RZ, RZ, R218 ;  /* 0x000000ffff987224 */ /* 0x000fc800078e00da */
[----:B------:R-:W-:Y:S01]  /*129f0*/  MOV R131, R52 ;  /* 0x0000003400837202 */ /* 0x000fe20000000f00 */
[C---:B------:R-:W-:Y:S08]  /*12a00*/  HMMA.16816.F32 R84, R8.reuse, R12, R100 ;  /* 0x0000000c0854723c */ /* 0x040ff00000001864 */
[C---:B------:R-:W-:Y:S01]  /*12a10*/  HMMA.16816.F32 R52, R8.reuse, R14, R76 ;  /* 0x0000000e0834723c */ /* 0x040fe2000000184c */
[----:B------:R-:W1:Y:S06]  /*12a20*/  LDSM.16.MT88.4 R12, [R228+0x3100] ;  /* 0x00310000e40c783b */ /* 0x000e6c0000004200 */
[----:B------:R-:W-:Y:S01]  /*12a30*/  IMAD.MOV.U32 R79, RZ, RZ, R154 ;  /* 0x000000ffff4f7224 */ /* 0x000fe200078e009a */
[----:B------:R-:W-:Y:S01]  /*12a40*/  MOV R78, R153 ;  /* 0x00000099004e7202 */ /* 0x000fe20000000f00 */
[----:B------:R-:W-:Y:S01]  /*12a50*/  IMAD.MOV.U32 R76, RZ, RZ, R131 ;  /* 0x000000ffff4c7224 */ /* 0x000fe200078e0083 */
[----:B--2---:R-:W-:Y:S01]  /*12a60*/  HMMA.16816.F32 R100, R8, R16, R108 ;  /* 0x000000100864723c */ /* 0x004fe2000000186c */
[----:B------:R-:W-:Y:S01]  /*12a70*/  IMAD.MOV.U32 R154, RZ, RZ, R134 ;  /* 0x000000ffff9a7224 */ /* 0x000fe200078e0086 */
[----:B------:R-:W-:Y:S01]  /*12a80*/  MOV R134, R194 ;  /* 0x000000c200867202 */ /* 0x000fe20000000f00 */
[----:B------:R-:W-:Y:S01]  /*12a90*/  IMAD.MOV.U32 R131, RZ, RZ, R155 ;  /* 0x000000ffff837224 */ /* 0x000fe200078e009b */
[----:B------:R-:W-:Y:S01]  /*12aa0*/  MOV R155, R135 ;  /* 0x00000087009b7202 */ /* 0x000fe20000000f00 */
[----:B------:R-:W-:-:S02]  /*12ab0*/  IMAD.MOV.U32 R194, RZ, RZ, R186 ;  /* 0x000000ffffc27224 */ /* 0x000fc400078e00ba */
[----:B------:R-:W-:Y:S01]  /*12ac0*/  IMAD.MOV.U32 R135, RZ, RZ, R195 ;  /* 0x000000ffff877224 */ /* 0x000fe200078e00c3 */
[C---:B------:R-:W-:Y:S01]  /*12ad0*/  HMMA.16816.F32 R60, R4.reuse, R16, R148 ;  /* 0x00000010043c723c */ /* 0x040fe20000001894 */
[----:B------:R-:W-:Y:S02]  /*12ae0*/  IMAD.MOV.U32 R186, RZ, RZ, R244 ;  /* 0x000000ffffba7224 */ /* 0x000fe400078e00f4 */
[----:B------:R-:W-:Y:S01]  /*12af0*/  IMAD.MOV.U32 R195, RZ, RZ, R187 ;  /* 0x000000ffffc37224 */ /* 0x000fe200078e00bb */
[----:B------:R-:W2:Y:S01]  /*12b00*/  LDL.LU R244, [R1+0xa4] ;  /* 0x0000a40001f47983 */ /* 0x000ea20000300800 */
[----:B------:R-:W-:Y:S01]  /*12b10*/  IMAD.MOV.U32 R77, RZ, RZ, R152 ;  /* 0x000000ffff4d7224 */ /* 0x000fe200078e0098 */
[----:B------:R-:W-:Y:S01]  /*12b20*/  MOV R152, R132 ;  /* 0x0000008400987202 */ /* 0x000fe20000000f00 */
[----:B------:R-:W-:Y:S01]  /*12b30*/  IMAD.MOV.U32 R153, RZ, RZ, R133 ;  /* 0x000000ffff997224 */ /* 0x000fe200078e0085 */
[----:B------:R-:W3:Y:S01]  /*12b40*/  LDL.LU R187, [R1] ;  /* 0x0000000001bb7983 */ /* 0x000ee20000300800 */
[----:B------:R-:W-:Y:S01]  /*12b50*/  HMMA.16816.F32 R108, R4, R18, R124 ;  /* 0x00000012046c723c */ /* 0x000fe2000000187c */
[----:B------:R-:W-:Y:S01]  /*12b60*/  IMAD.MOV.U32 R133, RZ, RZ, R193 ;  /* 0x000000ffff857224 */ /* 0x000fe200078e00c1 */
[----:B------:R-:W-:Y:S01]  /*12b70*/  MOV R193, R185 ;  /* 0x000000b900c17202 */ /* 0x000fe20000000f00 */
[----:B------:R-:W-:-:S05]  /*12b80*/  IMAD.MOV.U32 R132, RZ, RZ, R192 ;  /* 0x000000ffff847224 */ /* 0x000fca00078e00c0 */
[----:B------:R-:W-:Y:S01]  /*12b90*/  HMMA.16816.F32 R224, R8, R18, R72 ;  /* 0x0000001208e0723c */ /* 0x000fe20000001848 */
[----:B------:R-:W4:Y:S01]  /*12ba0*/  LDSM.16.MT88.4 R16, [R231+0x3100] ;  /* 0x00310000e710783b */ /* 0x000f220000004200 */
[----:B------:R-:W-:-:S06]  /*12bb0*/  IMAD.MOV.U32 R192, RZ, RZ, R184 ;  /* 0x000000ffffc07224 */ /* 0x000fcc00078e00b8 */
[----:B-1----:R-:W-:Y:S01]  /*12bc0*/  HMMA.16816.F32 R220, R8, R12, R104 ;  /* 0x0000000c08dc723c */ /* 0x002fe20000001868 */
[----:B------:R-:W-:-:S07]  /*12bd0*/  IMAD.MOV.U32 R185, RZ, RZ, R158 ;  /* 0x000000ffffb97224 */ /* 0x000fce00078e009e */
[----:B------:R-:W-:Y:S08]  /*12be0*/  HMMA.16816.F32 R120, R4, R12, R144 ;  /* 0x0000000c0478723c */ /* 0x000ff00000001890 */
[----:B------:R-:W-:Y:S01]  /*12bf0*/  HMMA.16816.F32 R216, R8, R14, R48 ;  /* 0x0000000e08d8723c */ /* 0x000fe20000001830 */
[----:B------:R-:W-:Y:S01]  /*12c00*/  MOV R128, R152 ;  /* 0x0000009800807202 */ /* 0x000fe20000000f00 */
[----:B------:R-:W-:Y:S01]  /*12c10*/  IMAD.MOV.U32 R130, RZ, RZ, R154 ;  /* 0x000000ffff827224 */ /* 0x000fe200078e009a */
[----:B------:R-:W-:-:S05]  /*12c20*/  MOV R184, R156 ;  /* 0x0000009c00b87202 */ /* 0x000fca0000000f00 */
[----:B------:R-:W-:Y:S01]  /*12c30*/  HMMA.16816.F32 R124, R4, R14, R140 ;  /* 0x0000000e047c723c */ /* 0x000fe2000000188c */
[----:B------:R-:W1:Y:S01]  /*12c40*/  LDSM.16.MT88.4 R12, [R230+0x3100] ;  /* 0x00310000e60c783b */ /* 0x000e620000004200 */
[----:B------:R-:W-:Y:S01]  /*12c50*/  IMAD.MOV.U32 R129, RZ, RZ, R153 ;  /* 0x000000ffff817224 */ /* 0x000fe200078e0099 */
[----:B------:R-:W-:-:S05]  /*12c60*/  MOV R156, R168 ;  /* 0x000000a8009c7202 */ /* 0x000fca0000000f00 */
[----:B------:R-:W-:Y:S01]  /*12c70*/  HMMA.16816.F32 R136, R4, R24, R136 ;  /* 0x000000180488723c */ /* 0x000fe20000001888 */
[----:B------:R-:W-:-:S07]  /*12c80*/  IMAD.MOV.U32 R158, RZ, RZ, R247 ;  /* 0x000000ffff9e7224 */ /* 0x000fce00078e00f7 */
[----:B----4-:R-:W-:Y:S01]  /*12c90*/  HMMA.16816.F32 R144, R4, R16, R76 ;  /* 0x000000100490723c */ /* 0x010fe2000000184c */
[----:B------:R-:W-:Y:S01]  /*12ca0*/  IMAD.MOV.U32 R152, RZ, RZ, R133 ;  /* 0x000000ffff987224 */ /* 0x000fe200078e0085 */
[----:B------:R-:W-:Y:S01]  /*12cb0*/  MOV R153, R155 ;  /* 0x0000009b00997202 */ /* 0x000fe20000000f00 */
[----:B------:R-:W-:Y:S01]  /*12cc0*/  FFMA.FTZ R3, R3, c[0x0][0x2d0], -R22 ;  /* 0x0000b40003037a23 */ /* 0x000fe20000010816 */
[----:B------:R-:W-:Y:S01]  /*12cd0*/  MOV R154, R134 ;  /* 0x00000086009a7202 */ /* 0x000fe20000000f00 */
[----:B------:R4:W5:Y:S02]  /*12ce0*/  LDL.LU R168, [R1+0xa0] ;  /* 0x0000a00001a87983 */ /* 0x0009640000300800 */
        /* <DEDUP_REMOVED lines=23> */
[----:B-1----:R-:W-:Y:S01]  /*12e60*/  HMMA.16816.F32 R160, R4, R12, R160 ;  /* 0x0000000c04a0723c */ /* 0x002fe200000018a0 */
[----:B------:R-:W-:Y:S01]  /*12e70*/  IMAD.MOV.U32 R149, RZ, RZ, R76 ;  /* 0x000000ffff957224 */ /* 0x000fe200078e004c */
[----:B------:R4:W5:Y:S01]  /*12e80*/  LDL.LU R247, [R1+0x9c] ;  /* 0x00009c0001f77983 */ /* 0x0009620000300800 */
[----:B------:R-:W-:-:S02]  /*12e90*/  IMAD.MOV.U32 R150, RZ, RZ, R77 ;  /* 0x000000ffff967224 */ /* 0x000fc400078e004d */
[----:B------:R-:W-:Y:S02]  /*12ea0*/  IMAD.MOV.U32 R186, RZ, RZ, R246 ;  /* 0x000000ffffba7224 */ /* 0x000fe400078e00f6 */
[----:B------:R-:W-:Y:S02]  /*12eb0*/  IMAD.MOV.U32 R158, RZ, RZ, R243 ;  /* 0x000000ffff9e7224 */ /* 0x000fe400078e00f3 */
        /* <DEDUP_REMOVED lines=11> */
[C---:B------:R-:W-:Y:S01]  /*12f70*/  HMMA.16816.F32 R188, R4.reuse, R26, R188 ;  /* 0x0000001a04bc723c */ /* 0x040fe200000018bc */
[----:B------:R-:W-:Y:S01]  /*12f80*/  IMAD.MOV.U32 R77, RZ, RZ, R128 ;  /* 0x000000ffff4d7224 */ /* 0x000fe200078e0080 */
[----:B------:R4:W5:Y:S01]  /*12f90*/  LDL.LU R246, [R1+0x98] ;  /* 0x0000980001f67983 */ /* 0x0009620000300800 */
[----:B------:R-:W-:Y:S02]  /*12fa0*/  IMAD.MOV.U32 R79, RZ, RZ, R130 ;  /* 0x000000ffff4f7224 */ /* 0x000fe400078e0082 */
[----:B------:R-:W-:Y:S01]  /*12fb0*/  IMAD.MOV.U32 R128, RZ, RZ, R131 ;  /* 0x000000ffff807224 */ /* 0x000fe200078e0083 */
[----:B------:R-:W-:Y:S01]  /*12fc0*/  MOV R131, R135 ;  /* 0x0000008700837202 */ /* 0x000fe20000000f00 */
[----:B------:R-:W-:Y:S01]  /*12fd0*/  IMAD.MOV.U32 R130, RZ, RZ, R134 ;  /* 0x000000ffff827224 */ /* 0x000fe200078e0086 */
[----:B------:R-:W-:Y:S01]  /*12fe0*/  HMMA.16816.F32 R148, R4, R18, R148 ;  /* 0x000000120494723c */ /* 0x000fe20000001894 */
[----:B------:R-:W-:Y:S01]  /*12ff0*/  IMAD.MOV.U32 R158, RZ, RZ, R239 ;  /* 0x000000ffff9e7224 */ /* 0x000fe200078e00ef */
[----:B------:R-:W-:Y:S01]  /*13000*/  MOV R134, R194 ;  /* 0x000000c200867202 */ /* 0x000fe20000000f00 */
[----:B------:R-:W-:-:S02]  /*13010*/  IMAD.MOV.U32 R132, RZ, RZ, R192 ;  /* 0x000000ffff847224 */ /* 0x000fc400078e00c0 */
[----:B------:R-:W-:-:S03]  /*13020*/  IMAD.MOV.U32 R140, RZ, RZ, R75 ;  /* 0x000000ffff8c7224 */ /* 0x000fc600078e004b */
[----:B------:R-:W-:Y:S01]  /*13030*/  HMMA.16816.F32 R48, R4, R14, R212 ;  /* 0x0000000e0430723c */ /* 0x000fe200000018d4 */
[----:B------:R-:W-:Y:S02]  /*13040*/  IMAD.MOV.U32 R135, RZ, RZ, R195 ;  /* 0x000000ffff877224 */ /* 0x000fe400078e00c3 */
[----:B------:R-:W-:-:S04]  /*13050*/  IMAD.MOV.U32 R142, RZ, RZ, R130 ;  /* 0x000000ffff8e7224 */ /* 0x000fc800078e0082 */
        /* <DEDUP_REMOVED lines=13> */
[C---:B------:R-:W-:Y:S08]  /*13130*/  HMMA.16816.F32 R212, R8.reuse, R26, R56 ;  /* 0x0000001a08d4723c */ /* 0x040ff00000001838 */
[C---:B------:R-:W-:Y:S08]  /*13140*/  HMMA.16816.F32 R36, R8.reuse, R18, R36 ;  /* 0x000000120824723c */ /* 0x040ff00000001824 */
[----:B------:R-:W-:Y:S01]  /*13150*/  HMMA.16816.F32 R56, R8, R14, R80 ;  /* 0x0000000e0838723c */ /* 0x000fe20000001850 */
[----:B------:R-:W-:Y:S01]  /*13160*/  LDSM.16.MT88.4 R80, [R229+0x1900] ;  /* 0x00190000e550783b */ /* 0x000fe20000004200 */
[----:B------:R-:W-:-:S02]  /*13170*/  FFMA.FTZ R4, R203, c[0x0][0x2d0], -R0 ;  /* 0x0000b400cb047a23 */ /* 0x000fc40000010800 */
[----:B--2---:R-:W-:Y:S02]  /*13180*/  IMAD.MOV.U32 R156, RZ, RZ, R244 ;  /* 0x000000ffff9c7224 */ /* 0x004fe400078e00f4 */
[----:B---3--:R-:W-:-:S04]  /*13190*/  IMAD.MOV.U32 R193, RZ, RZ, R187 ;  /* 0x000000ffffc17224 */ /* 0x008fc800078e00bb */
[----:B------:R-:W-:Y:S01]  /*131a0*/  IMAD.MOV.U32 R133, RZ, RZ, R193 ;  /* 0x000000ffff857224 */ /* 0x000fe200078e00c1 */
[----:B------:R-:W-:-:S03]  /*131b0*/  MOV R193, R156 ;  /* 0x0000009c00c17202 */ /* 0x000fc60000000f00 */
        /* <DEDUP_REMOVED lines=25> */
[----:B------:R1:W-:Y:S01]  /*13350*/  MUFU.EX2 R23, R3 ;  /* 0x0000000300177308 */ /* 0x0003e20000000800 */
[----:B------:R-:W-:Y:S01]  /*13360*/  HMMA.16816.F32 R132, R8, R24, R116 ;  /* 0x000000180884723c */ /* 0x000fe20000001874 */
[----:B-1----:R-:W-:Y:S02]  /*13370*/  FFMA.FTZ R3, R5, c[0x0][0x2d0], -R22 ;  /* 0x0000b40005037a23 */ /* 0x002fe40000010816 */
[----:B------:R-:W-:Y:S01]  /*13380*/  IMAD.MOV.U32 R5, RZ, RZ, R6 ;  /* 0x000000ffff057224 */ /* 0x000fe200078e0006 */
[----:B------:R-:W-:Y:S01]  /*13390*/  MOV R6, R7 ;  /* 0x0000000700067202 */ /* 0x000fe20000000f00 */
[----:B------:R-:W-:Y:S02]  /*133a0*/  IMAD.MOV.U32 R7, RZ, RZ, R140 ;  /* 0x000000ffff077224 */ /* 0x000fe400078e008c */
[----:B------:R1:W2:Y:S01]  /*133b0*/  MUFU.EX2 R24, R3 ;  /* 0x0000000300187308 */ /* 0x0002a20000000800 */
[----:B------:R-:W-:Y:S01]  /*133c0*/  MOV R140, R141 ;  /* 0x0000008d008c7202 */ /* 0x000fe20000000f00 */
[----:B------:R-:W-:Y:S01]  /*133d0*/  IMAD.MOV.U32 R141, RZ, RZ, R142 ;  /* 0x000000ffff8d7224 */ /* 0x000fe200078e008e */
[----:B------:R-:W-:Y:S01]  /*133e0*/  MOV R142, R143 ;  /* 0x0000008f008e7202 */ /* 0x000fe20000000f00 */
[----:B------:R-:W-:-:S02]  /*133f0*/  IMAD.MOV.U32 R143, RZ, RZ, R104 ;  /* 0x000000ffff8f7224 */ /* 0x000fc400078e0068 */
[----:B-1----:R-:W-:Y:S02]  /*13400*/  FFMA.FTZ R3, R5, c[0x0][0x2d0], -R22 ;  /* 0x0000b40005037a23 */ /* 0x002fe40000010816 */
[----:B------:R-:W-:Y:S01]  /*13410*/  IMAD.MOV.U32 R5, RZ, RZ, R6 ;  /* 0x000000ffff057224 */ /* 0x000fe200078e0006 */
[----:B------:R-:W-:Y:S01]  /*13420*/  MOV R6, R7 ;  /* 0x0000000700067202 */ /* 0x000fe20000000f00 */
[----:B------:R1:W-:Y:S01]  /*13430*/  MUFU.EX2 R25, R3 ;  /* 0x0000000300197308 */ /* 0x0003e20000000800 */
[----:B------:R-:W-:Y:S01]  /*13440*/  IMAD.MOV.U32 R7, RZ, RZ, R140 ;  /* 0x000000ffff077224 */ /* 0x000fe200078e008c */
[----:B------:R-:W-:Y:S01]  /*13450*/  MOV R140, R141 ;  /* 0x0000008d008c7202 */ /* 0x000fe20000000f00 */
[----:B------:R-:W-:Y:S01]  /*13460*/  IMAD.MOV.U32 R141, RZ, RZ, R142 ;  /* 0x000000ffff8d7224 */ /* 0x000fe200078e008e */
[----:B------:R-:W-:Y:S01]  /*13470*/  MOV R142, R143 ;  /* 0x0000008f008e7202 */ /* 0x000fe20000000f00 */
[----:B------:R-:W-:Y:S02]  /*13480*/  IMAD.MOV.U32 R131, RZ, RZ, R192 ;  /* 0x000000ffff837224 */ /* 0x000fe400078e00c0 */
[----:B------:R-:W-:-:S02]  /*13490*/  IMAD.MOV.U32 R130, RZ, RZ, R193 ;  /* 0x000000ffff827224 */ /* 0x000fc400078e00c1 */
[----:B-1----:R-:W-:Y:S01]  /*134a0*/  FFMA.FTZ R3, R5, c[0x0][0x2d0], -R22 ;  /* 0x0000b40005037a23 */ /* 0x002fe20000010816 */
[----:B------:R-:W-:Y:S01]  /*134b0*/  MOV R5, R6 ;  /* 0x0000000600057202 */ /* 0x000fe20000000f00 */
[----:B------:R-:W-:Y:S02]  /*134c0*/  IMAD.MOV.U32 R6, RZ, RZ, R7 ;  /* 0x000000ffff067224 */ /* 0x000fe400078e0007 */
[----:B------:R1:W-:Y:S01]  /*134d0*/  MUFU.EX2 R26, R3 ;  /* 0x00000003001a7308 */ /* 0x0003e20000000800 */
[----:B------:R-:W-:Y:S01]  /*134e0*/  HMMA.16816.F32 R192, R8, R16, R112 ;  /* 0x0000001008c0723c */ /* 0x000fe20000001870 */
[----:B------:R-:W-:Y:S02]  /*134f0*/  MOV R7, R142 ;  /* 0x0000008e00077202 */ /* 0x000fe40000000f00 */
[----:B------:R-:W-:Y:S01]  /*13500*/  MOV R187, R245 ;  /* 0x000000f500bb7202 */ /* 0x000fe20000000f00 */
[----:B------:R-:W-:Y:S01]  /*13510*/  IMAD.MOV.U32 R129, RZ, RZ, R234 ;  /* 0x000000ffff817224 */ /* 0x000fe200078e00ea */
[----:B------:R-:W-:Y:S01]  /*13520*/  MOV R104, R105 ;  /* 0x0000006900687202 */ /* 0x000fe20000000f00 */
[----:B-1----:R-:W-:-:S02]  /*13530*/  FFMA.FTZ R3, R5, c[0x0][0x2d0], -R21 ;  /* 0x0000b40005037a23 */ /* 0x002fc40000010815 */
[----:B------:R-:W-:Y:S01]  /*13540*/  HMMA.16816.F32 R156, R8, R12, R96 ;  /* 0x0000000c089c723c */ /* 0x000fe20000001860 */
[----:B------:R-:W-:Y:S01]  /*13550*/  LDSM.16.MT88.4 R112, [R230+0x1900] ;  /* 0x00190000e670783b */ /* 0x000fe20000004200 */
[----:B------:R1:W-:Y:S01]  /*13560*/  MUFU.EX2 R16, R3 ;  /* 0x0000000300107308 */ /* 0x0003e20000000800 */
[----:B------:R-:W-:Y:S01]  /*13570*/  IMAD.MOV.U32 R105, RZ, RZ, R106 ;  /* 0x000000ffff697224 */ /* 0x000fe200078e006a */
[----:B------:R-:W-:Y:S01]  /*13580*/  MOV R106, R107 ;  /* 0x0000006b006a7202 */ /* 0x000fe20000000f00 */
[----:B------:R-:W-:Y:S01]  /*13590*/  IMAD.MOV.U32 R107, RZ, RZ, R72 ;  /* 0x000000ffff6b7224 */ /* 0x000fe200078e0048 */
[----:B------:R-:W-:Y:S01]  /*135a0*/  MOV R72, R73 ;  /* 0x0000004900487202 */ /* 0x000fe20000000f00 */
[----:B------:R-:W-:Y:S01]  /*135b0*/  IMAD.MOV.U32 R143, RZ, RZ, R104 ;  /* 0x000000ffff8f7224 */ /* 0x000fe200078e0068 */
[----:B------:R-:W-:Y:S04]  /*135c0*/  LDSM.16.MT88.4 R96, [R231+0x1900] ;  /* 0x00190000e760783b */ /* 0x000fe80000004200 */
[----:B------:R4:W5:Y:S01]  /*135d0*/  LDL.LU R245, [R1+0x94] ;  /* 0x0000940001f57983 */ /* 0x0009620000300800 */
[----:B-1----:R-:W-:Y:S01]  /*135e0*/  FFMA.FTZ R3, R6, c[0x0][0x2d0], -R21 ;  /* 0x0000b40006037a23 */ /* 0x002fe20000010815 */
[----:B------:R-:W-:Y:S01]  /*135f0*/  MOV R104, R105 ;  /* 0x0000006900687202 */ /* 0x000fe20000000f00 */
[----:B------:R-:W-:-:S02]  /*13600*/  IMAD.MOV.U32 R73, RZ, RZ, R74 ;  /* 0x000000ffff497224 */ /* 0x000fc400078e004a */
[----:B------:R-:W-:Y:S01]  /*13610*/  IMAD.MOV.U32 R186, RZ, RZ, R187 ;  /* 0x000000ffffba7224 */ /* 0x000fe200078e00bb */
[----:B------:R1:W3:Y:S01]  /*13620*/  MUFU.EX2 R18, R3 ;  /* 0x0000000300127308 */ /* 0x0002e20000000800 */
[----:B------:R-:W-:Y:S01]  /*13630*/  MOV R74, R75 ;  /* 0x0000004b004a7202 */ /* 0x000fe20000000f00 */
[----:B------:R-:W-:Y:S01]  /*13640*/  IMAD.MOV.U32 R75, RZ, RZ, R76 ;  /* 0x000000ffff4b7224 */ /* 0x000fe200078e004c */
[----:B------:R-:W-:Y:S01]  /*13650*/  MOV R76, R153 ;  /* 0x00000099004c7202 */ /* 0x000fe20000000f00 */
[----:B------:R-:W-:Y:S01]  /*13660*/  IMAD.MOV.U32 R105, RZ, RZ, R106 ;  /* 0x000000ffff697224 */ /* 0x000fe200078e006a */
[----:B------:R-:W-:Y:S01]  /*13670*/  MOV R106, R107 ;  /* 0x0000006b006a7202 */ /* 0x000fe20000000f00 */
[----:B------:R-:W-:Y:S01]  /*13680*/  IMAD.MOV.U32 R142, RZ, RZ, R143 ;  /* 0x000000ffff8e7224 */ /* 0x000fe200078e008f */
[----:B------:R4:W5:Y:S01]  /*13690*/  LDL.LU R244, [R1+0x90] ;  /* 0x0000900001f47983 */ /* 0x0009620000300800 */
[----:B-1----:R-:W-:Y:S02]  /*136a0*/  FFMA.FTZ R3, R7, c[0x0][0x2d0], -R21 ;  /* 0x0000b40007037a23 */ /* 0x002fe40000010815 */
[----:B------:R-:W-:-:S02]  /*136b0*/  IMAD.MOV.U32 R153, RZ, RZ, R154 ;  /* 0x000000ffff997224 */ /* 0x000fc400078e009a */
[----:B------:R-:W-:Y:S01]  /*136c0*/  IMAD.MOV.U32 R107, RZ, RZ, R73 ;  /* 0x000000ffff6b7224 */ /* 0x000fe200078e0049 */
[----:B------:R1:W-:Y:S01]  /*136d0*/  MUFU.EX2 R22, R3 ;  /* 0x0000000300167308 */ /* 0x0003e20000000800 */
[----:B------:R-:W-:Y:S01]  /*136e0*/  MOV R154, R233 ;  /* 0x000000e9009a7202 */ /* 0x000fe20000000f00 */
[----:B------:R-:W-:Y:S01]  /*136f0*/  IMAD.MOV.U32 R187, RZ, RZ, R242 ;  /* 0x000000ffffbb7224 */ /* 0x000fe200078e00f2 */
[----:B------:R-:W-:Y:S01]  /*13700*/  MOV R73, R74 ;  /* 0x0000004a00497202 */ /* 0x000fe20000000f00 */
[----:B------:R-:W-:Y:S01]  /*13710*/  IMAD.MOV.U32 R74, RZ, RZ, R75 ;  /* 0x000000ffff4a7224 */ /* 0x000fe200078e004b */
[----:B------:R-:W-:Y:S01]  /*13720*/  MOV R75, R76 ;  /* 0x0000004c004b7202 */ /* 0x000fe20000000f00 */
[----:B------:R-:W-:Y:S01]  /*13730*/  FADD.FTZ R6, R201, R200 ;  /* 0x000000c8c9067221 */ /* 0x000fe20000010000 */
[----:B------:R-:W-:Y:S01]  /*13740*/  MOV R143, R104 ;  /* 0x00000068008f7202 */ /* 0x000fe20000000f00 */
[----:B------:R-:W-:Y:S01]  /*13750*/  FADD.FTZ R5, R199, R198 ;  /* 0x000000c6c7057221 */ /* 0x000fe20000010000 */
[----:B------:R-:W-:Y:S01]  /*13760*/  MUFU.EX2 R13, R4 ;  /* 0x00000004000d7308 */ /* 0x000fe20000000800 */
[----:B------:R-:W-:Y:S01]  /*13770*/  FADD.FTZ R9, R197, R196 ;  /* 0x000000c4c5097221 */ /* 0x000fe20000010000 */
[----:B------:R4:W5:Y:S01]  /*13780*/  LDL.LU R243, [R1+0x8c] ;  /* 0x00008c0001f37983 */ /* 0x0009620000300800 */
[----:B-1----:R-:W-:-:S02]  /*13790*/  FFMA.FTZ R3, R140, c[0x0][0x2d0], -R21 ;  /* 0x0000b4008c037a23 */ /* 0x002fc40000010815 */
[----:B------:R-:W-:Y:S01]  /*137a0*/  IMAD.MOV.U32 R76, RZ, RZ, R153 ;  /* 0x000000ffff4c7224 */ /* 0x000fe200078e0099 */
[----:B--2---:R-:W-:Y:S02]  /*137b0*/  F2FP.PACK_AB R200, R24, R23 ;  /* 0x0000001718c8723e */ /* 0x004fe400000000ff */
[----:B------:R1:W2:Y:S01]  /*137c0*/  MUFU.EX2 R21, R3 ;  /* 0x0000000300157308 */ /* 0x0002a20000000800 */
[----:B------:R-:W-:Y:S01]  /*137d0*/  IMAD.MOV.U32 R104, RZ, RZ, R105 ;  /* 0x000000ffff687224 */ /* 0x000fe200078e0069 */
[----:B------:R-:W-:Y:S01]  /*137e0*/  MOV R153, R154 ;  /* 0x0000009a00997202 */ /* 0x000fe20000000f00 */
[----:B------:R-:W-:Y:S01]  /*137f0*/  IMAD.MOV.U32 R154, RZ, RZ, R232 ;  /* 0x000000ffff9a7224 */ /* 0x000fe200078e00e8 */
[----:B------:R-:W-:Y:S01]  /*13800*/  MOV R105, R106 ;  /* 0x0000006a00697202 */ /* 0x000fe20000000f00 */
[----:B------:R-:W-:Y:S01]  /*13810*/  IMAD.MOV.U32 R106, RZ, RZ, R73 ;  /* 0x000000ffff6a7224 */ /* 0x000fe200078e0049 */
[----:B------:R-:W-:Y:S01]  /*13820*/  MOV R73, R74 ;  /* 0x0000004a00497202 */ /* 0x000fe20000000f00 */
[----:B------:R4:W5:Y:S01]  /*13830*/  LDL.LU R242, [R1+0x88] ;  /* 0x0000880001f27983 */ /* 0x0009620000300800 */
[----:B-1----:R-:W-:Y:S01]  /*13840*/  FFMA.FTZ R3, R141, c[0x0][0x2d0], -R20 ;  /* 0x0000b4008d037a23 */ /* 0x002fe20000010814 */
[----:B------:R-:W-:Y:S01]  /*13850*/  MOV R140, R105 ;  /* 0x00000069008c7202 */ /* 0x000fe20000000f00 */
[----:B------:R-:W-:Y:S01]  /*13860*/  IMAD.MOV.U32 R74, RZ, RZ, R75 ;  /* 0x000000ffff4a7224 */ /* 0x000fe200078e004b */
[----:B---3--:R-:W-:Y:S01]  /*13870*/  F2FP.PACK_AB R201, R18, R16 ;  /* 0x0000001012c9723e */ /* 0x008fe200000000ff */
[----:B------:R1:W-:Y:S01]  /*13880*/  MUFU.EX2 R12, R3 ;  /* 0x00000003000c7308 */ /* 0x0003e20000000800 */
[----:B------:R-:W-:Y:S01]  /*13890*/  MOV R75, R76 ;  /* 0x0000004c004b7202 */ /* 0x000fe20000000f00 */
[----:B------:R-:W-:Y:S01]  /*138a0*/  IMAD.MOV.U32 R76, RZ, RZ, R153 ;  /* 0x000000ffff4c7224 */ /* 0x000fe200078e0099 */
[----:B------:R-:W-:Y:S01]  /*138b0*/  MOV R153, R154 ;  /* 0x0000009a00997202 */ /* 0x000fe20000000f00 */
[----:B------:R-:W-:Y:S01]  /*138c0*/  IMAD.MOV.U32 R154, RZ, RZ, R184 ;  /* 0x000000ffff9a7224 */ /* 0x000fe200078e00b8 */
[----:B------:R-:W-:Y:S01]  /*138d0*/  MOV R184, R171 ;  /* 0x000000ab00b87202 */ /* 0x000fe20000000f00 */
[----:B------:R4:W5:Y:S01]  /*138e0*/  LDL.LU R241, [R1+0x84] ;  /* 0x0000840001f17983 */ /* 0x0009620000300800 */
[----:B-1----:R-:W-:-:S02]  /*138f0*/  FFMA.FTZ R3, R142, c[0x0][0x2d0], -R20 ;  /* 0x0000b4008e037a23 */ /* 0x002fc40000010814 */
[----:B------:R-:W-:Y:S01]  /*13900*/  IMAD.MOV.U32 R141, RZ, RZ, R104 ;  /* 0x000000ffff8d7224 */ /* 0x000fe200078e0068 */
[----:B------:R-:W-:Y:S01]  /*13910*/  MOV R105, R75 ;  /* 0x0000004b00697202 */ /* 0x000fe20000000f00 */
[----:B------:R1:W3:Y:S01]  /*13920*/  MUFU.EX2 R15, R3 ;  /* 0x00000003000f7308 */ /* 0x0002e20000000800 */
[----:B------:R-:W-:Y:S01]  /*13930*/  IMAD.MOV.U32 R142, RZ, RZ, R106 ;  /* 0x000000ffff8e7224 */ /* 0x000fe200078e006a */
[----:B--2---:R-:W-:Y:S01]  /*13940*/  F2FP.PACK_AB R203, R21, R22 ;  /* 0x0000001615cb723e */ /* 0x004fe200000000ff */
[----:B------:R-:W-:Y:S01]  /*13950*/  IMAD.MOV.U32 R104, RZ, RZ, R74 ;  /* 0x000000ffff687224 */ /* 0x000fe200078e004a */
[----:B------:R-:W-:Y:S01]  /*13960*/  MOV R75, R184 ;  /* 0x000000b8004b7202 */ /* 0x000fe20000000f00 */
[----:B------:R-:W-:Y:S01]  /*13970*/  IMAD.MOV.U32 R106, RZ, RZ, R76 ;  /* 0x000000ffff6a7224 */ /* 0x000fe200078e004c */
[----:B------:R4:W5:Y:S01]  /*13980*/  LDL.LU R240, [R1+0x80] ;  /* 0x0000800001f07983 */ /* 0x0009620000300800 */
[----:B------:R-:W-:Y:S02]  /*13990*/  IMAD.MOV.U32 R74, RZ, RZ, R154 ;  /* 0x000000ffff4a7224 */ /* 0x000fe400078e009a */
[----:B-1----:R-:W-:Y:S01]  /*139a0*/  FFMA.FTZ R3, R143, c[0x0][0x2d0], -R20 ;  /* 0x0000b4008f037a23 */ /* 0x002fe20000010814 */
[----:B---3--:R-:W-:Y:S01]  /*139b0*/  F2FP.PACK_AB R196, R15, R12 ;  /* 0x0000000c0fc4723e */ /* 0x008fe200000000ff */
[----:B------:R-:W-:Y:S01]  /*139c0*/  IMAD.MOV.U32 R76, RZ, RZ, R185 ;  /* 0x000000ffff4c7224 */ /* 0x000fe200078e00b9 */
[----:B------:R4:W5:Y:S01]  /*139d0*/  LDL.LU R239, [R1+0x7c] ;  /* 0x00007c0001ef7983 */ /* 0x0009620000300800 */
[----:B------:R1:W-:Y:S01]  /*139e0*/  MUFU.EX2 R17, R3 ;  /* 0x0000000300117308 */ /* 0x0003e20000000800 */
[----:B------:R-:W-:-:S02]  /*139f0*/  MOV R143, R73 ;  /* 0x00000049008f7202 */ /* 0x000fc40000000f00 */
[----:B------:R-:W-:Y:S01]  /*13a00*/  MOV R73, R153 ;  /* 0x0000009900497202 */ /* 0x000fe20000000f00 */
[----:B------:R-:W-:Y:S01]  /*13a10*/  IMAD.MOV.U32 R153, RZ, RZ, R187 ;  /* 0x000000ffff997224 */ /* 0x000fe200078e00bb */
[----:B------:R-:W-:Y:S01]  /*13a20*/  MOV R154, R186 ;  /* 0x000000ba009a7202 */ /* 0x000fe20000000f00 */
[----:B------:R4:W5:Y:S04]  /*13a30*/  LDL.LU R238, [R1+0x78] ;  /* 0x0000780001ee7983 */ /* 0x0009680000300800 */
[----:B------:R-:W2:Y:S01]  /*13a40*/  LDSM.16.MT88.4 R184, [R228+0x1900] ;  /* 0x00190000e4b8783b */ /* 0x000ea20000004200 */
[----:B-1----:R-:W-:Y:S01]  /*13a50*/  FFMA.FTZ R3, R252, c[0x0][0x2d0], -R20 ;  /* 0x0000b400fc037a23 */ /* 0x002fe20000010814 */
[----:B------:R-:W-:Y:S02]  /*13a60*/  MOV R27, R143 ;  /* 0x0000008f001b7202 */ /* 0x000fe40000000f00 */
[----:B------:R4:W5:Y:S01]  /*13a70*/  LDL.LU R237, [R1+0x74] ;  /* 0x0000740001ed7983 */ /* 0x0009620000300800 */
[----:B------:R1:W3:Y:S01]  /*13a80*/  MUFU.EX2 R19, R3 ;  /* 0x0000000300137308 */ /* 0x0002e20000000800 */
[----:B------:R-:W-:-:S02]  /*13a90*/  FADD.FTZ R20, R251, R6 ;  /* 0x00000006fb147221 */ /* 0x000fc40000010000 */
[----:B------:R4:W5:Y:S01]  /*13aa0*/  LDL.LU R236, [R1+0x70] ;  /* 0x0000700001ec7983 */ /* 0x0009620000300800 */
[----:B-1----:R-:W-:Y:S01]  /*13ab0*/  FFMA.FTZ R3, R250, c[0x0][0x2d0], -R0 ;  /* 0x0000b400fa037a23 */ /* 0x002fe20000010800 */
[----:B---3--:R-:W-:Y:S01]  /*13ac0*/  F2FP.PACK_AB R198, R19, R17 ;  /* 0x0000001113c6723e */ /* 0x008fe200000000ff */
[----:B------:R-:W-:Y:S01]  /*13ad0*/  IMAD.MOV.U32 R252, RZ, RZ, R104 ;  /* 0x000000fffffc7224 */ /* 0x000fe200078e0068 */
[----:B------:R-:W-:Y:S01]  /*13ae0*/  MOV R251, R107 ;  /* 0x0000006b00fb7202 */ /* 0x000fe20000000f00 */
[----:B------:R1:W-:Y:S01]  /*13af0*/  MUFU.EX2 R10, R3 ;  /* 0x00000003000a7308 */ /* 0x0003e20000000800 */
[----:B------:R4:W5:Y:S01]  /*13b00*/  LDL.LU R235, [R1+0x6c] ;  /* 0x00006c0001eb7983 */ /* 0x0009620000300800 */
[----:B------:R-:W-:-:S03]  /*13b10*/  MOV R250, R105 ;  /* 0x0000006900fa7202 */ /* 0x000fc60000000f00 */
[----:B------:R4:W5:Y:S04]  /*13b20*/  LDL.LU R234, [R1+0x68] ;  /* 0x0000680001ea7983 */ /* 0x0009680000300800 */
[----:B------:R4:W5:Y:S04]  /*13b30*/  LDL.LU R233, [R1+0x64] ;  /* 0x0000640001e97983 */ /* 0x0009680000300800 */
[----:B------:R4:W5:Y:S01]  /*13b40*/  LDL.LU R232, [R1+0x60] ;  /* 0x0000600001e87983 */ /* 0x0009620000300800 */
[----:B-1----:R-:W-:-:S03]  /*13b50*/  FFMA.FTZ R3, R249, c[0x0][0x2d0], -R0 ;  /* 0x0000b400f9037a23 */ /* 0x002fc60000010800 */
[----:B------:R4:W5:Y:S01]  /*13b60*/  LDL.LU R171, [R1+0x5c] ;  /* 0x00005c0001ab7983 */ /* 0x0009620000300800 */
[----:B------:R1:W3:Y:S02]  /*13b70*/  MUFU.EX2 R11, R3 ;  /* 0x00000003000b7308 */ /* 0x0002e40000000800 */
[----:B-1----:R-:W-:-:S06]  /*13b80*/  FFMA.FTZ R3, R202, c[0x0][0x2d0], -R0 ;  /* 0x0000b400ca037a23 */ /* 0x002fcc0000010800 */
[----:B------:R1:W1:Y:S02]  /*13b90*/  MUFU.EX2 R14, R3 ;  /* 0x00000003000e7308 */ /* 0x0002640000000800 */
[----:B-1----:R-:W-:Y:S02]  /*13ba0*/  FADD.FTZ R3, R248, R5 ;  /* 0x00000005f8037221 */ /* 0x002fe40000010000 */
[----:B------:R-:W1:Y:S01]  /*13bb0*/  LDSM.16.MT88.4 R4, [R230+0x3900] ;  /* 0x00390000e604783b */ /* 0x000e620000004200 */
[----:B------:R-:W-:Y:S02]  /*13bc0*/  F2FP.PACK_AB R202, R26, R25 ;  /* 0x000000191aca723e */ /* 0x000fe400000000ff */
[----:B---3--:R-:W-:Y:S02]  /*13bd0*/  F2FP.PACK_AB R197, R11, R10 ;  /* 0x0000000a0bc5723e */ /* 0x008fe400000000ff */
[----:B------:R-:W-:Y:S01]  /*13be0*/  F2FP.PACK_AB R199, R14, R13 ;  /* 0x0000000d0ec7723e */ /* 0x000fe200000000ff */
[----:B------:R-:W-:-:S02]  /*13bf0*/  FADD.FTZ R0, R141, R140 ;  /* 0x0000008c8d007221 */ /* 0x000fc40000010000 */
[----:B--2---:R-:W-:Y:S01]  /*13c00*/  HMMA.16816.F32 R176, R200, R184, R176 ;  /* 0x000000b8c8b0723c */ /* 0x004fe200000018b0 */
[----:B------:R-:W-:Y:S02]  /*13c10*/  IMAD.MOV.U32 R248, RZ, RZ, R72 ;  /* 0x000000fffff87224 */ /* 0x000fe400078e0048 */
[----:B------:R-:W-:-:S05]  /*13c20*/  FADD.FTZ R8, R142, R0 ;  /* 0x000000008e087221 */ /* 0x000fca0000010000 */
[C---:B------:R-:W-:Y:S01]  /*13c30*/  HMMA.16816.F32 R172, R196.reuse, R184, R172 ;  /* 0x000000b8c4ac723c */ /* 0x040fe200000018ac */
[----:B------:R-:W-:Y:S01]  /*13c40*/  MOV R0, R153 ;  /* 0x0000009900007202 */ /* 0x000fe20000000f00 */
[----:B------:R-:W-:Y:S06]  /*13c50*/  LDSM.16.MT88.4 R140, [R229+0x3900] ;  /* 0x00390000e58c783b */ /* 0x000fec0000004200 */
[-C--:B------:R-:W-:Y:S08]  /*13c60*/  HMMA.16816.F32 R180, R196, R186.reuse, R180 ;  /* 0x000000bac4b4723c */ /* 0x080ff000000018b4 */
[----:B------:R-:W-:Y:S07]  /*13c70*/  HMMA.16816.F32 R184, R200, R186, R28 ;  /* 0x000000bac8b8723c */ /* 0x000fee000000181c */
[----:B------:R-:W-:Y:S01]  /*13c80*/  MOV R31, R73 ;  /* 0x00000049001f7202 */ /* 0x000fe20000000f00 */
[----:B------:R-:W-:Y:S01]  /*13c90*/  IMAD.MOV.U32 R30, RZ, RZ, R74 ;  /* 0x000000ffff1e7224 */ /* 0x000fe200078e004a */
[----:B------:R-:W-:Y:S01]  /*13ca0*/  MOV R29, R75 ;  /* 0x0000004b001d7202 */ /* 0x000fe20000000f00 */
[----:B------:R-:W-:Y:S01]  /*13cb0*/  IMAD.MOV.U32 R28, RZ, RZ, R76 ;  /* 0x000000ffff1c7224 */ /* 0x000fe200078e004c */
[----:B------:R-:W-:Y:S01]  /*13cc0*/  HMMA.16816.F32 R72, R196, R80, R32 ;  /* 0x00000050c448723c */ /* 0x000fe20000001820 */
[----:B------:R-:W-:-:S06]  /*13cd0*/  FADD.FTZ R0, R0, R9 ;  /* 0x0000000900007221 */ /* 0x000fcc0000010000 */
[----:B------:R-:W-:Y:S01]  /*13ce0*/  MOV R35, R77 ;  /* 0x0000004d00237202 */ /* 0x000fe20000000f00 */
[----:B------:R-:W-:Y:S01]  /*13cf0*/  IMAD.MOV.U32 R34, RZ, RZ, R78 ;  /* 0x000000ffff227224 */ /* 0x000fe200078e004e */
[----:B------:R-:W-:Y:S01]  /*13d00*/  MOV R33, R79 ;  /* 0x0000004f00217202 */ /* 0x000fe20000000f00 */
[----:B------:R-:W-:Y:S08]  /*13d10*/  HMMA.16816.F32 R68, R200, R80, R68 ;  /* 0x00000050c844723c */ /* 0x000ff00000001844 */
[-C--:B------:R-:W-:Y:S08]  /*13d20*/  HMMA.16816.F32 R76, R196, R82.reuse, R44 ;  /* 0x00000052c44c723c */ /* 0x080ff0000000182c */
[----:B------:R-:W-:Y:S01]  /*13d30*/  HMMA.16816.F32 R80, R200, R82, R40 ;  /* 0x00000052c850723c */ /* 0x000fe20000001828 */
[----:B------:R-:W-:Y:S01]  /*13d40*/  MOV R45, R131 ;  /* 0x00000083002d7202 */ /* 0x000fe20000000f00 */
[----:B------:R-:W-:-:S05]  /*13d50*/  IMAD.MOV.U32 R46, RZ, RZ, R130 ;  /* 0x000000ffff2e7224 */ /* 0x000fca00078e0082 */
[----:B------:R-:W-:Y:S01]  /*13d60*/  IMAD.MOV.U32 R42, RZ, RZ, R154 ;  /* 0x000000ffff2a7224 */ /* 0x000fe200078e009a */
[----:B------:R-:W-:-:S03]  /*13d70*/  MOV R43, R155 ;  /* 0x0000009b002b7202 */ /* 0x000fc60000000f00 */
[----:B------:R-:W-:Y:S01]  /*13d80*/  FADD.FTZ R8, R42, R8 ;  /* 0x000000082a087221 */ /* 0x000fe20000010000 */
[----:B------:R-:W-:Y:S01]  /*13d90*/  MOV R47, R129 ;  /* 0x00000081002f7202 */ /* 0x000fe20000000f00 */
[----:B------:R-:W-:Y:S01]  /*13da0*/  IMAD.MOV.U32 R44, RZ, RZ, R152 ;  /* 0x000000ffff2c7224 */ /* 0x000fe200078e0098 */
[----:B-1----:R-:W-:Y:S01]  /*13db0*/  HMMA.16816.F32 R160, R196, R4, R160 ;  /* 0x00000004c4a0723c */ /* 0x002fe200000018a0 */
[----:B------:R-:W-:Y:S01]  /*13dc0*/  FADD.FTZ R0, R45, R0 ;  /* 0x000000002d007221 */ /* 0x000fe20000010000 */
[----:B------:R-:W-:Y:S01]  /*13dd0*/  LDSM.16.MT88.4 R152, [R231+0x3900] ;  /* 0x00390000e798783b */ /* 0x000fe20000004200 */
[----:B------:R-:W-:Y:S02]  /*13de0*/  FADD.FTZ R9, R46, R8 ;  /* 0x000000082e097221 */ /* 0x000fe40000010000 */
[----:B------:R-:W-:-:S03]  /*13df0*/  IMAD.MOV.U32 R32, RZ, RZ, R128 ;  /* 0x000000ffff207224 */ /* 0x000fc600078e0080 */
[----:B------:R-:W-:Y:S01]  /*13e00*/  HMMA.16816.F32 R156, R200, R4, R156 ;  /* 0x00000004c89c723c */ /* 0x000fe2000000189c */
[----:B------:R-:W-:Y:S01]  /*13e10*/  FADD.FTZ R3, R44, R3 ;  /* 0x000000032c037221 */ /* 0x000fe20000010000 */
[----:B------:R-:W1:Y:S05]  /*13e20*/  LDSM.16.MT88.4 R128, [R228+0x3900] ;  /* 0x00390000e480783b */ /* 0x000e6a0000004200 */
[----:B------:R-:W-:Y:S02]  /*13e30*/  FADD.FTZ R4, R43, R20 ;  /* 0x000000142b047221 */ /* 0x000fe40000010000 */
[----:B------:R-:W-:Y:S02]  /*13e40*/  FADD.FTZ R5, R33, R0 ;  /* 0x0000000021057221 */ /* 0x000fe40000010000 */
[----:B------:R-:W-:-:S02]  /*13e50*/  FADD.FTZ R0, R34, R9 ;  /* 0x0000000922007221 */ /* 0x000fc40000010000 */
[----:B------:R-:W-:Y:S02]  /*13e60*/  FADD.FTZ R8, R47, R4 ;  /* 0x000000042f087221 */ /* 0x000fe40000010000 */
[----:B------:R-:W-:Y:S02]  /*13e70*/  FADD.FTZ R4, R32, R3 ;  /* 0x0000000320047221 */ /* 0x000fe40000010000 */
[----:B------:R-:W-:Y:S02]  /*13e80*/  IMAD.MOV.U32 R249, RZ, RZ, R106 ;  /* 0x000000fffff97224 */ /* 0x000fe400078e006a */
        /* <DEDUP_REMOVED lines=41> */
[C---:B------:R-:W-:Y:S01]  /*14120*/  HMMA.16816.F32 R88, R196.reuse, R96, R88 ;  /* 0x00000060c458723c */ /* 0x040fe20000001858 */
[----:B------:R2:W-:Y:S07]  /*14130*/  STL [R1+0xc], R0 ;  /* 0x00000c0001007387 */ /* 0x0005ee0000100800 */
[C---:B------:R-:W-:Y:S08]  /*14140*/  HMMA.16816.F32 R92, R196.reuse, R98, R92 ;  /* 0x00000062c45c723c */ /* 0x040ff0000000185c */
[C---:B------:R-:W-:Y:S08]  /*14150*/  HMMA.16816.F32 R104, R196.reuse, R112, R60 ;  /* 0x00000070c468723c */ /* 0x040ff0000000183c */
[----:B------:R-:W-:Y:S01]  /*14160*/  HMMA.16816.F32 R108, R196, R114, R108 ;  /* 0x00000072c46c723c */ /* 0x000fe2000000186c */
[----:B--2---:R-:W-:-:S07]  /*14170*/  FADD.FTZ R0, R14, R5 ;  /* 0x000000050e007221 */ /* 0x004fce0000010000 */
[C---:B-1----:R-:W-:Y:S08]  /*14180*/  HMMA.16816.F32 R120, R196.reuse, R128, R120 ;  /* 0x00000080c478723c */ /* 0x042ff00000001878 */
        /* <DEDUP_REMOVED lines=14> */
[-C--:B------:R-:W-:Y:S08]  /*14270*/  HMMA.16816.F32 R196, R196, R6.reuse, R48 ;  /* 0x00000006c4c4723c */ /* 0x080ff00000001830 */
        /* <DEDUP_REMOVED lines=9> */
[----:B----4-:R-:W4:Y:S04]  /*14310*/  LDL R252, [R1+0x48] ;  /* 0x0000480001fc7983 */ /* 0x010f280000100800 */
[----:B------:R-:W4:Y:S04]  /*14320*/  LDL R27, [R1+0x54] ;  /* 0x00005400011b7983 */ /* 0x000f280000100800 */
[----:B------:R-:W4:Y:S04]  /*14330*/  LDL.64 R250, [R1+0x30] ;  /* 0x0000300001fa7983 */ /* 0x000f280000100a00 */
[----:B------:R-:W4:Y:S01]  /*14340*/  LDL.LU R249, [R1+0x58] ;  /* 0x0000580001f97983 */ /* 0x000f220000300800 */
[----:B------:R-:W-:-:S02]  /*14350*/  MOV R170, R2 ;  /* 0x0000000200aa7202 */ /* 0x000fc40000000f00 */
[----:B------:R-:W-:-:S05]  /*14360*/  MOV R2, c[0x0][0x208] ;  /* 0x0000820000027a02 */ /* 0x000fca0000000f00 */
[----:B------:R-:W-:-:S05]  /*14370*/  IMAD.SHL.U32 R4, R2, 0x20, RZ ;  /* 0x0000002002047824 */ /* 0x000fca00078e00ff */
[----:B------:R-:W-:Y:S01]  /*14380*/  IADD3 R2, P2, R4, 0x80, RZ ;  /* 0x0000008004027810 */ /* 0x000fe20007f5e0ff */
[----:B------:R-:W-:Y:S02]  /*14390*/  IMAD.MOV.U32 R3, RZ, RZ, R167 ;  /* 0x000000ffff037224 */ /* 0x000fe400078e00a7 */
[----:B-----5:R-:W-:Y:S02]  /*143a0*/  IMAD.MOV.U32 R0, RZ, RZ, R168 ;  /* 0x000000ffff007224 */ /* 0x020fe400078e00a8 */
[----:B------:R-:W-:Y:S01]  /*143b0*/  IMAD.MOV.U32 R169, RZ, RZ, R166 ;  /* 0x000000ffffa97224 */ /* 0x000fe200078e00a6 */
[----:B------:R-:W-:Y:S01]  /*143c0*/  ULDC.64 UR4, c[0x0][0x118] ;  /* 0x0000460000047ab9 */ /* 0x000fe20000000a00 */
[----:B--2---:R-:W-:Y:S02]  /*143d0*/  IADD3 R5, P1, R28, 0x40, RZ ;  /* 0x000000401c057810 */ /* 0x004fe40007f3e0ff */
[----:B---3--:R-:W-:-:S03]  /*143e0*/  IADD3 R6, P0, R30, 0x40, RZ ;  /* 0x000000401e067810 */ /* 0x008fc60007f1e0ff */
[----:B------:R1:W-:Y:S04]  /*143f0*/  STL [R1+0x28], R5 ;  /* 0x0000280501007387 */ /* 0x0003e80000100800 */
[----:B------:R-:W-:Y:S04]  /*14400*/  STL [R1+0x20], R6 ;  /* 0x0000200601007387 */ /* 0x000fe80000100800 */
[----:B------:R2:W-:Y:S01]  /*14410*/  STL [R1+0x18], R2 ;  /* 0x0000180201007387 */ /* 0x0005e20000100800 */
[----:B----4-:R-:W-:Y:S01]  /*14420*/  IMAD.X R4, RZ, RZ, R251, P0 ;  /* 0x000000ffff047224 */ /* 0x010fe200000e06fb */
[----:B-1----:R-:W-:-:S02]  /*14430*/  IADD3.X R5, RZ, R252, RZ, P1, !PT ;  /* 0x000000fcff057210 */ /* 0x002fc40000ffe4ff */
[----:B--2---:R-:W-:-:S03]  /*14440*/  IADD3.X R2, RZ, R27, RZ, P2, !PT ;  /* 0x0000001bff027210 */ /* 0x004fc600017fe4ff */
[----:B------:R1:W-:Y:S04]  /*14450*/  STL [R1+0x24], R5 ;  /* 0x0000240501007387 */ /* 0x0003e80000100800 */
[----:B------:R1:W-:Y:S04]  /*14460*/  STL [R1+0x14], R2 ;  /* 0x0000140201007387 */ /* 0x0003e80000100800 */
[----:B------:R1:W-:Y:S01]  /*14470*/  STL [R1+0x1c], R4 ;  /* 0x00001c0401007387 */ /* 0x0003e20000100800 */
[----:B------:R-:W-:-:S03]  /*14480*/  LEA.HI.SX32 R248, R249, 0xfffffffe, 0x1a ;  /* 0xfffffffef9f87811 */ /* 0x000fc600078fd2ff */
.L_x_839:
[----:B------:R-:W2:Y:S01]  /*14490*/  LDL.64 R26, [R1+0x38] ;  /* 0x00003800011a7983 */ /* 0x000ea20000100a00 */
[----:B------:R-:W-:Y:S04]  /*144a0*/  DEPBAR.LE SB0, 0x0 ;  /* 0x000080000000791a */ /* 0x000fe80000000000 */
[----:B-1----:R-:W-:Y:S01]  /*144b0*/  SHF.R.S32.HI R2, RZ, 0x1f, R248 ;  /* 0x0000001fff027819 */ /* 0x002fe200000114f8 */
[----:B------:R-:W3:Y:S01]  /*144c0*/  LDL R24, [R1+0x28] ;  /* 0x0000280001187983 */ /* 0x000ee20000100800 */
[----:B------:R-:W-:Y:S01]  /*144d0*/  IMAD.WIDE.U32 R28, R248, c[0x0][0x208], RZ ;  /* 0x00008200f81c7a25 */ /* 0x000fe200078e00ff */
[----:B------:R-:W-:Y:S02]  /*144e0*/  MOV R58, c[0x0][0x208] ;  /* 0x00008200003a7a02 */ /* 0x000fe40000000f00 */
[----:B------:R-:W4:Y:S01]  /*144f0*/  LDL R31, [R1+0x48] ;  /* 0x00004800011f7983 */ /* 0x000f220000100800 */
[----:B------:R-:W-:Y:S01]  /*14500*/  IMAD R2, R2, c[0x0][0x208], RZ ;  /* 0x0000820002027a24 */ /* 0x000fe200078e02ff */
[----:B------:R-:W-:Y:S02]  /*14510*/  SHF.L.U32 R38, R28, 0x6, RZ ;  /* 0x000000061c267819 */ /* 0x000fe400000006ff */
[----:B------:R-:W4:Y:S01]  /*14520*/  LDL R30, [R1+0x24] ;  /* 0x00002400011e7983 */ /* 0x000f220000100800 */
[----:B------:R-:W-:Y:S01]  /*14530*/  IMAD R2, R248, c[0x0][0x20c], R2 ;  /* 0x00008300f8027a24 */ /* 0x000fe200078e0202 */
[----:B------:R-:W-:Y:S02]  /*14540*/  MOV R57, 0x5 ;  /* 0x0000000500397802 */ /* 0x000fe40000000f00 */
[----:B------:R-:W4:Y:S01]  /*14550*/  LDL R55, [R1+0x18] ;  /* 0x0000180001377983 */ /* 0x000f220000100800 */
[----:B------:R-:W-:Y:S02]  /*14560*/  SHF.L.U32 R58, R58, 0x5, RZ ;  /* 0x000000053a3a7819 */ /* 0x000fe400000006ff */
[----:B------:R-:W-:Y:S01]  /*14570*/  IADD3 R2, R29, R2, RZ ;  /* 0x000000021d027210 */ /* 0x000fe20007ffe0ff */
[----:B------:R-:W4:Y:S01]  /*14580*/  LDL R54, [R1+0x14] ;  /* 0x0000140001367983 */ /* 0x000f220000100800 */
[----:B------:R-:W-:Y:S02]  /*14590*/  MOV R56, c[0x0][0x208] ;  /* 0x0000820000387a02 */ /* 0x000fe40000000f00 */
[----:B------:R-:W-:Y:S01]  /*145a0*/  SHF.L.U64.HI R2, R28, 0x6, R2 ;  /* 0x000000061c027819 */ /* 0x000fe20000010202 */
[----:B------:R-:W-:Y:S01]  /*145b0*/  BAR.SYNC.DEFER_BLOCKING 0x0 ;  /* 0x0000000000007b1d */ /* 0x000fe20000010000 */
[----:B------:R-:W-:Y:S07]  /*145c0*/  SHF.L.U64.HI R56, R56, R57, c[0x0][0x20c] ;  /* 0x0000830038387619 */ /* 0x000fee0000010239 */
[----:B-----5:R-:W-:Y:S04]  /*145d0*/  STL [R1+0x5c], R238 ;  /* 0x00005cee01007387 */ /* 0x020fe80000100800 */
[----:B------:R-:W-:Y:S04]  /*145e0*/  STL [R1+0x60], R246 ;  /* 0x000060f601007387 */ /* 0x000fe80000100800 */
[----:B------:R-:W-:Y:S04]  /*145f0*/  STL [R1+0x64], R245 ;  /* 0x000064f501007387 */ /* 0x000fe80000100800 */
[----:B------:R-:W-:Y:S04]  /*14600*/  STL [R1+0x68], R244 ;  /* 0x000068f401007387 */ /* 0x000fe80000100800 */
[----:B------:R-:W-:Y:S08]  /*14610*/  LDSM.16.M88.4 R64, [R234+0x8100] ;  /* 0x00810000ea40783b */ /* 0x000ff00000000200 */
[----:B------:R-:W1:Y:S08]  /*14620*/  LDSM.16.M88.4 R16, [R171+0x4100] ;  /* 0x00410000ab10783b */ /* 0x000e700000000200 */
[----:B------:R-:W1:Y:S08]  /*14630*/  LDSM.16.M88.4 R60, [R234+0xa100] ;  /* 0x00a10000ea3c783b */ /* 0x000e700000000200 */
[----:B------:R-:W1:Y:S08]  /*14640*/  LDSM.16.M88.4 R32, [R171+0x4900] ;  /* 0x00490000ab20783b */ /* 0x000e700000000200 */
[----:B------:R-:W4:Y:S04]  /*14650*/  LDL R249, [R1+0x1c] ;  /* 0x00001c0001f97983 */ /* 0x000f280000100800 */
[----:B------:R-:W2:Y:S08]  /*14660*/  LDSM.16.M88.4 R48, [R171+0x5100] ;  /* 0x00510000ab30783b */ /* 0x000eb00000000200 */
[----:B------:R-:W2:Y:S01]  /*14670*/  LDSM.16.M88.4 R164, [R171+0x5900] ;  /* 0x00590000aba4783b */ /* 0x000ea20000000200 */
[-C--:B-1----:R-:W-:Y:S07]  /*14680*/  HMMA.16816.F32 R4, R64, R16.reuse, RZ ;  /* 0x000000104004723c */ /* 0x082fee00000018ff */
[----:B------:R-:W-:Y:S01]  /*14690*/  LDSM.16.M88.4 R204, [R236+0x8100] ;  /* 0x00810000eccc783b */ /* 0x000fe20000000200 */
[C---:B------:R-:W-:Y:S07]  /*146a0*/  HMMA.16816.F32 R8, R60.reuse, R16, RZ ;  /* 0x000000103c08723c */ /* 0x040fee00000018ff */
[----:B------:R1:W1:Y:S01]  /*146b0*/  LDSM.16.M88.4 R208, [R238] ;  /* 0x00000000eed0783b */ /* 0x0002620000000200 */
[-C--:B------:R-:W-:Y:S07]  /*146c0*/  HMMA.16816.F32 R12, R60, R18.reuse, RZ ;  /* 0x000000123c0c723c */ /* 0x080fee00000018ff */
[----:B------:R-:W2:Y:S01]  /*146d0*/  LDSM.16.M88.4 R212, [R236+0xa100] ;  /* 0x00a10000ecd4783b */ /* 0x000ea20000000200 */
[C---:B------:R-:W-:Y:S07]  /*146e0*/  HMMA.16816.F32 R16, R64.reuse, R18, RZ ;  /* 0x000000124010723c */ /* 0x040fee00000018ff */
[----:B------:R-:W2:Y:S01]  /*146f0*/  LDSM.16.M88.4 R216, [R246] ;  /* 0x00000000f6d8783b */ /* 0x000ea20000000200 */
[-C--:B------:R-:W-:Y:S07]  /*14700*/  HMMA.16816.F32 R20, R64, R32.reuse, RZ ;  /* 0x000000204014723c */ /* 0x080fee00000018ff */
[----:B------:R-:W2:Y:S08]  /*14710*/  LDSM.16.M88.4 R220, [R245] ;  /* 0x00000000f5dc783b */ /* 0x000eb00000000200 */
[----:B------:R1:W2:Y:S08]  /*14720*/  LDSM.16.M88.4 R224, [R244] ;  /* 0x00000000f4e0783b */ /* 0x0002b00000000200 */
[----:B-1----:R-:W4:Y:S04]  /*14730*/  LDL R238, [R1+0x50] ;  /* 0x0000500001ee7983 */ /* 0x002f280000100800 */
[----:B------:R-:W4:Y:S06]  /*14740*/  LDL.64 R250, [R1+0x30] ;  /* 0x0000300001fa7983 */ /* 0x000f2c0000100a00 */
[----:B------:R-:W4:Y:S01]  /*14750*/  LDL R244, [R1+0x20] ;  /* 0x0000200001f47983 */ /* 0x000f220000100800 */
[C---:B--2---:R-:W-:Y:S04]  /*14760*/  IADD3 R37, P5, R38.reuse, R26, RZ ;  /* 0x0000001a26257210 */ /* 0x044fe80007fbe0ff */
[C---:B------:R-:W-:Y:S02]  /*14770*/  LEA R36, P2, R37.reuse, c[0x0][0x1f8], 0x1 ;  /* 0x00007e0025247a11 */ /* 0x040fe400078408ff */
[----:B---3--:R-:W-:Y:S02]  /*14780*/  IADD3 R38, P1, R38, R24, RZ ;  /* 0x0000001826267210 */ /* 0x008fe40007f3e0ff */
[C---:B------:R-:W-:Y:S02]  /*14790*/  HMMA.16816.F32 R24, R60.reuse, R32, RZ ;  /* 0x000000203c18723c */ /* 0x040fe400000018ff */
[----:B------:R-:W-:Y:S05]  /*147a0*/  LEA R40, P0, R38, c[0x0][0x1f8], 0x1 ;  /* 0x00007e0026287a11 */ /* 0x000fea00078008ff */
[C---:B----4-:R-:W-:Y:S02]  /*147b0*/  IADD3.X R32, R2.reuse, R31, RZ, P5, !PT ;  /* 0x0000001f02207210 */ /* 0x050fe40002ffe4ff */
[----:B------:R-:W-:Y:S02]  /*147c0*/  IADD3.X R2, R2, R30, RZ, P1, !PT ;  /* 0x0000001e02027210 */ /* 0x000fe40000ffe4ff */
[-C--:B------:R-:W-:Y:S01]  /*147d0*/  HMMA.16816.F32 R28, R60, R34.reuse, RZ ;  /* 0x000000223c1c723c */ /* 0x080fe200000018ff */
[----:B------:R-:W-:Y:S02]  /*147e0*/  LEA.HI.X R37, R37, c[0x0][0x1fc], R32, 0x1, P2 ;  /* 0x00007f0025257a11 */ /* 0x000fe400010f0c20 */
[----:B------:R-:W-:Y:S02]  /*147f0*/  LEA.HI.X R41, R38, c[0x0][0x1fc], R2, 0x1, P0 ;  /* 0x00007f0026297a11 */ /* 0x000fe400000f0c02 */
[----:B------:R-:W-:Y:S01]  /*14800*/  IADD3 R44, P0, R36, R58, RZ ;  /* 0x0000003a242c7210 */ /* 0x000fe20007f1e0ff */
[----:B------:R-:W-:Y:S01]  /*14810*/  @!PT LDS RZ, [RZ] ;  /* 0x00000000fffff984 */ /* 0x000fe20000000800 */
[----:B------:R-:W-:Y:S01]  /*14820*/  @!PT LDS RZ, [RZ] ;  /* 0x00000000fffff984 */ /* 0x000fe20000000800 */
[----:B------:R-:W-:Y:S01]  /*14830*/  @!PT LDS RZ, [RZ] ;  /* 0x00000000fffff984 */ /* 0x000fe20000000800 */
[----:B------:R1:W-:Y:S02]  /*14840*/  LDGSTS.E.BYPASS.LTC128B.128 [R247+0x100], [R36.64], !P4 ;  /* 0x0010000024f77fae */ /* 0x0003e4000e101d44 */
[C---:B------:R-:W-:Y:S04]  /*14850*/  HMMA.16816.F32 R32, R64.reuse, R34, RZ ;  /* 0x000000224020723c */ /* 0x040fe800000018ff */
[----:B------:R-:W-:Y:S02]  /*14860*/  IADD3.X R45, R37, R56, RZ, P0, !PT ;  /* 0x00000038252d7210 */ /* 0x000fe400007fe4ff */
[----:B------:R2:W-:Y:S01]  /*14870*/  LDGSTS.E.BYPASS.LTC128B.128 [R247+0x2100], [R40.64], !P3 ;  /* 0x0210000028f77fae */ /* 0x0005e2000d901d44 */
[C---:B------:R-:W-:Y:S02]  /*14880*/  IADD3 R52, P1, R44.reuse, R58, RZ ;  /* 0x0000003a2c347210 */ /* 0x040fe40007f3e0ff */
[-C--:B------:R-:W-:Y:S03]  /*14890*/  IADD3 R46, P0, R44, R55.reuse, RZ ;  /* 0x000000372c2e7210 */ /* 0x080fe60007f1e0ff */
[C---:B------:R-:W-:Y:S02]  /*148a0*/  IADD3.X R53, R45.reuse, R56, RZ, P1, !PT ;  /* 0x000000382d357210 */ /* 0x040fe40000ffe4ff */
[----:B------:R3:W-:Y:S01]  /*148b0*/  LDGSTS.E.BYPASS.LTC128B.128 [R247+0x900], [R44.64], !P4 ;  /* 0x009000002cf77fae */ /* 0x0007e2000e101d44 */
[----:B------:R-:W-:Y:S07]  /*148c0*/  IADD3.X R47, R45, R54, RZ, P0, !PT ;  /* 0x000000362d2f7210 */ /* 0x000fee00007fe4ff */
[----:B------:R3:W-:Y:S01]  /*148d0*/  LDGSTS.E.BYPASS.LTC128B.128 [R247+0x2900], [R44.64+0x80], !P3 ;  /* 0x029000802cf77fae */ /* 0x0007e2000d901d44 */
[-C--:B-1----:R-:W-:Y:S07]  /*148e0*/  HMMA.16816.F32 R36, R64, R48.reuse, RZ ;  /* 0x000000304024723c */ /* 0x082fee00000018ff */
[----:B------:R1:W-:Y:S01]  /*148f0*/  LDGSTS.E.BYPASS.LTC128B.128 [R247+0x1100], [R52.64], !P4 ;  /* 0x0110000034f77fae */ /* 0x0003e2000e101d44 */
[C---:B--2---:R-:W-:Y:S07]  /*14900*/  HMMA.16816.F32 R40, R60.reuse, R48, RZ ;  /* 0x000000303c28723c */ /* 0x044fee00000018ff */
[----:B------:R3:W-:Y:S01]  /*14910*/  LDGSTS.E.BYPASS.LTC128B.128 [R247+0x3100], [R46.64], !P3 ;  /* 0x031000002ef77fae */ /* 0x0007e2000d901d44 */
[C---:B------:R-:W-:Y:S04]  /*14920*/  IADD3 R48, P0, R52.reuse, R58, RZ ;  /* 0x0000003a34307210 */ /* 0x040fe80007f1e0ff */
[C---:B------:R-:W-:Y:S05]  /*14930*/  IADD3.X R49, R53.reuse, R56, RZ, P0, !PT ;  /* 0x0000003835317210 */ /* 0x040fea00007fe4ff */
[----:B------:R2:W-:Y:S01]  /*14940*/  LDGSTS.E.BYPASS.LTC128B.128 [R247+0x1900], [R48.64], !P4 ;  /* 0x0190000030f77fae */ /* 0x0005e2000e101d44 */
[----:B-1----:R-:W-:Y:S04]  /*14950*/  IADD3 R52, P0, R52, R55, RZ ;  /* 0x0000003734347210 */ /* 0x002fe80007f1e0ff */
[----:B------:R-:W-:Y:S02]  /*14960*/  IADD3.X R53, R53, R54, RZ, P0, !PT ;  /* 0x0000003635357210 */ /* 0x000fe400007fe4ff */
[C---:B------:R-:W-:Y:S01]  /*14970*/  ISETP.GT.AND P0, PT, R248.reuse, RZ, PT ;  /* 0x000000fff800720c */ /* 0x040fe20003f04270 */
[-C--:B---3--:R-:W-:Y:S02]  /*14980*/  HMMA.16816.F32 R44, R60, R50.reuse, RZ ;  /* 0x000000323c2c723c */ /* 0x088fe400000018ff */
[----:B------:R1:W-:Y:S01]  /*14990*/  LDGSTS.E.BYPASS.LTC128B.128 [R247+0x3900], [R52.64], !P3 ;  /* 0x0390000034f77fae */ /* 0x0003e2000d901d44 */
[----:B------:R-:W-:Y:S07]  /*149a0*/  IADD3 R248, R248, -0x1, RZ ;  /* 0xfffffffff8f87810 */ /* 0x000fee0007ffe0ff */
[----:B------:R-:W0:Y:S01]  /*149b0*/  LDGDEPBAR ;  /* 0x00000000000079af */ /* 0x000e220000000000 */
[C---:B--2---:R-:W-:Y:S08]  /*149c0*/  HMMA.16816.F32 R48, R64.reuse, R50, RZ ;  /* 0x000000324030723c */ /* 0x044ff000000018ff */
[-C--:B-1----:R-:W-:Y:S08]  /*149d0*/  HMMA.16816.F32 R52, R64, R164.reuse, RZ ;  /* 0x000000a44034723c */ /* 0x082ff000000018ff */
[C---:B------:R-:W-:Y:S08]  /*149e0*/  HMMA.16816.F32 R56, R60.reuse, R164, RZ ;  /* 0x000000a43c38723c */ /* 0x040ff000000018ff */
[-C--:B------:R-:W-:Y:S08]  /*149f0*/  HMMA.16816.F32 R60, R60, R166.reuse, RZ ;  /* 0x000000a63c3c723c */ /* 0x080ff000000018ff */
[----:B------:R-:W-:Y:S01]  /*14a00*/  HMMA.16816.F32 R64, R64, R166, RZ ;  /* 0x000000a64040723c */ /* 0x000fe200000018ff */
[----:B------:R-:W-:Y:S07]  /*14a10*/  LDSM.16.M88.4 R164, [R235+0x8100] ;  /* 0x00810000eba4783b */ /* 0x000fee0000000200 */
[-C--:B------:R-:W-:Y:S08]  /*14a20*/  HMMA.16816.F32 R4, R204, R208.reuse, R4 ;  /* 0x000000d0cc04723c */ /* 0x080ff00000001804 */
[C---:B------:R-:W-:Y:S08]  /*14a30*/  HMMA.16816.F32 R8, R212.reuse, R208, R8 ;  /* 0x000000d0d408723c */ /* 0x040ff00000001808 */
[-C--:B------:R-:W-:Y:S08]  /*14a40*/  HMMA.16816.F32 R12, R212, R210.reuse, R12 ;  /* 0x000000d2d40c723c */ /* 0x080ff0000000180c */
[C---:B------:R-:W-:Y:S01]  /*14a50*/  HMMA.16816.F32 R16, R204.reuse, R210, R16 ;  /* 0x000000d2cc10723c */ /* 0x040fe20000001810 */
[----:B------:R-:W1:Y:S07]  /*14a60*/  LDSM.16.M88.4 R208, [R233+0x4100] ;  /* 0x00410000e9d0783b */ /* 0x000e6e0000000200 */
[-C--:B------:R-:W-:Y:S08]  /*14a70*/  HMMA.16816.F32 R20, R204, R216.reuse, R20 ;  /* 0x000000d8cc14723c */ /* 0x080ff00000001814 */
[C---:B------:R-:W-:Y:S08]  /*14a80*/  HMMA.16816.F32 R24, R212.reuse, R216, R24 ;  /* 0x000000d8d418723c */ /* 0x040ff00000001818 */
[-C--:B------:R-:W-:Y:S08]  /*14a90*/  HMMA.16816.F32 R28, R212, R218.reuse, R28 ;  /* 0x000000dad41c723c */ /* 0x080ff0000000181c */
[C---:B------:R-:W-:Y:S01]  /*14aa0*/  HMMA.16816.F32 R32, R204.reuse, R218, R32 ;  /* 0x000000dacc20723c */ /* 0x040fe20000001820 */
[----:B------:R-:W2:Y:S07]  /*14ab0*/  LDSM.16.M88.4 R216, [R235+0xa100] ;  /* 0x00a10000ebd8783b */ /* 0x000eae0000000200 */
[-C--:B------:R-:W-:Y:S08]  /*14ac0*/  HMMA.16816.F32 R36, R204, R220.reuse, R36 ;  /* 0x000000dccc24723c */ /* 0x080ff00000001824 */
[C---:B------:R-:W-:Y:S08]  /*14ad0*/  HMMA.16816.F32 R40, R212.reuse, R220, R40 ;  /* 0x000000dcd428723c */ /* 0x040ff00000001828 */
[-C--:B------:R-:W-:Y:S08]  /*14ae0*/  HMMA.16816.F32 R44, R212, R222.reuse, R44 ;  /* 0x000000ded42c723c */ /* 0x080ff0000000182c */
[C---:B------:R-:W-:Y:S01]  /*14af0*/  HMMA.16816.F32 R48, R204.reuse, R222, R48 ;  /* 0x000000decc30723c */ /* 0x040fe20000001830 */
[----:B------:R-:W-:Y:S07]  /*14b00*/  LDSM.16.M88.4 R220, [R233+0x5900] ;  /* 0x00590000e9dc783b */ /* 0x000fee0000000200 */
[-C--:B------:R-:W-:Y:S08]  /*14b10*/  HMMA.16816.F32 R52, R204, R224.reuse, R52 ;  /* 0x000000e0cc34723c */ /* 0x080ff00000001834 */
[C---:B------:R-:W-:Y:S01]  /*14b20*/  HMMA.16816.F32 R56, R212.reuse, R224, R56 ;  /* 0x000000e0d438723c */ /* 0x040fe20000001838 */
[----:B------:R-:W3:Y:S06]  /*14b30*/  LDL.64 R224, [R1+0x40] ;  /* 0x0000400001e07983 */ /* 0x000eec0000100a00 */
[----:B------:R-:W-:Y:S01]  /*14b40*/  STL [R1+0x6c], R234 ;  /* 0x00006cea01007387 */ /* 0x000fe20000100800 */
[-C--:B------:R-:W-:Y:S03]  /*14b50*/  HMMA.16816.F32 R60, R212, R226.reuse, R60 ;  /* 0x000000e2d43c723c */ /* 0x080fe6000000183c */
[----:B------:R-:W-:Y:S05]  /*14b60*/  LDSM.16.M88.4 R212, [R233+0x5100] ;  /* 0x00510000e9d4783b */ /* 0x000fea0000000200 */
[----:B------:R-:W-:Y:S03]  /*14b70*/  HMMA.16816.F32 R64, R204, R226, R64 ;  /* 0x000000e2cc40723c */ /* 0x000fe60000001840 */
[----:B------:R-:W4:Y:S05]  /*14b80*/  LDSM.16.M88.4 R204, [R233+0x4900] ;  /* 0x00490000e9cc783b */ /* 0x000f2a0000000200 */
[-C--:B-1----:R-:W-:Y:S03]  /*14b90*/  HMMA.16816.F32 R4, R164, R208.reuse, R4 ;  /* 0x000000d0a404723c */ /* 0x082fe60000001804 */
[----:B------:R-:W-:Y:S04]  /*14ba0*/  STL [R1+0x70], R171 ;  /* 0x000070ab01007387 */ /* 0x000fe80000100800 */
[----:B------:R-:W-:Y:S01]  /*14bb0*/  STL [R1+0x74], R243 ;  /* 0x000074f301007387 */ /* 0x000fe20000100800 */
[C---:B--2---:R-:W-:Y:S03]  /*14bc0*/  HMMA.16816.F32 R8, R216.reuse, R208, R8 ;  /* 0x000000d0d808723c */ /* 0x044fe60000001808 */
[----:B------:R-:W-:Y:S04]  /*14bd0*/  STL [R1+0x78], R236 ;  /* 0x000078ec01007387 */ /* 0x000fe80000100800 */
[----:B------:R-:W-:Y:S01]  /*14be0*/  STL [R1+0x7c], R242 ;  /* 0x00007cf201007387 */ /* 0x000fe20000100800 */
[-C--:B------:R-:W-:Y:S08]  /*14bf0*/  HMMA.16816.F32 R12, R216, R210.reuse, R12 ;  /* 0x000000d2d80c723c */ /* 0x080ff0000000180c */
[C---:B------:R-:W-:Y:S01]  /*14c00*/  HMMA.16816.F32 R16, R164.reuse, R210, R16 ;  /* 0x000000d2a410723c */ /* 0x040fe20000001810 */
[----:B------:R-:W-:Y:S07]  /*14c10*/  LDSM.16.M88.4 R208, [R232] ;  /* 0x00000000e8d0783b */ /* 0x000fee0000000200 */
[-C--:B----4-:R-:W-:Y:S08]  /*14c20*/  HMMA.16816.F32 R20, R164, R204.reuse, R20 ;  /* 0x000000cca414723c */ /* 0x090ff00000001814 */
        /* <DEDUP_REMOVED lines=11> */
[-C--:B------:R-:W-:Y:S01]  /*14ce0*/  HMMA.16816.F32 R60, R216, R222.reuse, R60 ;  /* 0x000000ded83c723c */ /* 0x080fe2000000183c */
[----:B------:R-:W-:Y:S07]  /*14cf0*/  LDSM.16.M88.4 R216, [R232+0x1000] ;  /* 0x00100000e8d8783b */ /* 0x000fee0000000200 */
[----:B------:R-:W-:Y:S01]  /*14d00*/  HMMA.16816.F32 R64, R164, R222, R64 ;  /* 0x000000dea440723c */ /* 0x000fe20000001840 */
[----:B------:R-:W4:Y:S07]  /*14d10*/  LDSM.16.M88.4 R164, [R232+0x800] ;  /* 0x00080000e8a4783b */ /* 0x000f2e0000000200 */
[-C--:B-1----:R-:W-:Y:S01]  /*14d20*/  HMMA.16816.F32 R4, R204, R208.reuse, R4 ;  /* 0x000000d0cc04723c */ /* 0x082fe20000001804 */
[----:B------:R-:W1:Y:S07]  /*14d30*/  LDSM.16.M88.4 R220, [R232+0x1800] ;  /* 0x00180000e8dc783b */ /* 0x000e6e0000000200 */
[C---:B--2---:R-:W-:Y:S08]  /*14d40*/  HMMA.16816.F32 R8, R212.reuse, R208, R8 ;  /* 0x000000d0d408723c */ /* 0x044ff00000001808 */
[-C--:B------:R-:W-:Y:S08]  /*14d50*/  HMMA.16816.F32 R12, R212, R210.reuse, R12 ;  /* 0x000000d2d40c723c */ /* 0x080ff0000000180c */
[C---:B------:R-:W-:Y:S01]  /*14d60*/  HMMA.16816.F32 R16, R204.reuse, R210, R16 ;  /* 0x000000d2cc10723c */ /* 0x040fe20000001810 */
[----:B------:R-:W-:Y:S07]  /*14d70*/  LDSM.16.M88.4 R208, [R171+0x6100] ;  /* 0x00610000abd0783b */ /* 0x000fee0000000200 */
[-C--:B----4-:R-:W-:Y:S08]  /*14d80*/  HMMA.16816.F32 R20, R204, R164.reuse, R20 ;  /* 0x000000a4cc14723c */ /* 0x090ff00000001814 */
        /* <DEDUP_REMOVED lines=8> */
[----:B------:R-:W4:Y:S07]  /*14e10*/  LDSM.16.M88.4 R216, [R234+0xe100] ;  /* 0x00e10000ead8783b */ /* 0x000f2e0000000200 */
[-C--:B-1----:R-:W-:Y:S08]  /*14e20*/  HMMA.16816.F32 R52, R204, R220.reuse, R52 ;  /* 0x000000dccc34723c */ /* 0x082ff00000001834 */
[C---:B------:R-:W-:Y:S08]  /*14e30*/  HMMA.16816.F32 R56, R212.reuse, R220, R56 ;  /* 0x000000dcd438723c */ /* 0x040ff00000001838 */
[-C--:B------:R-:W-:Y:S01]  /*14e40*/  HMMA.16816.F32 R60, R212, R222.reuse, R60 ;  /* 0x000000ded43c723c */ /* 0x080fe2000000183c */
[----:B------:R-:W-:Y:S07]  /*14e50*/  LDSM.16.M88.4 R212, [R171+0x7100] ;  /* 0x00710000abd4783b */ /* 0x000fee0000000200 */
[----:B------:R-:W-:Y:S01]  /*14e60*/  HMMA.16816.F32 R64, R204, R222, R64 ;  /* 0x000000decc40723c */ /* 0x000fe20000001840 */
[----:B------:R-:W1:Y:S07]  /*14e70*/  LDSM.16.M88.4 R204, [R171+0x6900] ;  /* 0x00690000abcc783b */ /* 0x000e6e0000000200 */
[-C--:B--2---:R-:W-:Y:S01]  /*14e80*/  HMMA.16816.F32 R4, R164, R208.reuse, R4 ;  /* 0x000000d0a404723c */ /* 0x084fe20000001804 */
[----:B------:R-:W2:Y:S07]  /*14e90*/  LDSM.16.M88.4 R220, [R171+0x7900] ;  /* 0x00790000abdc783b */ /* 0x000eae0000000200 */
[C---:B----4-:R-:W-:Y:S08]  /*14ea0*/  HMMA.16816.F32 R8, R216.reuse, R208, R8 ;  /* 0x000000d0d808723c */ /* 0x050ff00000001808 */
[-C--:B------:R-:W-:Y:S08]  /*14eb0*/  HMMA.16816.F32 R12, R216, R210.reuse, R12 ;  /* 0x000000d2d80c723c */ /* 0x080ff0000000180c */
[C---:B------:R-:W-:Y:S01]  /*14ec0*/  HMMA.16816.F32 R16, R164.reuse, R210, R16 ;  /* 0x000000d2a410723c */ /* 0x040fe20000001810 */
[----:B------:R-:W-:Y:S07]  /*14ed0*/  LDSM.16.M88.4 R208, [R243] ;  /* 0x00000000f3d0783b */ /* 0x000fee0000000200 */
[-C--:B-1----:R-:W-:Y:S08]  /*14ee0*/  HMMA.16816.F32 R20, R164, R204.reuse, R20 ;  /* 0x000000cca414723c */ /* 0x082ff00000001814 */
        /* <DEDUP_REMOVED lines=8> */
[----:B------:R-:W4:Y:S07]  /*14f70*/  LDSM.16.M88.4 R212, [R236+0xe100] ;  /* 0x00e10000ecd4783b */ /* 0x000f2e0000000200 */
[-C--:B--2---:R-:W-:Y:S08]  /*14f80*/  HMMA.16816.F32 R52, R164, R220.reuse, R52 ;  /* 0x000000dca434723c */ /* 0x084ff00000001834 */
[C---:B------:R-:W-:Y:S08]  /*14f90*/  HMMA.16816.F32 R56, R216.reuse, R220, R56 ;  /* 0x000000dcd838723c */ /* 0x040ff00000001838 */
[-C--:B------:R-:W-:Y:S01]  /*14fa0*/  HMMA.16816.F32 R60, R216, R222.reuse, R60 ;  /* 0x000000ded83c723c */ /* 0x080fe2000000183c */
[----:B------:R-:W-:Y:S07]  /*14fb0*/  LDSM.16.M88.4 R216, [R241] ;  /* 0x00000000f1d8783b */ /* 0x000fee0000000200 */
[----:B------:R-:W-:Y:S01]  /*14fc0*/  HMMA.16816.F32 R64, R164, R222, R64 ;  /* 0x000000dea440723c */ /* 0x000fe20000001840 */
[----:B------:R-:W2:Y:S07]  /*14fd0*/  LDSM.16.M88.4 R164, [R242] ;  /* 0x00000000f2a4783b */ /* 0x000eae0000000200 */
[-C--:B-1----:R-:W-:Y:S01]  /*14fe0*/  HMMA.16816.F32 R4, R204, R208.reuse, R4 ;  /* 0x000000d0cc04723c */ /* 0x082fe20000001804 */
[----:B------:R-:W1:Y:S07]  /*14ff0*/  LDSM.16.M88.4 R220, [R240] ;  /* 0x00000000f0dc783b */ /* 0x000e6e0000000200 */
[C---:B----4-:R-:W-:Y:S08]  /*15000*/  HMMA.16816.F32 R8, R212.reuse, R208, R8 ;  /* 0x000000d0d408723c */ /* 0x050ff00000001808 */
[-C--:B------:R-:W-:Y:S08]  /*15010*/  HMMA.16816.F32 R12, R212, R210.reuse, R12 ;  /* 0x000000d2d40c723c */ /* 0x080ff0000000180c */
[C---:B------:R-:W-:Y:S01]  /*15020*/  HMMA.16816.F32 R16, R204.reuse, R210, R16 ;  /* 0x000000d2cc10723c */ /* 0x040fe20000001810 */
[----:B------:R-:W-:Y:S07]  /*15030*/  LDSM.16.M88.4 R208, [R233+0x6100] ;  /* 0x00610000e9d0783b */ /* 0x000fee0000000200 */
[-C--:B--2---:R-:W-:Y:S08]  /*15040*/  HMMA.16816.F32 R20, R204, R164.reuse, R20 ;  /* 0x000000a4cc14723c */ /* 0x084ff00000001814 */
        /* <DEDUP_REMOVED lines=20> */
[----:B------:R-:W-:Y:S07]  /*15190*/  LDSM.16.M88.4 R208, [R232+0x2000] ;  /* 0x00200000e8d0783b */ /* 0x000fee0000000200 */
        /* <DEDUP_REMOVED lines=13> */
[----:B------:R-:W2:Y:S07]  /*15270*/  LDSM.16.M88.4 R216, [R232+0x2800] ;  /* 0x00280000e8d8783b */ /* 0x000eae0000000200 */
[----:B------:R-:W-:Y:S01]  /*15280*/  HMMA.16816.F32 R64, R164, R222, R64 ;  /* 0x000000dea440723c */ /* 0x000fe20000001840 */
[----:B------:R-:W3:Y:S07]  /*15290*/  LDSM.16.M88.4 R164, [R232+0x3000] ;  /* 0x00300000e8a4783b */ /* 0x000eee0000000200 */
[-C--:B-1----:R-:W-:Y:S01]  /*152a0*/  HMMA.16816.F32 R4, R204, R208.reuse, R4 ;  /* 0x000000d0cc04723c */ /* 0x082fe20000001804 */
[----:B------:R-:W1:Y:S01]  /*152b0*/  LDSM.16.M88.4 R220, [R232+0x3800] ;  /* 0x00380000e8dc783b */ /* 0x000e620000000200 */
[----:B------:R-:W-:Y:S06]  /*152c0*/  DEPBAR.LE SB0, 0x0 ;  /* 0x000080000000791a */ /* 0x000fec0000000000 */
[C---:B----4-:R-:W-:Y:S01]  /*152d0*/  HMMA.16816.F32 R8, R212.reuse, R208, R8 ;  /* 0x000000d0d408723c */ /* 0x050fe20000001808 */
[----:B------:R-:W-:Y:S07]  /*152e0*/  BAR.SYNC.DEFER_BLOCKING 0x0 ;  /* 0x0000000000007b1d */ /* 0x000fee0000010000 */
[-C--:B------:R-:W-:Y:S08]  /*152f0*/  HMMA.16816.F32 R12, R212, R210.reuse, R12 ;  /* 0x000000d2d40c723c */ /* 0x080ff0000000180c */
[C---:B------:R-:W-:Y:S04]  /*15300*/  HMMA.16816.F32 R16, R204.reuse, R210, R16 ;  /* 0x000000d2cc10723c */ /* 0x040fe80000001810 */
[----:B------:R-:W-:Y:S04]  /*15310*/  FMNMX.FTZ R2, R4, R0, !PT ;  /* 0x0000000004027209 */ /* 0x000fe80007810000 */
[-C--:B--2---:R-:W-:Y:S04]  /*15320*/  HMMA.16816.F32 R20, R204, R216.reuse, R20 ;  /* 0x000000d8cc14723c */ /* 0x084fe80000001814 */
[----:B------:R-:W-:Y:S04]  /*15330*/  FMNMX.FTZ R2, R5, R2, !PT ;  /* 0x0000000205027209 */ /* 0x000fe80007810000 */
[C---:B------:R-:W-:Y:S08]  /*15340*/  HMMA.16816.F32 R24, R212.reuse, R216, R24 ;  /* 0x000000d8d418723c */ /* 0x040ff00000001818 */
[-C--:B------:R-:W-:Y:S04]  /*15350*/  HMMA.16816.F32 R28, R212, R218.reuse, R28 ;  /* 0x000000dad41c723c */ /* 0x080fe8000000181c */
[----:B------:R-:W-:Y:S04]  /*15360*/  FMNMX.FTZ R2, R16, R2, !PT ;  /* 0x0000000210027209 */ /* 0x000fe80007810000 */
[C---:B------:R-:W-:Y:S04]  /*15370*/  HMMA.16816.F32 R32, R204.reuse, R218, R32 ;  /* 0x000000dacc20723c */ /* 0x040fe80000001820 */
[----:B------:R-:W-:Y:S04]  /*15380*/  FMNMX.FTZ R2, R17, R2, !PT ;  /* 0x0000000211027209 */ /* 0x000fe80007810000 */
[-C--:B---3--:R-:W-:Y:S04]  /*15390*/  HMMA.16816.F32 R36, R204, R164.reuse, R36 ;  /* 0x000000a4cc24723c */ /* 0x088fe80000001824 */
[----:B------:R-:W-:Y:S04]  /*153a0*/  FMNMX.FTZ R2, R20, R2, !PT ;  /* 0x0000000214027209 */ /* 0x000fe80007810000 */
[C---:B------:R-:W-:Y:S04]  /*153b0*/  HMMA.16816.F32 R40, R212.reuse, R164, R40 ;  /* 0x000000a4d428723c */ /* 0x040fe80000001828 */
[----:B------:R-:W-:Y:S03]  /*153c0*/  FMNMX.FTZ R2, R21, R2, !PT ;  /* 0x0000000215027209 */ /* 0x000fe60007810000 */
[----:B------:R-:W-:Y:S01]  /*153d0*/  FMNMX.FTZ R165, R8, R169, !PT ;  /* 0x000000a908a57209 */ /* 0x000fe20007810000 */
[-C--:B------:R-:W-:Y:S04]  /*153e0*/  HMMA.16816.F32 R44, R212, R166.reuse, R44 ;  /* 0x000000a6d42c723c */ /* 0x080fe8000000182c */
[----:B------:R-:W-:Y:S02]  /*153f0*/  FMNMX.FTZ R164, R6, R3, !PT ;  /* 0x0000000306a47209 */ /* 0x000fe40007810000 */
[----:B------:R-:W-:Y:S02]  /*15400*/  FMNMX.FTZ R165, R9, R165, !PT ;  /* 0x000000a509a57209 */ /* 0x000fe40007810000 */
[C---:B------:R-:W-:Y:S04]  /*15410*/  HMMA.16816.F32 R48, R204.reuse, R166, R48 ;  /* 0x000000a6cc30723c */ /* 0x040fe80000001830 */
[----:B------:R-:W-:Y:S02]  /*15420*/  FMNMX.FTZ R164, R7, R164, !PT ;  /* 0x000000a407a47209 */ /* 0x000fe40007810000 */
[----:B------:R-:W-:Y:S02]  /*15430*/  FMNMX.FTZ R165, R12, R165, !PT ;  /* 0x000000a50ca57209 */ /* 0x000fe40007810000 */
[-C--:B-1----:R-:W-:Y:S04]  /*15440*/  HMMA.16816.F32 R52, R204, R220.reuse, R52 ;  /* 0x000000dccc34723c */ /* 0x082fe80000001834 */
        /* <DEDUP_REMOVED lines=34> */
[----:B------:R-:W2:Y:S01]  /*15670*/  SHFL.BFLY PT, R166, R2, 0x2, 0x1f ;  /* 0x0c401f0002a67f89 */ /* 0x000ea200000e0000 */
        /* <DEDUP_REMOVED lines=13> */
[----:B------:R-:W-:Y:S02]  /*15750*/  FMNMX.FTZ R164, R60, R164, !PT ;  /* 0x000000a43ca47209 */ /* 0x000fe40007810000 */
[----:B--2---:R-:W-:Y:S02]  /*15760*/  FMNMX.FTZ R2, R2, R166, !PT ;  /* 0x000000a602027209 */ /* 0x004fe40007810000 */
[----:B------:R-:W-:Y:S02]  /*15770*/  FMNMX.FTZ R164, R61, R164, !PT ;  /* 0x000000a43da47209 */ /* 0x000fe40007810000 */
[----:B------:R-:W-:Y:S01]  /*15780*/  FMNMX.FTZ R165, R30, R165, !PT ;  /* 0x000000a51ea57209 */ /* 0x000fe20007810000 */
[----:B------:R-:W2:Y:S03]  /*15790*/  SHFL.BFLY PT, R167, R2, 0x1, 0x1f ;  /* 0x0c201f0002a77f89 */ /* 0x000ea600000e0000 */
[----:B------:R-:W-:Y:S04]  /*157a0*/  FMNMX.FTZ R165, R31, R165, !PT ;  /* 0x000000a51fa57209 */ /* 0x000fe80007810000 */
[----:B------:R-:W-:Y:S01]  /*157b0*/  FMNMX.FTZ R165, R42, R165, !PT ;  /* 0x000000a52aa57209 */ /* 0x000fe20007810000 */
[----:B------:R-:W3:Y:S03]  /*157c0*/  SHFL.BFLY PT, R204, R164, 0x2, 0x1f ;  /* 0x0c401f00a4cc7f89 */ /* 0x000ee600000e0000 */
[----:B------:R-:W-:Y:S02]  /*157d0*/  FMNMX.FTZ R165, R43, R165, !PT ;  /* 0x000000a52ba57209 */ /* 0x000fe40007810000 */
[----:B-1----:R-:W-:Y:S05]  /*157e0*/  FMNMX.FTZ R168, R168, R205, !PT ;  /* 0x000000cda8a87209 */ /* 0x002fea0007810000 */
[C---:B------:R-:W-:Y:S02]  /*157f0*/  FADD.FTZ R0, -R168.reuse, R0 ;  /* 0x00000000a8007221 */ /* 0x040fe40000010100 */
[----:B------:R-:W-:Y:S02]  /*15800*/  FMUL.FTZ R213, R168, c[0x0][0x2d0] ;  /* 0x0000b400a8d57a20 */ /* 0x000fe40000410000 */
[----:B------:R-:W-:Y:S01]  /*15810*/  FMUL.FTZ R0, R0, c[0x0][0x2d0] ;  /* 0x0000b40000007a20 */ /* 0x000fe20000410000 */
[----:B--2---:R-:W-:Y:S01]  /*15820*/  FMNMX.FTZ R167, R2, R167, !PT ;  /* 0x000000a702a77209 */ /* 0x004fe20007810000 */
[--C-:B------:R-:W-:Y:S01]  /*15830*/  FFMA.FTZ R4, R4, c[0x0][0x2d0], -R213.reuse ;  /* 0x0000b40004047a23 */ /* 0x100fe200000108d5 */
[----:B------:R-:W-:Y:S01]  /*15840*/  FMNMX.FTZ R2, R46, R165, !PT ;  /* 0x000000a52e027209 */ /* 0x000fe20007810000 */
[--C-:B------:R-:W-:Y:S01]  /*15850*/  FFMA.FTZ R5, R5, c[0x0][0x2d0], -R213.reuse ;  /* 0x0000b40005057a23 */ /* 0x100fe200000108d5 */
[----:B------:R1:W2:Y:S01]  /*15860*/  MUFU.EX2 R165, R0 ;  /* 0x0000000000a57308 */ /* 0x0002a20000000800 */
[----:B------:R-:W-:Y:S01]  /*15870*/  FMUL.FTZ R214, R167, c[0x0][0x2d0] ;  /* 0x0000b400a7d67a20 */ /* 0x000fe20000410000 */
[----:B------:R-:W-:Y:S01]  /*15880*/  FMNMX.FTZ R2, R47, R2, !PT ;  /* 0x000000022f027209 */ /* 0x000fe20007810000 */
[--C-:B------:R-:W-:Y:S01]  /*15890*/  FFMA.FTZ R17, R17, c[0x0][0x2d0], -R213.reuse ;  /* 0x0000b40011117a23 */ /* 0x100fe200000108d5 */
[----:B---3--:R-:W-:Y:S01]  /*158a0*/  FMNMX.FTZ R164, R164, R204, !PT ;  /* 0x000000cca4a47209 */ /* 0x008fe20007810000 */
[--C-:B------:R-:W-:Y:S02]  /*158b0*/  FFMA.FTZ R7, R7, c[0x0][0x2d0], -R214.reuse ;  /* 0x0000b40007077a23 */ /* 0x100fe400000108d6 */
[--C-:B------:R-:W-:Y:S02]  /*158c0*/  FFMA.FTZ R18, R18, c[0x0][0x2d0], -R214.reuse ;  /* 0x0000b40012127a23 */ /* 0x100fe400000108d6 */
[----:B------:R-:W3:Y:S01]  /*158d0*/  SHFL.BFLY PT, R166, R164, 0x1, 0x1f ;  /* 0x0c201f00a4a67f89 */ /* 0x000ee200000e0000 */
[----:B------:R4:W-:Y:S01]  /*158e0*/  MUFU.EX2 R221, R4 ;  /* 0x0000000400dd7308 */ /* 0x0009e20000000800 */
[--C-:B------:R-:W-:Y:S02]  /*158f0*/  FFMA.FTZ R6, R6, c[0x0][0x2d0], -R214.reuse ;  /* 0x0000b40006067a23 */ /* 0x100fe400000108d6 */
[--C-:B------:R-:W-:Y:S02]  /*15900*/  FFMA.FTZ R16, R16, c[0x0][0x2d0], -R213.reuse ;  /* 0x0000b40010107a23 */ /* 0x100fe400000108d5 */
[--C-:B------:R-:W-:Y:S02]  /*15910*/  FFMA.FTZ R19, R19, c[0x0][0x2d0], -R214.reuse ;  /* 0x0000b40013137a23 */ /* 0x100fe400000108d6 */
[--C-:B------:R-:W-:Y:S02]  /*15920*/  FFMA.FTZ R36, R36, c[0x0][0x2d0], -R213.reuse ;  /* 0x0000b40024247a23 */ /* 0x100fe400000108d5 */
[----:B------:R-:W-:Y:S01]  /*15930*/  FFMA.FTZ R37, R37, c[0x0][0x2d0], -R213 ;  /* 0x0000b40025257a23 */ /* 0x000fe200000108d5 */
[----:B------:R4:W-:Y:S01]  /*15940*/  MUFU.EX2 R236, R7 ;  /* 0x0000000700ec7308 */ /* 0x0009e20000000800 */
[--C-:B------:R-:W-:Y:S02]  /*15950*/  FFMA.FTZ R38, R38, c[0x0][0x2d0], -R214.reuse ;  /* 0x0000b40026267a23 */ /* 0x100fe400000108d6 */
[----:B------:R-:W-:Y:S02]  /*15960*/  FFMA.FTZ R39, R39, c[0x0][0x2d0], -R214 ;  /* 0x0000b40027277a23 */ /* 0x000fe400000108d6 */
[----:B-1----:R-:W-:Y:S01]  /*15970*/  FADD.FTZ R0, -R167, R3 ;  /* 0x00000003a7007221 */ /* 0x002fe20000010100 */
[----:B------:R-:W-:Y:S01]  /*15980*/  FMNMX.FTZ R3, R58, R2, !PT ;  /* 0x000000023a037209 */ /* 0x000fe20007810000 */
[----:B--2---:R-:W-:Y:S02]  /*15990*/  FMUL.FTZ R68, R165, R68 ;  /* 0x00000044a5447220 */ /* 0x004fe40000410000 */
[----:B------:R-:W-:Y:S01]  /*159a0*/  FMUL.FTZ R2, R0, c[0x0][0x2d0] ;  /* 0x0000b40000027a20 */ /* 0x000fe20000410000 */
[----:B------:R1:W-:Y:S01]  /*159b0*/  MUFU.EX2 R242, R5 ;  /* 0x0000000500f27308 */ /* 0x0003e20000000800 */
[----:B------:R-:W-:Y:S01]  /*159c0*/  FMNMX.FTZ R0, R59, R3, !PT ;  /* 0x000000033b007209 */ /* 0x000fe20007810000 */
[C---:B------:R-:W-:Y:S01]  /*159d0*/  FMUL.FTZ R69, R165.reuse, R69 ;  /* 0x00000045a5457220 */ /* 0x040fe20000410000 */
[----:B---3--:R-:W-:Y:S01]  /*159e0*/  FMNMX.FTZ R166, R164, R166, !PT ;  /* 0x000000a6a4a67209 */ /* 0x008fe20007810000 */
[C---:B------:R-:W-:Y:S01]  /*159f0*/  FMUL.FTZ R80, R165.reuse, R80 ;  /* 0x00000050a5507220 */ /* 0x040fe20000410000 */
[----:B----4-:R-:W-:Y:S01]  /*15a00*/  @P0 SHF.R.S32.HI R4, RZ, 0x1f, R248 ;  /* 0x0000001fff040819 */ /* 0x010fe200000114f8 */
[----:B------:R-:W-:Y:S01]  /*15a10*/  FMUL.FTZ R81, R165, R81 ;  /* 0x00000051a5517220 */ /* 0x000fe20000410000 */
[----:B------:R-:W-:Y:S01]  /*15a20*/  FMNMX.FTZ R0, R62, R0, !PT ;  /* 0x000000003e007209 */ /* 0x000fe20007810000 */
[----:B------:R-:W-:Y:S02]  /*15a30*/  FMUL.FTZ R212, R166, c[0x0][0x2d0] ;  /* 0x0000b400a6d47a20 */ /* 0x000fe40000410000 */
[----:B------:R2:W-:Y:S01]  /*15a40*/  MUFU.EX2 R234, R18 ;  /* 0x0000001200ea7308 */ /* 0x0005e20000000800 */
[----:B------:R-:W-:Y:S01]  /*15a50*/  FMNMX.FTZ R0, R63, R0, !PT ;  /* 0x000000003f007209 */ /* 0x000fe20007810000 */
[--C-:B------:R-:W-:Y:S02]  /*15a60*/  FFMA.FTZ R9, R9, c[0x0][0x2d0], -R212.reuse ;  /* 0x0000b40009097a23 */ /* 0x100fe400000108d4 */
[----:B------:R-:W-:Y:S02]  /*15a70*/  @P0 IMAD R7, R4, c[0x0][0x1e0], RZ ;  /* 0x0000780004070a24 */ /* 0x000fe400078e02ff */
[--C-:B------:R-:W-:Y:S02]  /*15a80*/  FFMA.FTZ R12, R12, c[0x0][0x2d0], -R212.reuse ;  /* 0x0000b4000c0c7a23 */ /* 0x100fe400000108d4 */
[C---:B------:R-:W-:Y:S02]  /*15a90*/  @P0 IMAD R7, R248.reuse, c[0x0][0x1e4], R7 ;  /* 0x00007900f8070a24 */ /* 0x040fe400078e0207 */
[----:B------:R3:W-:Y:S01]  /*15aa0*/  MUFU.EX2 R218, R6 ;  /* 0x0000000600da7308 */ /* 0x0007e20000000800 */
[C---:B------:R-:W-:Y:S02]  /*15ab0*/  FMUL.FTZ R84, R165.reuse, R84 ;  /* 0x00000054a5547220 */ /* 0x040fe40000410000 */
[C---:B------:R-:W-:Y:S02]  /*15ac0*/  FMUL.FTZ R85, R165.reuse, R85 ;  /* 0x00000055a5557220 */ /* 0x040fe40000410000 */
[----:B-1----:R-:W-:Y:S04]  /*15ad0*/  @P0 IMAD.WIDE.U32 R4, R248, c[0x0][0x1e0], RZ ;  /* 0x00007800f8040a25 */ /* 0x002fe800078e00ff */
[----:B------:R-:W-:Y:S01]  /*15ae0*/  FMUL.FTZ R96, R165, R96 ;  /* 0x00000060a5607220 */ /* 0x000fe20000410000 */
[----:B------:R1:W4:Y:S01]  /*15af0*/  MUFU.EX2 R164, R2 ;  /* 0x0000000200a47308 */ /* 0x0003220000000800 */
[----:B------:R-:W-:Y:S01]  /*15b00*/  @P0 IADD3 R5, R5, R7, RZ ;  /* 0x0000000705050210 */ /* 0x000fe20007ffe0ff */
[C---:B------:R-:W-:Y:S02]  /*15b10*/  FMUL.FTZ R97, R165.reuse, R97 ;  /* 0x00000061a5617220 */ /* 0x040fe40000410000 */
[--C-:B--2---:R-:W-:Y:S01]  /*15b20*/  FFMA.FTZ R18, R8, c[0x0][0x2d0], -R212.reuse ;  /* 0x0000b40008127a23 */ /* 0x104fe200000108d4 */
[----:B------:R-:W-:Y:S01]  /*15b30*/  @P0 SHF.L.U64.HI R5, R4, 0x6, R5 ;  /* 0x0000000604050819 */ /* 0x000fe20000010205 */
[C---:B------:R-:W-:Y:S02]  /*15b40*/  FMUL.FTZ R100, R165.reuse, R100 ;  /* 0x00000064a5647220 */ /* 0x040fe40000410000 */
[----:B------:R-:W-:Y:S02]  /*15b50*/  FMUL.FTZ R101, R165, R101 ;  /* 0x00000065a5657220 */ /* 0x000fe40000410000 */
[----:B------:R2:W-:Y:S01]  /*15b60*/  MUFU.EX2 R245, R17 ;  /* 0x0000001100f57308 */ /* 0x0005e20000000800 */
[--C-:B------:R-:W-:Y:S02]  /*15b70*/  FFMA.FTZ R40, R40, c[0x0][0x2d0], -R212.reuse ;  /* 0x0000b40028287a23 */ /* 0x100fe400000108d4 */
[----:B------:R-:W-:Y:S01]  /*15b80*/  FFMA.FTZ R41, R41, c[0x0][0x2d0], -R212 ;  /* 0x0000b40029297a23 */ /* 0x000fe200000108d4 */
[----:B---3--:R-:W-:Y:S01]  /*15b90*/  @P0 SHF.L.U32 R6, R4, 0x6, RZ ;  /* 0x0000000604060819 */ /* 0x008fe200000006ff */
[--C-:B------:R-:W-:Y:S02]  /*15ba0*/  FFMA.FTZ R48, R48, c[0x0][0x2d0], -R213.reuse ;  /* 0x0000b40030307a23 */ /* 0x100fe400000108d5 */
[----:B------:R-:W-:Y:S01]  /*15bb0*/  FFMA.FTZ R49, R49, c[0x0][0x2d0], -R213 ;  /* 0x0000b40031317a23 */ /* 0x000fe200000108d5 */
[----:B------:R-:W-:Y:S01]  /*15bc0*/  @P0 IADD3 R7, P1, R6, R224, RZ ;  /* 0x000000e006070210 */ /* 0x000fe20007f3e0ff */
[--C-:B------:R-:W-:Y:S01]  /*15bd0*/  FFMA.FTZ R50, R50, c[0x0][0x2d0], -R214.reuse ;  /* 0x0000b40032327a23 */ /* 0x100fe200000108d6 */
[----:B------:R3:W-:Y:S01]  /*15be0*/  MUFU.EX2 R171, R16 ;  /* 0x0000001000ab7308 */ /* 0x0007e20000000800 */
[----:B------:R-:W-:Y:S01]  /*15bf0*/  @P0 IADD3 R4, P2, R6, R244, RZ ;  /* 0x000000f406040210 */ /* 0x000fe20007f5e0ff */
[----:B------:R-:W-:Y:S01]  /*15c00*/  FFMA.FTZ R51, R51, c[0x0][0x2d0], -R214 ;  /* 0x0000b40033337a23 */ /* 0x000fe200000108d6 */
[----:B------:R-:W-:Y:S01]  /*15c10*/  @P0 LEA R6, P5, R7, c[0x0][0x1c8], 0x1 ;  /* 0x0000720007060a11 */ /* 0x000fe200078a08ff */
[----:B-1----:R-:W-:Y:S01]  /*15c20*/  FADD.FTZ R2, -R166, R169 ;  /* 0x000000a9a6027221 */ /* 0x002fe20000010100 */
[----:B------:R-:W-:Y:S01]  /*15c30*/  MOV R244, c[0x0][0x1e0] ;  /* 0x0000780000f47a02 */ /* 0x000fe20000000f00 */
[----:B----4-:R-:W-:Y:S02]  /*15c40*/  FMUL.FTZ R70, R164, R70 ;  /* 0x00000046a4467220 */ /* 0x010fe40000410000 */
[----:B------:R-:W-:Y:S01]  /*15c50*/  FMUL.FTZ R2, R2, c[0x0][0x2d0] ;  /* 0x0000b40002027a20 */ /* 0x000fe20000410000 */
[----:B------:R-:W-:Y:S01]  /*15c60*/  @P0 SHF.L.U32 R8, R244, 0x5, RZ ;  /* 0x00000005f4080819 */ /* 0x000fe200000006ff */
[----:B------:R1:W-:Y:S01]  /*15c70*/  MUFU.EX2 R216, R18 ;  /* 0x0000001200d87308 */ /* 0x0003e20000000800 */
[C---:B------:R-:W-:Y:S02]  /*15c80*/  FMUL.FTZ R71, R164.reuse, R71 ;  /* 0x00000047a4477220 */ /* 0x040fe40000410000 */
[C---:B------:R-:W-:Y:S01]  /*15c90*/  FMUL.FTZ R82, R164.reuse, R82 ;  /* 0x00000052a4527220 */ /* 0x040fe20000410000 */
[C---:B--2---:R-:W-:Y:S01]  /*15ca0*/  @P0 IADD3.X R17, R5.reuse, R251, RZ, P1, !PT ;  /* 0x000000fb05110210 */ /* 0x044fe20000ffe4ff */
[C---:B------:R-:W-:Y:S01]  /*15cb0*/  FMUL.FTZ R83, R164.reuse, R83 ;  /* 0x00000053a4537220 */ /* 0x040fe20000410000 */
[----:B------:R-:W-:Y:S01]  /*15cc0*/  @P0 IADD3.X R5, R5, R249, RZ, P2, !PT ;  /* 0x000000f905050210 */ /* 0x000fe200017fe4ff */
[C---:B------:R-:W-:Y:S01]  /*15cd0*/  FMUL.FTZ R86, R164.reuse, R86 ;  /* 0x00000056a4567220 */ /* 0x040fe20000410000 */
[----:B------:R-:W-:Y:S01]  /*15ce0*/  @P0 LEA.HI.X R7, R7, c[0x0][0x1cc], R17, 0x1, P5 ;  /* 0x0000730007070a11 */ /* 0x000fe200028f0c11 */
[C---:B------:R-:W-:Y:S01]  /*15cf0*/  FMUL.FTZ R87, R164.reuse, R87 ;  /* 0x00000057a4577220 */ /* 0x040fe20000410000 */
[----:B------:R2:W-:Y:S01]  /*15d00*/  MUFU.EX2 R243, R9 ;  /* 0x0000000900f37308 */ /* 0x0005e20000000800 */
[----:B------:R-:W-:Y:S01]  /*15d10*/  MOV R249, 0x5 ;  /* 0x0000000500f97802 */ /* 0x000fe20000000f00 */
[----:B------:R-:W-:Y:S01]  /*15d20*/  FMUL.FTZ R98, R164, R98 ;  /* 0x00000062a4627220 */ /* 0x000fe20000410000 */
[----:B------:R4:W-:Y:S01]  /*15d30*/  @P0 LDGSTS.E.BYPASS.LTC128B.128 [R247+0x4100], [R6.64], !P4 ;  /* 0x0410000006f70fae */ /* 0x0009e2000e101d44 */
[----:B---3--:R-:W-:Y:S01]  /*15d40*/  @P0 LEA R16, P1, R4, c[0x0][0x1c8], 0x1 ;  /* 0x0000720004100a11 */ /* 0x008fe200078208ff */
[C---:B------:R-:W-:Y:S02]  /*15d50*/  FMUL.FTZ R99, R164.reuse, R99 ;  /* 0x00000063a4637220 */ /* 0x040fe40000410000 */
[----:B------:R-:W-:Y:S01]  /*15d60*/  FMUL.FTZ R102, R164, R102 ;  /* 0x00000066a4667220 */ /* 0x000fe20000410000 */
[----:B------:R-:W-:Y:S01]  /*15d70*/  @P0 LEA.HI.X R17, R4, c[0x0][0x1cc], R5, 0x1, P1 ;  /* 0x0000730004110a11 */ /* 0x000fe200008f0c05 */
[----:B------:R-:W-:Y:S01]  /*15d80*/  FMUL.FTZ R103, R164, R103 ;  /* 0x00000067a4677220 */ /* 0x000fe20000410000 */
[----:B------:R-:W3:Y:S01]  /*15d90*/  MUFU.EX2 R3, R2 ;  /* 0x0000000200037308 */ /* 0x000ee20000000800 */
[----:B------:R-:W-:Y:S01]  /*15da0*/  @P0 IADD3 R4, P1, R6, R8, RZ ;  /* 0x0000000806040210 */ /* 0x000fe20007f3e0ff */
[--C-:B------:R-:W-:Y:S01]  /*15db0*/  FFMA.FTZ R57, R57, c[0x0][0x2d0], -R212.reuse ;  /* 0x0000b40039397a23 */ /* 0x100fe200000108d4 */
[----:B------:R3:W-:Y:S01]  /*15dc0*/  @P0 LDGSTS.E.BYPASS.LTC128B.128 [R247+0x6100], [R16.64], !P3 ;  /* 0x0610000010f70fae */ /* 0x0007e2000d901d44 */
[C---:B-1----:R-:W-:Y:S01]  /*15dd0*/  @P0 SHF.L.U64.HI R18, R244.reuse, R249, c[0x0][0x1e4] ;  /* 0x00007900f4120619 */ /* 0x042fe200000102f9 */
[C---:B------:R-:W-:Y:S01]  /*15de0*/  FMUL.FTZ R112, R165.reuse, R112 ;  /* 0x00000070a5707220 */ /* 0x040fe20000410000 */
[----:B------:R-:W-:Y:S01]  /*15df0*/  SHF.L.U32 R244, R244, 0x5, RZ ;  /* 0x00000005f4f47819 */ /* 0x000fe200000006ff */
[----:B------:R-:W-:Y:S01]  /*15e00*/  FMUL.FTZ R113, R165, R113 ;  /* 0x00000071a5717220 */ /* 0x000fe20000410000 */
[----:B------:R-:W-:Y:S01]  /*15e10*/  @P0 IADD3.X R5, R7, R18, RZ, P1, !PT ;  /* 0x0000001207050210 */ /* 0x000fe20000ffe4ff */
[C---:B------:R-:W-:Y:S01]  /*15e20*/  FMUL.FTZ R114, R164.reuse, R114 ;  /* 0x00000072a4727220 */ /* 0x040fe20000410000 */
[----:B------:R1:W1:Y:S01]  /*15e30*/  MUFU.EX2 R246, R19 ;  /* 0x0000001300f67308 */ /* 0x0002620000000800 */
[----:B------:R-:W-:Y:S02]  /*15e40*/  FMUL.FTZ R115, R164, R115 ;  /* 0x00000073a4737220 */ /* 0x000fe40000410000 */
[----:B------:R1:W-:Y:S01]  /*15e50*/  @P0 LDGSTS.E.BYPASS.LTC128B.128 [R247+0x4900], [R4.64], !P4 ;  /* 0x0490000004f70fae */ /* 0x0003e2000e101d44 */
[----:B--2---:R-:W-:Y:S01]  /*15e60*/  @P0 IADD3 R9, P1, R244, 0x80, RZ ;  /* 0x00000080f4090810 */ /* 0x004fe20007f3e0ff */
[C---:B------:R-:W-:Y:S02]  /*15e70*/  FMUL.FTZ R116, R165.reuse, R116 ;  /* 0x00000074a5747220 */ /* 0x040fe40000410000 */
[----:B------:R-:W-:Y:S02]  /*15e80*/  FMUL.FTZ R117, R165, R117 ;  /* 0x00000075a5757220 */ /* 0x000fe40000410000 */
[----:B------:R-:W-:Y:S01]  /*15e90*/  FMUL.FTZ R118, R164, R118 ;  /* 0x00000076a4767220 */ /* 0x000fe20000410000 */
[----:B------:R2:W-:Y:S01]  /*15ea0*/  MUFU.EX2 R244, R12 ;  /* 0x0000000c00f47308 */ /* 0x0005e20000000800 */
[----:B------:R2:W-:Y:S01]  /*15eb0*/  @P0 LDGSTS.E.BYPASS.LTC128B.128 [R247+0x6900], [R4.64+0x80], !P3 ;  /* 0x0690008004f70fae */ /* 0x0005e2000d901d44 */
[----:B----4-:R-:W-:Y:S01]  /*15ec0*/  @P0 IADD3 R6, P6, R4, R8, RZ ;  /* 0x0000000804060210 */ /* 0x010fe20007fde0ff */
[----:B------:R-:W-:Y:S02]  /*15ed0*/  FMUL.FTZ R119, R164, R119 ;  /* 0x00000077a4777220 */ /* 0x000fe40000410000 */
[----:B---3--:R-:W-:Y:S01]  /*15ee0*/  FMUL.FTZ R72, R3, R72 ;  /* 0x0000004803487220 */ /* 0x008fe20000410000 */
[----:B------:R-:W-:Y:S01]  /*15ef0*/  @P0 IADD3.X R7, R5, R18, RZ, P6, !PT ;  /* 0x0000001205070210 */ /* 0x000fe200037fe4ff */
[----:B------:R-:W-:Y:S01]  /*15f00*/  FMUL.FTZ R73, R3, R73 ;  /* 0x0000004903497220 */ /* 0x000fe20000410000 */
[----:B------:R-:W-:Y:S01]  /*15f10*/  @P0 IADD3 R8, P2, R6, R8, RZ ;  /* 0x0000000806080210 */ /* 0x000fe20007f5e0ff */
[----:B------:R-:W3:Y:S01]  /*15f20*/  SHFL.BFLY PT, R2, R0, 0x2, 0x1f ;  /* 0x0c401f0000027f89 */ /* 0x000ee200000e0000 */
[----:B------:R-:W-:Y:S01]  /*15f30*/  @P0 IADD3.X R16, RZ, R238, RZ, P1, !PT ;  /* 0x000000eeff100210 */ /* 0x000fe20000ffe4ff */
[----:B------:R-:W-:Y:S01]  /*15f40*/  FFMA.FTZ R17, R13, c[0x0][0x2d0], -R212 ;  /* 0x0000b4000d117a23 */ /* 0x000fe200000108d4 */
[----:B------:R-:W-:Y:S01]  /*15f50*/  MUFU.EX2 R251, R39 ;  /* 0x0000002700fb7308 */ /* 0x000fe20000000800 */
[C---:B------:R-:W-:Y:S02]  /*15f60*/  FMUL.FTZ R76, R3.reuse, R76 ;  /* 0x0000004c034c7220 */ /* 0x040fe40000410000 */
[----:B-1----:R-:W-:Y:S02]  /*15f70*/  FMUL.FTZ R19, R164, R187 ;  /* 0x000000bba4137220 */ /* 0x002fe40000410000 */
[----:B------:R1:W-:Y:S01]  /*15f80*/  @P0 LDGSTS.E.BYPASS.LTC128B.128 [R247+0x5100], [R6.64], !P4 ;  /* 0x0510000006f70fae */ /* 0x0003e2000e101d44 */
[C---:B------:R-:W-:Y:S02]  /*15f90*/  FMUL.FTZ R77, R3.reuse, R77 ;  /* 0x0000004d034d7220 */ /* 0x040fe40000410000 */
[C---:B------:R-:W-:Y:S02]  /*15fa0*/  FMUL.FTZ R88, R3.reuse, R88 ;  /* 0x0000005803587220 */ /* 0x040fe40000410000 */
[----:B------:R4:W-:Y:S01]  /*15fb0*/  MUFU.EX2 R238, R17 ;  /* 0x0000001100ee7308 */ /* 0x0009e20000000800 */
[C---:B------:R-:W-:Y:S01]  /*15fc0*/  FMUL.FTZ R89, R3.reuse, R89 ;  /* 0x0000005903597220 */ /* 0x040fe20000410000 */
[----:B--2---:R-:W-:Y:S01]  /*15fd0*/  @P0 IADD3 R12, P5, R4, R9, RZ ;  /* 0x00000009040c0210 */ /* 0x004fe20007fbe0ff */
[C---:B------:R-:W-:Y:S02]  /*15fe0*/  FMUL.FTZ R92, R3.reuse, R92 ;  /* 0x0000005c035c7220 */ /* 0x040fe40000410000 */
[----:B------:R-:W-:Y:S01]  /*15ff0*/  FMUL.FTZ R93, R3, R93 ;  /* 0x0000005d035d7220 */ /* 0x000fe20000410000 */
[----:B------:R-:W-:Y:S01]  /*16000*/  @P0 IADD3.X R13, R5, R16, RZ, P5, !PT ;  /* 0x00000010050d0210 */ /* 0x000fe20002ffe4ff */
[C---:B------:R-:W-:Y:S01]  /*16010*/  FMUL.FTZ R104, R3.reuse, R104 ;  /* 0x0000006803687220 */ /* 0x040fe20000410000 */
[----:B------:R-:W-:Y:S01]  /*16020*/  @P0 IADD3 R4, P1, R6, R9, RZ ;  /* 0x0000000906040210 */ /* 0x000fe20007f3e0ff */
[----:B------:R-:W-:Y:S01]  /*16030*/  FMUL.FTZ R105, R3, R105 ;  /* 0x0000006903697220 */ /* 0x000fe20000410000 */
[C---:B------:R-:W-:Y:S01]  /*16040*/  @P0 IADD3.X R9, R7.reuse, R18, RZ, P2, !PT ;  /* 0x0000001207090210 */ /* 0x040fe200017fe4ff */
[----:B------:R2:W-:Y:S01]  /*16050*/  @P0 LDGSTS.E.BYPASS.LTC128B.128 [R247+0x7100], [R12.64], !P3 ;  /* 0x071000000cf70fae */ /* 0x0005e2000d901d44 */
[----:B---3--:R-:W-:Y:S01]  /*16060*/  FMNMX.FTZ R0, R0, R2, !PT ;  /* 0x0000000200007209 */ /* 0x008fe20007810000 */
[C---:B------:R-:W-:Y:S01]  /*16070*/  FMUL.FTZ R18, R164.reuse, R186 ;  /* 0x000000baa4127220 */ /* 0x040fe20000410000 */
[----:B------:R-:W-:Y:S01]  /*16080*/  @P0 IADD3.X R5, R7, R16, RZ, P1, !PT ;  /* 0x0000001007050210 */ /* 0x000fe20000ffe4ff */
[----:B------:R-:W-:Y:S01]  /*16090*/  FMUL.FTZ R16, R165, R184 ;  /* 0x000000b8a5107220 */ /* 0x000fe20000410000 */
[----:B------:R-:W-:Y:S01]  /*160a0*/  MUFU.EX2 R226, R41 ;  /* 0x0000002900e27308 */ /* 0x000fe20000000800 */
[C---:B------:R-:W-:Y:S02]  /*160b0*/  FMUL.FTZ R108, R3.reuse, R108 ;  /* 0x0000006c036c7220 */ /* 0x040fe40000410000 */
[----:B------:R-:W3:Y:S01]  /*160c0*/  SHFL.BFLY PT, R2, R0, 0x1, 0x1f ;  /* 0x0c201f0000027f89 */ /* 0x000ee200000e0000 */
[----:B------:R-:W-:Y:S02]  /*160d0*/  FMUL.FTZ R109, R3, R109 ;  /* 0x0000006d036d7220 */ /* 0x000fe40000410000 */
[C---:B-1----:R-:W-:Y:S01]  /*160e0*/  FMUL.FTZ R6, R164.reuse, R178 ;  /* 0x000000b2a4067220 */ /* 0x042fe20000410000 */
[----:B------:R-:W-:Y:S01]  /*160f0*/  F2FP.PACK_AB R178, R245, R171 ;  /* 0x000000abf5b2723e */ /* 0x000fe200000000ff */
[----:B------:R-:W-:Y:S01]  /*16100*/  FMUL.FTZ R7, R164, R179 ;  /* 0x000000b3a4077220 */ /* 0x000fe20000410000 */
[----:B------:R-:W-:Y:S01]  /*16110*/  F2FP.PACK_AB R179, R246, R234 ;  /* 0x000000eaf6b3723e */ /* 0x000fe200000000ff */
[----:B----4-:R-:W-:Y:S01]  /*16120*/  FMUL.FTZ R17, R165, R185 ;  /* 0x000000b9a5117220 */ /* 0x010fe20000410000 */
[----:B------:R1:W-:Y:S01]  /*16130*/  @P0 LDGSTS.E.BYPASS.LTC128B.128 [R247+0x5900], [R8.64], !P4 ;  /* 0x0590000008f70fae */ /* 0x0003e2000e101d44 */
[----:B------:R-:W-:Y:S01]  /*16140*/  MUFU.EX2 R250, R50 ;  /* 0x0000003200fa7308 */ /* 0x000fe20000000800 */
[C---:B------:R-:W-:Y:S02]  /*16150*/  FMUL.FTZ R120, R3.reuse, R120 ;  /* 0x0000007803787220 */ /* 0x040fe40000410000 */
[C---:B------:R-:W-:Y:S02]  /*16160*/  FMUL.FTZ R121, R3.reuse, R121 ;  /* 0x0000007903797220 */ /* 0x040fe40000410000 */
[C---:B------:R-:W-:Y:S02]  /*16170*/  FMUL.FTZ R124, R3.reuse, R124 ;  /* 0x0000007c037c7220 */ /* 0x040fe40000410000 */
[----:B------:R4:W-:Y:S01]  /*16180*/  @P0 LDGSTS.E.BYPASS.LTC128B.128 [R247+0x7900], [R4.64], !P3 ;  /* 0x0790000004f70fae */ /* 0x0009e2000d901d44 */
[C---:B------:R-:W-:Y:S02]  /*16190*/  FMUL.FTZ R125, R3.reuse, R125 ;  /* 0x0000007d037d7220 */ /* 0x040fe40000410000 */
[C---:B--2---:R-:W-:Y:S01]  /*161a0*/  FMUL.FTZ R12, R3.reuse, R180 ;  /* 0x000000b4030c7220 */ /* 0x044fe20000410000 */
[----:B------:R-:W-:Y:S01]  /*161b0*/  MUFU.EX2 R252, R51 ;  /* 0x0000003300fc7308 */ /* 0x000fe20000000800 */
[----:B------:R-:W-:Y:S02]  /*161c0*/  FMUL.FTZ R13, R3, R181 ;  /* 0x000000b5030d7220 */ /* 0x000fe40000410000 */
[--C-:B------:R-:W-:Y:S01]  /*161d0*/  FFMA.FTZ R32, R32, c[0x0][0x2d0], -R213.reuse ;  /* 0x0000b40020207a23 */ /* 0x100fe200000108d5 */
[----:B------:R-:W2:Y:S01]  /*161e0*/  LDSM.16.MT88.4 R204, [R228+0x100] ;  /* 0x00010000e4cc783b */ /* 0x000ea20000004200 */
[----:B---3--:R-:W-:Y:S01]  /*161f0*/  FMNMX.FTZ R2, R0, R2, !PT ;  /* 0x0000000200027209 */ /* 0x008fe20007810000 */
[----:B------:R-:W-:Y:S02]  /*16200*/  FFMA.FTZ R21, R21, c[0x0][0x2d0], -R213 ;  /* 0x0000b40015157a23 */ /* 0x000fe400000108d5 */
[----:B------:R-:W-:Y:S02]  /*16210*/  FMUL.FTZ R128, R165, R128 ;  /* 0x00000080a5807220 */ /* 0x000fe40000410000 */
[C---:B------:R-:W-:Y:S01]  /*16220*/  FADD.FTZ R0, -R2.reuse, R170 ;  /* 0x000000aa02007221 */ /* 0x040fe20000010100 */
[----:B------:R-:W-:Y:S01]  /*16230*/  MUFU.EX2 R225, R32 ;  /* 0x0000002000e17308 */ /* 0x000fe20000000800 */
[----:B------:R-:W-:Y:S01]  /*16240*/  FMUL.FTZ R169, R2, c[0x0][0x2d0] ;  /* 0x0000b40002a97a20 */ /* 0x000fe20000410000 */
[----:B------:R-:W3:Y:S01]  /*16250*/  LDSM.16.MT88.4 R208, [R229+0x100] ;  /* 0x00010000e5d0783b */ /* 0x000ee20000004200 */
[----:B------:R-:W-:Y:S02]  /*16260*/  FMUL.FTZ R0, R0, c[0x0][0x2d0] ;  /* 0x0000b40000007a20 */ /* 0x000fe40000410000 */
[--C-:B------:R-:W-:Y:S02]  /*16270*/  FFMA.FTZ R14, R14, c[0x0][0x2d0], -R169.reuse ;  /* 0x0000b4000e0e7a23 */ /* 0x100fe400000108a9 */
[--C-:B------:R-:W-:Y:S02]  /*16280*/  FFMA.FTZ R15, R15, c[0x0][0x2d0], -R169.reuse ;  /* 0x0000b4000f0f7a23 */ /* 0x100fe400000108a9 */
[--C-:B------:R-:W-:Y:S01]  /*16290*/  FFMA.FTZ R10, R10, c[0x0][0x2d0], -R169.reuse ;  /* 0x0000b4000a0a7a23 */ /* 0x100fe200000108a9 */
[----:B------:R-:W2:Y:S01]  /*162a0*/  MUFU.EX2 R0, R0 ;  /* 0x0000000000007308 */ /* 0x000ea20000000800 */
[--C-:B------:R-:W-:Y:S01]  /*162b0*/  FFMA.FTZ R11, R11, c[0x0][0x2d0], -R169.reuse ;  /* 0x0000b4000b0b7a23 */ /* 0x100fe200000108a9 */
[----:B------:R-:W-:Y:S01]  /*162c0*/  LDSM.16.MT88.4 R184, [R230+0x100] ;  /* 0x00010000e6b8783b */ /* 0x000fe20000004200 */
[C---:B----4-:R-:W-:Y:S01]  /*162d0*/  FMUL.FTZ R4, R165.reuse, R176 ;  /* 0x000000b0a5047220 */ /* 0x050fe20000410000 */
[----:B------:R-:W-:Y:S01]  /*162e0*/  F2FP.PACK_AB R176, R242, R221 ;  /* 0x000000ddf2b0723e */ /* 0x000fe200000000ff */
[----:B------:R-:W-:Y:S01]  /*162f0*/  FMUL.FTZ R5, R165, R177 ;  /* 0x000000b1a5057220 */ /* 0x000fe20000410000 */
[----:B------:R-:W-:Y:S01]  /*16300*/  F2FP.PACK_AB R177, R236, R218 ;  /* 0x000000daecb1723e */ /* 0x000fe200000000ff */
[--C-:B------:R-:W-:Y:S02]  /*16310*/  FFMA.FTZ R42, R42, c[0x0][0x2d0], -R169.reuse ;  /* 0x0000b4002a2a7a23 */ /* 0x100fe400000108a9 */
[--C-:B------:R-:W-:Y:S01]  /*16320*/  FFMA.FTZ R43, R43, c[0x0][0x2d0], -R169.reuse ;  /* 0x0000b4002b2b7a23 */ /* 0x100fe200000108a9 */
[----:B------:R4:W-:Y:S01]  /*16330*/  MUFU.EX2 R219, R14 ;  /* 0x0000000e00db7308 */ /* 0x0009e20000000800 */
[----:B------:R-:W0:Y:S01]  /*16340*/  LDGDEPBAR ;  /* 0x00000000000079af */ /* 0x000e220000000000 */
[--C-:B------:R-:W-:Y:S02]  /*16350*/  FFMA.FTZ R58, R58, c[0x0][0x2d0], -R169.reuse ;  /* 0x0000b4003a3a7a23 */ /* 0x100fe400000108a9 */
[----:B------:R-:W-:Y:S02]  /*16360*/  FFMA.FTZ R59, R59, c[0x0][0x2d0], -R169 ;  /* 0x0000b4003b3b7a23 */ /* 0x000fe400000108a9 */
[----:B-1----:R-:W-:Y:S01]  /*16370*/  FMUL.FTZ R8, R3, R172 ;  /* 0x000000ac03087220 */ /* 0x002fe20000410000 */
[----:B------:R-:W-:Y:S01]  /*16380*/  F2FP.PACK_AB R172, R243, R216 ;  /* 0x000000d8f3ac723e */ /* 0x000fe200000000ff */
[----:B------:R-:W-:Y:S02]  /*16390*/  FMUL.FTZ R129, R165, R129 ;  /* 0x00000081a5817220 */ /* 0x000fe40000410000 */
[----:B------:R1:W-:Y:S01]  /*163a0*/  MUFU.EX2 R220, R15 ;  /* 0x0000000f00dc7308 */ /* 0x0003e20000000800 */
[----:B------:R-:W-:Y:S01]  /*163b0*/  FMUL.FTZ R130, R164, R130 ;  /* 0x00000082a4827220 */ /* 0x000fe20000410000 */
[-C--:B--2---:R-:W-:Y:S05]  /*163c0*/  HMMA.16816.F32 R4, R176, R204.reuse, R4 ;  /* 0x000000ccb004723c */ /* 0x084fea0000001804 */
[----:B------:R-:W-:Y:S03]  /*163d0*/  FMUL.FTZ R9, R3, R173 ;  /* 0x000000ad03097220 */ /* 0x000fe60000410000 */
[----:B------:R2:W-:Y:S01]  /*163e0*/  MUFU.EX2 R215, R10 ;  /* 0x0000000a00d77308 */ /* 0x0005e20000000800 */
[C---:B------:R-:W-:Y:S03]  /*163f0*/  FMUL.FTZ R74, R0.reuse, R74 ;  /* 0x0000004a004a7220 */ /* 0x040fe60000410000 */
[C---:B----4-:R-:W-:Y:S02]  /*16400*/  FMUL.FTZ R14, R0.reuse, R182 ;  /* 0x000000b6000e7220 */ /* 0x050fe40000410000 */
[C---:B------:R-:W-:Y:S02]  /*16410*/  FMUL.FTZ R75, R0.reuse, R75 ;  /* 0x0000004b004b7220 */ /* 0x040fe40000410000 */
[C---:B------:R-:W-:Y:S02]  /*16420*/  FMUL.FTZ R78, R0.reuse, R78 ;  /* 0x0000004e004e7220 */ /* 0x040fe40000410000 */
[----:B------:R-:W4:Y:S01]  /*16430*/  MUFU.EX2 R217, R11 ;  /* 0x0000000b00d97308 */ /* 0x000f220000000800 */
[C---:B------:R-:W-:Y:S02]  /*16440*/  FMUL.FTZ R79, R0.reuse, R79 ;  /* 0x0000004f004f7220 */ /* 0x040fe40000410000 */
[C---:B------:R-:W-:Y:S02]  /*16450*/  FMUL.FTZ R90, R0.reuse, R90 ;  /* 0x0000005a005a7220 */ /* 0x040fe40000410000 */
[C---:B-1----:R-:W-:Y:S02]  /*16460*/  FMUL.FTZ R15, R0.reuse, R183 ;  /* 0x000000b7000f7220 */ /* 0x042fe40000410000 */
[----:B------:R-:W1:Y:S01]  /*16470*/  LDSM.16.MT88.4 R180, [R231+0x100] ;  /* 0x00010000e7b4783b */ /* 0x000e620000004200 */
[C---:B------:R-:W-:Y:S02]  /*16480*/  FMUL.FTZ R91, R0.reuse, R91 ;  /* 0x0000005b005b7220 */ /* 0x040fe40000410000 */
[C---:B------:R-:W-:Y:S01]  /*16490*/  FMUL.FTZ R94, R0.reuse, R94 ;  /* 0x0000005e005e7220 */ /* 0x040fe20000410000 */
[----:B------:R1:W1:Y:S01]  /*164a0*/  MUFU.EX2 R170, R21 ;  /* 0x0000001500aa7308 */ /* 0x0002620000000800 */
[C---:B------:R-:W-:Y:S02]  /*164b0*/  FMUL.FTZ R95, R0.reuse, R95 ;  /* 0x0000005f005f7220 */ /* 0x040fe40000410000 */
[----:B--2---:R-:W-:Y:S01]  /*164c0*/  FMUL.FTZ R10, R0, R174 ;  /* 0x000000ae000a7220 */ /* 0x004fe20000410000 */
[----:B------:R-:W-:Y:S01]  /*164d0*/  F2FP.PACK_AB R174, R238, R244 ;  /* 0x000000f4eeae723e */ /* 0x000fe200000000ff */
[C---:B------:R-:W-:Y:S02]  /*164e0*/  FMUL.FTZ R106, R0.reuse, R106 ;  /* 0x0000006a006a7220 */ /* 0x040fe40000410000 */
[C---:B------:R-:W-:Y:S02]  /*164f0*/  FMUL.FTZ R107, R0.reuse, R107 ;  /* 0x0000006b006b7220 */ /* 0x040fe40000410000 */
[C---:B------:R-:W-:Y:S02]  /*16500*/  FMUL.FTZ R110, R0.reuse, R110 ;  /* 0x0000006e006e7220 */ /* 0x040fe40000410000 */
[C---:B------:R-:W-:Y:S01]  /*16510*/  FMUL.FTZ R111, R0.reuse, R111 ;  /* 0x0000006f006f7220 */ /* 0x040fe20000410000 */
[----:B----4-:R-:W-:Y:S01]  /*16520*/  F2FP.PACK_AB R173, R217, R215 ;  /* 0x000000d7d9ad723e */ /* 0x010fe200000000ff */
[----:B------:R-:W-:Y:S01]  /*16530*/  FMUL.FTZ R11, R0, R175 ;  /* 0x000000af000b7220 */ /* 0x000fe20000410000 */
[----:B------:R-:W-:Y:S01]  /*16540*/  F2FP.PACK_AB R175, R220, R219 ;  /* 0x000000dbdcaf723e */ /* 0x000fe200000000ff */
[C---:B------:R-:W-:Y:S02]  /*16550*/  FMUL.FTZ R122, R0.reuse, R122 ;  /* 0x0000007a007a7220 */ /* 0x040fe40000410000 */
[C---:B------:R-:W-:Y:S02]  /*16560*/  FMUL.FTZ R123, R0.reuse, R123 ;  /* 0x0000007b007b7220 */ /* 0x040fe40000410000 */
[C---:B------:R-:W-:Y:S02]  /*16570*/  FMUL.FTZ R126, R0.reuse, R126 ;  /* 0x0000007e007e7220 */ /* 0x040fe40000410000 */
[C---:B------:R-:W-:Y:S01]  /*16580*/  HMMA.16816.F32 R8, R172.reuse, R204, R8 ;  /* 0x000000ccac08723c */ /* 0x040fe20000001808 */
[----:B------:R-:W-:Y:S03]  /*16590*/  MUFU.EX2 R205, R43 ;  /* 0x0000002b00cd7308 */ /* 0x000fe60000000800 */
[----:B------:R-:W-:Y:S02]  /*165a0*/  FMUL.FTZ R127, R0, R127 ;  /* 0x0000007f007f7220 */ /* 0x000fe40000410000 */
[----:B------:R-:W-:Y:S02]  /*165b0*/  FMUL.FTZ R131, R164, R131 ;  /* 0x00000083a4837220 */ /* 0x000fe40000410000 */
[-C--:B------:R-:W-:Y:S04]  /*165c0*/  HMMA.16816.F32 R12, R172, R206.reuse, R12 ;  /* 0x000000ceac0c723c */ /* 0x080fe8000000180c */
[--C-:B------:R-:W-:Y:S02]  /*165d0*/  FFMA.FTZ R20, R20, c[0x0][0x2d0], -R213.reuse ;  /* 0x0000b40014147a23 */ /* 0x100fe400000108d5 */
[--C-:B------:R-:W-:Y:S02]  /*165e0*/  FFMA.FTZ R22, R22, c[0x0][0x2d0], -R214.reuse ;  /* 0x0000b40016167a23 */ /* 0x100fe400000108d6 */
[C---:B------:R-:W-:Y:S01]  /*165f0*/  HMMA.16816.F32 R16, R176.reuse, R206, R16 ;  /* 0x000000ceb010723c */ /* 0x040fe20000001810 */
[----:B------:R-:W-:Y:S03]  /*16600*/  MUFU.EX2 R206, R42 ;  /* 0x0000002a00ce7308 */ /* 0x000fe60000000800 */
[C---:B------:R-:W-:Y:S02]  /*16610*/  FMUL.FTZ R132, R165.reuse, R132 ;  /* 0x00000084a5847220 */ /* 0x040fe40000410000 */
[----:B------:R-:W-:Y:S02]  /*16620*/  FMUL.FTZ R133, R165, R133 ;  /* 0x00000085a5857220 */ /* 0x000fe40000410000 */
[-C--:B---3--:R-:W-:Y:S03]  /*16630*/  HMMA.16816.F32 R68, R176, R208.reuse, R68 ;  /* 0x000000d0b044723c */ /* 0x088fe60000001844 */
[----:B------:R-:W2:Y:S01]  /*16640*/  MUFU.EX2 R224, R22 ;  /* 0x0000001600e07308 */ /* 0x000ea20000000800 */
[C---:B------:R-:W-:Y:S02]  /*16650*/  FMUL.FTZ R134, R164.reuse, R134 ;  /* 0x00000086a4867220 */ /* 0x040fe40000410000 */
[----:B------:R-:W-:Y:S02]  /*16660*/  FMUL.FTZ R135, R164, R135 ;  /* 0x00000087a4877220 */ /* 0x000fe40000410000 */
[C---:B------:R-:W-:Y:S04]  /*16670*/  HMMA.16816.F32 R72, R172.reuse, R208, R72 ;  /* 0x000000d0ac48723c */ /* 0x040fe80000001848 */
[C---:B------:R-:W-:Y:S01]  /*16680*/  FMUL.FTZ R136, R3.reuse, R136 ;  /* 0x0000008803887220 */ /* 0x040fe20000410000 */
[----:B------:R3:W-:Y:S01]  /*16690*/  MUFU.EX2 R222, R20 ;  /* 0x0000001400de7308 */ /* 0x0007e20000000800 */
[----:B------:R-:W-:Y:S02]  /*166a0*/  FMUL.FTZ R137, R3, R137 ;  /* 0x0000008903897220 */ /* 0x000fe40000410000 */
[-C--:B------:R-:W-:Y:S04]  /*166b0*/  HMMA.16816.F32 R76, R172, R210.reuse, R76 ;  /* 0x000000d2ac4c723c */ /* 0x080fe8000000184c */
[C---:B------:R-:W-:Y:S02]  /*166c0*/  FMUL.FTZ R138, R0.reuse, R138 ;  /* 0x0000008a008a7220 */ /* 0x040fe40000410000 */
[----:B------:R-:W-:Y:S02]  /*166d0*/  FMUL.FTZ R139, R0, R139 ;  /* 0x0000008b008b7220 */ /* 0x000fe40000410000 */
[C---:B------:R-:W-:Y:S04]  /*166e0*/  HMMA.16816.F32 R80, R176.reuse, R210, R80 ;  /* 0x000000d2b050723c */ /* 0x040fe80000001850 */
[--C-:B------:R-:W-:Y:S02]  /*166f0*/  FFMA.FTZ R34, R34, c[0x0][0x2d0], -R214.reuse ;  /* 0x0000b40022227a23 */ /* 0x100fe400000108d6 */
[----:B------:R-:W-:Y:S02]  /*16700*/  FFMA.FTZ R33, R33, c[0x0][0x2d0], -R213 ;  /* 0x0000b40021217a23 */ /* 0x000fe400000108d5 */
[-C--:B-1----:R-:W-:Y:S02]  /*16710*/  HMMA.16816.F32 R84, R176, R180.reuse, R84 ;  /* 0x000000b4b054723c */ /* 0x082fe40000001854 */
[----:B------:R-:W-:Y:S02]  /*16720*/  MUFU.EX2 R223, R33 ;  /* 0x0000002100df7308 */ /* 0x000fe40000000800 */
[--C-:B------:R-:W-:Y:S02]  /*16730*/  FFMA.FTZ R32, R23, c[0x0][0x2d0], -R214.reuse ;  /* 0x0000b40017207a23 */ /* 0x100fe400000108d6 */
[C---:B------:R-:W-:Y:S02]  /*16740*/  FMUL.FTZ R21, R3.reuse, R189 ;  /* 0x000000bd03157220 */ /* 0x040fe40000410000 */
[C---:B------:R-:W-:Y:S04]  /*16750*/  HMMA.16816.F32 R88, R172.reuse, R180, R88 ;  /* 0x000000b4ac58723c */ /* 0x040fe80000001858 */
[----:B---3--:R-:W-:Y:S01]  /*16760*/  FMUL.FTZ R20, R3, R188 ;  /* 0x000000bc03147220 */ /* 0x008fe20000410000 */
[----:B------:R-:W-:Y:S01]  /*16770*/  MOV R188, R225 ;  /* 0x000000e100bc7202 */ /* 0x000fe20000000f00 */
[C---:B------:R-:W-:Y:S01]  /*16780*/  FMUL.FTZ R22, R0.reuse, R190 ;  /* 0x000000be00167220 */ /* 0x040fe20000410000 */
[----:B------:R1:W-:Y:S01]  /*16790*/  MUFU.EX2 R225, R40 ;  /* 0x0000002800e17308 */ /* 0x0003e20000000800 */
[-C--:B------:R-:W-:Y:S04]  /*167a0*/  HMMA.16816.F32 R92, R172, R182.reuse, R92 ;  /* 0x000000b6ac5c723c */ /* 0x080fe8000000185c */
[----:B------:R-:W-:Y:S01]  /*167b0*/  FMUL.FTZ R23, R0, R191 ;  /* 0x000000bf00177220 */ /* 0x000fe20000410000 */
[----:B------:R-:W-:Y:S01]  /*167c0*/  MOV R190, R170 ;  /* 0x000000aa00be7202 */ /* 0x000fe20000000f00 */
[C---:B------:R-:W-:Y:S02]  /*167d0*/  FMUL.FTZ R140, R165.reuse, R140 ;  /* 0x0000008ca58c7220 */ /* 0x040fe40000410000 */
[C---:B------:R-:W-:Y:S01]  /*167e0*/  HMMA.16816.F32 R96, R176.reuse, R182, R96 ;  /* 0x000000b6b060723c */ /* 0x040fe20000001860 */
[----:B------:R-:W3:Y:S01]  /*167f0*/  LDSM.16.MT88.4 R180, [R228+0x2100] ;  /* 0x00210000e4b4783b */ /* 0x000ee20000004200 */
[----:B------:R4:W-:Y:S02]  /*16800*/  MUFU.EX2 R189, R32 ;  /* 0x0000002000bd7308 */ /* 0x0009e40000000800 */
[----:B------:R-:W-:Y:S02]  /*16810*/  FMUL.FTZ R141, R165, R141 ;  /* 0x0000008da58d7220 */ /* 0x000fe40000410000 */
[C---:B------:R-:W-:Y:S02]  /*16820*/  FMUL.FTZ R142, R164.reuse, R142 ;  /* 0x0000008ea48e7220 */ /* 0x040fe40000410000 */
[-C--:B------:R-:W-:Y:S04]  /*16830*/  HMMA.16816.F32 R100, R176, R184.reuse, R100 ;  /* 0x000000b8b064723c */ /* 0x080fe80000001864 */
[C---:B------:R-:W-:Y:S02]  /*16840*/  FMUL.FTZ R143, R164.reuse, R143 ;  /* 0x0000008fa48f7220 */ /* 0x040fe40000410000 */
[----:B------:R-:W-:Y:S01]  /*16850*/  FFMA.FTZ R170, R35, c[0x0][0x2d0], -R214 ;  /* 0x0000b40023aa7a23 */ /* 0x000fe200000108d6 */
[----:B-1----:R-:W-:Y:S01]  /*16860*/  LDSM.16.MT88.4 R40, [R228+0x1100] ;  /* 0x00110000e428783b */ /* 0x002fe20000004200 */
[C---:B------:R-:W-:Y:S04]  /*16870*/  HMMA.16816.F32 R104, R172.reuse, R184, R104 ;  /* 0x000000b8ac68723c */ /* 0x040fe80000001868 */
[C---:B------:R-:W-:Y:S01]  /*16880*/  FMUL.FTZ R33, R165.reuse, R193 ;  /* 0x000000c1a5217220 */ /* 0x040fe20000410000 */
[----:B--2---:R-:W-:Y:S01]  /*16890*/  MOV R193, R224 ;  /* 0x000000e000c17202 */ /* 0x004fe20000000f00 */
[----:B------:R-:W-:Y:S01]  /*168a0*/  FMUL.FTZ R35, R164, R195 ;  /* 0x000000c3a4237220 */ /* 0x000fe20000410000 */
[----:B------:R-:W2:Y:S01]  /*168b0*/  LDL.LU R224, [R1+0xc] ;  /* 0x00000c0001e07983 */ /* 0x000ea20000300800 */
[-C--:B------:R-:W-:Y:S01]  /*168c0*/  HMMA.16816.F32 R108, R172, R186.reuse, R108 ;  /* 0x000000baac6c723c */ /* 0x080fe2000000186c */
[----:B------:R-:W-:Y:S03]  /*168d0*/  MUFU.EX2 R170, R170 ;  /* 0x000000aa00aa7308 */ /* 0x000fe60000000800 */
[----:B----4-:R-:W-:Y:S02]  /*168e0*/  FMUL.FTZ R32, R165, R192 ;  /* 0x000000c0a5207220 */ /* 0x010fe40000410000 */
[C---:B------:R-:W-:Y:S02]  /*168f0*/  FMUL.FTZ R144, R3.reuse, R144 ;  /* 0x0000009003907220 */ /* 0x040fe40000410000 */
[C---:B------:R-:W-:Y:S01]  /*16900*/  HMMA.16816.F32 R112, R176.reuse, R186, R112 ;  /* 0x000000bab070723c */ /* 0x040fe20000001870 */
[----:B------:R-:W1:Y:S03]  /*16910*/  LDSM.16.MT88.4 R184, [R229+0x2100] ;  /* 0x00210000e5b8783b */ /* 0x000e660000004200 */
[C---:B------:R-:W-:Y:S02]  /*16920*/  FMUL.FTZ R145, R3.reuse, R145 ;  /* 0x0000009103917220 */ /* 0x040fe40000410000 */
[C---:B------:R-:W-:Y:S02]  /*16930*/  FMUL.FTZ R146, R0.reuse, R146 ;  /* 0x0000009200927220 */ /* 0x040fe40000410000 */
[C---:B------:R-:W-:Y:S01]  /*16940*/  FMUL.FTZ R147, R0.reuse, R147 ;  /* 0x0000009300937220 */ /* 0x040fe20000410000 */
[-C--:B---3--:R-:W-:Y:S03]  /*16950*/  HMMA.16816.F32 R116, R176, R180.reuse, R116 ;  /* 0x000000b4b074723c */ /* 0x088fe60000001874 */
[C---:B------:R-:W-:Y:S02]  /*16960*/  FMUL.FTZ R148, R3.reuse, R148 ;  /* 0x0000009403947220 */ /* 0x040fe40000410000 */
[----:B------:R-:W-:Y:S02]  /*16970*/  FMUL.FTZ R149, R3, R149 ;  /* 0x0000009503957220 */ /* 0x000fe40000410000 */
[C---:B------:R-:W-:Y:S01]  /*16980*/  FMUL.FTZ R150, R0.reuse, R150 ;  /* 0x0000009600967220 */ /* 0x040fe20000410000 */
[C---:B------:R-:W-:Y:S04]  /*16990*/  HMMA.16816.F32 R120, R172.reuse, R180, R120 ;  /* 0x000000b4ac78723c */ /* 0x040fe80000001878 */
[----:B------:R-:W-:Y:S02]  /*169a0*/  FMUL.FTZ R151, R0, R151 ;  /* 0x0000009700977220 */ /* 0x000fe40000410000 */
[C---:B------:R-:W-:Y:S02]  /*169b0*/  FMUL.FTZ R152, R165.reuse, R152 ;  /* 0x00000098a5987220 */ /* 0x040fe40000410000 */
[-C--:B------:R-:W-:Y:S04]  /*169c0*/  HMMA.16816.F32 R124, R172, R182.reuse, R124 ;  /* 0x000000b6ac7c723c */ /* 0x080fe8000000187c */
[C---:B------:R-:W-:Y:S02]  /*169d0*/  FMUL.FTZ R153, R165.reuse, R153 ;  /* 0x00000099a5997220 */ /* 0x040fe40000410000 */
[C---:B------:R-:W-:Y:S02]  /*169e0*/  FMUL.FTZ R154, R164.reuse, R154 ;  /* 0x0000009aa49a7220 */ /* 0x040fe40000410000 */
[C---:B------:R-:W-:Y:S01]  /*169f0*/  HMMA.16816.F32 R128, R176.reuse, R182, R128 ;  /* 0x000000b6b080723c */ /* 0x040fe20000001880 */
[----:B------:R-:W3:Y:S03]  /*16a00*/  LDSM.16.MT88.4 R180, [R231+0x2100] ;  /* 0x00210000e7b4783b */ /* 0x000ee60000004200 */
[C---:B------:R-:W-:Y:S02]  /*16a10*/  FMUL.FTZ R155, R164.reuse, R155 ;  /* 0x0000009ba49b7220 */ /* 0x040fe40000410000 */
[C---:B------:R-:W-:Y:S02]  /*16a20*/  FMUL.FTZ R156, R165.reuse, R156 ;  /* 0x0000009ca59c7220 */ /* 0x040fe40000410000 */
[-C--:B-1----:R-:W-:Y:S04]  /*16a30*/  HMMA.16816.F32 R132, R176, R184.reuse, R132 ;  /* 0x000000b8b084723c */ /* 0x082fe80000001884 */
[----:B------:R-:W-:Y:S02]  /*16a40*/  FMUL.FTZ R157, R165, R157 ;  /* 0x0000009da59d7220 */ /* 0x000fe40000410000 */
[C---:B------:R-:W-:Y:S02]  /*16a50*/  FMUL.FTZ R158, R164.reuse, R158 ;  /* 0x0000009ea49e7220 */ /* 0x040fe40000410000 */
[C---:B------:R-:W-:Y:S01]  /*16a60*/  HMMA.16816.F32 R136, R172.reuse, R184, R136 ;  /* 0x000000b8ac88723c */ /* 0x040fe20000001888 */
[----:B------:R1:W4:Y:S03]  /*16a70*/  MUFU.EX2 R184, R34 ;  /* 0x0000002200b87308 */ /* 0x0003260000000800 */
[----:B------:R-:W-:Y:S02]  /*16a80*/  FMUL.FTZ R159, R164, R159 ;  /* 0x0000009fa49f7220 */ /* 0x000fe40000410000 */
[C---:B------:R-:W-:Y:S02]  /*16a90*/  FMUL.FTZ R160, R3.reuse, R160 ;  /* 0x000000a003a07220 */ /* 0x040fe40000410000 */
[-C--:B------:R-:W-:Y:S04]  /*16aa0*/  HMMA.16816.F32 R20, R172, R186.reuse, R20 ;  /* 0x000000baac14723c */ /* 0x080fe80000001814 */
[----:B------:R-:W-:Y:S02]  /*16ab0*/  FMUL.FTZ R161, R3, R161 ;  /* 0x000000a103a17220 */ /* 0x000fe40000410000 */
[----:B------:R-:W-:Y:S02]  /*16ac0*/  FMUL.FTZ R162, R0, R162 ;  /* 0x000000a200a27220 */ /* 0x000fe40000410000 */
[C---:B------:R-:W-:Y:S04]  /*16ad0*/  HMMA.16816.F32 R140, R176.reuse, R186, R140 ;  /* 0x000000bab08c723c */ /* 0x040fe8000000188c */
[--C-:B------:R-:W-:Y:S02]  /*16ae0*/  FFMA.FTZ R24, R24, c[0x0][0x2d0], -R212.reuse ;  /* 0x0000b40018187a23 */ /* 0x100fe400000108d4 */
[--C-:B------:R-:W-:Y:S02]  /*16af0*/  FFMA.FTZ R25, R25, c[0x0][0x2d0], -R212.reuse ;  /* 0x0000b40019197a23 */ /* 0x100fe400000108d4 */
[--C-:B------:R-:W-:Y:S01]  /*16b00*/  FFMA.FTZ R26, R26, c[0x0][0x2d0], -R169.reuse ;  /* 0x0000b4001a1a7a23 */ /* 0x100fe200000108a9 */
[----:B------:R3:W-:Y:S03]  /*16b10*/  MUFU.EX2 R192, R24 ;  /* 0x0000001800c07308 */ /* 0x0007e60000000800 */
[----:B-1----:R-:W-:Y:S01]  /*16b20*/  FMUL.FTZ R34, R164, R194 ;  /* 0x000000c2a4227220 */ /* 0x002fe20000410000 */
[----:B----4-:R-:W-:Y:S01]  /*16b30*/  MOV R194, R184 ;  /* 0x000000b800c27202 */ /* 0x010fe20000000f00 */
[----:B------:R-:W-:Y:S01]  /*16b40*/  FMUL.FTZ R163, R0, R163 ;  /* 0x000000a300a37220 */ /* 0x000fe20000410000 */
[----:B------:R-:W1:Y:S01]  /*16b50*/  LDSM.16.MT88.4 R184, [R230+0x2100] ;  /* 0x00210000e6b8783b */ /* 0x000e620000004200 */
[--C-:B------:R-:W-:Y:S02]  /*16b60*/  FFMA.FTZ R44, R44, c[0x0][0x2d0], -R212.reuse ;  /* 0x0000b4002c2c7a23 */ /* 0x100fe400000108d4 */
[--C-:B------:R-:W-:Y:S01]  /*16b70*/  FFMA.FTZ R45, R45, c[0x0][0x2d0], -R212.reuse ;  /* 0x0000b4002d2d7a23 */ /* 0x100fe200000108d4 */
[-C--:B---3--:R-:W-:Y:S01]  /*16b80*/  HMMA.16816.F32 R32, R176, R180.reuse, R32 ;  /* 0x000000b4b020723c */ /* 0x088fe20000001820 */
[----:B------:R3:W-:Y:S02]  /*16b90*/  MUFU.EX2 R227, R44 ;  /* 0x0000002c00e37308 */ /* 0x0007e40000000800 */
[--C-:B------:R-:W-:Y:S02]  /*16ba0*/  FFMA.FTZ R46, R46, c[0x0][0x2d0], -R169.reuse ;  /* 0x0000b4002e2e7a23 */ /* 0x100fe400000108a9 */
[--C-:B------:R-:W-:Y:S02]  /*16bb0*/  FFMA.FTZ R47, R47, c[0x0][0x2d0], -R169.reuse ;  /* 0x0000b4002f2f7a23 */ /* 0x100fe400000108a9 */
[--C-:B------:R-:W-:Y:S01]  /*16bc0*/  FFMA.FTZ R60, R60, c[0x0][0x2d0], -R212.reuse ;  /* 0x0000b4003c3c7a23 */ /* 0x100fe200000108d4 */
[C---:B------:R-:W-:Y:S03]  /*16bd0*/  HMMA.16816.F32 R144, R172.reuse, R180, R144 ;  /* 0x000000b4ac90723c */ /* 0x040fe60000001890 */
[----:B------:R4:W-:Y:S01]  /*16be0*/  MUFU.EX2 R249, R45 ;  /* 0x0000002d00f97308 */ /* 0x0009e20000000800 */
[--C-:B------:R-:W-:Y:S02]  /*16bf0*/  FFMA.FTZ R27, R27, c[0x0][0x2d0], -R169.reuse ;  /* 0x0000b4001b1b7a23 */ /* 0x100fe400000108a9 */
[----:B------:R-:W-:Y:S01]  /*16c00*/  FMUL.FTZ R24, R3, R196 ;  /* 0x000000c403187220 */ /* 0x000fe20000410000 */
[----:B------:R-:W-:Y:S01]  /*16c10*/  MOV R196, R170 ;  /* 0x000000aa00c47202 */ /* 0x000fe20000000f00 */
[-C--:B------:R-:W-:Y:S04]  /*16c20*/  HMMA.16816.F32 R148, R172, R182.reuse, R148 ;  /* 0x000000b6ac94723c */ /* 0x080fe80000001894 */
[--C-:B------:R-:W-:Y:S01]  /*16c30*/  FFMA.FTZ R28, R28, c[0x0][0x2d0], -R212.reuse ;  /* 0x0000b4001c1c7a23 */ /* 0x100fe200000108d4 */
[----:B------:R4:W-:Y:S01]  /*16c40*/  MUFU.EX2 R191, R25 ;  /* 0x0000001900bf7308 */ /* 0x0009e20000000800 */
[----:B------:R-:W-:Y:S02]  /*16c50*/  FFMA.FTZ R29, R29, c[0x0][0x2d0], -R212 ;  /* 0x0000b4001d1d7a23 */ /* 0x000fe400000108d4 */
[C---:B------:R-:W-:Y:S01]  /*16c60*/  HMMA.16816.F32 R152, R176.reuse, R182, R152 ;  /* 0x000000b6b098723c */ /* 0x040fe20000001898 */
[----:B------:R-:W4:Y:S03]  /*16c70*/  LDSM.16.MT88.4 R180, [R228+0x900] ;  /* 0x00090000e4b4783b */ /* 0x000f260000004200 */
[--C-:B------:R-:W-:Y:S01]  /*16c80*/  FFMA.FTZ R30, R30, c[0x0][0x2d0], -R169.reuse ;  /* 0x0000b4001e1e7a23 */ /* 0x100fe200000108a9 */
[----:B---3--:R-:W-:Y:S01]  /*16c90*/  F2FP.PACK_AB R44, R226, R225 ;  /* 0x000000e1e22c723e */ /* 0x008fe200000000ff */
[--C-:B------:R-:W-:Y:S01]  /*16ca0*/  FFMA.FTZ R31, R31, c[0x0][0x2d0], -R169.reuse ;  /* 0x0000b4001f1f7a23 */ /* 0x100fe200000108a9 */
[----:B------:R3:W-:Y:S01]  /*16cb0*/  MUFU.EX2 R210, R26 ;  /* 0x0000001a00d27308 */ /* 0x0007e20000000800 */
[--C-:B------:R-:W-:Y:S01]  /*16cc0*/  FFMA.FTZ R62, R62, c[0x0][0x2d0], -R169.reuse ;  /* 0x0000b4003e3e7a23 */ /* 0x100fe200000108a9 */
[-C--:B-1----:R-:W-:Y:S03]  /*16cd0*/  HMMA.16816.F32 R156, R176, R184.reuse, R156 ;  /* 0x000000b8b09c723c */ /* 0x082fe6000000189c */
[----:B----4-:R-:W-:Y:S01]  /*16ce0*/  F2FP.PACK_AB R45, R205, R206 ;  /* 0x000000cecd2d723e */ /* 0x010fe200000000ff */
[----:B------:R-:W-:Y:S04]  /*16cf0*/  FFMA.FTZ R169, R63, c[0x0][0x2d0], -R169 ;  /* 0x0000b4003fa97a23 */ /* 0x000fe800000108a9 */
[----:B------:R1:W-:Y:S01]  /*16d00*/  MUFU.EX2 R208, R27 ;  /* 0x0000001b00d07308 */ /* 0x0003e20000000800 */
[C---:B------:R-:W-:Y:S04]  /*16d10*/  HMMA.16816.F32 R160, R172.reuse, R184, R160 ;  /* 0x000000b8aca0723c */ /* 0x040fe800000018a0 */
[----:B------:R-:W-:Y:S05]  /*16d20*/  FMUL.FTZ R25, R3, R197 ;  /* 0x000000c503197220 */ /* 0x000fea0000410000 */
[----:B------:R4:W-:Y:S03]  /*16d30*/  MUFU.EX2 R195, R28 ;  /* 0x0000001c00c37308 */ /* 0x0009e60000000800 */
[C---:B---3--:R-:W-:Y:S07]  /*16d40*/  FMUL.FTZ R26, R0.reuse, R198 ;  /* 0x000000c6001a7220 */ /* 0x048fee0000410000 */
[----:B------:R3:W3:Y:S01]  /*16d50*/  MUFU.EX2 R204, R29 ;  /* 0x0000001d00cc7308 */ /* 0x0006e20000000800 */
[----:B-1----:R-:W-:Y:S01]  /*16d60*/  FMUL.FTZ R27, R0, R199 ;  /* 0x000000c7001b7220 */ /* 0x002fe20000410000 */
[----:B------:R-:W-:Y:S02]  /*16d70*/  MOV R199, R223 ;  /* 0x000000df00c77202 */ /* 0x000fe40000000f00 */
[----:B------:R-:W2:Y:S06]  /*16d80*/  LDL.LU R223, [R1+0x8] ;  /* 0x0000080001df7983 */ /* 0x000eac0000300800 */
[----:B------:R1:W-:Y:S01]  /*16d90*/  MUFU.EX2 R207, R30 ;  /* 0x0000001e00cf7308 */ /* 0x0003e20000000800 */
[-C--:B------:R-:W-:Y:S01]  /*16da0*/  HMMA.16816.F32 R24, R172, R186.reuse, R24 ;  /* 0x000000baac18723c */ /* 0x080fe20000001818 */
[----:B------:R-:W2:Y:S02]  /*16db0*/  LDL.LU R211, [R1+0x4] ;  /* 0x0000040001d37983 */ /* 0x000ea40000300800 */
[----:B----4-:R-:W-:Y:S04]  /*16dc0*/  FMUL.FTZ R28, R165, R200 ;  /* 0x000000c8a51c7220 */ /* 0x010fe80000410000 */
[----:B------:R-:W-:Y:S02]  /*16dd0*/  F2FP.PACK_AB R172, R190, R222 ;  /* 0x000000debeac723e */ /* 0x000fe400000000ff */
[----:B------:R4:W4:Y:S03]  /*16de0*/  MUFU.EX2 R209, R31 ;  /* 0x0000001f00d17308 */ /* 0x0009260000000800 */
[----:B------:R-:W-:Y:S01]  /*16df0*/  F2FP.PACK_AB R174, R199, R188 ;  /* 0x000000bcc7ae723e */ /* 0x000fe200000000ff */
[----:B---3--:R-:W-:Y:S01]  /*16e00*/  FMUL.FTZ R29, R165, R201 ;  /* 0x000000c9a51d7220 */ /* 0x008fe20000410000 */
[----:B------:R-:W-:Y:S02]  /*16e10*/  F2FP.PACK_AB R173, R189, R193 ;  /* 0x000000c1bdad723e */ /* 0x000fe400000000ff */
[----:B------:R-:W-:Y:S02]  /*16e20*/  F2FP.PACK_AB R175, R196, R194 ;  /* 0x000000c2c4af723e */ /* 0x000fe400000000ff */
[----:B------:R-:W-:Y:S01]  /*16e30*/  MOV R197, R204 ;  /* 0x000000cc00c57202 */ /* 0x000fe20000000f00 */
[----:B------:R-:W-:Y:S01]  /*16e40*/  MUFU.EX2 R198, R36 ;  /* 0x0000002400c67308 */ /* 0x000fe20000000800 */
[C---:B-1----:R-:W-:Y:S09]  /*16e50*/  FMUL.FTZ R30, R164.reuse, R202 ;  /* 0x000000caa41e7220 */ /* 0x042ff20000410000 */
[----:B------:R-:W-:Y:S01]  /*16e60*/  MUFU.EX2 R201, R37 ;  /* 0x0000002500c97308 */ /* 0x000fe20000000800 */
[----:B----4-:R-:W-:Y:S09]  /*16e70*/  FMUL.FTZ R31, R164, R203 ;  /* 0x000000cba41f7220 */ /* 0x010ff20000410000 */
[----:B------:R1:W-:Y:S01]  /*16e80*/  MUFU.EX2 R200, R38 ;  /* 0x0000002600c87308 */ /* 0x0003e20000000800 */
[----:B------:R-:W-:Y:S01]  /*16e90*/  HMMA.16816.F32 R28, R176, R186, R28 ;  /* 0x000000bab01c723c */ /* 0x000fe2000000181c */
[----:B------:R-:W3:Y:S06]  /*16ea0*/  LDSM.16.MT88.4 R184, [R229+0x900] ;  /* 0x00090000e5b8783b */ /* 0x000eec0000004200 */
[----:B------:R-:W-:Y:S01]  /*16eb0*/  F2FP.PACK_AB R176, R191, R192 ;  /* 0x000000c0bfb0723e */ /* 0x000fe200000000ff */
[-C--:B------:R-:W-:Y:S01]  /*16ec0*/  HMMA.16816.F32 R4, R172, R180.reuse, R4 ;  /* 0x000000b4ac04723c */ /* 0x080fe20000001804 */
[----:B------:R-:W-:Y:S04]  /*16ed0*/  MUFU.EX2 R202, R48 ;  /* 0x0000003000ca7308 */ /* 0x000fe80000000800 */
[----:B------:R-:W-:Y:S02]  /*16ee0*/  F2FP.PACK_AB R178, R197, R195 ;  /* 0x000000c3c5b2723e */ /* 0x000fe400000000ff */
[----:B------:R-:W-:Y:S02]  /*16ef0*/  F2FP.PACK_AB R177, R208, R210 ;  /* 0x000000d2d0b1723e */ /* 0x000fe400000000ff */
[----:B------:R-:W-:Y:S02]  /*16f00*/  F2FP.PACK_AB R179, R209, R207 ;  /* 0x000000cfd1b3723e */ /* 0x000fe400000000ff */
[----:B------:R4:W-:Y:S01]  /*16f10*/  MUFU.EX2 R203, R49 ;  /* 0x0000003100cb7308 */ /* 0x0009e20000000800 */
[----:B-1----:R-:W-:Y:S04]  /*16f20*/  LDSM.16.MT88.4 R36, [R230+0x2900] ;  /* 0x00290000e624783b */ /* 0x002fe80000004200 */
[C---:B------:R-:W-:Y:S05]  /*16f30*/  HMMA.16816.F32 R8, R176.reuse, R180, R8 ;  /* 0x000000b4b008723c */ /* 0x040fea0000001808 */
[----:B------:R1:W-:Y:S03]  /*16f40*/  MUFU.EX2 R204, R46 ;  /* 0x0000002e00cc7308 */ /* 0x0003e60000000800 */
[-C--:B------:R-:W-:Y:S07]  /*16f50*/  HMMA.16816.F32 R12, R176, R182.reuse, R12 ;  /* 0x000000b6b00c723c */ /* 0x080fee000000180c */
[----:B------:R-:W1:Y:S01]  /*16f60*/  MUFU.EX2 R170, R47 ;  /* 0x0000002f00aa7308 */ /* 0x000e620000000800 */
[C---:B------:R-:W-:Y:S01]  /*16f70*/  HMMA.16816.F32 R16, R172.reuse, R182, R16 ;  /* 0x000000b6ac10723c */ /* 0x040fe20000001810 */
[----:B------:R-:W1:Y:S07]  /*16f80*/  LDSM.16.MT88.4 R180, [R231+0x900] ;  /* 0x00090000e7b4783b */ /* 0x000e6e0000004200 */
[-C--:B---3--:R-:W-:Y:S01]  /*16f90*/  HMMA.16816.F32 R68, R172, R184.reuse, R68 ;  /* 0x000000b8ac44723c */ /* 0x088fe20000001844 */
[----:B----4-:R-:W-:Y:S01]  /*16fa0*/  LDSM.16.MT88.4 R48, [R229+0x1100] ;  /* 0x00110000e530783b */ /* 0x010fe20000004200 */
[----:B------:R-:W-:Y:S02]  /*16fb0*/  MUFU.EX2 R169, R169 ;  /* 0x000000a900a97308 */ /* 0x000fe40000000800 */
[----:B-1----:R-:W-:Y:S04]  /*16fc0*/  F2FP.PACK_AB R46, R249, R227 ;  /* 0x000000e3f92e723e */ /* 0x002fe800000000ff */
[C---:B------:R-:W-:Y:S04]  /*16fd0*/  HMMA.16816.F32 R72, R176.reuse, R184, R72 ;  /* 0x000000b8b048723c */ /* 0x040fe80000001848 */
[----:B------:R-:W-:Y:S01]  /*16fe0*/  MUFU.EX2 R62, R62 ;  /* 0x0000003e003e7308 */ /* 0x000fe20000000800 */
[----:B------:R-:W-:Y:S03]  /*16ff0*/  F2FP.PACK_AB R47, R170, R204 ;  /* 0x000000ccaa2f723e */ /* 0x000fe600000000ff */
[-C--:B------:R-:W-:Y:S08]  /*17000*/  HMMA.16816.F32 R76, R176, R186.reuse, R76 ;  /* 0x000000bab04c723c */ /* 0x080ff0000000184c */
[C---:B------:R-:W-:Y:S01]  /*17010*/  HMMA.16816.F32 R80, R172.reuse, R186, R80 ;  /* 0x000000baac50723c */ /* 0x040fe20000001850 */
[----:B------:R-:W1:Y:S07]  /*17020*/  LDSM.16.MT88.4 R184, [R230+0x900] ;  /* 0x00090000e6b8783b */ /* 0x000e6e0000004200 */
[-C--:B------:R-:W-:Y:S08]  /*17030*/  HMMA.16816.F32 R84, R172, R180.reuse, R84 ;  /* 0x000000b4ac54723c */ /* 0x080ff00000001854 */
[C---:B------:R-:W-:Y:S08]  /*17040*/  HMMA.16816.F32 R88, R176.reuse, R180, R88 ;  /* 0x000000b4b058723c */ /* 0x040ff00000001858 */
[-C--:B------:R-:W-:Y:S08]  /*17050*/  HMMA.16816.F32 R92, R176, R182.reuse, R92 ;  /* 0x000000b6b05c723c */ /* 0x080ff0000000185c */
[C---:B------:R-:W-:Y:S01]  /*17060*/  HMMA.16816.F32 R96, R172.reuse, R182, R96 ;  /* 0x000000b6ac60723c */ /* 0x040fe20000001860 */
[----:B------:R-:W3:Y:S07]  /*17070*/  LDSM.16.MT88.4 R180, [R228+0x2900] ;  /* 0x00290000e4b4783b */ /* 0x000eee0000004200 */
[-C--:B-1----:R-:W-:Y:S08]  /*17080*/  HMMA.16816.F32 R100, R172, R184.reuse, R100 ;  /* 0x000000b8ac64723c */ /* 0x082ff00000001864 */
[C---:B------:R-:W-:Y:S08]  /*17090*/  HMMA.16816.F32 R104, R176.reuse, R184, R104 ;  /* 0x000000b8b068723c */ /* 0x040ff00000001868 */
[-C--:B------:R-:W-:Y:S08]  /*170a0*/  HMMA.16816.F32 R108, R176, R186.reuse, R108 ;  /* 0x000000bab06c723c */ /* 0x080ff0000000186c */
[C---:B------:R-:W-:Y:S01]  /*170b0*/  HMMA.16816.F32 R112, R172.reuse, R186, R112 ;  /* 0x000000baac70723c */ /* 0x040fe20000001870 */
[----:B------:R-:W1:Y:S07]  /*170c0*/  LDSM.16.MT88.4 R184, [R229+0x2900] ;  /* 0x00290000e5b8783b */ /* 0x000e6e0000004200 */
[-C--:B---3--:R-:W-:Y:S08]  /*170d0*/  HMMA.16816.F32 R116, R172, R180.reuse, R116 ;  /* 0x000000b4ac74723c */ /* 0x088ff00000001874 */
[C---:B------:R-:W-:Y:S08]  /*170e0*/  HMMA.16816.F32 R120, R176.reuse, R180, R120 ;  /* 0x000000b4b078723c */ /* 0x040ff00000001878 */
[-C--:B------:R-:W-:Y:S08]  /*170f0*/  HMMA.16816.F32 R124, R176, R182.reuse, R124 ;  /* 0x000000b6b07c723c */ /* 0x080ff0000000187c */
[C---:B------:R-:W-:Y:S01]  /*17100*/  HMMA.16816.F32 R128, R172.reuse, R182, R128 ;  /* 0x000000b6ac80723c */ /* 0x040fe20000001880 */
[----:B------:R-:W3:Y:S07]  /*17110*/  LDSM.16.MT88.4 R180, [R231+0x2900] ;  /* 0x00290000e7b4783b */ /* 0x000eee0000004200 */
[-C--:B-1----:R-:W-:Y:S08]  /*17120*/  HMMA.16816.F32 R132, R172, R184.reuse, R132 ;  /* 0x000000b8ac84723c */ /* 0x082ff00000001884 */
[C---:B------:R-:W-:Y:S07]  /*17130*/  HMMA.16816.F32 R136, R176.reuse, R184, R136 ;  /* 0x000000b8b088723c */ /* 0x040fee0000001888 */
[--C-:B------:R-:W-:Y:S01]  /*17140*/  FFMA.FTZ R185, R53, c[0x0][0x2d0], -R213.reuse ;  /* 0x0000b40035b97a23 */ /* 0x100fe200000108d5 */
[-C--:B------:R-:W-:Y:S04]  /*17150*/  HMMA.16816.F32 R20, R176, R186.reuse, R20 ;  /* 0x000000bab014723c */ /* 0x080fe80000001814 */
[----:B------:R-:W-:Y:S04]  /*17160*/  FFMA.FTZ R184, R66, c[0x0][0x2d0], -R214 ;  /* 0x0000b40042b87a23 */ /* 0x000fe800000108d6 */
[C---:B------:R-:W-:Y:S07]  /*17170*/  HMMA.16816.F32 R140, R172.reuse, R186, R140 ;  /* 0x000000baac8c723c */ /* 0x040fee000000188c */
[----:B------:R-:W-:Y:S01]  /*17180*/  FFMA.FTZ R186, R52, c[0x0][0x2d0], -R213 ;  /* 0x0000b40034ba7a23 */ /* 0x000fe200000108d5 */
[-C--:B---3--:R-:W-:Y:S04]  /*17190*/  HMMA.16816.F32 R32, R172, R180.reuse, R32 ;  /* 0x000000b4ac20723c */ /* 0x088fe80000001820 */
[----:B------:R-:W-:Y:S02]  /*171a0*/  FFMA.FTZ R187, R56, c[0x0][0x2d0], -R212 ;  /* 0x0000b40038bb7a23 */ /* 0x000fe400000108d4 */
[----:B--2---:R-:W-:Y:S02]  /*171b0*/  FFMA.FTZ R56, R165, R224, R221 ;  /* 0x000000e0a5387223 */ /* 0x004fe400000100dd */
[----:B------:R-:W-:Y:S01]  /*171c0*/  MUFU.EX2 R165, R57 ;  /* 0x0000003900a57308 */ /* 0x000fe20000000800 */
[C---:B------:R-:W-:Y:S04]  /*171d0*/  HMMA.16816.F32 R144, R176.reuse, R180, R144 ;  /* 0x000000b4b090723c */ /* 0x040fe80000001890 */
[----:B------:R-:W-:Y:S02]  /*171e0*/  FADD.FTZ R56, R242, R56 ;  /* 0x00000038f2387221 */ /* 0x000fe40000010000 */
[----:B------:R-:W-:Y:S02]  /*171f0*/  FFMA.FTZ R212, R61, c[0x0][0x2d0], -R212 ;  /* 0x0000b4003dd47a23 */ /* 0x000fe400000108d4 */
[-C--:B------:R-:W-:Y:S01]  /*17200*/  HMMA.16816.F32 R148, R176, R182.reuse, R148 ;  /* 0x000000b6b094723c */ /* 0x080fe20000001894 */
[----:B------:R-:W-:Y:S03]  /*17210*/  MUFU.EX2 R61, R59 ;  /* 0x0000003b003d7308 */ /* 0x000fe60000000800 */
[--C-:B------:R-:W-:Y:S02]  /*17220*/  FFMA.FTZ R181, R54, c[0x0][0x2d0], -R214.reuse ;  /* 0x0000b40036b57a23 */ /* 0x100fe400000108d6 */
[--C-:B------:R-:W-:Y:S02]  /*17230*/  FFMA.FTZ R180, R55, c[0x0][0x2d0], -R214.reuse ;  /* 0x0000b40037b47a23 */ /* 0x100fe400000108d6 */
[C---:B------:R-:W-:Y:S01]  /*17240*/  HMMA.16816.F32 R152, R172.reuse, R182, R152 ;  /* 0x000000b6ac98723c */ /* 0x040fe20000001898 */
[----:B------:R-:W1:Y:S02]  /*17250*/  LDSM.16.MT88.4 R52, [R231+0x1100] ;  /* 0x00110000e734783b */ /* 0x000e640000004200 */
[----:B------:R-:W-:Y:S01]  /*17260*/  MUFU.EX2 R212, R212 ;  /* 0x000000d400d47308 */ /* 0x000fe20000000800 */
[----:B------:R-:W-:Y:S03]  /*17270*/  FFMA.FTZ R214, R67, c[0x0][0x2d0], -R214 ;  /* 0x0000b40043d67a23 */ /* 0x000fe600000108d6 */
[--C-:B------:R-:W-:Y:S01]  /*17280*/  FFMA.FTZ R183, R64, c[0x0][0x2d0], -R213.reuse ;  /* 0x0000b40040b77a23 */ /* 0x100fe200000108d5 */
[-C--:B------:R-:W-:Y:S04]  /*17290*/  HMMA.16816.F32 R156, R172, R36.reuse, R156 ;  /* 0x00000024ac9c723c */ /* 0x080fe8000000189c */
[----:B------:R-:W-:Y:S01]  /*172a0*/  FFMA.FTZ R182, R65, c[0x0][0x2d0], -R213 ;  /* 0x0000b40041b67a23 */ /* 0x000fe200000108d5 */
[----:B------:R-:W-:Y:S01]  /*172b0*/  MUFU.EX2 R214, R214 ;  /* 0x000000d600d67308 */ /* 0x000fe20000000800 */
[----:B------:R-:W-:Y:S02]  /*172c0*/  LDSM.16.MT88.4 R64, [R229+0x3100] ;  /* 0x00310000e540783b */ /* 0x000fe40000004200 */
[C---:B------:R-:W-:Y:S04]  /*172d0*/  HMMA.16816.F32 R160, R176.reuse, R36, R160 ;  /* 0x00000024b0a0723c */ /* 0x040fe800000018a0 */
[----:B------:R-:W-:Y:S03]  /*172e0*/  FFMA.FTZ R164, R164, R223, R218 ;  /* 0x000000dfa4a47223 */ /* 0x000fe600000100da */
[----:B------:R-:W-:Y:S01]  /*172f0*/  MUFU.EX2 R218, R186 ;  /* 0x000000ba00da7308 */ /* 0x000fe20000000800 */
[-C--:B------:R-:W-:Y:S04]  /*17300*/  HMMA.16816.F32 R24, R176, R38.reuse, R24 ;  /* 0x00000026b018723c */ /* 0x080fe80000001818 */
[----:B------:R-:W-:Y:S03]  /*17310*/  FFMA.FTZ R3, R3, R211, R216 ;  /* 0x000000d303037223 */ /* 0x000fe600000100d8 */
[----:B------:R-:W-:Y:S01]  /*17320*/  MOV R176, R203 ;  /* 0x000000cb00b07202 */ /* 0x000fe20000000f00 */
[----:B------:R-:W-:Y:S01]  /*17330*/  HMMA.16816.F32 R28, R172, R38, R28 ;  /* 0x00000026ac1c723c */ /* 0x000fe2000000181c */
[----:B------:R-:W2:Y:S01]  /*17340*/  LDL.LU R172, [R1+0x10] ;  /* 0x0000100001ac7983 */ /* 0x000ea20000300800 */
[----:B------:R-:W3:Y:S02]  /*17350*/  MUFU.EX2 R213, R184 ;  /* 0x000000b800d57308 */ /* 0x000ee40000000800 */
[----:B------:R-:W-:Y:S01]  /*17360*/  MOV R177, R202 ;  /* 0x000000ca00b17202 */ /* 0x000fe20000000f00 */
[----:B------:R4:W5:Y:S01]  /*17370*/  LDL.LU R242, [R1+0x7c] ;  /* 0x00007c0001f27983 */ /* 0x0009620000300800 */
[----:B------:R-:W-:Y:S01]  /*17380*/  MOV R178, R201 ;  /* 0x000000c900b27202 */ /* 0x000fe20000000f00 */
[----:B------:R-:W-:Y:S01]  /*17390*/  FADD.FTZ R3, R243, R3 ;  /* 0x00000003f3037221 */ /* 0x000fe20000010000 */
[----:B------:R-:W-:Y:S04]  /*173a0*/  MOV R179, R200 ;  /* 0x000000c800b37202 */ /* 0x000fe80000000f00 */
[----:B------:R-:W-:Y:S01]  /*173b0*/  F2FP.PACK_AB R36, R178, R198 ;  /* 0x000000c6b224723e */ /* 0x000fe200000000ff */
[----:B------:R-:W-:Y:S01]  /*173c0*/  MUFU.EX2 R211, R187 ;  /* 0x000000bb00d37308 */ /* 0x000fe20000000800 */
[----:B------:R-:W-:Y:S01]  /*173d0*/  F2FP.PACK_AB R38, R176, R177 ;  /* 0x000000b1b026723e */ /* 0x000fe200000000ff */
[----:B------:R-:W-:Y:S01]  /*173e0*/  FADD.FTZ R3, R244, R3 ;  /* 0x00000003f4037221 */ /* 0x000fe20000010000 */
[----:B------:R-:W-:Y:S02]  /*173f0*/  F2FP.PACK_AB R37, R251, R179 ;  /* 0x000000b3fb25723e */ /* 0x000fe400000000ff */
[----:B------:R-:W-:Y:S01]  /*17400*/  F2FP.PACK_AB R39, R252, R250 ;  /* 0x000000fafc27723e */ /* 0x000fe200000000ff */
[----:B------:R-:W-:Y:S01]  /*17410*/  FADD.FTZ R3, R238, R3 ;  /* 0x00000003ee037221 */ /* 0x000fe20000010000 */
[----:B------:R-:W-:Y:S03]  /*17420*/  MOV R175, R222 ;  /* 0x000000de00af7202 */ /* 0x000fe60000000f00 */
[----:B------:R1:W1:Y:S02]  /*17430*/  MUFU.EX2 R222, R185 ;  /* 0x000000b900de7308 */ /* 0x0002640000000800 */
[-C--:B------:R-:W-:Y:S05]  /*17440*/  HMMA.16816.F32 R4, R36, R40.reuse, R4 ;  /* 0x000000282404723c */ /* 0x080fea0000001804 */
[----:B---3--:R-:W-:Y:S03]  /*17450*/  F2FP.PACK_AB R203, R214, R213 ;  /* 0x000000d5d6cb723e */ /* 0x008fe600000000ff */
[C---:B------:R-:W-:Y:S01]  /*17460*/  HMMA.16816.F32 R8, R44.reuse, R40, R8 ;  /* 0x000000282c08723c */ /* 0x040fe20000001808 */
[----:B------:R-:W-:Y:S07]  /*17470*/  MUFU.EX2 R224, R182 ;  /* 0x000000b600e07308 */ /* 0x000fee0000000800 */
[-C--:B------:R-:W-:Y:S03]  /*17480*/  HMMA.16816.F32 R12, R44, R42.reuse, R12 ;  /* 0x0000002a2c0c723c */ /* 0x080fe6000000180c */
[----:B------:R-:W3:Y:S01]  /*17490*/  MUFU.EX2 R223, R183 ;  /* 0x000000b700df7308 */ /* 0x000ee20000000800 */
[----:B-1----:R-:W-:Y:S01]  /*174a0*/  LDSM.16.MT88.4 R184, [R228+0x1900] ;  /* 0x00190000e4b8783b */ /* 0x002fe20000004200 */
[----:B------:R-:W-:Y:S03]  /*174b0*/  F2FP.PACK_AB R200, R222, R218 ;  /* 0x000000dadec8723e */ /* 0x000fe600000000ff */
[C---:B------:R-:W-:Y:S05]  /*174c0*/  HMMA.16816.F32 R16, R36.reuse, R42, R16 ;  /* 0x0000002a2410723c */ /* 0x040fea0000001810 */
[----:B------:R-:W-:Y:S01]  /*174d0*/  MUFU.EX2 R216, R181 ;  /* 0x000000b500d87308 */ /* 0x000fe20000000800 */
[----:B------:R-:W1:Y:S02]  /*174e0*/  LDSM.16.MT88.4 R40, [R230+0x1100] ;  /* 0x00110000e628783b */ /* 0x000e640000004200 */
[-C--:B------:R-:W-:Y:S07]  /*174f0*/  HMMA.16816.F32 R68, R36, R48.reuse, R68 ;  /* 0x000000302444723c */ /* 0x080fee0000001844 */
[----:B------:R-:W4:Y:S01]  /*17500*/  MUFU.EX2 R221, R180 ;  /* 0x000000b400dd7308 */ /* 0x000f220000000800 */
[C---:B------:R-:W-:Y:S04]  /*17510*/  HMMA.16816.F32 R72, R44.reuse, R48, R72 ;  /* 0x000000302c48723c */ /* 0x040fe80000001848 */
[----:B---3--:R-:W-:Y:S04]  /*17520*/  F2FP.PACK_AB R202, R224, R223 ;  /* 0x000000dfe0ca723e */ /* 0x008fe800000000ff */
[-C--:B------:R-:W-:Y:S08]  /*17530*/  HMMA.16816.F32 R76, R44, R50.reuse, R76 ;  /* 0x000000322c4c723c */ /* 0x080ff0000000184c */
[C---:B------:R-:W-:Y:S01]  /*17540*/  HMMA.16816.F32 R80, R36.reuse, R50, R80 ;  /* 0x000000322450723c */ /* 0x040fe20000001850 */
[----:B------:R-:W3:Y:S03]  /*17550*/  LDSM.16.MT88.4 R48, [R228+0x3100] ;  /* 0x00310000e430783b */ /* 0x000ee60000004200 */
[----:B----4-:R-:W-:Y:S04]  /*17560*/  F2FP.PACK_AB R201, R221, R216 ;  /* 0x000000d8ddc9723e */ /* 0x010fe800000000ff */
[-C--:B------:R-:W-:Y:S08]  /*17570*/  HMMA.16816.F32 R84, R36, R52.reuse, R84 ;  /* 0x000000342454723c */ /* 0x080ff00000001854 */
[C---:B------:R-:W-:Y:S08]  /*17580*/  HMMA.16816.F32 R88, R44.reuse, R52, R88 ;  /* 0x000000342c58723c */ /* 0x040ff00000001858 */
[-C--:B------:R-:W-:Y:S08]  /*17590*/  HMMA.16816.F32 R92, R44, R54.reuse, R92 ;  /* 0x000000362c5c723c */ /* 0x080ff0000000185c */
[C---:B------:R-:W-:Y:S01]  /*175a0*/  HMMA.16816.F32 R96, R36.reuse, R54, R96 ;  /* 0x000000362460723c */ /* 0x040fe20000001860 */
[----:B------:R-:W4:Y:S07]  /*175b0*/  LDSM.16.MT88.4 R52, [R231+0x3100] ;  /* 0x00310000e734783b */ /* 0x000f2e0000004200 */
        /* <DEDUP_REMOVED lines=10> */
[-C--:B------:R-:W-:Y:S08]  /*17660*/  HMMA.16816.F32 R132, R36, R64.reuse, R132 ;  /* 0x000000402484723c */ /* 0x080ff00000001884 */
[C---:B------:R-:W-:Y:S01]  /*17670*/  HMMA.16816.F32 R136, R44.reuse, R64, R136 ;  /* 0x000000402c88723c */ /* 0x040fe20000001888 */
[----:B------:R-:W1:Y:S07]  /*17680*/  MUFU.EX2 R65, R60 ;  /* 0x0000003c00417308 */ /* 0x000e6e0000000800 */
[-C--:B------:R-:W-:Y:S03]  /*17690*/  HMMA.16816.F32 R20, R44, R66.reuse, R20 ;  /* 0x000000422c14723c */ /* 0x080fe60000001814 */
[----:B------:R-:W1:Y:S05]  /*176a0*/  MUFU.EX2 R60, R58 ;  /* 0x0000003a003c7308 */ /* 0x000e6a0000000800 */
[C---:B------:R-:W-:Y:S07]  /*176b0*/  HMMA.16816.F32 R140, R36.reuse, R66, R140 ;  /* 0x00000042248c723c */ /* 0x040fee000000188c */
[----:B------:R-:W-:Y:S01]  /*176c0*/  MOV R67, R176 ;  /* 0x000000b000437202 */ /* 0x000fe20000000f00 */
[-C--:B----4-:R-:W-:Y:S04]  /*176d0*/  HMMA.16816.F32 R32, R36, R52.reuse, R32 ;  /* 0x000000342420723c */ /* 0x090fe80000001820 */
[----:B------:R-:W-:Y:S04]  /*176e0*/  MOV R66, R177 ;  /* 0x000000b100427202 */ /* 0x000fe80000000f00 */
        /* <DEDUP_REMOVED lines=8> */
[----:B------:R1:W5:Y:S03]  /*17770*/  LDL.LU R236, [R1+0x78] ;  /* 0x0000780001ec7983 */ /* 0x0003660000300800 */
[----:B------:R-:W-:Y:S01]  /*17780*/  FADD.FTZ R41, R171, R56 ;  /* 0x00000038ab297221 */ /* 0x000fe20000010000 */
[----:B------:R1:W5:Y:S01]  /*17790*/  LDL.LU R243, [R1+0x74] ;  /* 0x0000740001f37983 */ /* 0x0003620000300800 */
[----:B------:R-:W-:Y:S01]  /*177a0*/  FADD.FTZ R40, R234, R40 ;  /* 0x00000028ea287221 */ /* 0x000fe20000010000 */
[----:B------:R-:W-:Y:S01]  /*177b0*/  MOV R164, R179 ;  /* 0x000000b300a47202 */ /* 0x000fe20000000f00 */
[----:B------:R-:W-:Y:S01]  /*177c0*/  HMMA.16816.F32 R28, R36, R42, R28 ;  /* 0x0000002a241c723c */ /* 0x000fe2000000181c */
[----:B------:R1:W5:Y:S03]  /*177d0*/  LDL.LU R171, [R1+0x70] ;  /* 0x0000700001ab7983 */ /* 0x0003660000300800 */
[----:B------:R-:W-:Y:S01]  /*177e0*/  FADD.FTZ R41, R245, R41 ;  /* 0x00000029f5297221 */ /* 0x000fe20000010000 */
[----:B------:R1:W5:Y:S01]  /*177f0*/  LDL.LU R234, [R1+0x6c] ;  /* 0x00006c0001ea7983 */ /* 0x0003620000300800 */
[----:B------:R-:W-:Y:S02]  /*17800*/  FADD.FTZ R64, R246, R40 ;  /* 0x00000028f6407221 */ /* 0x000fe40000010000 */
[----:B------:R-:W-:Y:S01]  /*17810*/  FADD.FTZ R63, R175, R41 ;  /* 0x00000029af3f7221 */ /* 0x000fe20000010000 */
[----:B------:R1:W5:Y:S04]  /*17820*/  LDL.LU R244, [R1+0x68] ;  /* 0x0000680001f47983 */ /* 0x0003680000300800 */
[----:B------:R1:W5:Y:S04]  /*17830*/  LDL.LU R245, [R1+0x64] ;  /* 0x0000640001f57983 */ /* 0x0003680000300800 */
[----:B------:R1:W5:Y:S04]  /*17840*/  LDL.LU R246, [R1+0x60] ;  /* 0x0000600001f67983 */ /* 0x0003680000300800 */
[----:B------:R1:W5:Y:S04]  /*17850*/  LDL.LU R238, [R1+0x5c] ;  /* 0x00005c0001ee7983 */ /* 0x0003680000300800 */
[----:B------:R-:W1:Y:S01]  /*17860*/  LDSM.16.MT88.4 R44, [R230+0x1900] ;  /* 0x00190000e62c783b */ /* 0x000e620000004200 */
[----:B--2---:R-:W-:Y:S01]  /*17870*/  FFMA.FTZ R0, R0, R172, R215 ;  /* 0x000000ac00007223 */ /* 0x004fe200000100d7 */
[----:B------:R-:W-:Y:S02]  /*17880*/  MOV R215, R178 ;  /* 0x000000b200d77202 */ /* 0x000fe40000000f00 */
[-C--:B------:R-:W-:Y:S04]  /*17890*/  HMMA.16816.F32 R176, R200, R184.reuse, R4 ;  /* 0x000000b8c8b0723c */ /* 0x080fe80000001804 */
[----:B------:R-:W2:Y:S01]  /*178a0*/  LDSM.16.MT88.4 R36, [R228+0x3900] ;  /* 0x00390000e424783b */ /* 0x000ea20000004200 */
[----:B------:R-:W-:Y:S01]  /*178b0*/  FADD.FTZ R0, R217, R0 ;  /* 0x00000000d9007221 */ /* 0x000fe20000010000 */
[----:B------:R-:W-:Y:S02]  /*178c0*/  MOV R217, R198 ;  /* 0x000000c600d97202 */ /* 0x000fe40000000f00 */
[----:B------:R-:W-:Y:S01]  /*178d0*/  MOV R7, R199 ;  /* 0x000000c700077202 */ /* 0x000fe20000000f00 */
[----:B------:R-:W-:Y:S03]  /*178e0*/  FADD.FTZ R0, R219, R0 ;  /* 0x00000000db007221 */ /* 0x000fe60000010000 */
[----:B------:R-:W1:Y:S01]  /*178f0*/  LDSM.16.MT88.4 R40, [R229+0x3900] ;  /* 0x00390000e528783b */ /* 0x000e620000004200 */
[----:B------:R-:W-:Y:S01]  /*17900*/  F2FP.PACK_AB R198, R212, R65 ;  /* 0x00000041d4c6723e */ /* 0x000fe200000000ff */
[----:B------:R-:W-:Y:S01]  /*17910*/  FADD.FTZ R0, R220, R0 ;  /* 0x00000000dc007221 */ /* 0x000fe20000010000 */
[----:B------:R-:W-:Y:S02]  /*17920*/  F2FP.PACK_AB R199, R169, R62 ;  /* 0x0000003ea9c7723e */ /* 0x000fe400000000ff */
[----:B------:R-:W-:Y:S01]  /*17930*/  MOV R219, R197 ;  /* 0x000000c500db7202 */ /* 0x000fe20000000f00 */
[----:B------:R-:W-:Y:S01]  /*17940*/  FADD.FTZ R0, R210, R0 ;  /* 0x00000000d2007221 */ /* 0x000fe20000010000 */
[----:B------:R-:W-:Y:S01]  /*17950*/  F2FP.PACK_AB R197, R61, R60 ;  /* 0x0000003c3dc5723e */ /* 0x000fe200000000ff */
[----:B------:R-:W1:Y:S01]  /*17960*/  LDSM.16.MT88.4 R56, [R231+0x3900] ;  /* 0x00390000e738783b */ /* 0x000e620000004200 */
[----:B------:R-:W-:Y:S02]  /*17970*/  MOV R220, R196 ;  /* 0x000000c400dc7202 */ /* 0x000fe40000000f00 */
[----:B------:R-:W-:Y:S07]  /*17980*/  F2FP.PACK_AB R196, R165, R211 ;  /* 0x000000d3a5c4723e */ /* 0x000fee00000000ff */
[C---:B------:R-:W-:Y:S07]  /*17990*/  HMMA.16816.F32 R172, R196.reuse, R184, R8 ;  /* 0x000000b8c4ac723c */ /* 0x040fee0000001808 */
[----:B------:R-:W-:Y:S01]  /*179a0*/  MOV R10, R191 ;  /* 0x000000bf000a7202 */ /* 0x000fe20000000f00 */
[-C--:B------:R-:W-:Y:S04]  /*179b0*/  HMMA.16816.F32 R180, R196, R186.reuse, R12 ;  /* 0x000000bac4b4723c */ /* 0x080fe8000000180c */
[----:B------:R-:W-:Y:S02]  /*179c0*/  MOV R9, R190 ;  /* 0x000000be00097202 */ /* 0x000fe40000000f00 */
[----:B------:R-:W-:Y:S02]  /*179d0*/  MOV R11, R189 ;  /* 0x000000bd000b7202 */ /* 0x000fe40000000f00 */
[C---:B------:R-:W-:Y:S04]  /*179e0*/  HMMA.16816.F32 R184, R200.reuse, R186, R16 ;  /* 0x000000bac8b8723c */ /* 0x040fe80000001810 */
[----:B------:R-:W-:Y:S02]  /*179f0*/  MOV R15, R7 ;  /* 0x00000007000f7202 */ /* 0x000fe40000000f00 */
[----:B------:R-:W1:Y:S01]  /*17a00*/  LDSM.16.MT88.4 R4, [R230+0x3900] ;  /* 0x00390000e604783b */ /* 0x000e620000004200 */
[----:B------:R-:W-:Y:S01]  /*17a10*/  MOV R19, R188 ;  /* 0x000000bc00137202 */ /* 0x000fe20000000f00 */
[-C--:B---3--:R-:W-:Y:S04]  /*17a20*/  HMMA.16816.F32 R68, R200, R48.reuse, R68 ;  /* 0x00000030c844723c */ /* 0x088fe80000001844 */
[----:B------:R-:W-:Y:S02]  /*17a30*/  MOV R14, R195 ;  /* 0x000000c3000e7202 */ /* 0x000fe40000000f00 */
[----:B------:R-:W-:Y:S02]  /*17a40*/  MOV R13, R194 ;  /* 0x000000c2000d7202 */ /* 0x000fe40000000f00 */
[C---:B------:R-:W-:Y:S04]  /*17a50*/  HMMA.16816.F32 R72, R196.reuse, R48, R72 ;  /* 0x00000030c448723c */ /* 0x040fe80000001848 */
[----:B------:R-:W-:Y:S02]  /*17a60*/  MOV R8, R193 ;  /* 0x000000c100087202 */ /* 0x000fe40000000f00 */
[----:B------:R-:W-:Y:S02]  /*17a70*/  MOV R12, R192 ;  /* 0x000000c0000c7202 */ /* 0x000fe40000000f00 */
[-C--:B------:R-:W-:Y:S04]  /*17a80*/  HMMA.16816.F32 R76, R196, R50.reuse, R76 ;  /* 0x00000032c44c723c */ /* 0x080fe8000000184c */
[----:B------:R-:W-:Y:S02]  /*17a90*/  FADD.FTZ R3, R12, R3 ;  /* 0x000000030c037221 */ /* 0x000fe40000010000 */
[----:B------:R-:W-:Y:S02]  /*17aa0*/  FADD.FTZ R8, R8, R64 ;  /* 0x0000004008087221 */ /* 0x000fe40000010000 */
[C---:B------:R-:W-:Y:S04]  /*17ab0*/  HMMA.16816.F32 R80, R200.reuse, R50, R80 ;  /* 0x00000032c850723c */ /* 0x040fe80000001850 */
[----:B------:R-:W-:Y:S02]  /*17ac0*/  FADD.FTZ R11, R11, R8 ;  /* 0x000000080b0b7221 */ /* 0x000fe40000010000 */
[----:B------:R-:W-:Y:S02]  /*17ad0*/  FADD.FTZ R10, R10, R3 ;  /* 0x000000030a0a7221 */ /* 0x000fe40000010000 */
[-C--:B----4-:R-:W-:Y:S04]  /*17ae0*/  HMMA.16816.F32 R84, R200, R52.reuse, R84 ;  /* 0x00000034c854723c */ /* 0x090fe80000001854 */
        /* <DEDUP_REMOVED lines=49> */
[----:B------:R-:W-:Y:S01]  /*17e00*/  FADD.FTZ R0, R170, R5 ;  /* 0x00000005aa007221 */ /* 0x000fe20000010000 */
[----:B------:R-:W-:Y:S01]  /*17e10*/  MOV R170, R2 ;  /* 0x0000000200aa7202 */ /* 0x000fe20000000f00 */
        /* <DEDUP_REMOVED lines=16> */
[----:B------:R-:W-:Y:S01]  /*17f20*/  FADD.FTZ R0, R169, R0 ;  /* 0x00000000a9007221 */ /* 0x000fe20000010000 */
[----:B------:R-:W-:Y:S02]  /*17f30*/  MOV R169, R166 ;  /* 0x000000a600a97202 */ /* 0x000fe40000000f00 */
[----:B------:R1:W-:Y:S04]  /*17f40*/  STL [R1+0x4], R3 ;  /* 0x0000040301007387 */ /* 0x0003e80000100800 */
[----:B------:R2:W-:Y:S01]  /*17f50*/  STL [R1+0x10], R0 ;  /* 0x0000100001007387 */ /* 0x0005e20000100800 */
[----:B-1----:R-:W-:Y:S02]  /*17f60*/  MOV R3, R167 ;  /* 0x000000a700037202 */ /* 0x002fe40000000f00 */
[----:B--2---:R-:W-:Y:S01]  /*17f70*/  MOV R0, R168 ;  /* 0x000000a800007202 */ /* 0x004fe20000000f00 */
[----:B------:R-:W-:-:S05]  /*17f80*/  @P0 BRA `(.L_x_839) ;  /* 0xffffc50000000947 */ /* 0x000fca000383ffff */
.L_x_838:
[----:B----4-:R-:W2:Y:S04]  /*17f90*/  LDL.LU R6, [R1+0xc] ;  /* 0x00000c0001067983 */ /* 0x010ea80000300800 */
        /* <DEDUP_REMOVED lines=180> */
[----:B-----5:R-:W-:-:S02]  /*18ae0*/  @P3 FFMA.FTZ R61, R10, R168, R11 ;  /* 0x000000a80a3d3223 */ /* 0x020fc4000001000b */
[----:B------:R-:W-:Y:S02]  /*18af0*/  @P2 FFMA.FTZ R62, R5, R167, R9 ;  /* 0x000000a7053e2223 */ /* 0x000fe40000010009 */
[----:B------:R-:W-:Y:S02]  /*18b00*/  @P1 FFMA.FTZ R63, R3, R166, R7 ;  /* 0x000000a6033f1223 */ /* 0x000fe40000010007 */
[----:B------:R-:W-:Y:S02]  /*18b10*/  @P0 FFMA.FTZ R64, R0, R2, R4 ;  /* 0x0000000200400223 */ /* 0x000fe40000010004 */
.L_x_784:
[----:B------:R-:W1:Y:S01]  /*18b20*/  S2R R85, SR_CTAID.Y ;  /* 0x0000000000557919 */ /* 0x000e620000002600 */
[----:B------:R-:W-:Y:S01]  /*18b30*/  ULDC.64 UR4, c[0x0][0x118] ;  /* 0x0000460000047ab9 */ /* 0x000fe20000000a00 */
        /* <DEDUP_REMOVED lines=69> */
[----:B------:R1:W-:Y:S01]  /*18f90*/  STS [R2], R7 ;  /* 0x0000000702007388 */ /* 0x0003e20000000800 */
        /* <DEDUP_REMOVED lines=18> */
[----:B-1----:R-:W-:Y:S01]  /*190c0*/  IMAD.MOV.U32 R7, RZ, RZ, 0x40 ;  /* 0x00000040ff077424 */ /* 0x002fe200078e00ff */
[----:B------:R-:W-:Y:S02]  /*190d0*/  F2FP.PACK_AB R25, R25, R190 ;  /* 0x000000be1919723e */ /* 0x000fe400000000ff */
[----:B------:R-:W-:Y:S01]  /*190e0*/  STS [R3+0x480], R50 ;  /* 0x0004803203007388 */ /* 0x000fe20000000800 */
[----:B------:R-:W-:Y:S02]  /*190f0*/  F2FP.PACK_AB R24, R24, R192 ;  /* 0x000000c01818723e */ /* 0x000fe400000000ff */
[----:B------:R-:W-:Y:S01]  /*19100*/  SEL R7, R7, 0xffffffc0, !P2 ;  /* 0xffffffc007077807 */ /* 0x000fe20005000000 */
[----:B------:R1:W-:Y:S01]  /*19110*/  STS [R4+0x400], R6 ;  /* 0x0004000604007388 */ /* 0x0003e20000000800 */
        /* <DEDUP_REMOVED lines=17> */
[----:B-1----:R-:W-:Y:S01]  /*19230*/  IMAD.IADD R6, R0, 0x1, R7 ;  /* 0x0000000100067824 */ /* 0x002fe200078e0207 */
[----:B------:R-:W-:-:S02]  /*19240*/  F2FP.PACK_AB R16, R16, R162 ;  /* 0x000000a21010723e */ /* 0x000fc400000000ff */
[----:B------:R-:W-:Y:S01]  /*19250*/  F2FP.PACK_AB R15, R15, R196 ;  /* 0x000000c40f0f723e */ /* 0x000fe200000000ff */
[----:B---3--:R-:W-:Y:S01]  /*19260*/  IMAD.IADD R8, R7, 0x1, R2 ;  /* 0x0000000107087824 */ /* 0x008fe200078e0202 */
[----:B------:R-:W-:Y:S01]  /*19270*/  STS [R6+0x80], R49 ;  /* 0x0000803106007388 */ /* 0x000fe20000000800 */
[----:B------:R-:W-:Y:S02]  /*19280*/  F2FP.PACK_AB R14, R14, R198 ;  /* 0x000000c60e0e723e */ /* 0x000fe400000000ff */
[----:B------:R-:W-:Y:S01]  /*19290*/  ISETP.NE.U32.AND P0, PT, RZ, c[0x0][0x500], PT ;  /* 0x00014000ff007a0c */ /* 0x000fe20003f05070 */
[----:B------:R-:W-:Y:S03]  /*192a0*/  STS [R6+0x480], R48 ;  /* 0x0004803006007388 */ /* 0x000fe60000000800 */
[----:B------:R-:W-:Y:S01]  /*192b0*/  ISETP.NE.AND.EX P1, PT, RZ, c[0x0][0x504], PT, P0 ;  /* 0x00014100ff007a0c */ /* 0x000fe20003f25300 */
[----:B------:R1:W-:Y:S01]  /*192c0*/  STS [R8+0x400], R5 ;  /* 0x0004000508007388 */ /* 0x0003e20000000800 */
[----:B------:R-:W-:-:S03]  /*192d0*/  ISETP.NE.U32.AND P0, PT, RZ, c[0x0][0x508], PT ;  /* 0x00014200ff007a0c */ /* 0x000fc60003f05070 */
[----:B------:R-:W-:Y:S01]  /*192e0*/  STS [R8], R45 ;  /* 0x0000002d08007388 */ /* 0x000fe20000000800 */
[----:B------:R-:W-:-:S03]  /*192f0*/  ISETP.NE.AND.EX P0, PT, RZ, c[0x0][0x50c], PT, P0 ;  /* 0x00014300ff007a0c */ /* 0x000fc60003f05300 */
        /* <DEDUP_REMOVED lines=61> */
.L_x_841:
[----:B-1----:R-:W-:Y:S01]  /*196d0*/  LOP3.LUT R0, R60, 0xffffffe0, RZ, 0xc0, !PT ;  /* 0xffffffe03c007812 */ /* 0x002fe200078ec0ff */
[----:B------:R-:W1:Y:S01]  /*196e0*/  S2R R80, SR_CTAID.X ;  /* 0x0000000000507919 */ /* 0x000e620000002500 */
[----:B------:R-:W-:Y:S01]  /*196f0*/  LEA.HI R4, R26, R26, RZ, 0x1 ;  /* 0x0000001a1a047211 */ /* 0x000fe200078f08ff */
[----:B------:R-:W-:Y:S01]  /*19700*/  IMAD R14, R67, c[0x0][0x3e8], RZ ;  /* 0x0000fa00430e7a24 */ /* 0x000fe200078e02ff */
[----:B------:R-:W-:Y:S01]  /*19710*/  SHF.R.S32.HI R6, RZ, 0x1f, R59 ;  /* 0x0000001fff067819 */ /* 0x000fe2000001143b */
[----:B------:R-:W-:Y:S01]  /*19720*/  IMAD.IADD R0, R66, 0x1, -R0 ;  /* 0x0000000142007824 */ /* 0x000fe200078e0a00 */
[----:B------:R-:W-:Y:S01]  /*19730*/  LOP3.LUT R5, R4, 0x1ffffffe, RZ, 0xc0, !PT ;  /* 0x1ffffffe04057812 */ /* 0x000fe200078ec0ff */
[----:B------:R-:W-:Y:S01]  /*19740*/  IMAD R14, R85, c[0x0][0x3ec], R14 ;  /* 0x0000fb00550e7a24 */ /* 0x000fe200078e020e */
[----:B------:R-:W-:Y:S01]  /*19750*/  LEA.HI R6, R6, R59, RZ, 0x2 ;  /* 0x0000003b06067211 */ /* 0x000fe200078f10ff */
[----:B-----5:R-:W-:Y:S01]  /*19760*/  IMAD R20, R20, c[0x0][0x4e8], RZ ;  /* 0x00013a0014147a24 */ /* 0x020fe200078e02ff */
[----:B------:R-:W-:Y:S01]  /*19770*/  SHF.R.S32.HI R8, RZ, 0x1f, R0 ;  /* 0x0000001fff087819 */ /* 0x000fe20000011400 */
[----:B------:R-:W-:Y:S01]  /*19780*/  IMAD.IADD R7, R26, 0x1, -R5 ;  /* 0x000000011a077824 */ /* 0x000fe200078e0a05 */
[----:B------:R-:W-:Y:S01]  /*19790*/  LOP3.LUT R6, R6, 0xffffffc, RZ, 0xc0, !PT ;  /* 0x0ffffffc06067812 */ /* 0x000fe200078ec0ff */
[----:B------:R-:W-:Y:S01]  /*197a0*/  IMAD.SHL.U32 R5, R4, 0x20, RZ ;  /* 0x0000002004057824 */ /* 0x000fe200078e00ff */
[----:B------:R-:W-:Y:S01]  /*197b0*/  LEA.HI R4, R8, R0, RZ, 0x2 ;  /* 0x0000000008047211 */ /* 0x000fe200078f10ff */
[----:B------:R-:W-:Y:S01]  /*197c0*/  BSSY B0, `(.L_x_842) ;  /* 0x0000084000007945 */ /* 0x000fe20003800000 */
[----:B------:R-:W-:Y:S01]  /*197d0*/  MOV R8, c[0x0][0x4e8] ;  /* 0x00013a0000087a02 */ /* 0x000fe20000000f00 */
[----:B------:R-:W-:Y:S01]  /*197e0*/  IMAD.IADD R6, R59, 0x1, -R6 ;  /* 0x000000013b067824 */ /* 0x000fe200078e0a06 */
[----:B------:R-:W-:-:S02]  /*197f0*/  LOP3.LUT R5, R5, 0xffffffc0, RZ, 0xc0, !PT ;  /* 0xffffffc005057812 */ /* 0x000fc400078ec0ff */
[----:B------:R-:W-:Y:S02]  /*19800*/  SHF.R.S32.HI R4, RZ, 0x2, R4 ;  /* 0x00000002ff047819 */ /* 0x000fe40000011404 */
[----:B------:R-:W-:Y:S01]  /*19810*/  ISETP.NE.AND P2, PT, R8, 0x1, PT ;  /* 0x000000010800780c */ /* 0x000fe20003f45270 */
[----:B------:R-:W-:Y:S01]  /*19820*/  IMAD R7, R7, 0x8, R5 ;  /* 0x0000000807077824 */ /* 0x000fe200078e0205 */
[----:B------:R-:W-:Y:S01]  /*19830*/  LOP3.LUT P0, RZ, R0, 0x3, RZ, 0xc0, !PT ;  /* 0x0000000300ff7812 */ /* 0x000fe2000780c0ff */
[----:B------:R-:W-:Y:S01]  /*19840*/  IMAD R19, R6, 0x10, R4 ;  /* 0x0000001006137824 */ /* 0x000fe200078e0204 */
[----:B------:R-:W-:Y:S01]  /*19850*/  LEA.HI R10, R65, R66, RZ, 0x3 ;  /* 0x00000042410a7211 */ /* 0x000fe200078f18ff */
[----:B------:R-:W-:Y:S01]  /*19860*/  IMAD R0, R3, c[0x0][0x3a0], RZ ;  /* 0x0000e80003007a24 */ /* 0x000fe200078e02ff */
[----:B------:R-:W-:Y:S01]  /*19870*/  SEL R18, R69, RZ, !P1 ;  /* 0x000000ff45127207 */ /* 0x000fe20004800000 */
[----:B------:R-:W-:Y:S01]  /*19880*/  IMAD.WIDE.U32 R4, R85, c[0x0][0x490], R2 ;  /* 0x0001240055047a25 */ /* 0x000fe200078e0002 */
[----:B------:R-:W-:-:S02]  /*19890*/  IADD3 R6, R19, R7, RZ ;  /* 0x0000000713067210 */ /* 0x000fc40007ffe0ff */
[----:B------:R-:W-:Y:S01]  /*198a0*/  SHF.R.S32.HI R21, RZ, 0x3, R10 ;  /* 0x00000003ff157819 */ /* 0x000fe2000001140a */
[----:B------:R-:W-:Y:S01]  /*198b0*/  IMAD R7, R2, c[0x0][0x3a4], R0 ;  /* 0x0000e90002077a24 */ /* 0x000fe200078e0200 */
[----:B------:R-:W-:Y:S01]  /*198c0*/  LOP3.LUT R12, R10, 0xfffffff8, RZ, 0xc0, !PT ;  /* 0xfffffff80a0c7812 */ /* 0x000fe200078ec0ff */
[----:B------:R-:W-:Y:S01]  /*198d0*/  IMAD.WIDE.U32 R2, R2, c[0x0][0x3a0], RZ ;  /* 0x0000e80002027a25 */ /* 0x000fe200078e00ff */
[----:B------:R-:W-:-:S03]  /*198e0*/  LEA.HI R23, R65, R66, RZ, 0x6 ;  /* 0x0000004241177211 */ /* 0x000fc600078f30ff */
[----:B-1----:R-:W-:Y:S01]  /*198f0*/  IMAD R0, R80, 0x80, R6 ;  /* 0x0000008050007824 */ /* 0x002fe200078e0206 */
[----:B------:R-:W-:Y:S01]  /*19900*/  IADD3 R3, R3, R7, RZ ;  /* 0x0000000703037210 */ /* 0x000fe20007ffe0ff */
[----:B------:R-:W-:Y:S01]  /*19910*/  IMAD R8, R67, c[0x0][0x490], RZ ;  /* 0x0001240043087a24 */ /* 0x000fe200078e02ff */
[----:B------:R-:W-:Y:S01]  /*19920*/  SHF.R.S32.HI R6, RZ, 0x1f, R69 ;  /* 0x0000001fff067819 */ /* 0x000fe20000011445 */
[----:B------:R-:W-:-:S03]  /*19930*/  @P2 IMAD.HI.U32 R7, R0, c[0x0][0x4ec], RZ ;  /* 0x00013b0000072a27 */ /* 0x000fc600078e00ff */
[----:B------:R-:W-:Y:S01]  /*19940*/  SEL R15, R6, RZ, !P1 ;  /* 0x000000ff060f7207 */ /* 0x000fe20004800000 */
[----:B------:R-:W-:Y:S01]  /*19950*/  IMAD.MOV.U32 R9, RZ, RZ, R0 ;  /* 0x000000ffff097224 */ /* 0x000fe200078e0000 */
[----:B------:R-:W-:Y:S01]  /*19960*/  @P2 SHF.R.U32.HI R9, RZ, c[0x0][0x4f0], R7 ;  /* 0x00013c00ff092a19 */ /* 0x000fe20000011607 */
[C---:B------:R-:W-:Y:S02]  /*19970*/  IMAD R8, R85.reuse, c[0x0][0x494], R8 ;  /* 0x0001250055087a24 */ /* 0x040fe400078e0208 */
[----:B------:R-:W-:Y:S01]  /*19980*/  IMAD.WIDE.U32 R6, R85, c[0x0][0x3e8], R2 ;  /* 0x0000fa0055067a25 */ /* 0x000fe200078e0002 */
[----:B------:R-:W-:-:S03]  /*19990*/  SHF.L.U32 R2, R21, 0x6, RZ ;  /* 0x0000000615027819 */ /* 0x000fc600000006ff */
[----:B------:R-:W-:Y:S02]  /*199a0*/  IMAD.MOV R10, RZ, RZ, -R9 ;  /* 0x000000ffff0a7224 */ /* 0x000fe400078e0a09 */
[----:B------:R-:W-:Y:S02]  /*199b0*/  IMAD.IADD R5, R5, 0x1, R8 ;  /* 0x0000000105057824 */ /* 0x000fe400078e0208 */
[----:B------:R-:W-:Y:S01]  /*199c0*/  IMAD R10, R10, c[0x0][0x4e8], R0 ;  /* 0x00013a000a0a7a24 */ /* 0x000fe200078e0200 */
[----:B------:R-:W-:Y:S01]  /*199d0*/  LOP3.LUT R0, R2, 0x1c0, RZ, 0xc0, !PT ;  /* 0x000001c002007812 */ /* 0x000fe200078ec0ff */
[----:B------:R-:W-:Y:S02]  /*199e0*/  IMAD.IADD R12, R66, 0x1, -R12 ;  /* 0x00000001420c7824 */ /* 0x000fe400078e0a0c */
[----:B------:R-:W-:Y:S01]  /*199f0*/  IMAD R8, R15, c[0x0][0x498], RZ ;  /* 0x000126000f087a24 */ /* 0x000fe200078e02ff */
[----:B------:R-:W-:Y:S01]  /*19a00*/  SHF.R.U32.HI R13, RZ, 0x3, R0 ;  /* 0x00000003ff0d7819 */ /* 0x000fe20000011600 */
[----:B------:R-:W-:-:S04]  /*19a10*/  IMAD.WIDE.U32 R2, R18, c[0x0][0x498], R4 ;  /* 0x0001260012027a25 */ /* 0x000fc800078e0004 */
[----:B------:R-:W-:Y:S01]  /*19a20*/  IMAD R17, R18, c[0x0][0x49c], R8 ;  /* 0x0001270012117a24 */ /* 0x000fe200078e0208 */
[----:B------:R-:W-:Y:S01]  /*19a30*/  IADD3 R2, P1, R9, R2, RZ ;  /* 0x0000000209027210 */ /* 0x000fe20007f3e0ff */
[C---:B------:R-:W-:Y:S02]  /*19a40*/  IMAD R11, R12.reuse, 0x10, R21 ;  /* 0x000000100c0b7824 */ /* 0x040fe400078e0215 */
[----:B------:R-:W-:Y:S01]  /*19a50*/  IMAD.SHL.U32 R8, R12, 0x8, RZ ;  /* 0x000000080c087824 */ /* 0x000fe200078e00ff */
[----:B------:R-:W-:Y:S01]  /*19a60*/  SHF.R.S32.HI R12, RZ, 0x1f, R9 ;  /* 0x0000001fff0c7819 */ /* 0x000fe20000011409 */
[----:B------:R-:W-:Y:S01]  /*19a70*/  IMAD.IADD R5, R7, 0x1, R14 ;  /* 0x0000000107057824 */ /* 0x000fe200078e020e */
[----:B------:R-:W-:Y:S02]  /*19a80*/  SHF.R.S32.HI R7, RZ, 0x1f, R10 ;  /* 0x0000001fff077819 */ /* 0x000fe4000001140a */
[----:B------:R-:W-:Y:S02]  /*19a90*/  LEA R11, R80, R11, 0x7 ;  /* 0x0000000b500b7211 */ /* 0x000fe400078e38ff */
[----:B------:R-:W-:Y:S01]  /*19aa0*/  IADD3.X R3, R12, R3, R17, P1, !PT ;  /* 0x000000030c037210 */ /* 0x000fe20000ffe411 */
[----:B------:R-:W-:Y:S01]  /*19ab0*/  IMAD R7, R7, c[0x0][0x488], RZ ;  /* 0x0001220007077a24 */ /* 0x000fe200078e02ff */
[----:B------:R-:W-:Y:S01]  /*19ac0*/  LOP3.LUT R4, R0, 0x38, R8, 0xf8, !PT ;  /* 0x0000003800047812 */ /* 0x000fe200078ef808 */
[----:B------:R-:W-:-:S03]  /*19ad0*/  @P2 IMAD.HI.U32 R0, R11, c[0x0][0x4ec], RZ ;  /* 0x00013b000b002a27 */ /* 0x000fc600078e00ff */
[----:B------:R-:W-:Y:S01]  /*19ae0*/  LOP3.LUT R22, R4, R13, RZ, 0x3c, !PT ;  /* 0x0000000d04167212 */ /* 0x000fe200078e3cff */
[----:B------:R-:W-:Y:S01]  /*19af0*/  IMAD.WIDE.U32 R2, R10, c[0x0][0x488], R2 ;  /* 0x000122000a027a25 */ /* 0x000fe200078e0002 */
[----:B------:R-:W-:-:S03]  /*19b00*/  MOV R4, R6 ;  /* 0x0000000600047202 */ /* 0x000fc60000000f00 */
[----:B------:R-:W-:Y:S02]  /*19b10*/  IMAD R7, R10, c[0x0][0x48c], R7 ;  /* 0x000123000a077a24 */ /* 0x000fe400078e0207 */
[----:B------:R-:W-:Y:S01]  /*19b20*/  IMAD.MOV.U32 R16, RZ, RZ, R11 ;  /* 0x000000ffff107224 */ /* 0x000fe200078e000b */
[----:B------:R-:W-:Y:S01]  /*19b30*/  @P2 SHF.R.U32.HI R16, RZ, c[0x0][0x4f0], R0 ;  /* 0x00013c00ff102a19 */ /* 0x000fe20000011600 */
[----:B------:R-:W-:Y:S01]  /*19b40*/  IMAD R17, R80, 0x80, R19 ;  /* 0x0000008050117824 */ /* 0x000fe200078e0213 */
[----:B------:R-:W-:Y:S01]  /*19b50*/  LEA R0, P1, R2, c[0x0][0x450], 0x2 ;  /* 0x0001140002007a11 */ /* 0x000fe200078210ff */
[----:B------:R-:W-:Y:S01]  /*19b60*/  IMAD R6, R15, c[0x0][0x3f0], RZ ;  /* 0x0000fc000f067a24 */ /* 0x000fe200078e02ff */
[----:B------:R-:W-:Y:S01]  /*19b70*/  IADD3 R7, R3, R7, RZ ;  /* 0x0000000703077210 */ /* 0x000fe20007ffe0ff */
[----:B------:R-:W-:Y:S01]  /*19b80*/  IMAD.MOV R10, RZ, RZ, -R16 ;  /* 0x000000ffff0a7224 */ /* 0x000fe200078e0a10 */
[----:B------:R-:W-:Y:S01]  /*19b90*/  IADD3 R9, R17, 0x8, RZ ;  /* 0x0000000811097810 */ /* 0x000fe20007ffe0ff */
[----:B------:R-:W-:Y:S01]  /*19ba0*/  IMAD R3, R18, c[0x0][0x3f4], R6 ;  /* 0x0000fd0012037a24 */ /* 0x000fe200078e0206 */
[----:B------:R-:W-:Y:S01]  /*19bb0*/  LEA.HI.X R2, R2, c[0x0][0x454], R7, 0x2, P1 ;  /* 0x0001150002027a11 */ /* 0x000fe200008f1407 */
[----:B------:R-:W-:Y:S01]  /*19bc0*/  IMAD.WIDE.U32 R4, R18, c[0x0][0x3f0], R4 ;  /* 0x0000fc0012047a25 */ /* 0x000fe200078e0004 */
[----:B------:R-:W-:Y:S01]  /*19bd0*/  SHF.R.S32.HI R6, RZ, 0x1f, R16 ;  /* 0x0000001fff067819 */ /* 0x000fe20000011410 */
[----:B------:R-:W-:Y:S01]  /*19be0*/  SHFL.IDX PT, R12, R0, RZ, 0x1c1f ;  /* 0x001c1fff000c7589 */ /* 0x000fe200000e0000 */
[-C--:B------:R-:W-:Y:S01]  /*19bf0*/  ISETP.GE.OR P3, PT, R9, R20.reuse, P0 ;  /* 0x000000140900720c */ /* 0x080fe20000766670 */
[----:B------:R-:W-:Y:S01]  /*19c00*/  IMAD R9, R10, c[0x0][0x4e8], R11 ;  /* 0x00013a000a097a24 */ /* 0x000fe200078e020b */
[----:B------:R-:W-:Y:S01]  /*19c10*/  ISETP.GE.OR P2, PT, R17, R20, P0 ;  /* 0x000000141100720c */ /* 0x000fe20000746670 */
[----:B------:R-:W1:Y:S01]  /*19c20*/  SHFL.IDX PT, R13, R2, RZ, 0x1c1f ;  /* 0x001c1fff020d7589 */ /* 0x000e6200000e0000 */
[----:B------:R-:W-:-:S02]  /*19c30*/  IMAD.IADD R3, R5, 0x1, R3 ;  /* 0x0000000105037824 */ /* 0x000fc400078e0203 */
        /* <DEDUP_REMOVED lines=60> */
.L_x_843:
[----:B--234-:R-:W-:Y:S05]  /*1a000*/  BSYNC B0 ;  /* 0x0000000000007941 */ /* 0x01cfea0003800000 */
.L_x_842:
        /* <DEDUP_REMOVED lines=16> */
.L_x_845:
[----:B------:R-:W-:Y:S05]  /*1a110*/  BSYNC B0 ;  /* 0x0000000000007941 */ /* 0x000fea0003800000 */
.L_x_844:
        /* <DEDUP_REMOVED lines=16> */
.L_x_847:
[----:B------:R-:W-:Y:S05]  /*1a220*/  BSYNC B0 ;  /* 0x0000000000007941 */ /* 0x000fea0003800000 */
.L_x_846:
        /* <DEDUP_REMOVED lines=16> */
.L_x_849:
[----:B------:R-:W-:Y:S05]  /*1a330*/  BSYNC B0 ;  /* 0x0000000000007941 */ /* 0x000fea0003800000 */
.L_x_848:
        /* <DEDUP_REMOVED lines=16> */
.L_x_851:
[----:B------:R-:W-:Y:S05]  /*1a440*/  BSYNC B0 ;  /* 0x0000000000007941 */ /* 0x000fea0003800000 */
.L_x_850:
        /* <DEDUP_REMOVED lines=16> */
.L_x_853:
[----:B------:R-:W-:Y:S05]  /*1a550*/  BSYNC B0 ;  /* 0x0000000000007941 */ /* 0x000fea0003800000 */
.L_x_852:
        /* <DEDUP_REMOVED lines=16> */
.L_x_855:
[----:B------:R-:W-:Y:S05]  /*1a660*/  BSYNC B0 ;  /* 0x0000000000007941 */ /* 0x000fea0003800000 */
.L_x_854:
        /* <DEDUP_REMOVED lines=17> */
.L_x_840:
        /* <DEDUP_REMOVED lines=19> */
.L_x_856:
        /* <DEDUP_REMOVED lines=40> */
.L_x_858:
[----:B------:R-:W-:Y:S05]  /*1ab30*/  BSYNC B0 ;  /* 0x0000000000007941 */ /* 0x000fea0003800000 */
.L_x_857:
        /* <DEDUP_REMOVED lines=34> */
[----:B------:R-:W-:Y:S01]  /*1ad60*/  IMAD R0, R0, c[0x0][0x3e4], R6 ;  /* 0x0000f90000007a24 */ /* 0x000fe200078e0206 */
[----:B------:R-:W-:-:S03]  /*1ad70*/  SHF.L.U32 R6, R12, 0x3, RZ ;  /* 0x000000030c067819 */ /* 0x000fc600000006ff */
[----:B------:R-:W-:Y:S01]  /*1ad80*/  IMAD.IADD R3, R3, 0x1, R0 ;  /* 0x0000000103037824 */ /* 0x000fe200078e0200 */
[----:B------:R-:W-:Y:S01]  /*1ad90*/  IADD3 R7, R6, 0x40, RZ ;  /* 0x0000004006077810 */ /* 0x000fe20007ffe0ff */
[----:B------:R-:W-:Y:S02]  /*1ada0*/  IMAD R0, R4, c[0x0][0x3d8], RZ ;  /* 0x0000f60004007a24 */ /* 0x000fe400078e02ff */
[----:B------:R-:W-:-:S04]  /*1adb0*/  IMAD.WIDE.U32 R2, R5, c[0x0][0x3d8], R2 ;  /* 0x0000f60005027a25 */ /* 0x000fc800078e0002 */
[----:B------:R-:W-:Y:S01]  /*1adc0*/  IMAD R0, R5, c[0x0][0x3dc], R0 ;  /* 0x0000f70005007a24 */ /* 0x000fe200078e0200 */
[----:B------:R-:W-:-:S04]  /*1add0*/  LEA R11, P0, R2, c[0x0][0x380], 0x1 ;  /* 0x0000e000020b7a11 */ /* 0x000fc800078008ff */
[----:B------:R-:W-:-:S04]  /*1ade0*/  IADD3 R0, R3, R0, RZ ;  /* 0x0000000003007210 */ /* 0x000fc80007ffe0ff */
        /* <DEDUP_REMOVED lines=14> */
.L_x_860:
[----:B------:R-:W-:Y:S05]  /*1aed0*/  BSYNC B0 ;  /* 0x0000000000007941 */ /* 0x000fea0003800000 */
.L_x_859:
        /* <DEDUP_REMOVED lines=15> */
.L_x_862:
[----:B------:R-:W-:Y:S05]  /*1afd0*/  BSYNC B0 ;  /* 0x0000000000007941 */ /* 0x000fea0003800000 */
.L_x_861:
        /* <DEDUP_REMOVED lines=15> */
.L_x_864:
[----:B------:R-:W-:Y:S05]  /*1b0d0*/  BSYNC B0 ;  /* 0x0000000000007941 */ /* 0x000fea0003800000 */
.L_x_863:
        /* <DEDUP_REMOVED lines=15> */
.L_x_866:
[----:B------:R-:W-:Y:S05]  /*1b1d0*/  BSYNC B0 ;  /* 0x0000000000007941 */ /* 0x000fea0003800000 */
.L_x_865:
        /* <DEDUP_REMOVED lines=15> */
.L_x_868:
[----:B------:R-:W-:Y:S05]  /*1b2d0*/  BSYNC B0 ;  /* 0x0000000000007941 */ /* 0x000fea0003800000 */
.L_x_867:
        /* <DEDUP_REMOVED lines=15> */
.L_x_870:
[----:B------:R-:W-:Y:S05]  /*1b3d0*/  BSYNC B0 ;  /* 0x0000000000007941 */ /* 0x000fea0003800000 */
.L_x_869:
        /* <DEDUP_REMOVED lines=15> */
.L_x_872:
[----:B------:R-:W-:Y:S05]  /*1b4d0*/  BSYNC B0 ;  /* 0x0000000000007941 */ /* 0x000fea0003800000 */
.L_x_871:
        /* <DEDUP_REMOVED lines=16> */
.L_x_873:
        /* <DEDUP_REMOVED lines=10> */
.L_x_1725:


//--------------------- .text._ZN7cutlass13device_kernelIN5flash19enable_sm80_to_sm89INS1_16FlashAttnFwdSm80INS1_25CollectiveMainloopFwdSm80ILi4ELi1ELb0EN4cute5tupleIJNS5_1CILi128EEENS7_ILi48EEES8_EEELi128ENS_6half_tEfNS_4arch4Sm80ELb0ELb1ELb0ELb0ELb0ELb0ELb1ELb0EEENS1_21CollectiveEpilogueFwdINS6_IJS8_S8_S9_EEENS6_IJNS7_ILi1EEESH_SH_EEESB_SD_Li128ELb0ELb1ELb0ELb0EEENS1_19SingleTileSchedulerILb0ELb0ELb1ELi128EEEEEEEEEvNT_6ParamsE --------------------------
	.section	.text._ZN7cutlass13device_kernelIN5flash19enable_sm80_to_sm89INS1_16FlashAttnFwdSm80INS1_25CollectiveMainloopFwdSm80ILi4ELi1ELb0EN4cute5tupleIJNS5_1CILi128EEENS7_ILi48EEES8_EEELi128ENS_6half_tEfNS_4arch4Sm80ELb0ELb1ELb0ELb0ELb0ELb0ELb1ELb0EEENS1_21CollectiveEpilogueFwdINS6_IJS8_S8_S9_EEENS6_IJNS7_ILi1EEESH_SH_EEESB_SD_Li128ELb0ELb1ELb0ELb0EEENS1_19SingleTileSchedulerILb0ELb0ELb1ELi128EEEEEEEEEvNT_6ParamsE,"ax",@progbits
	.sectioninfo	@"SHI_REGISTERS=255"
	.align	128
.text._ZN7cutlass13device_kernelIN5flash19enable_sm80_to_sm89INS1_16FlashAttnFwdSm80INS1_25CollectiveMainloopFwdSm80ILi4ELi1ELb0EN4cute5tupleIJNS5_1CILi128EEENS7_ILi48EEES8_EEELi128ENS_6half_tEfNS_4arch4Sm80ELb0ELb1ELb0ELb0ELb0ELb0ELb1ELb0EEENS1_21CollectiveEpilogueFwdINS6_IJS8_S8_S9_EEENS6_IJNS7_ILi1EEESH_SH_EEESB_SD_Li128ELb0ELb1ELb0ELb0EEENS1_19SingleTileSchedulerILb0ELb0ELb1ELi128EEEEEEEEEvNT_6ParamsE:
        .type           _ZN7cutlass13device_kernelIN5flash19enable_sm80_to_sm89INS1_16FlashAttnFwdSm80INS1_25CollectiveMainloopFwdSm80ILi4ELi1ELb0EN4cute5tupleIJNS5_1CILi128EEENS7_ILi48EEES8_EEELi128ENS_6half_tEfNS_4arch4Sm80ELb0ELb1ELb0ELb0ELb0ELb0ELb1ELb0EEENS1_21CollectiveEpilogueFwdINS6_IJS8_S8_S9_EEENS6_IJNS7_ILi1EEESH_SH_EEESB_SD_Li128ELb0ELb1ELb0ELb0EEENS1_19SingleTileSchedulerILb0ELb0ELb1ELi128EEEEEEEEEvNT_6ParamsE,@function
        .size           _ZN7cutlass13device_kernelIN5flash19enable_sm80_to_sm89INS1_16FlashAttnFwdSm80INS1_25CollectiveMainloopFwdSm80ILi4ELi1ELb0EN4cute5tupleIJNS5_1CILi128EEENS7_ILi48EEES8_EEELi128ENS_6half_tEfNS_4arch4Sm80ELb0ELb1ELb0ELb0ELb0ELb0ELb1ELb0EEENS1_21CollectiveEpilogueFwdINS6_IJS8_S8_S9_EEENS6_IJNS7_ILi1EEESH_SH_EEESB_SD_Li128ELb0ELb1ELb0ELb0EEENS1_19SingleTileSchedulerILb0ELb0ELb1ELi128EEEEEEEEEvNT_6ParamsE,(.L_x_1726 - _ZN7cutlass13device_kernelIN5flash19enable_sm80_to_sm89INS1_16FlashAttnFwdSm80INS1_25CollectiveMainloopFwdSm80ILi4ELi1ELb0EN4cute5tupleIJNS5_1CILi128EEENS7_ILi48EEES8_EEELi128ENS_6half_tEfNS_4arch4Sm80ELb0ELb1ELb0ELb0ELb0ELb0ELb1ELb0EEENS1_21CollectiveEpilogueFwdINS6_IJS8_S8_S9_EEENS6_IJNS7_ILi1EEESH_SH_EEESB_SD_Li128ELb0ELb1ELb0ELb0EEENS1_19SingleTileSchedulerILb0ELb0ELb1ELi128EEEEEEEEEvNT_6ParamsE)
        .other          _ZN7cutlass13device_kernelIN5flash19enable_sm80_to_sm89INS1_16FlashAttnFwdSm80INS1_25CollectiveMainloopFwdSm80ILi4ELi1ELb0EN4cute5tupleIJNS5_1CILi128EEENS7_ILi48EEES8_EEELi128ENS_6half_tEfNS_4arch4Sm80ELb0ELb1ELb0ELb0ELb0ELb0ELb1ELb0EEENS1_21CollectiveEpilogueFwdINS6_IJS8_S8_S9_EEENS6_IJNS7_ILi1EEESH_SH_EEESB_SD_Li128ELb0ELb1ELb0ELb0EEENS1_19SingleTileSchedulerILb0ELb0ELb1ELi128EEEEEEEEEvNT_6ParamsE,@"STO_CUDA_ENTRY STV_DEFAULT"
_ZN7cutlass13device_kernelIN5flash19enable_sm80_to_sm89INS1_16FlashAttnFwdSm80INS1_25CollectiveMainloopFwdSm80ILi4ELi1ELb0EN4cute5tupleIJNS5_1CILi128EEENS7_ILi48EEES8_EEELi128ENS_6half_tEfNS_4arch4Sm80ELb0ELb1ELb0ELb0ELb0ELb0ELb1ELb0EEENS1_21CollectiveEpilogueFwdINS6_IJS8_S8_S9_EEENS6_IJNS7_ILi1EEESH_SH_EEESB_SD_Li128ELb0ELb1ELb0ELb0EEENS1_19SingleTileSchedulerILb0ELb0ELb1ELi128EEEEEEEEEvNT_6ParamsE:
[----:B------:R-:W-:-:S03]  /*0000*/  MOV R1, c[0x0][0x28] ;  /* 0x00000a0000017a02 */ /* 0x000fc60000000f00 */
[----:B------:R-:W1:Y:S01]  /*0010*/  S2R R22, SR_CTAID.Z ;  /* 0x0000000000167919 */ /* 0x000e620000002700 */
[----:B------:R-:W-:Y:S02]  /*0020*/  IADD3 R1, R1, -0x80, RZ ;  /* 0xffffff8001017810 */ /* 0x000fe40007ffe0ff */
[----:B-1----:R-:W-:-:S13]  /*0030*/  ISETP.GE.AND P0, PT, R22, RZ, PT ;  /* 0x000000ff1600720c */ /* 0x002fda0003f06270 */
[----:B------:R-:W-:Y:S05]  /*0040*/  @!P0 EXIT ;  /* 0x000000000000894d */ /* 0x000fea0003800000 */
[----:B------:R-:W1:Y:S01]  /*0050*/  S2UR UR17, SR_CTAID.X ;  /* 0x00000000001179c3 */ /* 0x000e620000002500 */
[----:B------:R-:W-:Y:S01]  /*0060*/  ULDC UR6, c[0x0][0x2c4] ;  /* 0x0000b10000067ab9 */ /* 0x000fe20000000800 */
[----:B------:R-:W2:Y:S01]  /*0070*/  S2R R129, SR_TID.X ;  /* 0x0000000000817919 */ /* 0x000ea20000002100 */
[----:B------:R-:W-:Y:S02]  /*0080*/  UISETP.NE.AND UP3, UPT, UR6, 0x1, UPT ;  /* 0x000000010600788c */ /* 0x000fe4000bf65270 */
[----:B------:R-:W-:Y:S02]  /*0090*/  ULDC.64 UR4, c[0x0][0x2c8] ;  /* 0x0000b20000047ab9 */ /* 0x000fe40000000a00 */
[----:B------:R-:W-:Y:S02]  /*00a0*/  UMOV UR8, 0x1 ;  /* 0x0000000100087882 */ /* 0x000fe40000000000 */
[----:B------:R-:W-:Y:S02]  /*00b0*/  ULDC UR7, c[0x0][0x168] ;  /* 0x00005a0000077ab9 */ /* 0x000fe40000000800 */
[----:B------:R-:W-:-:S02]  /*00c0*/  UIADD3 UR7, UR8, -UR7, URZ ;  /* 0x8000000708077290 */ /* 0x000fc4000fffe03f */
[----:B-1----:R-:W-:-:S04]  /*00d0*/  USHF.L.U32 UR17, UR17, 0x7, URZ ;  /* 0x0000000711117899 */ /* 0x002fc8000800063f */
[----:B------:R-:W-:Y:S02]  /*00e0*/  @UP3 UIADD3 UR10, UR17, 0x7f, URZ ;  /* 0x0000007f110a3890 */ /* 0x000fe4000fffe03f */
[----:B------:R-:W-:Y:S02]  /*00f0*/  UIADD3 UR9, UR17, 0x7f, URZ ;  /* 0x0000007f11097890 */ /* 0x000fe4000fffe03f */
[----:B------:R-:W-:-:S04]  /*0100*/  UIMAD.WIDE.U32 UR10, UR10, UR4, URZ ;  /* 0x000000040a0a72a5 */ /* 0x000fc8000f8e003f */
[----:B------:R-:W-:-:S03]  /*0110*/  @UP3 USHF.R.U32.HI UR9, URZ, UR5, UR11 ;  /* 0x000000053f093299 */ /* 0x000fc6000801160b */
[----:B------:R-:W-:Y:S02]  /*0120*/  ULDC.64 UR4, c[0x0][0x328] ;  /* 0x0000ca0000047ab9 */ /* 0x000fe40000000a00 */
[----:B------:R-:W-:-:S03]  /*0130*/  UISETP.LE.AND UP2, UPT, UR8, UR5, UPT ;  /* 0x000000050800728c */ /* 0x000fc6000bf43270 */
[----:B------:R-:W-:Y:S02]  /*0140*/  ULDC UR5, c[0x0][0x1d0] ;  /* 0x0000740000057ab9 */ /* 0x000fe40000000800 */
[----:B------:R-:W-:Y:S01]  /*0150*/  UIADD3 UR5, UR9, UR5, UR7 ;  /* 0x0000000509057290 */ /* 0x000fe2000fffe007 */
[----:B------:R-:W-:-:S03]  /*0160*/  PLOP3.LUT P0, PT, PT, PT, UP2, 0x40, 0x0 ;  /* 0x000000000000781c */ /* 0x000fc60003f0e828 */
[----:B------:R-:W-:-:S06]  /*0170*/  UIADD3 UR4, UR5, UR4, URZ ;  /* 0x0000000405047290 */ /* 0x000fcc000fffe03f */
[----:B------:R-:W-:-:S04]  /*0180*/  MOV R0, UR4 ;  /* 0x0000000400007c02 */ /* 0x000fc80008000f00 */
[----:B------:R-:W-:Y:S05]  /*0190*/  @P0 BRA `(.L_x_874) ;  /* 0x0000013000000947 */ /* 0x000fea0003800000 */
[----:B--2---:R-:W-:Y:S01]  /*01a0*/  ISETP.LT.AND P0, PT, RZ, UR5, PT ;  /* 0x00000005ff007c0c */ /* 0x004fe2000bf01270 */
[----:B------:R-:W-:-:S12]  /*01b0*/  UIADD3 UR7, UR5, -0x1, URZ ;  /* 0xffffffff05077890 */ /* 0x000fd8000fffe03f */
[----:B------:R-:W-:Y:S05]  /*01c0*/  @P0 BRA `(.L_x_875) ;  /* 0x0000008000000947 */ /* 0x000fea0003800000 */
[----:B------:R-:W-:Y:S02]  /*01d0*/  ULDC UR4, c[0x0][0x32c] ;  /* 0x0000cb0000047ab9 */ /* 0x000fe40000000800 */
[----:B------:R-:W-:Y:S02]  /*01e0*/  UISETP.NE.AND UP0, UPT, UR8, UR4, UPT ;  /* 0x000000040800728c */ /* 0x000fe4000bf05270 */
[----:B------:R-:W-:-:S03]  /*01f0*/  UIADD3 UR7, -UR5, URZ, URZ ;  /* 0x0000003f05077290 */ /* 0x000fc6000fffe13f */
[----:B------:R-:W-:Y:S02]  /*0200*/  ULDC.64 UR4, c[0x0][0x330] ;  /* 0x0000cc0000047ab9 */ /* 0x000fe40000000a00 */
[----:B------:R-:W-:-:S04]  /*0210*/  UIMAD.WIDE.U32 UR8, UR7, UR4, URZ ;  /* 0x00000004070872a5 */ /* 0x000fc8000f8e003f */
[----:B------:R-:W-:-:S04]  /*0220*/  @UP0 USHF.R.U32.HI UR7, URZ, UR5, UR9 ;  /* 0x000000053f070299 */ /* 0x000fc80008011609 */
[----:B------:R-:W-:Y:S01]  /*0230*/  ULOP3.LUT UR7, URZ, UR7, URZ, 0x33, !UPT ;  /* 0x000000073f077292 */ /* 0x000fe2000f8e333f */
[----:B------:R-:W-:Y:S05]  /*0240*/  BRA `(.L_x_876) ;  /* 0x0000005000007947 */ /* 0x000fea0003800000 */
.L_x_875:
[----:B------:R-:W-:Y:S02]  /*0250*/  ULDC UR4, c[0x0][0x32c] ;  /* 0x0000cb0000047ab9 */ /* 0x000fe40000000800 */
[----:B------:R-:W-:-:S03]  /*0260*/  UISETP.NE.AND UP0, UPT, UR8, UR4, UPT ;  /* 0x000000040800728c */ /* 0x000fc6000bf05270 */
[----:B------:R-:W-:Y:S02]  /*0270*/  ULDC.64 UR4, c[0x0][0x330] ;  /* 0x0000cc0000047ab9 */ /* 0x000fe40000000a00 */
[----:B------:R-:W-:-:S06]  /*0280*/  UIMAD.WIDE.U32 UR8, UR7, UR4, URZ ;  /* 0x00000004070872a5 */ /* 0x000fcc000f8e003f */
[----:B------:R-:W-:Y:S02]  /*0290*/  @UP0 USHF.R.U32.HI UR7, URZ, UR5, UR9 ;  /* 0x000000053f070299 */ /* 0x000fe40008011609 */
.L_x_876:
[----:B------:R-:W-:Y:S02]  /*02a0*/  ULDC UR4, c[0x0][0x32c] ;  /* 0x0000cb0000047ab9 */ /* 0x000fe40000000800 */
[----:B------:R-:W-:-:S06]  /*02b0*/  UIMAD UR4, UR7, UR4, UR4 ;  /* 0x00000004070472a4 */ /* 0x000fcc000f8e0204 */
[----:B------:R-:W-:-:S03]  /*02c0*/  IMNMX R0, R0, UR4, PT ;  /* 0x0000000400007c17 */ /* 0x000fc6000b800200 */
.L_x_874:
[----:B--2---:R-:W-:Y:S01]  /*02d0*/  UMOV UR7, 0x2f ;  /* 0x0000002f00077882 */ /* 0x004fe20000000000 */
[----:B------:R-:W-:Y:S01]  /*02e0*/  IADD3 R0, R0, 0x2f, RZ ;  /* 0x0000002f00007810 */ /* 0x000fe20007ffe0ff */
[----:B------:R-:W-:Y:S01]  /*02f0*/  ULDC UR16, c[0x0][0x1d0] ;  /* 0x0000740000107ab9 */ /* 0x000fe20000000800 */
[----:B------:R-:W-:Y:S01]  /*0300*/  PLOP3.LUT P0, PT, PT, PT, UP2, 0x40, 0x0 ;  /* 0x000000000000781c */ /* 0x000fe20003f0e828 */
[----:B------:R-:W-:Y:S02]  /*0310*/  UIADD3 UR7, UR7, UR16, URZ ;  /* 0x0000001007077290 */ /* 0x000fe4000fffe03f */
[----:B------:R-:W-:Y:S01]  /*0320*/  ULDC.64 UR4, c[0x0][0x2c8] ;  /* 0x0000b20000047ab9 */ /* 0x000fe20000000a00 */
[----:B------:R-:W-:Y:S01]  /*0330*/  IMAD.HI R0, R0, 0x2aaaaaab, RZ ;  /* 0x2aaaaaab00007827 */ /* 0x000fe200078e02ff */
[----:B------:R-:W-:Y:S02]  /*0340*/  UIMAD.WIDE UR8, UR7, 0x2aaaaaab, URZ ;  /* 0x2aaaaaab070878a5 */ /* 0x000fe4000f8e023f */
[----:B------:R-:W-:-:S02]  /*0350*/  UIMAD.WIDE.U32 UR10, UR17, UR4, URZ ;  /* 0x00000004110a72a5 */ /* 0x000fc4000f8e003f */
[----:B------:R-:W-:Y:S01]  /*0360*/  ULDC UR7, c[0x0][0x168] ;  /* 0x00005a0000077ab9 */ /* 0x000fe20000000800 */
[----:B------:R-:W-:Y:S01]  /*0370*/  SHF.R.U32.HI R2, RZ, 0x1f, R0 ;  /* 0x0000001fff027819 */ /* 0x000fe20000011600 */
[----:B------:R-:W-:Y:S02]  /*0380*/  UIADD3 UR16, UR16, -UR7, URZ ;  /* 0x8000000710107290 */ /* 0x000fe4000fffe03f */
[----:B------:R-:W-:Y:S01]  /*0390*/  USHF.R.U32.HI UR7, URZ, 0x1f, UR9 ;  /* 0x0000001f3f077899 */ /* 0x000fe20008011609 */
[----:B------:R-:W-:Y:S01]  /*03a0*/  LEA.HI.SX32 R0, R0, R2, 0x1d ;  /* 0x0000000200007211 */ /* 0x000fe200078feaff */
[----:B------:R-:W-:Y:S02]  /*03b0*/  UMOV UR4, UR17 ;  /* 0x0000001100047c82 */ /* 0x000fe40008000000 */
[----:B------:R-:W-:Y:S02]  /*03c0*/  @UP3 USHF.R.U32.HI UR4, URZ, UR5, UR11 ;  /* 0x000000053f043299 */ /* 0x000fe4000801160b */
[----:B------:R-:W-:-:S02]  /*03d0*/  ULEA.HI.SX32 UR9, UR9, UR7, 0x1d ;  /* 0x0000000709097291 */ /* 0x000fc4000f8fea3f */
[----:B------:R-:W-:Y:S02]  /*03e0*/  UIADD3 UR4, UR16, UR4, URZ ;  /* 0x0000000410047290 */ /* 0x000fe4000fffe03f */
[----:B------:R-:W-:Y:S02]  /*03f0*/  ULDC UR5, c[0x0][0x324] ;  /* 0x0000c90000057ab9 */ /* 0x000fe40000000800 */
[----:B------:R-:W-:Y:S01]  /*0400*/  UIADD3 UR7, UR4, -UR5, URZ ;  /* 0x8000000504077290 */ /* 0x000fe2000fffe03f */
[----:B------:R-:W-:Y:S01]  /*0410*/  IMNMX R242, R0, UR9, PT ;  /* 0x0000000900f27c17 */ /* 0x000fe2000b800200 */
[----:B------:R-:W-:Y:S05]  /*0420*/  @P0 BRA `(.L_x_877) ;  /* 0x0000015000000947 */ /* 0x000fea0003800000 */
[----:B------:R-:W-:Y:S02]  /*0430*/  UMOV UR8, UR4 ;  /* 0x0000000400087c82 */ /* 0x000fe40008000000 */
[----:B------:R-:W-:-:S06]  /*0440*/  UISETP.GT.AND UP0, UPT, UR8, -0x1, UPT ;  /* 0xffffffff0800788c */ /* 0x000fcc000bf04270 */
[----:B------:R-:W-:-:S13]  /*0450*/  PLOP3.LUT P0, PT, PT, PT, UP0, 0x80, 0x0 ;  /* 0x000000000000781c */ /* 0x000fda0003f0f008 */
[----:B------:R-:W-:Y:S05]  /*0460*/  @P0 BRA `(.L_x_878) ;  /* 0x0000008000000947 */ /* 0x000fea0003800000 */
[----:B------:R-:W-:Y:S02]  /*0470*/  ULDC UR4, c[0x0][0x32c] ;  /* 0x0000cb0000047ab9 */ /* 0x000fe40000000800 */
[----:B------:R-:W-:Y:S02]  /*0480*/  UISETP.NE.AND UP0, UPT, UR4, 0x1, UPT ;  /* 0x000000010400788c */ /* 0x000fe4000bf05270 */
[----:B------:R-:W-:Y:S02]  /*0490*/  ULOP3.LUT UR8, URZ, UR8, URZ, 0x33, !UPT ;  /* 0x000000083f087292 */ /* 0x000fe4000f8e333f */
[----:B------:R-:W-:Y:S02]  /*04a0*/  ULDC.64 UR4, c[0x0][0x330] ;  /* 0x0000cc0000047ab9 */ /* 0x000fe40000000a00 */
[----:B------:R-:W-:-:S05]  /*04b0*/  UIMAD.WIDE.U32 UR10, UR8, UR4, URZ ;  /* 0x00000004080a72a5 */ /* 0x000fca000f8e003f */
[----:B------:R-:W-:-:S04]  /*04c0*/  @UP0 USHF.R.U32.HI UR8, URZ, UR5, UR11 ;  /* 0x000000053f080299 */ /* 0x000fc8000801160b */
[----:B------:R-:W-:Y:S01]  /*04d0*/  ULOP3.LUT UR8, URZ, UR8, URZ, 0x33, !UPT ;  /* 0x000000083f087292 */ /* 0x000fe2000f8e333f */
[----:B------:R-:W-:Y:S05]  /*04e0*/  BRA `(.L_x_879) ;  /* 0x0000005000007947 */ /* 0x000fea0003800000 */
.L_x_878:
[----:B------:R-:W-:Y:S02]  /*04f0*/  ULDC UR4, c[0x0][0x32c] ;  /* 0x0000cb0000047ab9 */ /* 0x000fe40000000800 */
[----:B------:R-:W-:-:S03]  /*0500*/  UISETP.NE.AND UP0, UPT, UR4, 0x1, UPT ;  /* 0x000000010400788c */ /* 0x000fc6000bf05270 */
[----:B------:R-:W-:Y:S02]  /*0510*/  ULDC.64 UR4, c[0x0][0x330] ;  /* 0x0000cc0000047ab9 */ /* 0x000fe40000000a00 */
[----:B------:R-:W-:-:S06]  /*0520*/  UIMAD.WIDE.U32 UR10, UR8, UR4, URZ ;  /* 0x00000004080a72a5 */ /* 0x000fcc000f8e003f */
[----:B------:R-:W-:Y:S02]  /*0530*/  @UP0 USHF.R.U32.HI UR8, URZ, UR5, UR11 ;  /* 0x000000053f080299 */ /* 0x000fe4000801160b */
.L_x_879:
[----:B------:R-:W-:Y:S02]  /*0540*/  ULDC UR4, c[0x0][0x32c] ;  /* 0x0000cb0000047ab9 */ /* 0x000fe40000000800 */
[----:B------:R-:W-:-:S04]  /*0550*/  UIMAD UR4, UR8, UR4, URZ ;  /* 0x00000004080472a4 */ /* 0x000fc8000f8e023f */
[----:B------:R-:W-:-:S04]  /*0560*/  UISETP.LT.AND UP0, UPT, UR7, UR4, UPT ;  /* 0x000000040700728c */ /* 0x000fc8000bf01270 */
[----:B------:R-:W-:-:S04]  /*0570*/  USEL UR7, UR7, UR4, !UP0 ;  /* 0x0000000407077287 */ /* 0x000fc8000c000000 */
.L_x_877:
[----:B------:R-:W-:Y:S01]  /*0580*/  UIMAD.WIDE UR4, UR7, 0x2aaaaaab, URZ ;  /* 0x2aaaaaab070478a5 */ /* 0x000fe2000f8e023f */
[----:B------:R-:W-:Y:S01]  /*0590*/  PLOP3.LUT P4, PT, PT, PT, PT, 0x80, 0x0 ;  /* 0x000000000000781c */ /* 0x000fe20003f8f070 */
[----:B------:R-:W-:Y:S01]  /*05a0*/  ULDC.64 UR14, c[0x0][0x118] ;  /* 0x00004600000e7ab9 */ /* 0x000fe20000000a00 */
[----:B------:R-:W-:Y:S01]  /*05b0*/  CS2R R126, SRZ ;  /* 0x00000000007e7805 */ /* 0x000fe2000001ff00 */
[----:B------:R-:W-:Y:S01]  /*05c0*/  USHF.R.U32.HI UR4, URZ, 0x1f, UR5 ;  /* 0x0000001f3f047899 */ /* 0x000fe20008011605 */
[----:B------:R-:W-:Y:S01]  /*05d0*/  CS2R R124, SRZ ;  /* 0x00000000007c7805 */ /* 0x000fe2000001ff00 */
[----:B------:R-:W-:Y:S01]  /*05e0*/  IMAD.MOV.U32 R23, RZ, RZ, RZ ;  /* 0x000000ffff177224 */ /* 0x000fe200078e00ff */
[----:B------:R-:W-:Y:S01]  /*05f0*/  CS2R R24, SRZ ;  /* 0x0000000000187805 */ /* 0x000fe2000001ff00 */
[----:B------:R-:W-:Y:S01]  /*0600*/  ULEA.HI.SX32 UR4, UR5, UR4, 0x1d ;  /* 0x0000000405047291 */ /* 0x000fe2000f8fea3f */
[----:B------:R-:W-:Y:S01]  /*0610*/  IMAD.MOV.U32 R130, RZ, RZ, RZ ;  /* 0x000000ffff827224 */ /* 0x000fe200078e00ff */
[----:B------:R-:W-:Y:S01]  /*0620*/  MOV R128, RZ ;  /* 0x000000ff00807202 */ /* 0x000fe20000000f00 */
[----:B------:R-:W-:Y:S01]  /*0630*/  CS2R R122, SRZ ;  /* 0x00000000007a7805 */ /* 0x000fe2000001ff00 */
[----:B------:R-:W-:Y:S01]  /*0640*/  UISETP.LT.AND UP0, UPT, URZ, UR4, UPT ;  /* 0x000000043f00728c */ /* 0x000fe2000bf01270 */
[----:B------:R-:W-:Y:S01]  /*0650*/  CS2R R120, SRZ ;  /* 0x0000000000787805 */ /* 0x000fe2000001ff00 */
[----:B------:R-:W-:Y:S01]  /*0660*/  IMAD.MOV.U32 R118, RZ, RZ, RZ ;  /* 0x000000ffff767224 */ /* 0x000fe200078e00ff */
[----:B------:R-:W-:Y:S01]  /*0670*/  CS2R R26, SRZ ;  /* 0x00000000001a7805 */ /* 0x000fe2000001ff00 */
[----:B------:R-:W-:Y:S01]  /*0680*/  USEL UR8, URZ, UR4, !UP0 ;  /* 0x000000043f087287 */ /* 0x000fe2000c000000 */
[----:B------:R-:W-:Y:S01]  /*0690*/  MOV R116, RZ ;  /* 0x000000ff00747202 */ /* 0x000fe20000000f00 */
[----:B------:R-:W-:Y:S01]  /*06a0*/  CS2R R110, SRZ ;  /* 0x00000000006e7805 */ /* 0x000fe2000001ff00 */
[----:B------:R-:W-:Y:S01]  /*06b0*/  CS2R R108, SRZ ;  /* 0x00000000006c7805 */ /* 0x000fe2000001ff00 */
[----:B------:R-:W-:Y:S01]  /*06c0*/  IMAD.MOV.U32 R114, RZ, RZ, RZ ;  /* 0x000000ffff727224 */ /* 0x000fe200078e00ff */
[----:B------:R-:W-:Y:S01]  /*06d0*/  CS2R R28, SRZ ;  /* 0x00000000001c7805 */ /* 0x000fe2000001ff00 */
[----:B------:R-:W-:Y:S01]  /*06e0*/  ISETP.GT.AND P0, PT, R242, UR8, PT ;  /* 0x00000008f2007c0c */ /* 0x000fe2000bf04270 */
        /* <DEDUP_REMOVED lines=23> */
[----:B------:R-:W-:Y:S01]  /*0860*/  CS2R R70, SRZ ;  /* 0x0000000000467805 */ /* 0x000fe2000001ff00 */
[----:B------:R-:W-:Y:S01]  /*0870*/  IMAD.MOV.U32 R68, RZ, RZ, RZ ;  /* 0x000000ffff447224 */ /* 0x000fe200078e00ff */
[----:B------:R-:W-:Y:S01]  /*0880*/  CS2R R62, SRZ ;  /* 0x00000000003e7805 */ /* 0x000fe2000001ff00 */
[----:B------:R-:W-:Y:S01]  /*0890*/  CS2R R60, SRZ ;  /* 0x00000000003c7805 */ /* 0x000fe2000001ff00 */
[----:B------:R-:W-:Y:S01]  /*08a0*/  CS2R R66, SRZ ;  /* 0x0000000000427805 */ /* 0x000fe2000001ff00 */
        /* <DEDUP_REMOVED lines=35> */
[----:B------:R-:W-:Y:S05]  /*0ae0*/  @!P0 BRA `(.L_x_880) ;  /* 0x0001218000008947 */ /* 0x000fea0003800000 */
[----:B------:R-:W-:-:S04]  /*0af0*/  ISETP.NE.U32.AND P6, PT, RZ, c[0x0][0x340], PT ;  /* 0x0000d000ff007a0c */ /* 0x000fc80003fc5070 */
[----:B------:R-:W-:-:S13]  /*0b00*/  ISETP.NE.AND.EX P6, PT, RZ, c[0x0][0x344], PT, P6 ;  /* 0x0000d100ff007a0c */ /* 0x000fda0003fc5360 */
[----:B------:R-:W-:-:S04]  /*0b10*/  @P6 IMAD.MOV.U32 R2, RZ, RZ, 0x4 ;  /* 0x00000004ff026424 */ /* 0x000fc800078e00ff */
[----:B------:R-:W-:-:S05]  /*0b20*/  @P6 IMAD.WIDE R2, R22, R2, c[0x0][0x340] ;  /* 0x0000d00016026625 */ /* 0x000fca00078e0202 */
[----:B------:R1:W2:Y:S01]  /*0b30*/  @P6 LDG.E R20, [R2.64] ;  /* 0x0000000e02146981 */ /* 0x0002a2000c1e1900 */
[----:B------:R-:W-:Y:S01]  /*0b40*/  SHF.R.S32.HI R123, RZ, 0x1f, R129 ;  /* 0x0000001fff7b7819 */ /* 0x000fe20000011481 */
[----:B------:R-:W-:Y:S01]  /*0b50*/  ULDC UR4, c[0x0][0x168] ;  /* 0x00005a0000047ab9 */ /* 0x000fe20000000800 */
[----:B------:R-:W-:Y:S01]  /*0b60*/  PLOP3.LUT P1, PT, PT, PT, UP3, 0x80, 0x0 ;  /* 0x000000000000781c */ /* 0x000fe20003f2f038 */
[----:B------:R-:W3:Y:S01]  /*0b70*/  S2R R40, SR_CTAID.Y ;  /* 0x0000000000287919 */ /* 0x000ee20000002600 */
[----:B------:R-:W-:Y:S01]  /*0b80*/  PLOP3.LUT P0, PT, PT, PT, UP3, 0x80, 0x0 ;  /* 0x000000000000781c */ /* 0x000fe20003f0f038 */
[----:B------:R-:W-:Y:S01]  /*0b90*/  UIMAD UR4, UR6, UR4, URZ ;  /* 0x00000004060472a4 */ /* 0x000fe2000f8e023f */
[----:B------:R-:W-:Y:S01]  /*0ba0*/  SHF.R.S32.HI R21, RZ, 0x1f, R22 ;  /* 0x0000001fff157819 */ /* 0x000fe20000011416 */
[----:B------:R-:W-:Y:S01]  /*0bb0*/  UMOV UR11, 0x5 ;  /* 0x00000005000b7882 */ /* 0x000fe20000000000 */
[----:B------:R-:W-:Y:S01]  /*0bc0*/  IADD3 R35, R242, -0x1, RZ ;  /* 0xfffffffff2237810 */ /* 0x000fe20007ffe0ff */
[----:B------:R-:W-:Y:S01]  /*0bd0*/  ULDC.64 UR6, c[0x0][0x1e0] ;  /* 0x0000780000067ab9 */ /* 0x000fe20000000a00 */
[----:B------:R-:W-:Y:S01]  /*0be0*/  LEA.HI R121, R123, R129, RZ, 0x5 ;  /* 0x000000817b797211 */ /* 0x000fe200078f28ff */
[----:B------:R-:W-:-:S02]  /*0bf0*/  UIMAD.WIDE.U32 UR12, UR6, 0x20, URZ ;  /* 0x00000020060c78a5 */ /* 0x000fc4000f8e003f */
[----:B------:R-:W-:Y:S01]  /*0c00*/  USHF.L.U32 UR9, UR7, 0x5, URZ ;  /* 0x0000000507097899 */ /* 0x000fe2000800063f */
[----:B------:R-:W-:-:S03]  /*0c10*/  SHF.R.S32.HI R120, RZ, 0x5, R121 ;  /* 0x00000005ff787819 */ /* 0x000fc60000011479 */
[----:B------:R-:W-:Y:S01]  /*0c20*/  UIADD3 UR9, UR13, UR9, URZ ;  /* 0x000000090d097290 */ /* 0x000fe2000fffe03f */
[----:B-1----:R-:W-:Y:S02]  /*0c30*/  LEA.HI R2, R123, R129, RZ, 0x3 ;  /* 0x000000817b027211 */ /* 0x002fe400078f18ff */
[----:B---3--:R-:W-:Y:S01]  /*0c40*/  SHF.R.S32.HI R41, RZ, 0x1f, R40 ;  /* 0x0000001fff297819 */ /* 0x008fe20000011428 */
[----:B------:R-:W-:Y:S01]  /*0c50*/  IMAD.WIDE.U32 R6, R40, c[0x0][0x1b8], RZ ;  /* 0x00006e0028067a25 */ /* 0x000fe200078e00ff */
[----:B------:R-:W-:Y:S02]  /*0c60*/  LOP3.LUT R0, R2, 0xfffffff8, RZ, 0xc0, !PT ;  /* 0xfffffff802007812 */ /* 0x000fe400078ec0ff */
[----:B------:R-:W-:Y:S01]  /*0c70*/  SHF.R.S32.HI R28, RZ, 0x3, R2 ;  /* 0x00000003ff1c7819 */ /* 0x000fe20000011402 */
[----:B------:R-:W-:Y:S02]  /*0c80*/  IMAD R2, R41, c[0x0][0x1b8], RZ ;  /* 0x00006e0029027a24 */ /* 0x000fe400078e02ff */
[----:B------:R-:W-:Y:S01]  /*0c90*/  IMAD.IADD R30, R129, 0x1, -R0 ;  /* 0x00000001811e7824 */ /* 0x000fe200078e0a00 */
[----:B------:R-:W-:Y:S01]  /*0ca0*/  IADD3 R13, R28, UR17, RZ ;  /* 0x000000111c0d7c10 */ /* 0x000fe2000fffe0ff */
[----:B------:R-:W-:Y:S01]  /*0cb0*/  IMAD R2, R40, c[0x0][0x1bc], R2 ;  /* 0x00006f0028027a24 */ /* 0x000fe200078e0202 */
[--C-:B------:R-:W-:Y:S01]  /*0cc0*/  SHF.R.S32.HI R31, RZ, 0x1f, R28.reuse ;  /* 0x0000001fff1f7819 */ /* 0x100fe2000001141c */
[----:B------:R-:W-:Y:S01]  /*0cd0*/  IMAD R0, R30, 0x10, R28 ;  /* 0x000000101e007824 */ /* 0x000fe200078e021c */
[----:B------:R-:W-:Y:S01]  /*0ce0*/  IADD3 R15, R13, 0x70, RZ ;  /* 0x000000700d0f7810 */ /* 0x000fe20007ffe0ff */
[----:B------:R-:W-:-:S02]  /*0cf0*/  IMAD.IADD R3, R7, 0x1, R2 ;  /* 0x0000000107037824 */ /* 0x000fc400078e0202 */
[----:B------:R-:W-:Y:S01]  /*0d00*/  IMAD R7, R21, c[0x0][0x1c0], RZ ;  /* 0x0000700015077a24 */ /* 0x000fe200078e02ff */
[----:B------:R-:W-:Y:S01]  /*0d10*/  IADD3 R4, R0, UR17, RZ ;  /* 0x0000001100047c10 */ /* 0x000fe2000fffe0ff */
[----:B------:R-:W-:Y:S02]  /*0d20*/  IMAD.MOV.U32 R2, RZ, RZ, R6 ;  /* 0x000000ffff027224 */ /* 0x000fe400078e0006 */
[----:B------:R-:W-:Y:S02]  /*0d30*/  IMAD R6, R22, c[0x0][0x1c4], R7 ;  /* 0x0000710016067a24 */ /* 0x000fe400078e0207 */
[----:B------:R-:W-:Y:S01]  /*0d40*/  @P1 IMAD.HI.U32 R5, R4, c[0x0][0x2c8], RZ ;  /* 0x0000b20004051a27 */ /* 0x000fe200078e00ff */
[----:B------:R-:W-:-:S03]  /*0d50*/  ISETP.GE.AND P1, PT, R13, UR4, PT ;  /* 0x000000040d007c0c */ /* 0x000fc6000bf26270 */
[----:B------:R-:W-:Y:S01]  /*0d60*/  IMAD.MOV.U32 R0, RZ, RZ, R4 ;  /* 0x000000ffff007224 */ /* 0x000fe200078e0004 */
[----:B------:R-:W-:Y:S01]  /*0d70*/  @P0 SHF.R.U32.HI R0, RZ, c[0x0][0x2cc], R5 ;  /* 0x0000b300ff000a19 */ /* 0x000fe20000011605 */
[----:B------:R-:W-:-:S03]  /*0d80*/  IMAD.WIDE.U32 R2, R22, c[0x0][0x1c0], R2 ;  /* 0x0000700016027a25 */ /* 0x000fc600078e0002 */
[--C-:B------:R-:W-:Y:S01]  /*0d90*/  SHF.R.S32.HI R7, RZ, 0x1f, R0.reuse ;  /* 0x0000001fff077819 */ /* 0x100fe20000011400 */
[----:B------:R-:W-:Y:S02]  /*0da0*/  IMAD.MOV R5, RZ, RZ, -R0 ;  /* 0x000000ffff057224 */ /* 0x000fe400078e0a00 */
[----:B------:R-:W-:Y:S01]  /*0db0*/  IMAD.IADD R3, R3, 0x1, R6 ;  /* 0x0000000103037824 */ /* 0x000fe200078e0206 */
[----:B------:R-:W-:Y:S01]  /*0dc0*/  IADD3 R6, R13, 0x10, RZ ;  /* 0x000000100d067810 */ /* 0x000fe20007ffe0ff */
[----:B------:R-:W-:Y:S02]  /*0dd0*/  IMAD R5, R5, c[0x0][0x2c4], R4 ;  /* 0x0000b10005057a24 */ /* 0x000fe400078e0204 */
[----:B------:R-:W-:Y:S01]  /*0de0*/  IMAD R7, R7, c[0x0][0x1b0], RZ ;  /* 0x00006c0007077a24 */ /* 0x000fe200078e02ff */
[----:B------:R-:W-:Y:S01]  /*0df0*/  ISETP.GE.AND P4, PT, R6, UR4, PT ;  /* 0x0000000406007c0c */ /* 0x000fe2000bf86270 */
[----:B------:R-:W-:Y:S01]  /*0e00*/  IMAD.WIDE.U32 R2, R0, c[0x0][0x1b0], R2 ;  /* 0x00006c0000027a25 */ /* 0x000fe200078e0002 */
[----:B------:R-:W-:-:S03]  /*0e10*/  SHF.R.S32.HI R4, RZ, 0x1f, R5 ;  /* 0x0000001fff047819 */ /* 0x000fc60000011405 */
[----:B------:R-:W-:Y:S01]  /*0e20*/  IMAD R0, R0, c[0x0][0x1b4], R7 ;  /* 0x00006d0000007a24 */ /* 0x000fe200078e0207 */
[----:B------:R-:W-:Y:S01]  /*0e30*/  LEA.HI R7, R123, R129, RZ, 0x6 ;  /* 0x000000817b077211 */ /* 0x000fe200078f30ff */
[----:B------:R-:W-:Y:S02]  /*0e40*/  IMAD R19, R41, c[0x0][0x1e8], RZ ;  /* 0x00007a0029137a24 */ /* 0x000fe400078e02ff */
[----:B------:R-:W-:Y:S02]  /*0e50*/  IMAD.IADD R3, R3, 0x1, R0 ;  /* 0x0000000103037824 */ /* 0x000fe400078e0200 */
[----:B------:R-:W-:Y:S02]  /*0e60*/  IMAD R0, R4, c[0x0][0x1a8], RZ ;  /* 0x00006a0004007a24 */ /* 0x000fe400078e02ff */
[----:B------:R-:W-:-:S04]  /*0e70*/  IMAD.WIDE.U32 R2, R5, c[0x0][0x1a8], R2 ;  /* 0x00006a0005027a25 */ /* 0x000fc800078e0002 */
[----:B------:R-:W-:Y:S01]  /*0e80*/  IMAD R0, R5, c[0x0][0x1ac], R0 ;  /* 0x00006b0005007a24 */ /* 0x000fe200078e0200 */
[----:B------:R-:W-:Y:S01]  /*0e90*/  LEA R17, P0, R2, c[0x0][0x160], 0x1 ;  /* 0x0000580002117a11 */ /* 0x000fe200078008ff */
[----:B------:R-:W-:Y:S02]  /*0ea0*/  IMAD.SHL.U32 R4, R30, 0x8, RZ ;  /* 0x000000081e047824 */ /* 0x000fe400078e00ff */
[----:B------:R-:W-:Y:S02]  /*0eb0*/  IMAD.IADD R0, R3, 0x1, R0 ;  /* 0x0000000103007824 */ /* 0x000fe400078e0200 */
[----:B------:R-:W-:Y:S01]  /*0ec0*/  IMAD.SHL.U32 R3, R28, 0x40, RZ ;  /* 0x000000401c037824 */ /* 0x000fe200078e00ff */
[----:B------:R-:W-:Y:S01]  /*0ed0*/  SHFL.IDX PT, R10, R17, 0x1, 0x181f ;  /* 0x00381f00110a7f89 */ /* 0x000fe200000e0000 */
[----:B------:R-:W-:Y:S01]  /*0ee0*/  IMAD.SHL.U32 R7, R7, 0x8, RZ ;  /* 0x0000000807077824 */ /* 0x000fe200078e00ff */
[----:B------:R-:W-:Y:S01]  /*0ef0*/  LEA.HI.X R16, R2, c[0x0][0x164], R0, 0x1, P0 ;  /* 0x0000590002107a11 */ /* 0x000fe200000f0c00 */
[----:B------:R-:W-:Y:S01]  /*0f00*/  IMAD R19, R40, c[0x0][0x1ec], R19 ;  /* 0x00007b0028137a24 */ /* 0x000fe200078e0213 */
[----:B------:R-:W1:Y:S01]  /*0f10*/  SHFL.IDX PT, R2, R17, RZ, 0x181f ;  /* 0x00181fff11027589 */ /* 0x000e6200000e0000 */
[----:B------:R-:W-:-:S02]  /*0f20*/  LOP3.LUT R0, R3, 0x1c0, RZ, 0xc0, !PT ;  /* 0x000001c003007812 */ /* 0x000fc400078ec0ff */
[----:B------:R-:W-:Y:S01]  /*0f30*/  ISETP.GE.AND P5, PT, R4, c[0x0][0x198], PT ;  /* 0x0000660004007a0c */ /* 0x000fe20003fa6270 */
[----:B------:R-:W3:Y:S01]  /*0f40*/  SHFL.IDX PT, R3, R16, RZ, 0x181f ;  /* 0x00181fff10037589 */ /* 0x000ee200000e0000 */
[----:B------:R-:W-:Y:S02]  /*0f50*/  LOP3.LUT R5, R0, 0x38, R4, 0xf8, !PT ;  /* 0x0000003800057812 */ /* 0x000fe400078ef804 */
[----:B------:R-:W-:Y:S01]  /*0f60*/  SHF.R.U32.HI R0, RZ, 0x3, R0 ;  /* 0x00000003ff007819 */ /* 0x000fe20000011600 */
[----:B------:R-:W4:Y:S03]  /*0f70*/  SHFL.IDX PT, R11, R16, 0x1, 0x181f ;  /* 0x00381f00100b7f89 */ /* 0x000f2600000e0000 */
[----:B------:R-:W-:Y:S02]  /*0f80*/  LOP3.LUT R6, R5, R0, RZ, 0x3c, !PT ;  /* 0x0000000005067212 */ /* 0x000fe400078e3cff */
[----:B------:R-:W-:-:S02]  /*0f90*/  IADD3 R5, R13, 0x20, RZ ;  /* 0x000000200d057810 */ /* 0x000fc40007ffe0ff */
[----:B------:R-:W-:Y:S02]  /*0fa0*/  IADD3 R0, R4, 0x40, RZ ;  /* 0x0000004004007810 */ /* 0x000fe40007ffe0ff */
[----:B------:R-:W-:Y:S02]  /*0fb0*/  ISETP.GE.AND P2, PT, R5, UR4, PT ;  /* 0x0000000405007c0c */ /* 0x000fe4000bf46270 */
[----:B------:R-:W-:Y:S02]  /*0fc0*/  @!P1 SHF.R.S32.HI R5, RZ, 0x1f, R0 ;  /* 0x0000001fff059819 */ /* 0x000fe40000011400 */
[----:B------:R-:W-:Y:S02]  /*0fd0*/  LOP3.LUT R8, R6, 0xfffffe00, R7, 0xf8, !PT ;  /* 0xfffffe0006087812 */ /* 0x000fe400078ef807 */
[----:B------:R-:W-:Y:S02]  /*0fe0*/  @!P1 LEA.HI R7, R5, R0, RZ, 0x3 ;  /* 0x0000000005079211 */ /* 0x000fe400078f18ff */
[----:B------:R-:W-:Y:S01]  /*0ff0*/  SHF.R.S32.HI R5, RZ, 0x1f, R4 ;  /* 0x0000001fff057819 */ /* 0x000fe20000011404 */
[----:B------:R-:W-:Y:S01]  /*1000*/  IMAD.SHL.U32 R243, R8, 0x2, RZ ;  /* 0x0000000208f37824 */ /* 0x000fe200078e00ff */
[----:B------:R-:W-:Y:S01]  /*1010*/  ISETP.GE.AND P3, PT, R0, c[0x0][0x198], PT ;  /* 0x0000660000007a0c */ /* 0x000fe20003f66270 */
[----:B------:R-:W5:Y:S01]  /*1020*/  SHFL.IDX PT, R8, R17, 0x2, 0x181f ;  /* 0x00581f0011087f89 */ /* 0x000f6200000e0000 */
[----:B-1----:R-:W-:-:S02]  /*1030*/  @!P1 LEA R6, P0, R4, R2, 0x1 ;  /* 0x0000000204069211 */ /* 0x002fc400078008ff */
[----:B------:R-:W-:Y:S02]  /*1040*/  @!P1 LOP3.LUT R9, R7, 0xfffffff8, RZ, 0xc0, !PT ;  /* 0xfffffff807099812 */ /* 0x000fe400078ec0ff */
[----:B---3--:R-:W-:Y:S02]  /*1050*/  @!P1 LEA.HI.X R7, R4, R3, R5, 0x1, P0 ;  /* 0x0000000304079211 */ /* 0x008fe400000f0c05 */
[----:B------:R-:W-:Y:S01]  /*1060*/  @!P4 SHF.R.S32.HI R12, RZ, 0x1f, R0 ;  /* 0x0000001fff0cc819 */ /* 0x000fe20000011400 */
[----:B------:R-:W-:Y:S02]  /*1070*/  @!P1 IMAD.WIDE R2, R9, 0x2, R2 ;  /* 0x0000000209029825 */ /* 0x000fe400078e0202 */
[----:B------:R-:W1:Y:S04]  /*1080*/  SHFL.IDX PT, R9, R16, 0x2, 0x181f ;  /* 0x00581f0010097f89 */ /* 0x000e6800000e0000 */
[----:B------:R3:W-:Y:S04]  /*1090*/  @!P1 LDGSTS.E.BYPASS.LTC128B.128 [R243+0x8080], [R6.64], !P5 ;  /* 0x0808000006f39fae */ /* 0x0007e8000e901d4e */
[----:B------:R1:W-:Y:S01]  /*10a0*/  @!P1 LDGSTS.E.BYPASS.LTC128B.128 [R243+0xc080], [R2.64], !P3 ;  /* 0x0c08000002f39fae */ /* 0x0003e2000d901d4e */
[----:B---3--:R-:W-:-:S02]  /*10b0*/  @!P4 LEA.HI R7, R12, R0, RZ, 0x3 ;  /* 0x000000000c07c211 */ /* 0x008fc400078f18ff */
[----:B------:R-:W-:Y:S02]  /*10c0*/  IADD3 R6, R13, 0x30, RZ ;  /* 0x000000300d067810 */ /* 0x000fe40007ffe0ff */
[----:B-1----:R-:W-:Y:S02]  /*10d0*/  @!P4 LEA R2, P0, R4, R10, 0x1 ;  /* 0x0000000a0402c211 */ /* 0x002fe400078008ff */
[----:B------:R-:W-:Y:S02]  /*10e0*/  @!P4 LOP3.LUT R7, R7, 0xfffffff8, RZ, 0xc0, !PT ;  /* 0xfffffff80707c812 */ /* 0x000fe400078ec0ff */
[----:B------:R-:W-:Y:S02]  /*10f0*/  ISETP.GE.AND P1, PT, R6, UR4, PT ;  /* 0x0000000406007c0c */ /* 0x000fe4000bf26270 */
[----:B------:R-:W1:Y:S01]  /*1100*/  SHFL.IDX PT, R6, R17, 0x3, 0x181f ;  /* 0x00781f0011067f89 */ /* 0x000e6200000e0000 */
[----:B----4-:R-:W-:Y:S01]  /*1110*/  @!P4 LEA.HI.X R3, R4, R11, R5, 0x1, P0 ;  /* 0x0000000b0403c211 */ /* 0x010fe200000f0c05 */
[----:B------:R-:W-:Y:S01]  /*1120*/  @!P4 IMAD.WIDE R10, R7, 0x2, R10 ;  /* 0x00000002070ac825 */ /* 0x000fe200078e020a */
[----:B------:R-:W-:Y:S01]  /*1130*/  @!P2 SHF.R.S32.HI R12, RZ, 0x1f, R0 ;  /* 0x0000001fff0ca819 */ /* 0x000fe20000011400 */
[----:B------:R-:W3:Y:S04]  /*1140*/  SHFL.IDX PT, R7, R16, 0x3, 0x181f ;  /* 0x00781f0010077f89 */ /* 0x000ee800000e0000 */
[----:B------:R4:W-:Y:S04]  /*1150*/  @!P4 LDGSTS.E.BYPASS.LTC128B.128 [R243+0x8880], [R2.64], !P5 ;  /* 0x0888000002f3cfae */ /* 0x0009e8000e901d4e */
[----:B------:R1:W-:Y:S01]  /*1160*/  @!P4 LDGSTS.E.BYPASS.LTC128B.128 [R243+0xc880], [R10.64], !P3 ;  /* 0x0c8800000af3cfae */ /* 0x0003e2000d901d4e */
[----:B----4-:R-:W-:-:S02]  /*1170*/  @!P2 LEA.HI R2, R12, R0, RZ, 0x3 ;  /* 0x000000000c02a211 */ /* 0x010fc400078f18ff */
[C---:B------:R-:W-:Y:S02]  /*1180*/  IADD3 R3, R13.reuse, 0x50, RZ ;  /* 0x000000500d037810 */ /* 0x040fe40007ffe0ff */
[----:B-1----:R-:W-:Y:S02]  /*1190*/  IADD3 R11, R13, 0x40, RZ ;  /* 0x000000400d0b7810 */ /* 0x002fe40007ffe0ff */
[----:B-----5:R-:W-:Y:S02]  /*11a0*/  @!P2 LEA R10, P4, R4, R8, 0x1 ;  /* 0x00000008040aa211 */ /* 0x020fe400078808ff */
[----:B------:R-:W-:Y:S02]  /*11b0*/  @!P2 LOP3.LUT R2, R2, 0xfffffff8, RZ, 0xc0, !PT ;  /* 0xfffffff80202a812 */ /* 0x000fe400078ec0ff */
[----:B------:R-:W-:Y:S02]  /*11c0*/  ISETP.GE.AND P0, PT, R11, UR4, PT ;  /* 0x000000040b007c0c */ /* 0x000fe4000bf06270 */
[----:B------:R-:W-:Y:S01]  /*11d0*/  @!P2 LEA.HI.X R11, R4, R9, R5, 0x1, P4 ;  /* 0x00000009040ba211 */ /* 0x000fe200020f0c05 */
[----:B------:R-:W-:Y:S01]  /*11e0*/  @!P2 IMAD.WIDE R8, R2, 0x2, R8 ;  /* 0x000000020208a825 */ /* 0x000fe200078e0208 */
[----:B------:R-:W-:Y:S01]  /*11f0*/  ISETP.GE.AND P4, PT, R3, UR4, PT ;  /* 0x0000000403007c0c */ /* 0x000fe2000bf86270 */
[----:B------:R-:W1:Y:S01]  /*1200*/  SHFL.IDX PT, R2, R17, 0x4, 0x181f ;  /* 0x00981f0011027f89 */ /* 0x000e6200000e0000 */
[----:B------:R-:W-:-:S03]  /*1210*/  @!P1 SHF.R.S32.HI R3, RZ, 0x1f, R0 ;  /* 0x0000001fff039819 */ /* 0x000fc60000011400 */
[----:B------:R4:W-:Y:S04]  /*1220*/  @!P2 LDGSTS.E.BYPASS.LTC128B.128 [R243+0x9080], [R10.64], !P5 ;  /* 0x090800000af3afae */ /* 0x0009e8000e901d4e */
[----:B------:R5:W-:Y:S04]  /*1230*/  @!P2 LDGSTS.E.BYPASS.LTC128B.128 [R243+0xd080], [R8.64], !P3 ;  /* 0x0d08000008f3afae */ /* 0x000be8000d901d4e */
[----:B------:R-:W-:Y:S02]  /*1240*/  @!P4 SHF.R.S32.HI R18, RZ, 0x1f, R0 ;  /* 0x0000001fff12c819 */ /* 0x000fe40000011400 */
[----:B----4-:R-:W-:-:S02]  /*1250*/  @!P1 LEA.HI R10, R3, R0, RZ, 0x3 ;  /* 0x00000000030a9211 */ /* 0x010fc400078f18ff */
[----:B------:R-:W4:Y:S01]  /*1260*/  SHFL.IDX PT, R3, R16, 0x4, 0x181f ;  /* 0x00981f0010037f89 */ /* 0x000f2200000e0000 */
[----:B------:R-:W-:Y:S02]  /*1270*/  IADD3 R11, R13, 0x60, RZ ;  /* 0x000000600d0b7810 */ /* 0x000fe40007ffe0ff */
[----:B-----5:R-:W-:Y:S02]  /*1280*/  @!P1 LEA R8, P2, R4, R6, 0x1 ;  /* 0x0000000604089211 */ /* 0x020fe400078408ff */
[----:B------:R-:W-:Y:S02]  /*1290*/  @!P1 LOP3.LUT R10, R10, 0xfffffff8, RZ, 0xc0, !PT ;  /* 0xfffffff80a0a9812 */ /* 0x000fe400078ec0ff */
[----:B---3--:R-:W-:Y:S02]  /*12a0*/  @!P1 LEA.HI.X R9, R4, R7, R5, 0x1, P2 ;  /* 0x0000000704099211 */ /* 0x008fe400010f0c05 */
[----:B------:R-:W-:Y:S01]  /*12b0*/  ISETP.GE.AND P2, PT, R11, UR4, PT ;  /* 0x000000040b007c0c */ /* 0x000fe2000bf46270 */
[----:B------:R-:W-:Y:S01]  /*12c0*/  @!P1 IMAD.WIDE R6, R10, 0x2, R6 ;  /* 0x000000020a069825 */ /* 0x000fe200078e0206 */
[----:B------:R-:W-:Y:S03]  /*12d0*/  SHFL.IDX PT, R11, R16, 0x5, 0x181f ;  /* 0x00b81f00100b7f89 */ /* 0x000fe600000e0000 */
[----:B------:R-:W-:Y:S01]  /*12e0*/  IMAD R10, R31, c[0x0][0x1e0], RZ ;  /* 0x000078001f0a7a24 */ /* 0x000fe200078e02ff */
[----:B------:R3:W-:Y:S04]  /*12f0*/  @!P1 LDGSTS.E.BYPASS.LTC128B.128 [R243+0x9880], [R8.64], !P5 ;  /* 0x0988000008f39fae */ /* 0x0007e8000e901d4e */
[----:B------:R5:W-:Y:S01]  /*1300*/  @!P1 LDGSTS.E.BYPASS.LTC128B.128 [R243+0xd880], [R6.64], !P3 ;  /* 0x0d88000006f39fae */ /* 0x000be2000d901d4e */
[----:B-1----:R-:W-:-:S04]  /*1310*/  @!P0 LEA R12, P1, R4, R2, 0x1 ;  /* 0x00000002040c8211 */ /* 0x002fc800078208ff */
[--C-:B----4-:R-:W-:Y:S02]  /*1320*/  @!P0 LEA.HI.X R13, R4, R3, R5.reuse, 0x1, P1 ;  /* 0x00000003040d8211 */ /* 0x110fe400008f0c05 */
[----:B------:R-:W-:Y:S01]  /*1330*/  ISETP.GE.AND P1, PT, R15, UR4, PT ;  /* 0x000000040f007c0c */ /* 0x000fe2000bf26270 */
[----:B------:R-:W-:Y:S02]  /*1340*/  ULDC.64 UR4, c[0x0][0x208] ;  /* 0x0000820000047ab9 */ /* 0x000fe40000000a00 */
[----:B------:R1:W-:Y:S01]  /*1350*/  @!P0 LDGSTS.E.BYPASS.LTC128B.128 [R243+0xa080], [R12.64], !P5 ;  /* 0x0a0800000cf38fae */ /* 0x0003e2000e901d4e */
[----:B------:R-:W-:Y:S02]  /*1360*/  USHF.L.U32 UR10, UR4, 0x5, URZ ;  /* 0x00000005040a7899 */ /* 0x000fe4000800063f */
[----:B------:R-:W-:Y:S01]  /*1370*/  USHF.L.U64.HI UR11, UR4, UR11, UR5 ;  /* 0x0000000b040b7299 */ /* 0x000fe20008010205 */
[----:B---3--:R-:W-:-:S04]  /*1380*/  IMAD.WIDE.U32 R8, R28, c[0x0][0x1e0], R4 ;  /* 0x000078001c087a25 */ /* 0x008fc800078e0004 */
[----:B-----5:R-:W-:Y:S01]  /*1390*/  IMAD R7, R28, c[0x0][0x1e4], R10 ;  /* 0x000079001c077a24 */ /* 0x020fe200078e020a */
[----:B------:R-:W-:Y:S01]  /*13a0*/  @!P0 SHF.R.S32.HI R6, RZ, 0x1f, R0 ;  /* 0x0000001fff068819 */ /* 0x000fe20000011400 */
[----:B------:R-:W1:Y:S02]  /*13b0*/  SHFL.IDX PT, R10, R17, 0x5, 0x181f ;  /* 0x00b81f00110a7f89 */ /* 0x000e6400000e0000 */
[----:B------:R-:W-:Y:S01]  /*13c0*/  IMAD.IADD R9, R9, 0x1, R7 ;  /* 0x0000000109097824 */ /* 0x000fe200078e0207 */
[----:B------:R-:W-:Y:S01]  /*13d0*/  @!P0 LEA.HI R6, R6, R0, RZ, 0x3 ;  /* 0x0000000006068211 */ /* 0x000fe200078f18ff */
[----:B------:R-:W-:Y:S02]  /*13e0*/  SHFL.IDX PT, R7, R16, 0x6, 0x181f ;  /* 0x00d81f0010077f89 */ /* 0x000fe400000e0000 */
[----:B------:R-:W-:Y:S01]  /*13f0*/  IMAD.WIDE.U32 R8, R40, c[0x0][0x1e8], R8 ;  /* 0x00007a0028087a25 */ /* 0x000fe200078e0008 */
[----:B------:R-:W-:Y:S02]  /*1400*/  @!P0 LOP3.LUT R14, R6, 0xfffffff8, RZ, 0xc0, !PT ;  /* 0xfffffff8060e8812 */ /* 0x000fe400078ec0ff */
[----:B------:R-:W-:Y:S01]  /*1410*/  SHFL.IDX PT, R6, R17, 0x6, 0x181f ;  /* 0x00d81f0011067f89 */ /* 0x000fe200000e0000 */
[----:B------:R-:W-:Y:S01]  /*1420*/  IMAD.IADD R9, R9, 0x1, R19 ;  /* 0x0000000109097824 */ /* 0x000fe200078e0213 */
[----:B------:R-:W-:Y:S01]  /*1430*/  SHF.R.S32.HI R19, RZ, 0x1f, R35 ;  /* 0x0000001fff137819 */ /* 0x000fe20000011423 */
[----:B------:R-:W-:-:S02]  /*1440*/  @!P0 IMAD.WIDE R14, R14, 0x2, R2 ;  /* 0x000000020e0e8825 */ /* 0x000fc400078e0202 */
[----:B------:R2:W3:Y:S04]  /*1450*/  SHFL.IDX PT, R2, R17, 0x7, 0x181f ;  /* 0x00f81f0011027f89 */ /* 0x0004e800000e0000 */
[----:B------:R4:W-:Y:S04]  /*1460*/  @!P0 LDGSTS.E.BYPASS.LTC128B.128 [R243+0xe080], [R14.64], !P3 ;  /* 0x0e0800000ef38fae */ /* 0x0009e8000d901d4e */
[----:B------:R5:W3:Y:S01]  /*1470*/  SHFL.IDX PT, R3, R16, 0x7, 0x181f ;  /* 0x00f81f0010037f89 */ /* 0x000ae200000e0000 */
[----:B-1----:R-:W-:-:S04]  /*1480*/  @!P4 LEA R12, P0, R4, R10, 0x1 ;  /* 0x0000000a040cc211 */ /* 0x002fc800078008ff */
[----:B------:R-:W-:-:S05]  /*1490*/  @!P4 LEA.HI.X R13, R4, R11, R5, 0x1, P0 ;  /* 0x0000000b040dc211 */ /* 0x000fca00000f0c05 */
[----:B------:R1:W-:Y:S01]  /*14a0*/  @!P4 LDGSTS.E.BYPASS.LTC128B.128 [R243+0xa880], [R12.64], !P5 ;  /* 0x0a8800000cf3cfae */ /* 0x0003e2000e901d4e */
[--C-:B--2---:R-:W-:Y:S01]  /*14b0*/  @P6 SHF.R.S32.HI R17, RZ, 0x1f, R20.reuse ;  /* 0x0000001fff116819 */ /* 0x104fe20000011414 */
[----:B------:R-:W-:Y:S01]  /*14c0*/  @!P6 IMAD.MOV.U32 R17, RZ, RZ, R21 ;  /* 0x000000ffff11e224 */ /* 0x000fe200078e0015 */
[----:B----4-:R-:W-:Y:S01]  /*14d0*/  @!P4 LEA.HI R14, R18, R0, RZ, 0x3 ;  /* 0x00000000120ec211 */ /* 0x010fe200078f18ff */
[----:B-----5:R-:W-:Y:S02]  /*14e0*/  @P6 IMAD.MOV.U32 R16, RZ, RZ, R20 ;  /* 0x000000ffff106224 */ /* 0x020fe400078e0014 */
[----:B------:R-:W-:Y:S01]  /*14f0*/  @!P6 IMAD.MOV.U32 R16, RZ, RZ, R22 ;  /* 0x000000ffff10e224 */ /* 0x000fe200078e0016 */
[----:B------:R-:W-:-:S03]  /*1500*/  @!P4 LOP3.LUT R14, R14, 0xfffffff8, RZ, 0xc0, !PT ;  /* 0xfffffff80e0ec812 */ /* 0x000fc600078ec0ff */
[----:B------:R-:W-:-:S04]  /*1510*/  IMAD.WIDE.U32 R24, R16, c[0x0][0x1f0], R8 ;  /* 0x00007c0010187a25 */ /* 0x000fc800078e0008 */
[----:B------:R-:W-:Y:S01]  /*1520*/  @!P4 IMAD.WIDE R10, R14, 0x2, R10 ;  /* 0x000000020e0ac825 */ /* 0x000fe200078e020a */
[--C-:B------:R-:W-:Y:S01]  /*1530*/  @!P2 SHF.R.S32.HI R14, RZ, 0x1f, R0.reuse ;  /* 0x0000001fff0ea819 */ /* 0x100fe20000011400 */
[----:B------:R-:W-:Y:S01]  /*1540*/  STL.64 [R1+0x40], R24 ;  /* 0x0000401801007387 */ /* 0x000fe20000100a00 */
[----:B-1----:R-:W-:Y:S01]  /*1550*/  @!P1 SHF.R.S32.HI R13, RZ, 0x1f, R0 ;  /* 0x0000001fff0d9819 */ /* 0x002fe20000011400 */
[----:B------:R-:W-:Y:S02]  /*1560*/  IMAD.MOV.U32 R126, RZ, RZ, R24 ;  /* 0x000000ffff7e7224 */ /* 0x000fe400078e0018 */
[----:B------:R1:W-:Y:S01]  /*1570*/  @!P4 LDGSTS.E.BYPASS.LTC128B.128 [R243+0xe880], [R10.64], !P3 ;  /* 0x0e8800000af3cfae */ /* 0x0003e2000d901d4e */
[-C--:B------:R-:W-:Y:S01]  /*1580*/  @!P2 LEA.HI R14, R14, R0.reuse, RZ, 0x3 ;  /* 0x000000000e0ea211 */ /* 0x080fe200078f18ff */
[----:B------:R-:W-:Y:S01]  /*1590*/  IMAD.MOV.U32 R9, RZ, RZ, c[0x0][0x1e4] ;  /* 0x00007900ff097624 */ /* 0x000fe200078e00ff */
[----:B------:R-:W-:Y:S02]  /*15a0*/  @!P1 LEA.HI R13, R13, R0, RZ, 0x3 ;  /* 0x000000000d0d9211 */ /* 0x000fe400078f18ff */
[----:B------:R-:W-:-:S02]  /*15b0*/  @!P2 LOP3.LUT R14, R14, 0xfffffff8, RZ, 0xc0, !PT ;  /* 0xfffffff80e0ea812 */ /* 0x000fc400078ec0ff */
[C---:B---3--:R-:W-:Y:S02]  /*15c0*/  @!P1 LEA R12, P0, R4.reuse, R2, 0x1 ;  /* 0x00000002040c9211 */ /* 0x048fe400078008ff */
[----:B------:R-:W-:Y:S02]  /*15d0*/  @!P1 LOP3.LUT R15, R13, 0xfffffff8, RZ, 0xc0, !PT ;  /* 0xfffffff80d0f9812 */ /* 0x000fe400078ec0ff */
[----:B------:R-:W-:-:S03]  /*15e0*/  @!P1 LEA.HI.X R13, R4, R3, R5, 0x1, P0 ;  /* 0x00000003040d9211 */ /* 0x000fc600000f0c05 */
[----:B------:R-:W-:Y:S01]  /*15f0*/  @!P1 IMAD.WIDE R2, R15, 0x2, R2 ;  /* 0x000000020f029825 */ /* 0x000fe200078e0202 */
[----:B-1----:R-:W-:-:S04]  /*1600*/  @!P2 LEA R10, P4, R4, R6, 0x1 ;  /* 0x00000006040aa211 */ /* 0x002fc800078808ff */
[----:B------:R-:W-:Y:S01]  /*1610*/  @!P2 LEA.HI.X R11, R4, R7, R5, 0x1, P4 ;  /* 0x00000007040ba211 */ /* 0x000fe200020f0c05 */
[----:B------:R-:W-:Y:S01]  /*1620*/  @!P2 IMAD.WIDE R6, R14, 0x2, R6 ;  /* 0x000000020e06a825 */ /* 0x000fe200078e0206 */
[----:B------:R-:W-:-:S03]  /*1630*/  ISETP.GE.AND P4, PT, R4, c[0x0][0x1d4], PT ;  /* 0x0000750004007a0c */ /* 0x000fc60003f86270 */
[----:B------:R1:W-:Y:S04]  /*1640*/  @!P2 LDGSTS.E.BYPASS.LTC128B.128 [R243+0xb080], [R10.64], !P5 ;  /* 0x0b0800000af3afae */ /* 0x0003e8000e901d4e */
[----:B------:R2:W-:Y:S04]  /*1650*/  @!P2 LDGSTS.E.BYPASS.LTC128B.128 [R243+0xf080], [R6.64], !P3 ;  /* 0x0f08000006f3afae */ /* 0x0005e8000d901d4e */
[----:B------:R3:W-:Y:S04]  /*1660*/  @!P1 LDGSTS.E.BYPASS.LTC128B.128 [R243+0xb880], [R12.64], !P5 ;  /* 0x0b8800000cf39fae */ /* 0x0007e8000e901d4e */
[----:B------:R4:W-:Y:S01]  /*1670*/  @!P1 LDGSTS.E.BYPASS.LTC128B.128 [R243+0xf880], [R2.64], !P3 ;  /* 0x0f88000002f39fae */ /* 0x0009e2000d901d4e */
[----:B------:R-:W-:-:S03]  /*1680*/  ISETP.GE.AND P3, PT, R0, c[0x0][0x1d4], PT ;  /* 0x0000750000007a0c */ /* 0x000fc60003f66270 */
[----:B------:R-:W0:Y:S01]  /*1690*/  LDGDEPBAR ;  /* 0x00000000000079af */ /* 0x000e220000000000 */
[----:B-1----:R-:W-:-:S04]  /*16a0*/  IMAD.MOV.U32 R10, RZ, RZ, 0x30 ;  /* 0x00000030ff0a7424 */ /* 0x002fc800078e00ff */
[----:B------:R-:W-:Y:S02]  /*16b0*/  IMAD R32, R242, -0x30, R10 ;  /* 0xffffffd0f2207824 */ /* 0x000fe400078e020a */
[C---:B--2---:R-:W-:Y:S02]  /*16c0*/  IMAD R7, R10.reuse, c[0x0][0x1e4], RZ ;  /* 0x000079000a077a24 */ /* 0x044fe400078e02ff */
[----:B------:R-:W-:Y:S01]  /*16d0*/  IMAD.WIDE.U32 R124, R10, c[0x0][0x1e0], RZ ;  /* 0x000078000a7c7a25 */ /* 0x000fe200078e00ff */
[----:B------:R-:W-:Y:S02]  /*16e0*/  IADD3 R29, R32, c[0x0][0x1d0], -R28 ;  /* 0x00007400201d7a10 */ /* 0x000fe40007ffe81c */
[----:B---3--:R-:W-:Y:S01]  /*16f0*/  LEA.HI R13, R123, R129, RZ, 0x4 ;  /* 0x000000817b0d7211 */ /* 0x008fe200078f20ff */
[----:B------:R-:W-:Y:S01]  /*1700*/  IMAD R6, R17, c[0x0][0x1f0], RZ ;  /* 0x00007c0011067a24 */ /* 0x000fe200078e02ff */
[----:B------:R-:W-:Y:S01]  /*1710*/  ISETP.GE.AND P5, PT, R29, 0x11, PT ;  /* 0x000000111d00780c */ /* 0x000fe20003fa6270 */
[----:B------:R-:W-:Y:S01]  /*1720*/  IMAD.IADD R122, R125, 0x1, R7 ;  /* 0x000000017d7a7824 */ /* 0x000fe200078e0207 */
[----:B------:R-:W-:Y:S01]  /*1730*/  BAR.SYNC.DEFER_BLOCKING 0x0 ;  /* 0x0000000000007b1d */ /* 0x000fe20000010000 */
[----:B------:R-:W-:Y:S01]  /*1740*/  IMAD R6, R16, c[0x0][0x1f4], R6 ;  /* 0x00007d0010067a24 */ /* 0x000fe200078e0206 */
[C---:B------:R-:W-:Y:S01]  /*1750*/  ISETP.GE.AND P6, PT, R29.reuse, 0x1, PT ;  /* 0x000000011d00780c */ /* 0x040fe20003fc6270 */
[----:B----4-:R-:W-:Y:S01]  /*1760*/  IMAD R2, R122, R35, RZ ;  /* 0x000000237a027224 */ /* 0x010fe200078e02ff */
[----:B------:R-:W-:Y:S01]  /*1770*/  ISETP.GE.AND P2, PT, R29, 0x21, PT ;  /* 0x000000211d00780c */ /* 0x000fe20003f46270 */
[----:B------:R-:W-:Y:S01]  /*1780*/  IMAD.IADD R127, R25, 0x1, R6 ;  /* 0x00000001197f7824 */ /* 0x000fe200078e0206 */
[----:B------:R-:W-:Y:S01]  /*1790*/  LOP3.LUT R8, R13, 0xfffffff0, RZ, 0xc0, !PT ;  /* 0xfffffff00d087812 */ /* 0x000fe200078ec0ff */
[-C--:B------:R-:W-:Y:S01]  /*17a0*/  IMAD R6, R19, R124.reuse, R2 ;  /* 0x0000007c13067224 */ /* 0x080fe200078e0202 */
[----:B------:R-:W-:Y:S01]  /*17b0*/  SHF.R.S32.HI R11, RZ, 0x4, R13 ;  /* 0x00000004ff0b7819 */ /* 0x000fe2000001140d */
[----:B------:R-:W-:Y:S01]  /*17c0*/  IMAD.MOV.U32 R12, RZ, RZ, c[0x0][0x1e0] ;  /* 0x00007800ff0c7624 */ /* 0x000fe200078e00ff */
[----:B------:R-:W-:Y:S01]  /*17d0*/  STL.64 [R1+0x30], R126 ;  /* 0x0000307e01007387 */ /* 0x000fe20000100a00 */
[----:B------:R-:W-:Y:S01]  /*17e0*/  IMAD.WIDE.U32 R2, R35, R124, R126 ;  /* 0x0000007c23027225 */ /* 0x000fe200078e007e */
[----:B------:R-:W-:-:S03]  /*17f0*/  LEA.HI R13, R13, R11, RZ, 0x1 ;  /* 0x0000000b0d0d7211 */ /* 0x000fc600078f08ff */
[----:B------:R-:W-:Y:S01]  /*1800*/  IMAD.IADD R3, R3, 0x1, R6 ;  /* 0x0000000103037824 */ /* 0x000fe200078e0206 */
[----:B------:R-:W-:Y:S01]  /*1810*/  @P5 LEA R7, P0, R12, R2, 0x4 ;  /* 0x000000020c075211 */ /* 0x000fe200078020ff */
[----:B------:R-:W-:-:S03]  /*1820*/  IMAD.IADD R0, R129, 0x1, -R8 ;  /* 0x0000000181007824 */ /* 0x000fc600078e0a08 */
[----:B------:R-:W-:Y:S02]  /*1830*/  @P5 LEA.HI.X R12, R12, R3, R9, 0x4, P0 ;  /* 0x000000030c0c5211 */ /* 0x000fe400000f2409 */
[C---:B------:R-:W-:Y:S02]  /*1840*/  @P6 LEA R8, P0, R2.reuse, c[0x0][0x1c8], 0x1 ;  /* 0x0000720002086a11 */ /* 0x040fe400078008ff */
[C---:B------:R-:W-:Y:S02]  /*1850*/  @P5 LEA R6, P1, R7.reuse, c[0x0][0x1c8], 0x1 ;  /* 0x0000720007065a11 */ /* 0x040fe400078208ff */
[C---:B------:R-:W-:Y:S02]  /*1860*/  @P6 LEA.HI.X R9, R2.reuse, c[0x0][0x1cc], R3, 0x1, P0 ;  /* 0x0000730002096a11 */ /* 0x040fe400000f0c03 */
[----:B------:R-:W-:Y:S02]  /*1870*/  @P2 IADD3 R10, P0, R2, UR12, RZ ;  /* 0x0000000c020a2c10 */ /* 0x000fe4000ff1e0ff */
[----:B------:R-:W-:Y:S01]  /*1880*/  @P5 LEA.HI.X R7, R7, c[0x0][0x1cc], R12, 0x1, P1 ;  /* 0x0000730007075a11 */ /* 0x000fe200008f0c0c */
[----:B------:R-:W-:Y:S01]  /*1890*/  @!PT LDS RZ, [RZ] ;  /* 0x00000000fffff984 */ /* 0x000fe20000000800 */
[----:B------:R-:W-:Y:S01]  /*18a0*/  @!PT LDS RZ, [RZ] ;  /* 0x00000000fffff984 */ /* 0x000fe20000000800 */
[----:B------:R-:W-:Y:S01]  /*18b0*/  @!PT LDS RZ, [RZ] ;  /* 0x00000000fffff984 */ /* 0x000fe20000000800 */
[----:B------:R1:W-:Y:S01]  /*18c0*/  @P6 LDGSTS.E.BYPASS.LTC128B.128 [R243+0x5080], [R8.64], !P4 ;  /* 0x0508000008f36fae */ /* 0x0003e2000e101d4e */
[----:B------:R-:W-:-:S02]  /*18d0*/  @P2 IADD3.X R3, R3, UR9, RZ, P0, !PT ;  /* 0x0000000903032c10 */ /* 0x000fc400087fe4ff */
[C---:B------:R-:W-:Y:S01]  /*18e0*/  @P2 LEA R2, P0, R10.reuse, c[0x0][0x1c8], 0x1 ;  /* 0x000072000a022a11 */ /* 0x040fe200078008ff */
[----:B------:R1:W-:Y:S01]  /*18f0*/  @P6 LDGSTS.E.BYPASS.LTC128B.128 [R243+0x6880], [R8.64+0x80], !P3 ;  /* 0x0688008008f36fae */ /* 0x0003e2000d901d4e */
[----:B------:R-:W-:Y:S02]  /*1900*/  SHF.R.S32.HI R14, RZ, 0x1f, R0 ;  /* 0x0000001fff0e7819 */ /* 0x000fe40000011400 */
[----:B------:R-:W-:Y:S01]  /*1910*/  @P2 LEA.HI.X R3, R10, c[0x0][0x1cc], R3, 0x1, P0 ;  /* 0x000073000a032a11 */ /* 0x000fe200000f0c03 */
[----:B------:R2:W-:Y:S01]  /*1920*/  @P5 LDGSTS.E.BYPASS.LTC128B.128 [R243+0x5880], [R6.64], !P4 ;  /* 0x0588000006f35fae */ /* 0x0005e2000e101d4e */
[----:B------:R-:W-:Y:S02]  /*1930*/  LEA.HI R14, R14, R0, RZ, 0x3 ;  /* 0x000000000e0e7211 */ /* 0x000fe400078f18ff */
[----:B------:R-:W-:Y:S01]  /*1940*/  LOP3.LUT R12, R13, 0xfffffffe, RZ, 0xc0, !PT ;  /* 0xfffffffe0d0c7812 */ /* 0x000fe200078ec0ff */
[----:B------:R2:W-:Y:S01]  /*1950*/  @P5 LDGSTS.E.BYPASS.LTC128B.128 [R243+0x7080], [R6.64+0x80], !P3 ;  /* 0x0708008006f35fae */ /* 0x0005e2000d901d4e */
[----:B------:R-:W-:-:S02]  /*1960*/  LOP3.LUT R13, R14, 0xfffffff8, RZ, 0xc0, !PT ;  /* 0xfffffff80e0d7812 */ /* 0x000fc400078ec0ff */
[----:B------:R-:W-:Y:S01]  /*1970*/  LOP3.LUT P0, RZ, R30, 0x2, RZ, 0xc0, !PT ;  /* 0x000000021eff7812 */ /* 0x000fe2000780c0ff */
[----:B------:R3:W-:Y:S01]  /*1980*/  @P2 LDGSTS.E.BYPASS.LTC128B.128 [R243+0x6080], [R2.64], !P4 ;  /* 0x0608000002f32fae */ /* 0x0007e2000e101d4e */
[----:B------:R-:W-:Y:S02]  /*1990*/  IMAD.IADD R12, R11, 0x1, -R12 ;  /* 0x000000010b0c7824 */ /* 0x000fe400078e0a0c */
[----:B------:R-:W-:Y:S01]  /*19a0*/  IMAD.IADD R18, R0, 0x1, -R13 ;  /* 0x0000000100127824 */ /* 0x000fe200078e0a0d */
[----:B------:R3:W-:Y:S01]  /*19b0*/  @P2 LDGSTS.E.BYPASS.LTC128B.128 [R243+0x7880], [R2.64+0x80], !P3 ;  /* 0x0788008002f32fae */ /* 0x0007e2000d901d4e */
[----:B------:R-:W-:-:S03]  /*19c0*/  IMAD.SHL.U32 R0, R30, 0x40, RZ ;  /* 0x000000401e007824 */ /* 0x000fc600078e00ff */
[----:B------:R-:W0:Y:S01]  /*19d0*/  LDGDEPBAR ;  /* 0x00000000000079af */ /* 0x000e220000000000 */
[----:B------:R-:W-:Y:S02]  /*19e0*/  R2P PR, R18, 0x6 ;  /* 0x0000000612007804 */ /* 0x000fe40000000000 */
[----:B------:R-:W-:Y:S02]  /*19f0*/  LOP3.LUT R0, R0, 0x1c0, RZ, 0xc0, !PT ;  /* 0x000001c000007812 */ /* 0x000fe400078ec0ff */
[C---:B------:R-:W-:Y:S02]  /*1a00*/  ISETP.LT.OR P5, PT, R29.reuse, 0x1, P4 ;  /* 0x000000011d00780c */ /* 0x040fe400027a1670 */
[----:B------:R-:W-:Y:S01]  /*1a10*/  ISETP.LT.OR P6, PT, R29, 0x11, P4 ;  /* 0x000000111d00780c */ /* 0x000fe200027c1670 */
[----:B--2---:R-:W-:Y:S02]  /*1a20*/  IMAD.SHL.U32 R6, R28, 0x8, RZ ;  /* 0x000000081c067824 */ /* 0x004fe400078e00ff */
[----:B------:R-:W-:-:S03]  /*1a30*/  IMAD.SHL.U32 R7, R14, 0x40, RZ ;  /* 0x000000400e077824 */ /* 0x000fc600078e00ff */
[----:B------:R-:W-:Y:S02]  /*1a40*/  LOP3.LUT R6, R0, 0x8, R6, 0xf8, !PT ;  /* 0x0000000800067812 */ /* 0x000fe400078ef806 */
[----:B------:R-:W-:Y:S01]  /*1a50*/  SHF.R.U32.HI R0, RZ, 0x3, R0 ;  /* 0x00000003ff007819 */ /* 0x000fe20000011600 */
[----:B---3--:R-:W-:Y:S01]  /*1a60*/  IMAD.SHL.U32 R2, R18, 0x40, RZ ;  /* 0x0000004012027824 */ /* 0x008fe200078e00ff */
[----:B------:R-:W-:-:S04]  /*1a70*/  DEPBAR.LE SB0, 0x1 ;  /* 0x000080400000791a */ /* 0x000fc80000000000 */
[----:B------:R-:W-:-:S04]  /*1a80*/  DEPBAR.LE SB0, 0x0 ;  /* 0x000080000000791a */ /* 0x000fc80000000000 */
[----:B------:R-:W-:Y:S01]  /*1a90*/  IMAD.SHL.U32 R3, R12, 0x8, RZ ;  /* 0x000000080c037824 */ /* 0x000fe200078e00ff */
[----:B------:R-:W-:Y:S02]  /*1aa0*/  LOP3.LUT R2, R2, 0x1c0, RZ, 0xc0, !PT ;  /* 0x000001c002027812 */ /* 0x000fe400078ec0ff */
[----:B------:R-:W-:Y:S02]  /*1ab0*/  LOP3.LUT R34, R7, 0xfffffe00, RZ, 0xc0, !PT ;  /* 0xfffffe0007227812 */ /* 0x000fe400078ec0ff */
[----:B------:R-:W-:Y:S02]  /*1ac0*/  LOP3.LUT R3, R2, 0x8, R3, 0xf8, !PT ;  /* 0x0000000802037812 */ /* 0x000fe400078ef803 */
[----:B------:R-:W-:Y:S02]  /*1ad0*/  SHF.R.U32.HI R2, RZ, 0x3, R2 ;  /* 0x00000003ff027819 */ /* 0x000fe40000011602 */
[----:B------:R-:W-:Y:S01]  /*1ae0*/  LOP3.LUT R0, R6, R0, RZ, 0x3c, !PT ;  /* 0x0000000006007212 */ /* 0x000fe200078e3cff */
[----:B------:R-:W-:Y:S01]  /*1af0*/  IMAD R6, R41, c[0x0][0x210], RZ ;  /* 0x0000840029067a24 */ /* 0x000fe200078e02ff */
[----:B------:R-:W-:Y:S01]  /*1b00*/  LOP3.LUT R33, R3, R2, RZ, 0x3c, !PT ;  /* 0x0000000203217212 */ /* 0x000fe200078e3cff */
[----:B------:R-:W-:-:S02]  /*1b10*/  IMAD R2, R120, 0x400, R34 ;  /* 0x0000040078027824 */ /* 0x000fc400078e0222 */
[----:B------:R-:W-:Y:S02]  /*1b20*/  IMAD R0, R12, 0x200, R0 ;  /* 0x000002000c007824 */ /* 0x000fe400078e0200 */
[----:B------:R-:W-:Y:S02]  /*1b30*/  IMAD.IADD R2, R33, 0x1, R2 ;  /* 0x0000000121027824 */ /* 0x000fe400078e0202 */
[----:B------:R-:W-:Y:S01]  /*1b40*/  IMAD.SHL.U32 R224, R0, 0x2, RZ ;  /* 0x0000000200e07824 */ /* 0x000fe200078e00ff */
[----:B------:R-:W-:Y:S01]  /*1b50*/  BAR.SYNC.DEFER_BLOCKING 0x0 ;  /* 0x0000000000007b1d */ /* 0x000fe20000010000 */
[----:B------:R-:W-:Y:S02]  /*1b60*/  IMAD.SHL.U32 R231, R2, 0x2, RZ ;  /* 0x0000000202e77824 */ /* 0x000fe400078e00ff */
[----:B------:R-:W-:Y:S01]  /*1b70*/  IMAD R0, R31, c[0x0][0x208], RZ ;  /* 0x000082001f007a24 */ /* 0x000fe200078e02ff */
[----:B------:R-:W-:Y:S01]  /*1b80*/  IADD3 R235, R224, 0x50a0, RZ ;  /* 0x000050a0e0eb7810 */ /* 0x000fe20007ffe0ff */
[----:B------:R-:W-:-:S04]  /*1b90*/  IMAD.WIDE.U32 R2, R28, c[0x0][0x208], R4 ;  /* 0x000082001c027a25 */ /* 0x000fc800078e0004 */
[----:B------:R-:W-:Y:S02]  /*1ba0*/  IMAD R0, R28, c[0x0][0x20c], R0 ;  /* 0x000083001c007a24 */ /* 0x000fe400078e0200 */
[----:B------:R-:W-:Y:S02]  /*1bb0*/  IMAD.MOV.U32 R4, RZ, RZ, 0x10 ;  /* 0x00000010ff047424 */ /* 0x000fe400078e00ff */
[----:B------:R-:W-:Y:S01]  /*1bc0*/  IMAD.IADD R5, R3, 0x1, R0 ;  /* 0x0000000103057824 */ /* 0x000fe200078e0200 */
[----:B------:R-:W-:Y:S02]  /*1bd0*/  IADD3 R0, R224, 0x5080, RZ ;  /* 0x00005080e0007810 */ /* 0x000fe40007ffe0ff */
[----:B------:R-:W-:Y:S01]  /*1be0*/  SEL R3, R4, 0xfffffff0, !P1 ;  /* 0xfffffff004037807 */ /* 0x000fe20004800000 */
[----:B------:R-:W-:Y:S01]  /*1bf0*/  IMAD.MOV.U32 R4, RZ, RZ, R2 ;  /* 0x000000ffff047224 */ /* 0x000fe200078e0002 */
[----:B------:R-:W-:Y:S01]  /*1c00*/  @P0 IADD3 R235, R0, -0x20, RZ ;  /* 0xffffffe000eb0810 */ /* 0x000fe20007ffe0ff */
[C---:B------:R-:W-:Y:S01]  /*1c10*/  IMAD R0, R40.reuse, c[0x0][0x214], R6 ;  /* 0x0000850028007a24 */ /* 0x040fe200078e0206 */
[----:B------:R-:W-:Y:S01]  /*1c20*/  ISETP.LT.OR P1, PT, R29, 0x1, P3 ;  /* 0x000000011d00780c */ /* 0x000fe20001f21670 */
[----:B------:R-:W-:Y:S01]  /*1c30*/  IMAD.WIDE.U32 R4, R40, c[0x0][0x210], R4 ;  /* 0x0000840028047a25 */ /* 0x000fe200078e0004 */
[----:B------:R-:W-:Y:S01]  /*1c40*/  IADD3 R241, R235, 0x800, RZ ;  /* 0x00000800ebf17810 */ /* 0x000fe20007ffe0ff */
[----:B------:R-:W-:Y:S02]  /*1c50*/  LDSM.16.M88.4 R20, [R224+0x5080] ;  /* 0x00508000e014783b */ /* 0x000fe40000000200 */
[----:B------:R-:W-:Y:S01]  /*1c60*/  IMAD.IADD R5, R5, 0x1, R0 ;  /* 0x0000000105057824 */ /* 0x000fe200078e0200 */
[----:B------:R-:W-:Y:S01]  /*1c70*/  IADD3 R240, R235, 0x1000, RZ ;  /* 0x00001000ebf07810 */ /* 0x000fe20007ffe0ff */
[----:B------:R-:W-:Y:S01]  /*1c80*/  IMAD R2, R17, c[0x0][0x218], RZ ;  /* 0x0000860011027a24 */ /* 0x000fe200078e02ff */
[----:B------:R-:W2:Y:S01]  /*1c90*/  LDSM.16.M88.4 R12, [R231+0x8080] ;  /* 0x00808000e70c783b */ /* 0x000ea20000000200 */
[----:B------:R-:W-:Y:S01]  /*1ca0*/  IMAD R0, R19, c[0x0][0x208], RZ ;  /* 0x0000820013007a24 */ /* 0x000fe200078e02ff */
[----:B------:R-:W-:Y:S01]  /*1cb0*/  IADD3 R239, R235, 0x1800, RZ ;  /* 0x00001800ebef7810 */ /* 0x000fe20007ffe0ff */
[----:B------:R-:W-:Y:S01]  /*1cc0*/  IMAD R233, R3, 0x2, R231 ;  /* 0x0000000203e97824 */ /* 0x000fe200078e02e7 */
[----:B-1----:R-:W1:Y:S01]  /*1cd0*/  LDSM.16.M88.4 R8, [R231+0xa080] ;  /* 0x00a08000e708783b */ /* 0x002e620000000200 */
[C---:B------:R-:W-:Y:S01]  /*1ce0*/  IMAD R2, R16.reuse, c[0x0][0x21c], R2 ;  /* 0x0000870010027a24 */ /* 0x040fe200078e0202 */
[C---:B------:R-:W-:Y:S01]  /*1cf0*/  IADD3 R238, R235.reuse, 0x2000, RZ ;  /* 0x00002000ebee7810 */ /* 0x040fe20007ffe0ff */
[----:B------:R-:W-:Y:S01]  /*1d00*/  IMAD.WIDE.U32 R78, R16, c[0x0][0x218], R4 ;  /* 0x00008600104e7a25 */ /* 0x000fe200078e0004 */
[----:B------:R-:W3:Y:S01]  /*1d10*/  LDSM.16.M88.4 R24, [R224+0x5880] ;  /* 0x00588000e018783b */ /* 0x000ee20000000200 */
[----:B------:R-:W-:-:S02]  /*1d20*/  IADD3 R237, R235, 0x2800, RZ ;  /* 0x00002800ebed7810 */ /* 0x000fc40007ffe0ff */
[C---:B------:R-:W-:Y:S01]  /*1d30*/  IMAD.WIDE.U32 R6, R35.reuse, c[0x0][0x208], RZ ;  /* 0x0000820023067a25 */ /* 0x040fe200078e00ff */
[----:B------:R-:W4:Y:S03]  /*1d40*/  LDSM.16.M88.4 R36, [R224+0x6080] ;  /* 0x00608000e024783b */ /* 0x000f260000000200 */
[----:B------:R-:W-:Y:S01]  /*1d50*/  IMAD R0, R35, c[0x0][0x20c], R0 ;  /* 0x0000830023007a24 */ /* 0x000fe200078e0200 */
[----:B------:R-:W-:Y:S01]  /*1d60*/  LDSM.16.M88.4 R48, [R235+0x1000] ;  /* 0x00100000eb30783b */ /* 0x000fe20000000200 */
[----:B------:R-:W-:Y:S02]  /*1d70*/  IMAD.IADD R77, R79, 0x1, R2 ;  /* 0x000000014f4d7824 */ /* 0x000fe400078e0202 */
[----:B------:R-:W-:Y:S01]  /*1d80*/  IMAD.IADD R0, R7, 0x1, R0 ;  /* 0x0000000107007824 */ /* 0x000fe200078e0200 */
[----:B------:R-:W-:Y:S01]  /*1d90*/  LDSM.16.M88.4 R52, [R235] ;  /* 0x00000000eb34783b */ /* 0x000fe20000000200 */
[----:B------:R-:W-:-:S02]  /*1da0*/  IMAD.MOV.U32 R76, RZ, RZ, R78 ;  /* 0x000000ffff4c7224 */ /* 0x000fc400078e004e */
[----:B------:R-:W-:Y:S01]  /*1db0*/  IMAD R0, R0, 0x30, RZ ;  /* 0x0000003000007824 */ /* 0x000fe200078e02ff */
[----:B------:R-:W-:Y:S01]  /*1dc0*/  LDSM.16.M88.4 R44, [R235+0x800] ;  /* 0x00080000eb2c783b */ /* 0x000fe20000000200 */
[----:B------:R-:W-:-:S03]  /*1dd0*/  IMAD.WIDE.U32 R6, R6, 0x30, R76 ;  /* 0x0000003006067825 */ /* 0x000fc600078e004c */
[----:B------:R-:W-:Y:S01]  /*1de0*/  LDSM.16.M88.4 R16, [R233+0x8080] ;  /* 0x00808000e910783b */ /* 0x000fe20000000200 */
[----:B------:R-:W-:Y:S01]  /*1df0*/  IMAD.IADD R0, R7, 0x1, R0 ;  /* 0x0000000107007824 */ /* 0x000fe200078e0200 */
[C---:B------:R-:W-:Y:S01]  /*1e00*/  LEA R4, P0, R6.reuse, c[0x0][0x1f8], 0x1 ;  /* 0x00007e0006047a11 */ /* 0x040fe200078008ff */
[----:B------:R-:W-:Y:S01]  /*1e10*/  IMAD.MOV.U32 R2, RZ, RZ, 0x20 ;  /* 0x00000020ff027424 */ /* 0x000fe200078e00ff */
[----:B------:R-:W-:Y:S02]  /*1e20*/  STL.64 [R1+0x48], R78 ;  /* 0x0000484e01007387 */ /* 0x000fe40000100a00 */
[----:B------:R-:W-:Y:S01]  /*1e30*/  LEA.HI.X R5, R6, c[0x0][0x1fc], R0, 0x1, P0 ;  /* 0x00007f0006057a11 */ /* 0x000fe200000f0c00 */
[----:B------:R-:W-:Y:S01]  /*1e40*/  IMAD.U32 R0, RZ, RZ, UR10 ;  /* 0x0000000aff007e24 */ /* 0x000fe2000f8e00ff */
[----:B------:R-:W-:Y:S01]  /*1e50*/  IADD3 R6, P0, R4, UR10, RZ ;  /* 0x0000000a04067c10 */ /* 0x000fe2000ff1e0ff */
[----:B------:R-:W-:Y:S01]  /*1e60*/  STL.64 [R1+0x38], R76 ;  /* 0x0000384c01007387 */ /* 0x000fe20000100a00 */
[----:B------:R-:W-:Y:S01]  /*1e70*/  SEL R2, R2, 0xffffffe0, !P2 ;  /* 0xffffffe002027807 */ /* 0x000fe20005000000 */
[----:B--2---:R-:W-:Y:S01]  /*1e80*/  HMMA.16816.F32 R72, R12, R20, RZ ;  /* 0x000000140c48723c */ /* 0x004fe200000018ff */
[----:B------:R-:W-:-:S02]  /*1e90*/  IADD3.X R7, R5, UR11, RZ, P0, !PT ;  /* 0x0000000b05077c10 */ /* 0x000fc400087fe4ff */
[----:B------:R-:W-:Y:S01]  /*1ea0*/  LOP3.LUT P0, RZ, R30, 0x4, RZ, 0xc0, !PT ;  /* 0x000000041eff7812 */ /* 0x000fe2000780c0ff */
[C---:B------:R-:W-:Y:S02]  /*1eb0*/  IMAD R232, R2.reuse, 0x2, R231 ;  /* 0x0000000202e87824 */ /* 0x040fe400078e02e7 */
[----:B------:R-:W-:Y:S02]  /*1ec0*/  IMAD R234, R2, 0x2, R233 ;  /* 0x0000000202ea7824 */ /* 0x000fe400078e02e9 */
[----:B-1----:R-:W-:Y:S01]  /*1ed0*/  HMMA.16816.F32 R60, R8, R20, RZ ;  /* 0x00000014083c723c */ /* 0x002fe200000018ff */
[----:B------:R-:W-:-:S07]  /*1ee0*/  IMAD R236, R3, 0x2, R232 ;  /* 0x0000000203ec7824 */ /* 0x000fce00078e02e8 */
[-C--:B------:R-:W-:Y:S08]  /*1ef0*/  HMMA.16816.F32 R68, R8, R22.reuse, RZ ;  /* 0x000000160844723c */ /* 0x080ff000000018ff */
[C---:B------:R-:W-:Y:S01]  /*1f00*/  HMMA.16816.F32 R116, R12.reuse, R22, RZ ;  /* 0x000000160c74723c */ /* 0x040fe200000018ff */
[----:B------:R-:W1:Y:S04]  /*1f10*/  LDSM.16.M88.4 R20, [R233+0xa080] ;  /* 0x00a08000e914783b */ /* 0x000e680000000200 */
[----:B------:R-:W-:Y:S01]  /*1f20*/  @!PT LDS RZ, [RZ] ;  /* 0x00000000fffff984 */ /* 0x000fe20000000800 */
[----:B------:R-:W-:Y:S01]  /*1f30*/  @!PT LDS RZ, [RZ] ;  /* 0x00000000fffff984 */ /* 0x000fe20000000800 */
[----:B------:R-:W-:Y:S01]  /*1f40*/  @!PT LDS RZ, [RZ] ;  /* 0x00000000fffff984 */ /* 0x000fe20000000800 */
[----:B------:R2:W-:Y:S03]  /*1f50*/  LDGSTS.E.BYPASS.LTC128B.128 [R243+0x2080], [R4.64], !P5 ;  /* 0x0208000004f37fae */ /* 0x0005e6000e901d4e */
[----:B---3--:R-:W-:Y:S01]  /*1f60*/  HMMA.16816.F32 R112, R12, R24, RZ ;  /* 0x000000180c70723c */ /* 0x008fe200000018ff */
[----:B------:R2:W-:Y:S04]  /*1f70*/  LDGSTS.E.BYPASS.LTC128B.128 [R243+0x3880], [R4.64+0x80], !P1 ;  /* 0x0388008004f37fae */ /* 0x0005e8000c901d4e */
[----:B------:R3:W-:Y:S01]  /*1f80*/  LDGSTS.E.BYPASS.LTC128B.128 [R243+0x2880], [R6.64], !P6 ;  /* 0x0288000006f37fae */ /* 0x0007e2000f101d4e */
[----:B------:R-:W-:-:S02]  /*1f90*/  ISETP.LT.OR P6, PT, R29, 0x11, P3 ;  /* 0x000000111d00780c */ /* 0x000fc40001fc1670 */
[C---:B------:R-:W-:Y:S08]  /*1fa0*/  HMMA.16816.F32 R56, R8.reuse, R24, RZ ;  /* 0x000000180838723c */ /* 0x040ff000000018ff */
[-C--:B------:R-:W-:Y:S08]  /*1fb0*/  HMMA.16816.F32 R64, R8, R26.reuse, RZ ;  /* 0x0000001a0840723c */ /* 0x080ff000000018ff */
[----:B------:R-:W-:Y:S08]  /*1fc0*/  HMMA.16816.F32 R108, R12, R26, RZ ;  /* 0x0000001a0c6c723c */ /* 0x000ff000000018ff */
[C---:B----4-:R-:W-:Y:S08]  /*1fd0*/  HMMA.16816.F32 R24, R8.reuse, R36, RZ ;  /* 0x000000240818723c */ /* 0x050ff000000018ff */
[----:B------:R-:W-:Y:S07]  /*1fe0*/  HMMA.16816.F32 R40, R8, R38, RZ ;  /* 0x000000260828723c */ /* 0x000fee00000018ff */
[----:B------:R-:W-:Y:S01]  /*1ff0*/  IADD3 R8, P5, P1, R0, 0x80, R4 ;  /* 0x0000008000087810 */ /* 0x000fe200079be004 */
[----:B------:R-:W-:Y:S01]  /*2000*/  IMAD.MOV.U32 R0, RZ, RZ, 0x40 ;  /* 0x00000040ff007424 */ /* 0x000fe200078e00ff */
[----:B--2---:R-:W-:Y:S01]  /*2010*/  IADD3 R4, P2, R6, UR10, RZ ;  /* 0x0000000a06047c10 */ /* 0x004fe2000ff5e0ff */
[----:B------:R-:W-:Y:S01]  /*2020*/  HMMA.16816.F32 R92, R12, R36, RZ ;  /* 0x000000240c5c723c */ /* 0x000fe200000018ff */
[----:B------:R-:W-:-:S02]  /*2030*/  IADD3.X R9, RZ, UR11, R5, P5, P1 ;  /* 0x0000000bff097c10 */ /* 0x000fc4000afe2405 */
[C---:B------:R-:W-:Y:S02]  /*2040*/  ISETP.LT.OR P5, PT, R29.reuse, 0x21, P4 ;  /* 0x000000211d00780c */ /* 0x040fe400027a1670 */
[----:B------:R-:W-:Y:S01]  /*2050*/  ISETP.LT.OR P1, PT, R29, 0x21, P3 ;  /* 0x000000211d00780c */ /* 0x000fe20001f21670 */
[----:B------:R2:W-:Y:S01]  /*2060*/  LDGSTS.E.BYPASS.LTC128B.128 [R243+0x4080], [R8.64], !P6 ;  /* 0x0408000008f37fae */ /* 0x0005e2000f101d4e */
[----:B------:R-:W-:Y:S01]  /*2070*/  SEL R0, R0, 0xffffffc0, !P0 ;  /* 0xffffffc000007807 */ /* 0x000fe20004000000 */
[----:B------:R-:W-:Y:S01]  /*2080*/  HMMA.16816.F32 R104, R12, R38, RZ ;  /* 0x000000260c68723c */ /* 0x000fe200000018ff */
[----:B------:R-:W-:Y:S02]  /*2090*/  IADD3.X R5, R7, UR11, RZ, P2, !PT ;  /* 0x0000000b07057c10 */ /* 0x000fe400097fe4ff */
[----:B------:R-:W-:Y:S01]  /*20a0*/  ISETP.GT.AND P0, PT, R35, UR8, PT ;  /* 0x0000000823007c0c */ /* 0x000fe2000bf04270 */
[----:B------:R-:W-:Y:S02]  /*20b0*/  IMAD.IADD R230, R224, 0x1, R0 ;  /* 0x00000001e0e67824 */ /* 0x000fe400078e0200 */
[----:B------:R-:W-:-:S02]  /*20c0*/  IMAD.IADD R229, R0, 0x1, R235 ;  /* 0x0000000100e57824 */ /* 0x000fc400078e02eb */
[----:B------:R3:W-:Y:S01]  /*20d0*/  LDGSTS.E.BYPASS.LTC128B.128 [R243+0x3080], [R4.64], !P5 ;  /* 0x0308000004f37fae */ /* 0x0007e2000e901d4e */
[C---:B-1----:R-:W-:Y:S03]  /*20e0*/  HMMA.16816.F32 R88, R20.reuse, R48, R24 ;  /* 0x000000301458723c */ /* 0x042fe60000001818 */
[----:B------:R3:W-:Y:S04]  /*20f0*/  LDGSTS.E.BYPASS.LTC128B.128 [R243+0x4880], [R4.64+0x80], !P1 ;  /* 0x0488008004f37fae */ /* 0x0007e8000c901d4e */
[----:B------:R-:W-:Y:S01]  /*2100*/  LDSM.16.M88.4 R28, [R230+0x5080] ;  /* 0x00508000e61c783b */ /* 0x000fe20000000200 */
[C---:B------:R-:W-:Y:S03]  /*2110*/  HMMA.16816.F32 R100, R20.reuse, R52, R60 ;  /* 0x000000341464723c */ /* 0x040fe6000000183c */
[----:B------:R-:W-:Y:S04]  /*2120*/  LDSM.16.M88.4 R24, [R230+0x5880] ;  /* 0x00588000e618783b */ /* 0x000fe80000000200 */
[----:B------:R-:W-:Y:S01]  /*2130*/  LDSM.16.M88.4 R36, [R230+0x6080] ;  /* 0x00608000e624783b */ /* 0x000fe20000000200 */
[C---:B------:R-:W-:Y:S03]  /*2140*/  HMMA.16816.F32 R96, R20.reuse, R44, R56 ;  /* 0x0000002c1460723c */ /* 0x040fe60000001838 */
[----:B--2---:R-:W1:Y:S04]  /*2150*/  LDSM.16.M88.4 R8, [R232+0xa080] ;  /* 0x00a08000e808783b */ /* 0x004e680000000200 */
[----:B------:R-:W2:Y:S01]  /*2160*/  LDSM.16.M88.4 R12, [R232+0x8080] ;  /* 0x00808000e80c783b */ /* 0x000ea20000000200 */
[C---:B------:R-:W-:Y:S03]  /*2170*/  HMMA.16816.F32 R84, R20.reuse, R54, R68 ;  /* 0x000000361454723c */ /* 0x040fe60000001844 */
[----:B------:R-:W-:Y:S04]  /*2180*/  LDSM.16.M88.4 R60, [R229+0x1000] ;  /* 0x00100000e53c783b */ /* 0x000fe80000000200 */
[----:B---3--:R-:W-:Y:S01]  /*2190*/  LDSM.16.M88.4 R4, [R234+0xa080] ;  /* 0x00a08000ea04783b */ /* 0x008fe20000000200 */
[C---:B------:R-:W-:Y:S03]  /*21a0*/  HMMA.16816.F32 R80, R20.reuse, R46, R64 ;  /* 0x0000002e1450723c */ /* 0x040fe60000001840 */
[----:B------:R-:W-:Y:S04]  /*21b0*/  LDSM.16.M88.4 R64, [R229+0x800] ;  /* 0x00080000e540783b */ /* 0x000fe80000000200 */
[----:B------:R-:W0:Y:S01]  /*21c0*/  LDGDEPBAR ;  /* 0x00000000000079af */ /* 0x000e220000000000 */
[----:B------:R-:W-:Y:S03]  /*21d0*/  HMMA.16816.F32 R76, R20, R50, R40 ;  /* 0x00000032144c723c */ /* 0x000fe60000001828 */
[----:B------:R-:W3:Y:S04]  /*21e0*/  LDSM.16.M88.4 R40, [R229] ;  /* 0x00000000e528783b */ /* 0x000ee80000000200 */
[----:B------:R-:W4:Y:S01]  /*21f0*/  LDSM.16.M88.4 R20, [R234+0x8080] ;  /* 0x00808000ea14783b */ /* 0x000f220000000200 */
[C---:B------:R-:W-:Y:S08]  /*2200*/  HMMA.16816.F32 R72, R16.reuse, R52, R72 ;  /* 0x000000341048723c */ /* 0x040ff00000001848 */
[C---:B------:R-:W-:Y:S08]  /*2210*/  HMMA.16816.F32 R68, R16.reuse, R44, R112 ;  /* 0x0000002c1044723c */ /* 0x040ff00000001870 */
[C---:B------:R-:W-:Y:S08]  /*2220*/  HMMA.16816.F32 R56, R16.reuse, R48, R92 ;  /* 0x000000301038723c */ /* 0x040ff0000000185c */
[C---:B------:R-:W-:Y:S08]  /*2230*/  HMMA.16816.F32 R52, R16.reuse, R54, R116 ;  /* 0x000000361034723c */ /* 0x040ff00000001874 */
[C---:B------:R-:W-:Y:S08]  /*2240*/  HMMA.16816.F32 R44, R16.reuse, R46, R108 ;  /* 0x0000002e102c723c */ /* 0x040ff0000000186c */
[----:B------:R-:W-:Y:S01]  /*2250*/  HMMA.16816.F32 R48, R16, R50, R104 ;  /* 0x000000321030723c */ /* 0x000fe20000001868 */
[----:B------:R-:W-:Y:S07]  /*2260*/  LDSM.16.M88.4 R16, [R231+0xe080] ;  /* 0x00e08000e710783b */ /* 0x000fee0000000200 */
[C---:B-1----:R-:W-:Y:S08]  /*2270*/  HMMA.16816.F32 R92, R8.reuse, R28, R100 ;  /* 0x0000001c085c723c */ /* 0x042ff00000001864 */
[C---:B------:R-:W-:Y:S08]  /*2280*/  HMMA.16816.F32 R96, R8.reuse, R24, R96 ;  /* 0x000000180860723c */ /* 0x040ff00000001860 */
[C---:B------:R-:W-:Y:S08]  /*2290*/  HMMA.16816.F32 R88, R8.reuse, R36, R88 ;  /* 0x000000240858723c */ /* 0x040ff00000001858 */
[C---:B------:R-:W-:Y:S08]  /*22a0*/  HMMA.16816.F32 R84, R8.reuse, R30, R84 ;  /* 0x0000001e0854723c */ /* 0x040ff00000001854 */
[C---:B------:R-:W-:Y:S08]  /*22b0*/  HMMA.16816.F32 R80, R8.reuse, R26, R80 ;  /* 0x0000001a0850723c */ /* 0x040ff00000001850 */
[----:B------:R-:W-:Y:S08]  /*22c0*/  HMMA.16816.F32 R8, R8, R38, R76 ;  /* 0x000000260808723c */ /* 0x000ff0000000184c */
[C---:B--2---:R-:W-:Y:S08]  /*22d0*/  HMMA.16816.F32 R72, R12.reuse, R28, R72 ;  /* 0x0000001c0c48723c */ /* 0x044ff00000001848 */
[C---:B------:R-:W-:Y:S01]  /*22e0*/  HMMA.16816.F32 R52, R12.reuse, R30, R52 ;  /* 0x0000001e0c34723c */ /* 0x040fe20000001834 */
[----:B------:R-:W1:Y:S07]  /*22f0*/  LDSM.16.M88.4 R28, [R224+0x6880] ;  /* 0x00688000e01c783b */ /* 0x000e6e0000000200 */
[C---:B------:R-:W-:Y:S08]  /*2300*/  HMMA.16816.F32 R112, R12.reuse, R36, R56 ;  /* 0x000000240c70723c */ /* 0x040ff00000001838 */
[C---:B------:R-:W-:Y:S08]  /*2310*/  HMMA.16816.F32 R108, R12.reuse, R24, R68 ;  /* 0x000000180c6c723c */ /* 0x040ff00000001844 */
[C---:B------:R-:W-:Y:S01]  /*2320*/  HMMA.16816.F32 R116, R12.reuse, R26, R44 ;  /* 0x0000001a0c74723c */ /* 0x040fe2000000182c */
[----:B------:R-:W2:Y:S07]  /*2330*/  LDSM.16.M88.4 R24, [R224+0x7080] ;  /* 0x00708000e018783b */ /* 0x000eae0000000200 */
[----:B------:R-:W-:Y:S01]  /*2340*/  HMMA.16816.F32 R56, R12, R38, R48 ;  /* 0x000000260c38723c */ /* 0x000fe20000001830 */
[----:B------:R-:W5:Y:S04]  /*2350*/  LDSM.16.M88.4 R12, [R224+0x7880] ;  /* 0x00788000e00c783b */ /* 0x000f680000000200 */
[----:B------:R-:W-:Y:S03]  /*2360*/  LDSM.16.M88.4 R48, [R235+0x2000] ;  /* 0x00200000eb30783b */ /* 0x000fe60000000200 */
[C---:B---3--:R-:W-:Y:S08]  /*2370*/  HMMA.16816.F32 R44, R4.reuse, R40, R92 ;  /* 0x00000028042c723c */ /* 0x048ff0000000185c */
[C---:B------:R-:W-:Y:S08]  /*2380*/  HMMA.16816.F32 R36, R4.reuse, R42, R84 ;  /* 0x0000002a0424723c */ /* 0x040ff00000001854 */
[C---:B------:R-:W-:Y:S08]  /*2390*/  HMMA.16816.F32 R68, R4.reuse, R64, R96 ;  /* 0x000000400444723c */ /* 0x040ff00000001860 */
[C---:B------:R-:W-:Y:S08]  /*23a0*/  HMMA.16816.F32 R104, R4.reuse, R60, R88 ;  /* 0x0000003c0468723c */ /* 0x040ff00000001858 */
[C---:B------:R-:W-:Y:S01]  /*23b0*/  HMMA.16816.F32 R100, R4.reuse, R62, R8 ;  /* 0x0000003e0464723c */ /* 0x040fe20000001808 */
[----:B------:R-:W3:Y:S07]  /*23c0*/  LDSM.16.M88.4 R8, [R231+0xc080] ;  /* 0x00c08000e708783b */ /* 0x000eee0000000200 */
[----:B------:R-:W-:Y:S01]  /*23d0*/  HMMA.16816.F32 R76, R4, R66, R80 ;  /* 0x00000042044c723c */ /* 0x000fe20000001850 */
[----:B------:R-:W1:Y:S07]  /*23e0*/  LDSM.16.M88.4 R4, [R233+0xe080] ;  /* 0x00e08000e904783b */ /* 0x000e6e0000000200 */
[C---:B----4-:R-:W-:Y:S01]  /*23f0*/  HMMA.16816.F32 R96, R20.reuse, R40, R72 ;  /* 0x000000281460723c */ /* 0x050fe20000001848 */
[----:B------:R-:W4:Y:S07]  /*2400*/  LDSM.16.M88.4 R72, [R235+0x2800] ;  /* 0x00280000eb48783b */ /* 0x000f2e0000000200 */
[C---:B------:R-:W-:Y:S01]  /*2410*/  HMMA.16816.F32 R88, R20.reuse, R42, R52 ;  /* 0x0000002a1458723c */ /* 0x040fe20000001834 */
[----:B------:R-:W2:Y:S07]  /*2420*/  LDSM.16.M88.4 R52, [R235+0x1800] ;  /* 0x00180000eb34783b */ /* 0x000eae0000000200 */
[C---:B------:R-:W-:Y:S08]  /*2430*/  HMMA.16816.F32 R92, R20.reuse, R64, R108 ;  /* 0x00000040145c723c */ /* 0x040ff0000000186c */
[C---:B------:R-:W-:Y:S08]  /*2440*/  HMMA.16816.F32 R108, R20.reuse, R66, R116 ;  /* 0x00000042146c723c */ /* 0x040ff00000001874 */
[C---:B------:R-:W-:Y:S08]  /*2450*/  HMMA.16816.F32 R112, R20.reuse, R60, R112 ;  /* 0x0000003c1470723c */ /* 0x040ff00000001870 */
[----:B------:R-:W-:Y:S01]  /*2460*/  HMMA.16816.F32 R84, R20, R62, R56 ;  /* 0x0000003e1454723c */ /* 0x000fe20000001838 */
[----:B------:R-:W3:Y:S07]  /*2470*/  LDSM.16.M88.4 R20, [R233+0xc080] ;  /* 0x00c08000e914783b */ /* 0x000eee0000000200 */
[C---:B-1----:R-:W-:Y:S08]  /*2480*/  HMMA.16816.F32 R80, R16.reuse, R28, R44 ;  /* 0x0000001c1050723c */ /* 0x042ff0000000182c */
[C---:B------:R-:W-:Y:S08]  /*2490*/  HMMA.16816.F32 R56, R16.reuse, R30, R36 ;  /* 0x0000001e1038723c */ /* 0x040ff00000001824 */
[C---:B--2---:R-:W-:Y:S08]  /*24a0*/  HMMA.16816.F32 R44, R16.reuse, R24, R68 ;  /* 0x00000018102c723c */ /* 0x044ff00000001844 */
[C---:B-----5:R-:W-:Y:S08]  /*24b0*/  HMMA.16816.F32 R36, R16.reuse, R12, R104 ;  /* 0x0000000c1024723c */ /* 0x060ff00000001868 */
[C---:B------:R-:W-:Y:S08]  /*24c0*/  HMMA.16816.F32 R40, R16.reuse, R26, R76 ;  /* 0x0000001a1028723c */ /* 0x040ff0000000184c */
[----:B------:R-:W-:Y:S01]  /*24d0*/  HMMA.16816.F32 R64, R16, R14, R100 ;  /* 0x0000000e1040723c */ /* 0x000fe20000001864 */
[----:B------:R-:W-:Y:S07]  /*24e0*/  LDSM.16.M88.4 R16, [R232+0xe080] ;  /* 0x00e08000e810783b */ /* 0x000fee0000000200 */
[C---:B---3--:R-:W-:Y:S08]  /*24f0*/  HMMA.16816.F32 R76, R8.reuse, R28, R96 ;  /* 0x0000001c084c723c */ /* 0x048ff00000001860 */
[C---:B------:R-:W-:Y:S08]  /*2500*/  HMMA.16816.F32 R68, R8.reuse, R30, R88 ;  /* 0x0000001e0844723c */ /* 0x040ff00000001858 */
[C---:B------:R-:W-:Y:S08]  /*2510*/  HMMA.16816.F32 R60, R8.reuse, R24, R92 ;  /* 0x00000018083c723c */ /* 0x040ff0000000185c */
[C---:B------:R-:W-:Y:S08]  /*2520*/  HMMA.16816.F32 R28, R8.reuse, R26, R108 ;  /* 0x0000001a081c723c */ /* 0x040ff0000000186c */
[C---:B------:R-:W-:Y:S08]  /*2530*/  HMMA.16816.F32 R24, R8.reuse, R12, R112 ;  /* 0x0000000c0818723c */ /* 0x040ff00000001870 */
[----:B------:R-:W-:Y:S01]  /*2540*/  HMMA.16816.F32 R84, R8, R14, R84 ;  /* 0x0000000e0854723c */ /* 0x000fe20000001854 */
[----:B------:R-:W-:Y:S04]  /*2550*/  LDSM.16.M88.4 R12, [R232+0xc080] ;  /* 0x00c08000e80c783b */ /* 0x000fe80000000200 */
[----:B------:R-:W-:Y:S03]  /*2560*/  LDSM.16.M88.4 R8, [R234+0xc080] ;  /* 0x00c08000ea08783b */ /* 0x000fe60000000200 */
[C---:B------:R-:W-:Y:S01]  /*2570*/  HMMA.16816.F32 R112, R4.reuse, R48, R44 ;  /* 0x000000300470723c */ /* 0x040fe2000000182c */
[----:B------:R-:W1:Y:S07]  /*2580*/  LDSM.16.M88.4 R44, [R230+0x6880] ;  /* 0x00688000e62c783b */ /* 0x000e6e0000000200 */
[C---:B----4-:R-:W-:Y:S01]  /*2590*/  HMMA.16816.F32 R104, R4.reuse, R72, R36 ;  /* 0x000000480468723c */ /* 0x050fe20000001824 */
[----:B------:R-:W2:Y:S07]  /*25a0*/  LDSM.16.M88.4 R36, [R230+0x7880] ;  /* 0x00788000e624783b */ /* 0x000eae0000000200 */
[C---:B------:R-:W-:Y:S01]  /*25b0*/  HMMA.16816.F32 R108, R4.reuse, R50, R40 ;  /* 0x00000032046c723c */ /* 0x040fe20000001828 */
[----:B------:R-:W3:Y:S07]  /*25c0*/  LDSM.16.M88.4 R40, [R230+0x7080] ;  /* 0x00708000e628783b */ /* 0x000eee0000000200 */
[C---:B------:R-:W-:Y:S08]  /*25d0*/  HMMA.16816.F32 R116, R4.reuse, R52, R80 ;  /* 0x000000340474723c */ /* 0x040ff00000001850 */
[C---:B------:R-:W-:Y:S08]  /*25e0*/  HMMA.16816.F32 R80, R4.reuse, R54, R56 ;  /* 0x000000360450723c */ /* 0x040ff00000001838 */
[----:B------:R-:W-:Y:S01]  /*25f0*/  HMMA.16816.F32 R56, R4, R74, R64 ;  /* 0x0000004a0438723c */ /* 0x000fe20000001840 */
[----:B------:R-:W-:Y:S07]  /*2600*/  LDSM.16.M88.4 R4, [R236+0xe080] ;  /* 0x00e08000ec04783b */ /* 0x000fee0000000200 */
[C---:B------:R-:W-:Y:S08]  /*2610*/  HMMA.16816.F32 R100, R20.reuse, R52, R76 ;  /* 0x000000341464723c */ /* 0x040ff0000000184c */
[C---:B------:R-:W-:Y:S08]  /*2620*/  HMMA.16816.F32 R96, R20.reuse, R54, R68 ;  /* 0x000000361460723c */ /* 0x040ff00000001844 */
[C---:B------:R-:W-:Y:S08]  /*2630*/  HMMA.16816.F32 R92, R20.reuse, R48, R60 ;  /* 0x00000030145c723c */ /* 0x040ff0000000183c */
[C---:B------:R-:W-:Y:S01]  /*2640*/  HMMA.16816.F32 R88, R20.reuse, R50, R28 ;  /* 0x000000321458723c */ /* 0x040fe2000000181c */
[----:B------:R-:W-:Y:S07]  /*2650*/  LDSM.16.M88.4 R28, [R229+0x1800] ;  /* 0x00180000e51c783b */ /* 0x000fee0000000200 */
[C---:B------:R-:W-:Y:S01]  /*2660*/  HMMA.16816.F32 R64, R20.reuse, R72, R24 ;  /* 0x000000481440723c */ /* 0x040fe20000001818 */
[----:B------:R-:W-:Y:S07]  /*2670*/  LDSM.16.M88.4 R24, [R229+0x2000] ;  /* 0x00200000e518783b */ /* 0x000fee0000000200 */
[----:B------:R-:W-:Y:S01]  /*2680*/  HMMA.16816.F32 R60, R20, R74, R84 ;  /* 0x0000004a143c723c */ /* 0x000fe20000001854 */
[----:B------:R-:W4:Y:S01]  /*2690*/  LDSM.16.M88.4 R20, [R229+0x2800] ;  /* 0x00280000e514783b */ /* 0x000f220000000200 */
[----:B------:R-:W-:-:S06]  /*26a0*/  DEPBAR.LE SB0, 0x0 ;  /* 0x000080000000791a */ /* 0x000fcc0000000000 */
[C---:B-1----:R-:W-:Y:S08]  /*26b0*/  HMMA.16816.F32 R84, R16.reuse, R44, R116 ;  /* 0x0000002c1054723c */ /* 0x042ff00000001874 */
[C---:B------:R-:W-:Y:S08]  /*26c0*/  HMMA.16816.F32 R80, R16.reuse, R46, R80 ;  /* 0x0000002e1050723c */ /* 0x040ff00000001850 */
[----:B--2---:R-:W-:Y:S08]  /*26d0*/  HMMA.16816.F32 R56, R16, R38, R56 ;  /* 0x000000261038723c */ /* 0x004ff00000001838 */
[C---:B------:R-:W-:Y:S08]  /*26e0*/  HMMA.16816.F32 R52, R12.reuse, R44, R100 ;  /* 0x0000002c0c34723c */ /* 0x040ff00000001864 */
[----:B------:R-:W-:Y:S08]  /*26f0*/  HMMA.16816.F32 R48, R12, R46, R96 ;  /* 0x0000002e0c30723c */ /* 0x000ff00000001860 */
[C---:B---3--:R-:W-:Y:S08]  /*2700*/  HMMA.16816.F32 R76, R16.reuse, R40, R112 ;  /* 0x00000028104c723c */ /* 0x048ff00000001870 */
[C---:B------:R-:W-:Y:S08]  /*2710*/  HMMA.16816.F32 R72, R16.reuse, R42, R108 ;  /* 0x0000002a1048723c */ /* 0x040ff0000000186c */
[----:B------:R-:W-:Y:S08]  /*2720*/  HMMA.16816.F32 R68, R16, R36, R104 ;  /* 0x000000241044723c */ /* 0x000ff00000001868 */
[C---:B------:R-:W-:Y:S08]  /*2730*/  HMMA.16816.F32 R44, R12.reuse, R40, R92 ;  /* 0x000000280c2c723c */ /* 0x040ff0000000185c */
[C---:B------:R-:W-:Y:S08]  /*2740*/  HMMA.16816.F32 R40, R12.reuse, R42, R88 ;  /* 0x0000002a0c28723c */ /* 0x040ff00000001858 */
[C---:B------:R-:W-:Y:S08]  /*2750*/  HMMA.16816.F32 R16, R12.reuse, R36, R64 ;  /* 0x000000240c10723c */ /* 0x040ff00000001840 */
[----:B------:R-:W-:Y:S08]  /*2760*/  HMMA.16816.F32 R12, R12, R38, R60 ;  /* 0x000000260c0c723c */ /* 0x000ff0000000183c */
[----:B----4-:R-:W-:Y:S08]  /*2770*/  HMMA.16816.F32 R160, R4, R22, R56 ;  /* 0x0000001604a0723c */ /* 0x010ff00000001838 */
        /* <DEDUP_REMOVED lines=8> */
[-C--:B------:R-:W-:Y:S08]  /*2800*/  HMMA.16816.F32 R68, R4, R20.reuse, R68 ;  /* 0x000000140444723c */ /* 0x080ff00000001844 */
        /* <DEDUP_REMOVED lines=13> */
[----:B------:R-:W-:Y:S01]  /*28e0*/  IMAD.IADD R0, R9, 0x1, R0 ;  /* 0x0000000109007824 */ /* 0x000fe200078e0200 */
[----:B------:R-:W-:Y:S02]  /*28f0*/  IADD3 R6, P5, R4, UR4, RZ ;  /* 0x0000000404067c10 */ /* 0x000fe4000ffbe0ff */
[----:B------:R-:W-:Y:S02]  /*2900*/  IADD3 R10, P2, P1, R7, 0x80, R4 ;  /* 0x00000080070a7810 */ /* 0x000fe4000795e004 */
[----:B------:R-:W-:Y:S02]  /*2910*/  LEA.HI.X R5, R8, c[0x0][0x1cc], R0, 0x1, P0 ;  /* 0x0000730008057a11 */ /* 0x000fe400000f0c00 */
[----:B------:R-:W-:-:S02]  /*2920*/  IADD3 R8, P0, R6, UR4, RZ ;  /* 0x0000000406087c10 */ /* 0x000fc4000ff1e0ff */
[----:B------:R-:W-:Y:S01]  /*2930*/  IADD3.X R7, R5, UR6, RZ, P5, !PT ;  /* 0x0000000605077c10 */ /* 0x000fe2000affe4ff */
[----:B------:R-:W-:Y:S01]  /*2940*/  @!PT LDS RZ, [RZ] ;  /* 0x00000000fffff984 */ /* 0x000fe20000000800 */
[----:B------:R-:W-:Y:S01]  /*2950*/  @!PT LDS RZ, [RZ] ;  /* 0x00000000fffff984 */ /* 0x000fe20000000800 */
[----:B------:R-:W-:Y:S01]  /*2960*/  @!PT LDS RZ, [RZ] ;  /* 0x00000000fffff984 */ /* 0x000fe20000000800 */
[----:B------:R1:W-:Y:S01]  /*2970*/  LDGSTS.E.BYPASS.LTC128B.128 [R243+0x5080], [R4.64], !P4 ;  /* 0x0508000004f37fae */ /* 0x0003e2000e101d4e */
[----:B------:R-:W-:Y:S02]  /*2980*/  IADD3.X R11, RZ, UR6, R5, P2, P1 ;  /* 0x00000006ff0b7c10 */ /* 0x000fe400097e2405 */
[----:B------:R-:W-:Y:S01]  /*2990*/  IADD3.X R9, R7, UR6, RZ, P0, !PT ;  /* 0x0000000607097c10 */ /* 0x000fe200087fe4ff */
[----:B------:R1:W-:Y:S04]  /*29a0*/  LDGSTS.E.BYPASS.LTC128B.128 [R243+0x6880], [R4.64+0x80], !P3 ;  /* 0x0688008004f37fae */ /* 0x0003e8000d901d4e */
[----:B------:R1:W-:Y:S04]  /*29b0*/  LDGSTS.E.BYPASS.LTC128B.128 [R243+0x5880], [R6.64], !P4 ;  /* 0x0588000006f37fae */ /* 0x0003e8000e101d4e */
[----:B------:R1:W-:Y:S04]  /*29c0*/  LDGSTS.E.BYPASS.LTC128B.128 [R243+0x7080], [R10.64], !P3 ;  /* 0x070800000af37fae */ /* 0x0003e8000d901d4e */
[----:B------:R1:W-:Y:S04]  /*29d0*/  LDGSTS.E.BYPASS.LTC128B.128 [R243+0x6080], [R8.64], !P4 ;  /* 0x0608000008f37fae */ /* 0x0003e8000e101d4e */
[----:B------:R1:W-:Y:S02]  /*29e0*/  LDGSTS.E.BYPASS.LTC128B.128 [R243+0x7880], [R8.64+0x80], !P3 ;  /* 0x0788008008f37fae */ /* 0x0003e4000d901d4e */
.L_x_881:
[----:B------:R-:W-:Y:S01]  /*29f0*/  LOP3.LUT R0, R121, 0xffffffe0, RZ, 0xc0, !PT ;  /* 0xffffffe079007812 */ /* 0x000fe200078ec0ff */
[----:B------:R-:W-:Y:S01]  /*2a00*/  ULDC UR6, c[0x0][0x324] ;  /* 0x0000c90000067ab9 */ /* 0x000fe20000000800 */
[----:B-1----:R-:W-:Y:S01]  /*2a10*/  LEA.HI R5, R123, R129, RZ, 0x2 ;  /* 0x000000817b057211 */ /* 0x002fe200078f10ff */
        /* <DEDUP_REMOVED lines=12> */
[----:B------:R-:W-:Y:S02]  /*2ae0*/  LEA.HI.SX32 R6, R7, UR17, 0x1e ;  /* 0x0000001107067c11 */ /* 0x000fe4000f8ff2ff */
[----:B------:R-:W-:Y:S01]  /*2af0*/  PLOP3.LUT P1, PT, PT, PT, UP3, 0x80, 0x0 ;  /* 0x000000000000781c */ /* 0x000fe20003f2f038 */
[C---:B------:R-:W-:Y:S01]  /*2b00*/  IMAD.SHL.U32 R9, R4.reuse, 0x20, RZ ;  /* 0x0000002004097824 */ /* 0x040fe200078e00ff */
[----:B------:R-:W-:Y:S01]  /*2b10*/  LOP3.LUT R4, R4, 0x1ffffffe, RZ, 0xc0, !PT ;  /* 0x1ffffffe04047812 */ /* 0x000fe200078ec0ff */
[----:B------:R-:W-:Y:S01]  /*2b20*/  IMAD R8, R8, 0x10, R6 ;  /* 0x0000001008087824 */ /* 0x000fe200078e0206 */
[----:B------:R-:W-:-:S02]  /*2b30*/  PLOP3.LUT P0, PT, PT, PT, UP3, 0x80, 0x0 ;  /* 0x000000000000781c */ /* 0x000fc40003f0f038 */
[----:B------:R-:W-:Y:S01]  /*2b40*/  LOP3.LUT R6, R9, 0xffffffc0, RZ, 0xc0, !PT ;  /* 0xffffffc009067812 */ /* 0x000fe200078ec0ff */
[----:B------:R-:W-:-:S04]  /*2b50*/  IMAD.IADD R5, R5, 0x1, -R4 ;  /* 0x0000000105057824 */ /* 0x000fc800078e0a04 */
[----:B------:R-:W-:-:S04]  /*2b60*/  IMAD.IADD R4, R6, 0x1, R8 ;  /* 0x0000000106047824 */ /* 0x000fc800078e0208 */
[----:B------:R-:W-:-:S04]  /*2b70*/  IMAD R10, R5, 0x8, R4 ;  /* 0x00000008050a7824 */ /* 0x000fc800078e0204 */
[----:B------:R-:W-:Y:S01]  /*2b80*/  @P1 IMAD.HI.U32 R4, R10, c[0x0][0x2c8], RZ ;  /* 0x0000b2000a041a27 */ /* 0x000fe200078e00ff */
[----:B------:R1:W-:Y:S03]  /*2b90*/  STL [R1+0x24], R10 ;  /* 0x0000240a01007387 */ /* 0x0003e60000100800 */
[----:B------:R-:W-:Y:S01]  /*2ba0*/  IMAD.MOV.U32 R9, RZ, RZ, R10 ;  /* 0x000000ffff097224 */ /* 0x000fe200078e000a */
[----:B------:R-:W-:Y:S02]  /*2bb0*/  @P0 SHF.R.U32.HI R9, RZ, c[0x0][0x2cc], R4 ;  /* 0x0000b300ff090a19 */ /* 0x000fe40000011604 */
[----:B------:R-:W-:Y:S02]  /*2bc0*/  LOP3.LUT R4, R7, 0x7ffffffc, RZ, 0xc0, !PT ;  /* 0x7ffffffc07047812 */ /* 0x000fe400078ec0ff */
[----:B------:R-:W-:Y:S01]  /*2bd0*/  PLOP3.LUT P0, PT, PT, PT, UP2, 0x40, 0x0 ;  /* 0x000000000000781c */ /* 0x000fe20003f0e828 */
[----:B------:R-:W2:Y:S02]  /*2be0*/  SHFL.IDX PT, R6, R9, RZ, 0x1c1f ;  /* 0x001c1fff09067589 */ /* 0x000ea400000e0000 */
[----:B------:R-:W-:Y:S01]  /*2bf0*/  IMAD.IADD R4, R0, 0x1, -R4 ;  /* 0x0000000100047824 */ /* 0x000fe200078e0a04 */
[----:B------:R-:W-:-:S03]  /*2c00*/  IADD3.X R0, R32, c[0x0][0x1d0], RZ, PT, !PT ;  /* 0x0000740020007a10 */ /* 0x000fc60003ffe4ff */
[----:B------:R-:W-:-:S04]  /*2c10*/  IMAD.SHL.U32 R8, R4, 0x2, RZ ;  /* 0x0000000204087824 */ /* 0x000fc800078e00ff */
[--C-:B------:R-:W-:Y:S01]  /*2c20*/  IMAD.IADD R13, R32, 0x1, -R8.reuse ;  /* 0x00000001200d7824 */ /* 0x100fe200078e0a08 */
[----:B------:R3:W-:Y:S01]  /*2c30*/  STL [R1+0x10], R8 ;  /* 0x0000100801007387 */ /* 0x0007e20000100800 */
[----:B------:R-:W-:Y:S02]  /*2c40*/  IADD3 R0, R0, -c[0x0][0x168], -R8 ;  /* 0x80005a0000007a10 */ /* 0x000fe40007ffe808 */
[----:B------:R-:W-:Y:S02]  /*2c50*/  IADD3 R11, -R8, c[0x0][0x1d0], R32 ;  /* 0x00007400080b7a10 */ /* 0x000fe40007ffe120 */
[C---:B-1----:R-:W-:Y:S02]  /*2c60*/  IADD3 R10, R0.reuse, c[0x0][0x328], RZ ;  /* 0x0000ca00000a7a10 */ /* 0x042fe40007ffe0ff */
[----:B------:R-:W-:Y:S01]  /*2c70*/  IADD3 R12, R0, UR6, RZ ;  /* 0x00000006000c7c10 */ /* 0x000fe2000fffe0ff */
[----:B------:R-:W-:Y:S02]  /*2c80*/  IMAD.IADD R0, R34, 0x1, R33 ;  /* 0x0000000122007824 */ /* 0x000fe400078e0221 */
[----:B--2---:R-:W-:-:S02]  /*2c90*/  IMAD.IADD R5, R10, 0x1, R6 ;  /* 0x000000010a057824 */ /* 0x004fc400078e0206 */
[----:B------:R-:W-:-:S03]  /*2ca0*/  IMAD.IADD R4, R12, 0x1, R6 ;  /* 0x000000010c047824 */ /* 0x000fc600078e0206 */
[----:B------:R-:W-:Y:S01]  /*2cb0*/  IMNMX R5, R5, R11, PT ;  /* 0x0000000b05057217 */ /* 0x000fe20003800200 */
[----:B------:R-:W-:Y:S05]  /*2cc0*/  @P0 BRA `(.L_x_882) ;  /* 0x0000015000000947 */ /* 0x000fea0003800000 */
        /* <DEDUP_REMOVED lines=12> */
.L_x_884:
[----:B------:R-:W-:-:S04]  /*2d90*/  MOV R7, c[0x0][0x32c] ;  /* 0x0000cb0000077a02 */ /* 0x000fc80000000f00 */
[----:B------:R-:W-:-:S13]  /*2da0*/  ISETP.NE.AND P0, PT, R7, 0x1, PT ;  /* 0x000000010700780c */ /* 0x000fda0003f05270 */
[----:B------:R-:W-:-:S05]  /*2db0*/  @P0 IMAD.HI.U32 R7, R6, c[0x0][0x330], RZ ;  /* 0x0000cc0006070a27 */ /* 0x000fca00078e00ff */
[----:B------:R-:W-:Y:S02]  /*2dc0*/  @P0 SHF.R.U32.HI R6, RZ, c[0x0][0x334], R7 ;  /* 0x0000cd00ff060a19 */ /* 0x000fe40000011607 */
.L_x_885:
[----:B------:R-:W-:Y:S05]  /*2dd0*/  BSYNC B0 ;  /* 0x0000000000007941 */ /* 0x000fea0003800000 */
.L_x_883:
[----:B------:R-:W-:-:S05]  /*2de0*/  IMAD R6, R6, c[0x0][0x32c], R13 ;  /* 0x0000cb0006067a24 */ /* 0x000fca00078e020d */
[----:B------:R-:W-:Y:S02]  /*2df0*/  IADD3 R7, R6, c[0x0][0x32c], RZ ;  /* 0x0000cb0006077a10 */ /* 0x000fe40007ffe0ff */
[----:B------:R-:W-:Y:S02]  /*2e00*/  IMNMX R4, R4, R6, !PT ;  /* 0x0000000604047217 */ /* 0x000fe40007800200 */
[----:B------:R-:W-:Y:S02]  /*2e10*/  IMNMX R5, R5, R7, PT ;  /* 0x0000000705057217 */ /* 0x000fe40003800200 */
.L_x_882:
[----:B---3--:R-:W1:Y:S01]  /*2e20*/  SHFL.IDX PT, R8, R9, 0x1, 0x1c1f ;  /* 0x003c1f0009087f89 */ /* 0x008e6200000e0000 */
[----:B------:R-:W-:Y:S01]  /*2e30*/  PLOP3.LUT P0, PT, PT, PT, UP2, 0x40, 0x0 ;  /* 0x000000000000781c */ /* 0x000fe20003f0e828 */
[--C-:B-1----:R-:W-:Y:S02]  /*2e40*/  IMAD.IADD R7, R10, 0x1, R8.reuse ;  /* 0x000000010a077824 */ /* 0x102fe400078e0208 */
[----:B------:R-:W-:-:S03]  /*2e50*/  IMAD.IADD R6, R12, 0x1, R8 ;  /* 0x000000010c067824 */ /* 0x000fc600078e0208 */
[----:B------:R-:W-:-:S07]  /*2e60*/  IMNMX R7, R7, R11, PT ;  /* 0x0000000b07077217 */ /* 0x000fce0003800200 */
        /* <DEDUP_REMOVED lines=13> */
.L_x_888:
[----:B------:R-:W-:-:S04]  /*2f40*/  MOV R14, c[0x0][0x32c] ;  /* 0x0000cb00000e7a02 */ /* 0x000fc80000000f00 */
[----:B------:R-:W-:-:S13]  /*2f50*/  ISETP.NE.AND P0, PT, R14, 0x1, PT ;  /* 0x000000010e00780c */ /* 0x000fda0003f05270 */
[----:B------:R-:W-:-:S05]  /*2f60*/  @P0 IMAD.HI.U32 R14, R8, c[0x0][0x330], RZ ;  /* 0x0000cc00080e0a27 */ /* 0x000fca00078e00ff */
[----:B------:R-:W-:Y:S02]  /*2f70*/  @P0 SHF.R.U32.HI R8, RZ, c[0x0][0x334], R14 ;  /* 0x0000cd00ff080a19 */ /* 0x000fe4000001160e */
.L_x_889:
[----:B------:R-:W-:Y:S05]  /*2f80*/  BSYNC B0 ;  /* 0x0000000000007941 */ /* 0x000fea0003800000 */
.L_x_887:
[----:B------:R-:W-:-:S05]  /*2f90*/  IMAD R8, R8, c[0x0][0x32c], R13 ;  /* 0x0000cb0008087a24 */ /* 0x000fca00078e020d */
[----:B------:R-:W-:Y:S02]  /*2fa0*/  IADD3 R14, R8, c[0x0][0x32c], RZ ;  /* 0x0000cb00080e7a10 */ /* 0x000fe40007ffe0ff */
[----:B------:R-:W-:Y:S02]  /*2fb0*/  IMNMX R6, R6, R8, !PT ;  /* 0x0000000806067217 */ /* 0x000fe40007800200 */
[----:B------:R-:W-:Y:S02]  /*2fc0*/  IMNMX R7, R7, R14, PT ;  /* 0x0000000e07077217 */ /* 0x000fe40003800200 */
.L_x_886:
[C---:B------:R-:W-:Y:S01]  /*2fd0*/  ISETP.GE.AND P0, PT, R32.reuse, 0x2, PT ;  /* 0x000000022000780c */ /* 0x040fe20003f06270 */
[----:B------:R-:W1:Y:S01]  /*2fe0*/  SHFL.IDX PT, R8, R9, 0x2, 0x1c1f ;  /* 0x005c1f0009087f89 */ /* 0x000e6200000e0000 */
[----:B------:R-:W-:Y:S02]  /*2ff0*/  ISETP.GE.AND P2, PT, R32, 0xa, PT ;  /* 0x0000000a2000780c */ /* 0x000fe40003f46270 */
[----:B------:R-:W-:Y:S02]  /*3000*/  P2R R18, PR, RZ, 0x1 ;  /* 0x00000001ff127803 */ /* 0x000fe40000000000 */
[----:B------:R-:W-:-:S02]  /*3010*/  ISETP.GT.AND P0, PT, R4, 0x1, !P0 ;  /* 0x000000010400780c */ /* 0x000fc40004704270 */
[----:B------:R-:W-:Y:S02]  /*3020*/  ISETP.GE.AND P1, PT, R32, 0x9, PT ;  /* 0x000000092000780c */ /* 0x000fe40003f26270 */
[----:B------:R-:W-:Y:S02]  /*3030*/  ISETP.LT.OR P0, PT, R5, 0x2, P0 ;  /* 0x000000020500780c */ /* 0x000fe40000701670 */
[----:B------:R-:W-:Y:S02]  /*3040*/  P2R R17, PR, RZ, 0x2 ;  /* 0x00000002ff117803 */ /* 0x000fe40000000000 */
[----:B------:R-:W-:Y:S02]  /*3050*/  FSEL R26, R61, -INF , !P0 ;  /* 0xff8000003d1a7808 */ /* 0x000fe40004000000 */
[----:B------:R-:W-:Y:S02]  /*3060*/  ISETP.GT.AND P0, PT, R4, 0x9, !P2 ;  /* 0x000000090400780c */ /* 0x000fe40005704270 */
[----:B------:R-:W-:-:S02]  /*3070*/  P2R R16, PR, RZ, 0x4 ;  /* 0x00000004ff107803 */ /* 0x000fc40000000000 */
[----:B------:R-:W-:Y:S02]  /*3080*/  ISETP.LT.OR P0, PT, R5, 0xa, P0 ;  /* 0x0000000a0500780c */ /* 0x000fe40000701670 */
[----:B------:R-:W-:Y:S02]  /*3090*/  ISETP.GT.AND P1, PT, R4, 0x8, !P1 ;  /* 0x000000080400780c */ /* 0x000fe40004f24270 */
[----:B------:R-:W-:Y:S02]  /*30a0*/  ISETP.GE.AND P2, PT, R32, 0x11, PT ;  /* 0x000000112000780c */ /* 0x000fe40003f46270 */
[----:B------:R-:W-:Y:S02]  /*30b0*/  FSEL R31, R57, -INF , !P0 ;  /* 0xff800000391f7808 */ /* 0x000fe40004000000 */
[----:B------:R-:W-:Y:S02]  /*30c0*/  ISETP.LT.OR P1, PT, R5, 0x9, P1 ;  /* 0x000000090500780c */ /* 0x000fe40000f21670 */
[----:B------:R-:W-:-:S02]  /*30d0*/  ISETP.GT.AND P0, PT, R4, 0x10, !P2 ;  /* 0x000000100400780c */ /* 0x000fc40005704270 */
[----:B------:R-:W-:Y:S02]  /*30e0*/  FSEL R30, R56, -INF , !P1 ;  /* 0xff800000381e7808 */ /* 0x000fe40004800000 */
        /* <DEDUP_REMOVED lines=14> */
[C---:B------:R-:W-:Y:S02]  /*31d0*/  ISETP.GE.AND P6, PT, R32.reuse, 0x21, PT ;  /* 0x000000212000780c */ /* 0x040fe40003fc6270 */
        /* <DEDUP_REMOVED lines=15> */
[----:B------:R-:W-:-:S04]  /*32d0*/  ISETP.LT.OR P0, PT, R5, 0x29, P0 ;  /* 0x000000290500780c */ /* 0x000fc80000701670 */
[----:B------:R-:W-:Y:S02]  /*32e0*/  FSEL R166, R40, -INF , !P0 ;  /* 0xff80000028a67808 */ /* 0x000fe40004000000 */
[----:B------:R-:W-:Y:S02]  /*32f0*/  ISETP.GT.AND P0, PT, R4, RZ, !P1 ;  /* 0x000000ff0400720c */ /* 0x000fe40004f04270 */
[----:B------:R-:W-:Y:S02]  /*3300*/  ISETP.GE.AND P1, PT, R32, 0x2a, PT ;  /* 0x0000002a2000780c */ /* 0x000fe40003f26270 */
[----:B------:R-:W-:-:S04]  /*3310*/  ISETP.LT.OR P0, PT, R5, 0x1, P0 ;  /* 0x000000010500780c */ /* 0x000fc80000701670 */
[----:B------:R-:W-:Y:S02]  /*3320*/  FSEL R25, R60, -INF , !P0 ;  /* 0xff8000003c197808 */ /* 0x000fe40004000000 */
[----:B------:R-:W-:Y:S01]  /*3330*/  ISETP.GT.AND P0, PT, R4, 0x29, !P1 ;  /* 0x000000290400780c */ /* 0x000fe20004f04270 */
[----:B-1----:R-:W-:-:S03]  /*3340*/  IMAD.IADD R4, R12, 0x1, R8 ;  /* 0x000000010c047824 */ /* 0x002fc600078e0208 */
[----:B------:R-:W-:Y:S01]  /*3350*/  ISETP.LT.OR P0, PT, R5, 0x2a, P0 ;  /* 0x0000002a0500780c */ /* 0x000fe20000701670 */
[----:B------:R-:W-:-:S03]  /*3360*/  IMAD.IADD R5, R10, 0x1, R8 ;  /* 0x000000010a057824 */ /* 0x000fc600078e0208 */
[----:B------:R-:W-:Y:S02]  /*3370*/  FSEL R158, R41, -INF , !P0 ;  /* 0xff800000299e7808 */ /* 0x000fe40004000000 */
[----:B------:R-:W-:Y:S02]  /*3380*/  PLOP3.LUT P0, PT, PT, PT, UP2, 0x40, 0x0 ;  /* 0x000000000000781c */ /* 0x000fe40003f0e828 */
[----:B------:R-:W-:-:S11]  /*3390*/  IMNMX R5, R5, R11, PT ;  /* 0x0000000b05057217 */ /* 0x000fd60003800200 */
        /* <DEDUP_REMOVED lines=13> */
.L_x_892:
[----:B------:R-:W-:-:S04]  /*3470*/  MOV R19, c[0x0][0x32c] ;  /* 0x0000cb0000137a02 */ /* 0x000fc80000000f00 */
[----:B------:R-:W-:-:S13]  /*3480*/  ISETP.NE.AND P0, PT, R19, 0x1, PT ;  /* 0x000000011300780c */ /* 0x000fda0003f05270 */
[----:B------:R-:W-:-:S05]  /*3490*/  @P0 IMAD.HI.U32 R19, R8, c[0x0][0x330], RZ ;  /* 0x0000cc0008130a27 */ /* 0x000fca00078e00ff */
[----:B------:R-:W-:Y:S02]  /*34a0*/  @P0 SHF.R.U32.HI R8, RZ, c[0x0][0x334], R19 ;  /* 0x0000cd00ff080a19 */ /* 0x000fe40000011613 */
.L_x_893:
[----:B------:R-:W-:Y:S05]  /*34b0*/  BSYNC B0 ;  /* 0x0000000000007941 */ /* 0x000fea0003800000 */
.L_x_891:
[----:B------:R-:W-:-:S05]  /*34c0*/  IMAD R8, R8, c[0x0][0x32c], R13 ;  /* 0x0000cb0008087a24 */ /* 0x000fca00078e020d */
[----:B------:R-:W-:Y:S02]  /*34d0*/  IADD3 R19, R8, c[0x0][0x32c], RZ ;  /* 0x0000cb0008137a10 */ /* 0x000fe40007ffe0ff */
[----:B------:R-:W-:Y:S02]  /*34e0*/  IMNMX R4, R4, R8, !PT ;  /* 0x0000000804047217 */ /* 0x000fe40007800200 */
[----:B------:R-:W-:Y:S02]  /*34f0*/  IMNMX R5, R5, R19, PT ;  /* 0x0000001305057217 */ /* 0x000fe40003800200 */
.L_x_890:
[----:B------:R-:W-:Y:S02]  /*3500*/  ISETP.NE.AND P0, PT, R17, RZ, PT ;  /* 0x000000ff1100720c */ /* 0x000fe40003f05270 */
[----:B------:R-:W-:Y:S02]  /*3510*/  P2R R19, PR, RZ, 0x10 ;  /* 0x00000010ff137803 */ /* 0x000fe40000000000 */
[----:B------:R-:W-:Y:S02]  /*3520*/  ISETP.GT.AND P0, PT, R6, 0x8, !P0 ;  /* 0x000000080600780c */ /* 0x000fe40004704270 */
[----:B------:R-:W-:-:S02]  /*3530*/  ISETP.NE.AND P4, PT, R21, RZ, PT ;  /* 0x000000ff1500720c */ /* 0x000fc40003f85270 */
[----:B------:R-:W-:Y:S02]  /*3540*/  ISETP.LT.OR P0, PT, R7, 0x9, P0 ;  /* 0x000000090700780c */ /* 0x000fe40000701670 */
[----:B------:R-:W-:Y:S02]  /*3550*/  P2R R8, PR, RZ, 0x8 ;  /* 0x00000008ff087803 */ /* 0x000fe40000000000 */
[----:B------:R-:W-:Y:S02]  /*3560*/  FSEL R27, R58, -INF , !P0 ;  /* 0xff8000003a1b7808 */ /* 0x000fe40004000000 */
[----:B------:R-:W-:Y:S02]  /*3570*/  ISETP.NE.AND P0, PT, R16, RZ, PT ;  /* 0x000000ff1000720c */ /* 0x000fe40003f05270 */
[----:B------:R-:W-:Y:S02]  /*3580*/  ISETP.NE.AND P3, PT, R29, RZ, PT ;  /* 0x000000ff1d00720c */ /* 0x000fe40003f65270 */
[----:B------:R-:W-:-:S02]  /*3590*/  ISETP.GT.AND P0, PT, R6, 0x9, !P0 ;  /* 0x000000090600780c */ /* 0x000fc40004704270 */
[----:B------:R-:W-:Y:S02]  /*35a0*/  P2R R20, PR, RZ, 0x10 ;  /* 0x00000010ff147803 */ /* 0x000fe40000000000 */
        /* <DEDUP_REMOVED lines=23> */
[----:B------:R-:W-:-:S04]  /*3720*/  ISETP.NE.AND P0, PT, R18, RZ, PT ;  /* 0x000000ff1200720c */ /* 0x000fc80003f05270 */
[----:B------:R-:W-:-:S04]  /*3730*/  ISETP.GT.AND P0, PT, R6, 0x1, !P0 ;  /* 0x000000010600780c */ /* 0x000fc80004704270 */
[----:B------:R-:W-:-:S04]  /*3740*/  ISETP.LT.OR P0, PT, R7, 0x2, P0 ;  /* 0x000000020700780c */ /* 0x000fc80000701670 */
[----:B------:R-:W-:Y:S02]  /*3750*/  FSEL R24, R63, -INF , !P0 ;  /* 0xff8000003f187808 */ /* 0x000fe40004000000 */
[----:B------:R-:W-:-:S04]  /*3760*/  ISETP.GT.AND P0, PT, R6, RZ, !P4 ;  /* 0x000000ff0600720c */ /* 0x000fc80006704270 */
        /* <DEDUP_REMOVED lines=8> */
[----:B------:R-:W-:Y:S02]  /*37f0*/  ISETP.GT.AND P0, PT, R4, RZ, !P4 ;  /* 0x000000ff0400720c */ /* 0x000fe40006704270 */
[----:B------:R-:W-:Y:S02]  /*3800*/  ISETP.NE.AND P4, PT, R20, RZ, PT ;  /* 0x000000ff1400720c */ /* 0x000fe40003f85270 */
        /* <DEDUP_REMOVED lines=40> */
[----:B------:R-:W1:Y:S02]  /*3a90*/  SHFL.IDX PT, R4, R9, 0x3, 0x1c1f ;  /* 0x007c1f0009047f89 */ /* 0x000e6400000e0000 */
[----:B------:R-:W-:-:S04]  /*3aa0*/  ISETP.LT.OR P0, PT, R5, 0x2a, P0 ;  /* 0x0000002a0500780c */ /* 0x000fc80000701670 */
[----:B------:R-:W-:Y:S02]  /*3ab0*/  FSEL R191, R161, -INF , !P0 ;  /* 0xff800000a1bf7808 */ /* 0x000fe40004000000 */
        /* <DEDUP_REMOVED lines=17> */
.L_x_896:
[----:B------:R-:W-:-:S04]  /*3bd0*/  MOV R5, c[0x0][0x32c] ;  /* 0x0000cb0000057a02 */ /* 0x000fc80000000f00 */
[----:B------:R-:W-:-:S13]  /*3be0*/  ISETP.NE.AND P0, PT, R5, 0x1, PT ;  /* 0x000000010500780c */ /* 0x000fda0003f05270 */
[----:B------:R-:W-:-:S05]  /*3bf0*/  @P0 IMAD.HI.U32 R5, R4, c[0x0][0x330], RZ ;  /* 0x0000cc0004050a27 */ /* 0x000fca00078e00ff */
[----:B------:R-:W-:Y:S02]  /*3c00*/  @P0 SHF.R.U32.HI R4, RZ, c[0x0][0x334], R5 ;  /* 0x0000cd00ff040a19 */ /* 0x000fe40000011605 */
.L_x_897:
[----:B------:R-:W-:Y:S05]  /*3c10*/  BSYNC B0 ;  /* 0x0000000000007941 */ /* 0x000fea0003800000 */
.L_x_895:
[----:B------:R-:W-:-:S05]  /*3c20*/  IMAD R4, R4, c[0x0][0x32c], R13 ;  /* 0x0000cb0004047a24 */ /* 0x000fca00078e020d */
[----:B------:R-:W-:Y:S02]  /*3c30*/  IADD3 R5, R4, c[0x0][0x32c], RZ ;  /* 0x0000cb0004057a10 */ /* 0x000fe40007ffe0ff */
[----:B------:R-:W-:Y:S02]  /*3c40*/  IMNMX R8, R8, R4, !PT ;  /* 0x0000000408087217 */ /* 0x000fe40007800200 */
[----:B------:R-:W-:Y:S02]  /*3c50*/  IMNMX R9, R9, R5, PT ;  /* 0x0000000509097217 */ /* 0x000fe40003800200 */
.L_x_894:
[----:B------:R-:W-:Y:S01]  /*3c60*/  FMNMX.FTZ R169, R25, R26, !PT ;  /* 0x0000001a19a97209 */ /* 0x000fe20007810000 */
[----:B------:R-:W-:Y:S01]  /*3c70*/  STL [R1+0x78], R238 ;  /* 0x000078ee01007387 */ /* 0x000fe20000100800 */
[----:B------:R-:W-:Y:S01]  /*3c80*/  FMNMX.FTZ R168, R23, R24, !PT ;  /* 0x0000001817a87209 */ /* 0x000fe20007810000 */
[----:B------:R-:W-:Y:S01]  /*3c90*/  IMAD.SHL.U32 R225, R0, 0x2, RZ ;  /* 0x0000000200e17824 */ /* 0x000fe200078e00ff */
[----:B------:R-:W-:Y:S01]  /*3ca0*/  FMNMX.FTZ R169, R30, R169, !PT ;  /* 0x000000a91ea97209 */ /* 0x000fe20007810000 */
[----:B------:R-:W-:Y:S01]  /*3cb0*/  STL [R1+0x74], R237 ;  /* 0x000074ed01007387 */ /* 0x000fe20000100800 */
[----:B------:R-:W-:Y:S01]  /*3cc0*/  FMNMX.FTZ R168, R27, R168, !PT ;  /* 0x000000a81ba87209 */ /* 0x000fe20007810000 */
[----:B------:R-:W-:Y:S01]  /*3cd0*/  IMAD R226, R3, 0x2, R225 ;  /* 0x0000000203e27824 */ /* 0x000fe200078e02e1 */
[----:B------:R-:W-:Y:S01]  /*3ce0*/  FMNMX.FTZ R169, R31, R169, !PT ;  /* 0x000000a91fa97209 */ /* 0x000fe20007810000 */
[----:B------:R-:W-:Y:S01]  /*3cf0*/  STL [R1+0x70], R236 ;  /* 0x000070ec01007387 */ /* 0x000fe20000100800 */
[----:B------:R-:W-:Y:S01]  /*3d00*/  ISETP.NE.AND P0, PT, R17, RZ, PT ;  /* 0x000000ff1100720c */ /* 0x000fe20003f05270 */
[----:B------:R-:W-:Y:S01]  /*3d10*/  IMAD R227, R2, 0x2, R226 ;  /* 0x0000000202e37824 */ /* 0x000fe200078e02e2 */
[----:B------:R-:W-:Y:S01]  /*3d20*/  FMNMX.FTZ R169, R33, R169, !PT ;  /* 0x000000a921a97209 */ /* 0x000fe20007810000 */
[----:B------:R-:W-:Y:S01]  /*3d30*/  STL [R1+0x6c], R235 ;  /* 0x00006ceb01007387 */ /* 0x000fe20000100800 */
[----:B------:R-:W-:Y:S01]  /*3d40*/  FMNMX.FTZ R168, R28, R168, !PT ;  /* 0x000000a81ca87209 */ /* 0x000fe20007810000 */
[----:B------:R-:W-:Y:S01]  /*3d50*/  ULDC.64 UR4, c[0x0][0x2c8] ;  /* 0x0000b20000047ab9 */ /* 0x000fe20000000a00 */
[----:B------:R-:W-:Y:S01]  /*3d60*/  FMNMX.FTZ R169, R34, R169, !PT ;  /* 0x000000a922a97209 */ /* 0x000fe20007810000 */
[----:B------:R-:W-:Y:S01]  /*3d70*/  STL [R1+0x68], R234 ;  /* 0x000068ea01007387 */ /* 0x000fe20000100800 */
[----:B------:R-:W-:-:S02]  /*3d80*/  ISETP.GT.AND P0, PT, R8, 0x8, !P0 ;  /* 0x000000080800780c */ /* 0x000fc40004704270 */
[----:B------:R-:W-:Y:S01]  /*3d90*/  FMNMX.FTZ R169, R36, R169, !PT ;  /* 0x000000a924a97209 */ /* 0x000fe20007810000 */
[----:B------:R-:W-:Y:S01]  /*3da0*/  STL [R1+0x64], R233 ;  /* 0x000064e901007387 */ /* 0x000fe20000100800 */
[----:B------:R-:W-:Y:S02]  /*3db0*/  FMNMX.FTZ R168, R32, R168, !PT ;  /* 0x000000a820a87209 */ /* 0x000fe40007810000 */
[----:B------:R-:W-:Y:S01]  /*3dc0*/  FMNMX.FTZ R169, R38, R169, !PT ;  /* 0x000000a926a97209 */ /* 0x000fe20007810000 */
[----:B------:R-:W-:Y:S01]  /*3dd0*/  STL [R1+0x60], R232 ;  /* 0x000060e801007387 */ /* 0x000fe20000100800 */
[----:B------:R-:W-:Y:S02]  /*3de0*/  ISETP.LT.OR P0, PT, R9, 0x9, P0 ;  /* 0x000000090900780c */ /* 0x000fe40000701670 */
[----:B------:R-:W-:Y:S01]  /*3df0*/  FMNMX.FTZ R169, R171, R169, !PT ;  /* 0x000000a9aba97209 */ /* 0x000fe20007810000 */
[----:B------:R-:W-:Y:S01]  /*3e00*/  STL [R1+0x5c], R231 ;  /* 0x00005ce701007387 */ /* 0x000fe20000100800 */
[----:B------:R-:W-:-:S02]  /*3e10*/  FMNMX.FTZ R168, R35, R168, !PT ;  /* 0x000000a823a87209 */ /* 0x000fc40007810000 */
[----:B------:R-:W-:Y:S01]  /*3e20*/  FMNMX.FTZ R169, R170, R169, !PT ;  /* 0x000000a9aaa97209 */ /* 0x000fe20007810000 */
[----:B------:R-:W-:Y:S01]  /*3e30*/  STL [R1+0x58], R230 ;  /* 0x000058e601007387 */ /* 0x000fe20000100800 */
[----:B------:R-:W-:Y:S02]  /*3e40*/  FSEL R104, R82, -INF , !P0 ;  /* 0xff80000052687808 */ /* 0x000fe40004000000 */
[----:B------:R-:W-:Y:S01]  /*3e50*/  FMNMX.FTZ R169, R166, R169, !PT ;  /* 0x000000a9a6a97209 */ /* 0x000fe20007810000 */
[----:B------:R-:W-:Y:S01]  /*3e60*/  STL [R1+0x54], R229 ;  /* 0x000054e501007387 */ /* 0x000fe20000100800 */
[----:B------:R-:W-:Y:S02]  /*3e70*/  FMNMX.FTZ R168, R37, R168, !PT ;  /* 0x000000a825a87209 */ /* 0x000fe40007810000 */
[----:B------:R-:W-:Y:S01]  /*3e80*/  FMNMX.FTZ R169, R158, R169, !PT ;  /* 0x000000a99ea97209 */ /* 0x000fe20007810000 */
[----:B------:R-:W-:Y:S01]  /*3e90*/  LDSM.16.MT88.4 R40, [R225+0x2080] ;  /* 0x00208000e128783b */ /* 0x000fe20000004200 */
[----:B------:R-:W-:-:S02]  /*3ea0*/  ISETP.NE.AND P0, PT, R16, RZ, PT ;  /* 0x000000ff1000720c */ /* 0x000fc40003f05270 */
[----:B------:R-:W-:Y:S01]  /*3eb0*/  FMNMX.FTZ R168, R39, R168, !PT ;  /* 0x000000a827a87209 */ /* 0x000fe20007810000 */
[----:B------:R-:W1:Y:S01]  /*3ec0*/  SHFL.BFLY PT, R4, R169, 0x2, 0x1f ;  /* 0x0c401f00a9047f89 */ /* 0x000e6200000e0000 */
[----:B------:R-:W-:Y:S02]  /*3ed0*/  ISETP.GT.AND P0, PT, R8, 0x9, !P0 ;  /* 0x000000090800780c */ /* 0x000fe40004704270 */
[----:B------:R-:W-:Y:S01]  /*3ee0*/  FMNMX.FTZ R168, R156, R168, !PT ;  /* 0x000000a89ca87209 */ /* 0x000fe20007810000 */
[----:B------:R-:W-:Y:S01]  /*3ef0*/  LDSM.16.MT88.4 R64, [R227+0x2080] ;  /* 0x00208000e340783b */ /* 0x000fe20000004200 */
[----:B------:R-:W-:Y:S02]  /*3f00*/  ISETP.LT.OR P0, PT, R9, 0xa, P0 ;  /* 0x0000000a0900780c */ /* 0x000fe40000701670 */
[----:B------:R-:W-:Y:S01]  /*3f10*/  FMNMX.FTZ R168, R157, R168, !PT ;  /* 0x000000a89da87209 */ /* 0x000fe20007810000 */
[----:B------:R-:W-:Y:S01]  /*3f20*/  STL [R1+0x50], R224 ;  /* 0x000050e001007387 */ /* 0x000fe20000100800 */
[----:B------:R-:W-:-:S02]  /*3f30*/  FSEL R51, R83, -INF , !P0 ;  /* 0xff80000053337808 */ /* 0x000fc40004000000 */
[----:B------:R-:W-:Y:S01]  /*3f40*/  ISETP.NE.AND P0, PT, R15, RZ, PT ;  /* 0x000000ff0f00720c */ /* 0x000fe20003f05270 */
[----:B------:R-:W-:Y:S01]  /*3f50*/  LDSM.16.MT88.4 R72, [R225+0x3880] ;  /* 0x00388000e148783b */ /* 0x000fe20000004200 */
[----:B------:R-:W-:Y:S02]  /*3f60*/  FMNMX.FTZ R168, R165, R168, !PT ;  /* 0x000000a8a5a87209 */ /* 0x000fe40007810000 */
[----:B------:R-:W-:Y:S01]  /*3f70*/  ISETP.GT.AND P0, PT, R8, 0x10, !P0 ;  /* 0x000000100800780c */ /* 0x000fe20004704270 */
[----:B------:R-:W-:Y:S01]  /*3f80*/  LDSM.16.MT88.4 R88, [R226+0x3880] ;  /* 0x00388000e258783b */ /* 0x000fe20000004200 */
[----:B------:R-:W-:Y:S02]  /*3f90*/  FMNMX.FTZ R168, R159, R168, !PT ;  /* 0x000000a89fa87209 */ /* 0x000fe40007810000 */
[----:B------:R-:W-:Y:S01]  /*3fa0*/  ISETP.LT.OR P0, PT, R9, 0x11, P0 ;  /* 0x000000110900780c */ /* 0x000fe20000701670 */
[----:B------:R-:W-:Y:S01]  /*3fb0*/  LDSM.16.MT88.4 R120, [R227+0x3880] ;  /* 0x00388000e378783b */ /* 0x000fe20000004200 */
[----:B------:R-:W-:-:S02]  /*3fc0*/  LEA R228, R2, R225, 0x1 ;  /* 0x000000e102e47211 */ /* 0x000fc400078e08ff */
[----:B------:R-:W-:Y:S01]  /*3fd0*/  FSEL R117, R78, -INF , !P0 ;  /* 0xff8000004e757808 */ /* 0x000fe20004000000 */
[----:B------:R-:W-:Y:S01]  /*3fe0*/  LDSM.16.MT88.4 R56, [R227+0x2880] ;  /* 0x00288000e338783b */ /* 0x000fe20000004200 */
[----:B-1----:R-:W-:Y:S02]  /*3ff0*/  FMNMX.FTZ R169, R169, R4, !PT ;  /* 0x00000004a9a97209 */ /* 0x002fe40007810000 */
[----:B------:R-:W-:Y:S01]  /*4000*/  ISETP.NE.AND P0, PT, R14, RZ, PT ;  /* 0x000000ff0e00720c */ /* 0x000fe20003f05270 */
[----:B------:R-:W-:Y:S01]  /*4010*/  LDSM.16.MT88.4 R100, [R228+0x3880] ;  /* 0x00388000e464783b */ /* 0x000fe20000004200 */
[C---:B------:R-:W-:Y:S02]  /*4020*/  ISETP.GT.AND P6, PT, R8.reuse, 0x20, !P6 ;  /* 0x000000200800780c */ /* 0x040fe400077c4270 */
[C---:B------:R-:W-:Y:S01]  /*4030*/  ISETP.GT.AND P0, PT, R8.reuse, 0x11, !P0 ;  /* 0x000000110800780c */ /* 0x040fe20004704270 */
[----:B------:R-:W1:Y:S01]  /*4040*/  SHFL.BFLY PT, R4, R169, 0x1, 0x1f ;  /* 0x0c201f00a9047f89 */ /* 0x000e6200000e0000 */
[----:B------:R-:W-:-:S02]  /*4050*/  ISETP.GT.AND P5, PT, R8, 0x21, !P5 ;  /* 0x000000210800780c */ /* 0x000fc40006fa4270 */
[----:B------:R-:W-:Y:S01]  /*4060*/  ISETP.LT.OR P0, PT, R9, 0x12, P0 ;  /* 0x000000120900780c */ /* 0x000fe20000701670 */
[----:B------:R-:W-:Y:S01]  /*4070*/  LDSM.16.MT88.4 R60, [R228+0x2880] ;  /* 0x00288000e43c783b */ /* 0x000fe20000004200 */
[----:B------:R-:W-:Y:S02]  /*4080*/  ISETP.GT.AND P2, PT, R8, 0x28, !P2 ;  /* 0x000000280800780c */ /* 0x000fe40005744270 */
[----:B------:R-:W-:Y:S01]  /*4090*/  FSEL R119, R79, -INF , !P0 ;  /* 0xff8000004f777808 */ /* 0x000fe20004000000 */
[----:B------:R-:W-:Y:S01]  /*40a0*/  LDSM.16.MT88.4 R52, [R225+0x4080] ;  /* 0x00408000e134783b */ /* 0x000fe20000004200 */
[----:B------:R-:W-:Y:S02]  /*40b0*/  ISETP.NE.AND P0, PT, R18, RZ, PT ;  /* 0x000000ff1200720c */ /* 0x000fe40003f05270 */
[C---:B------:R-:W-:Y:S02]  /*40c0*/  ISETP.GT.AND P1, PT, R8.reuse, 0x29, !P1 ;  /* 0x000000290800780c */ /* 0x040fe40004f24270 */
[----:B------:R-:W-:-:S02]  /*40d0*/  ISETP.GT.AND P0, PT, R8, 0x1, !P0 ;  /* 0x000000010800780c */ /* 0x000fc40004704270 */
[C---:B------:R-:W-:Y:S02]  /*40e0*/  ISETP.LT.OR P6, PT, R9.reuse, 0x21, P6 ;  /* 0x000000210900780c */ /* 0x040fe400037c1670 */
[C---:B------:R-:W-:Y:S02]  /*40f0*/  ISETP.LT.OR P0, PT, R9.reuse, 0x2, P0 ;  /* 0x000000020900780c */ /* 0x040fe40000701670 */
[----:B------:R-:W-:Y:S02]  /*4100*/  ISETP.LT.OR P5, PT, R9, 0x22, P5 ;  /* 0x000000220900780c */ /* 0x000fe40002fa1670 */
[----:B------:R-:W-:Y:S02]  /*4110*/  FSEL R50, R87, -INF , !P0 ;  /* 0xff80000057327808 */ /* 0x000fe40004000000 */
[----:B------:R-:W-:Y:S02]  /*4120*/  ISETP.NE.AND P0, PT, R22, RZ, PT ;  /* 0x000000ff1600720c */ /* 0x000fe40003f05270 */
[----:B-1----:R-:W-:-:S02]  /*4130*/  FMNMX.FTZ R169, R169, R4, !PT ;  /* 0x00000004a9a97209 */ /* 0x002fc40007810000 */
[----:B------:R-:W1:Y:S01]  /*4140*/  SHFL.BFLY PT, R4, R168, 0x2, 0x1f ;  /* 0x0c401f00a8047f89 */ /* 0x000e6200000e0000 */
[----:B------:R-:W-:Y:S02]  /*4150*/  ISETP.GT.AND P0, PT, R8, RZ, !P0 ;  /* 0x000000ff0800720c */ /* 0x000fe40004704270 */
[----:B------:R-:W-:Y:S01]  /*4160*/  FMUL.FTZ R13, R169, c[0x0][0x2d0] ;  /* 0x0000b400a90d7a20 */ /* 0x000fe20000410000 */
[----:B------:R-:W-:Y:S02]  /*4170*/  FSEL R160, R70, -INF , !P6 ;  /* 0xff80000046a07808 */ /* 0x000fe40007000000 */
[C---:B------:R-:W-:Y:S02]  /*4180*/  ISETP.LT.OR P0, PT, R9.reuse, 0x1, P0 ;  /* 0x000000010900780c */ /* 0x040fe40000701670 */
[----:B------:R-:W-:Y:S02]  /*4190*/  ISETP.LT.OR P2, PT, R9, 0x29, P2 ;  /* 0x000000290900780c */ /* 0x000fe40001741670 */
[----:B------:R-:W-:-:S02]  /*41a0*/  FSEL R49, R86, -INF , !P0 ;  /* 0xff80000056317808 */ /* 0x000fc40004000000 */
[----:B------:R-:W-:Y:S01]  /*41b0*/  ISETP.NE.AND P0, PT, R21, RZ, PT ;  /* 0x000000ff1500720c */ /* 0x000fe20003f05270 */
[----:B------:R-:W-:Y:S01]  /*41c0*/  LDSM.16.MT88.4 R84, [R225+0x2880] ;  /* 0x00288000e154783b */ /* 0x000fe20000004200 */
[----:B------:R-:W-:Y:S02]  /*41d0*/  FMNMX.FTZ R3, R49, R50, !PT ;  /* 0x0000003231037209 */ /* 0x000fe40007810000 */
[----:B------:R-:W-:Y:S02]  /*41e0*/  ISETP.GT.AND P0, PT, R8, 0x18, !P0 ;  /* 0x000000180800780c */ /* 0x000fe40004704270 */
[----:B------:R-:W-:Y:S02]  /*41f0*/  FSEL R161, R71, -INF , !P5 ;  /* 0xff80000047a17808 */ /* 0x000fe40006800000 */
[C---:B------:R-:W-:Y:S01]  /*4200*/  ISETP.LT.OR P0, PT, R9.reuse, 0x19, P0 ;  /* 0x000000190900780c */ /* 0x040fe20000701670 */
[----:B------:R-:W-:Y:S01]  /*4210*/  LDSM.16.MT88.4 R68, [R226+0x2880] ;  /* 0x00288000e244783b */ /* 0x000fe20000004200 */
[----:B------:R-:W-:-:S02]  /*4220*/  ISETP.LT.OR P1, PT, R9, 0x2a, P1 ;  /* 0x0000002a0900780c */ /* 0x000fc40000f21670 */
[----:B-1----:R-:W-:Y:S02]  /*4230*/  FMNMX.FTZ R168, R168, R4, !PT ;  /* 0x00000004a8a87209 */ /* 0x002fe40007810000 */
[----:B------:R-:W-:Y:S02]  /*4240*/  FSEL R137, R94, -INF , !P0 ;  /* 0xff8000005e897808 */ /* 0x000fe40004000000 */
[----:B------:R-:W-:Y:S01]  /*4250*/  FSETP.NEU.FTZ.AND P0, PT, R169, -INF , PT ;  /* 0xff800000a900780b */ /* 0x000fe20003f1d000 */
[----:B------:R-:W1:Y:S01]  /*4260*/  SHFL.BFLY PT, R4, R168, 0x1, 0x1f ;  /* 0x0c201f00a8047f89 */ /* 0x000e6200000e0000 */
[----:B------:R-:W-:Y:S02]  /*4270*/  FSEL R162, R162, -INF , !P2 ;  /* 0xff800000a2a27808 */ /* 0x000fe40005000000 */
[----:B------:R-:W-:Y:S02]  /*4280*/  FSEL R13, R13, RZ, P0 ;  /* 0x000000ff0d0d7208 */ /* 0x000fe40000000000 */
[----:B------:R-:W-:-:S03]  /*4290*/  FSEL R163, R163, -INF , !P1 ;  /* 0xff800000a3a37808 */ /* 0x000fc60004800000 */
[----:B------:R-:W-:-:S04]  /*42a0*/  FFMA.FTZ R2, R33, c[0x0][0x2d0], -R13 ;  /* 0x0000b40021027a23 */ /* 0x000fc8000001080d */
[----:B------:R2:W-:Y:S01]  /*42b0*/  MUFU.EX2 R237, R2 ;  /* 0x0000000200ed7308 */ /* 0x0005e20000000800 */
[----:B-1----:R-:W-:Y:S01]  /*42c0*/  FMNMX.FTZ R168, R168, R4, !PT ;  /* 0x00000004a8a87209 */ /* 0x002fe20007810000 */
[----:B------:R-:W-:-:S03]  /*42d0*/  FFMA.FTZ R4, R25, c[0x0][0x2d0], -R13 ;  /* 0x0000b40019047a23 */ /* 0x000fc6000001080d */
[C---:B------:R-:W-:Y:S01]  /*42e0*/  FSETP.NEU.FTZ.AND P0, PT, R168.reuse, -INF , PT ;  /* 0xff800000a800780b */ /* 0x040fe20003f1d000 */
[----:B------:R-:W-:Y:S02]  /*42f0*/  FMUL.FTZ R12, R168, c[0x0][0x2d0] ;  /* 0x0000b400a80c7a20 */ /* 0x000fe40000410000 */
[----:B------:R1:W-:Y:S01]  /*4300*/  MUFU.EX2 R232, R4 ;  /* 0x0000000400e87308 */ /* 0x0003e20000000800 */
[----:B--2---:R-:W-:Y:S02]  /*4310*/  FFMA.FTZ R2, R34, c[0x0][0x2d0], -R13 ;  /* 0x0000b40022027a23 */ /* 0x004fe4000001080d */
[----:B------:R-:W-:Y:S02]  /*4320*/  FSEL R12, R12, RZ, P0 ;  /* 0x000000ff0c0c7208 */ /* 0x000fe40000000000 */
[----:B------:R-:W-:-:S03]  /*4330*/  ISETP.NE.AND P0, PT, R29, RZ, PT ;  /* 0x000000ff1d00720c */ /* 0x000fc60003f05270 */
[----:B------:R2:W-:Y:S01]  /*4340*/  MUFU.EX2 R175, R2 ;  /* 0x0000000200af7308 */ /* 0x0005e20000000800 */
[----:B------:R-:W-:Y:S01]  /*4350*/  FFMA.FTZ R0, R24, c[0x0][0x2d0], -R12 ;  /* 0x0000b40018007a23 */ /* 0x000fe2000001080c */
[----:B------:R-:W-:-:S04]  /*4360*/  ISETP.GT.AND P0, PT, R8, 0x19, !P0 ;  /* 0x000000190800780c */ /* 0x000fc80004704270 */
[----:B------:R-:W-:Y:S02]  /*4370*/  ISETP.LT.OR P0, PT, R9, 0x1a, P0 ;  /* 0x0000001a0900780c */ /* 0x000fe40000701670 */
[----:B------:R3:W-:Y:S01]  /*4380*/  MUFU.EX2 R194, R0 ;  /* 0x0000000000c27308 */ /* 0x0007e20000000800 */
[----:B-1----:R-:W-:Y:S01]  /*4390*/  FFMA.FTZ R4, R26, c[0x0][0x2d0], -R13 ;  /* 0x0000b4001a047a23 */ /* 0x002fe2000001080d */
[----:B------:R-:W-:-:S06]  /*43a0*/  FSEL R48, R95, -INF , !P0 ;  /* 0xff8000005f307808 */ /* 0x000fcc0004000000 */
[----:B------:R1:W-:Y:S01]  /*43b0*/  MUFU.EX2 R231, R4 ;  /* 0x0000000400e77308 */ /* 0x0003e20000000800 */
[----:B--2---:R-:W-:Y:S01]  /*43c0*/  FMNMX.FTZ R2, R104, R3, !PT ;  /* 0x0000000368027209 */ /* 0x004fe20007810000 */
[----:B------:R-:W-:-:S03]  /*43d0*/  FFMA.FTZ R3, R36, c[0x0][0x2d0], -R13 ;  /* 0x0000b40024037a23 */ /* 0x000fc6000001080d */
[----:B------:R-:W-:Y:S01]  /*43e0*/  FMNMX.FTZ R2, R51, R2, !PT ;  /* 0x0000000233027209 */ /* 0x000fe20007810000 */
[----:B---3--:R-:W-:Y:S02]  /*43f0*/  FFMA.FTZ R0, R27, c[0x0][0x2d0], -R12 ;  /* 0x0000b4001b007a23 */ /* 0x008fe4000001080c */
[----:B------:R2:W-:Y:S01]  /*4400*/  MUFU.EX2 R173, R3 ;  /* 0x0000000300ad7308 */ /* 0x0005e20000000800 */
[----:B------:R-:W-:Y:S01]  /*4410*/  LDSM.16.MT88.4 R24, [R228+0x2080] ;  /* 0x00208000e418783b */ /* 0x000fe20000004200 */
[----:B-1----:R-:W-:-:S06]  /*4420*/  FFMA.FTZ R4, R30, c[0x0][0x2d0], -R13 ;  /* 0x0000b4001e047a23 */ /* 0x002fcc000001080d */
[----:B------:R1:W-:Y:S08]  /*4430*/  MUFU.EX2 R229, R0 ;  /* 0x0000000000e57308 */ /* 0x0003f00000000800 */
[----:B------:R3:W-:Y:S01]  /*4440*/  MUFU.EX2 R230, R4 ;  /* 0x0000000400e67308 */ /* 0x0007e20000000800 */
[----:B--2---:R-:W-:Y:S01]  /*4450*/  FMNMX.FTZ R3, R117, R2, !PT ;  /* 0x0000000275037209 */ /* 0x004fe20007810000 */
[----:B------:R-:W-:-:S02]  /*4460*/  FFMA.FTZ R2, R38, c[0x0][0x2d0], -R13 ;  /* 0x0000b40026027a23 */ /* 0x000fc4000001080d */
[----:B-1----:R-:W-:-:S04]  /*4470*/  FFMA.FTZ R0, R28, c[0x0][0x2d0], -R12 ;  /* 0x0000b4001c007a23 */ /* 0x002fc8000001080c */
[----:B------:R1:W2:Y:S01]  /*4480*/  MUFU.EX2 R224, R2 ;  /* 0x0000000200e07308 */ /* 0x0002a20000000800 */
[----:B---3--:R-:W-:-:S07]  /*4490*/  FFMA.FTZ R4, R31, c[0x0][0x2d0], -R13 ;  /* 0x0000b4001f047a23 */ /* 0x008fce000001080d */
[----:B------:R3:W4:Y:S08]  /*44a0*/  MUFU.EX2 R180, R0 ;  /* 0x0000000000b47308 */ /* 0x0007300000000800 */
[----:B------:R4:W4:Y:S01]  /*44b0*/  MUFU.EX2 R164, R4 ;  /* 0x0000000400a47308 */ /* 0x0009220000000800 */
[----:B-1----:R-:W-:Y:S01]  /*44c0*/  FMNMX.FTZ R2, R119, R3, !PT ;  /* 0x0000000377027209 */ /* 0x002fe20007810000 */
[----:B------:R-:W-:Y:S01]  /*44d0*/  FFMA.FTZ R3, R32, c[0x0][0x2d0], -R12 ;  /* 0x0000b40020037a23 */ /* 0x000fe2000001080c */
[----:B--2---:R-:W-:-:S02]  /*44e0*/  F2FP.PACK_AB R10, R224, R173 ;  /* 0x000000ade00a723e */ /* 0x004fc400000000ff */
[----:B------:R-:W-:Y:S02]  /*44f0*/  FMNMX.FTZ R2, R137, R2, !PT ;  /* 0x0000000289027209 */ /* 0x000fe40007810000 */
[----:B---3--:R-:W-:Y:S01]  /*4500*/  FMNMX.FTZ R0, R105, R106, !PT ;  /* 0x0000006a69007209 */ /* 0x008fe20007810000 */
[----:B------:R1:W-:Y:S01]  /*4510*/  MUFU.EX2 R238, R3 ;  /* 0x0000000300ee7308 */ /* 0x0003e20000000800 */
[----:B----4-:R-:W-:Y:S02]  /*4520*/  F2FP.PACK_AB R7, R180, R229 ;  /* 0x000000e5b407723e */ /* 0x010fe400000000ff */
[----:B------:R-:W-:-:S04]  /*4530*/  FMNMX.FTZ R0, R107, R0, !PT ;  /* 0x000000006b007209 */ /* 0x000fc80007810000 */
[----:B------:R-:W-:Y:S01]  /*4540*/  FMNMX.FTZ R0, R116, R0, !PT ;  /* 0x0000000074007209 */ /* 0x000fe20007810000 */
[--C-:B------:R-:W-:Y:S01]  /*4550*/  FFMA.FTZ R4, R23, c[0x0][0x2d0], -R12.reuse ;  /* 0x0000b40017047a23 */ /* 0x100fe2000001080c */
[----:B------:R-:W-:Y:S01]  /*4560*/  F2FP.PACK_AB R6, R164, R230 ;  /* 0x000000e6a406723e */ /* 0x000fe200000000ff */
[----:B------:R-:W2:Y:S01]  /*4570*/  LDSM.16.MT88.4 R20, [R226+0x2080] ;  /* 0x00208000e214783b */ /* 0x000ea20000004200 */
[----:B------:R-:W-:Y:S01]  /*4580*/  FMNMX.FTZ R0, R118, R0, !PT ;  /* 0x0000000076007209 */ /* 0x000fe20007810000 */
[----:B------:R3:W4:Y:S03]  /*4590*/  MUFU.EX2 R233, R4 ;  /* 0x0000000400e97308 */ /* 0x0007260000000800 */
[----:B------:R-:W-:Y:S02]  /*45a0*/  FMNMX.FTZ R0, R136, R0, !PT ;  /* 0x0000000088007209 */ /* 0x000fe40007810000 */
[----:B-1----:R-:W-:Y:S01]  /*45b0*/  FMNMX.FTZ R3, R48, R2, !PT ;  /* 0x0000000230037209 */ /* 0x002fe20007810000 */
[----:B------:R-:W-:Y:S01]  /*45c0*/  FFMA.FTZ R2, R35, c[0x0][0x2d0], -R12 ;  /* 0x0000b40023027a23 */ /* 0x000fe2000001080c */
[----:B------:R-:W-:Y:S01]  /*45d0*/  FMNMX.FTZ R0, R138, R0, !PT ;  /* 0x000000008a007209 */ /* 0x000fe20007810000 */
[----:B------:R-:W-:Y:S01]  /*45e0*/  LDSM.16.MT88.4 R32, [R227+0x4080] ;  /* 0x00408000e320783b */ /* 0x000fe20000004200 */
[----:B------:R-:W-:Y:S01]  /*45f0*/  FMNMX.FTZ R3, R160, R3, !PT ;  /* 0x00000003a0037209 */ /* 0x000fe20007810000 */
[----:B------:R1:W1:Y:S01]  /*4600*/  MUFU.EX2 R184, R2 ;  /* 0x0000000200b87308 */ /* 0x0002620000000800 */
[----:B------:R-:W-:-:S02]  /*4610*/  FMNMX.FTZ R0, R139, R0, !PT ;  /* 0x000000008b007209 */ /* 0x000fc40007810000 */
[----:B------:R-:W-:Y:S02]  /*4620*/  FMNMX.FTZ R3, R161, R3, !PT ;  /* 0x00000003a1037209 */ /* 0x000fe40007810000 */
[----:B------:R-:W-:Y:S02]  /*4630*/  FMNMX.FTZ R0, R188, R0, !PT ;  /* 0x00000000bc007209 */ /* 0x000fe40007810000 */
[----:B------:R-:W-:Y:S02]  /*4640*/  FMNMX.FTZ R3, R162, R3, !PT ;  /* 0x00000003a2037209 */ /* 0x000fe40007810000 */
[----:B------:R-:W-:Y:S02]  /*4650*/  FMNMX.FTZ R0, R189, R0, !PT ;  /* 0x00000000bd007209 */ /* 0x000fe40007810000 */
[----:B------:R-:W-:Y:S02]  /*4660*/  FMNMX.FTZ R3, R163, R3, !PT ;  /* 0x00000003a3037209 */ /* 0x000fe40007810000 */
[----:B------:R-:W-:-:S02]  /*4670*/  FMNMX.FTZ R0, R190, R0, !PT ;  /* 0x00000000be007209 */ /* 0x000fc40007810000 */
[----:B---3--:R-:W-:Y:S01]  /*4680*/  F2FP.PACK_AB R4, R231, R232 ;  /* 0x000000e8e704723e */ /* 0x008fe200000000ff */
[--C-:B-1----:R-:W-:Y:S01]  /*4690*/  FFMA.FTZ R2, R37, c[0x0][0x2d0], -R12.reuse ;  /* 0x0000b40025027a23 */ /* 0x102fe2000001080c */
[----:B------:R-:W-:Y:S01]  /*46a0*/  FMNMX.FTZ R0, R191, R0, !PT ;  /* 0x00000000bf007209 */ /* 0x000fe20007810000 */
[----:B------:R-:W1:Y:S01]  /*46b0*/  SHFL.BFLY PT, R14, R3, 0x2, 0x1f ;  /* 0x0c401f00030e7f89 */ /* 0x000e6200000e0000 */
[----:B----4-:R-:W-:Y:S01]  /*46c0*/  F2FP.PACK_AB R5, R194, R233 ;  /* 0x000000e9c205723e */ /* 0x010fe200000000ff */
[----:B------:R3:W-:Y:S01]  /*46d0*/  MUFU.EX2 R174, R2 ;  /* 0x0000000200ae7308 */ /* 0x0007e20000000800 */
[----:B------:R-:W-:Y:S01]  /*46e0*/  F2FP.PACK_AB R9, R184, R238 ;  /* 0x000000eeb809723e */ /* 0x000fe200000000ff */
[----:B------:R-:W4:Y:S04]  /*46f0*/  SHFL.BFLY PT, R8, R0, 0x2, 0x1f ;  /* 0x0c401f0000087f89 */ /* 0x000f2800000e0000 */
[C---:B------:R-:W-:Y:S08]  /*4700*/  HMMA.16816.F32 R28, R4.reuse, R40, RZ ;  /* 0x00000028041c723c */ /* 0x040ff000000018ff */
[----:B--2---:R-:W-:Y:S01]  /*4710*/  HMMA.16816.F32 R128, R4, R20, RZ ;  /* 0x000000140480723c */ /* 0x004fe200000018ff */
[----:B---3--:R-:W-:-:S02]  /*4720*/  FFMA.FTZ R2, R39, c[0x0][0x2d0], -R12 ;  /* 0x0000b40027027a23 */ /* 0x008fc4000001080c */
[----:B------:R-:W-:Y:S02]  /*4730*/  LDSM.16.MT88.4 R36, [R226+0x4080] ;  /* 0x00408000e224783b */ /* 0x000fe40000004200 */
[----:B------:R-:W2:Y:S03]  /*4740*/  MUFU.EX2 R185, R2 ;  /* 0x0000000200b97308 */ /* 0x000ea60000000800 */
[----:B------:R-:W-:Y:S01]  /*4750*/  HMMA.16816.F32 R148, R4, R64, RZ ;  /* 0x000000400494723c */ /* 0x000fe200000018ff */
[----:B-1----:R-:W-:Y:S02]  /*4760*/  FMNMX.FTZ R3, R3, R14, !PT ;  /* 0x0000000e03037209 */ /* 0x002fe40007810000 */
[----:B----4-:R-:W-:Y:S02]  /*4770*/  FMNMX.FTZ R0, R0, R8, !PT ;  /* 0x0000000800007209 */ /* 0x010fe40007810000 */
[----:B------:R-:W-:-:S03]  /*4780*/  F2FP.PACK_AB R8, R175, R237 ;  /* 0x000000edaf08723e */ /* 0x000fc600000000ff */
[----:B------:R-:W-:Y:S01]  /*4790*/  HMMA.16816.F32 R140, R4, R24, RZ ;  /* 0x00000018048c723c */ /* 0x000fe200000018ff */
[----:B------:R-:W1:Y:S01]  /*47a0*/  SHFL.BFLY PT, R15, R0, 0x1, 0x1f ;  /* 0x0c201f00000f7f89 */ /* 0x000e6200000e0000 */
[----:B--2---:R-:W-:-:S06]  /*47b0*/  F2FP.PACK_AB R11, R185, R174 ;  /* 0x000000aeb90b723e */ /* 0x004fcc00000000ff */
[C---:B------:R-:W-:Y:S08]  /*47c0*/  HMMA.16816.F32 R144, R4.reuse, R72, RZ ;  /* 0x000000480490723c */ /* 0x040ff000000018ff */
[C---:B------:R-:W-:Y:S08]  /*47d0*/  HMMA.16816.F32 R152, R4.reuse, R88, RZ ;  /* 0x000000580498723c */ /* 0x040ff000000018ff */
[----:B------:R-:W-:Y:S01]  /*47e0*/  HMMA.16816.F32 R132, R4, R100, RZ ;  /* 0x000000640484723c */ /* 0x000fe200000018ff */
[----:B-1----:R-:W-:-:S04]  /*47f0*/  FMNMX.FTZ R167, R0, R15, !PT ;  /* 0x0000000f00a77209 */ /* 0x002fc80007810000 */
[C---:B------:R-:W-:Y:S01]  /*4800*/  FSETP.NEU.FTZ.AND P0, PT, R167.reuse, -INF , PT ;  /* 0xff800000a700780b */ /* 0x040fe20003f1d000 */
[----:B------:R-:W-:Y:S02]  /*4810*/  FMUL.FTZ R0, R167, c[0x0][0x2d0] ;  /* 0x0000b400a7007a20 */ /* 0x000fe40000410000 */
[----:B------:R-:W-:Y:S03]  /*4820*/  HMMA.16816.F32 R124, R4, R120, RZ ;  /* 0x00000078047c723c */ /* 0x000fe600000018ff */
[----:B------:R-:W-:-:S05]  /*4830*/  FSEL R0, R0, RZ, P0 ;  /* 0x000000ff00007208 */ /* 0x000fca0000000000 */
[----:B------:R-:W-:Y:S01]  /*4840*/  HMMA.16816.F32 R112, R4, R42, RZ ;  /* 0x0000002a0470723c */ /* 0x000fe200000018ff */
[----:B------:R-:W-:-:S04]  /*4850*/  FFMA.FTZ R2, R105, c[0x0][0x2d0], -R0 ;  /* 0x0000b40069027a23 */ /* 0x000fc80000010800 */
[----:B------:R1:W-:Y:S03]  /*4860*/  MUFU.EX2 R172, R2 ;  /* 0x0000000200ac7308 */ /* 0x0003e60000000800 */
[C---:B------:R-:W-:Y:S08]  /*4870*/  HMMA.16816.F32 R108, R4.reuse, R22, RZ ;  /* 0x00000016046c723c */ /* 0x040ff000000018ff */
[----:B------:R-:W-:Y:S01]  /*4880*/  HMMA.16816.F32 R96, R4, R26, RZ ;  /* 0x0000001a0460723c */ /* 0x000fe200000018ff */
[----:B-1----:R-:W-:-:S07]  /*4890*/  FFMA.FTZ R2, R106, c[0x0][0x2d0], -R0 ;  /* 0x0000b4006a027a23 */ /* 0x002fce0000010800 */
[C---:B------:R-:W-:Y:S01]  /*48a0*/  HMMA.16816.F32 R92, R4.reuse, R66, RZ ;  /* 0x00000042045c723c */ /* 0x040fe200000018ff */
[----:B------:R1:W-:Y:S07]  /*48b0*/  MUFU.EX2 R236, R2 ;  /* 0x0000000200ec7308 */ /* 0x0003ee0000000800 */
[C---:B------:R-:W-:Y:S08]  /*48c0*/  HMMA.16816.F32 R80, R4.reuse, R74, RZ ;  /* 0x0000004a0450723c */ /* 0x040ff000000018ff */
[----:B------:R-:W-:Y:S01]  /*48d0*/  HMMA.16816.F32 R76, R4, R90, RZ ;  /* 0x0000005a044c723c */ /* 0x000fe200000018ff */
[----:B-1----:R-:W-:-:S04]  /*48e0*/  FFMA.FTZ R2, R107, c[0x0][0x2d0], -R0 ;  /* 0x0000b4006b027a23 */ /* 0x002fc80000010800 */
[----:B------:R1:W-:Y:S03]  /*48f0*/  MUFU.EX2 R181, R2 ;  /* 0x0000000200b57308 */ /* 0x0003e60000000800 */
[C---:B------:R-:W-:Y:S08]  /*4900*/  HMMA.16816.F32 R44, R4.reuse, R102, RZ ;  /* 0x00000066042c723c */ /* 0x040ff000000018ff */
[----:B------:R-:W-:Y:S01]  /*4910*/  HMMA.16816.F32 R16, R4, R122, RZ ;  /* 0x0000007a0410723c */ /* 0x000fe200000018ff */
[----:B------:R-:W2:Y:S07]  /*4920*/  SHFL.BFLY PT, R4, R3, 0x1, 0x1f ;  /* 0x0c201f0003047f89 */ /* 0x000eae00000e0000 */
[C---:B------:R-:W-:Y:S08]  /*4930*/  HMMA.16816.F32 R196, R8.reuse, R68, R128 ;  /* 0x0000004408c4723c */ /* 0x040ff00000001880 */
[C---:B------:R-:W-:Y:S01]  /*4940*/  HMMA.16816.F32 R176, R8.reuse, R84, R28 ;  /* 0x0000005408b0723c */ /* 0x040fe2000000181c */
[----:B------:R-:W3:Y:S07]  /*4950*/  LDSM.16.MT88.4 R28, [R228+0x4080] ;  /* 0x00408000e41c783b */ /* 0x000eee0000004200 */
[----:B------:R-:W-:Y:S01]  /*4960*/  HMMA.16816.F32 R128, R8, R56, R148 ;  /* 0x000000380880723c */ /* 0x000fe20000001894 */
[----:B--2---:R-:W-:Y:S01]  /*4970*/  FMNMX.FTZ R3, R3, R4, !PT ;  /* 0x0000000403037209 */ /* 0x004fe20007810000 */
[----:B------:R-:W-:-:S03]  /*4980*/  FFMA.FTZ R4, R116, c[0x0][0x2d0], -R0 ;  /* 0x0000b40074047a23 */ /* 0x000fc60000010800 */
[C---:B------:R-:W-:Y:S01]  /*4990*/  FSETP.NEU.FTZ.AND P0, PT, R3.reuse, -INF , PT ;  /* 0xff8000000300780b */ /* 0x040fe20003f1d000 */
[----:B-1----:R-:W-:Y:S01]  /*49a0*/  FMUL.FTZ R2, R3, c[0x0][0x2d0] ;  /* 0x0000b40003027a20 */ /* 0x002fe20000410000 */
[----:B------:R1:W2:Y:S01]  /*49b0*/  MUFU.EX2 R234, R4 ;  /* 0x0000000400ea7308 */ /* 0x0002a20000000800 */
[----:B------:R-:W-:Y:S03]  /*49c0*/  HMMA.16816.F32 R200, R8, R60, R140 ;  /* 0x0000003c08c8723c */ /* 0x000fe6000000188c */
[----:B------:R-:W-:-:S05]  /*49d0*/  FSEL R2, R2, RZ, P0 ;  /* 0x000000ff02027208 */ /* 0x000fca0000000000 */
[----:B------:R-:W-:Y:S01]  /*49e0*/  HMMA.16816.F32 R140, R8, R36, R152 ;  /* 0x00000024088c723c */ /* 0x000fe20000001898 */
[----:B-1----:R-:W-:-:S07]  /*49f0*/  FFMA.FTZ R4, R49, c[0x0][0x2d0], -R2 ;  /* 0x0000b40031047a23 */ /* 0x002fce0000010802 */
[----:B------:R-:W-:Y:S01]  /*4a00*/  MOV R195, R129 ;  /* 0x0000008100c37202 */ /* 0x000fe20000000f00 */
[----:B------:R-:W-:Y:S01]  /*4a10*/  IMAD.MOV.U32 R151, RZ, RZ, R130 ;  /* 0x000000ffff977224 */ /* 0x000fe200078e0082 */
[----:B------:R-:W-:Y:S01]  /*4a20*/  MOV R149, R128 ;  /* 0x0000008000957202 */ /* 0x000fe20000000f00 */
[----:B------:R-:W-:Y:S01]  /*4a30*/  IMAD.MOV.U32 R150, RZ, RZ, R131 ;  /* 0x000000ffff967224 */ /* 0x000fe200078e0083 */
[C---:B------:R-:W-:Y:S01]  /*4a40*/  HMMA.16816.F32 R248, R8.reuse, R86, R112 ;  /* 0x0000005608f8723c */ /* 0x040fe20000001870 */
[----:B------:R1:W-:Y:S01]  /*4a50*/  MUFU.EX2 R148, R4 ;  /* 0x0000000400947308 */ /* 0x0003e20000000800 */
[----:B--2---:R-:W-:Y:S01]  /*4a60*/  F2FP.PACK_AB R6, R234, R181 ;  /* 0x000000b5ea06723e */ /* 0x004fe200000000ff */
[----:B------:R-:W-:Y:S01]  /*4a70*/  IMAD.MOV.U32 R154, RZ, RZ, R164 ;  /* 0x000000ffff9a7224 */ /* 0x000fe200078e00a4 */
[----:B------:R-:W-:Y:S01]  /*4a80*/  MOV R192, R202 ;  /* 0x000000ca00c07202 */ /* 0x000fe20000000f00 */
[----:B------:R-:W-:Y:S02]  /*4a90*/  IMAD.MOV.U32 R193, RZ, RZ, R201 ;  /* 0x000000ffffc17224 */ /* 0x000fe400078e00c9 */
[----:B------:R-:W-:Y:S01]  /*4aa0*/  IMAD.MOV.U32 R187, RZ, RZ, R203 ;  /* 0x000000ffffbb7224 */ /* 0x000fe200078e00cb */
[----:B------:R-:W-:Y:S01]  /*4ab0*/  HMMA.16816.F32 R128, R8, R52, R144 ;  /* 0x000000340880723c */ /* 0x000fe20000001890 */
[----:B------:R-:W-:-:S07]  /*4ac0*/  IMAD.MOV.U32 R186, RZ, RZ, R200 ;  /* 0x000000ffffba7224 */ /* 0x000fce00078e00c8 */
[----:B------:R-:W-:Y:S01]  /*4ad0*/  HMMA.16816.F32 R144, R8, R32, R124 ;  /* 0x000000200890723c */ /* 0x000fe2000000187c */
[----:B-1----:R-:W-:-:S04]  /*4ae0*/  FFMA.FTZ R4, R50, c[0x0][0x2d0], -R2 ;  /* 0x0000b40032047a23 */ /* 0x002fc80000010802 */
[----:B------:R1:W2:Y:S03]  /*4af0*/  MUFU.EX2 R235, R4 ;  /* 0x0000000400eb7308 */ /* 0x0002a60000000800 */
[C---:B---3--:R-:W-:Y:S08]  /*4b00*/  HMMA.16816.F32 R220, R8.reuse, R28, R132 ;  /* 0x0000001c08dc723c */ /* 0x048ff00000001884 */
[----:B------:R-:W-:Y:S01]  /*4b10*/  HMMA.16816.F32 R244, R8, R70, R108 ;  /* 0x0000004608f4723c */ /* 0x000fe2000000186c */
[----:B------:R-:W-:Y:S01]  /*4b20*/  MOV R183, R131 ;  /* 0x0000008300b77202 */ /* 0x000fe20000000f00 */
[----:B------:R-:W-:-:S02]  /*4b30*/  IMAD.MOV.U32 R131, RZ, RZ, R140 ;  /* 0x000000ffff837224 */ /* 0x000fc400078e008c */
[----:B------:R-:W-:Y:S02]  /*4b40*/  IMAD.MOV.U32 R5, RZ, RZ, R129 ;  /* 0x000000ffff057224 */ /* 0x000fe400078e0081 */
[----:B-1----:R-:W-:Y:S02]  /*4b50*/  FFMA.FTZ R4, R104, c[0x0][0x2d0], -R2 ;  /* 0x0000b40068047a23 */ /* 0x002fe40000010802 */
[C---:B------:R-:W-:Y:S01]  /*4b60*/  HMMA.16816.F32 R216, R8.reuse, R62, R96 ;  /* 0x0000003e08d8723c */ /* 0x040fe20000001860 */
[----:B------:R-:W-:Y:S01]  /*4b70*/  IMAD.MOV.U32 R129, RZ, RZ, R142 ;  /* 0x000000ffff817224 */ /* 0x000fe200078e008e */
[----:B------:R1:W-:Y:S01]  /*4b80*/  MUFU.EX2 R14, R4 ;  /* 0x00000004000e7308 */ /* 0x0003e20000000800 */
[----:B------:R-:W-:Y:S01]  /*4b90*/  IMAD.MOV.U32 R252, RZ, RZ, R130 ;  /* 0x000000fffffc7224 */ /* 0x000fe200078e0082 */
[----:B------:R-:W-:Y:S01]  /*4ba0*/  MOV R130, R141 ;  /* 0x0000008d00827202 */ /* 0x000fe20000000f00 */
[----:B------:R-:W-:Y:S01]  /*4bb0*/  IMAD.MOV.U32 R182, RZ, RZ, R128 ;  /* 0x000000ffffb67224 */ /* 0x000fe200078e0080 */
[----:B------:R-:W-:Y:S01]  /*4bc0*/  MOV R155, R5 ;  /* 0x00000005009b7202 */ /* 0x000fe20000000f00 */
[----:B------:R-:W-:Y:S01]  /*4bd0*/  IMAD.MOV.U32 R128, RZ, RZ, R143 ;  /* 0x000000ffff807224 */ /* 0x000fe200078e008f */
[----:B------:R-:W-:Y:S01]  /*4be0*/  HMMA.16816.F32 R212, R8, R58, R92 ;  /* 0x0000003a08d4723c */ /* 0x000fe2000000185c */
[----:B--2---:R-:W-:Y:S01]  /*4bf0*/  F2FP.PACK_AB R5, R235, R148 ;  /* 0x00000094eb05723e */ /* 0x004fe200000000ff */
[----:B------:R-:W-:Y:S01]  /*4c00*/  IMAD.MOV.U32 R135, RZ, RZ, R183 ;  /* 0x000000ffff877224 */ /* 0x000fe200078e00b7 */
[----:B------:R-:W-:Y:S01]  /*4c10*/  MOV R134, R252 ;  /* 0x000000fc00867202 */ /* 0x000fe20000000f00 */
[----:B------:R-:W-:-:S02]  /*4c20*/  IMAD.MOV.U32 R132, RZ, RZ, R182 ;  /* 0x000000ffff847224 */ /* 0x000fc400078e00b6 */
[----:B------:R-:W-:Y:S02]  /*4c30*/  IMAD.MOV.U32 R133, RZ, RZ, R155 ;  /* 0x000000ffff857224 */ /* 0x000fe400078e009b */
[----:B------:R-:W-:Y:S01]  /*4c40*/  HMMA.16816.F32 R208, R8, R54, R80 ;  /* 0x0000003608d0723c */ /* 0x000fe20000001850 */
[----:B-1----:R-:W-:-:S04]  /*4c50*/  FFMA.FTZ R4, R51, c[0x0][0x2d0], -R2 ;  /* 0x0000b40033047a23 */ /* 0x002fc80000010802 */
[----:B------:R1:W2:Y:S03]  /*4c60*/  MUFU.EX2 R15, R4 ;  /* 0x00000004000f7308 */ /* 0x0002a60000000800 */
[C---:B------:R-:W-:Y:S08]  /*4c70*/  HMMA.16816.F32 R204, R8.reuse, R38, R76 ;  /* 0x0000002608cc723c */ /* 0x040ff0000000184c */
[----:B------:R-:W-:Y:S01]  /*4c80*/  HMMA.16816.F32 R200, R8, R30, R44 ;  /* 0x0000001e08c8723c */ /* 0x000fe2000000182c */
[----:B-1----:R-:W-:-:S07]  /*4c90*/  F2FP.PACK_AB R4, R236, R172 ;  /* 0x000000acec04723e */ /* 0x002fce00000000ff */
[----:B------:R-:W-:Y:S01]  /*4ca0*/  HMMA.16816.F32 R124, R8, R34, R16 ;  /* 0x00000022087c723c */ /* 0x000fe20000001810 */
[----:B--2---:R-:W-:-:S06]  /*4cb0*/  F2FP.PACK_AB R7, R15, R14 ;  /* 0x0000000e0f07723e */ /* 0x004fcc00000000ff */
[--C-:B------:R-:W-:Y:S01]  /*4cc0*/  FFMA.FTZ R8, R118, c[0x0][0x2d0], -R0.reuse ;  /* 0x0000b40076087a23 */ /* 0x100fe20000010800 */
[C---:B------:R-:W-:Y:S01]  /*4cd0*/  HMMA.16816.F32 R80, R4.reuse, R20, RZ ;  /* 0x000000140450723c */ /* 0x040fe200000018ff */
[----:B------:R-:W-:Y:S02]  /*4ce0*/  MOV R118, R181 ;  /* 0x000000b500767202 */ /* 0x000fe40000000f00 */
[----:B------:R1:W-:Y:S05]  /*4cf0*/  MUFU.EX2 R116, R8 ;  /* 0x0000000800747308 */ /* 0x0003ea0000000800 */
[C---:B------:R-:W-:Y:S08]  /*4d00*/  HMMA.16816.F32 R108, R4.reuse, R40, RZ ;  /* 0x00000028046c723c */ /* 0x040ff000000018ff */
[----:B------:R-:W-:Y:S01]  /*4d10*/  HMMA.16816.F32 R76, R4, R24, RZ ;  /* 0x00000018044c723c */ /* 0x000fe200000018ff */
[----:B-1----:R-:W-:-:S04]  /*4d20*/  FFMA.FTZ R8, R136, c[0x0][0x2d0], -R0 ;  /* 0x0000b40088087a23 */ /* 0x002fc80000010800 */
        /* <DEDUP_REMOVED lines=14> */
[----:B------:R-:W-:Y:S01]  /*4e10*/  IMAD.MOV.U32 R117, RZ, RZ, R180 ;  /* 0x000000ffff757224 */ /* 0x000fe200078e00b4 */
[----:B------:R1:W-:Y:S06]  /*4e20*/  MUFU.EX2 R141, R8 ;  /* 0x00000008008d7308 */ /* 0x0003ec0000000800 */
[C---:B------:R-:W-:Y:S08]  /*4e30*/  HMMA.16816.F32 R64, R4.reuse, R90, RZ ;  /* 0x0000005a0440723c */ /* 0x040ff000000018ff */
[----:B------:R-:W-:Y:S01]  /*4e40*/  HMMA.16816.F32 R20, R4, R120, RZ ;  /* 0x000000780414723c */ /* 0x000fe200000018ff */
[----:B-1----:R-:W-:-:S02]  /*4e50*/  FFMA.FTZ R8, R119, c[0x0][0x2d0], -R2 ;  /* 0x0000b40077087a23 */ /* 0x002fc40000010802 */
[----:B------:R-:W-:Y:S02]  /*4e60*/  IMAD.MOV.U32 R119, RZ, RZ, R148 ;  /* 0x000000ffff777224 */ /* 0x000fe400078e0094 */
[----:B------:R1:W-:Y:S03]  /*4e70*/  MUFU.EX2 R143, R8 ;  /* 0x00000008008f7308 */ /* 0x0003e60000000800 */
[----:B------:R-:W-:Y:S01]  /*4e80*/  HMMA.16816.F32 R40, R4, R122, RZ ;  /* 0x0000007a0428723c */ /* 0x000fe200000018ff */
[----:B------:R-:W-:Y:S02]  /*4e90*/  IMAD.MOV.U32 R148, RZ, RZ, R186 ;  /* 0x000000ffff947224 */ /* 0x000fe400078e00ba */
[----:B-1----:R-:W-:-:S04]  /*4ea0*/  FFMA.FTZ R8, R137, c[0x0][0x2d0], -R2 ;  /* 0x0000b40089087a23 */ /* 0x002fc80000010802 */
[----:B------:R1:W2:Y:S02]  /*4eb0*/  MUFU.EX2 R153, R8 ;  /* 0x0000000800997308 */ /* 0x0002a40000000800 */
[----:B-1----:R-:W-:Y:S02]  /*4ec0*/  FFMA.FTZ R8, R48, c[0x0][0x2d0], -R2 ;  /* 0x0000b40030087a23 */ /* 0x002fe40000010802 */
[----:B------:R-:W-:Y:S04]  /*4ed0*/  HMMA.16816.F32 R48, R4, R102, RZ ;  /* 0x000000660430723c */ /* 0x000fe800000018ff */
[----:B------:R1:W3:Y:S03]  /*4ee0*/  MUFU.EX2 R164, R8 ;  /* 0x0000000800a47308 */ /* 0x0002e60000000800 */
[----:B--2---:R-:W-:-:S02]  /*4ef0*/  MOV R103, R153 ;  /* 0x0000009900677202 */ /* 0x004fc40000000f00 */
[----:B------:R-:W-:Y:S01]  /*4f00*/  MOV R102, R14 ;  /* 0x0000000e00667202 */ /* 0x000fe20000000f00 */
[----:B-1----:R-:W-:Y:S07]  /*4f10*/  HMMA.16816.F32 R8, R4, R100, RZ ;  /* 0x000000640408723c */ /* 0x002fee00000018ff */
[----:B------:R-:W-:Y:S01]  /*4f20*/  IMAD.MOV.U32 R100, RZ, RZ, R116 ;  /* 0x000000ffff647224 */ /* 0x000fe200078e0074 */
[----:B------:R-:W-:Y:S01]  /*4f30*/  F2FP.PACK_AB R6, R152, R142 ;  /* 0x0000008e9806723e */ /* 0x000fe200000000ff */
[----:B------:R-:W-:Y:S01]  /*4f40*/  IMAD.MOV.U32 R116, RZ, RZ, R154 ;  /* 0x000000ffff747224 */ /* 0x000fe200078e009a */
[----:B------:R-:W-:-:S02]  /*4f50*/  F2FP.PACK_AB R5, R143, R141 ;  /* 0x0000008d8f05723e */ /* 0x000fc400000000ff */
[----:B------:R-:W-:Y:S02]  /*4f60*/  F2FP.PACK_AB R4, R140, R100 ;  /* 0x000000648c04723e */ /* 0x000fe400000000ff */
[----:B---3--:R-:W-:Y:S02]  /*4f70*/  F2FP.PACK_AB R7, R164, R103 ;  /* 0x00000067a407723e */ /* 0x008fe400000000ff */
[----:B------:R-:W-:-:S05]  /*4f80*/  MOV R101, R194 ;  /* 0x000000c200657202 */ /* 0x000fca0000000f00 */
[C---:B------:R-:W-:Y:S07]  /*4f90*/  HMMA.16816.F32 R136, R4.reuse, R68, R80 ;  /* 0x000000440488723c */ /* 0x040fee0000001850 */
[----:B------:R-:W-:Y:S01]  /*4fa0*/  IMAD.MOV.U32 R80, RZ, RZ, R175 ;  /* 0x000000ffff507224 */ /* 0x000fe200078e00af */
[----:B------:R-:W-:Y:S01]  /*4fb0*/  MOV R81, R174 ;  /* 0x000000ae00517202 */ /* 0x000fe20000000f00 */
[----:B------:R-:W-:Y:S01]  /*4fc0*/  IMAD.MOV.U32 R82, RZ, RZ, R173 ;  /* 0x000000ffff527224 */ /* 0x000fe200078e00ad */
[----:B------:R-:W-:Y:S01]  /*4fd0*/  HMMA.16816.F32 R180, R4, R84, R108 ;  /* 0x0000005404b4723c */ /* 0x000fe2000000186c */
[----:B------:R-:W-:Y:S01]  /*4fe0*/  IMAD.MOV.U32 R83, RZ, RZ, R172 ;  /* 0x000000ffff537224 */ /* 0x000fe200078e00ac */
[----:B------:R-:W-:Y:S01]  /*4ff0*/  MOV R68, R142 ;  /* 0x0000008e00447202 */ /* 0x000fe20000000f00 */
[----:B------:R-:W-:-:S04]  /*5000*/  IMAD.MOV.U32 R69, RZ, RZ, R143 ;  /* 0x000000ffff457224 */ /* 0x000fc800078e008f */
[----:B------:R-:W-:Y:S01]  /*5010*/  MOV R85, R152 ;  /* 0x0000009800557202 */ /* 0x000fe20000000f00 */
[C---:B------:R-:W-:Y:S01]  /*5020*/  HMMA.16816.F32 R172, R4.reuse, R28, R8 ;  /* 0x0000001c04ac723c */ /* 0x040fe20000001808 */
[----:B------:R-:W-:Y:S01]  /*5030*/  IMAD.MOV.U32 R111, RZ, RZ, R150 ;  /* 0x000000ffff6f7224 */ /* 0x000fe200078e0096 */
[----:B------:R-:W-:Y:S01]  /*5040*/  MOV R150, R192 ;  /* 0x000000c000967202 */ /* 0x000fe20000000f00 */
[----:B------:R-:W-:Y:S01]  /*5050*/  IMAD.MOV.U32 R108, RZ, RZ, R149 ;  /* 0x000000ffff6c7224 */ /* 0x000fe200078e0095 */
[----:B------:R-:W-:Y:S01]  /*5060*/  MOV R110, R151 ;  /* 0x00000097006e7202 */ /* 0x000fe20000000f00 */
[----:B------:R-:W-:Y:S02]  /*5070*/  IMAD.MOV.U32 R109, RZ, RZ, R195 ;  /* 0x000000ffff6d7224 */ /* 0x000fe400078e00c3 */
[----:B------:R-:W-:Y:S01]  /*5080*/  FFMA.FTZ R8, R171, c[0x0][0x2d0], -R13 ;  /* 0x0000b400ab087a23 */ /* 0x000fe2000001080d */
[----:B------:R-:W-:Y:S01]  /*5090*/  HMMA.16816.F32 R152, R4, R60, R76 ;  /* 0x0000003c0498723c */ /* 0x000fe2000000184c */
[----:B------:R-:W-:Y:S01]  /*50a0*/  IMAD.MOV.U32 R149, RZ, RZ, R193 ;  /* 0x000000ffff957224 */ /* 0x000fe200078e00c1 */
[----:B------:R-:W-:Y:S01]  /*50b0*/  MOV R29, R68 ;  /* 0x00000044001d7202 */ /* 0x000fe20000000f00 */
[----:B------:R1:W-:Y:S01]  /*50c0*/  MUFU.EX2 R252, R8 ;  /* 0x0000000800fc7308 */ /* 0x0003e20000000800 */
[----:B------:R-:W-:-:S02]  /*50d0*/  IMAD.MOV.U32 R84, RZ, RZ, R185 ;  /* 0x000000ffff547224 */ /* 0x000fc400078e00b9 */
[----:B------:R-:W-:Y:S01]  /*50e0*/  IMAD.MOV.U32 R28, RZ, RZ, R69 ;  /* 0x000000ffff1c7224 */ /* 0x000fe200078e0045 */
[----:B------:R-:W-:Y:S01]  /*50f0*/  MOV R77, R15 ;  /* 0x0000000f004d7202 */ /* 0x000fe20000000f00 */
[C---:B------:R-:W-:Y:S01]  /*5100*/  HMMA.16816.F32 R88, R4.reuse, R52, R24 ;  /* 0x000000340458723c */ /* 0x040fe20000001818 */
[----:B------:R-:W-:Y:S01]  /*5110*/  IMAD.MOV.U32 R79, RZ, RZ, R141 ;  /* 0x000000ffff4f7224 */ /* 0x000fe200078e008d */
[----:B------:R-:W-:Y:S01]  /*5120*/  MOV R69, R133 ;  /* 0x0000008500457202 */ /* 0x000fe20000000f00 */
[----:B------:R-:W-:Y:S02]  /*5130*/  IMAD.MOV.U32 R78, RZ, RZ, R140 ;  /* 0x000000ffff4e7224 */ /* 0x000fe400078e008c */
[----:B------:R-:W-:Y:S01]  /*5140*/  LDSM.16.MT88.4 R140, [R226+0x3080] ;  /* 0x00308000e28c783b */ /* 0x000fe20000004200 */
[----:B------:R-:W-:Y:S02]  /*5150*/  IMAD.MOV.U32 R76, RZ, RZ, R184 ;  /* 0x000000ffff4c7224 */ /* 0x000fe400078e00b8 */
[----:B------:R-:W-:Y:S01]  /*5160*/  HMMA.16816.F32 R40, R4, R34, R40 ;  /* 0x000000220428723c */ /* 0x000fe20000001828 */
[----:B------:R-:W-:-:S02]  /*5170*/  IMAD.MOV.U32 R52, RZ, RZ, R79 ;  /* 0x000000ffff347224 */ /* 0x000fc400078e004f */
[----:B-1----:R-:W-:Y:S02]  /*5180*/  FFMA.FTZ R8, R170, c[0x0][0x2d0], -R13 ;  /* 0x0000b400aa087a23 */ /* 0x002fe4000001080d */
[----:B------:R-:W-:Y:S02]  /*5190*/  IMAD.MOV.U32 R53, RZ, RZ, R78 ;  /* 0x000000ffff357224 */ /* 0x000fe400078e004e */
[----:B------:R1:W2:Y:S01]  /*51a0*/  MUFU.EX2 R60, R8 ;  /* 0x00000008003c7308 */ /* 0x0002a20000000800 */
[----:B------:R-:W-:Y:S01]  /*51b0*/  HMMA.16816.F32 R24, R4, R62, R96 ;  /* 0x0000003e0418723c */ /* 0x000fe20000001860 */
[----:B------:R-:W-:Y:S02]  /*51c0*/  IMAD.MOV.U32 R151, RZ, RZ, R187 ;  /* 0x000000ffff977224 */ /* 0x000fe400078e00bb */
[----:B------:R-:W-:Y:S01]  /*51d0*/  LDSM.16.MT88.4 R184, [R225+0x3080] ;  /* 0x00308000e1b8783b */ /* 0x000fe20000004200 */
[----:B------:R-:W-:-:S03]  /*51e0*/  IMAD.MOV.U32 R68, RZ, RZ, R132 ;  /* 0x000000ffff447224 */ /* 0x000fc600078e0084 */
[----:B------:R-:W-:Y:S01]  /*51f0*/  IMAD.MOV.U32 R98, RZ, RZ, R108 ;  /* 0x000000ffff627224 */ /* 0x000fe200078e006c */
[----:B------:R-:W-:Y:S01]  /*5200*/  HMMA.16816.F32 R192, R4, R32, R20 ;  /* 0x0000002004c0723c */ /* 0x000fe20000001814 */
[----:B------:R-:W-:Y:S02]  /*5210*/  IMAD.MOV.U32 R99, RZ, RZ, R109 ;  /* 0x000000ffff637224 */ /* 0x000fe400078e006d */
[----:B-1----:R-:W-:-:S05]  /*5220*/  FFMA.FTZ R8, R166, c[0x0][0x2d0], -R13 ;  /* 0x0000b400a6087a23 */ /* 0x002fca000001080d */
[C---:B------:R-:W-:Y:S01]  /*5230*/  HMMA.16816.F32 R120, R4.reuse, R36, R16 ;  /* 0x000000240478723c */ /* 0x040fe20000001810 */
[----:B--2---:R-:W-:Y:S01]  /*5240*/  IMAD.MOV.U32 R35, RZ, RZ, R60 ;  /* 0x000000ffff237224 */ /* 0x004fe200078e003c */
[----:B------:R1:W-:Y:S01]  /*5250*/  MUFU.EX2 R171, R8 ;  /* 0x0000000800ab7308 */ /* 0x0003e20000000800 */
[----:B------:R-:W2:Y:S05]  /*5260*/  LDSM.16.MT88.4 R60, [R227+0x3080] ;  /* 0x00308000e33c783b */ /* 0x000eaa0000004200 */
[C---:B------:R-:W-:Y:S07]  /*5270*/  HMMA.16816.F32 R104, R4.reuse, R70, R104 ;  /* 0x000000460468723c */ /* 0x040fee0000001868 */
[----:B------:R-:W-:Y:S01]  /*5280*/  MOV R70, R110 ;  /* 0x0000006e00467202 */ /* 0x000fe20000000f00 */
[----:B------:R-:W-:Y:S01]  /*5290*/  HMMA.16816.F32 R16, R4, R86, R112 ;  /* 0x000000560410723c */ /* 0x000fe20000001870 */
[----:B------:R-:W-:-:S02]  /*52a0*/  IMAD.MOV.U32 R71, RZ, RZ, R111 ;  /* 0x000000ffff477224 */ /* 0x000fc400078e006f */
[----:B-1----:R-:W-:Y:S01]  /*52b0*/  FFMA.FTZ R8, R158, c[0x0][0x2d0], -R13 ;  /* 0x0000b4009e087a23 */ /* 0x002fe2000001080d */
[----:B------:R-:W-:Y:S03]  /*52c0*/  LDSM.16.MT88.4 R108, [R228+0x4880] ;  /* 0x00488000e46c783b */ /* 0x000fe60000004200 */
[----:B------:R1:W3:Y:S01]  /*52d0*/  MUFU.EX2 R170, R8 ;  /* 0x0000000800aa7308 */ /* 0x0002e20000000800 */
        /* <DEDUP_REMOVED lines=9> */
[----:B------:R-:W-:-:S02]  /*5370*/  F2FP.PACK_AB R128, R35, R252 ;  /* 0x000000fc2380723e */ /* 0x000fc400000000ff */
[----:B------:R-:W-:Y:S01]  /*5380*/  MOV R97, R114 ;  /* 0x0000007200617202 */ /* 0x000fe20000000f00 */
[----:B------:R-:W-:Y:S01]  /*5390*/  IMAD.MOV.U32 R57, RZ, RZ, R76 ;  /* 0x000000ffff397224 */ /* 0x000fe200078e004c */
[C---:B------:R-:W-:Y:S01]  /*53a0*/  HMMA.16816.F32 R20, R4.reuse, R54, R72 ;  /* 0x000000360414723c */ /* 0x040fe20000001848 */
[----:B------:R-:W-:Y:S01]  /*53b0*/  MOV R56, R77 ;  /* 0x0000004d00387202 */ /* 0x000fe20000000f00 */
[----:B-1----:R-:W-:Y:S01]  /*53c0*/  FFMA.FTZ R8, R156, c[0x0][0x2d0], -R12 ;  /* 0x0000b4009c087a23 */ /* 0x002fe2000001080c */
[----:B---3--:R-:W-:Y:S01]  /*53d0*/  F2FP.PACK_AB R130, R170, R171 ;  /* 0x000000abaa82723e */ /* 0x008fe200000000ff */
[----:B------:R-:W-:Y:S01]  /*53e0*/  IMAD.MOV.U32 R114, RZ, RZ, R53 ;  /* 0x000000ffff727224 */ /* 0x000fe200078e0035 */
[----:B------:R-:W-:Y:S01]  /*53f0*/  LDSM.16.MT88.4 R76, [R225+0x4880] ;  /* 0x00488000e14c783b */ /* 0x000fe20000004200 */
[----:B------:R1:W-:Y:S01]  /*5400*/  MUFU.EX2 R166, R8 ;  /* 0x0000000800a67308 */ /* 0x0003e20000000800 */
[----:B------:R-:W-:Y:S01]  /*5410*/  IMAD.MOV.U32 R72, RZ, RZ, R98 ;  /* 0x000000ffff487224 */ /* 0x000fe200078e0062 */
[----:B------:R-:W-:Y:S01]  /*5420*/  MOV R74, R70 ;  /* 0x00000046004a7202 */ /* 0x000fe20000000f00 */
[----:B------:R-:W-:Y:S01]  /*5430*/  IMAD.MOV.U32 R73, RZ, RZ, R99 ;  /* 0x000000ffff497224 */ /* 0x000fe200078e0063 */
[----:B------:R-:W-:Y:S01]  /*5440*/  HMMA.16816.F32 R36, R4, R38, R64 ;  /* 0x000000260424723c */ /* 0x000fe20000001840 */
[----:B------:R-:W-:Y:S01]  /*5450*/  IMAD.MOV.U32 R75, RZ, RZ, R71 ;  /* 0x000000ffff4b7224 */ /* 0x000fe200078e0047 */
[----:B------:R-:W-:Y:S01]  /*5460*/  MOV R71, R87 ;  /* 0x0000005700477202 */ /* 0x000fe20000000f00 */
[----:B------:R-:W-:-:S02]  /*5470*/  IMAD.MOV.U32 R70, RZ, RZ, R86 ;  /* 0x000000ffff467224 */ /* 0x000fc400078e0056 */
[----:B------:R-:W-:Y:S01]  /*5480*/  IMAD.MOV.U32 R86, RZ, RZ, R112 ;  /* 0x000000ffff567224 */ /* 0x000fe200078e0070 */
[----:B------:R-:W-:Y:S01]  /*5490*/  MOV R112, R29 ;  /* 0x0000001d00707202 */ /* 0x000fe20000000f00 */
[----:B------:R-:W-:Y:S01]  /*54a0*/  IMAD.MOV.U32 R87, RZ, RZ, R113 ;  /* 0x000000ffff577224 */ /* 0x000fe200078e0071 */
[----:B------:R-:W-:Y:S01]  /*54b0*/  HMMA.16816.F32 R48, R4, R30, R48 ;  /* 0x0000001e0430723c */ /* 0x000fe20000001830 */
[----:B------:R-:W-:Y:S01]  /*54c0*/  IMAD.MOV.U32 R98, RZ, RZ, R115 ;  /* 0x000000ffff627224 */ /* 0x000fe200078e0073 */
[----:B------:R-:W-:Y:S01]  /*54d0*/  MOV R115, R56 ;  /* 0x0000003800737202 */ /* 0x000fe20000000f00 */
[----:B------:R-:W-:Y:S01]  /*54e0*/  IMAD.MOV.U32 R99, RZ, RZ, R28 ;  /* 0x000000ffff637224 */ /* 0x000fe200078e001c */
[----:B------:R-:W-:Y:S01]  /*54f0*/  MOV R56, R81 ;  /* 0x0000005100387202 */ /* 0x000fe20000000f00 */
[----:B-1----:R-:W-:Y:S02]  /*5500*/  FFMA.FTZ R8, R157, c[0x0][0x2d0], -R12 ;  /* 0x0000b4009d087a23 */ /* 0x002fe4000001080c */
[----:B------:R-:W-:-:S02]  /*5510*/  IMAD.MOV.U32 R113, RZ, RZ, R52 ;  /* 0x000000ffff717224 */ /* 0x000fc400078e0034 */
[----:B------:R1:W3:Y:S01]  /*5520*/  MUFU.EX2 R33, R8 ;  /* 0x0000000800217308 */ /* 0x0002e20000000800 */
[----:B------:R-:W-:Y:S02]  /*5530*/  IMAD.MOV.U32 R28, RZ, RZ, R57 ;  /* 0x000000ffff1c7224 */ /* 0x000fe400078e0039 */
[----:B------:R-:W-:Y:S01]  /*5540*/  IMAD.MOV.U32 R29, RZ, RZ, R80 ;  /* 0x000000ffff1d7224 */ /* 0x000fe200078e0050 */
[----:B------:R-:W-:Y:S01]  /*5550*/  MOV R80, R83 ;  /* 0x0000005300507202 */ /* 0x000fe20000000f00 */
[----:B------:R-:W-:Y:S01]  /*5560*/  IMAD.MOV.U32 R57, RZ, RZ, R82 ;  /* 0x000000ffff397224 */ /* 0x000fe200078e0052 */
[----:B------:R-:W-:Y:S01]  /*5570*/  MOV R82, R100 ;  /* 0x0000006400527202 */ /* 0x000fe20000000f00 */
[----:B------:R-:W-:Y:S02]  /*5580*/  IMAD.MOV.U32 R81, RZ, RZ, R102 ;  /* 0x000000ffff517224 */ /* 0x000fe400078e0066 */
[----:B-1----:R-:W-:Y:S01]  /*5590*/  FFMA.FTZ R8, R165, c[0x0][0x2d0], -R12 ;  /* 0x0000b400a5087a23 */ /* 0x002fe2000001080c */
[----:B---3--:R-:W-:Y:S01]  /*55a0*/  F2FP.PACK_AB R129, R33, R166 ;  /* 0x000000a62181723e */ /* 0x008fe200000000ff */
[----:B------:R-:W-:-:S02]  /*55b0*/  IMAD.MOV.U32 R96, RZ, RZ, R112 ;  /* 0x000000ffff607224 */ /* 0x000fc400078e0070 */
[----:B------:R1:W-:Y:S01]  /*55c0*/  MUFU.EX2 R165, R8 ;  /* 0x0000000800a57308 */ /* 0x0003e20000000800 */
[----:B------:R-:W-:Y:S01]  /*55d0*/  IMAD.MOV.U32 R83, RZ, RZ, R238 ;  /* 0x000000ffff537224 */ /* 0x000fe200078e00ee */
[----:B------:R-:W-:Y:S01]  /*55e0*/  MOV R102, R237 ;  /* 0x000000ed00667202 */ /* 0x000fe20000000f00 */
[----:B------:R-:W-:Y:S02]  /*55f0*/  IMAD.MOV.U32 R112, RZ, RZ, R28 ;  /* 0x000000ffff707224 */ /* 0x000fe400078e001c */
[----:B-1----:R-:W-:Y:S01]  /*5600*/  FFMA.FTZ R8, R159, c[0x0][0x2d0], -R12 ;  /* 0x0000b4009f087a23 */ /* 0x002fe2000001080c */
[----:B------:R1:W5:Y:S01]  /*5610*/  LDL.LU R238, [R1+0x78] ;  /* 0x0000780001ee7983 */ /* 0x0003620000300800 */
[----:B------:R-:W-:Y:S02]  /*5620*/  HMMA.16816.F32 R12, R4, R58, R92 ;  /* 0x0000003a040c723c */ /* 0x000fe4000000185c */
[----:B------:R-:W3:Y:S01]  /*5630*/  MUFU.EX2 R32, R8 ;  /* 0x0000000800207308 */ /* 0x000ee20000000800 */
[----:B------:R-:W-:Y:S01]  /*5640*/  MOV R28, R81 ;  /* 0x00000051001c7202 */ /* 0x000fe20000000f00 */
[----:B------:R-:W4:Y:S03]  /*5650*/  LDSM.16.MT88.4 R156, [R228+0x3080] ;  /* 0x00308000e49c783b */ /* 0x000f260000004200 */
[----:B------:R-:W-:Y:S01]  /*5660*/  FFMA.FTZ R4, R188, c[0x0][0x2d0], -R0 ;  /* 0x0000b400bc047a23 */ /* 0x000fe20000010800 */
[----:B------:R-:W-:Y:S01]  /*5670*/  MOV R59, R99 ;  /* 0x00000063003b7202 */ /* 0x000fe20000000f00 */
[----:B------:R-:W-:Y:S01]  /*5680*/  IMAD.MOV.U32 R58, RZ, RZ, R98 ;  /* 0x000000ffff3a7224 */ /* 0x000fe200078e0062 */
[----:B------:R-:W1:Y:S01]  /*5690*/  LDSM.16.MT88.4 R92, [R226+0x4880] ;  /* 0x00488000e25c783b */ /* 0x000e620000004200 */
[----:B------:R-:W-:-:S03]  /*56a0*/  IMAD.MOV.U32 R100, RZ, RZ, R236 ;  /* 0x000000ffff647224 */ /* 0x000fc600078e00ec */
[----:B------:R1:W5:Y:S01]  /*56b0*/  LDL.LU R237, [R1+0x74] ;  /* 0x0000740001ed7983 */ /* 0x0003620000300800 */
[----:B---3--:R-:W-:Y:S01]  /*56c0*/  F2FP.PACK_AB R131, R32, R165 ;  /* 0x000000a52083723e */ /* 0x008fe200000000ff */
[----:B------:R-:W-:Y:S01]  /*56d0*/  IMAD.MOV.U32 R98, RZ, RZ, R114 ;  /* 0x000000ffff627224 */ /* 0x000fe200078e0072 */
[----:B------:R-:W-:Y:S01]  /*56e0*/  MOV R99, R115 ;  /* 0x0000007300637202 */ /* 0x000fe20000000f00 */
[----:B------:R-:W-:Y:S01]  /*56f0*/  IMAD.MOV.U32 R114, RZ, RZ, R56 ;  /* 0x000000ffff727224 */ /* 0x000fe200078e0038 */
[----:B------:R-:W-:Y:S01]  /*5700*/  MOV R115, R57 ;  /* 0x0000003900737202 */ /* 0x000fe20000000f00 */
[----:B------:R3:W-:Y:S01]  /*5710*/  MUFU.EX2 R31, R4 ;  /* 0x00000004001f7308 */ /* 0x0007e20000000800 */
[----:B------:R-:W1:Y:S01]  /*5720*/  LDSM.16.MT88.4 R8, [R227+0x4880] ;  /* 0x00488000e308783b */ /* 0x000e620000004200 */
[C---:B--2---:R-:W-:Y:S01]  /*5730*/  HMMA.16816.F32 R52, R128.reuse, R60, R72 ;  /* 0x0000003c8034723c */ /* 0x044fe20000001848 */
[----:B------:R-:W-:Y:S02]  /*5740*/  IMAD.MOV.U32 R57, RZ, RZ, R80 ;  /* 0x000000ffff397224 */ /* 0x000fe400078e0050 */
[----:B------:R-:W-:Y:S01]  /*5750*/  IMAD.MOV.U32 R80, RZ, RZ, R102 ;  /* 0x000000ffff507224 */ /* 0x000fe200078e0066 */
[----:B------:R-:W-:Y:S01]  /*5760*/  MOV R81, R100 ;  /* 0x0000006400517202 */ /* 0x000fe20000000f00 */
[----:B------:R2:W5:Y:S02]  /*5770*/  LDL.LU R236, [R1+0x70] ;  /* 0x0000700001ec7983 */ /* 0x0005640000300800 */
[----:B------:R-:W-:Y:S01]  /*5780*/  MOV R75, R97 ;  /* 0x00000061004b7202 */ /* 0x000fe20000000f00 */
[----:B------:R-:W-:Y:S01]  /*5790*/  HMMA.16816.F32 R132, R128, R140, R196 ;  /* 0x0000008c8084723c */ /* 0x000fe200000018c4 */
[----:B------:R-:W-:-:S02]  /*57a0*/  MOV R97, R113 ;  /* 0x0000007100617202 */ /* 0x000fc40000000f00 */
[----:B------:R-:W-:Y:S01]  /*57b0*/  MOV R113, R29 ;  /* 0x0000001d00717202 */ /* 0x000fe20000000f00 */
[----:B------:R-:W-:Y:S01]  /*57c0*/  IMAD.MOV.U32 R29, RZ, RZ, R82 ;  /* 0x000000ffff1d7224 */ /* 0x000fe200078e0052 */
[----:B------:R-:W-:Y:S01]  /*57d0*/  MOV R72, R58 ;  /* 0x0000003a00487202 */ /* 0x000fe20000000f00 */
[----:B---3--:R-:W-:Y:S01]  /*57e0*/  FFMA.FTZ R4, R189, c[0x0][0x2d0], -R0 ;  /* 0x0000b400bd047a23 */ /* 0x008fe20000010800 */
        /* <DEDUP_REMOVED lines=10> */
[----:B------:R3:W1:Y:S01]  /*5890*/  MUFU.EX2 R30, R4 ;  /* 0x00000004001e7308 */ /* 0x0006620000000800 */
        /* <DEDUP_REMOVED lines=8> */
[----:B----4-:R-:W-:Y:S01]  /*5920*/  HMMA.16816.F32 R148, R128, R156, R148 ;  /* 0x0000009c8094723c */ /* 0x010fe20000001894 */
[--C-:B---3--:R-:W-:Y:S02]  /*5930*/  FFMA.FTZ R4, R190, c[0x0][0x2d0], -R0.reuse ;  /* 0x0000b400be047a23 */ /* 0x108fe40000010800 */
[----:B------:R-:W-:-:S04]  /*5940*/  FFMA.FTZ R0, R191, c[0x0][0x2d0], -R0 ;  /* 0x0000b400bf007a23 */ /* 0x000fc80000010800 */
[----:B------:R3:W-:Y:S01]  /*5950*/  MUFU.EX2 R28, R0 ;  /* 0x00000000001c7308 */ /* 0x0007e20000000800 */
        /* <DEDUP_REMOVED lines=9> */
[----:B---3--:R-:W-:Y:S01]  /*59f0*/  FFMA.FTZ R0, R160, c[0x0][0x2d0], -R2 ;  /* 0x0000b400a0007a23 */ /* 0x008fe20000010802 */
[----:B------:R-:W-:Y:S01]  /*5a00*/  MOV R198, R72 ;  /* 0x0000004800c67202 */ /* 0x000fe20000000f00 */
[----:B------:R-:W-:Y:S01]  /*5a10*/  IMAD.MOV.U32 R199, RZ, RZ, R67 ;  /* 0x000000ffffc77224 */ /* 0x000fe200078e0043 */
[----:B------:R-:W-:Y:S01]  /*5a20*/  MOV R65, R74 ;  /* 0x0000004a00417202 */ /* 0x000fe20000000f00 */
[----:B------:R3:W-:Y:S01]  /*5a30*/  MUFU.EX2 R5, R0 ;  /* 0x0000000000057308 */ /* 0x0007e20000000800 */
[----:B------:R-:W-:Y:S01]  /*5a40*/  MOV R56, R81 ;  /* 0x0000005100387202 */ /* 0x000fe20000000f00 */
[----:B------:R-:W-:Y:S01]  /*5a50*/  IMAD.MOV.U32 R81, RZ, RZ, R102 ;  /* 0x000000ffff517224 */ /* 0x000fe200078e0066 */
[----:B------:R-:W-:Y:S01]  /*5a60*/  MOV R80, R83 ;  /* 0x0000005300507202 */ /* 0x000fe20000000f00 */
[----:B------:R-:W-:Y:S01]  /*5a70*/  IMAD.MOV.U32 R83, RZ, RZ, R101 ;  /* 0x000000ffff537224 */ /* 0x000fe200078e0065 */
[----:B------:R-:W-:Y:S01]  /*5a80*/  MOV R82, R100 ;  /* 0x0000006400527202 */ /* 0x000fe20000000f00 */
[----:B------:R-:W-:Y:S01]  /*5a90*/  IMAD.MOV.U32 R197, RZ, RZ, R73 ;  /* 0x000000ffffc57224 */ /* 0x000fe200078e0049 */
[C---:B------:R-:W-:Y:S01]  /*5aa0*/  HMMA.16816.F32 R188, R128.reuse, R186, R248 ;  /* 0x000000ba80bc723c */ /* 0x040fe200000018f8 */
[----:B------:R-:W4:Y:S01]  /*5ab0*/  MUFU.EX2 R29, R4 ;  /* 0x00000004001d7308 */ /* 0x000f220000000800 */
[----:B------:R-:W-:Y:S01]  /*5ac0*/  MOV R102, R119 ;  /* 0x0000007700667202 */ /* 0x000fe20000000f00 */
[----:B------:R-:W-:Y:S01]  /*5ad0*/  IMAD.MOV.U32 R100, RZ, RZ, R117 ;  /* 0x000000ffff647224 */ /* 0x000fe200078e0075 */
[----:B------:R2:W5:Y:S01]  /*5ae0*/  LDL.LU R235, [R1+0x6c] ;  /* 0x00006c0001eb7983 */ /* 0x0005620000300800 */
[----:B---3--:R-:W-:Y:S01]  /*5af0*/  FFMA.FTZ R0, R161, c[0x0][0x2d0], -R2 ;  /* 0x0000b400a1007a23 */ /* 0x008fe20000010802 */
[----:B------:R-:W-:Y:S01]  /*5b00*/  MOV R101, R231 ;  /* 0x000000e700657202 */ /* 0x000fe20000000f00 */
[----:B------:R-:W-:Y:S01]  /*5b10*/  IMAD.MOV.U32 R72, RZ, RZ, R59 ;  /* 0x000000ffff487224 */ /* 0x000fe200078e003b */
[----:B------:R-:W-:Y:S01]  /*5b20*/  MOV R67, R58 ;  /* 0x0000003a00437202 */ /* 0x000fe20000000f00 */
[----:B------:R3:W1:Y:S01]  /*5b30*/  MUFU.EX2 R4, R0 ;  /* 0x0000000000047308 */ /* 0x0006620000000800 */
        /* <DEDUP_REMOVED lines=13> */
[C---:B------:R-:W-:Y:S08]  /*5c10*/  HMMA.16816.F32 R68, R128.reuse, R76, R68 ;  /* 0x0000004c8044723c */ /* 0x040ff00000001844 */
[C---:B-1----:R-:W-:Y:S01]  /*5c20*/  HMMA.16816.F32 R84, R128.reuse, R92, R84 ;  /* 0x0000005c8054723c */ /* 0x042fe20000001854 */
[--C-:B---3--:R-:W-:Y:S01]  /*5c30*/  FFMA.FTZ R0, R162, c[0x0][0x2d0], -R2.reuse ;  /* 0x0000b400a2007a23 */ /* 0x108fe20000010802 */
[----:B------:R2:W5:Y:S01]  /*5c40*/  LDL.LU R234, [R1+0x68] ;  /* 0x0000680001ea7983 */ /* 0x0005620000300800 */
[----:B------:R-:W-:Y:S01]  /*5c50*/  FFMA.FTZ R2, R163, c[0x0][0x2d0], -R2 ;  /* 0x0000b400a3027a23 */ /* 0x000fe20000010802 */
[----:B------:R-:W-:Y:S01]  /*5c60*/  MOV R83, R101 ;  /* 0x0000006500537202 */ /* 0x000fe20000000f00 */
[----:B------:R-:W-:Y:S01]  /*5c70*/  IMAD.MOV.U32 R80, RZ, RZ, R102 ;  /* 0x000000ffff507224 */ /* 0x000fe200078e0066 */
[----:B------:R2:W5:Y:S01]  /*5c80*/  LDL.LU R233, [R1+0x64] ;  /* 0x0000640001e97983 */ /* 0x0005620000300800 */
[----:B------:R-:W-:Y:S01]  /*5c90*/  IMAD.MOV.U32 R82, RZ, RZ, R100 ;  /* 0x000000ffff527224 */ /* 0x000fe200078e0064 */
[----:B------:R-:W-:Y:S01]  /*5ca0*/  MUFU.EX2 R0, R0 ;  /* 0x0000000000007308 */ /* 0x000fe20000000800 */
[C---:B------:R-:W-:Y:S01]  /*5cb0*/  HMMA.16816.F32 R100, R128.reuse, R108, R220 ;  /* 0x0000006c8064723c */ /* 0x040fe200000018dc */
[----:B------:R-:W-:Y:S01]  /*5cc0*/  IMAD.MOV.U32 R196, RZ, RZ, R224 ;  /* 0x000000ffffc47224 */ /* 0x000fe200078e00e0 */
[----:B------:R2:W5:Y:S04]  /*5cd0*/  LDL.LU R232, [R1+0x60] ;  /* 0x0000600001e87983 */ /* 0x0005680000300800 */
[----:B------:R2:W5:Y:S01]  /*5ce0*/  LDL.LU R231, [R1+0x5c] ;  /* 0x00005c0001e77983 */ /* 0x0005620000300800 */
[----:B------:R-:W-:Y:S01]  /*5cf0*/  MOV R223, R65 ;  /* 0x0000004100df7202 */ /* 0x000fe20000000f00 */
[----:B------:R-:W-:Y:S01]  /*5d00*/  IMAD.MOV.U32 R222, RZ, RZ, R66 ;  /* 0x000000ffffde7224 */ /* 0x000fe200078e0042 */
[----:B------:R-:W1:Y:S01]  /*5d10*/  MUFU.EX2 R2, R2 ;  /* 0x0000000200027308 */ /* 0x000e620000000800 */
        /* <DEDUP_REMOVED lines=25> */
[C---:B------:R-:W-:Y:S01]  /*5eb0*/  HMMA.16816.F32 R160, R128.reuse, R158, R216 ;  /* 0x0000009e80a0723c */ /* 0x040fe200000018d8 */
[----:B------:R-:W-:Y:S01]  /*5ec0*/  IMAD.MOV.U32 R7, RZ, RZ, R98 ;  /* 0x000000ffff077224 */ /* 0x000fe200078e0062 */
[----:B------:R-:W-:Y:S01]  /*5ed0*/  MOV R6, R99 ;  /* 0x0000006300067202 */ /* 0x000fe20000000f00 */
[----:B------:R-:W-:Y:S01]  /*5ee0*/  IMAD.MOV.U32 R34, RZ, RZ, R112 ;  /* 0x000000ffff227224 */ /* 0x000fe200078e0070 */
[----:B------:R2:W5:Y:S04]  /*5ef0*/  LDL.LU R230, [R1+0x58] ;  /* 0x0000580001e67983 */ /* 0x0005680000300800 */
[C---:B------:R-:W-:Y:S01]  /*5f00*/  HMMA.16816.F32 R64, R128.reuse, R62, R212 ;  /* 0x0000003e8040723c */ /* 0x040fe200000018d4 */
[----:B------:R-:W-:Y:S01]  /*5f10*/  IMAD.MOV.U32 R218, RZ, RZ, R96 ;  /* 0x000000ffffda7224 */ /* 0x000fe200078e0060 */
[----:B------:R-:W-:Y:S01]  /*5f20*/  MOV R217, R97 ;  /* 0x0000006100d97202 */ /* 0x000fe20000000f00 */
[----:B------:R-:W-:Y:S01]  /*5f30*/  IMAD.MOV.U32 R248, RZ, RZ, R72 ;  /* 0x000000fffff87224 */ /* 0x000fe200078e0048 */
[----:B------:R-:W-:Y:S01]  /*5f40*/  MOV R216, R113 ;  /* 0x0000007100d87202 */ /* 0x000fe20000000f00 */
[----:B------:R2:W5:Y:S02]  /*5f50*/  LDL.LU R229, [R1+0x54] ;  /* 0x0000540001e57983 */ /* 0x0005640000300800 */
[----:B------:R-:W-:Y:S01]  /*5f60*/  IMAD.MOV.U32 R212, RZ, RZ, R80 ;  /* 0x000000ffffd47224 */ /* 0x000fe200078e0050 */
[----:B------:R-:W-:Y:S01]  /*5f70*/  MOV R213, R81 ;  /* 0x0000005100d57202 */ /* 0x000fe20000000f00 */
[----:B------:R-:W-:Y:S01]  /*5f80*/  IMAD.MOV.U32 R214, RZ, RZ, R82 ;  /* 0x000000ffffd67224 */ /* 0x000fe200078e0052 */
[----:B------:R-:W-:Y:S01]  /*5f90*/  MOV R215, R83 ;  /* 0x0000005300d77202 */ /* 0x000fe20000000f00 */
[C---:B------:R-:W-:Y:S01]  /*5fa0*/  HMMA.16816.F32 R116, R128.reuse, R8, R144 ;  /* 0x000000088074723c */ /* 0x040fe20000001890 */
[----:B------:R-:W-:Y:S01]  /*5fb0*/  MOV R219, R59 ;  /* 0x0000003b00db7202 */ /* 0x000fe20000000f00 */
[----:B------:R2:W5:Y:S06]  /*5fc0*/  LDL.LU R224, [R1+0x50] ;  /* 0x0000500001e07983 */ /* 0x00056c0000300800 */
[C---:B------:R-:W-:Y:S07]  /*5fd0*/  HMMA.16816.F32 R80, R128.reuse, R78, R208 ;  /* 0x0000004e8050723c */ /* 0x040fee00000018d0 */
[----:B------:R-:W-:Y:S01]  /*5fe0*/  IMAD.MOV.U32 R208, RZ, RZ, R114 ;  /* 0x000000ffffd07224 */ /* 0x000fe200078e0072 */
[----:B------:R-:W-:Y:S01]  /*5ff0*/  MOV R209, R115 ;  /* 0x0000007300d17202 */ /* 0x000fe20000000f00 */
[----:B------:R-:W-:Y:S01]  /*6000*/  HMMA.16816.F32 R144, R128, R142, R244 ;  /* 0x0000008e8090723c */ /* 0x000fe200000018f4 */
[----:B------:R-:W-:-:S07]  /*6010*/  MOV R211, R57 ;  /* 0x0000003900d37202 */ /* 0x000fce0000000f00 */
[----:B------:R-:W-:Y:S01]  /*6020*/  HMMA.16816.F32 R96, R128, R94, R204 ;  /* 0x0000005e8060723c */ /* 0x000fe200000018cc */
[----:B------:R-:W-:-:S07]  /*6030*/  IMAD.MOV.U32 R210, RZ, RZ, R56 ;  /* 0x000000ffffd27224 */ /* 0x000fce00078e0038 */
[----:B------:R-:W-:Y:S01]  /*6040*/  HMMA.16816.F32 R112, R128, R110, R200 ;  /* 0x0000006e8070723c */ /* 0x000fe200000018c8 */
[----:B------:R-:W-:-:S07]  /*6050*/  FADD.FTZ R6, R6, R208 ;  /* 0x000000d006067221 */ /* 0x000fce0000010000 */
[----:B------:R-:W-:Y:S01]  /*6060*/  HMMA.16816.F32 R128, R128, R10, R124 ;  /* 0x0000000a8080723c */ /* 0x000fe2000000187c */
[----:B------:R-:W-:-:S06]  /*6070*/  IMAD.MOV.U32 R244, RZ, RZ, R58 ;  /* 0x000000fffff47224 */ /* 0x000fcc00078e003a */
[----:B------:R-:W-:Y:S02]  /*6080*/  F2FP.PACK_AB R124, R30, R31 ;  /* 0x0000001f1e7c723e */ /* 0x000fe400000000ff */
[----:B----4-:R-:W-:Y:S02]  /*6090*/  F2FP.PACK_AB R126, R28, R29 ;  /* 0x0000001d1c7e723e */ /* 0x010fe400000000ff */
[----:B------:R-:W-:Y:S02]  /*60a0*/  F2FP.PACK_AB R125, R4, R5 ;  /* 0x00000005047d723e */ /* 0x000fe400000000ff */
[----:B-1----:R-:W-:Y:S01]  /*60b0*/  F2FP.PACK_AB R127, R2, R0 ;  /* 0x00000000027f723e */ /* 0x002fe200000000ff */
[----:B------:R-:W-:Y:S02]  /*60c0*/  FADD.FTZ R7, R7, R209 ;  /* 0x000000d107077221 */ /* 0x000fe40000010000 */
[----:B------:R-:W-:-:S04]  /*60d0*/  FADD.FTZ R6, R212, R6 ;  /* 0x00000006d4067221 */ /* 0x000fc80000010000 */
[----:B------:R-:W-:Y:S01]  /*60e0*/  HMMA.16816.F32 R56, R124, R60, R44 ;  /* 0x0000003c7c38723c */ /* 0x000fe2000000182c */
[----:B------:R-:W-:Y:S01]  /*60f0*/  FADD.FTZ R7, R213, R7 ;  /* 0x00000007d5077221 */ /* 0x000fe20000010000 */
[----:B------:R-:W-:Y:S01]  /*6100*/  MOV R245, R75 ;  /* 0x0000004b00f57202 */ /* 0x000fe20000000f00 */
[----:B------:R-:W-:-:S05]  /*6110*/  FADD.FTZ R6, R215, R6 ;  /* 0x00000006d7067221 */ /* 0x000fca0000010000 */
[----:B------:R-:W-:Y:S01]  /*6120*/  HMMA.16816.F32 R60, R124, R62, R12 ;  /* 0x0000003e7c3c723c */ /* 0x000fe2000000180c */
[----:B------:R-:W-:Y:S01]  /*6130*/  MOV R247, R73 ;  /* 0x0000004900f77202 */ /* 0x000fe20000000f00 */
[----:B------:R-:W-:-:S05]  /*6140*/  FADD.FTZ R7, R216, R7 ;  /* 0x00000007d8077221 */ /* 0x000fca0000010000 */
[----:B------:R-:W-:Y:S02]  /*6150*/  FADD.FTZ R13, R211, R210 ;  /* 0x000000d2d30d7221 */ /* 0x000fe40000010000 */
[----:B------:R-:W-:Y:S02]  /*6160*/  FADD.FTZ R14, R219, R218 ;  /* 0x000000dadb0e7221 */ /* 0x000fe40000010000 */
[----:B------:R-:W-:Y:S02]  /*6170*/  FADD.FTZ R13, R214, R13 ;  /* 0x0000000dd60d7221 */ /* 0x000fe40000010000 */
[----:B------:R-:W-:Y:S02]  /*6180*/  IMAD.MOV.U32 R246, RZ, RZ, R74 ;  /* 0x000000fffff67224 */ /* 0x000fe400078e004a */
        /* <DEDUP_REMOVED lines=9> */
[----:B------:R-:W-:-:S07]  /*6220*/  FADD.FTZ R6, R251, R13 ;  /* 0x0000000dfb067221 */ /* 0x000fce0000010000 */
[----:B------:R-:W-:Y:S07]  /*6230*/  HMMA.16816.F32 R120, R124, R8, R192 ;  /* 0x000000087c78723c */ /* 0x000fee00000018c0 */
[----:B------:R-:W-:Y:S02]  /*6240*/  FADD.FTZ R9, R250, R14 ;  /* 0x0000000efa097221 */ /* 0x000fe40000010000 */
[----:B------:R-:W-:Y:S02]  /*6250*/  FADD.FTZ R8, R220, R12 ;  /* 0x0000000cdc087221 */ /* 0x000fe40000010000 */
[----:B------:R-:W-:-:S02]  /*6260*/  FADD.FTZ R12, R221, R7 ;  /* 0x00000007dd0c7221 */ /* 0x000fc40000010000 */
[----:B------:R-:W-:Y:S01]  /*6270*/  FADD.FTZ R7, R222, R9 ;  /* 0x00000009de077221 */ /* 0x000fe20000010000 */
[----:B------:R-:W-:Y:S01]  /*6280*/  HMMA.16816.F32 R136, R124, R140, R136 ;  /* 0x0000008c7c88723c */ /* 0x000fe20000001888 */
[----:B------:R-:W-:Y:S02]  /*6290*/  FADD.FTZ R9, R223, R6 ;  /* 0x00000006df097221 */ /* 0x000fe40000010000 */
[----:B------:R-:W-:Y:S02]  /*62a0*/  FADD.FTZ R6, R196, R8 ;  /* 0x00000008c4067221 */ /* 0x000fe40000010000 */
[----:B------:R-:W-:-:S03]  /*62b0*/  FADD.FTZ R7, R197, R7 ;  /* 0x00000007c5077221 */ /* 0x000fc60000010000 */
        /* <DEDUP_REMOVED lines=9> */
[----:B------:R-:W-:-:S07]  /*6350*/  FADD.FTZ R8, R198, R12 ;  /* 0x0000000cc6087221 */ /* 0x000fce0000010000 */
[----:B------:R-:W-:Y:S07]  /*6360*/  HMMA.16816.F32 R124, R124, R10, R40 ;  /* 0x0000000a7c7c723c */ /* 0x000fee0000001828 */
        /* <DEDUP_REMOVED lines=16> */
[----:B------:R-:W-:Y:S01]  /*6470*/  FADD.FTZ R7, R32, R5 ;  /* 0x0000000520077221 */ /* 0x000fe20000010000 */
[----:B------:R1:W-:Y:S01]  /*6480*/  STL [R1+0x1c], R0 ;  /* 0x00001c0001007387 */ /* 0x0003e20000100800 */
[----:B------:R-:W-:Y:S01]  /*6490*/  FADD.FTZ R5, R28, R6 ;  /* 0x000000061c057221 */ /* 0x000fe20000010000 */
[----:B------:R-:W-:Y:S02]  /*64a0*/  UIMAD.WIDE.U32 UR18, UR17, UR4, URZ ;  /* 0x00000004111272a5 */ /* 0x000fe4000f8e003f */
[----:B------:R2:W-:Y:S04]  /*64b0*/  STL [R1+0x14], R7 ;  /* 0x0000140701007387 */ /* 0x0005e80000100800 */
[----:B------:R2:W-:Y:S01]  /*64c0*/  STL [R1+0x18], R5 ;  /* 0x0000180501007387 */ /* 0x0005e20000100800 */
[----:B------:R-:W-:Y:S01]  /*64d0*/  PLOP3.LUT P0, PT, PT, PT, UP2, 0x40, 0x0 ;  /* 0x000000000000781c */ /* 0x000fe20003f0e828 */
[----:B------:R-:W-:Y:S01]  /*64e0*/  @UP3 UMOV UR7, UR19 ;  /* 0x0000001300073c82 */ /* 0x000fe20008000000 */
[----:B-1----:R-:W-:-:S05]  /*64f0*/  FADD.FTZ R0, R2, R4 ;  /* 0x0000000402007221 */ /* 0x002fca0000010000 */
[----:B------:R2:W-:Y:S01]  /*6500*/  STL [R1+0x20], R0 ;  /* 0x0000200001007387 */ /* 0x0005e20000100800 */
[----:B------:R-:W-:-:S04]  /*6510*/  @UP3 USHF.R.U32.HI UR17, URZ, UR5, UR7 ;  /* 0x000000053f113299 */ /* 0x000fc80008011607 */
[----:B------:R-:W-:-:S03]  /*6520*/  UIADD3 UR4, UR16, UR17, URZ ;  /* 0x0000001110047290 */ /* 0x000fc6000fffe03f */
[----:B------:R-:W-:Y:S02]  /*6530*/  ULDC UR16, c[0x0][0x328] ;  /* 0x0000ca0000107ab9 */ /* 0x000fe40000000800 */
[----:B------:R-:W-:Y:S01]  /*6540*/  UIADD3 UR16, UR4, UR16, URZ ;  /* 0x0000001004107290 */ /* 0x000fe2000fffe03f */
[----:B------:R-:W-:Y:S01]  /*6550*/  IADD3 R242, R242, -0x2, RZ ;  /* 0xfffffffef2f27810 */ /* 0x000fe20007ffe0ff */
[----:B------:R-:W-:Y:S05]  /*6560*/  @P0 BRA `(.L_x_898) ;  /* 0x0000013000000947 */ /* 0x000fea0003800000 */
[----:B------:R-:W-:Y:S01]  /*6570*/  ISETP.LT.AND P0, PT, RZ, UR4, PT ;  /* 0x00000004ff007c0c */ /* 0x000fe2000bf01270 */
[----:B------:R-:W-:Y:S02]  /*6580*/  UIADD3 UR17, UR4, -0x1, URZ ;  /* 0xffffffff04117890 */ /* 0x000fe4000fffe03f */
[----:B------:R-:W-:-:S10]  /*6590*/  ULDC UR7, c[0x0][0x32c] ;  /* 0x0000cb0000077ab9 */ /* 0x000fd40000000800 */
[----:B------:R-:W-:Y:S05]  /*65a0*/  @P0 BRA `(.L_x_899) ;  /* 0x0000007000000947 */ /* 0x000fea0003800000 */
[----:B------:R-:W-:Y:S02]  /*65b0*/  UISETP.NE.AND UP0, UPT, UR7, 0x1, UPT ;  /* 0x000000010700788c */ /* 0x000fe4000bf05270 */
[----:B------:R-:W-:-:S03]  /*65c0*/  UIADD3 UR17, -UR4, URZ, URZ ;  /* 0x0000003f04117290 */ /* 0x000fc6000fffe13f */
[----:B------:R-:W-:Y:S02]  /*65d0*/  ULDC.64 UR4, c[0x0][0x330] ;  /* 0x0000cc0000047ab9 */ /* 0x000fe40000000a00 */
[----:B------:R-:W-:-:S04]  /*65e0*/  UIMAD.WIDE.U32 UR18, UR17, UR4, URZ ;  /* 0x00000004111272a5 */ /* 0x000fc8000f8e003f */
[----:B------:R-:W-:-:S04]  /*65f0*/  @UP0 USHF.R.U32.HI UR17, URZ, UR5, UR19 ;  /* 0x000000053f110299 */ /* 0x000fc80008011613 */
[----:B------:R-:W-:Y:S01]  /*6600*/  ULOP3.LUT UR17, URZ, UR17, URZ, 0x33, !UPT ;  /* 0x000000113f117292 */ /* 0x000fe2000f8e333f */
[----:B------:R-:W-:Y:S05]  /*6610*/  BRA `(.L_x_900) ;  /* 0x0000004000007947 */ /* 0x000fea0003800000 */
.L_x_899:
[----:B------:R-:W-:Y:S02]  /*6620*/  UISETP.NE.AND UP0, UPT, UR7, 0x1, UPT ;  /* 0x000000010700788c */ /* 0x000fe4000bf05270 */
[----:B------:R-:W-:Y:S02]  /*6630*/  ULDC.64 UR4, c[0x0][0x330] ;  /* 0x0000cc0000047ab9 */ /* 0x000fe40000000a00 */
[----:B------:R-:W-:-:S07]  /*6640*/  UIMAD.WIDE.U32 UR18, UR17, UR4, URZ ;  /* 0x00000004111272a5 */ /* 0x000fce000f8e003f */
[----:B------:R-:W-:Y:S02]  /*6650*/  @UP0 USHF.R.U32.HI UR17, URZ, UR5, UR19 ;  /* 0x000000053f110299 */ /* 0x000fe40008011613 */
.L_x_900:
[----:B------:R-:W-:Y:S02]  /*6660*/  ULDC UR4, c[0x0][0x32c] ;  /* 0x0000cb0000047ab9 */ /* 0x000fe40000000800 */
[----:B------:R-:W-:-:S04]  /*6670*/  UIMAD UR4, UR17, UR7, UR4 ;  /* 0x00000007110472a4 */ /* 0x000fc8000f8e0204 */
[----:B------:R-:W-:-:S04]  /*6680*/  UISETP.LT.AND UP0, UPT, UR16, UR4, UPT ;  /* 0x000000041000728c */ /* 0x000fc8000bf01270 */
[----:B------:R-:W-:-:S04]  /*6690*/  USEL UR16, UR16, UR4, UP0 ;  /* 0x0000000410107287 */ /* 0x000fc80008000000 */
.L_x_898:
[----:B------:R-:W-:-:S04]  /*66a0*/  UIMAD.WIDE UR4, UR16, 0x2aaaaaab, URZ ;  /* 0x2aaaaaab100478a5 */ /* 0x000fc8000f8e023f */
[----:B------:R-:W-:-:S04]  /*66b0*/  USHF.R.U32.HI UR4, URZ, 0x1f, UR5 ;  /* 0x0000001f3f047899 */ /* 0x000fc80008011605 */
[----:B------:R-:W-:-:S04]  /*66c0*/  ULEA.HI.SX32 UR4, UR5, UR4, 0x1d ;  /* 0x0000000405047291 */ /* 0x000fc8000f8fea3f */
[----:B------:R-:W-:-:S04]  /*66d0*/  UISETP.LT.AND UP0, UPT, UR8, UR4, UPT ;  /* 0x000000040800728c */ /* 0x000fc8000bf01270 */
[----:B------:R-:W-:-:S06]  /*66e0*/  USEL UR4, UR8, UR4, !UP0 ;  /* 0x0000000408047287 */ /* 0x000fcc000c000000 */
[----:B------:R-:W-:-:S13]  /*66f0*/  ISETP.GE.AND P0, PT, R242, UR4, PT ;  /* 0x00000004f2007c0c */ /* 0x000fda000bf06270 */
[----:B------:R-:W-:Y:S05]  /*6700*/  @!P0 BRA `(.L_x_901) ;  /* 0x000045d000008947 */ /* 0x000fea0003800000 */
[----:B--2---:R-:W2:Y:S01]  /*6710*/  LDL R0, [R1+0x24] ;  /* 0x0000240001007983 */ /* 0x004ea20000100800 */
[----:B------:R-:W-:Y:S01]  /*6720*/  PLOP3.LUT P1, PT, PT, PT, UP3, 0x80, 0x0 ;  /* 0x000000000000781c */ /* 0x000fe20003f2f038 */
[----:B------:R-:W-:Y:S01]  /*6730*/  IMAD.MOV.U32 R166, RZ, RZ, R168 ;  /* 0x000000ffffa67224 */ /* 0x000fe200078e00a8 */
[----:B------:R-:W-:Y:S01]  /*6740*/  PLOP3.LUT P0, PT, PT, PT, UP3, 0x80, 0x0 ;  /* 0x000000000000781c */ /* 0x000fe20003f0f038 */
[----:B------:R-:W-:Y:S01]  /*6750*/  IMAD.MOV.U32 R164, RZ, RZ, R169 ;  /* 0x000000ffffa47224 */ /* 0x000fe200078e00a9 */
[----:B------:R-:W-:Y:S01]  /*6760*/  MOV R171, R3 ;  /* 0x0000000300ab7202 */ /* 0x000fe20000000f00 */
[----:B------:R-:W-:-:S08]  /*6770*/  IMAD.MOV.U32 R170, RZ, RZ, R167 ;  /* 0x000000ffffaa7224 */ /* 0x000fd000078e00a7 */
[----:B--2---:R-:W-:-:S05]  /*6780*/  @P1 IMAD.HI.U32 R0, R0, c[0x0][0x2c8], RZ ;  /* 0x0000b20000001a27 */ /* 0x004fca00078e00ff */
[----:B------:R-:W-:-:S05]  /*6790*/  @P0 SHF.R.U32.HI R0, RZ, c[0x0][0x2cc], R0 ;  /* 0x0000b300ff000a19 */ /* 0x000fca0000011600 */
[----:B------:R1:W-:Y:S02]  /*67a0*/  @P0 STL [R1+0x28], R0 ;  /* 0x0000280001000387 */ /* 0x0003e40000100800 */
.L_x_918:
[----:B------:R-:W2:Y:S01]  /*67b0*/  LDL.64 R38, [R1+0x38] ;  /* 0x0000380001267983 */ /* 0x000ea20000100a00 */
[----:B------:R-:W-:Y:S04]  /*67c0*/  DEPBAR.LE SB0, 0x0 ;  /* 0x000080000000791a */ /* 0x000fe80000000000 */
[----:B-1----:R-:W2:Y:S05]  /*67d0*/  LDL.64 R2, [R1+0x48] ;  /* 0x0000480001027983 */ /* 0x002eaa0000100a00 */
[----:B------:R-:W-:Y:S01]  /*67e0*/  BAR.SYNC.DEFER_BLOCKING 0x0 ;  /* 0x0000000000007b1d */ /* 0x000fe20000010000 */
[C---:B------:R-:W-:Y:S11]  /*67f0*/  ISETP.LT.AND P6, PT, R242.reuse, UR8, PT ;  /* 0x00000008f2007c0c */ /* 0x040ff6000bfc1270 */
[----:B------:R-:W-:Y:S02]  /*6800*/  @!UPT UIADD3 URZ, URZ, URZ, URZ ;  /* 0x0000003f3f3ff290 */ /* 0x000fe4000fffe03f */
[----:B-1----:R-:W-:Y:S01]  /*6810*/  @!P6 SHF.R.S32.HI R0, RZ, 0x1f, R242 ;  /* 0x0000001fff00e819 */ /* 0x002fe200000114f2 */
[----:B------:R-:W-:Y:S04]  /*6820*/  @!P6 IMAD.WIDE.U32 R36, R242, c[0x0][0x208], RZ ;  /* 0x00008200f224ea25 */ /* 0x000fe800078e00ff */
[----:B------:R-:W-:Y:S04]  /*6830*/  @!P6 IMAD R0, R0, c[0x0][0x208], RZ ;  /* 0x000082000000ea24 */ /* 0x000fe800078e02ff */
[----:B------:R-:W-:Y:S01]  /*6840*/  @!P6 IMAD R0, R242, c[0x0][0x20c], R0 ;  /* 0x00008300f200ea24 */ /* 0x000fe200078e0200 */
[----:B-----5:R-:W-:Y:S03]  /*6850*/  LDSM.16.M88.4 R48, [R231+0x8080] ;  /* 0x00808000e730783b */ /* 0x020fe60000000200 */
[----:B------:R-:W-:Y:S02]  /*6860*/  @!P6 IMAD.IADD R0, R37, 0x1, R0 ;  /* 0x000000012500e824 */ /* 0x000fe400078e0200 */
[----:B------:R-:W1:Y:S02]  /*6870*/  LDSM.16.M88.4 R16, [R224+0x5080] ;  /* 0x00508000e010783b */ /* 0x000e640000000200 */
[----:B------:R-:W-:Y:S03]  /*6880*/  @!P6 IMAD R0, R0, 0x30, RZ ;  /* 0x000000300000e824 */ /* 0x000fe600078e02ff */
[----:B------:R-:W3:Y:S05]  /*6890*/  LDSM.16.M88.4 R44, [R231+0xa080] ;  /* 0x00a08000e72c783b */ /* 0x000eea0000000200 */
[----:B------:R-:W4:Y:S05]  /*68a0*/  LDSM.16.M88.4 R32, [R224+0x5880] ;  /* 0x00588000e020783b */ /* 0x000f2a0000000200 */
[----:B------:R-:W2:Y:S05]  /*68b0*/  LDL.64 R246, [R1+0x30] ;  /* 0x0000300001f67983 */ /* 0x000eaa0000100a00 */
[----:B------:R-:W2:Y:S05]  /*68c0*/  LDSM.16.M88.4 R172, [R224+0x6080] ;  /* 0x00608000e0ac783b */ /* 0x000eaa0000000200 */
[----:B------:R-:W2:Y:S05]  /*68d0*/  LDL.64 R244, [R1+0x40] ;  /* 0x0000400001f47983 */ /* 0x000eaa0000100a00 */
[----:B------:R-:W-:Y:S05]  /*68e0*/  LDSM.16.M88.4 R192, [R233+0x8080] ;  /* 0x00808000e9c0783b */ /* 0x000fea0000000200 */
[----:B------:R-:W2:Y:S01]  /*68f0*/  LDL R167, [R1+0x28] ;  /* 0x0000280001a77983 */ /* 0x000ea20000100800 */
[-C--:B-1----:R-:W-:Y:S04]  /*6900*/  HMMA.16816.F32 R4, R48, R16.reuse, RZ ;  /* 0x000000103004723c */ /* 0x082fe800000018ff */
[----:B------:R-:W1:Y:S05]  /*6910*/  LDSM.16.M88.4 R196, [R235] ;  /* 0x00000000ebc4783b */ /* 0x000e6a0000000200 */
[----:B------:R-:W1:Y:S01]  /*6920*/  LDSM.16.M88.4 R200, [R233+0xa080] ;  /* 0x00a08000e9c8783b */ /* 0x000e620000000200 */
[C---:B---3--:R-:W-:Y:S04]  /*6930*/  HMMA.16816.F32 R8, R44.reuse, R16, RZ ;  /* 0x000000102c08723c */ /* 0x048fe800000018ff */
[----:B------:R-:W3:Y:S04]  /*6940*/  LDSM.16.M88.4 R204, [R241] ;  /* 0x00000000f1cc783b */ /* 0x000ee80000000200 */
[-C--:B------:R-:W-:Y:S01]  /*6950*/  HMMA.16816.F32 R12, R44, R18.reuse, RZ ;  /* 0x000000122c0c723c */ /* 0x080fe200000018ff */
[----:B------:R-:W1:Y:S07]  /*6960*/  LDSM.16.M88.4 R208, [R240] ;  /* 0x00000000f0d0783b */ /* 0x000e6e0000000200 */
[C---:B------:R-:W-:Y:S08]  /*6970*/  HMMA.16816.F32 R16, R48.reuse, R18, RZ ;  /* 0x000000123010723c */ /* 0x040ff000000018ff */
[-C--:B----4-:R-:W-:Y:S08]  /*6980*/  HMMA.16816.F32 R20, R48, R32.reuse, RZ ;  /* 0x000000203014723c */ /* 0x090ff000000018ff */
[C---:B------:R-:W-:Y:S08]  /*6990*/  HMMA.16816.F32 R24, R44.reuse, R32, RZ ;  /* 0x000000202c18723c */ /* 0x040ff000000018ff */
[-C--:B------:R-:W-:Y:S08]  /*69a0*/  HMMA.16816.F32 R28, R44, R34.reuse, RZ ;  /* 0x000000222c1c723c */ /* 0x080ff000000018ff */
[C---:B------:R-:W-:Y:S04]  /*69b0*/  HMMA.16816.F32 R32, R48.reuse, R34, RZ ;  /* 0x000000223020723c */ /* 0x040fe800000018ff */
[----:B--2---:R-:W-:Y:S04]  /*69c0*/  @!P6 IMAD.MOV.U32 R3, RZ, RZ, R39 ;  /* 0x000000ffff03e224 */ /* 0x004fe800078e0027 */
[----:B------:R-:W-:Y:S02]  /*69d0*/  @!P6 IMAD.WIDE.U32 R2, R36, 0x30, R2 ;  /* 0x000000302402e825 */ /* 0x000fe400078e0002 */
[-C--:B------:R-:W-:Y:S02]  /*69e0*/  HMMA.16816.F32 R36, R48, R172.reuse, RZ ;  /* 0x000000ac3024723c */ /* 0x080fe400000018ff */
[----:B------:R-:W-:Y:S02]  /*69f0*/  @!P6 IMAD.IADD R165, R3, 0x1, R0 ;  /* 0x0000000103a5e824 */ /* 0x000fe400078e0200 */
[C---:B------:R-:W-:Y:S03]  /*6a00*/  @!P6 IMAD.SHL.U32 R0, R2.reuse, 0x2, RZ ;  /* 0x000000020200e824 */ /* 0x040fe600078e00ff */
[----:B------:R-:W-:Y:S01]  /*6a10*/  @!P6 SHF.L.U64.HI R165, R2, 0x1, R165 ;  /* 0x0000000102a5e819 */ /* 0x000fe200000102a5 */
[C---:B------:R-:W-:Y:S04]  /*6a20*/  HMMA.16816.F32 R40, R44.reuse, R172, RZ ;  /* 0x000000ac2c28723c */ /* 0x040fe800000018ff */
[C---:B------:R-:W-:Y:S02]  /*6a30*/  @!P6 IADD3 R168, P0, R0.reuse, c[0x0][0x1f8], RZ ;  /* 0x00007e0000a8ea10 */ /* 0x040fe40007f1e0ff */
[----:B------:R-:W-:Y:S02]  /*6a40*/  @!P6 IADD3 R0, P5, R0, 0x80, RZ ;  /* 0x000000800000e810 */ /* 0x000fe40007fbe0ff */
[-C--:B------:R-:W-:Y:S01]  /*6a50*/  HMMA.16816.F32 R44, R44, R174.reuse, RZ ;  /* 0x000000ae2c2c723c */ /* 0x080fe200000018ff */
[----:B------:R-:W-:Y:S03]  /*6a60*/  @!P6 IADD3.X R169, R165, c[0x0][0x1fc], RZ, P0, !PT ;  /* 0x00007f00a5a9ea10 */ /* 0x000fe600007fe4ff */
[----:B------:R-:W-:Y:S02]  /*6a70*/  @!P6 IADD3 R212, P2, R0, c[0x0][0x1f8], RZ ;  /* 0x00007e0000d4ea10 */ /* 0x000fe40007f5e0ff */
[----:B------:R-:W-:Y:S01]  /*6a80*/  @!PT LDS RZ, [RZ] ;  /* 0x00000000fffff984 */ /* 0x000fe20000000800 */
[----:B------:R-:W-:Y:S01]  /*6a90*/  @!PT LDS RZ, [RZ] ;  /* 0x00000000fffff984 */ /* 0x000fe20000000800 */
[----:B------:R-:W-:Y:S01]  /*6aa0*/  @!PT LDS RZ, [RZ] ;  /* 0x00000000fffff984 */ /* 0x000fe20000000800 */
[----:B------:R2:W-:Y:S01]  /*6ab0*/  @!P6 LDGSTS.E.BYPASS.LTC128B.128 [R243+0x2080], [R168.64], !P4 ;  /* 0x02080000a8f3efae */ /* 0x0005e2000e101d4e */
[----:B------:R-:W-:Y:S01]  /*6ac0*/  @!P6 IADD3 R2, P1, R168, UR10, RZ ;  /* 0x0000000aa802ec10 */ /* 0x000fe2000ff3e0ff */
[----:B------:R-:W-:Y:S04]  /*6ad0*/  HMMA.16816.F32 R48, R48, R174, RZ ;  /* 0x000000ae3030723c */ /* 0x000fe800000018ff */
[----:B------:R-:W-:Y:S02]  /*6ae0*/  @!P6 IADD3.X R213, RZ, c[0x0][0x1fc], R165, P2, P5 ;  /* 0x00007f00ffd5ea10 */ /* 0x000fe400017ea4a5 */
[----:B------:R-:W-:Y:S02]  /*6af0*/  @!P6 IADD3.X R3, R169, UR11, RZ, P1, !PT ;  /* 0x0000000ba903ec10 */ /* 0x000fe40008ffe4ff */
[-C--:B-1----:R-:W-:Y:S01]  /*6b00*/  HMMA.16816.F32 R4, R192, R196.reuse, R4 ;  /* 0x000000c4c004723c */ /* 0x082fe20000001804 */
[----:B------:R1:W-:Y:S04]  /*6b10*/  @!P6 LDGSTS.E.BYPASS.LTC128B.128 [R243+0x3880], [R212.64], !P3 ;  /* 0x03880000d4f3efae */ /* 0x0003e8000d901d4e */
[----:B------:R-:W-:Y:S01]  /*6b20*/  @!P6 IADD3 R172, P0, R2, UR10, RZ ;  /* 0x0000000a02acec10 */ /* 0x000fe2000ff1e0ff */
[----:B------:R4:W-:Y:S02]  /*6b30*/  @!P6 LDGSTS.E.BYPASS.LTC128B.128 [R243+0x2880], [R2.64], !P4 ;  /* 0x0288000002f3efae */ /* 0x0009e4000e101d4e */
[C---:B------:R-:W-:Y:S03]  /*6b40*/  HMMA.16816.F32 R8, R200.reuse, R196, R8 ;  /* 0x000000c4c808723c */ /* 0x040fe60000001808 */
[----:B------:R4:W-:Y:S01]  /*6b50*/  @!P6 LDGSTS.E.BYPASS.LTC128B.128 [R243+0x4080], [R2.64+0x80], !P3 ;  /* 0x0408008002f3efae */ /* 0x0009e2000d901d4e */
[----:B------:R-:W-:Y:S02]  /*6b60*/  @!P6 IADD3.X R173, R3, UR11, RZ, P0, !PT ;  /* 0x0000000b03adec10 */ /* 0x000fe400087fe4ff */
[----:B------:R-:W-:Y:S02]  /*6b70*/  PLOP3.LUT P0, PT, PT, PT, UP3, 0x80, 0x0 ;  /* 0x000000000000781c */ /* 0x000fe40003f0f038 */
[-C--:B------:R-:W-:Y:S01]  /*6b80*/  HMMA.16816.F32 R12, R200, R198.reuse, R12 ;  /* 0x000000c6c80c723c */ /* 0x080fe2000000180c */
[----:B------:R2:W-:Y:S03]  /*6b90*/  @!P6 LDGSTS.E.BYPASS.LTC128B.128 [R243+0x3080], [R172.64], !P4 ;  /* 0x03080000acf3efae */ /* 0x0005e6000e101d4e */
[----:B------:R-:W-:Y:S02]  /*6ba0*/  IMAD.MOV.U32 R245, RZ, RZ, c[0x0][0x1e4] ;  /* 0x00007900fff57624 */ /* 0x000fe400078e00ff */
[----:B------:R2:W-:Y:S01]  /*6bb0*/  @!P6 LDGSTS.E.BYPASS.LTC128B.128 [R243+0x4880], [R172.64+0x80], !P3 ;  /* 0x04880080acf3efae */ /* 0x0005e2000d901d4e */
[C---:B------:R-:W-:Y:S01]  /*6bc0*/  ISETP.GT.AND P6, PT, R242.reuse, UR8, PT ;  /* 0x00000008f2007c0c */ /* 0x040fe2000bfc4270 */
[C---:B------:R-:W-:Y:S03]  /*6bd0*/  HMMA.16816.F32 R16, R192.reuse, R198, R16 ;  /* 0x000000c6c010723c */ /* 0x040fe60000001810 */
[----:B------:R-:W-:Y:S05]  /*6be0*/  LDSM.16.M88.4 R216, [R232+0xa080] ;  /* 0x00a08000e8d8783b */ /* 0x000fea0000000200 */
[-C--:B---3--:R-:W-:Y:S01]  /*6bf0*/  HMMA.16816.F32 R20, R192, R204.reuse, R20 ;  /* 0x000000ccc014723c */ /* 0x088fe20000001814 */
[----:B------:R-:W0:Y:S03]  /*6c00*/  LDGDEPBAR ;  /* 0x00000000000079af */ /* 0x000e260000000000 */
[----:B------:R-:W-:Y:S02]  /*6c10*/  @P6 IADD3 R0, R242, -0x1, RZ ;  /* 0xfffffffff2006810 */ /* 0x000fe40007ffe0ff */
[----:B-1----:R-:W-:Y:S01]  /*6c20*/  LDSM.16.M88.4 R212, [R230+0x5080] ;  /* 0x00508000e6d4783b */ /* 0x002fe20000000200 */
[----:B----4-:R-:W-:Y:S01]  /*6c30*/  @P6 IMAD.MOV.U32 R3, RZ, RZ, R247 ;  /* 0x000000ffff036224 */ /* 0x010fe200078e00f7 */
[C---:B------:R-:W-:Y:S03]  /*6c40*/  HMMA.16816.F32 R24, R200.reuse, R204, R24 ;  /* 0x000000ccc818723c */ /* 0x040fe60000001818 */
[----:B------:R-:W-:Y:S01]  /*6c50*/  LDSM.16.M88.4 R220, [R230+0x5880] ;  /* 0x00588000e6dc783b */ /* 0x000fe20000000200 */
[----:B--2---:R-:W-:Y:S01]  /*6c60*/  @P6 IMAD.WIDE.U32 R168, R0, c[0x0][0x1e0], RZ ;  /* 0x0000780000a86a25 */ /* 0x004fe200078e00ff */
[----:B------:R-:W-:Y:S03]  /*6c70*/  @P6 SHF.R.S32.HI R2, RZ, 0x1f, R0 ;  /* 0x0000001fff026819 */ /* 0x000fe60000011400 */
[-C--:B------:R-:W-:Y:S01]  /*6c80*/  HMMA.16816.F32 R28, R200, R206.reuse, R28 ;  /* 0x000000cec81c723c */ /* 0x080fe2000000181c */
[----:B------:R-:W1:Y:S03]  /*6c90*/  LDSM.16.M88.4 R172, [R232+0x8080] ;  /* 0x00808000e8ac783b */ /* 0x000e660000000200 */
[----:B------:R-:W-:Y:S02]  /*6ca0*/  @P6 IMAD R2, R2, c[0x0][0x1e0], RZ ;  /* 0x0000780002026a24 */ /* 0x000fe400078e02ff */
[----:B------:R-:W2:Y:S02]  /*6cb0*/  LDSM.16.M88.4 R196, [R230+0x6080] ;  /* 0x00608000e6c4783b */ /* 0x000ea40000000200 */
[C---:B------:R-:W-:Y:S03]  /*6cc0*/  HMMA.16816.F32 R32, R192.reuse, R206, R32 ;  /* 0x000000cec020723c */ /* 0x040fe60000001820 */
[----:B------:R-:W-:Y:S01]  /*6cd0*/  LDSM.16.M88.4 R204, [R229] ;  /* 0x00000000e5cc783b */ /* 0x000fe20000000200 */
[----:B------:R-:W-:Y:S04]  /*6ce0*/  @P6 IMAD R2, R0, c[0x0][0x1e4], R2 ;  /* 0x0000790000026a24 */ /* 0x000fe800078e0202 */
[-C--:B------:R-:W-:Y:S04]  /*6cf0*/  HMMA.16816.F32 R36, R192, R208.reuse, R36 ;  /* 0x000000d0c024723c */ /* 0x080fe80000001824 */
[----:B------:R-:W-:Y:S02]  /*6d00*/  @P6 IMAD.IADD R0, R169, 0x1, R2 ;  /* 0x00000001a9006824 */ /* 0x000fe400078e0202 */
[----:B------:R-:W-:Y:S02]  /*6d10*/  @P6 IMAD.MOV.U32 R2, RZ, RZ, R244 ;  /* 0x000000ffff026224 */ /* 0x000fe400078e00f4 */
[C---:B------:R-:W-:Y:S01]  /*6d20*/  HMMA.16816.F32 R40, R200.reuse, R208, R40 ;  /* 0x000000d0c828723c */ /* 0x040fe20000001828 */
[----:B------:R-:W-:Y:S03]  /*6d30*/  IMAD.MOV.U32 R244, RZ, RZ, c[0x0][0x1e0] ;  /* 0x00007800fff47624 */ /* 0x000fe600078e00ff */
[----:B------:R-:W-:Y:S04]  /*6d40*/  @P6 IMAD.WIDE.U32 R2, R168, 0x30, R2 ;  /* 0x00000030a8026825 */ /* 0x000fe800078e0002 */
[-C--:B------:R-:W-:Y:S01]  /*6d50*/  HMMA.16816.F32 R44, R200, R210.reuse, R44 ;  /* 0x000000d2c82c723c */ /* 0x080fe2000000182c */
[----:B------:R-:W3:Y:S03]  /*6d60*/  LDSM.16.M88.4 R200, [R234+0x8080] ;  /* 0x00808000eac8783b */ /* 0x000ee60000000200 */
[----:B------:R-:W-:Y:S02]  /*6d70*/  @P6 IMAD.SHL.U32 R168, R2, 0x2, RZ ;  /* 0x0000000202a86824 */ /* 0x000fe400078e00ff */
[----:B------:R-:W-:Y:S02]  /*6d80*/  @P6 IMAD.SHL.U32 R165, R244, 0x20, RZ ;  /* 0x00000020f4a56824 */ /* 0x000fe400078e00ff */
[----:B------:R-:W-:Y:S01]  /*6d90*/  HMMA.16816.F32 R48, R192, R210, R48 ;  /* 0x000000d2c030723c */ /* 0x000fe20000001830 */
[----:B------:R-:W4:Y:S03]  /*6da0*/  LDSM.16.M88.4 R192, [R234+0xa080] ;  /* 0x00a08000eac0783b */ /* 0x000f260000000200 */
[----:B------:R-:W-:Y:S02]  /*6db0*/  @P6 IMAD R0, R0, 0x30, RZ ;  /* 0x0000003000006824 */ /* 0x000fe400078e02ff */
[----:B------:R-:W2:Y:S02]  /*6dc0*/  LDSM.16.M88.4 R208, [R229+0x800] ;  /* 0x00080000e5d0783b */ /* 0x000ea40000000200 */
[-C--:B-1----:R-:W-:Y:S05]  /*6dd0*/  HMMA.16816.F32 R4, R172, R212.reuse, R4 ;  /* 0x000000d4ac04723c */ /* 0x082fea0000001804 */
[----:B------:R-:W-:Y:S03]  /*6de0*/  @P6 IMAD.IADD R0, R3, 0x1, R0 ;  /* 0x0000000103006824 */ /* 0x000fe600078e0200 */
[C---:B------:R-:W-:Y:S04]  /*6df0*/  HMMA.16816.F32 R8, R216.reuse, R212, R8 ;  /* 0x000000d4d808723c */ /* 0x040fe80000001808 */
[----:B------:R-:W-:Y:S02]  /*6e00*/  @P6 SHF.L.U64.HI R3, R2, 0x1, R0 ;  /* 0x0000000102036819 */ /* 0x000fe40000010200 */
[----:B------:R-:W-:Y:S02]  /*6e10*/  @P6 SHF.L.U64.HI R0, R244, 0x5, R245 ;  /* 0x00000005f4006819 */ /* 0x000fe400000102f5 */
[-C--:B------:R-:W-:Y:S08]  /*6e20*/  HMMA.16816.F32 R12, R216, R214.reuse, R12 ;  /* 0x000000d6d80c723c */ /* 0x080ff0000000180c */
[C---:B------:R-:W-:Y:S01]  /*6e30*/  HMMA.16816.F32 R16, R172.reuse, R214, R16 ;  /* 0x000000d6ac10723c */ /* 0x040fe20000001810 */
[----:B------:R-:W1:Y:S07]  /*6e40*/  LDSM.16.M88.4 R212, [R229+0x1000] ;  /* 0x00100000e5d4783b */ /* 0x000e6e0000000200 */
[-C--:B------:R-:W-:Y:S08]  /*6e50*/  HMMA.16816.F32 R20, R172, R220.reuse, R20 ;  /* 0x000000dcac14723c */ /* 0x080ff00000001814 */
[C---:B------:R-:W-:Y:S08]  /*6e60*/  HMMA.16816.F32 R24, R216.reuse, R220, R24 ;  /* 0x000000dcd818723c */ /* 0x040ff00000001818 */
[-C--:B------:R-:W-:Y:S08]  /*6e70*/  HMMA.16816.F32 R28, R216, R222.reuse, R28 ;  /* 0x000000ded81c723c */ /* 0x080ff0000000181c */
[C---:B------:R-:W-:Y:S01]  /*6e80*/  HMMA.16816.F32 R32, R172.reuse, R222, R32 ;  /* 0x000000deac20723c */ /* 0x040fe20000001820 */
[----:B------:R-:W-:Y:S07]  /*6e90*/  LDSM.16.M88.4 R220, [R224+0x7080] ;  /* 0x00708000e0dc783b */ /* 0x000fee0000000200 */
[-C--:B--2---:R-:W-:Y:S08]  /*6ea0*/  HMMA.16816.F32 R36, R172, R196.reuse, R36 ;  /* 0x000000c4ac24723c */ /* 0x084ff00000001824 */
[C---:B------:R-:W-:Y:S08]  /*6eb0*/  HMMA.16816.F32 R40, R216.reuse, R196, R40 ;  /* 0x000000c4d828723c */ /* 0x040ff00000001828 */
[-C--:B------:R-:W-:Y:S01]  /*6ec0*/  HMMA.16816.F32 R44, R216, R198.reuse, R44 ;  /* 0x000000c6d82c723c */ /* 0x080fe2000000182c */
[----:B------:R-:W-:Y:S07]  /*6ed0*/  LDSM.16.M88.4 R216, [R231+0xe080] ;  /* 0x00e08000e7d8783b */ /* 0x000fee0000000200 */
[----:B------:R-:W-:Y:S01]  /*6ee0*/  HMMA.16816.F32 R48, R172, R198, R48 ;  /* 0x000000c6ac30723c */ /* 0x000fe20000001830 */
[----:B------:R-:W-:Y:S05]  /*6ef0*/  LDSM.16.M88.4 R172, [R231+0xc080] ;  /* 0x00c08000e7ac783b */ /* 0x000fea0000000200 */
[----:B------:R-:W2:Y:S02]  /*6f00*/  LDSM.16.M88.4 R196, [R224+0x6880] ;  /* 0x00688000e0c4783b */ /* 0x000ea40000000200 */
[-C--:B---3--:R-:W-:Y:S08]  /*6f10*/  HMMA.16816.F32 R4, R200, R204.reuse, R4 ;  /* 0x000000ccc804723c */ /* 0x088ff00000001804 */
[C---:B----4-:R-:W-:Y:S08]  /*6f20*/  HMMA.16816.F32 R8, R192.reuse, R204, R8 ;  /* 0x000000ccc008723c */ /* 0x050ff00000001808 */
[-C--:B------:R-:W-:Y:S08]  /*6f30*/  HMMA.16816.F32 R12, R192, R206.reuse, R12 ;  /* 0x000000cec00c723c */ /* 0x080ff0000000180c */
[C---:B------:R-:W-:Y:S01]  /*6f40*/  HMMA.16816.F32 R16, R200.reuse, R206, R16 ;  /* 0x000000cec810723c */ /* 0x040fe20000001810 */
[----:B------:R-:W-:Y:S07]  /*6f50*/  LDSM.16.M88.4 R204, [R239] ;  /* 0x00000000efcc783b */ /* 0x000fee0000000200 */
[-C--:B------:R-:W-:Y:S08]  /*6f60*/  HMMA.16816.F32 R20, R200, R208.reuse, R20 ;  /* 0x000000d0c814723c */ /* 0x080ff00000001814 */
[C---:B------:R-:W-:Y:S08]  /*6f70*/  HMMA.16816.F32 R24, R192.reuse, R208, R24 ;  /* 0x000000d0c018723c */ /* 0x040ff00000001818 */
[-C--:B------:R-:W-:Y:S08]  /*6f80*/  HMMA.16816.F32 R28, R192, R210.reuse, R28 ;  /* 0x000000d2c01c723c */ /* 0x080ff0000000181c */
[C---:B------:R-:W-:Y:S01]  /*6f90*/  HMMA.16816.F32 R32, R200.reuse, R210, R32 ;  /* 0x000000d2c820723c */ /* 0x040fe20000001820 */
[----:B------:R-:W-:Y:S07]  /*6fa0*/  LDSM.16.M88.4 R208, [R233+0xe080] ;  /* 0x00e08000e9d0783b */ /* 0x000fee0000000200 */
[-C--:B-1----:R-:W-:Y:S08]  /*6fb0*/  HMMA.16816.F32 R36, R200, R212.reuse, R36 ;  /* 0x000000d4c824723c */ /* 0x082ff00000001824 */
[C---:B------:R-:W-:Y:S08]  /*6fc0*/  HMMA.16816.F32 R40, R192.reuse, R212, R40 ;  /* 0x000000d4c028723c */ /* 0x040ff00000001828 */
[-C--:B------:R-:W-:Y:S01]  /*6fd0*/  HMMA.16816.F32 R44, R192, R214.reuse, R44 ;  /* 0x000000d6c02c723c */ /* 0x080fe2000000182c */
[----:B------:R-:W1:Y:S07]  /*6fe0*/  LDSM.16.M88.4 R192, [R224+0x7880] ;  /* 0x00788000e0c0783b */ /* 0x000e6e0000000200 */
[----:B------:R-:W-:Y:S01]  /*6ff0*/  HMMA.16816.F32 R48, R200, R214, R48 ;  /* 0x000000d6c830723c */ /* 0x000fe20000001830 */
[----:B------:R-:W3:Y:S05]  /*7000*/  LDSM.16.M88.4 R200, [R233+0xc080] ;  /* 0x00c08000e9c8783b */ /* 0x000eea0000000200 */
[----:B------:R-:W-:Y:S02]  /*7010*/  LDSM.16.M88.4 R212, [R237] ;  /* 0x00000000edd4783b */ /* 0x000fe40000000200 */
[-C--:B--2---:R-:W-:Y:S08]  /*7020*/  HMMA.16816.F32 R4, R172, R196.reuse, R4 ;  /* 0x000000c4ac04723c */ /* 0x084ff00000001804 */
[C---:B------:R-:W-:Y:S08]  /*7030*/  HMMA.16816.F32 R8, R216.reuse, R196, R8 ;  /* 0x000000c4d808723c */ /* 0x040ff00000001808 */
[-C--:B------:R-:W-:Y:S08]  /*7040*/  HMMA.16816.F32 R12, R216, R198.reuse, R12 ;  /* 0x000000c6d80c723c */ /* 0x080ff0000000180c */
[C---:B------:R-:W-:Y:S01]  /*7050*/  HMMA.16816.F32 R16, R172.reuse, R198, R16 ;  /* 0x000000c6ac10723c */ /* 0x040fe20000001810 */
[----:B------:R-:W2:Y:S07]  /*7060*/  LDSM.16.M88.4 R196, [R238] ;  /* 0x00000000eec4783b */ /* 0x000eae0000000200 */
        /* <DEDUP_REMOVED lines=8> */
[----:B------:R-:W-:Y:S07]  /*70f0*/  LDSM.16.M88.4 R216, [R236+0xe080] ;  /* 0x00e08000ecd8783b */ /* 0x000fee0000000200 */
[----:B------:R-:W-:Y:S01]  /*7100*/  HMMA.16816.F32 R48, R172, R194, R48 ;  /* 0x000000c2ac30723c */ /* 0x000fe20000001830 */
[----:B------:R-:W-:Y:S05]  /*7110*/  LDSM.16.M88.4 R172, [R232+0xc080] ;  /* 0x00c08000e8ac783b */ /* 0x000fea0000000200 */
[----:B------:R-:W1:Y:S02]  /*7120*/  LDSM.16.M88.4 R192, [R230+0x6880] ;  /* 0x00688000e6c0783b */ /* 0x000e640000000200 */
[-C--:B---3--:R-:W-:Y:S08]  /*7130*/  HMMA.16816.F32 R4, R200, R204.reuse, R4 ;  /* 0x000000ccc804723c */ /* 0x088ff00000001804 */
[C---:B------:R-:W-:Y:S08]  /*7140*/  HMMA.16816.F32 R8, R208.reuse, R204, R8 ;  /* 0x000000ccd008723c */ /* 0x040ff00000001808 */
[-C--:B------:R-:W-:Y:S08]  /*7150*/  HMMA.16816.F32 R12, R208, R206.reuse, R12 ;  /* 0x000000ced00c723c */ /* 0x080ff0000000180c */
[C---:B------:R-:W-:Y:S01]  /*7160*/  HMMA.16816.F32 R16, R200.reuse, R206, R16 ;  /* 0x000000cec810723c */ /* 0x040fe20000001810 */
[----:B------:R-:W3:Y:S07]  /*7170*/  LDSM.16.M88.4 R204, [R232+0xe080] ;  /* 0x00e08000e8cc783b */ /* 0x000eee0000000200 */
[-C--:B--2---:R-:W-:Y:S08]  /*7180*/  HMMA.16816.F32 R20, R200, R196.reuse, R20 ;  /* 0x000000c4c814723c */ /* 0x084ff00000001814 */
[C---:B------:R-:W-:Y:S08]  /*7190*/  HMMA.16816.F32 R24, R208.reuse, R196, R24 ;  /* 0x000000c4d018723c */ /* 0x040ff00000001818 */
[-C--:B------:R-:W-:Y:S08]  /*71a0*/  HMMA.16816.F32 R28, R208, R198.reuse, R28 ;  /* 0x000000c6d01c723c */ /* 0x080ff0000000181c */
[C---:B------:R-:W-:Y:S01]  /*71b0*/  HMMA.16816.F32 R32, R200.reuse, R198, R32 ;  /* 0x000000c6c820723c */ /* 0x040fe20000001820 */
[----:B------:R-:W2:Y:S07]  /*71c0*/  LDSM.16.M88.4 R196, [R230+0x7080] ;  /* 0x00708000e6c4783b */ /* 0x000eae0000000200 */
[-C--:B------:R-:W-:Y:S08]  /*71d0*/  HMMA.16816.F32 R36, R200, R212.reuse, R36 ;  /* 0x000000d4c824723c */ /* 0x080ff00000001824 */
[C---:B------:R-:W-:Y:S08]  /*71e0*/  HMMA.16816.F32 R40, R208.reuse, R212, R40 ;  /* 0x000000d4d028723c */ /* 0x040ff00000001828 */
[-C--:B------:R-:W-:Y:S01]  /*71f0*/  HMMA.16816.F32 R44, R208, R214.reuse, R44 ;  /* 0x000000d6d02c723c */ /* 0x080fe2000000182c */
[----:B------:R-:W4:Y:S07]  /*7200*/  LDSM.16.M88.4 R208, [R230+0x7880] ;  /* 0x00788000e6d0783b */ /* 0x000f2e0000000200 */
[----:B------:R-:W-:Y:S01]  /*7210*/  HMMA.16816.F32 R48, R200, R214, R48 ;  /* 0x000000d6c830723c */ /* 0x000fe20000001830 */
[----:B------:R-:W-:Y:S05]  /*7220*/  LDSM.16.M88.4 R200, [R234+0xc080] ;  /* 0x00c08000eac8783b */ /* 0x000fea0000000200 */
[----:B------:R-:W4:Y:S02]  /*7230*/  LDSM.16.M88.4 R212, [R229+0x1800] ;  /* 0x00180000e5d4783b */ /* 0x000f240000000200 */
[-C--:B-1----:R-:W-:Y:S08]  /*7240*/  HMMA.16816.F32 R4, R172, R192.reuse, R4 ;  /* 0x000000c0ac04723c */ /* 0x082ff00000001804 */
[C---:B---3--:R-:W-:Y:S07]  /*7250*/  HMMA.16816.F32 R8, R204.reuse, R192, R8 ;  /* 0x000000c0cc08723c */ /* 0x048fee0000001808 */
[C---:B------:R-:W-:Y:S01]  /*7260*/  @P6 IADD3 R192, P5, R168.reuse, 0x80, RZ ;  /* 0x00000080a8c06810 */ /* 0x040fe20007fbe0ff */
[-C--:B------:R-:W-:Y:S04]  /*7270*/  HMMA.16816.F32 R12, R204, R194.reuse, R12 ;  /* 0x000000c2cc0c723c */ /* 0x080fe8000000180c */
[----:B------:R-:W-:Y:S02]  /*7280*/  @P6 IADD3 R168, P1, R168, c[0x0][0x1c8], RZ ;  /* 0x00007200a8a86a10 */ /* 0x000fe40007f3e0ff */
[----:B------:R-:W-:Y:S02]  /*7290*/  @P6 IADD3 R192, P2, R192, c[0x0][0x1c8], RZ ;  /* 0x00007200c0c06a10 */ /* 0x000fe40007f5e0ff */
[C---:B------:R-:W-:Y:S04]  /*72a0*/  HMMA.16816.F32 R16, R172.reuse, R194, R16 ;  /* 0x000000c2ac10723c */ /* 0x040fe80000001810 */
[----:B------:R-:W-:Y:S02]  /*72b0*/  @P6 IADD3.X R169, R3, c[0x0][0x1cc], RZ, P1, !PT ;  /* 0x0000730003a96a10 */ /* 0x000fe40000ffe4ff */
[-C--:B------:R-:W-:Y:S02]  /*72c0*/  @P6 IADD3 R2, P1, R168, R165.reuse, RZ ;  /* 0x000000a5a8026210 */ /* 0x080fe40007f3e0ff */
[-C--:B--2---:R-:W-:Y:S04]  /*72d0*/  HMMA.16816.F32 R20, R172, R196.reuse, R20 ;  /* 0x000000c4ac14723c */ /* 0x084fe80000001814 */
[----:B------:R-:W-:Y:S01]  /*72e0*/  @P6 IADD3.X R193, RZ, c[0x0][0x1cc], R3, P2, P5 ;  /* 0x00007300ffc16a10 */ /* 0x000fe200017ea403 */
[--C-:B------:R-:W-:Y:S03]  /*72f0*/  @P6 IMAD.X R3, R169, 0x1, R0.reuse, P1 ;  /* 0x00000001a9036824 */ /* 0x100fe600008e0600 */
[C---:B------:R-:W-:Y:S08]  /*7300*/  HMMA.16816.F32 R24, R204.reuse, R196, R24 ;  /* 0x000000c4cc18723c */ /* 0x040ff00000001818 */
[-C--:B------:R-:W-:Y:S08]  /*7310*/  HMMA.16816.F32 R28, R204, R198.reuse, R28 ;  /* 0x000000c6cc1c723c */ /* 0x080ff0000000181c */
[C---:B------:R-:W-:Y:S08]  /*7320*/  HMMA.16816.F32 R32, R172.reuse, R198, R32 ;  /* 0x000000c6ac20723c */ /* 0x040ff00000001820 */
[-C--:B----4-:R-:W-:Y:S08]  /*7330*/  HMMA.16816.F32 R36, R172, R208.reuse, R36 ;  /* 0x000000d0ac24723c */ /* 0x090ff00000001824 */
[C---:B------:R-:W-:Y:S08]  /*7340*/  HMMA.16816.F32 R40, R204.reuse, R208, R40 ;  /* 0x000000d0cc28723c */ /* 0x040ff00000001828 */
[-C--:B------:R-:W-:Y:S08]  /*7350*/  HMMA.16816.F32 R44, R204, R210.reuse, R44 ;  /* 0x000000d2cc2c723c */ /* 0x080ff0000000182c */
[----:B------:R-:W-:Y:S01]  /*7360*/  HMMA.16816.F32 R48, R172, R210, R48 ;  /* 0x000000d2ac30723c */ /* 0x000fe20000001830 */
[----:B------:R-:W2:Y:S05]  /*7370*/  LDL R210, [R1+0x10] ;  /* 0x0000100001d27983 */ /* 0x000eaa0000100800 */
[----:B------:R-:W1:Y:S02]  /*7380*/  LDSM.16.M88.4 R172, [R229+0x2800] ;  /* 0x00280000e5ac783b */ /* 0x000e640000000200 */
[-C--:B------:R-:W-:Y:S01]  /*7390*/  HMMA.16816.F32 R4, R200, R212.reuse, R4 ;  /* 0x000000d4c804723c */ /* 0x080fe20000001804 */
[----:B------:R-:W-:Y:S04]  /*73a0*/  DEPBAR.LE SB0, 0x0 ;  /* 0x000080000000791a */ /* 0x000fe80000000000 */
[----:B------:R-:W-:Y:S03]  /*73b0*/  BAR.SYNC.DEFER_BLOCKING 0x0 ;  /* 0x0000000000007b1d */ /* 0x000fe60000010000 */
[C---:B------:R-:W-:Y:S08]  /*73c0*/  HMMA.16816.F32 R8, R216.reuse, R212, R8 ;  /* 0x000000d4d808723c */ /* 0x040ff00000001808 */
[-C--:B------:R-:W-:Y:S08]  /*73d0*/  HMMA.16816.F32 R12, R216, R214.reuse, R12 ;  /* 0x000000d6d80c723c */ /* 0x080ff0000000180c */
[C---:B------:R-:W-:Y:S08]  /*73e0*/  HMMA.16816.F32 R16, R200.reuse, R214, R16 ;  /* 0x000000d6c810723c */ /* 0x040ff00000001810 */
[-C--:B------:R-:W-:Y:S08]  /*73f0*/  HMMA.16816.F32 R20, R200, R220.reuse, R20 ;  /* 0x000000dcc814723c */ /* 0x080ff00000001814 */
[C---:B------:R-:W-:Y:S08]  /*7400*/  HMMA.16816.F32 R24, R216.reuse, R220, R24 ;  /* 0x000000dcd818723c */ /* 0x040ff00000001818 */
[-C--:B------:R-:W-:Y:S01]  /*7410*/  HMMA.16816.F32 R28, R216, R222.reuse, R28 ;  /* 0x000000ded81c723c */ /* 0x080fe2000000181c */
[----:B------:R-:W-:Y:S01]  /*7420*/  @!PT LDS RZ, [RZ] ;  /* 0x00000000fffff984 */ /* 0x000fe20000000800 */
[----:B------:R-:W-:Y:S01]  /*7430*/  @!PT LDS RZ, [RZ] ;  /* 0x00000000fffff984 */ /* 0x000fe20000000800 */
[----:B------:R-:W-:Y:S01]  /*7440*/  @!PT LDS RZ, [RZ] ;  /* 0x00000000fffff984 */ /* 0x000fe20000000800 */
[----:B------:R3:W-:Y:S05]  /*7450*/  @P6 LDGSTS.E.BYPASS.LTC128B.128 [R243+0x5080], [R168.64], !P4 ;  /* 0x05080000a8f36fae */ /* 0x0007ea000e101d4e */
[----:B------:R4:W-:Y:S02]  /*7460*/  @P6 LDGSTS.E.BYPASS.LTC128B.128 [R243+0x6880], [R192.64], !P3 ;  /* 0x06880000c0f36fae */ /* 0x0009e4000d901d4e */
[C---:B------:R-:W-:Y:S03]  /*7470*/  HMMA.16816.F32 R32, R200.reuse, R222, R32 ;  /* 0x000000dec820723c */ /* 0x040fe60000001820 */
[----:B------:R2:W-:Y:S05]  /*7480*/  @P6 LDGSTS.E.BYPASS.LTC128B.128 [R243+0x5880], [R2.64], !P4 ;  /* 0x0588000002f36fae */ /* 0x0005ea000e101d4e */
[-C--:B-1----:R-:W-:Y:S01]  /*7490*/  HMMA.16816.F32 R36, R200, R172.reuse, R36 ;  /* 0x000000acc824723c */ /* 0x082fe20000001824 */
[----:B------:R2:W-:Y:S07]  /*74a0*/  @P6 LDGSTS.E.BYPASS.LTC128B.128 [R243+0x7080], [R2.64+0x80], !P3 ;  /* 0x0708008002f36fae */ /* 0x0005ee000d901d4e */
[C---:B------:R-:W-:Y:S01]  /*74b0*/  HMMA.16816.F32 R40, R216.reuse, R172, R40 ;  /* 0x000000acd828723c */ /* 0x040fe20000001828 */
[----:B------:R4:W2:Y:S07]  /*74c0*/  LDL R173, [R1+0x24] ;  /* 0x0000240001ad7983 */ /* 0x0008ae0000100800 */
[-C--:B------:R-:W-:Y:S08]  /*74d0*/  HMMA.16816.F32 R44, R216, R174.reuse, R44 ;  /* 0x000000aed82c723c */ /* 0x080ff0000000182c */
[----:B------:R-:W-:Y:S04]  /*74e0*/  HMMA.16816.F32 R48, R200, R174, R48 ;  /* 0x000000aec830723c */ /* 0x000fe80000001830 */
[----:B--2---:R-:W-:Y:S01]  /*74f0*/  @P0 IMAD.MOV.U32 R173, RZ, RZ, R167 ;  /* 0x000000ffffad0224 */ /* 0x004fe200078e00a7 */
[----:B---3--:R-:W-:Y:S04]  /*7500*/  @P6 IADD3 R168, P0, R2, R165, RZ ;  /* 0x000000a502a86210 */ /* 0x008fe80007f1e0ff */
[----:B------:R-:W1:Y:S03]  /*7510*/  SHFL.IDX PT, R165, R173, RZ, 0x1c1f ;  /* 0x001c1fffada57589 */ /* 0x000e6600000e0000 */
[----:B------:R-:W-:Y:S01]  /*7520*/  @P6 IMAD.X R169, R3, 0x1, R0, P0 ;  /* 0x0000000103a96824 */ /* 0x000fe200000e0600 */
[----:B------:R-:W-:Y:S01]  /*7530*/  PLOP3.LUT P0, PT, PT, PT, UP2, 0x40, 0x0 ;  /* 0x000000000000781c */ /* 0x000fe20003f0e828 */
[----:B------:R-:W-:Y:S03]  /*7540*/  IMAD R3, R242, -0x30, RZ ;  /* 0xffffffd0f2037824 */ /* 0x000fe600078e02ff */
[----:B------:R2:W-:Y:S02]  /*7550*/  @P6 LDGSTS.E.BYPASS.LTC128B.128 [R243+0x6080], [R168.64], !P4 ;  /* 0x06080000a8f36fae */ /* 0x0005e4000e101d4e */
[----:B------:R-:W-:Y:S03]  /*7560*/  IADD3 R175, -R210, 0x1, R3 ;  /* 0x00000001d2af7810 */ /* 0x000fe60007ffe103 */
[----:B------:R2:W-:Y:S01]  /*7570*/  @P6 LDGSTS.E.BYPASS.LTC128B.128 [R243+0x7880], [R168.64+0x80], !P3 ;  /* 0x07880080a8f36fae */ /* 0x0005e2000d901d4e */
[----:B------:R-:W-:Y:S04]  /*7580*/  IADD3 R175, R175, c[0x0][0x1d0], RZ ;  /* 0x00007400afaf7a10 */ /* 0x000fe80007ffe0ff */
[----:B------:R-:W-:Y:S01]  /*7590*/  IADD3 R175, R175, -c[0x0][0x168], RZ ;  /* 0x80005a00afaf7a10 */ /* 0x000fe20007ffe0ff */
[----:B------:R-:W0:Y:S03]  /*75a0*/  LDGDEPBAR ;  /* 0x00000000000079af */ /* 0x000e260000000000 */
[C---:B------:R-:W-:Y:S02]  /*75b0*/  IADD3 R174, R175.reuse, c[0x0][0x328], RZ ;  /* 0x0000ca00afae7a10 */ /* 0x040fe40007ffe0ff */
[----:B------:R-:W-:Y:S05]  /*75c0*/  IADD3 R175, R175, UR6, RZ ;  /* 0x00000006afaf7c10 */ /* 0x000fea000fffe0ff */
[----:B-1----:R-:W-:Y:S02]  /*75d0*/  IMAD.IADD R0, R165, 0x1, R175 ;  /* 0x00000001a5007824 */ /* 0x002fe400078e02af */
[----:B--2---:R-:W-:Y:S01]  /*75e0*/  IMAD.IADD R169, R174, 0x1, R165 ;  /* 0x00000001aea97824 */ /* 0x004fe200078e02a5 */
[----:B------:R-:W-:-:S05]  /*75f0*/  @P0 BRA `(.L_x_902) ;  /* 0x0000019000000947 */ /* 0x000fca0003800000 */
[----:B----4-:R-:W-:Y:S01]  /*7600*/  IADD3 R2, R165, c[0x0][0x1d0], RZ ;  /* 0x00007400a5027a10 */ /* 0x010fe20007ffe0ff */
        /* <DEDUP_REMOVED lines=13> */
.L_x_904:
[----:B------:R-:W-:Y:S04]  /*76e0*/  MOV R165, c[0x0][0x32c] ;  /* 0x0000cb0000a57a02 */ /* 0x000fe80000000f00 */
[----:B------:R-:W-:Y:S11]  /*76f0*/  ISETP.NE.AND P0, PT, R165, 0x1, PT ;  /* 0x00000001a500780c */ /* 0x000ff60003f05270 */
[----:B------:R-:W-:Y:S02]  /*7700*/  @!UPT UIADD3 URZ, URZ, URZ, URZ ;  /* 0x0000003f3f3ff290 */ /* 0x000fe4000fffe03f */
[----:B------:R-:W-:Y:S05]  /*7710*/  @P0 IMAD.HI.U32 R165, R2, c[0x0][0x330], RZ ;  /* 0x0000cc0002a50a27 */ /* 0x000fea00078e00ff */
[----:B------:R-:W-:Y:S02]  /*7720*/  @P0 SHF.R.U32.HI R2, RZ, c[0x0][0x334], R165 ;  /* 0x0000cd00ff020a19 */ /* 0x000fe400000116a5 */
.L_x_905:
[----:B------:R-:W-:Y:S05]  /*7730*/  BSYNC B0 ;  /* 0x0000000000007941 */ /* 0x000fea0003800000 */
.L_x_903:
[----:B------:R-:W-:Y:S04]  /*7740*/  IMAD.IADD R165, R3, 0x1, -R210 ;  /* 0x0000000103a57824 */ /* 0x000fe800078e0ad2 */
[----:B------:R-:W-:Y:S05]  /*7750*/  IMAD R2, R2, c[0x0][0x32c], R165 ;  /* 0x0000cb0002027a24 */ /* 0x000fea00078e02a5 */
[----:B------:R-:W-:Y:S02]  /*7760*/  IADD3 R165, R2, c[0x0][0x32c], RZ ;  /* 0x0000cb0002a57a10 */ /* 0x000fe40007ffe0ff */
[----:B------:R-:W-:Y:S02]  /*7770*/  IMNMX R0, R0, R2, !PT ;  /* 0x0000000200007217 */ /* 0x000fe40007800200 */
[----:B------:R-:W-:Y:S02]  /*7780*/  IMNMX R169, R169, R165, PT ;  /* 0x000000a5a9a97217 */ /* 0x000fe40003800200 */
.L_x_902:
[----:B----4-:R-:W-:Y:S01]  /*7790*/  PLOP3.LUT P0, PT, PT, PT, UP2, 0x40, 0x0 ;  /* 0x000000000000781c */ /* 0x010fe20003f0e828 */
[----:B------:R-:W1:Y:S02]  /*77a0*/  SHFL.IDX PT, R165, R173, 0x1, 0x1c1f ;  /* 0x003c1f00ada57f89 */ /* 0x000e6400000e0000 */
[----:B-1----:R-:W-:Y:S01]  /*77b0*/  IADD3 R2, R175, R165, RZ ;  /* 0x000000a5af027210 */ /* 0x002fe20007ffe0ff */
[----:B------:R-:W-:Y:S09]  /*77c0*/  IMAD.IADD R168, R174, 0x1, R165 ;  /* 0x00000001aea87824 */ /* 0x000ff200078e02a5 */
[----:B------:R-:W-:-:S05]  /*77d0*/  @P0 BRA `(.L_x_906) ;  /* 0x0000019000000947 */ /* 0x000fca0003800000 */
        /* <DEDUP_REMOVED lines=14> */
.L_x_908:
[----:B------:R-:W-:Y:S04]  /*78c0*/  MOV R167, c[0x0][0x32c] ;  /* 0x0000cb0000a77a02 */ /* 0x000fe80000000f00 */
[----:B------:R-:W-:Y:S11]  /*78d0*/  ISETP.NE.AND P0, PT, R167, 0x1, PT ;  /* 0x00000001a700780c */ /* 0x000ff60003f05270 */
[----:B------:R-:W-:Y:S02]  /*78e0*/  @!UPT UIADD3 URZ, URZ, URZ, URZ ;  /* 0x0000003f3f3ff290 */ /* 0x000fe4000fffe03f */
[----:B------:R-:W-:Y:S05]  /*78f0*/  @P0 IMAD.HI.U32 R167, R165, c[0x0][0x330], RZ ;  /* 0x0000cc00a5a70a27 */ /* 0x000fea00078e00ff */
[----:B------:R-:W-:Y:S02]  /*7900*/  @P0 SHF.R.U32.HI R165, RZ, c[0x0][0x334], R167 ;  /* 0x0000cd00ffa50a19 */ /* 0x000fe400000116a7 */
.L_x_909:
[----:B------:R-:W-:Y:S05]  /*7910*/  BSYNC B0 ;  /* 0x0000000000007941 */ /* 0x000fea0003800000 */
.L_x_907:
[----:B------:R-:W-:Y:S04]  /*7920*/  IMAD.IADD R167, R3, 0x1, -R210 ;  /* 0x0000000103a77824 */ /* 0x000fe800078e0ad2 */
[----:B------:R-:W-:Y:S05]  /*7930*/  IMAD R165, R165, c[0x0][0x32c], R167 ;  /* 0x0000cb00a5a57a24 */ /* 0x000fea00078e02a7 */
[----:B------:R-:W-:Y:S02]  /*7940*/  IADD3 R167, R165, c[0x0][0x32c], RZ ;  /* 0x0000cb00a5a77a10 */ /* 0x000fe40007ffe0ff */
[----:B------:R-:W-:Y:S02]  /*7950*/  IMNMX R2, R2, R165, !PT ;  /* 0x000000a502027217 */ /* 0x000fe40007800200 */
[----:B------:R-:W-:Y:S02]  /*7960*/  IMNMX R168, R168, R167, PT ;  /* 0x000000a7a8a87217 */ /* 0x000fe40003800200 */
.L_x_906:
[----:B------:R-:W-:Y:S01]  /*7970*/  PLOP3.LUT P0, PT, PT, PT, UP2, 0x40, 0x0 ;  /* 0x000000000000781c */ /* 0x000fe20003f0e828 */
        /* <DEDUP_REMOVED lines=18> */
.L_x_912:
[----:B------:R-:W-:Y:S04]  /*7aa0*/  MOV R192, c[0x0][0x32c] ;  /* 0x0000cb0000c07a02 */ /* 0x000fe80000000f00 */
[----:B------:R-:W-:Y:S11]  /*7ab0*/  ISETP.NE.AND P0, PT, R192, 0x1, PT ;  /* 0x00000001c000780c */ /* 0x000ff60003f05270 */
[----:B------:R-:W-:Y:S02]  /*7ac0*/  @!UPT UIADD3 URZ, URZ, URZ, URZ ;  /* 0x0000003f3f3ff290 */ /* 0x000fe4000fffe03f */
[----:B------:R-:W-:Y:S05]  /*7ad0*/  @P0 IMAD.HI.U32 R192, R172, c[0x0][0x330], RZ ;  /* 0x0000cc00acc00a27 */ /* 0x000fea00078e00ff */
[----:B------:R-:W-:Y:S02]  /*7ae0*/  @P0 SHF.R.U32.HI R172, RZ, c[0x0][0x334], R192 ;  /* 0x0000cd00ffac0a19 */ /* 0x000fe400000116c0 */
.L_x_913:
[----:B------:R-:W-:Y:S05]  /*7af0*/  BSYNC B0 ;  /* 0x0000000000007941 */ /* 0x000fea0003800000 */
.L_x_911:
[----:B------:R-:W-:Y:S04]  /*7b00*/  IMAD.IADD R192, R3, 0x1, -R210 ;  /* 0x0000000103c07824 */ /* 0x000fe800078e0ad2 */
[----:B------:R-:W-:Y:S05]  /*7b10*/  IMAD R172, R172, c[0x0][0x32c], R192 ;  /* 0x0000cb00acac7a24 */ /* 0x000fea00078e02c0 */
[----:B------:R-:W-:Y:S02]  /*7b20*/  IADD3 R192, R172, c[0x0][0x32c], RZ ;  /* 0x0000cb00acc07a10 */ /* 0x000fe40007ffe0ff */
[----:B------:R-:W-:Y:S02]  /*7b30*/  IMNMX R165, R165, R172, !PT ;  /* 0x000000aca5a57217 */ /* 0x000fe40007800200 */
[----:B------:R-:W-:Y:S02]  /*7b40*/  IMNMX R167, R167, R192, PT ;  /* 0x000000c0a7a77217 */ /* 0x000fe40003800200 */
.L_x_910:
[C---:B------:R-:W-:Y:S02]  /*7b50*/  ISETP.GE.AND P1, PT, R3.reuse, 0x9, PT ;  /* 0x000000090300780c */ /* 0x040fe40003f26270 */
[----:B------:R-:W-:Y:S02]  /*7b60*/  ISETP.GE.AND P5, PT, R3, 0xa, PT ;  /* 0x0000000a0300780c */ /* 0x000fe40003fa6270 */
[----:B------:R-:W-:Y:S02]  /*7b70*/  ISETP.GT.AND P0, PT, R0, 0x8, !P1 ;  /* 0x000000080000780c */ /* 0x000fe40004f04270 */
[----:B------:R-:W-:Y:S02]  /*7b80*/  P2R R193, PR, RZ, 0x2 ;  /* 0x00000002ffc17803 */ /* 0x000fe40000000000 */
[----:B------:R-:W-:Y:S02]  /*7b90*/  ISETP.LT.OR P0, PT, R169, 0x9, P0 ;  /* 0x00000009a900780c */ /* 0x000fe40000701670 */
[----:B------:R-:W-:Y:S02]  /*7ba0*/  ISETP.GT.AND P1, PT, R2, 0x8, !P1 ;  /* 0x000000080200780c */ /* 0x000fe40004f24270 */
[----:B------:R-:W-:Y:S02]  /*7bb0*/  P2R R199, PR, RZ, 0x10 ;  /* 0x00000010ffc77803 */ /* 0x000fe40000000000 */
[----:B------:R-:W-:Y:S02]  /*7bc0*/  FSEL R194, R16, -INF , !P0 ;  /* 0xff80000010c27808 */ /* 0x000fe40004000000 */
[----:B------:R-:W-:Y:S02]  /*7bd0*/  ISETP.GT.AND P0, PT, R2, 0x9, !P5 ;  /* 0x000000090200780c */ /* 0x000fe40006f04270 */
[C---:B------:R-:W-:Y:S02]  /*7be0*/  ISETP.LT.OR P1, PT, R168.reuse, 0x9, P1 ;  /* 0x00000009a800780c */ /* 0x040fe40000f21670 */
[----:B------:R-:W-:Y:S02]  /*7bf0*/  ISETP.GE.AND P4, PT, R3, 0x11, PT ;  /* 0x000000110300780c */ /* 0x000fe40003f86270 */
[----:B------:R-:W-:Y:S02]  /*7c00*/  ISETP.LT.OR P0, PT, R168, 0xa, P0 ;  /* 0x0000000aa800780c */ /* 0x000fe40000701670 */
[----:B------:R-:W-:Y:S02]  /*7c10*/  FSEL R196, R18, -INF , !P1 ;  /* 0xff80000012c47808 */ /* 0x000fe40004800000 */
[----:B------:R-:W-:Y:S02]  /*7c20*/  ISETP.GT.AND P1, PT, R0, 0x10, !P4 ;  /* 0x000000100000780c */ /* 0x000fe40006724270 */
[----:B------:R-:W-:Y:S02]  /*7c30*/  P2R R198, PR, RZ, 0x8 ;  /* 0x00000008ffc67803 */ /* 0x000fe40000000000 */
[----:B------:R-:W-:Y:S02]  /*7c40*/  FSEL R197, R19, -INF , !P0 ;  /* 0xff80000013c57808 */ /* 0x000fe40004000000 */
[----:B------:R-:W-:Y:S02]  /*7c50*/  ISETP.LT.OR P0, PT, R169, 0x11, P1 ;  /* 0x00000011a900780c */ /* 0x000fe40000f01670 */
[C---:B------:R-:W-:Y:S02]  /*7c60*/  ISETP.GE.AND P3, PT, R3.reuse, 0x12, PT ;  /* 0x000000120300780c */ /* 0x040fe40003f66270 */
[----:B------:R-:W-:Y:S02]  /*7c70*/  FSEL R200, R20, -INF , !P0 ;  /* 0xff80000014c87808 */ /* 0x000fe40004000000 */
[----:B------:R-:W-:Y:S02]  /*7c80*/  ISETP.GT.AND P0, PT, R0, 0x11, !P3 ;  /* 0x000000110000780c */ /* 0x000fe40005f04270 */
[----:B------:R-:W-:Y:S02]  /*7c90*/  ISETP.GE.AND P1, PT, R3, 0x19, PT ;  /* 0x000000190300780c */ /* 0x000fe40003f26270 */
[----:B------:R-:W-:Y:S02]  /*7ca0*/  ISETP.LT.OR P0, PT, R169, 0x12, P0 ;  /* 0x00000012a900780c */ /* 0x000fe40000701670 */
[----:B------:R-:W-:Y:S02]  /*7cb0*/  P2R R172, PR, RZ, 0x10 ;  /* 0x00000010ffac7803 */ /* 0x000fe40000000000 */
[----:B------:R-:W-:Y:S02]  /*7cc0*/  FSEL R201, R21, -INF , !P0 ;  /* 0xff80000015c97808 */ /* 0x000fe40004000000 */
[----:B------:R-:W-:Y:S02]  /*7cd0*/  ISETP.GT.AND P0, PT, R2, 0x10, !P4 ;  /* 0x000000100200780c */ /* 0x000fe40006704270 */
[----:B------:R-:W-:Y:S02]  /*7ce0*/  ISETP.GE.AND P4, PT, R3, 0x1a, PT ;  /* 0x0000001a0300780c */ /* 0x000fe40003f86270 */
[----:B------:R-:W-:Y:S02]  /*7cf0*/  ISETP.LT.OR P0, PT, R168, 0x11, P0 ;  /* 0x00000011a800780c */ /* 0x000fe40000701670 */
[----:B------:R-:W-:Y:S02]  /*7d00*/  ISETP.GT.AND P2, PT, R0, 0x9, !P5 ;  /* 0x000000090000780c */ /* 0x000fe40006f44270 */
[----:B------:R-:W-:Y:S02]  /*7d10*/  FSEL R202, R22, -INF , !P0 ;  /* 0xff80000016ca7808 */ /* 0x000fe40004000000 */
[----:B------:R-:W-:Y:S02]  /*7d20*/  ISETP.GT.AND P0, PT, R2, 0x11, !P3 ;  /* 0x000000110200780c */ /* 0x000fe40005f04270 */
[----:B------:R-:W-:Y:S02]  /*7d30*/  ISETP.LT.OR P2, PT, R169, 0xa, P2 ;  /* 0x0000000aa900780c */ /* 0x000fe40001741670 */
[----:B------:R-:W-:Y:S02]  /*7d40*/  ISETP.LT.OR P0, PT, R168, 0x12, P0 ;  /* 0x00000012a800780c */ /* 0x000fe40000701670 */
[----:B------:R-:W-:Y:S02]  /*7d50*/  FSEL R195, R17, -INF , !P2 ;  /* 0xff80000011c37808 */ /* 0x000fe40005000000 */
[----:B------:R-:W-:Y:S02]  /*7d60*/  FSEL R203, R23, -INF , !P0 ;  /* 0xff80000017cb7808 */ /* 0x000fe40004000000 */
[----:B------:R-:W-:Y:S02]  /*7d70*/  ISETP.GT.AND P0, PT, R0, 0x18, !P1 ;  /* 0x000000180000780c */ /* 0x000fe40004f04270 */
[----:B------:R-:W-:Y:S02]  /*7d80*/  P2R R17, PR, RZ, 0x2 ;  /* 0x00000002ff117803 */ /* 0x000fe40000000000 */
[----:B------:R-:W-:Y:S02]  /*7d90*/  ISETP.LT.OR P0, PT, R169, 0x19, P0 ;  /* 0x00000019a900780c */ /* 0x000fe40000701670 */
[----:B------:R-:W-:Y:S02]  /*7da0*/  ISETP.GE.AND P6, PT, R3, 0x22, PT ;  /* 0x000000220300780c */ /* 0x000fe40003fc6270 */
[----:B------:R-:W-:Y:S02]  /*7db0*/  FSEL R204, R32, -INF , !P0 ;  /* 0xff80000020cc7808 */ /* 0x000fe40004000000 */
[----:B------:R-:W-:Y:S02]  /*7dc0*/  ISETP.GT.AND P0, PT, R0, 0x19, !P4 ;  /* 0x000000190000780c */ /* 0x000fe40006704270 */
[----:B------:R-:W-:Y:S02]  /*7dd0*/  P2R R18, PR, RZ, 0x8 ;  /* 0x00000008ff127803 */ /* 0x000fe40000000000 */
[----:B------:R-:W-:Y:S02]  /*7de0*/  ISETP.LT.OR P0, PT, R169, 0x1a, P0 ;  /* 0x0000001aa900780c */ /* 0x000fe40000701670 */
[----:B------:R-:W-:Y:S02]  /*7df0*/  ISETP.GE.AND P3, PT, R3, 0x1, PT ;  /* 0x000000010300780c */ /* 0x000fe40003f66270 */
[----:B------:R-:W-:Y:S02]  /*7e00*/  FSEL R205, R33, -INF , !P0 ;  /* 0xff80000021cd7808 */ /* 0x000fe40004000000 */
[----:B------:R-:W-:Y:S02]  /*7e10*/  ISETP.GT.AND P0, PT, R2, 0x18, !P1 ;  /* 0x000000180200780c */ /* 0x000fe40004f04270 */
[C---:B------:R-:W-:Y:S02]  /*7e20*/  ISETP.GE.AND P1, PT, R3.reuse, 0x21, PT ;  /* 0x000000210300780c */ /* 0x040fe40003f26270 */
[----:B------:R-:W-:Y:S02]  /*7e30*/  ISETP.LT.OR P0, PT, R168, 0x19, P0 ;  /* 0x00000019a800780c */ /* 0x000fe40000701670 */
[----:B------:R-:W-:Y:S02]  /*7e40*/  P2R R23, PR, RZ, 0x10 ;  /* 0x00000010ff177803 */ /* 0x000fe40000000000 */
        /* <DEDUP_REMOVED lines=14> */
[----:B------:R-:W-:Y:S02]  /*7f30*/  P2R R22, PR, RZ, 0x8 ;  /* 0x00000008ff167803 */ /* 0x000fe40000000000 */
[----:B------:R-:W-:Y:S02]  /*7f40*/  FSEL R218, R37, -INF , !P0 ;  /* 0xff80000025da7808 */ /* 0x000fe40004000000 */
[----:B------:R-:W-:Y:S04]  /*7f50*/  ISETP.GT.AND P0, PT, R2, 0x20, !P1 ;  /* 0x000000200200780c */ /* 0x000fe80004f04270 */
[----:B------:R-:W-:Y:S04]  /*7f60*/  ISETP.LT.OR P0, PT, R168, 0x21, P0 ;  /* 0x00000021a800780c */ /* 0x000fe80000701670 */
[----:B------:R-:W-:Y:S02]  /*7f70*/  FSEL R219, R38, -INF , !P0 ;  /* 0xff80000026db7808 */ /* 0x000fe40004000000 */
[----:B------:R-:W-:Y:S04]  /*7f80*/  ISETP.GT.AND P0, PT, R2, 0x21, !P6 ;  /* 0x000000210200780c */ /* 0x000fe80007704270 */
[----:B------:R-:W-:Y:S04]  /*7f90*/  ISETP.LT.OR P0, PT, R168, 0x22, P0 ;  /* 0x00000022a800780c */ /* 0x000fe80000701670 */
[----:B------:R-:W-:Y:S02]  /*7fa0*/  FSEL R220, R39, -INF , !P0 ;  /* 0xff80000027dc7808 */ /* 0x000fe40004000000 */
[----:B------:R-:W-:Y:S04]  /*7fb0*/  ISETP.GT.AND P0, PT, R0, RZ, !P3 ;  /* 0x000000ff0000720c */ /* 0x000fe80005f04270 */
[C---:B------:R-:W-:Y:S04]  /*7fc0*/  ISETP.LT.OR P0, PT, R169.reuse, 0x1, P0 ;  /* 0x00000001a900780c */ /* 0x040fe80000701670 */
[----:B------:R-:W-:Y:S02]  /*7fd0*/  FSEL R16, R4, -INF , !P0 ;  /* 0xff80000004107808 */ /* 0x000fe40004000000 */
[----:B------:R-:W-:Y:S01]  /*7fe0*/  ISETP.GT.AND P0, PT, R0, 0x1, !P4 ;  /* 0x000000010000780c */ /* 0x000fe20006704270 */
[----:B------:R-:W1:Y:S03]  /*7ff0*/  SHFL.IDX PT, R4, R173, 0x3, 0x1c1f ;  /* 0x007c1f00ad047f89 */ /* 0x000e6600000e0000 */
[----:B------:R-:W-:Y:S04]  /*8000*/  ISETP.LT.OR P0, PT, R169, 0x2, P0 ;  /* 0x00000002a900780c */ /* 0x000fe80000701670 */
[----:B------:R-:W-:Y:S02]  /*8010*/  FSEL R5, R5, -INF , !P0 ;  /* 0xff80000005057808 */ /* 0x000fe40004000000 */
[----:B------:R-:W-:Y:S04]  /*8020*/  ISETP.GT.AND P0, PT, R2, 0x1, !P4 ;  /* 0x000000010200780c */ /* 0x000fe80006704270 */
[----:B------:R-:W-:Y:S04]  /*8030*/  ISETP.LT.OR P0, PT, R168, 0x2, P0 ;  /* 0x00000002a800780c */ /* 0x000fe80000701670 */
[----:B------:R-:W-:Y:S02]  /*8040*/  FSEL R19, R7, -INF , !P0 ;  /* 0xff80000007137808 */ /* 0x000fe40004000000 */
[----:B------:R-:W-:Y:S04]  /*8050*/  ISETP.GT.AND P0, PT, R2, RZ, !P3 ;  /* 0x000000ff0200720c */ /* 0x000fe80005f04270 */
[----:B------:R-:W-:Y:S04]  /*8060*/  ISETP.LT.OR P0, PT, R168, 0x1, P0 ;  /* 0x00000001a800780c */ /* 0x000fe80000701670 */
[----:B------:R-:W-:Y:S02]  /*8070*/  FSEL R6, R6, -INF , !P0 ;  /* 0xff80000006067808 */ /* 0x000fe40004000000 */
[----:B------:R-:W-:Y:S04]  /*8080*/  ISETP.GT.AND P0, PT, R0, 0x28, !P5 ;  /* 0x000000280000780c */ /* 0x000fe80006f04270 */
[----:B------:R-:W-:Y:S04]  /*8090*/  ISETP.LT.OR P0, PT, R169, 0x29, P0 ;  /* 0x00000029a900780c */ /* 0x000fe80000701670 */
[----:B------:R-:W-:Y:S02]  /*80a0*/  FSEL R221, R48, -INF , !P0 ;  /* 0xff80000030dd7808 */ /* 0x000fe40004000000 */
[----:B------:R-:W-:Y:S04]  /*80b0*/  ISETP.GE.AND P0, PT, R3, 0x2a, PT ;  /* 0x0000002a0300780c */ /* 0x000fe80003f06270 */
[----:B------:R-:W-:Y:S01]  /*80c0*/  ISETP.GT.AND P2, PT, R0, 0x29, !P0 ;  /* 0x000000290000780c */ /* 0x000fe20004744270 */
[--C-:B-1----:R-:W-:Y:S03]  /*80d0*/  IMAD.IADD R0, R175, 0x1, R4.reuse ;  /* 0x00000001af007824 */ /* 0x102fe600078e0204 */
[----:B------:R-:W-:Y:S04]  /*80e0*/  ISETP.LT.OR P2, PT, R169, 0x2a, P2 ;  /* 0x0000002aa900780c */ /* 0x000fe80001741670 */
[----:B------:R-:W-:Y:S02]  /*80f0*/  FSEL R222, R49, -INF , !P2 ;  /* 0xff80000031de7808 */ /* 0x000fe40005000000 */
[----:B------:R-:W-:Y:S04]  /*8100*/  ISETP.GT.AND P2, PT, R2, 0x28, !P5 ;  /* 0x000000280200780c */ /* 0x000fe80006f44270 */
[----:B------:R-:W-:Y:S04]  /*8110*/  ISETP.LT.OR P2, PT, R168, 0x29, P2 ;  /* 0x00000029a800780c */ /* 0x000fe80001741670 */
[----:B------:R-:W-:Y:S02]  /*8120*/  FSEL R223, R50, -INF , !P2 ;  /* 0xff80000032df7808 */ /* 0x000fe40005000000 */
[----:B------:R-:W-:Y:S01]  /*8130*/  ISETP.GT.AND P2, PT, R2, 0x29, !P0 ;  /* 0x000000290200780c */ /* 0x000fe20004744270 */
[----:B------:R-:W-:Y:S03]  /*8140*/  IMAD.IADD R2, R174, 0x1, R4 ;  /* 0x00000001ae027824 */ /* 0x000fe600078e0204 */
[----:B------:R-:W-:Y:S04]  /*8150*/  ISETP.LT.OR P2, PT, R168, 0x2a, P2 ;  /* 0x0000002aa800780c */ /* 0x000fe80001741670 */
[----:B------:R-:W-:Y:S02]  /*8160*/  FSEL R246, R51, -INF , !P2 ;  /* 0xff80000033f67808 */ /* 0x000fe40005000000 */
[----:B------:R-:W-:Y:S02]  /*8170*/  ISETP.GT.AND P2, PT, R165, 0x1, !P4 ;  /* 0x00000001a500780c */ /* 0x000fe40006744270 */
[----:B------:R-:W-:Y:S02]  /*8180*/  ISETP.NE.AND P4, PT, R20, RZ, PT ;  /* 0x000000ff1400720c */ /* 0x000fe40003f85270 */
[----:B------:R-:W-:Y:S04]  /*8190*/  ISETP.LT.OR P2, PT, R167, 0x2, P2 ;  /* 0x00000002a700780c */ /* 0x000fe80001741670 */
[----:B------:R-:W-:Y:S02]  /*81a0*/  FSEL R20, R9, -INF , !P2 ;  /* 0xff80000009147808 */ /* 0x000fe40005000000 */
[----:B------:R-:W-:Y:S04]  /*81b0*/  ISETP.NE.AND P2, PT, R193, RZ, PT ;  /* 0x000000ffc100720c */ /* 0x000fe80003f45270 */
[----:B------:R-:W-:Y:S04]  /*81c0*/  ISETP.GT.AND P2, PT, R165, 0x8, !P2 ;  /* 0x00000008a500780c */ /* 0x000fe80005744270 */
        /* <DEDUP_REMOVED lines=18> */
[----:B------:R-:W-:Y:S02]  /*82f0*/  ISETP.GT.AND P2, PT, R165, 0x19, !P4 ;  /* 0x00000019a500780c */ /* 0x000fe40006744270 */
[----:B------:R-:W-:Y:S02]  /*8300*/  ISETP.NE.AND P4, PT, R199, RZ, PT ;  /* 0x000000ffc700720c */ /* 0x000fe40003f85270 */
        /* <DEDUP_REMOVED lines=11> */
[----:B------:R-:W-:Y:S02]  /*83c0*/  ISETP.GT.AND P2, PT, R165, RZ, !P3 ;  /* 0x000000ffa500720c */ /* 0x000fe40005f44270 */
[----:B------:R-:W-:Y:S02]  /*83d0*/  ISETP.NE.AND P3, PT, R198, RZ, PT ;  /* 0x000000ffc600720c */ /* 0x000fe40003f65270 */
[----:B------:R-:W-:Y:S04]  /*83e0*/  ISETP.LT.OR P2, PT, R167, 0x1, P2 ;  /* 0x00000001a700780c */ /* 0x000fe80001741670 */
[----:B------:R-:W-:Y:S02]  /*83f0*/  FSEL R8, R8, -INF , !P2 ;  /* 0xff80000008087808 */ /* 0x000fe40005000000 */
[----:B------:R-:W-:Y:S04]  /*8400*/  ISETP.GT.AND P2, PT, R165, 0x29, !P0 ;  /* 0x00000029a500780c */ /* 0x000fe80004744270 */
[----:B------:R-:W-:Y:S04]  /*8410*/  ISETP.LT.OR P2, PT, R167, 0x2a, P2 ;  /* 0x0000002aa700780c */ /* 0x000fe80001741670 */
[----:B------:R-:W-:Y:S02]  /*8420*/  FSEL R247, R45, -INF , !P2 ;  /* 0xff8000002df77808 */ /* 0x000fe40005000000 */
[----:B------:R-:W-:Y:S11]  /*8430*/  PLOP3.LUT P2, PT, PT, PT, UP2, 0x40, 0x0 ;  /* 0x000000000000781c */ /* 0x000ff60003f4e828 */
[----:B------:R-:W-:Y:S02]  /*8440*/  @!UPT UIADD3 URZ, URZ, URZ, URZ ;  /* 0x0000003f3f3ff290 */ /* 0x000fe4000fffe03f */
        /* <DEDUP_REMOVED lines=15> */
.L_x_916:
[----:B------:R-:W-:Y:S04]  /*8540*/  MOV R7, c[0x0][0x32c] ;  /* 0x0000cb0000077a02 */ /* 0x000fe80000000f00 */
[----:B------:R-:W-:Y:S11]  /*8550*/  ISETP.NE.AND P2, PT, R7, 0x1, PT ;  /* 0x000000010700780c */ /* 0x000ff60003f45270 */
[----:B------:R-:W-:Y:S02]  /*8560*/  @!UPT UIADD3 URZ, URZ, URZ, URZ ;  /* 0x0000003f3f3ff290 */ /* 0x000fe4000fffe03f */
[----:B------:R-:W-:Y:S05]  /*8570*/  @P2 IMAD.HI.U32 R7, R4, c[0x0][0x330], RZ ;  /* 0x0000cc0004072a27 */ /* 0x000fea00078e00ff */
[----:B------:R-:W-:Y:S02]  /*8580*/  @P2 SHF.R.U32.HI R4, RZ, c[0x0][0x334], R7 ;  /* 0x0000cd00ff042a19 */ /* 0x000fe40000011607 */
.L_x_917:
[----:B------:R-:W-:Y:S05]  /*8590*/  BSYNC B0 ;  /* 0x0000000000007941 */ /* 0x000fea0003800000 */
.L_x_915:
[----:B------:R-:W-:Y:S04]  /*85a0*/  IMAD.IADD R3, R3, 0x1, -R210 ;  /* 0x0000000103037824 */ /* 0x000fe800078e0ad2 */
[----:B------:R-:W-:Y:S05]  /*85b0*/  IMAD R4, R4, c[0x0][0x32c], R3 ;  /* 0x0000cb0004047a24 */ /* 0x000fea00078e0203 */
[----:B------:R-:W-:Y:S02]  /*85c0*/  IADD3 R3, R4, c[0x0][0x32c], RZ ;  /* 0x0000cb0004037a10 */ /* 0x000fe40007ffe0ff */
[----:B------:R-:W-:Y:S02]  /*85d0*/  IMNMX R0, R0, R4, !PT ;  /* 0x0000000400007217 */ /* 0x000fe40007800200 */
[----:B------:R-:W-:Y:S02]  /*85e0*/  IMNMX R2, R2, R3, PT ;  /* 0x0000000302027217 */ /* 0x000fe40003800200 */
.L_x_914:
[----:B------:R-:W-:Y:S01]  /*85f0*/  FMNMX.FTZ R169, R16, R164, !PT ;  /* 0x000000a410a97209 */ /* 0x000fe20007810000 */
[----:B------:R-:W-:Y:S01]  /*8600*/  LDSM.16.MT88.4 R36, [R226+0x2080] ;  /* 0x00208000e224783b */ /* 0x000fe20000004200 */
[----:B------:R-:W-:Y:S02]  /*8610*/  ISETP.NE.AND P2, PT, R22, RZ, PT ;  /* 0x000000ff1600720c */ /* 0x000fe40003f45270 */
[----:B------:R-:W-:Y:S02]  /*8620*/  FMNMX.FTZ R169, R5, R169, !PT ;  /* 0x000000a905a97209 */ /* 0x000fe40007810000 */
[----:B------:R-:W-:Y:S02]  /*8630*/  ISETP.GT.AND P2, PT, R0, RZ, !P2 ;  /* 0x000000ff0000720c */ /* 0x000fe40005744270 */
[----:B------:R-:W-:Y:S02]  /*8640*/  FMNMX.FTZ R169, R194, R169, !PT ;  /* 0x000000a9c2a97209 */ /* 0x000fe40007810000 */
[----:B------:R-:W-:Y:S02]  /*8650*/  ISETP.LT.OR P2, PT, R2, 0x1, P2 ;  /* 0x000000010200780c */ /* 0x000fe40001741670 */
[----:B------:R-:W-:Y:S02]  /*8660*/  FMNMX.FTZ R169, R195, R169, !PT ;  /* 0x000000a9c3a97209 */ /* 0x000fe40007810000 */
[----:B------:R-:W-:Y:S02]  /*8670*/  FSEL R10, R10, -INF , !P2 ;  /* 0xff8000000a0a7808 */ /* 0x000fe40005000000 */
[----:B------:R-:W-:Y:S02]  /*8680*/  FMNMX.FTZ R169, R200, R169, !PT ;  /* 0x000000a9c8a97209 */ /* 0x000fe40007810000 */
[----:B------:R-:W-:Y:S02]  /*8690*/  ISETP.NE.AND P2, PT, R21, RZ, PT ;  /* 0x000000ff1500720c */ /* 0x000fe40003f45270 */
[----:B------:R-:W-:Y:S02]  /*86a0*/  FMNMX.FTZ R169, R201, R169, !PT ;  /* 0x000000a9c9a97209 */ /* 0x000fe40007810000 */
[----:B------:R-:W-:Y:S02]  /*86b0*/  ISETP.GT.AND P2, PT, R0, 0x1, !P2 ;  /* 0x000000010000780c */ /* 0x000fe40005744270 */
        /* <DEDUP_REMOVED lines=12> */
[----:B------:R-:W-:Y:S01]  /*8780*/  ISETP.NE.AND P2, PT, R192, RZ, PT ;  /* 0x000000ffc000720c */ /* 0x000fe20003f45270 */
[----:B------:R-:W1:Y:S01]  /*8790*/  SHFL.BFLY PT, R7, R169, 0x2, 0x1f ;  /* 0x0c401f00a9077f89 */ /* 0x000e6200000e0000 */
[----:B------:R-:W-:Y:S02]  /*87a0*/  FMNMX.FTZ R3, R6, R166, !PT ;  /* 0x000000a606037209 */ /* 0x000fe40007810000 */
[----:B------:R-:W-:Y:S02]  /*87b0*/  ISETP.GT.AND P2, PT, R0, 0x9, !P2 ;  /* 0x000000090000780c */ /* 0x000fe40005744270 */
[----:B------:R-:W-:Y:S02]  /*87c0*/  FMNMX.FTZ R3, R19, R3, !PT ;  /* 0x0000000313037209 */ /* 0x000fe40007810000 */
[----:B------:R-:W-:Y:S02]  /*87d0*/  ISETP.LT.OR P2, PT, R2, 0xa, P2 ;  /* 0x0000000a0200780c */ /* 0x000fe40001741670 */
[----:B------:R-:W-:Y:S02]  /*87e0*/  FMNMX.FTZ R3, R196, R3, !PT ;  /* 0x00000003c4037209 */ /* 0x000fe40007810000 */
[----:B------:R-:W-:Y:S02]  /*87f0*/  FSEL R15, R15, -INF , !P2 ;  /* 0xff8000000f0f7808 */ /* 0x000fe40005000000 */
[----:B------:R-:W-:Y:S02]  /*8800*/  ISETP.NE.AND P2, PT, R172, RZ, PT ;  /* 0x000000ffac00720c */ /* 0x000fe40003f45270 */
[----:B------:R-:W-:Y:S02]  /*8810*/  FMNMX.FTZ R3, R197, R3, !PT ;  /* 0x00000003c5037209 */ /* 0x000fe40007810000 */
[----:B------:R-:W-:Y:S02]  /*8820*/  ISETP.GT.AND P2, PT, R0, 0x10, !P2 ;  /* 0x000000100000780c */ /* 0x000fe40005744270 */
[----:B------:R-:W-:Y:S02]  /*8830*/  FMNMX.FTZ R3, R202, R3, !PT ;  /* 0x00000003ca037209 */ /* 0x000fe40007810000 */
[----:B------:R-:W-:Y:S02]  /*8840*/  ISETP.LT.OR P2, PT, R2, 0x11, P2 ;  /* 0x000000110200780c */ /* 0x000fe40001741670 */
[----:B------:R-:W-:Y:S02]  /*8850*/  FMNMX.FTZ R3, R203, R3, !PT ;  /* 0x00000003cb037209 */ /* 0x000fe40007810000 */
[----:B------:R-:W-:Y:S02]  /*8860*/  FSEL R199, R26, -INF , !P2 ;  /* 0xff8000001ac77808 */ /* 0x000fe40005000000 */
[----:B------:R-:W-:Y:S02]  /*8870*/  ISETP.NE.AND P2, PT, R18, RZ, PT ;  /* 0x000000ff1200720c */ /* 0x000fe40003f45270 */
[----:B-1----:R-:W-:Y:S02]  /*8880*/  FMNMX.FTZ R169, R169, R7, !PT ;  /* 0x00000007a9a97209 */ /* 0x002fe40007810000 */
[----:B------:R-:W-:Y:S02]  /*8890*/  ISETP.GT.AND P2, PT, R0, 0x11, !P2 ;  /* 0x000000110000780c */ /* 0x000fe40005744270 */
[----:B------:R-:W-:Y:S01]  /*88a0*/  FMNMX.FTZ R3, R208, R3, !PT ;  /* 0x00000003d0037209 */ /* 0x000fe20007810000 */
[----:B------:R-:W1:Y:S01]  /*88b0*/  SHFL.BFLY PT, R7, R169, 0x1, 0x1f ;  /* 0x0c201f00a9077f89 */ /* 0x000e6200000e0000 */
        /* <DEDUP_REMOVED lines=13> */
[----:B-1----:R-:W-:Y:S02]  /*8990*/  FMNMX.FTZ R169, R169, R7, !PT ;  /* 0x00000007a9a97209 */ /* 0x002fe40007810000 */
[----:B------:R-:W-:Y:S02]  /*89a0*/  ISETP.LT.OR P2, PT, R2, 0x1a, P2 ;  /* 0x0000001a0200780c */ /* 0x000fe40001741670 */
[----:B------:R-:W-:Y:S01]  /*89b0*/  FMNMX.FTZ R3, R246, R3, !PT ;  /* 0x00000003f6037209 */ /* 0x000fe20007810000 */
[----:B------:R-:W-:Y:S01]  /*89c0*/  FMUL.FTZ R173, R169, c[0x0][0x2d0] ;  /* 0x0000b400a9ad7a20 */ /* 0x000fe20000410000 */
[----:B------:R-:W-:Y:S02]  /*89d0*/  FSEL R198, R31, -INF , !P2 ;  /* 0xff8000001fc67808 */ /* 0x000fe40005000000 */
[----:B------:R-:W-:Y:S01]  /*89e0*/  FSETP.NEU.FTZ.AND P2, PT, R169, -INF , PT ;  /* 0xff800000a900780b */ /* 0x000fe20003f5d000 */
[----:B------:R-:W1:Y:S01]  /*89f0*/  SHFL.BFLY PT, R168, R3, 0x2, 0x1f ;  /* 0x0c401f0003a87f89 */ /* 0x000e6200000e0000 */
[----:B------:R-:W-:Y:S02]  /*8a00*/  FMNMX.FTZ R4, R20, R4, !PT ;  /* 0x0000000414047209 */ /* 0x000fe40007810000 */
[----:B------:R-:W-:Y:S02]  /*8a10*/  FSEL R173, R173, RZ, P2 ;  /* 0x000000ffadad7208 */ /* 0x000fe40001000000 */
[----:B------:R-:W-:Y:S02]  /*8a20*/  FMNMX.FTZ R4, R12, R4, !PT ;  /* 0x000000040c047209 */ /* 0x000fe40007810000 */
[----:B------:R-:W-:Y:S01]  /*8a30*/  ISETP.GT.AND P1, PT, R0, 0x20, !P1 ;  /* 0x000000200000780c */ /* 0x000fe20004f24270 */
[--C-:B------:R-:W-:Y:S01]  /*8a40*/  FFMA.FTZ R5, R5, c[0x0][0x2d0], -R173.reuse ;  /* 0x0000b40005057a23 */ /* 0x100fe200000108ad */
[----:B------:R-:W-:Y:S01]  /*8a50*/  FMNMX.FTZ R4, R13, R4, !PT ;  /* 0x000000040d047209 */ /* 0x000fe20007810000 */
[--C-:B------:R-:W-:Y:S01]  /*8a60*/  FFMA.FTZ R16, R16, c[0x0][0x2d0], -R173.reuse ;  /* 0x0000b40010107a23 */ /* 0x100fe200000108ad */
[----:B------:R-:W-:Y:S01]  /*8a70*/  ISETP.LT.OR P1, PT, R2, 0x21, P1 ;  /* 0x000000210200780c */ /* 0x000fe20000f21670 */
[----:B------:R2:W-:Y:S01]  /*8a80*/  MUFU.EX2 R249, R5 ;  /* 0x0000000500f97308 */ /* 0x0005e20000000800 */
[----:B------:R-:W-:Y:S02]  /*8a90*/  FMNMX.FTZ R4, R206, R4, !PT ;  /* 0x00000004ce047209 */ /* 0x000fe40007810000 */
[----:B------:R-:W-:Y:S02]  /*8aa0*/  FSEL R215, R42, -INF , !P1 ;  /* 0xff8000002ad77808 */ /* 0x000fe40004800000 */
[----:B------:R-:W-:Y:S02]  /*8ab0*/  FMNMX.FTZ R4, R207, R4, !PT ;  /* 0x00000004cf047209 */ /* 0x000fe40007810000 */
[C---:B------:R-:W-:Y:S02]  /*8ac0*/  ISETP.GT.AND P6, PT, R0.reuse, 0x21, !P6 ;  /* 0x000000210000780c */ /* 0x040fe400077c4270 */
[----:B------:R-:W-:Y:S01]  /*8ad0*/  FMNMX.FTZ R4, R211, R4, !PT ;  /* 0x00000004d3047209 */ /* 0x000fe20007810000 */
[----:B------:R-:W3:Y:S01]  /*8ae0*/  MUFU.EX2 R50, R16 ;  /* 0x0000001000327308 */ /* 0x000ee20000000800 */
[----:B------:R-:W-:Y:S02]  /*8af0*/  ISETP.GT.AND P5, PT, R0, 0x28, !P5 ;  /* 0x000000280000780c */ /* 0x000fe40006fa4270 */
        /* <DEDUP_REMOVED lines=8> */
[----:B--2---:R-:W-:Y:S01]  /*8b80*/  FMNMX.FTZ R5, R14, R4, !PT ;  /* 0x000000040e057209 */ /* 0x004fe20007810000 */
[--C-:B------:R-:W-:Y:S01]  /*8b90*/  FFMA.FTZ R4, R194, c[0x0][0x2d0], -R173.reuse ;  /* 0x0000b400c2047a23 */ /* 0x100fe200000108ad */
[----:B------:R-:W-:Y:S02]  /*8ba0*/  FMNMX.FTZ R3, R247, R3, !PT ;  /* 0x00000003f7037209 */ /* 0x000fe40007810000 */
[----:B------:R-:W-:Y:S01]  /*8bb0*/  FMNMX.FTZ R5, R15, R5, !PT ;  /* 0x000000050f057209 */ /* 0x000fe20007810000 */
[----:B------:R2:W-:Y:S01]  /*8bc0*/  MUFU.EX2 R48, R4 ;  /* 0x0000000400307308 */ /* 0x0005e20000000800 */
[----:B------:R-:W-:Y:S01]  /*8bd0*/  ISETP.GT.AND P0, PT, R0, 0x29, !P0 ;  /* 0x000000290000780c */ /* 0x000fe20004704270 */
[----:B------:R-:W4:Y:S01]  /*8be0*/  SHFL.BFLY PT, R9, R3, 0x2, 0x1f ;  /* 0x0c401f0003097f89 */ /* 0x000f2200000e0000 */
[C---:B------:R-:W-:Y:S02]  /*8bf0*/  ISETP.LT.OR P6, PT, R2.reuse, 0x22, P6 ;  /* 0x000000220200780c */ /* 0x040fe400037c1670 */
[----:B------:R-:W-:Y:S02]  /*8c00*/  ISETP.LT.OR P5, PT, R2, 0x29, P5 ;  /* 0x000000290200780c */ /* 0x000fe40002fa1670 */
[----:B------:R-:W-:Y:S02]  /*8c10*/  FSEL R214, R43, -INF , !P6 ;  /* 0xff8000002bd67808 */ /* 0x000fe40007000000 */
[----:B------:R-:W-:Y:S02]  /*8c20*/  FSEL R216, R46, -INF , !P5 ;  /* 0xff8000002ed87808 */ /* 0x000fe40006800000 */
[----:B------:R-:W-:Y:S02]  /*8c30*/  ISETP.LT.OR P0, PT, R2, 0x2a, P0 ;  /* 0x0000002a0200780c */ /* 0x000fe40000701670 */
[----:B-1----:R-:W-:Y:S02]  /*8c40*/  FMNMX.FTZ R168, R168, R7, !PT ;  /* 0x00000007a8a87209 */ /* 0x002fe40007810000 */
[----:B------:R-:W-:Y:S02]  /*8c50*/  FSEL R172, R47, -INF , !P0 ;  /* 0xff8000002fac7808 */ /* 0x000fe40004000000 */
[C---:B------:R-:W-:Y:S01]  /*8c60*/  FSETP.NEU.FTZ.AND P1, PT, R168.reuse, -INF , PT ;  /* 0xff800000a800780b */ /* 0x040fe20003f3d000 */
[----:B------:R-:W-:Y:S01]  /*8c70*/  FMUL.FTZ R174, R168, c[0x0][0x2d0] ;  /* 0x0000b400a8ae7a20 */ /* 0x000fe20000410000 */
[----:B---3--:R-:W-:Y:S04]  /*8c80*/  F2FP.PACK_AB R192, R249, R50 ;  /* 0x00000032f9c0723e */ /* 0x008fe800000000ff */
[----:B------:R-:W-:Y:S02]  /*8c90*/  FSEL R174, R174, RZ, P1 ;  /* 0x000000ffaeae7208 */ /* 0x000fe40000800000 */
[----:B--2---:R-:W-:Y:S01]  /*8ca0*/  FMNMX.FTZ R4, R199, R5, !PT ;  /* 0x00000005c7047209 */ /* 0x004fe20007810000 */
[----:B------:R-:W-:Y:S01]  /*8cb0*/  FFMA.FTZ R5, R195, c[0x0][0x2d0], -R173 ;  /* 0x0000b400c3057a23 */ /* 0x000fe200000108ad */
[----:B----4-:R-:W-:Y:S01]  /*8cc0*/  FMNMX.FTZ R3, R3, R9, !PT ;  /* 0x0000000903037209 */ /* 0x010fe20007810000 */
[--C-:B------:R-:W-:Y:S01]  /*8cd0*/  FFMA.FTZ R0, R19, c[0x0][0x2d0], -R174.reuse ;  /* 0x0000b40013007a23 */ /* 0x100fe200000108ae */
[----:B------:R-:W-:Y:S01]  /*8ce0*/  FMNMX.FTZ R4, R210, R4, !PT ;  /* 0x00000004d2047209 */ /* 0x000fe20007810000 */
[----:B------:R1:W-:Y:S02]  /*8cf0*/  MUFU.EX2 R24, R5 ;  /* 0x0000000500187308 */ /* 0x0003e40000000800 */
[----:B------:R-:W2:Y:S08]  /*8d00*/  SHFL.BFLY PT, R167, R3, 0x1, 0x1f ;  /* 0x0c201f0003a77f89 */ /* 0x000eb000000e0000 */
[----:B------:R-:W-:Y:S01]  /*8d10*/  MUFU.EX2 R51, R0 ;  /* 0x0000000000337308 */ /* 0x000fe20000000800 */
[----:B-1----:R-:W-:Y:S01]  /*8d20*/  FMNMX.FTZ R5, R213, R4, !PT ;  /* 0x00000004d5057209 */ /* 0x002fe20007810000 */
[--C-:B------:R-:W-:Y:S01]  /*8d30*/  FFMA.FTZ R4, R6, c[0x0][0x2d0], -R174.reuse ;  /* 0x0000b40006047a23 */ /* 0x100fe200000108ae */
[----:B--2---:R-:W-:Y:S01]  /*8d40*/  FMNMX.FTZ R167, R3, R167, !PT ;  /* 0x000000a703a77209 */ /* 0x004fe20007810000 */
[--C-:B------:R-:W-:Y:S01]  /*8d50*/  FFMA.FTZ R3, R197, c[0x0][0x2d0], -R174.reuse ;  /* 0x0000b400c5037a23 */ /* 0x100fe200000108ae */
[----:B------:R-:W-:Y:S05]  /*8d60*/  FMNMX.FTZ R5, R198, R5, !PT ;  /* 0x00000005c6057209 */ /* 0x000fea0007810000 */
[----:B------:R1:W2:Y:S01]  /*8d70*/  MUFU.EX2 R49, R4 ;  /* 0x0000000400317308 */ /* 0x0002a20000000800 */
[C---:B------:R-:W-:Y:S01]  /*8d80*/  FSETP.NEU.FTZ.AND P0, PT, R167.reuse, -INF , PT ;  /* 0xff800000a700780b */ /* 0x040fe20003f1d000 */
[----:B------:R-:W-:Y:S05]  /*8d90*/  FMUL.FTZ R175, R167, c[0x0][0x2d0] ;  /* 0x0000b400a7af7a20 */ /* 0x000fea0000410000 */
[----:B------:R-:W-:Y:S03]  /*8da0*/  FSEL R175, R175, RZ, P0 ;  /* 0x000000ffafaf7208 */ /* 0x000fe60000000000 */
[----:B------:R3:W-:Y:S02]  /*8db0*/  MUFU.EX2 R197, R3 ;  /* 0x0000000300c57308 */ /* 0x0007e40000000800 */
[--C-:B------:R-:W-:Y:S08]  /*8dc0*/  FFMA.FTZ R8, R8, c[0x0][0x2d0], -R175.reuse ;  /* 0x0000b40008087a23 */ /* 0x100ff000000108af */
[----:B------:R-:W-:Y:S01]  /*8dd0*/  MUFU.EX2 R45, R8 ;  /* 0x00000008002d7308 */ /* 0x000fe20000000800 */
[----:B-1----:R-:W-:Y:S02]  /*8de0*/  FMNMX.FTZ R4, R215, R5, !PT ;  /* 0x00000005d7047209 */ /* 0x002fe40007810000 */
[----:B--2---:R-:W-:Y:S02]  /*8df0*/  F2FP.PACK_AB R193, R51, R49 ;  /* 0x0000003133c1723e */ /* 0x004fe400000000ff */
[----:B------:R-:W-:Y:S01]  /*8e00*/  FMNMX.FTZ R2, R214, R4, !PT ;  /* 0x00000004d6027209 */ /* 0x000fe20007810000 */
[--C-:B------:R-:W-:Y:S03]  /*8e10*/  FFMA.FTZ R4, R12, c[0x0][0x2d0], -R175.reuse ;  /* 0x0000b4000c047a23 */ /* 0x100fe600000108af */
[----:B------:R-:W-:Y:S01]  /*8e20*/  FMNMX.FTZ R0, R216, R2, !PT ;  /* 0x00000002d8007209 */ /* 0x000fe20007810000 */
[----:B------:R-:W-:Y:S01]  /*8e30*/  FFMA.FTZ R2, R196, c[0x0][0x2d0], -R174 ;  /* 0x0000b400c4027a23 */ /* 0x000fe200000108ae */
[----:B------:R-:W-:Y:S01]  /*8e40*/  MUFU.EX2 R251, R4 ;  /* 0x0000000400fb7308 */ /* 0x000fe20000000800 */
[--C-:B---3--:R-:W-:Y:S01]  /*8e50*/  FFMA.FTZ R3, R20, c[0x0][0x2d0], -R175.reuse ;  /* 0x0000b40014037a23 */ /* 0x108fe200000108af */
[----:B------:R-:W-:Y:S01]  /*8e60*/  FMNMX.FTZ R0, R172, R0, !PT ;  /* 0x00000000ac007209 */ /* 0x000fe20007810000 */
[----:B------:R-:W-:Y:S01]  /*8e70*/  LDSM.16.MT88.4 R20, [R225+0x2080] ;  /* 0x00208000e114783b */ /* 0x000fe20000004200 */
[----:B------:R-:W-:Y:S04]  /*8e80*/  MOV R196, R24 ;  /* 0x0000001800c47202 */ /* 0x000fe80000000f00 */
[----:B------:R-:W-:Y:S02]  /*8e90*/  F2FP.PACK_AB R194, R196, R48 ;  /* 0x00000030c4c2723e */ /* 0x000fe400000000ff */
[----:B------:R1:W-:Y:S10]  /*8ea0*/  MUFU.EX2 R6, R2 ;  /* 0x0000000200067308 */ /* 0x0003f40000000800 */
[----:B------:R2:W-:Y:S01]  /*8eb0*/  MUFU.EX2 R46, R3 ;  /* 0x00000003002e7308 */ /* 0x0005e20000000800 */
[----:B-1----:R-:W2:Y:S02]  /*8ec0*/  SHFL.BFLY PT, R2, R0, 0x2, 0x1f ;  /* 0x0c401f0000027f89 */ /* 0x002ea400000e0000 */
[----:B--2---:R-:W-:Y:S01]  /*8ed0*/  FMNMX.FTZ R3, R0, R2, !PT ;  /* 0x0000000200037209 */ /* 0x004fe20007810000 */
[----:B------:R-:W-:Y:S01]  /*8ee0*/  FFMA.FTZ R2, R13, c[0x0][0x2d0], -R175 ;  /* 0x0000b4000d027a23 */ /* 0x000fe200000108af */
[----:B------:R-:W-:Y:S05]  /*8ef0*/  FSEL R0, R169, RZ, P2 ;  /* 0x000000ffa9007208 */ /* 0x000fea0001000000 */
[----:B------:R1:W-:Y:S01]  /*8f00*/  MUFU.EX2 R5, R2 ;  /* 0x0000000200057308 */ /* 0x0003e20000000800 */
[----:B------:R-:W2:Y:S01]  /*8f10*/  SHFL.BFLY PT, R4, R3, 0x1, 0x1f ;  /* 0x0c201f0003047f89 */ /* 0x000ea200000e0000 */
[----:B------:R-:W-:Y:S04]  /*8f20*/  FADD.FTZ R0, -R0, R164 ;  /* 0x000000a400007221 */ /* 0x000fe80000010100 */
[----:B------:R-:W-:Y:S04]  /*8f30*/  FMUL.FTZ R0, R0, c[0x0][0x2d0] ;  /* 0x0000b40000007a20 */ /* 0x000fe80000410000 */
[----:B------:R3:W4:Y:S01]  /*8f40*/  MUFU.EX2 R165, R0 ;  /* 0x0000000000a57308 */ /* 0x0007220000000800 */
[----:B-1----:R-:W-:Y:S02]  /*8f50*/  FSEL R2, R168, RZ, P1 ;  /* 0x000000ffa8027208 */ /* 0x002fe40000800000 */
[----:B--2---:R-:W-:Y:S03]  /*8f60*/  FMNMX.FTZ R3, R3, R4, !PT ;  /* 0x0000000403037209 */ /* 0x004fe60007810000 */
[----:B------:R-:W-:Y:S02]  /*8f70*/  FADD.FTZ R2, -R2, R166 ;  /* 0x000000a602027221 */ /* 0x000fe40000010100 */
[----:B------:R-:W-:Y:S02]  /*8f80*/  FMUL.FTZ R166, R3, c[0x0][0x2d0] ;  /* 0x0000b40003a67a20 */ /* 0x000fe40000410000 */
[----:B------:R-:W-:Y:S01]  /*8f90*/  FMUL.FTZ R2, R2, c[0x0][0x2d0] ;  /* 0x0000b40002027a20 */ /* 0x000fe20000410000 */
[----:B---3--:R-:W-:Y:S01]  /*8fa0*/  FSEL R0, R167, RZ, P0 ;  /* 0x000000ffa7007208 */ /* 0x008fe20000000000 */
[----:B----4-:R-:W-:Y:S01]  /*8fb0*/  FMUL.FTZ R16, R165, R188 ;  /* 0x000000bca5107220 */ /* 0x010fe20000410000 */
[----:B------:R-:W-:Y:S01]  /*8fc0*/  FSETP.NEU.FTZ.AND P0, PT, R3, -INF , PT ;  /* 0xff8000000300780b */ /* 0x000fe20003f1d000 */
[----:B------:R-:W1:Y:S01]  /*8fd0*/  MUFU.EX2 R164, R2 ;  /* 0x0000000200a47308 */ /* 0x000e620000000800 */
[C---:B------:R-:W-:Y:S02]  /*8fe0*/  FMUL.FTZ R17, R165.reuse, R189 ;  /* 0x000000bda5117220 */ /* 0x040fe40000410000 */
[----:B------:R-:W-:Y:S01]  /*8ff0*/  FADD.FTZ R0, -R0, R170 ;  /* 0x000000aa00007221 */ /* 0x000fe20000010100 */
[----:B------:R-:W-:Y:S01]  /*9000*/  FSEL R166, R166, RZ, P0 ;  /* 0x000000ffa6a67208 */ /* 0x000fe20000000000 */
[----:B------:R-:W-:Y:S01]  /*9010*/  FMUL.FTZ R32, R165, R144 ;  /* 0x00000090a5207220 */ /* 0x000fe20000410000 */
[----:B------:R-:W-:Y:S01]  /*9020*/  MOV R170, R6 ;  /* 0x0000000600aa7202 */ /* 0x000fe20000000f00 */
[----:B------:R-:W-:Y:S02]  /*9030*/  FMUL.FTZ R0, R0, c[0x0][0x2d0] ;  /* 0x0000b40000007a20 */ /* 0x000fe40000410000 */
[--C-:B------:R-:W-:Y:S01]  /*9040*/  FFMA.FTZ R4, R14, c[0x0][0x2d0], -R166.reuse ;  /* 0x0000b4000e047a23 */ /* 0x100fe200000108a6 */
[----:B------:R-:W-:Y:S01]  /*9050*/  F2FP.PACK_AB R195, R197, R170 ;  /* 0x000000aac5c3723e */ /* 0x000fe200000000ff */
[----:B------:R2:W3:Y:S01]  /*9060*/  MUFU.EX2 R2, R0 ;  /* 0x0000000000027308 */ /* 0x0004e20000000800 */
[C---:B------:R-:W-:Y:S02]  /*9070*/  FMUL.FTZ R33, R165.reuse, R145 ;  /* 0x00000091a5217220 */ /* 0x040fe40000410000 */
[C---:B------:R-:W-:Y:S02]  /*9080*/  FMUL.FTZ R52, R165.reuse, R52 ;  /* 0x00000034a5347220 */ /* 0x040fe40000410000 */
[C---:B------:R-:W-:Y:S02]  /*9090*/  FMUL.FTZ R53, R165.reuse, R53 ;  /* 0x00000035a5357220 */ /* 0x040fe40000410000 */
[C---:B------:R-:W-:Y:S02]  /*90a0*/  FMUL.FTZ R64, R165.reuse, R64 ;  /* 0x00000040a5407220 */ /* 0x040fe40000410000 */
[C---:B------:R-:W-:Y:S01]  /*90b0*/  FMUL.FTZ R65, R165.reuse, R65 ;  /* 0x00000041a5417220 */ /* 0x040fe20000410000 */
[----:B------:R4:W5:Y:S01]  /*90c0*/  MUFU.EX2 R250, R4 ;  /* 0x0000000400fa7308 */ /* 0x0009620000000800 */
[----:B------:R-:W-:Y:S02]  /*90d0*/  FMUL.FTZ R68, R165, R68 ;  /* 0x00000044a5447220 */ /* 0x000fe40000410000 */
[C---:B-1----:R-:W-:Y:S02]  /*90e0*/  FMUL.FTZ R6, R164.reuse, R178 ;  /* 0x000000b2a4067220 */ /* 0x042fe40000410000 */
[C---:B------:R-:W-:Y:S02]  /*90f0*/  FMUL.FTZ R7, R164.reuse, R179 ;  /* 0x000000b3a4077220 */ /* 0x040fe40000410000 */
[C---:B------:R-:W-:Y:S02]  /*9100*/  FMUL.FTZ R18, R164.reuse, R190 ;  /* 0x000000bea4127220 */ /* 0x040fe40000410000 */
[C---:B------:R-:W-:Y:S01]  /*9110*/  FMUL.FTZ R19, R164.reuse, R191 ;  /* 0x000000bfa4137220 */ /* 0x040fe20000410000 */
[----:B------:R-:W-:Y:S01]  /*9120*/  MOV R191, R50 ;  /* 0x0000003200bf7202 */ /* 0x000fe20000000f00 */
[C---:B------:R-:W-:Y:S02]  /*9130*/  FMUL.FTZ R34, R164.reuse, R146 ;  /* 0x00000092a4227220 */ /* 0x040fe40000410000 */
[----:B------:R-:W-:Y:S02]  /*9140*/  FMUL.FTZ R35, R164, R147 ;  /* 0x00000093a4237220 */ /* 0x000fe40000410000 */
[--C-:B--2---:R-:W-:Y:S01]  /*9150*/  FFMA.FTZ R0, R10, c[0x0][0x2d0], -R166.reuse ;  /* 0x0000b4000a007a23 */ /* 0x104fe200000108a6 */
[----:B------:R-:W-:Y:S01]  /*9160*/  LDSM.16.MT88.4 R144, [R226+0x2880] ;  /* 0x00288000e290783b */ /* 0x000fe20000004200 */
[C---:B---3--:R-:W-:Y:S02]  /*9170*/  FMUL.FTZ R9, R2.reuse, R181 ;  /* 0x000000b502097220 */ /* 0x048fe40000410000 */
[----:B------:R-:W1:Y:S01]  /*9180*/  MUFU.EX2 R12, R0 ;  /* 0x00000000000c7308 */ /* 0x000e620000000800 */
[C---:B------:R-:W-:Y:S01]  /*9190*/  FMUL.FTZ R8, R2.reuse, R180 ;  /* 0x000000b402087220 */ /* 0x040fe20000410000 */
[----:B------:R-:W-:Y:S01]  /*91a0*/  MOV R180, R251 ;  /* 0x000000fb00b47202 */ /* 0x000fe20000000f00 */
[C---:B------:R-:W-:Y:S01]  /*91b0*/  FMUL.FTZ R13, R2.reuse, R185 ;  /* 0x000000b9020d7220 */ /* 0x040fe20000410000 */
[----:B------:R-:W-:Y:S01]  /*91c0*/  MOV R185, R45 ;  /* 0x0000002d00b97202 */ /* 0x000fe20000000f00 */
[--C-:B----4-:R-:W-:Y:S01]  /*91d0*/  FFMA.FTZ R4, R15, c[0x0][0x2d0], -R166.reuse ;  /* 0x0000b4000f047a23 */ /* 0x110fe200000108a6 */
[----:B-----5:R-:W-:Y:S01]  /*91e0*/  MOV R190, R250 ;  /* 0x000000fa00be7202 */ /* 0x020fe20000000f00 */
[C---:B------:R-:W-:Y:S02]  /*91f0*/  FMUL.FTZ R24, R2.reuse, R136 ;  /* 0x0000008802187220 */ /* 0x040fe40000410000 */
[C---:B------:R-:W-:Y:S01]  /*9200*/  FMUL.FTZ R25, R2.reuse, R137 ;  /* 0x0000008902197220 */ /* 0x040fe20000410000 */
[----:B------:R2:W3:Y:S01]  /*9210*/  MUFU.EX2 R252, R4 ;  /* 0x0000000400fc7308 */ /* 0x0004e20000000800 */
[C---:B------:R-:W-:Y:S02]  /*9220*/  FMUL.FTZ R29, R2.reuse, R141 ;  /* 0x0000008d021d7220 */ /* 0x040fe40000410000 */
[C---:B------:R-:W-:Y:S02]  /*9230*/  FMUL.FTZ R28, R2.reuse, R140 ;  /* 0x0000008c021c7220 */ /* 0x040fe40000410000 */
[C---:B------:R-:W-:Y:S01]  /*9240*/  FMUL.FTZ R40, R2.reuse, R152 ;  /* 0x0000009802287220 */ /* 0x040fe20000410000 */
[----:B------:R-:W-:Y:S01]  /*9250*/  MOV R152, R49 ;  /* 0x0000003100987202 */ /* 0x000fe20000000f00 */
[C---:B------:R-:W-:Y:S02]  /*9260*/  FMUL.FTZ R41, R2.reuse, R153 ;  /* 0x0000009902297220 */ /* 0x040fe40000410000 */
[----:B------:R-:W-:Y:S02]  /*9270*/  FMUL.FTZ R44, R2, R156 ;  /* 0x0000009c022c7220 */ /* 0x000fe40000410000 */
[----:B------:R-:W-:Y:S02]  /*9280*/  FMUL.FTZ R49, R165, R161 ;  /* 0x000000a1a5317220 */ /* 0x000fe40000410000 */
[----:B------:R-:W-:Y:S01]  /*9290*/  FMUL.FTZ R50, R164, R162 ;  /* 0x000000a2a4327220 */ /* 0x000fe20000410000 */
[----:B-1----:R-:W-:Y:S01]  /*92a0*/  MOV R181, R12 ;  /* 0x0000000c00b57202 */ /* 0x002fe20000000f00 */
[----:B------:R-:W-:Y:S02]  /*92b0*/  FFMA.FTZ R0, R11, c[0x0][0x2d0], -R166 ;  /* 0x0000b4000b007a23 */ /* 0x000fe400000108a6 */
[----:B------:R-:W-:Y:S02]  /*92c0*/  FMUL.FTZ R12, R2, R184 ;  /* 0x000000b8020c7220 */ /* 0x000fe40000410000 */
[----:B------:R1:W4:Y:S01]  /*92d0*/  MUFU.EX2 R47, R0 ;  /* 0x00000000002f7308 */ /* 0x0003220000000800 */
[C---:B------:R-:W-:Y:S02]  /*92e0*/  FMUL.FTZ R54, R164.reuse, R54 ;  /* 0x00000036a4367220 */ /* 0x040fe40000410000 */
[----:B------:R-:W-:Y:S02]  /*92f0*/  FMUL.FTZ R55, R164, R55 ;  /* 0x00000037a4377220 */ /* 0x000fe40000410000 */
[C---:B--2---:R-:W-:Y:S01]  /*9300*/  FMUL.FTZ R4, R165.reuse, R176 ;  /* 0x000000b0a5047220 */ /* 0x044fe20000410000 */
[----:B------:R-:W-:Y:S01]  /*9310*/  F2FP.PACK_AB R176, R46, R45 ;  /* 0x0000002d2eb0723e */ /* 0x000fe200000000ff */
[----:B------:R-:W-:Y:S01]  /*9320*/  FMUL.FTZ R45, R2, R157 ;  /* 0x0000009d022d7220 */ /* 0x000fe20000410000 */
[----:B---3--:R-:W-:Y:S01]  /*9330*/  F2FP.PACK_AB R179, R252, R250 ;  /* 0x000000fafcb3723e */ /* 0x008fe200000000ff */
[C---:B------:R-:W-:Y:S01]  /*9340*/  FMUL.FTZ R56, R2.reuse, R56 ;  /* 0x0000003802387220 */ /* 0x040fe20000410000 */
[----:B------:R-:W-:Y:S01]  /*9350*/  MOV R156, R252 ;  /* 0x000000fc009c7202 */ /* 0x000fe20000000f00 */
[C---:B------:R-:W-:Y:S02]  /*9360*/  FMUL.FTZ R57, R2.reuse, R57 ;  /* 0x0000003902397220 */ /* 0x040fe40000410000 */
[C---:B------:R-:W-:Y:S02]  /*9370*/  FMUL.FTZ R60, R2.reuse, R60 ;  /* 0x0000003c023c7220 */ /* 0x040fe40000410000 */
[----:B------:R-:W-:Y:S02]  /*9380*/  FMUL.FTZ R61, R2, R61 ;  /* 0x0000003d023d7220 */ /* 0x000fe40000410000 */
[C---:B------:R-:W-:Y:S02]  /*9390*/  FMUL.FTZ R66, R164.reuse, R66 ;  /* 0x00000042a4427220 */ /* 0x040fe40000410000 */
[C---:B------:R-:W-:Y:S02]  /*93a0*/  FMUL.FTZ R67, R164.reuse, R67 ;  /* 0x00000043a4437220 */ /* 0x040fe40000410000 */
[----:B------:R-:W-:Y:S02]  /*93b0*/  FMUL.FTZ R69, R165, R69 ;  /* 0x00000045a5457220 */ /* 0x000fe40000410000 */
[C---:B------:R-:W-:Y:S01]  /*93c0*/  FMUL.FTZ R70, R164.reuse, R70 ;  /* 0x00000046a4467220 */ /* 0x040fe20000410000 */
[----:B-1----:R-:W-:Y:S01]  /*93d0*/  FSEL R0, R3, RZ, P0 ;  /* 0x000000ff03007208 */ /* 0x002fe20000000000 */
[----:B------:R-:W-:Y:S01]  /*93e0*/  FMUL.FTZ R71, R164, R71 ;  /* 0x00000047a4477220 */ /* 0x000fe20000410000 */
[----:B----4-:R-:W-:Y:S01]  /*93f0*/  MOV R153, R47 ;  /* 0x0000002f00997202 */ /* 0x010fe20000000f00 */
[----:B------:R-:W-:Y:S01]  /*9400*/  FMUL.FTZ R72, R2, R72 ;  /* 0x0000004802487220 */ /* 0x000fe20000410000 */
[----:B------:R-:W-:Y:S01]  /*9410*/  ISETP.GT.AND P0, PT, R242, UR4, PT ;  /* 0x00000004f2007c0c */ /* 0x000fe2000bf04270 */
[----:B------:R-:W-:Y:S01]  /*9420*/  FADD.FTZ R0, -R0, R171 ;  /* 0x000000ab00007221 */ /* 0x000fe20000010100 */
[----:B------:R-:W-:Y:S01]  /*9430*/  MOV R171, R5 ;  /* 0x0000000500ab7202 */ /* 0x000fe20000000f00 */
[----:B------:R-:W-:Y:S01]  /*9440*/  FMUL.FTZ R5, R165, R177 ;  /* 0x000000b1a5057220 */ /* 0x000fe20000410000 */
[----:B------:R-:W-:Y:S01]  /*9450*/  F2FP.PACK_AB R177, R47, R181 ;  /* 0x000000b52fb1723e */ /* 0x000fe200000000ff */
[----:B------:R-:W-:Y:S01]  /*9460*/  FMUL.FTZ R0, R0, c[0x0][0x2d0] ;  /* 0x0000b40000007a20 */ /* 0x000fe20000410000 */
[----:B------:R-:W-:Y:S01]  /*9470*/  F2FP.PACK_AB R178, R171, R251 ;  /* 0x000000fbabb2723e */ /* 0x000fe200000000ff */
[----:B------:R-:W-:Y:S01]  /*9480*/  FMUL.FTZ R73, R2, R73 ;  /* 0x0000004902497220 */ /* 0x000fe20000410000 */
[----:B------:R-:W-:Y:S01]  /*9490*/  IADD3 R242, R242, -0x1, RZ ;  /* 0xfffffffff2f27810 */ /* 0x000fe20007ffe0ff */
[C---:B------:R-:W-:Y:S01]  /*94a0*/  FMUL.FTZ R76, R2.reuse, R76 ;  /* 0x0000004c024c7220 */ /* 0x040fe20000410000 */
[-C--:B------:R-:W-:Y:S01]  /*94b0*/  HMMA.16816.F32 R4, R192, R20.reuse, R4 ;  /* 0x00000014c004723c */ /* 0x080fe20000001804 */
[----:B------:R-:W1:Y:S04]  /*94c0*/  MUFU.EX2 R0, R0 ;  /* 0x0000000000007308 */ /* 0x000e680000000800 */
[----:B------:R-:W-:Y:S02]  /*94d0*/  FMUL.FTZ R77, R2, R77 ;  /* 0x0000004d024d7220 */ /* 0x000fe40000410000 */
[C---:B------:R-:W-:Y:S02]  /*94e0*/  FMUL.FTZ R80, R165.reuse, R80 ;  /* 0x00000050a5507220 */ /* 0x040fe40000410000 */
[----:B------:R-:W-:Y:S03]  /*94f0*/  FMUL.FTZ R81, R165, R81 ;  /* 0x00000051a5517220 */ /* 0x000fe60000410000 */
[C---:B------:R-:W-:Y:S02]  /*9500*/  FMUL.FTZ R82, R164.reuse, R82 ;  /* 0x00000052a4527220 */ /* 0x040fe40000410000 */
[C---:B------:R-:W-:Y:S02]  /*9510*/  FMUL.FTZ R83, R164.reuse, R83 ;  /* 0x00000053a4537220 */ /* 0x040fe40000410000 */
[--C-:B------:R-:W-:Y:S02]  /*9520*/  FFMA.FTZ R140, R201, c[0x0][0x2d0], -R173.reuse ;  /* 0x0000b400c98c7a23 */ /* 0x100fe400000108ad */
[C---:B------:R-:W-:Y:S02]  /*9530*/  FMUL.FTZ R84, R165.reuse, R84 ;  /* 0x00000054a5547220 */ /* 0x040fe40000410000 */
[C---:B------:R-:W-:Y:S02]  /*9540*/  FMUL.FTZ R85, R165.reuse, R85 ;  /* 0x00000055a5557220 */ /* 0x040fe40000410000 */
[C---:B------:R-:W-:Y:S02]  /*9550*/  FMUL.FTZ R86, R164.reuse, R86 ;  /* 0x00000056a4567220 */ /* 0x040fe40000410000 */
[----:B------:R-:W-:Y:S02]  /*9560*/  FMUL.FTZ R87, R164, R87 ;  /* 0x00000057a4577220 */ /* 0x000fe40000410000 */
[C---:B-1----:R-:W-:Y:S01]  /*9570*/  FMUL.FTZ R10, R0.reuse, R182 ;  /* 0x000000b6000a7220 */ /* 0x042fe20000410000 */
[----:B------:R-:W-:Y:S01]  /*9580*/  MOV R182, R48 ;  /* 0x0000003000b67202 */ /* 0x000fe20000000f00 */
[C---:B------:R-:W-:Y:S01]  /*9590*/  FMUL.FTZ R11, R0.reuse, R183 ;  /* 0x000000b7000b7220 */ /* 0x040fe20000410000 */
[----:B------:R-:W-:Y:S01]  /*95a0*/  MOV R183, R46 ;  /* 0x0000002e00b77202 */ /* 0x000fe20000000f00 */
[C---:B------:R-:W-:Y:S02]  /*95b0*/  FMUL.FTZ R26, R0.reuse, R138 ;  /* 0x0000008a001a7220 */ /* 0x040fe40000410000 */
[C---:B------:R-:W-:Y:S02]  /*95c0*/  FMUL.FTZ R27, R0.reuse, R139 ;  /* 0x0000008b001b7220 */ /* 0x040fe40000410000 */
[----:B------:R-:W-:Y:S01]  /*95d0*/  LDSM.16.MT88.4 R136, [R227+0x2080] ;  /* 0x00208000e388783b */ /* 0x000fe20000004200 */
[C---:B------:R-:W-:Y:S04]  /*95e0*/  HMMA.16816.F32 R8, R176.reuse, R20, R8 ;  /* 0x00000014b008723c */ /* 0x040fe80000001808 */
[C---:B------:R-:W-:Y:S01]  /*95f0*/  FMUL.FTZ R14, R0.reuse, R186 ;  /* 0x000000ba000e7220 */ /* 0x040fe20000410000 */
[----:B------:R-:W-:Y:S01]  /*9600*/  MOV R186, R249 ;  /* 0x000000f900ba7202 */ /* 0x000fe20000000f00 */
[C---:B------:R-:W-:Y:S01]  /*9610*/  FMUL.FTZ R15, R0.reuse, R187 ;  /* 0x000000bb000f7220 */ /* 0x040fe20000410000 */
[----:B------:R-:W-:Y:S01]  /*9620*/  MOV R187, R51 ;  /* 0x0000003300bb7202 */ /* 0x000fe20000000f00 */
[C---:B------:R-:W-:Y:S04]  /*9630*/  FMUL.FTZ R20, R165.reuse, R132 ;  /* 0x00000084a5147220 */ /* 0x040fe80000410000 */
[C---:B------:R-:W-:Y:S01]  /*9640*/  FMUL.FTZ R21, R165.reuse, R133 ;  /* 0x00000085a5157220 */ /* 0x040fe20000410000 */
[-C--:B------:R-:W-:Y:S03]  /*9650*/  HMMA.16816.F32 R12, R176, R22.reuse, R12 ;  /* 0x00000016b00c723c */ /* 0x080fe6000000180c */
[C---:B------:R-:W-:Y:S02]  /*9660*/  FMUL.FTZ R30, R0.reuse, R142 ;  /* 0x0000008e001e7220 */ /* 0x040fe40000410000 */
[----:B------:R-:W-:Y:S02]  /*9670*/  FMUL.FTZ R31, R0, R143 ;  /* 0x0000008f001f7220 */ /* 0x000fe40000410000 */
[----:B------:R-:W-:Y:S01]  /*9680*/  FMUL.FTZ R51, R164, R163 ;  /* 0x000000a3a4337220 */ /* 0x000fe20000410000 */
[C---:B------:R-:W-:Y:S04]  /*9690*/  HMMA.16816.F32 R16, R192.reuse, R22, R16 ;  /* 0x00000016c010723c */ /* 0x040fe80000001810 */
[C---:B------:R-:W-:Y:S02]  /*96a0*/  FMUL.FTZ R42, R0.reuse, R154 ;  /* 0x0000009a002a7220 */ /* 0x040fe40000410000 */
[----:B------:R-:W-:Y:S02]  /*96b0*/  FMUL.FTZ R43, R0, R155 ;  /* 0x0000009b002b7220 */ /* 0x000fe40000410000 */
[C---:B------:R-:W-:Y:S01]  /*96c0*/  FMUL.FTZ R22, R164.reuse, R134 ;  /* 0x00000086a4167220 */ /* 0x040fe20000410000 */
[----:B------:R1:W-:Y:S03]  /*96d0*/  MUFU.EX2 R155, R140 ;  /* 0x0000008c009b7308 */ /* 0x0003e60000000800 */
[----:B------:R-:W-:Y:S02]  /*96e0*/  FMUL.FTZ R23, R164, R135 ;  /* 0x00000087a4177220 */ /* 0x000fe40000410000 */
[----:B------:R-:W2:Y:S01]  /*96f0*/  LDSM.16.MT88.4 R132, [R228+0x2080] ;  /* 0x00208000e484783b */ /* 0x000ea20000004200 */
[C---:B------:R-:W-:Y:S02]  /*9700*/  FMUL.FTZ R46, R0.reuse, R158 ;  /* 0x0000009e002e7220 */ /* 0x040fe40000410000 */
[C---:B------:R-:W-:Y:S02]  /*9710*/  FMUL.FTZ R47, R0.reuse, R159 ;  /* 0x0000009f002f7220 */ /* 0x040fe40000410000 */
[-C--:B------:R-:W-:Y:S03]  /*9720*/  HMMA.16816.F32 R20, R192, R36.reuse, R20 ;  /* 0x00000024c014723c */ /* 0x080fe60000001814 */
[C---:B------:R-:W-:Y:S02]  /*9730*/  FMUL.FTZ R48, R165.reuse, R160 ;  /* 0x000000a0a5307220 */ /* 0x040fe40000410000 */
        /* <DEDUP_REMOVED lines=8> */
[C---:B------:R-:W-:Y:S04]  /*97c0*/  HMMA.16816.F32 R32, R192.reuse, R38, R32 ;  /* 0x00000026c020723c */ /* 0x040fe80000001820 */
[C---:B------:R-:W-:Y:S02]  /*97d0*/  FMUL.FTZ R74, R0.reuse, R74 ;  /* 0x0000004a004a7220 */ /* 0x040fe40000410000 */
[----:B------:R-:W-:Y:S02]  /*97e0*/  FMUL.FTZ R75, R0, R75 ;  /* 0x0000004b004b7220 */ /* 0x000fe40000410000 */
[C---:B------:R-:W-:Y:S04]  /*97f0*/  FMUL.FTZ R38, R164.reuse, R150 ;  /* 0x00000096a4267220 */ /* 0x040fe80000410000 */
[----:B------:R-:W-:Y:S02]  /*9800*/  FMUL.FTZ R39, R164, R151 ;  /* 0x00000097a4277220 */ /* 0x000fe40000410000 */
[----:B------:R-:W-:Y:S01]  /*9810*/  LDSM.16.MT88.4 R148, [R228+0x2880] ;  /* 0x00288000e494783b */ /* 0x000fe20000004200 */
[C---:B------:R-:W-:Y:S02]  /*9820*/  FMUL.FTZ R78, R0.reuse, R78 ;  /* 0x0000004e004e7220 */ /* 0x040fe40000410000 */
[----:B------:R-:W-:Y:S02]  /*9830*/  FMUL.FTZ R79, R0, R79 ;  /* 0x0000004f004f7220 */ /* 0x000fe40000410000 */
[-C--:B--2---:R-:W-:Y:S03]  /*9840*/  HMMA.16816.F32 R36, R192, R132.reuse, R36 ;  /* 0x00000084c024723c */ /* 0x084fe60000001824 */
        /* <DEDUP_REMOVED lines=10> */
[----:B------:R-:W2:Y:S03]  /*98f0*/  LDSM.16.MT88.4 R132, [R225+0x3880] ;  /* 0x00388000e184783b */ /* 0x000ea60000004200 */
[----:B------:R-:W-:Y:S02]  /*9900*/  FMUL.FTZ R95, R0, R95 ;  /* 0x0000005f005f7220 */ /* 0x000fe40000410000 */
[--C-:B-1----:R-:W-:Y:S02]  /*9910*/  FFMA.FTZ R140, R202, c[0x0][0x2d0], -R174.reuse ;  /* 0x0000b400ca8c7a23 */ /* 0x102fe400000108ae */
[-C--:B------:R-:W-:Y:S02]  /*9920*/  HMMA.16816.F32 R52, R192, R136.reuse, R52 ;  /* 0x00000088c034723c */ /* 0x080fe40000001834 */
[----:B------:R1:W-:Y:S02]  /*9930*/  MUFU.EX2 R189, R140 ;  /* 0x0000008c00bd7308 */ /* 0x0003e40000000800 */
[C---:B------:R-:W-:Y:S02]  /*9940*/  FMUL.FTZ R96, R165.reuse, R96 ;  /* 0x00000060a5607220 */ /* 0x040fe40000410000 */
[C---:B------:R-:W-:Y:S02]  /*9950*/  FMUL.FTZ R97, R165.reuse, R97 ;  /* 0x00000061a5617220 */ /* 0x040fe40000410000 */
[C---:B------:R-:W-:Y:S04]  /*9960*/  HMMA.16816.F32 R56, R176.reuse, R136, R56 ;  /* 0x00000088b038723c */ /* 0x040fe80000001838 */
[C---:B------:R-:W-:Y:S02]  /*9970*/  FMUL.FTZ R98, R164.reuse, R98 ;  /* 0x00000062a4627220 */ /* 0x040fe40000410000 */
[----:B------:R-:W-:Y:S02]  /*9980*/  FMUL.FTZ R99, R164, R99 ;  /* 0x00000063a4637220 */ /* 0x000fe40000410000 */
[-C--:B------:R-:W-:Y:S04]  /*9990*/  HMMA.16816.F32 R60, R176, R138.reuse, R60 ;  /* 0x0000008ab03c723c */ /* 0x080fe8000000183c */
[--C-:B------:R-:W-:Y:S02]  /*99a0*/  FFMA.FTZ R136, R200, c[0x0][0x2d0], -R173.reuse ;  /* 0x0000b400c8887a23 */ /* 0x100fe400000108ad */
[C---:B------:R-:W-:Y:S02]  /*99b0*/  FMUL.FTZ R100, R165.reuse, R100 ;  /* 0x00000064a5647220 */ /* 0x040fe40000410000 */
[C---:B------:R-:W-:Y:S01]  /*99c0*/  HMMA.16816.F32 R64, R192.reuse, R138, R64 ;  /* 0x0000008ac040723c */ /* 0x040fe20000001840 */
[----:B------:R3:W-:Y:S03]  /*99d0*/  MUFU.EX2 R188, R136 ;  /* 0x0000008800bc7308 */ /* 0x0007e60000000800 */
[----:B------:R-:W-:Y:S02]  /*99e0*/  FMUL.FTZ R101, R165, R101 ;  /* 0x00000065a5657220 */ /* 0x000fe40000410000 */
[C---:B------:R-:W-:Y:S02]  /*99f0*/  FMUL.FTZ R102, R164.reuse, R102 ;  /* 0x00000066a4667220 */ /* 0x040fe40000410000 */
[----:B------:R-:W-:Y:S01]  /*9a00*/  FMUL.FTZ R103, R164, R103 ;  /* 0x00000067a4677220 */ /* 0x000fe20000410000 */
[-C--:B--2---:R-:W-:Y:S03]  /*9a10*/  HMMA.16816.F32 R68, R192, R132.reuse, R68 ;  /* 0x00000084c044723c */ /* 0x084fe60000001844 */
[C---:B------:R-:W-:Y:S02]  /*9a20*/  FMUL.FTZ R104, R2.reuse, R104 ;  /* 0x0000006802687220 */ /* 0x040fe40000410000 */
[----:B------:R-:W-:Y:S02]  /*9a30*/  FMUL.FTZ R105, R2, R105 ;  /* 0x0000006902697220 */ /* 0x000fe40000410000 */
[C---:B------:R-:W-:Y:S01]  /*9a40*/  FMUL.FTZ R106, R0.reuse, R106 ;  /* 0x0000006a006a7220 */ /* 0x040fe20000410000 */
[C---:B------:R-:W-:Y:S04]  /*9a50*/  HMMA.16816.F32 R72, R176.reuse, R132, R72 ;  /* 0x00000084b048723c */ /* 0x040fe80000001848 */
[----:B------:R-:W-:Y:S02]  /*9a60*/  FMUL.FTZ R107, R0, R107 ;  /* 0x0000006b006b7220 */ /* 0x000fe40000410000 */
[--C-:B-1----:R-:W-:Y:S02]  /*9a70*/  FFMA.FTZ R140, R205, c[0x0][0x2d0], -R173.reuse ;  /* 0x0000b400cd8c7a23 */ /* 0x102fe400000108ad */
[-C--:B------:R-:W-:Y:S01]  /*9a80*/  HMMA.16816.F32 R76, R176, R134.reuse, R76 ;  /* 0x00000086b04c723c */ /* 0x080fe2000000184c */
[----:B---3--:R-:W1:Y:S01]  /*9a90*/  LDSM.16.MT88.4 R136, [R226+0x3880] ;  /* 0x00388000e288783b */ /* 0x008e620000004200 */
[----:B------:R2:W-:Y:S02]  /*9aa0*/  MUFU.EX2 R184, R140 ;  /* 0x0000008c00b87308 */ /* 0x0005e40000000800 */
[--C-:B------:R-:W-:Y:S02]  /*9ab0*/  FFMA.FTZ R132, R203, c[0x0][0x2d0], -R174.reuse ;  /* 0x0000b400cb847a23 */ /* 0x100fe400000108ae */
[C---:B------:R-:W-:Y:S02]  /*9ac0*/  FMUL.FTZ R108, R2.reuse, R108 ;  /* 0x0000006c026c7220 */ /* 0x040fe40000410000 */
[C---:B------:R-:W-:Y:S04]  /*9ad0*/  HMMA.16816.F32 R80, R192.reuse, R134, R80 ;  /* 0x00000086c050723c */ /* 0x040fe80000001850 */
[----:B------:R3:W4:Y:S01]  /*9ae0*/  MUFU.EX2 R157, R132 ;  /* 0x00000084009d7308 */ /* 0x0007220000000800 */
[----:B------:R-:W-:Y:S02]  /*9af0*/  FMUL.FTZ R109, R2, R109 ;  /* 0x0000006d026d7220 */ /* 0x000fe40000410000 */
[C---:B------:R-:W-:Y:S02]  /*9b00*/  FMUL.FTZ R110, R0.reuse, R110 ;  /* 0x0000006e006e7220 */ /* 0x040fe40000410000 */
[----:B------:R-:W-:Y:S03]  /*9b10*/  FMUL.FTZ R111, R0, R111 ;  /* 0x0000006f006f7220 */ /* 0x000fe60000410000 */
[C---:B------:R-:W-:Y:S02]  /*9b20*/  FMUL.FTZ R112, R165.reuse, R112 ;  /* 0x00000070a5707220 */ /* 0x040fe40000410000 */
[C---:B------:R-:W-:Y:S02]  /*9b30*/  FMUL.FTZ R113, R165.reuse, R113 ;  /* 0x00000071a5717220 */ /* 0x040fe40000410000 */
[----:B------:R-:W-:Y:S02]  /*9b40*/  FMUL.FTZ R114, R164, R114 ;  /* 0x00000072a4727220 */ /* 0x000fe40000410000 */
[--C-:B--2---:R-:W-:Y:S02]  /*9b50*/  FFMA.FTZ R140, R208, c[0x0][0x2d0], -R174.reuse ;  /* 0x0000b400d08c7a23 */ /* 0x104fe400000108ae */
[C---:B------:R-:W-:Y:S02]  /*9b60*/  FMUL.FTZ R115, R164.reuse, R115 ;  /* 0x00000073a4737220 */ /* 0x040fe40000410000 */
[----:B------:R2:W-:Y:S01]  /*9b70*/  MUFU.EX2 R162, R140 ;  /* 0x0000008c00a27308 */ /* 0x0005e20000000800 */
[C---:B------:R-:W-:Y:S02]  /*9b80*/  FMUL.FTZ R116, R165.reuse, R116 ;  /* 0x00000074a5747220 */ /* 0x040fe40000410000 */
[----:B------:R-:W-:Y:S02]  /*9b90*/  FMUL.FTZ R117, R165, R117 ;  /* 0x00000075a5757220 */ /* 0x000fe40000410000 */
[----:B------:R-:W-:Y:S02]  /*9ba0*/  FMUL.FTZ R118, R164, R118 ;  /* 0x00000076a4767220 */ /* 0x000fe40000410000 */
[----:B---3--:R-:W-:Y:S02]  /*9bb0*/  FFMA.FTZ R132, R204, c[0x0][0x2d0], -R173 ;  /* 0x0000b400cc847a23 */ /* 0x008fe400000108ad */
[----:B------:R-:W-:Y:S01]  /*9bc0*/  FMUL.FTZ R119, R164, R119 ;  /* 0x00000077a4777220 */ /* 0x000fe20000410000 */
[-C--:B-1----:R-:W-:Y:S01]  /*9bd0*/  HMMA.16816.F32 R84, R192, R136.reuse, R84 ;  /* 0x00000088c054723c */ /* 0x082fe20000001854 */
[----:B------:R1:W3:Y:S02]  /*9be0*/  MUFU.EX2 R161, R132 ;  /* 0x0000008400a17308 */ /* 0x0002e40000000800 */
[C---:B------:R-:W-:Y:S02]  /*9bf0*/  FMUL.FTZ R120, R2.reuse, R120 ;  /* 0x0000007802787220 */ /* 0x040fe40000410000 */
[----:B------:R-:W-:Y:S02]  /*9c00*/  FMUL.FTZ R121, R2, R121 ;  /* 0x0000007902797220 */ /* 0x000fe40000410000 */
[C---:B------:R-:W-:Y:S01]  /*9c10*/  FMUL.FTZ R122, R0.reuse, R122 ;  /* 0x0000007a007a7220 */ /* 0x040fe20000410000 */
[C---:B------:R-:W-:Y:S04]  /*9c20*/  HMMA.16816.F32 R88, R176.reuse, R136, R88 ;  /* 0x00000088b058723c */ /* 0x040fe80000001858 */
[----:B------:R-:W-:Y:S02]  /*9c30*/  FMUL.FTZ R123, R0, R123 ;  /* 0x0000007b007b7220 */ /* 0x000fe40000410000 */
[--C-:B--2---:R-:W-:Y:S02]  /*9c40*/  FFMA.FTZ R140, R207, c[0x0][0x2d0], -R175.reuse ;  /* 0x0000b400cf8c7a23 */ /* 0x104fe400000108af */
[-C--:B------:R-:W-:Y:S02]  /*9c50*/  HMMA.16816.F32 R92, R176, R138.reuse, R92 ;  /* 0x0000008ab05c723c */ /* 0x080fe4000000185c */
[----:B------:R2:W-:Y:S02]  /*9c60*/  MUFU.EX2 R160, R140 ;  /* 0x0000008c00a07308 */ /* 0x0005e40000000800 */
[----:B------:R-:W-:Y:S02]  /*9c70*/  FFMA.FTZ R136, R209, c[0x0][0x2d0], -R174 ;  /* 0x0000b400d1887a23 */ /* 0x000fe400000108ae */
[C---:B------:R-:W-:Y:S02]  /*9c80*/  FMUL.FTZ R124, R2.reuse, R124 ;  /* 0x0000007c027c7220 */ /* 0x040fe40000410000 */
[C---:B------:R-:W-:Y:S01]  /*9c90*/  HMMA.16816.F32 R96, R192.reuse, R138, R96 ;  /* 0x0000008ac060723c */ /* 0x040fe20000001860 */
[----:B-1----:R-:W1:Y:S03]  /*9ca0*/  LDSM.16.MT88.4 R132, [R228+0x3880] ;  /* 0x00388000e484783b */ /* 0x002e660000004200 */
[----:B------:R5:W1:Y:S01]  /*9cb0*/  MUFU.EX2 R158, R136 ;  /* 0x00000088009e7308 */ /* 0x000a620000000800 */
[----:B------:R-:W-:Y:S02]  /*9cc0*/  FMUL.FTZ R125, R2, R125 ;  /* 0x0000007d027d7220 */ /* 0x000fe40000410000 */
[C---:B------:R-:W-:Y:S02]  /*9cd0*/  FMUL.FTZ R126, R0.reuse, R126 ;  /* 0x0000007e007e7220 */ /* 0x040fe40000410000 */
[----:B------:R-:W-:Y:S03]  /*9ce0*/  FMUL.FTZ R127, R0, R127 ;  /* 0x0000007f007f7220 */ /* 0x000fe60000410000 */
[C---:B------:R-:W-:Y:S02]  /*9cf0*/  FMUL.FTZ R128, R165.reuse, R128 ;  /* 0x00000080a5807220 */ /* 0x040fe40000410000 */
[----:B------:R-:W-:Y:S02]  /*9d00*/  FMUL.FTZ R129, R165, R129 ;  /* 0x00000081a5817220 */ /* 0x000fe40000410000 */
[C---:B------:R-:W-:Y:S02]  /*9d10*/  FMUL.FTZ R130, R164.reuse, R130 ;  /* 0x00000082a4827220 */ /* 0x040fe40000410000 */
[--C-:B--2---:R-:W-:Y:S02]  /*9d20*/  FFMA.FTZ R140, R211, c[0x0][0x2d0], -R175.reuse ;  /* 0x0000b400d38c7a23 */ /* 0x104fe400000108af */
[----:B------:R-:W-:Y:S02]  /*9d30*/  FMUL.FTZ R131, R164, R131 ;  /* 0x00000083a4837220 */ /* 0x000fe40000410000 */
[----:B------:R2:W-:Y:S01]  /*9d40*/  MUFU.EX2 R159, R140 ;  /* 0x0000008c009f7308 */ /* 0x0005e20000000800 */
[--C-:B-----5:R-:W-:Y:S09]  /*9d50*/  FFMA.FTZ R136, R206, c[0x0][0x2d0], -R175.reuse ;  /* 0x0000b400ce887a23 */ /* 0x120ff200000108af */
[----:B------:R5:W3:Y:S01]  /*9d60*/  MUFU.EX2 R154, R136 ;  /* 0x00000088009a7308 */ /* 0x000ae20000000800 */
[-C--:B-1----:R-:W-:Y:S01]  /*9d70*/  HMMA.16816.F32 R100, R192, R132.reuse, R100 ;  /* 0x00000084c064723c */ /* 0x082fe20000001864 */
[----:B--2---:R-:W-:Y:S07]  /*9d80*/  LDSM.16.MT88.4 R140, [R225+0x2880] ;  /* 0x00288000e18c783b */ /* 0x004fee0000004200 */
[C---:B------:R-:W-:Y:S07]  /*9d90*/  HMMA.16816.F32 R104, R176.reuse, R132, R104 ;  /* 0x00000084b068723c */ /* 0x040fee0000001868 */
[----:B------:R-:W-:Y:S01]  /*9da0*/  FFMA.FTZ R132, R212, c[0x0][0x2d0], -R175 ;  /* 0x0000b400d4847a23 */ /* 0x000fe200000108af */
[-C--:B------:R-:W-:Y:S01]  /*9db0*/  HMMA.16816.F32 R108, R176, R134.reuse, R108 ;  /* 0x00000086b06c723c */ /* 0x080fe2000000186c */
[----:B-----5:R-:W1:Y:S02]  /*9dc0*/  LDSM.16.MT88.4 R136, [R227+0x3880] ;  /* 0x00388000e388783b */ /* 0x020e640000004200 */
[----:B------:R2:W5:Y:S01]  /*9dd0*/  MUFU.EX2 R252, R132 ;  /* 0x0000008400fc7308 */ /* 0x0005620000000800 */
[----:B----4-:R-:W-:Y:S04]  /*9de0*/  F2FP.PACK_AB R133, R157, R189 ;  /* 0x000000bd9d85723e */ /* 0x010fe800000000ff */
[C---:B------:R-:W-:Y:S07]  /*9df0*/  HMMA.16816.F32 R112, R192.reuse, R134, R112 ;  /* 0x00000086c070723c */ /* 0x040fee0000001870 */
[----:B---3--:R-:W-:Y:S02]  /*9e00*/  F2FP.PACK_AB R134, R184, R161 ;  /* 0x000000a1b886723e */ /* 0x008fe400000000ff */
[----:B------:R-:W-:Y:S03]  /*9e10*/  F2FP.PACK_AB R135, R158, R162 ;  /* 0x000000a29e87723e */ /* 0x000fe600000000ff */
[--C-:B--2---:R-:W-:Y:S04]  /*9e20*/  FFMA.FTZ R132, R199, c[0x0][0x2d0], -R166.reuse ;  /* 0x0000b400c7847a23 */ /* 0x104fe800000108a6 */
[----:B------:R2:W-:Y:S01]  /*9e30*/  MUFU.EX2 R251, R132 ;  /* 0x0000008400fb7308 */ /* 0x0005e20000000800 */
[-C--:B-1----:R-:W-:Y:S08]  /*9e40*/  HMMA.16816.F32 R116, R192, R136.reuse, R116 ;  /* 0x00000088c074723c */ /* 0x082ff00000001874 */
[C---:B------:R-:W-:Y:S04]  /*9e50*/  HMMA.16816.F32 R120, R176.reuse, R136, R120 ;  /* 0x00000088b078723c */ /* 0x040fe80000001878 */
[--C-:B--2---:R-:W-:Y:S03]  /*9e60*/  FFMA.FTZ R132, R210, c[0x0][0x2d0], -R166.reuse ;  /* 0x0000b400d2847a23 */ /* 0x104fe600000108a6 */
[----:B------:R-:W-:Y:S01]  /*9e70*/  F2FP.PACK_AB R136, R160, R154 ;  /* 0x0000009aa088723e */ /* 0x000fe200000000ff */
[-C--:B------:R-:W-:Y:S01]  /*9e80*/  HMMA.16816.F32 R124, R176, R138.reuse, R124 ;  /* 0x0000008ab07c723c */ /* 0x080fe2000000187c */
[----:B------:R1:W2:Y:S07]  /*9e90*/  MUFU.EX2 R250, R132 ;  /* 0x0000008400fa7308 */ /* 0x0002ae0000000800 */
[----:B------:R-:W-:Y:S07]  /*9ea0*/  HMMA.16816.F32 R128, R192, R138, R128 ;  /* 0x0000008ac080723c */ /* 0x000fee0000001880 */
[----:B-----5:R-:W-:Y:S01]  /*9eb0*/  F2FP.PACK_AB R138, R252, R159 ;  /* 0x0000009ffc8a723e */ /* 0x020fe200000000ff */
[--C-:B-1----:R-:W-:Y:S01]  /*9ec0*/  FFMA.FTZ R132, R213, c[0x0][0x2d0], -R166.reuse ;  /* 0x0000b400d5847a23 */ /* 0x102fe200000108a6 */
[----:B--2---:R-:W-:Y:S03]  /*9ed0*/  F2FP.PACK_AB R137, R250, R251 ;  /* 0x000000fbfa89723e */ /* 0x004fe600000000ff */
[----:B------:R1:W-:Y:S02]  /*9ee0*/  MUFU.EX2 R249, R132 ;  /* 0x0000008400f97308 */ /* 0x0003e40000000800 */
[----:B-1----:R-:W-:Y:S08]  /*9ef0*/  FFMA.FTZ R132, R198, c[0x0][0x2d0], -R166 ;  /* 0x0000b400c6847a23 */ /* 0x002ff000000108a6 */
[----:B------:R1:W2:Y:S02]  /*9f00*/  MUFU.EX2 R201, R132 ;  /* 0x0000008400c97308 */ /* 0x0002a40000000800 */
[----:B-1----:R-:W-:Y:S02]  /*9f10*/  F2FP.PACK_AB R132, R155, R188 ;  /* 0x000000bc9b84723e */ /* 0x002fe400000000ff */
[----:B--2---:R-:W-:Y:S05]  /*9f20*/  F2FP.PACK_AB R139, R201, R249 ;  /* 0x000000f9c98b723e */ /* 0x004fea00000000ff */
[-C--:B------:R-:W-:Y:S08]  /*9f30*/  HMMA.16816.F32 R4, R132, R140.reuse, R4 ;  /* 0x0000008c8404723c */ /* 0x080ff00000001804 */
[C---:B------:R-:W-:Y:S08]  /*9f40*/  HMMA.16816.F32 R8, R136.reuse, R140, R8 ;  /* 0x0000008c8808723c */ /* 0x040ff00000001808 */
[-C--:B------:R-:W-:Y:S08]  /*9f50*/  HMMA.16816.F32 R12, R136, R142.reuse, R12 ;  /* 0x0000008e880c723c */ /* 0x080ff0000000180c */
[C---:B------:R-:W-:Y:S01]  /*9f60*/  HMMA.16816.F32 R16, R132.reuse, R142, R16 ;  /* 0x0000008e8410723c */ /* 0x040fe20000001810 */
[----:B------:R-:W1:Y:S07]  /*9f70*/  LDSM.16.MT88.4 R140, [R227+0x2880] ;  /* 0x00288000e38c783b */ /* 0x000e6e0000004200 */
[-C--:B------:R-:W-:Y:S08]  /*9f80*/  HMMA.16816.F32 R20, R132, R144.reuse, R20 ;  /* 0x000000908414723c */ /* 0x080ff00000001814 */
[C---:B------:R-:W-:Y:S07]  /*9f90*/  HMMA.16816.F32 R24, R136.reuse, R144, R24 ;  /* 0x000000908818723c */ /* 0x040fee0000001818 */
[--C-:B------:R-:W-:Y:S01]  /*9fa0*/  FFMA.FTZ R144, R217, c[0x0][0x2d0], -R173.reuse ;  /* 0x0000b400d9907a23 */ /* 0x100fe200000108ad */
[-C--:B------:R-:W-:Y:S03]  /*9fb0*/  HMMA.16816.F32 R28, R136, R146.reuse, R28 ;  /* 0x00000092881c723c */ /* 0x080fe6000000181c */
[----:B------:R2:W-:Y:S01]  /*9fc0*/  MUFU.EX2 R213, R144 ;  /* 0x0000009000d57308 */ /* 0x0005e20000000800 */
[----:B------:R-:W-:Y:S04]  /*9fd0*/  MOV R217, R184 ;  /* 0x000000b800d97202 */ /* 0x000fe80000000f00 */
[C---:B------:R-:W-:Y:S08]  /*9fe0*/  HMMA.16816.F32 R32, R132.reuse, R146, R32 ;  /* 0x000000928420723c */ /* 0x040ff00000001820 */
[-C--:B------:R-:W-:Y:S08]  /*9ff0*/  HMMA.16816.F32 R36, R132, R148.reuse, R36 ;  /* 0x000000948424723c */ /* 0x080ff00000001824 */
[C---:B------:R-:W-:Y:S04]  /*a000*/  HMMA.16816.F32 R40, R136.reuse, R148, R40 ;  /* 0x000000948828723c */ /* 0x040fe80000001828 */
[----:B--2---:R-:W-:Y:S01]  /*a010*/  FFMA.FTZ R144, R218, c[0x0][0x2d0], -R173 ;  /* 0x0000b400da907a23 */ /* 0x004fe200000108ad */
[----:B------:R-:W-:Y:S02]  /*a020*/  MOV R218, R183 ;  /* 0x000000b700da7202 */ /* 0x000fe40000000f00 */
[--C-:B------:R-:W-:Y:S01]  /*a030*/  FFMA.FTZ R148, R220, c[0x0][0x2d0], -R174.reuse ;  /* 0x0000b400dc947a23 */ /* 0x100fe200000108ae */
[-C--:B------:R-:W-:Y:S01]  /*a040*/  HMMA.16816.F32 R44, R136, R150.reuse, R44 ;  /* 0x00000096882c723c */ /* 0x080fe2000000182c */
[----:B------:R2:W-:Y:S03]  /*a050*/  MUFU.EX2 R212, R144 ;  /* 0x0000009000d47308 */ /* 0x0005e60000000800 */
[----:B------:R-:W-:Y:S04]  /*a060*/  MOV R220, R162 ;  /* 0x000000a200dc7202 */ /* 0x000fe80000000f00 */
[C---:B------:R-:W-:Y:S03]  /*a070*/  HMMA.16816.F32 R48, R132.reuse, R150, R48 ;  /* 0x000000968430723c */ /* 0x040fe60000001830 */
[----:B------:R3:W-:Y:S05]  /*a080*/  MUFU.EX2 R209, R148 ;  /* 0x0000009400d17308 */ /* 0x0007ea0000000800 */
[-C--:B-1----:R-:W-:Y:S08]  /*a090*/  HMMA.16816.F32 R52, R132, R140.reuse, R52 ;  /* 0x0000008c8434723c */ /* 0x082ff00000001834 */
[C---:B------:R-:W-:Y:S04]  /*a0a0*/  HMMA.16816.F32 R56, R136.reuse, R140, R56 ;  /* 0x0000008c8838723c */ /* 0x040fe80000001838 */
[----:B--2---:R-:W-:Y:S01]  /*a0b0*/  FFMA.FTZ R144, R219, c[0x0][0x2d0], -R174 ;  /* 0x0000b400db907a23 */ /* 0x004fe200000108ae */
[----:B------:R-:W-:Y:S02]  /*a0c0*/  MOV R219, R182 ;  /* 0x000000b600db7202 */ /* 0x000fe40000000f00 */
[----:B------:R-:W-:Y:S01]  /*a0d0*/  FFMA.FTZ R140, R244, c[0x0][0x2d0], -R175 ;  /* 0x0000b400f48c7a23 */ /* 0x000fe200000108af */
[-C--:B------:R-:W-:Y:S01]  /*a0e0*/  HMMA.16816.F32 R60, R136, R142.reuse, R60 ;  /* 0x0000008e883c723c */ /* 0x080fe2000000183c */
[----:B------:R1:W2:Y:S03]  /*a0f0*/  MUFU.EX2 R211, R144 ;  /* 0x0000009000d37308 */ /* 0x0002a60000000800 */
[--C-:B---3--:R-:W-:Y:S01]  /*a100*/  FFMA.FTZ R148, R221, c[0x0][0x2d0], -R173.reuse ;  /* 0x0000b400dd947a23 */ /* 0x108fe200000108ad */
[----:B------:R-:W-:Y:S01]  /*a110*/  MOV R221, R161 ;  /* 0x000000a100dd7202 */ /* 0x000fe20000000f00 */
[----:B------:R-:W-:Y:S01]  /*a120*/  FFMA.FTZ R173, R222, c[0x0][0x2d0], -R173 ;  /* 0x0000b400dead7a23 */ /* 0x000fe200000108ad */
[----:B------:R-:W-:Y:S01]  /*a130*/  MOV R222, R160 ;  /* 0x000000a000de7202 */ /* 0x000fe20000000f00 */
[C---:B------:R-:W-:Y:S01]  /*a140*/  HMMA.16816.F32 R64, R132.reuse, R142, R64 ;  /* 0x0000008e8440723c */ /* 0x040fe20000001840 */
[----:B------:R-:W-:Y:S02]  /*a150*/  LDSM.16.MT88.4 R160, [R228+0x3080] ;  /* 0x00308000e4a0783b */ /* 0x000fe40000004200 */
[----:B------:R3:W-:Y:S01]  /*a160*/  MUFU.EX2 R210, R148 ;  /* 0x0000009400d27308 */ /* 0x0007e20000000800 */
[----:B------:R-:W-:Y:S02]  /*a170*/  MOV R244, R155 ;  /* 0x0000009b00f47202 */ /* 0x000fe40000000f00 */
[----:B------:R-:W-:Y:S02]  /*a180*/  MOV R155, R153 ;  /* 0x00000099009b7202 */ /* 0x000fe40000000f00 */
[----:B------:R-:W-:Y:S01]  /*a190*/  MOV R153, R152 ;  /* 0x0000009800997202 */ /* 0x000fe20000000f00 */
[----:B------:R-:W-:Y:S03]  /*a1a0*/  FFMA.FTZ R152, R215, c[0x0][0x2d0], -R166 ;  /* 0x0000b400d7987a23 */ /* 0x000fe600000108a6 */
[----:B------:R-:W-:Y:S01]  /*a1b0*/  MOV R215, R188 ;  /* 0x000000bc00d77202 */ /* 0x000fe20000000f00 */
[----:B------:R4:W-:Y:S01]  /*a1c0*/  MUFU.EX2 R205, R140 ;  /* 0x0000008c00cd7308 */ /* 0x0009e20000000800 */
[----:B-1----:R-:W1:Y:S09]  /*a1d0*/  LDSM.16.MT88.4 R144, [R225+0x4080] ;  /* 0x00408000e190783b */ /* 0x002e720000004200 */
[----:B------:R2:W-:Y:S01]  /*a1e0*/  MUFU.EX2 R208, R173 ;  /* 0x000000ad00d07308 */ /* 0x0005e20000000800 */
[--C-:B---3--:R-:W-:Y:S01]  /*a1f0*/  FFMA.FTZ R148, R223, c[0x0][0x2d0], -R174.reuse ;  /* 0x0000b400df947a23 */ /* 0x108fe200000108ae */
[----:B------:R-:W-:Y:S01]  /*a200*/  MOV R223, R157 ;  /* 0x0000009d00df7202 */ /* 0x000fe20000000f00 */
[----:B------:R-:W-:Y:S01]  /*a210*/  FFMA.FTZ R174, R246, c[0x0][0x2d0], -R174 ;  /* 0x0000b400f6ae7a23 */ /* 0x000fe200000108ae */
[----:B------:R-:W-:Y:S02]  /*a220*/  MOV R157, R185 ;  /* 0x000000b9009d7202 */ /* 0x000fe40000000f00 */
[----:B------:R-:W-:Y:S04]  /*a230*/  MOV R246, R156 ;  /* 0x0000009c00f67202 */ /* 0x000fe80000000f00 */
[----:B------:R3:W-:Y:S01]  /*a240*/  MUFU.EX2 R207, R148 ;  /* 0x0000009400cf7308 */ /* 0x0007e20000000800 */
[----:B------:R-:W-:Y:S01]  /*a250*/  MOV R156, R186 ;  /* 0x000000ba009c7202 */ /* 0x000fe20000000f00 */
[--C-:B----4-:R-:W-:Y:S01]  /*a260*/  FFMA.FTZ R140, R245, c[0x0][0x2d0], -R175.reuse ;  /* 0x0000b400f58c7a23 */ /* 0x110fe200000108af */
[----:B------:R-:W-:Y:S02]  /*a270*/  MOV R245, R154 ;  /* 0x0000009a00f57202 */ /* 0x000fe40000000f00 */
[----:B------:R-:W-:Y:S05]  /*a280*/  MOV R154, R191 ;  /* 0x000000bf009a7202 */ /* 0x000fea0000000f00 */
[----:B------:R4:W5:Y:S01]  /*a290*/  MUFU.EX2 R203, R140 ;  /* 0x0000008c00cb7308 */ /* 0x0009620000000800 */
[----:B--2---:R-:W-:Y:S09]  /*a2a0*/  F2FP.PACK_AB R173, R209, R211 ;  /* 0x000000d3d1ad723e */ /* 0x004ff200000000ff */
[----:B------:R2:W2:Y:S01]  /*a2b0*/  MUFU.EX2 R206, R174 ;  /* 0x000000ae00ce7308 */ /* 0x0004a20000000800 */
[-C--:B-1----:R-:W-:Y:S01]  /*a2c0*/  HMMA.16816.F32 R68, R132, R144.reuse, R68 ;  /* 0x000000908444723c */ /* 0x082fe20000001844 */
[----:B---3--:R-:W1:Y:S08]  /*a2d0*/  LDSM.16.MT88.4 R148, [R226+0x4080] ;  /* 0x00408000e294783b */ /* 0x008e700000004200 */
[----:B------:R3:W-:Y:S01]  /*a2e0*/  MUFU.EX2 R200, R152 ;  /* 0x0000009800c87308 */ /* 0x0007e20000000800 */
[C---:B------:R-:W-:Y:S01]  /*a2f0*/  HMMA.16816.F32 R72, R136.reuse, R144, R72 ;  /* 0x000000908848723c */ /* 0x040fe20000001848 */
[----:B----4-:R-:W4:Y:S03]  /*a300*/  LDSM.16.MT88.4 R140, [R228+0x4080] ;  /* 0x00408000e48c783b */ /* 0x010f260000004200 */
[----:B-----5:R-:W-:Y:S03]  /*a310*/  F2FP.PACK_AB R192, R203, R205 ;  /* 0x000000cdcbc0723e */ /* 0x020fe600000000ff */
[--C-:B------:R-:W-:Y:S01]  /*a320*/  FFMA.FTZ R144, R248, c[0x0][0x2d0], -R175.reuse ;  /* 0x0000b400f8907a23 */ /* 0x100fe200000108af */
[-C--:B------:R-:W-:Y:S03]  /*a330*/  HMMA.16816.F32 R76, R136, R146.reuse, R76 ;  /* 0x00000092884c723c */ /* 0x080fe6000000184c */
[----:B------:R5:W-:Y:S01]  /*a340*/  MUFU.EX2 R204, R144 ;  /* 0x0000009000cc7308 */ /* 0x000be20000000800 */
[----:B------:R-:W-:Y:S01]  /*a350*/  MOV R248, R190 ;  /* 0x000000be00f87202 */ /* 0x000fe20000000f00 */
[----:B------:R-:W-:Y:S01]  /*a360*/  FFMA.FTZ R175, R247, c[0x0][0x2d0], -R175 ;  /* 0x0000b400f7af7a23 */ /* 0x000fe200000108af */
[----:B------:R-:W-:Y:S02]  /*a370*/  MOV R247, R189 ;  /* 0x000000bd00f77202 */ /* 0x000fe40000000f00 */
[C---:B------:R-:W-:Y:S01]  /*a380*/  HMMA.16816.F32 R80, R132.reuse, R146, R80 ;  /* 0x000000928450723c */ /* 0x040fe20000001850 */
[----:B------:R-:W-:Y:S03]  /*a390*/  LDSM.16.MT88.4 R188, [R225+0x3080] ;  /* 0x00308000e1bc783b */ /* 0x000fe60000004200 */
[----:B--2---:R-:W-:Y:S01]  /*a3a0*/  F2FP.PACK_AB R174, R208, R210 ;  /* 0x000000d2d0ae723e */ /* 0x004fe200000000ff */
[----:B------:R2:W2:Y:S01]  /*a3b0*/  MUFU.EX2 R202, R175 ;  /* 0x000000af00ca7308 */ /* 0x0004a20000000800 */
[----:B---3--:R-:W-:Y:S02]  /*a3c0*/  MOV R152, R170 ;  /* 0x000000aa00987202 */ /* 0x008fe40000000f00 */
[-C--:B-1----:R-:W-:Y:S01]  /*a3d0*/  HMMA.16816.F32 R84, R132, R148.reuse, R84 ;  /* 0x000000948454723c */ /* 0x082fe20000001854 */
[----:B-----5:R-:W1:Y:S07]  /*a3e0*/  LDSM.16.MT88.4 R144, [R227+0x4080] ;  /* 0x00408000e390783b */ /* 0x020e6e0000004200 */
[C---:B------:R-:W-:Y:S04]  /*a3f0*/  HMMA.16816.F32 R88, R136.reuse, R148, R88 ;  /* 0x000000948858723c */ /* 0x040fe80000001858 */
[----:B--2---:R-:W-:Y:S02]  /*a400*/  F2FP.PACK_AB R175, R206, R207 ;  /* 0x000000cfceaf723e */ /* 0x004fe400000000ff */
[----:B------:R-:W-:Y:S01]  /*a410*/  F2FP.PACK_AB R194, R202, R204 ;  /* 0x000000cccac2723e */ /* 0x000fe200000000ff */
[--C-:B------:R-:W-:Y:S01]  /*a420*/  FFMA.FTZ R148, R214, c[0x0][0x2d0], -R166.reuse ;  /* 0x0000b400d6947a23 */ /* 0x100fe200000108a6 */
[-C--:B------:R-:W-:Y:S04]  /*a430*/  HMMA.16816.F32 R92, R136, R150.reuse, R92 ;  /* 0x00000096885c723c */ /* 0x080fe8000000185c */
[----:B------:R-:W-:Y:S02]  /*a440*/  MOV R214, R171 ;  /* 0x000000ab00d67202 */ /* 0x000fe40000000f00 */
[----:B------:R2:W3:Y:S02]  /*a450*/  MUFU.EX2 R171, R148 ;  /* 0x0000009400ab7308 */ /* 0x0004e40000000800 */
[C---:B------:R-:W-:Y:S08]  /*a460*/  HMMA.16816.F32 R96, R132.reuse, R150, R96 ;  /* 0x000000968460723c */ /* 0x040ff00000001860 */
[-C--:B----4-:R-:W-:Y:S08]  /*a470*/  HMMA.16816.F32 R100, R132, R140.reuse, R100 ;  /* 0x0000008c8464723c */ /* 0x090ff00000001864 */
[C---:B------:R-:W-:Y:S04]  /*a480*/  HMMA.16816.F32 R104, R136.reuse, R140, R104 ;  /* 0x0000008c8868723c */ /* 0x040fe80000001868 */
[--C-:B--2---:R-:W-:Y:S01]  /*a490*/  FFMA.FTZ R148, R216, c[0x0][0x2d0], -R166.reuse ;  /* 0x0000b400d8947a23 */ /* 0x104fe200000108a6 */
[----:B---3--:R-:W-:Y:S03]  /*a4a0*/  F2FP.PACK_AB R193, R171, R200 ;  /* 0x000000c8abc1723e */ /* 0x008fe600000000ff */
[-C--:B------:R-:W-:Y:S01]  /*a4b0*/  HMMA.16816.F32 R108, R136, R142.reuse, R108 ;  /* 0x0000008e886c723c */ /* 0x080fe2000000186c */
[----:B------:R2:W-:Y:S03]  /*a4c0*/  MUFU.EX2 R170, R148 ;  /* 0x0000009400aa7308 */ /* 0x0005e60000000800 */
[----:B------:R-:W-:Y:S01]  /*a4d0*/  MOV R140, R181 ;  /* 0x000000b5008c7202 */ /* 0x000fe20000000f00 */
[----:B------:R-:W-:Y:S01]  /*a4e0*/  FFMA.FTZ R166, R172, c[0x0][0x2d0], -R166 ;  /* 0x0000b400aca67a23 */ /* 0x000fe200000108a6 */
[----:B------:R-:W-:Y:S02]  /*a4f0*/  F2FP.PACK_AB R172, R212, R213 ;  /* 0x000000d5d4ac723e */ /* 0x000fe400000000ff */
[C---:B------:R-:W-:Y:S03]  /*a500*/  HMMA.16816.F32 R112, R132.reuse, R142, R112 ;  /* 0x0000008e8470723c */ /* 0x040fe60000001870 */
[----:B------:R-:W3:Y:S01]  /*a510*/  MUFU.EX2 R166, R166 ;  /* 0x000000a600a67308 */ /* 0x000ee20000000800 */
[----:B------:R-:W-:Y:S03]  /*a520*/  MOV R141, R180 ;  /* 0x000000b4008d7202 */ /* 0x000fe60000000f00 */
[----:B------:R-:W-:Y:S01]  /*a530*/  MOV R142, R197 ;  /* 0x000000c5008e7202 */ /* 0x000fe20000000f00 */
[-C--:B-1----:R-:W-:Y:S04]  /*a540*/  HMMA.16816.F32 R116, R132, R144.reuse, R116 ;  /* 0x000000908474723c */ /* 0x082fe80000001874 */
[----:B------:R-:W-:Y:S02]  /*a550*/  MOV R143, R196 ;  /* 0x000000c4008f7202 */ /* 0x000fe40000000f00 */
[----:B------:R-:W-:Y:S01]  /*a560*/  LDSM.16.MT88.4 R196, [R227+0x3080] ;  /* 0x00308000e3c4783b */ /* 0x000fe20000004200 */
[----:B------:R-:W-:Y:S01]  /*a570*/  MOV R216, R155 ;  /* 0x0000009b00d87202 */ /* 0x000fe20000000f00 */
[C---:B------:R-:W-:Y:S04]  /*a580*/  HMMA.16816.F32 R120, R136.reuse, R144, R120 ;  /* 0x000000908878723c */ /* 0x040fe80000001878 */
[----:B------:R-:W-:Y:S02]  /*a590*/  MOV R155, R187 ;  /* 0x000000bb009b7202 */ /* 0x000fe40000000f00 */
[----:B--2---:R-:W1:Y:S02]  /*a5a0*/  LDSM.16.MT88.4 R148, [R226+0x3080] ;  /* 0x00308000e294783b */ /* 0x004e640000004200 */
[-C--:B------:R-:W-:Y:S04]  /*a5b0*/  HMMA.16816.F32 R124, R136, R146.reuse, R124 ;  /* 0x00000092887c723c */ /* 0x080fe8000000187c */
[----:B---3--:R-:W-:Y:S04]  /*a5c0*/  F2FP.PACK_AB R195, R166, R170 ;  /* 0x000000aaa6c3723e */ /* 0x008fe800000000ff */
[----:B------:R-:W-:Y:S08]  /*a5d0*/  HMMA.16816.F32 R128, R132, R146, R128 ;  /* 0x000000928480723c */ /* 0x000ff00000001880 */
[-C--:B------:R-:W-:Y:S01]  /*a5e0*/  HMMA.16816.F32 R176, R172, R188.reuse, R4 ;  /* 0x000000bcacb0723c */ /* 0x080fe20000001804 */
[----:B------:R-:W2:Y:S07]  /*a5f0*/  LDSM.16.MT88.4 R4, [R225+0x4880] ;  /* 0x00488000e104783b */ /* 0x000eae0000004200 */
[C---:B------:R-:W-:Y:S01]  /*a600*/  HMMA.16816.F32 R180, R192.reuse, R188, R8 ;  /* 0x000000bcc0b4723c */ /* 0x040fe20000001808 */
[----:B------:R-:W3:Y:S07]  /*a610*/  LDSM.16.MT88.4 R8, [R226+0x4880] ;  /* 0x00488000e208783b */ /* 0x000eee0000004200 */
[-C--:B------:R-:W-:Y:S01]  /*a620*/  HMMA.16816.F32 R184, R192, R190.reuse, R12 ;  /* 0x000000bec0b8723c */ /* 0x080fe2000000180c */
[----:B------:R-:W4:Y:S07]  /*a630*/  LDSM.16.MT88.4 R12, [R228+0x4880] ;  /* 0x00488000e40c783b */ /* 0x000f2e0000004200 */
[C---:B------:R-:W-:Y:S01]  /*a640*/  HMMA.16816.F32 R188, R172.reuse, R190, R16 ;  /* 0x000000beacbc723c */ /* 0x040fe20000001810 */
[----:B------:R-:W2:Y:S07]  /*a650*/  LDSM.16.MT88.4 R16, [R227+0x4880] ;  /* 0x00488000e310783b */ /* 0x000eae0000004200 */
[-C--:B-1----:R-:W-:Y:S01]  /*a660*/  HMMA.16816.F32 R132, R172, R148.reuse, R20 ;  /* 0x00000094ac84723c */ /* 0x082fe20000001814 */
[----:B------:R-:W5:Y:S06]  /*a670*/  LDL.LU R20, [R1+0x20] ;  /* 0x0000200001147983 */ /* 0x000f6c0000300800 */
[----:B------:R-:W-:Y:S01]  /*a680*/  MOV R23, R142 ;  /* 0x0000008e00177202 */ /* 0x000fe20000000f00 */
[C---:B------:R-:W-:Y:S04]  /*a690*/  HMMA.16816.F32 R136, R192.reuse, R148, R24 ;  /* 0x00000094c088723c */ /* 0x040fe80000001818 */
[----:B------:R-:W-:Y:S02]  /*a6a0*/  MOV R22, R143 ;  /* 0x0000008f00167202 */ /* 0x000fe40000000f00 */
[----:B------:R-:W-:Y:S02]  /*a6b0*/  MOV R21, R140 ;  /* 0x0000008c00157202 */ /* 0x000fe40000000f00 */
[----:B------:R-:W-:Y:S02]  /*a6c0*/  MOV R27, R141 ;  /* 0x0000008d001b7202 */ /* 0x000fe40000000f00 */
[-C--:B------:R-:W-:Y:S01]  /*a6d0*/  HMMA.16816.F32 R140, R192, R150.reuse, R28 ;  /* 0x00000096c08c723c */ /* 0x080fe2000000181c */
[----:B------:R-:W5:Y:S02]  /*a6e0*/  LDL.LU R28, [R1+0x18] ;  /* 0x00001800011c7983 */ /* 0x000f640000300800 */
[----:B------:R-:W-:Y:S02]  /*a6f0*/  MOV R25, R219 ;  /* 0x000000db00197202 */ /* 0x000fe40000000f00 */
[----:B------:R-:W-:Y:S02]  /*a700*/  MOV R219, R159 ;  /* 0x0000009f00db7202 */ /* 0x000fe40000000f00 */
[----:B------:R-:W-:Y:S01]  /*a710*/  MOV R24, R218 ;  /* 0x000000da00187202 */ /* 0x000fe20000000f00 */
[C---:B------:R-:W-:Y:S01]  /*a720*/  HMMA.16816.F32 R144, R172.reuse, R150, R32 ;  /* 0x00000096ac90723c */ /* 0x040fe20000001820 */
[----:B------:R-:W5:Y:S03]  /*a730*/  LDL.LU R33, [R1+0x1c] ;  /* 0x00001c0001217983 */ /* 0x000f660000300800 */
[----:B------:R-:W-:Y:S01]  /*a740*/  MOV R218, R217 ;  /* 0x000000d900da7202 */ /* 0x000fe20000000f00 */
[----:B------:R-:W5:Y:S01]  /*a750*/  LDL.LU R35, [R1+0x14] ;  /* 0x0000140001237983 */ /* 0x000f620000300800 */
[----:B------:R-:W-:Y:S02]  /*a760*/  MOV R217, R158 ;  /* 0x0000009e00d97202 */ /* 0x000fe40000000f00 */
[-C--:B------:R-:W-:Y:S04]  /*a770*/  HMMA.16816.F32 R148, R172, R160.reuse, R36 ;  /* 0x000000a0ac94723c */ /* 0x080fe80000001824 */
[----:B------:R-:W-:Y:S02]  /*a780*/  MOV R26, R152 ;  /* 0x00000098001a7202 */ /* 0x000fe40000000f00 */
[----:B------:R-:W-:Y:S02]  /*a790*/  MOV R31, R155 ;  /* 0x0000009b001f7202 */ /* 0x000fe40000000f00 */
[----:B------:R-:W-:Y:S04]  /*a7a0*/  MOV R32, R154 ;  /* 0x0000009a00207202 */ /* 0x000fe80000000f00 */
[----:B------:R-:W-:Y:S02]  /*a7b0*/  MOV R34, R153 ;  /* 0x0000009900227202 */ /* 0x000fe40000000f00 */
[C---:B------:R-:W-:Y:S04]  /*a7c0*/  HMMA.16816.F32 R152, R192.reuse, R160, R40 ;  /* 0x000000a0c098723c */ /* 0x040fe80000001828 */
[----:B------:R-:W-:Y:S02]  /*a7d0*/  MOV R30, R156 ;  /* 0x0000009c001e7202 */ /* 0x000fe40000000f00 */
[----:B------:R-:W-:Y:S02]  /*a7e0*/  MOV R29, R157 ;  /* 0x0000009d001d7202 */ /* 0x000fe40000000f00 */
[-C--:B------:R-:W-:Y:S08]  /*a7f0*/  HMMA.16816.F32 R156, R192, R162.reuse, R44 ;  /* 0x000000a2c09c723c */ /* 0x080ff0000000182c */
[C---:B------:R-:W-:Y:S08]  /*a800*/  HMMA.16816.F32 R160, R172.reuse, R162, R48 ;  /* 0x000000a2aca0723c */ /* 0x040ff00000001830 */
[-C--:B------:R-:W-:Y:S08]  /*a810*/  HMMA.16816.F32 R52, R172, R196.reuse, R52 ;  /* 0x000000c4ac34723c */ /* 0x080ff00000001834 */
[C---:B------:R-:W-:Y:S08]  /*a820*/  HMMA.16816.F32 R56, R192.reuse, R196, R56 ;  /* 0x000000c4c038723c */ /* 0x040ff00000001838 */
[-C--:B------:R-:W-:Y:S08]  /*a830*/  HMMA.16816.F32 R60, R192, R198.reuse, R60 ;  /* 0x000000c6c03c723c */ /* 0x080ff0000000183c */
[C---:B------:R-:W-:Y:S08]  /*a840*/  HMMA.16816.F32 R64, R172.reuse, R198, R64 ;  /* 0x000000c6ac40723c */ /* 0x040ff00000001840 */
[-C--:B--2---:R-:W-:Y:S08]  /*a850*/  HMMA.16816.F32 R68, R172, R4.reuse, R68 ;  /* 0x00000004ac44723c */ /* 0x084ff00000001844 */
[C---:B------:R-:W-:Y:S08]  /*a860*/  HMMA.16816.F32 R72, R192.reuse, R4, R72 ;  /* 0x00000004c048723c */ /* 0x040ff00000001848 */
[-C--:B------:R-:W-:Y:S08]  /*a870*/  HMMA.16816.F32 R76, R192, R6.reuse, R76 ;  /* 0x00000006c04c723c */ /* 0x080ff0000000184c */
[C---:B------:R-:W-:Y:S08]  /*a880*/  HMMA.16816.F32 R80, R172.reuse, R6, R80 ;  /* 0x00000006ac50723c */ /* 0x040ff00000001850 */
[-C--:B---3--:R-:W-:Y:S08]  /*a890*/  HMMA.16816.F32 R84, R172, R8.reuse, R84 ;  /* 0x00000008ac54723c */ /* 0x088ff00000001854 */
[C---:B------:R-:W-:Y:S08]  /*a8a0*/  HMMA.16816.F32 R88, R192.reuse, R8, R88 ;  /* 0x00000008c058723c */ /* 0x040ff00000001858 */
[-C--:B------:R-:W-:Y:S08]  /*a8b0*/  HMMA.16816.F32 R92, R192, R10.reuse, R92 ;  /* 0x0000000ac05c723c */ /* 0x080ff0000000185c */
[C---:B------:R-:W-:Y:S08]  /*a8c0*/  HMMA.16816.F32 R96, R172.reuse, R10, R96 ;  /* 0x0000000aac60723c */ /* 0x040ff00000001860 */
[-C--:B----4-:R-:W-:Y:S08]  /*a8d0*/  HMMA.16816.F32 R100, R172, R12.reuse, R100 ;  /* 0x0000000cac64723c */ /* 0x090ff00000001864 */
[C---:B------:R-:W-:Y:S08]  /*a8e0*/  HMMA.16816.F32 R104, R192.reuse, R12, R104 ;  /* 0x0000000cc068723c */ /* 0x040ff00000001868 */
[-C--:B------:R-:W-:Y:S08]  /*a8f0*/  HMMA.16816.F32 R108, R192, R14.reuse, R108 ;  /* 0x0000000ec06c723c */ /* 0x080ff0000000186c */
[C---:B------:R-:W-:Y:S08]  /*a900*/  HMMA.16816.F32 R112, R172.reuse, R14, R112 ;  /* 0x0000000eac70723c */ /* 0x040ff00000001870 */
[-C--:B------:R-:W-:Y:S08]  /*a910*/  HMMA.16816.F32 R116, R172, R16.reuse, R116 ;  /* 0x00000010ac74723c */ /* 0x080ff00000001874 */
[C---:B------:R-:W-:Y:S08]  /*a920*/  HMMA.16816.F32 R120, R192.reuse, R16, R120 ;  /* 0x00000010c078723c */ /* 0x040ff00000001878 */
[-C--:B------:R-:W-:Y:S08]  /*a930*/  HMMA.16816.F32 R124, R192, R18.reuse, R124 ;  /* 0x00000012c07c723c */ /* 0x080ff0000000187c */
[----:B------:R-:W-:Y:S04]  /*a940*/  HMMA.16816.F32 R128, R172, R18, R128 ;  /* 0x00000012ac80723c */ /* 0x000fe80000001880 */
[----:B-----5:R-:W-:Y:S04]  /*a950*/  FFMA.FTZ R4, R2, R28, R29 ;  /* 0x0000001c02047223 */ /* 0x020fe8000001001d */
[----:B------:R-:W-:Y:S04]  /*a960*/  FADD.FTZ R4, R24, R4 ;  /* 0x0000000418047221 */ /* 0x000fe80000010000 */
[----:B------:R-:W-:Y:S02]  /*a970*/  FFMA.FTZ R165, R165, R33, R32 ;  /* 0x00000021a5a57223 */ /* 0x000fe40000010020 */
[----:B------:R-:W-:Y:S02]  /*a980*/  FADD.FTZ R5, R27, R4 ;  /* 0x000000041b057221 */ /* 0x000fe40000010000 */
[----:B------:R-:W-:Y:S02]  /*a990*/  FFMA.FTZ R164, R164, R35, R34 ;  /* 0x00000023a4a47223 */ /* 0x000fe40000010022 */
[----:B------:R-:W-:Y:S02]  /*a9a0*/  FADD.FTZ R2, R30, R165 ;  /* 0x000000a51e027221 */ /* 0x000fe40000010000 */
[----:B------:R-:W-:Y:S02]  /*a9b0*/  FADD.FTZ R164, R31, R164 ;  /* 0x000000a41fa47221 */ /* 0x000fe40000010000 */
[----:B------:R-:W-:Y:S02]  /*a9c0*/  FADD.FTZ R2, R25, R2 ;  /* 0x0000000219027221 */ /* 0x000fe40000010000 */
[----:B------:R-:W-:Y:S02]  /*a9d0*/  FFMA.FTZ R4, R0, R20, R21 ;  /* 0x0000001400047223 */ /* 0x000fe40000010015 */
[----:B------:R-:W-:Y:S02]  /*a9e0*/  FADD.FTZ R164, R26, R164 ;  /* 0x000000a41aa47221 */ /* 0x000fe40000010000 */
[----:B------:R-:W-:Y:S02]  /*a9f0*/  FADD.FTZ R6, R22, R2 ;  /* 0x0000000216067221 */ /* 0x000fe40000010000 */
[----:B------:R-:W-:Y:S02]  /*aa00*/  FADD.FTZ R4, R216, R4 ;  /* 0x00000004d8047221 */ /* 0x000fe40000010000 */
[----:B------:R-:W-:Y:S01]  /*aa10*/  FADD.FTZ R2, R23, R164 ;  /* 0x000000a417027221 */ /* 0x000fe20000010000 */
[----:B------:R-:W-:Y:S01]  /*aa20*/  MOV R164, R169 ;  /* 0x000000a900a47202 */ /* 0x000fe20000000f00 */
        /* <DEDUP_REMOVED lines=31> */
[----:B------:R1:W-:Y:S01]  /*ac20*/  STL [R1+0x1c], R6 ;  /* 0x00001c0601007387 */ /* 0x0003e20000100800 */
[----:B------:R-:W-:Y:S01]  /*ac30*/  FADD.FTZ R4, R204, R4 ;  /* 0x00000004cc047221 */ /* 0x000fe20000010000 */
[----:B------:R-:W-:Y:S01]  /*ac40*/  MOV R171, R3 ;  /* 0x0000000300ab7202 */ /* 0x000fe20000000f00 */
[----:B------:R-:W-:Y:S01]  /*ac50*/  FADD.FTZ R0, R170, R2 ;  /* 0x00000002aa007221 */ /* 0x000fe20000010000 */
[----:B------:R1:W-:Y:S01]  /*ac60*/  STL [R1+0x14], R5 ;  /* 0x0000140501007387 */ /* 0x0003e20000100800 */
[----:B------:R-:W-:Y:S01]  /*ac70*/  FADD.FTZ R2, R202, R4 ;  /* 0x00000004ca027221 */ /* 0x000fe20000010000 */
[----:B------:R-:W-:Y:S01]  /*ac80*/  MOV R170, R167 ;  /* 0x000000a700aa7202 */ /* 0x000fe20000000f00 */
[----:B------:R-:W-:Y:S01]  /*ac90*/  FADD.FTZ R0, R166, R0 ;  /* 0x00000000a6007221 */ /* 0x000fe20000010000 */
[----:B------:R-:W-:Y:S02]  /*aca0*/  MOV R166, R168 ;  /* 0x000000a800a67202 */ /* 0x000fe40000000f00 */
[----:B------:R1:W-:Y:S04]  /*acb0*/  STL [R1+0x18], R2 ;  /* 0x0000180201007387 */ /* 0x0003e80000100800 */
[----:B------:R1:W-:Y:S01]  /*acc0*/  STL [R1+0x20], R0 ;  /* 0x0000200001007387 */ /* 0x0003e20000100800 */
[----:B------:R-:W-:-:S05]  /*acd0*/  @P0 BRA `(.L_x_918) ;  /* 0xffffbad000000947 */ /* 0x000fca000383ffff */
.L_x_901:
[----:B------:R-:W3:Y:S01]  /*ace0*/  S2UR UR7, SR_CTAID.X ;  /* 0x00000000000779c3 */ /* 0x000ee20000002500 */
[----:B------:R-:W-:Y:S01]  /*acf0*/  ULDC.64 UR4, c[0x0][0x2c8] ;  /* 0x0000b20000047ab9 */ /* 0x000fe20000000a00 */
[----:B------:R-:W-:Y:S01]  /*ad00*/  PLOP3.LUT P0, PT, PT, PT, UP2, 0x40, 0x0 ;  /* 0x000000000000781c */ /* 0x000fe20003f0e828 */
[----:B---3--:R-:W-:-:S04]  /*ad10*/  ULEA UR7, UR7, 0x7f, 0x7 ;  /* 0x0000007f07077891 */ /* 0x008fc8000f8e383f */
[----:B------:R-:W-:-:S03]  /*ad20*/  UIMAD.WIDE.U32 UR16, UR7, UR4, URZ ;  /* 0x00000004071072a5 */ /* 0x000fc6000f8e003f */
[----:B------:R-:W-:Y:S02]  /*ad30*/  ULDC UR4, c[0x0][0x168] ;  /* 0x00005a0000047ab9 */ /* 0x000fe40000000800 */
[----:B------:R-:W-:Y:S02]  /*ad40*/  @UP3 USHF.R.U32.HI UR7, URZ, UR5, UR17 ;  /* 0x000000053f073299 */ /* 0x000fe40008011611 */
[----:B------:R-:W-:Y:S02]  /*ad50*/  UIADD3 UR4, -UR4, 0x1, URZ ;  /* 0x0000000104047890 */ /* 0x000fe4000fffe13f */
[----:B------:R-:W-:Y:S02]  /*ad60*/  ULDC UR5, c[0x0][0x1d0] ;  /* 0x0000740000057ab9 */ /* 0x000fe40000000800 */
[----:B------:R-:W-:-:S03]  /*ad70*/  UIADD3 UR16, UR7, UR5, UR4 ;  /* 0x0000000507107290 */ /* 0x000fc6000fffe004 */
[----:B------:R-:W-:Y:S02]  /*ad80*/  ULDC UR7, c[0x0][0x324] ;  /* 0x0000c90000077ab9 */ /* 0x000fe40000000800 */
[----:B------:R-:W-:Y:S01]  /*ad90*/  UIADD3 UR7, UR16, -UR7, URZ ;  /* 0x8000000710077290 */ /* 0x000fe2000fffe03f */
[----:B------:R-:W-:Y:S05]  /*ada0*/  @P0 BRA `(.L_x_919) ;  /* 0x0000016000000947 */ /* 0x000fea0003800000 */
[----:B------:R-:W-:-:S06]  /*adb0*/  UISETP.GT.AND UP0, UPT, UR16, -0x1, UPT ;  /* 0xffffffff1000788c */ /* 0x000fcc000bf04270 */
[----:B------:R-:W-:-:S13]  /*adc0*/  PLOP3.LUT P0, PT, PT, PT, UP0, 0x80, 0x0 ;  /* 0x000000000000781c */ /* 0x000fda0003f0f008 */
[----:B------:R-:W-:Y:S05]  /*add0*/  @P0 BRA `(.L_x_920) ;  /* 0x0000009000000947 */ /* 0x000fea0003800000 */
[----:B------:R-:W-:Y:S02]  /*ade0*/  ULDC UR4, c[0x0][0x32c] ;  /* 0x0000cb0000047ab9 */ /* 0x000fe40000000800 */
[----:B------:R-:W-:Y:S02]  /*adf0*/  UISETP.NE.AND UP0, UPT, UR4, 0x1, UPT ;  /* 0x000000010400788c */ /* 0x000fe4000bf05270 */
[----:B------:R-:W-:Y:S02]  /*ae00*/  ULOP3.LUT UR16, URZ, UR16, URZ, 0x33, !UPT ;  /* 0x000000103f107292 */ /* 0x000fe4000f8e333f */
[----:B------:R-:W-:Y:S02]  /*ae10*/  ULDC.64 UR4, c[0x0][0x330] ;  /* 0x0000cc0000047ab9 */ /* 0x000fe40000000a00 */
[----:B------:R-:W-:-:S07]  /*ae20*/  UIMAD.WIDE.U32 UR18, UR16, UR4, URZ ;  /* 0x00000004101272a5 */ /* 0x000fce000f8e003f */
[----:B------:R-:W-:Y:S02]  /*ae30*/  @UP0 UMOV UR17, UR19 ;  /* 0x0000001300110c82 */ /* 0x000fe40008000000 */
[----:B------:R-:W-:-:S04]  /*ae40*/  @UP0 USHF.R.U32.HI UR16, URZ, UR5, UR17 ;  /* 0x000000053f100299 */ /* 0x000fc80008011611 */
[----:B------:R-:W-:Y:S01]  /*ae50*/  ULOP3.LUT UR16, URZ, UR16, URZ, 0x33, !UPT ;  /* 0x000000103f107292 */ /* 0x000fe2000f8e333f */
[----:B------:R-:W-:Y:S05]  /*ae60*/  BRA `(.L_x_921) ;  /* 0x0000006000007947 */ /* 0x000fea0003800000 */
.L_x_920:
[----:B------:R-:W-:Y:S02]  /*ae70*/  ULDC UR4, c[0x0][0x32c] ;  /* 0x0000cb0000047ab9 */ /* 0x000fe40000000800 */
[----:B------:R-:W-:-:S03]  /*ae80*/  UISETP.NE.AND UP0, UPT, UR4, 0x1, UPT ;  /* 0x000000010400788c */ /* 0x000fc6000bf05270 */
[----:B------:R-:W-:Y:S02]  /*ae90*/  ULDC.64 UR4, c[0x0][0x330] ;  /* 0x0000cc0000047ab9 */ /* 0x000fe40000000a00 */
[----:B------:R-:W-:-:S07]  /*aea0*/  UIMAD.WIDE.U32 UR18, UR16, UR4, URZ ;  /* 0x00000004101272a5 */ /* 0x000fce000f8e003f */
[----:B------:R-:W-:Y:S02]  /*aeb0*/  @UP0 UMOV UR17, UR19 ;  /* 0x0000001300110c82 */ /* 0x000fe40008000000 */
[----:B------:R-:W-:Y:S02]  /*aec0*/  @UP0 USHF.R.U32.HI UR16, URZ, UR5, UR17 ;  /* 0x000000053f100299 */ /* 0x000fe40008011611 */
.L_x_921:
[----:B------:R-:W-:Y:S02]  /*aed0*/  ULDC UR4, c[0x0][0x32c] ;  /* 0x0000cb0000047ab9 */ /* 0x000fe40000000800 */
[----:B------:R-:W-:-:S04]  /*aee0*/  UIMAD UR4, UR16, UR4, URZ ;  /* 0x00000004100472a4 */ /* 0x000fc8000f8e023f */
[----:B------:R-:W-:-:S04]  /*aef0*/  UISETP.LT.AND UP0, UPT, UR7, UR4, UPT ;  /* 0x000000040700728c */ /* 0x000fc8000bf01270 */
[----:B------:R-:W-:-:S04]  /*af00*/  USEL UR7, UR7, UR4, !UP0 ;  /* 0x0000000407077287 */ /* 0x000fc8000c000000 */
.L_x_919:
[----:B------:R-:W-:-:S04]  /*af10*/  UIADD3 UR7, UR7, 0x2f, URZ ;  /* 0x0000002f07077890 */ /* 0x000fc8000fffe03f */
[----:B------:R-:W-:-:S04]  /*af20*/  UIMAD.WIDE UR4, UR7, 0x2aaaaaab, URZ ;  /* 0x2aaaaaab070478a5 */ /* 0x000fc8000f8e023f */
[----:B------:R-:W-:-:S04]  /*af30*/  USHF.R.U32.HI UR4, URZ, 0x1f, UR5 ;  /* 0x0000001f3f047899 */ /* 0x000fc80008011605 */
[----:B------:R-:W-:-:S04]  /*af40*/  ULEA.HI.SX32 UR4, UR5, UR4, 0x1d ;  /* 0x0000000405047291 */ /* 0x000fc8000f8fea3f */
[----:B------:R-:W-:-:S04]  /*af50*/  UISETP.LT.AND UP0, UPT, UR8, UR4, UPT ;  /* 0x000000040800728c */ /* 0x000fc8000bf01270 */
[----:B------:R-:W-:-:S06]  /*af60*/  USEL UR4, UR8, UR4, !UP0 ;  /* 0x0000000408047287 */ /* 0x000fcc000c000000 */
[----:B------:R-:W-:-:S13]  /*af70*/  ISETP.GE.AND P0, PT, R242, UR4, PT ;  /* 0x00000004f2007c0c */ /* 0x000fda000bf06270 */
[----:B------:R-:W-:Y:S05]  /*af80*/  @!P0 BRA `(.L_x_922) ;  /* 0x00002d6000008947 */ /* 0x000fea0003800000 */
[----:B-1----:R-:W-:Y:S01]  /*af90*/  MOV R2, R168 ;  /* 0x000000a800027202 */ /* 0x002fe20000000f00 */
[----:B------:R-:W-:Y:S01]  /*afa0*/  IMAD.MOV.U32 R170, RZ, RZ, R3 ;  /* 0x000000ffffaa7224 */ /* 0x000fe200078e0003 */
[----:B--2---:R-:W-:Y:S01]  /*afb0*/  MOV R0, R169 ;  /* 0x000000a900007202 */ /* 0x004fe20000000f00 */
[----:B------:R-:W-:Y:S01]  /*afc0*/  IMAD.MOV.U32 R244, RZ, RZ, R242 ;  /* 0x000000fffff47224 */ /* 0x000fe200078e00f2 */
[----:B------:R-:W-:Y:S01]  /*afd0*/  MOV R164, R167 ;  /* 0x000000a700a47202 */ /* 0x000fe20000000f00 */
[----:B------:R-:W-:Y:S01]  /*afe0*/  IMAD.MOV.U32 R248, RZ, RZ, c[0x0][0x1e4] ;  /* 0x00007900fff87624 */ /* 0x000fe200078e00ff */
[----:B------:R-:W-:Y:S02]  /*aff0*/  MOV R247, c[0x0][0x1e0] ;  /* 0x0000780000f77a02 */ /* 0x000fe40000000f00 */
.L_x_923:
[----:B------:R-:W2:Y:S01]  /*b000*/  LDL.64 R24, [R1+0x38] ;  /* 0x0000380001187983 */ /* 0x000ea20000100a00 */
[----:B------:R-:W-:Y:S05]  /*b010*/  DEPBAR.LE SB0, 0x0 ;  /* 0x000080000000791a */ /* 0x000fea0000000000 */
[----:B------:R-:W-:Y:S01]  /*b020*/  BAR.SYNC.DEFER_BLOCKING 0x0 ;  /* 0x0000000000007b1d */ /* 0x000fe20000010000 */
[C---:B------:R-:W-:Y:S02]  /*b030*/  ISETP.LT.AND P6, PT, R244.reuse, UR8, PT ;  /* 0x00000008f4007c0c */ /* 0x040fe4000bfc1270 */
[C---:B------:R-:W-:Y:S11]  /*b040*/  IADD3 R242, R244.reuse, -0x1, RZ ;  /* 0xfffffffff4f27810 */ /* 0x040ff60007ffe0ff */
[----:B------:R-:W-:Y:S01]  /*b050*/  @!P6 SHF.R.S32.HI R3, RZ, 0x1f, R244 ;  /* 0x0000001fff03e819 */ /* 0x000fe200000114f4 */
[C---:B------:R-:W-:Y:S04]  /*b060*/  @!P6 IMAD.WIDE.U32 R20, R244.reuse, c[0x0][0x208], RZ ;  /* 0x00008200f414ea25 */ /* 0x040fe800078e00ff */
[----:B------:R-:W-:Y:S04]  /*b070*/  @!P6 IMAD R3, R3, c[0x0][0x208], RZ ;  /* 0x000082000303ea24 */ /* 0x000fe800078e02ff */
[----:B------:R-:W-:Y:S01]  /*b080*/  @!P6 IMAD R3, R244, c[0x0][0x20c], R3 ;  /* 0x00008300f403ea24 */ /* 0x000fe200078e0203 */
[----:B------:R-:W3:Y:S04]  /*b090*/  LDL.64 R22, [R1+0x48] ;  /* 0x0000480001167983 */ /* 0x000ee80000100a00 */
[----:B------:R-:W-:Y:S02]  /*b0a0*/  @!P6 IADD3 R3, R21, R3, RZ ;  /* 0x000000031503e210 */ /* 0x000fe40007ffe0ff */
[----:B-----5:R-:W-:Y:S03]  /*b0b0*/  LDSM.16.M88.4 R48, [R231+0x8080] ;  /* 0x00808000e730783b */ /* 0x020fe60000000200 */
[----:B------:R-:W-:Y:S05]  /*b0c0*/  @!P6 IMAD R3, R3, 0x30, RZ ;  /* 0x000000300303e824 */ /* 0x000fea00078e02ff */
[----:B------:R-:W1:Y:S08]  /*b0d0*/  LDSM.16.M88.4 R16, [R224+0x5080] ;  /* 0x00508000e010783b */ /* 0x000e700000000200 */
[----:B------:R-:W4:Y:S08]  /*b0e0*/  LDSM.16.M88.4 R44, [R231+0xa080] ;  /* 0x00a08000e72c783b */ /* 0x000f300000000200 */
[----:B------:R-:W2:Y:S08]  /*b0f0*/  LDSM.16.M88.4 R32, [R224+0x5880] ;  /* 0x00588000e020783b */ /* 0x000eb00000000200 */
[----:B------:R-:W3:Y:S06]  /*b100*/  LDL.64 R250, [R1+0x40] ;  /* 0x0000400001fa7983 */ /* 0x000eec0000100a00 */
[----:B------:R-:W2:Y:S08]  /*b110*/  LDSM.16.M88.4 R172, [R224+0x6080] ;  /* 0x00608000e0ac783b */ /* 0x000eb00000000200 */
[----:B------:R-:W-:Y:S01]  /*b120*/  LDSM.16.M88.4 R192, [R233+0x8080] ;  /* 0x00808000e9c0783b */ /* 0x000fe20000000200 */
[-C--:B-1----:R-:W-:Y:S07]  /*b130*/  HMMA.16816.F32 R4, R48, R16.reuse, RZ ;  /* 0x000000103004723c */ /* 0x082fee00000018ff */
[----:B------:R-:W1:Y:S01]  /*b140*/  LDSM.16.M88.4 R196, [R235] ;  /* 0x00000000ebc4783b */ /* 0x000e620000000200 */
[C---:B----4-:R-:W-:Y:S07]  /*b150*/  HMMA.16816.F32 R8, R44.reuse, R16, RZ ;  /* 0x000000102c08723c */ /* 0x050fee00000018ff */
[----:B------:R-:W4:Y:S01]  /*b160*/  LDSM.16.M88.4 R200, [R233+0xa080] ;  /* 0x00a08000e9c8783b */ /* 0x000f220000000200 */
[-C--:B------:R-:W-:Y:S07]  /*b170*/  HMMA.16816.F32 R12, R44, R18.reuse, RZ ;  /* 0x000000122c0c723c */ /* 0x080fee00000018ff */
[----:B------:R-:W1:Y:S01]  /*b180*/  LDSM.16.M88.4 R204, [R241] ;  /* 0x00000000f1cc783b */ /* 0x000e620000000200 */
[C---:B------:R-:W-:Y:S07]  /*b190*/  HMMA.16816.F32 R16, R48.reuse, R18, RZ ;  /* 0x000000123010723c */ /* 0x040fee00000018ff */
[----:B------:R-:W1:Y:S01]  /*b1a0*/  LDSM.16.M88.4 R208, [R240] ;  /* 0x00000000f0d0783b */ /* 0x000e620000000200 */
[----:B--2---:R-:W-:Y:S04]  /*b1b0*/  @!P6 MOV R29, R25 ;  /* 0x00000019001de202 */ /* 0x004fe80000000f00 */
[----:B---3--:R-:W-:Y:S05]  /*b1c0*/  @!P6 MOV R28, R22 ;  /* 0x00000016001ce202 */ /* 0x008fea0000000f00 */
[----:B------:R-:W-:Y:S02]  /*b1d0*/  @!P6 IMAD.WIDE.U32 R28, R20, 0x30, R28 ;  /* 0x00000030141ce825 */ /* 0x000fe400078e001c */
[-C--:B------:R-:W-:Y:S03]  /*b1e0*/  HMMA.16816.F32 R20, R48, R32.reuse, RZ ;  /* 0x000000203014723c */ /* 0x080fe600000018ff */
[----:B------:R-:W-:Y:S02]  /*b1f0*/  @!P6 IADD3 R29, R29, R3, RZ ;  /* 0x000000031d1de210 */ /* 0x000fe40007ffe0ff */
[C---:B------:R-:W-:Y:S03]  /*b200*/  @!P6 SHF.L.U32 R3, R28.reuse, 0x1, RZ ;  /* 0x000000011c03e819 */ /* 0x040fe600000006ff */
[C---:B------:R-:W-:Y:S04]  /*b210*/  HMMA.16816.F32 R24, R44.reuse, R32, RZ ;  /* 0x000000202c18723c */ /* 0x040fe800000018ff */
[C---:B------:R-:W-:Y:S02]  /*b220*/  @!P6 IADD3 R36, P0, R3.reuse, c[0x0][0x1f8], RZ ;  /* 0x00007e000324ea10 */ /* 0x040fe40007f1e0ff */
[----:B------:R-:W-:Y:S02]  /*b230*/  @!P6 IADD3 R3, P5, R3, 0x80, RZ ;  /* 0x000000800303e810 */ /* 0x000fe40007fbe0ff */
[----:B------:R-:W-:Y:S02]  /*b240*/  @!P6 SHF.L.U64.HI R32, R28, 0x1, R29 ;  /* 0x000000011c20e819 */ /* 0x000fe4000001021d */
[-C--:B------:R-:W-:Y:S02]  /*b250*/  HMMA.16816.F32 R28, R44, R34.reuse, RZ ;  /* 0x000000222c1c723c */ /* 0x080fe400000018ff */
[----:B------:R-:W-:Y:S02]  /*b260*/  @!P6 IADD3.X R37, R32, c[0x0][0x1fc], RZ, P0, !PT ;  /* 0x00007f002025ea10 */ /* 0x000fe400007fe4ff */
[----:B------:R-:W-:Y:S02]  /*b270*/  @!P6 IADD3 R38, P2, R3, c[0x0][0x1f8], RZ ;  /* 0x00007e000326ea10 */ /* 0x000fe40007f5e0ff */
[----:B------:R-:W-:Y:S01]  /*b280*/  @!P6 IADD3 R40, P1, R36, UR10, RZ ;  /* 0x0000000a2428ec10 */ /* 0x000fe2000ff3e0ff */
[----:B------:R-:W-:Y:S01]  /*b290*/  @!PT LDS RZ, [RZ] ;  /* 0x00000000fffff984 */ /* 0x000fe20000000800 */
[----:B------:R-:W-:Y:S01]  /*b2a0*/  @!PT LDS RZ, [RZ] ;  /* 0x00000000fffff984 */ /* 0x000fe20000000800 */
[----:B------:R-:W-:Y:S01]  /*b2b0*/  @!PT LDS RZ, [RZ] ;  /* 0x00000000fffff984 */ /* 0x000fe20000000800 */
[----:B------:R2:W-:Y:S01]  /*b2c0*/  @!P6 LDGSTS.E.BYPASS.LTC128B.128 [R243+0x2080], [R36.64], !P4 ;  /* 0x0208000024f3efae */ /* 0x0005e2000e101d4e */
[----:B------:R-:W-:Y:S02]  /*b2d0*/  @!P6 IADD3.X R39, RZ, c[0x0][0x1fc], R32, P2, P5 ;  /* 0x00007f00ff27ea10 */ /* 0x000fe400017ea420 */
[C---:B------:R-:W-:Y:S02]  /*b2e0*/  HMMA.16816.F32 R32, R48.reuse, R34, RZ ;  /* 0x000000223020723c */ /* 0x040fe400000018ff */
[----:B------:R-:W-:Y:S02]  /*b2f0*/  @!P6 IADD3.X R41, R37, UR11, RZ, P1, !PT ;  /* 0x0000000b2529ec10 */ /* 0x000fe40008ffe4ff */
[----:B------:R-:W-:Y:S01]  /*b300*/  @!P6 IADD3 R42, P0, R40, UR10, RZ ;  /* 0x0000000a282aec10 */ /* 0x000fe2000ff1e0ff */
[----:B------:R2:W-:Y:S01]  /*b310*/  @!P6 LDGSTS.E.BYPASS.LTC128B.128 [R243+0x3880], [R38.64], !P3 ;  /* 0x0388000026f3efae */ /* 0x0005e2000d901d4e */
[----:B------:R-:W-:Y:S02]  /*b320*/  ISETP.GT.AND P5, PT, R244, UR8, PT ;  /* 0x00000008f4007c0c */ /* 0x000fe4000bfa4270 */
[----:B------:R-:W-:Y:S05]  /*b330*/  @!P6 IADD3.X R43, R41, UR11, RZ, P0, !PT ;  /* 0x0000000b292bec10 */ /* 0x000fea00087fe4ff */
[----:B------:R3:W-:Y:S08]  /*b340*/  @!P6 LDGSTS.E.BYPASS.LTC128B.128 [R243+0x2880], [R40.64], !P4 ;  /* 0x0288000028f3efae */ /* 0x0007f0000e101d4e */
[----:B------:R3:W-:Y:S08]  /*b350*/  @!P6 LDGSTS.E.BYPASS.LTC128B.128 [R243+0x4080], [R40.64+0x80], !P3 ;  /* 0x0408008028f3efae */ /* 0x0007f0000d901d4e */
[----:B------:R3:W-:Y:S01]  /*b360*/  @!P6 LDGSTS.E.BYPASS.LTC128B.128 [R243+0x3080], [R42.64], !P4 ;  /* 0x030800002af3efae */ /* 0x0007e2000e101d4e */
[-C--:B--2---:R-:W-:Y:S07]  /*b370*/  HMMA.16816.F32 R36, R48, R172.reuse, RZ ;  /* 0x000000ac3024723c */ /* 0x084fee00000018ff */
[----:B------:R3:W-:Y:S08]  /*b380*/  @!P6 LDGSTS.E.BYPASS.LTC128B.128 [R243+0x4880], [R42.64+0x80], !P3 ;  /* 0x048800802af3efae */ /* 0x0007f0000d901d4e */
[----:B------:R-:W-:Y:S08]  /*b390*/  LDSM.16.M88.4 R212, [R232+0x8080] ;  /* 0x00808000e8d4783b */ /* 0x000ff00000000200 */
[----:B------:R-:W0:Y:S08]  /*b3a0*/  LDGDEPBAR ;  /* 0x00000000000079af */ /* 0x000e300000000000 */
[----:B------:R-:W2:Y:S01]  /*b3b0*/  LDSM.16.M88.4 R216, [R230+0x5080] ;  /* 0x00508000e6d8783b */ /* 0x000ea20000000200 */
[C---:B---3--:R-:W-:Y:S07]  /*b3c0*/  HMMA.16816.F32 R40, R44.reuse, R172, RZ ;  /* 0x000000ac2c28723c */ /* 0x048fee00000018ff */
[----:B------:R-:W3:Y:S01]  /*b3d0*/  LDSM.16.M88.4 R220, [R232+0xa080] ;  /* 0x00a08000e8dc783b */ /* 0x000ee20000000200 */
[-C--:B------:R-:W-:Y:S08]  /*b3e0*/  HMMA.16816.F32 R44, R44, R174.reuse, RZ ;  /* 0x000000ae2c2c723c */ /* 0x080ff000000018ff */
[----:B------:R-:W-:Y:S01]  /*b3f0*/  HMMA.16816.F32 R48, R48, R174, RZ ;  /* 0x000000ae3030723c */ /* 0x000fe200000018ff */
[----:B------:R-:W2:Y:S07]  /*b400*/  LDSM.16.M88.4 R172, [R230+0x5880] ;  /* 0x00588000e6ac783b */ /* 0x000eae0000000200 */
[-C--:B-1----:R-:W-:Y:S08]  /*b410*/  HMMA.16816.F32 R4, R192, R196.reuse, R4 ;  /* 0x000000c4c004723c */ /* 0x082ff00000001804 */
[C---:B----4-:R-:W-:Y:S08]  /*b420*/  HMMA.16816.F32 R8, R200.reuse, R196, R8 ;  /* 0x000000c4c808723c */ /* 0x050ff00000001808 */
        /* <DEDUP_REMOVED lines=8> */
[-C--:B------:R-:W-:Y:S08]  /*b4b0*/  HMMA.16816.F32 R36, R192, R208.reuse, R36 ;  /* 0x000000d0c024723c */ /* 0x080ff00000001824 */
[C---:B------:R-:W-:Y:S08]  /*b4c0*/  HMMA.16816.F32 R40, R200.reuse, R208, R40 ;  /* 0x000000d0c828723c */ /* 0x040ff00000001828 */
[-C--:B------:R-:W-:Y:S01]  /*b4d0*/  HMMA.16816.F32 R44, R200, R210.reuse, R44 ;  /* 0x000000d2c82c723c */ /* 0x080fe2000000182c */
[----:B------:R-:W-:Y:S07]  /*b4e0*/  LDSM.16.M88.4 R200, [R229] ;  /* 0x00000000e5c8783b */ /* 0x000fee0000000200 */
[----:B------:R-:W-:Y:S01]  /*b4f0*/  HMMA.16816.F32 R48, R192, R210, R48 ;  /* 0x000000d2c030723c */ /* 0x000fe20000001830 */
[----:B------:R-:W4:Y:S07]  /*b500*/  LDSM.16.M88.4 R192, [R234+0x8080] ;  /* 0x00808000eac0783b */ /* 0x000f2e0000000200 */
[-C--:B--2---:R-:W-:Y:S01]  /*b510*/  HMMA.16816.F32 R4, R212, R216.reuse, R4 ;  /* 0x000000d8d404723c */ /* 0x084fe20000001804 */
[----:B------:R-:W2:Y:S07]  /*b520*/  LDSM.16.M88.4 R208, [R229+0x800] ;  /* 0x00080000e5d0783b */ /* 0x000eae0000000200 */
[C---:B---3--:R-:W-:Y:S08]  /*b530*/  HMMA.16816.F32 R8, R220.reuse, R216, R8 ;  /* 0x000000d8dc08723c */ /* 0x048ff00000001808 */
[-C--:B------:R-:W-:Y:S08]  /*b540*/  HMMA.16816.F32 R12, R220, R218.reuse, R12 ;  /* 0x000000dadc0c723c */ /* 0x080ff0000000180c */
[C---:B------:R-:W-:Y:S01]  /*b550*/  HMMA.16816.F32 R16, R212.reuse, R218, R16 ;  /* 0x000000dad410723c */ /* 0x040fe20000001810 */
[----:B------:R-:W-:Y:S07]  /*b560*/  LDSM.16.M88.4 R216, [R231+0xe080] ;  /* 0x00e08000e7d8783b */ /* 0x000fee0000000200 */
[-C--:B------:R-:W-:Y:S08]  /*b570*/  HMMA.16816.F32 R20, R212, R172.reuse, R20 ;  /* 0x000000acd414723c */ /* 0x080ff00000001814 */
[C---:B------:R-:W-:Y:S08]  /*b580*/  HMMA.16816.F32 R24, R220.reuse, R172, R24 ;  /* 0x000000acdc18723c */ /* 0x040ff00000001818 */
[-C--:B------:R-:W-:Y:S08]  /*b590*/  HMMA.16816.F32 R28, R220, R174.reuse, R28 ;  /* 0x000000aedc1c723c */ /* 0x080ff0000000181c */
[C---:B------:R-:W-:Y:S01]  /*b5a0*/  HMMA.16816.F32 R32, R212.reuse, R174, R32 ;  /* 0x000000aed420723c */ /* 0x040fe20000001820 */
[----:B------:R-:W3:Y:S07]  /*b5b0*/  LDSM.16.M88.4 R172, [R229+0x1000] ;  /* 0x00100000e5ac783b */ /* 0x000eee0000000200 */
[-C--:B-1----:R-:W-:Y:S08]  /*b5c0*/  HMMA.16816.F32 R36, R212, R196.reuse, R36 ;  /* 0x000000c4d424723c */ /* 0x082ff00000001824 */
[C---:B------:R-:W-:Y:S08]  /*b5d0*/  HMMA.16816.F32 R40, R220.reuse, R196, R40 ;  /* 0x000000c4dc28723c */ /* 0x040ff00000001828 */
[-C--:B------:R-:W-:Y:S01]  /*b5e0*/  HMMA.16816.F32 R44, R220, R198.reuse, R44 ;  /* 0x000000c6dc2c723c */ /* 0x080fe2000000182c */
[----:B------:R-:W-:Y:S07]  /*b5f0*/  LDSM.16.M88.4 R220, [R224+0x7880] ;  /* 0x00788000e0dc783b */ /* 0x000fee0000000200 */
[----:B------:R-:W-:Y:S01]  /*b600*/  HMMA.16816.F32 R48, R212, R198, R48 ;  /* 0x000000c6d430723c */ /* 0x000fe20000001830 */
[----:B------:R-:W-:Y:S07]  /*b610*/  LDSM.16.M88.4 R196, [R231+0xc080] ;  /* 0x00c08000e7c4783b */ /* 0x000fee0000000200 */
[-C--:B----4-:R-:W-:Y:S01]  /*b620*/  HMMA.16816.F32 R4, R192, R200.reuse, R4 ;  /* 0x000000c8c004723c */ /* 0x090fe20000001804 */
[----:B------:R-:W1:Y:S07]  /*b630*/  LDSM.16.M88.4 R212, [R224+0x6880] ;  /* 0x00688000e0d4783b */ /* 0x000e6e0000000200 */
[C---:B------:R-:W-:Y:S08]  /*b640*/  HMMA.16816.F32 R8, R204.reuse, R200, R8 ;  /* 0x000000c8cc08723c */ /* 0x040ff00000001808 */
[-C--:B------:R-:W-:Y:S08]  /*b650*/  HMMA.16816.F32 R12, R204, R202.reuse, R12 ;  /* 0x000000cacc0c723c */ /* 0x080ff0000000180c */
[C---:B------:R-:W-:Y:S01]  /*b660*/  HMMA.16816.F32 R16, R192.reuse, R202, R16 ;  /* 0x000000cac010723c */ /* 0x040fe20000001810 */
[----:B------:R-:W4:Y:S07]  /*b670*/  LDSM.16.M88.4 R200, [R224+0x7080] ;  /* 0x00708000e0c8783b */ /* 0x000f2e0000000200 */
[-C--:B--2---:R-:W-:Y:S08]  /*b680*/  HMMA.16816.F32 R20, R192, R208.reuse, R20 ;  /* 0x000000d0c014723c */ /* 0x084ff00000001814 */
[C---:B------:R-:W-:Y:S08]  /*b690*/  HMMA.16816.F32 R24, R204.reuse, R208, R24 ;  /* 0x000000d0cc18723c */ /* 0x040ff00000001818 */
[-C--:B------:R-:W-:Y:S08]  /*b6a0*/  HMMA.16816.F32 R28, R204, R210.reuse, R28 ;  /* 0x000000d2cc1c723c */ /* 0x080ff0000000181c */
[C---:B------:R-:W-:Y:S01]  /*b6b0*/  HMMA.16816.F32 R32, R192.reuse, R210, R32 ;  /* 0x000000d2c020723c */ /* 0x040fe20000001820 */
[----:B------:R-:W-:Y:S07]  /*b6c0*/  LDSM.16.M88.4 R208, [R237] ;  /* 0x00000000edd0783b */ /* 0x000fee0000000200 */
[-C--:B---3--:R-:W-:Y:S08]  /*b6d0*/  HMMA.16816.F32 R36, R192, R172.reuse, R36 ;  /* 0x000000acc024723c */ /* 0x088ff00000001824 */
[C---:B------:R-:W-:Y:S08]  /*b6e0*/  HMMA.16816.F32 R40, R204.reuse, R172, R40 ;  /* 0x000000accc28723c */ /* 0x040ff00000001828 */
[-C--:B------:R-:W-:Y:S01]  /*b6f0*/  HMMA.16816.F32 R44, R204, R174.reuse, R44 ;  /* 0x000000aecc2c723c */ /* 0x080fe2000000182c */
[----:B------:R-:W-:Y:S07]  /*b700*/  LDSM.16.M88.4 R204, [R233+0xe080] ;  /* 0x00e08000e9cc783b */ /* 0x000fee0000000200 */
[----:B------:R-:W-:Y:S01]  /*b710*/  HMMA.16816.F32 R48, R192, R174, R48 ;  /* 0x000000aec030723c */ /* 0x000fe20000001830 */
[----:B------:R-:W-:Y:S07]  /*b720*/  LDSM.16.M88.4 R172, [R233+0xc080] ;  /* 0x00c08000e9ac783b */ /* 0x000fee0000000200 */
[-C--:B-1----:R-:W-:Y:S01]  /*b730*/  HMMA.16816.F32 R4, R196, R212.reuse, R4 ;  /* 0x000000d4c404723c */ /* 0x082fe20000001804 */
[----:B------:R-:W1:Y:S07]  /*b740*/  LDSM.16.M88.4 R192, [R239] ;  /* 0x00000000efc0783b */ /* 0x000e6e0000000200 */
[C---:B------:R-:W-:Y:S08]  /*b750*/  HMMA.16816.F32 R8, R216.reuse, R212, R8 ;  /* 0x000000d4d808723c */ /* 0x040ff00000001808 */
[-C--:B------:R-:W-:Y:S08]  /*b760*/  HMMA.16816.F32 R12, R216, R214.reuse, R12 ;  /* 0x000000d6d80c723c */ /* 0x080ff0000000180c */
[C---:B------:R-:W-:Y:S01]  /*b770*/  HMMA.16816.F32 R16, R196.reuse, R214, R16 ;  /* 0x000000d6c410723c */ /* 0x040fe20000001810 */
[----:B------:R-:W-:Y:S07]  /*b780*/  LDSM.16.M88.4 R212, [R232+0xc080] ;  /* 0x00c08000e8d4783b */ /* 0x000fee0000000200 */
[-C--:B----4-:R-:W-:Y:S08]  /*b790*/  HMMA.16816.F32 R20, R196, R200.reuse, R20 ;  /* 0x000000c8c414723c */ /* 0x090ff00000001814 */
[C---:B------:R-:W-:Y:S08]  /*b7a0*/  HMMA.16816.F32 R24, R216.reuse, R200, R24 ;  /* 0x000000c8d818723c */ /* 0x040ff00000001818 */
[-C--:B------:R-:W-:Y:S08]  /*b7b0*/  HMMA.16816.F32 R28, R216, R202.reuse, R28 ;  /* 0x000000cad81c723c */ /* 0x080ff0000000181c */
[C---:B------:R-:W-:Y:S01]  /*b7c0*/  HMMA.16816.F32 R32, R196.reuse, R202, R32 ;  /* 0x000000cac420723c */ /* 0x040fe20000001820 */
[----:B------:R-:W2:Y:S07]  /*b7d0*/  LDSM.16.M88.4 R200, [R238] ;  /* 0x00000000eec8783b */ /* 0x000eae0000000200 */
[-C--:B------:R-:W-:Y:S08]  /*b7e0*/  HMMA.16816.F32 R36, R196, R220.reuse, R36 ;  /* 0x000000dcc424723c */ /* 0x080ff00000001824 */
[C---:B------:R-:W-:Y:S08]  /*b7f0*/  HMMA.16816.F32 R40, R216.reuse, R220, R40 ;  /* 0x000000dcd828723c */ /* 0x040ff00000001828 */
[-C--:B------:R-:W-:Y:S01]  /*b800*/  HMMA.16816.F32 R44, R216, R222.reuse, R44 ;  /* 0x000000ded82c723c */ /* 0x080fe2000000182c */
[----:B------:R-:W3:Y:S07]  /*b810*/  LDSM.16.M88.4 R216, [R230+0x6880] ;  /* 0x00688000e6d8783b */ /* 0x000eee0000000200 */
[----:B------:R-:W-:Y:S01]  /*b820*/  HMMA.16816.F32 R48, R196, R222, R48 ;  /* 0x000000dec430723c */ /* 0x000fe20000001830 */
[----:B------:R-:W4:Y:S07]  /*b830*/  LDSM.16.M88.4 R196, [R232+0xe080] ;  /* 0x00e08000e8c4783b */ /* 0x000f2e0000000200 */
[-C--:B-1----:R-:W-:Y:S01]  /*b840*/  HMMA.16816.F32 R4, R172, R192.reuse, R4 ;  /* 0x000000c0ac04723c */ /* 0x082fe20000001804 */
[----:B------:R-:W1:Y:S07]  /*b850*/  LDSM.16.M88.4 R220, [R230+0x7080] ;  /* 0x00708000e6dc783b */ /* 0x000e6e0000000200 */
[C---:B------:R-:W-:Y:S08]  /*b860*/  HMMA.16816.F32 R8, R204.reuse, R192, R8 ;  /* 0x000000c0cc08723c */ /* 0x040ff00000001808 */
[-C--:B------:R-:W-:Y:S08]  /*b870*/  HMMA.16816.F32 R12, R204, R194.reuse, R12 ;  /* 0x000000c2cc0c723c */ /* 0x080ff0000000180c */
[C---:B------:R-:W-:Y:S01]  /*b880*/  HMMA.16816.F32 R16, R172.reuse, R194, R16 ;  /* 0x000000c2ac10723c */ /* 0x040fe20000001810 */
[----:B------:R-:W-:Y:S07]  /*b890*/  LDSM.16.M88.4 R192, [R234+0xc080] ;  /* 0x00c08000eac0783b */ /* 0x000fee0000000200 */
[-C--:B--2---:R-:W-:Y:S08]  /*b8a0*/  HMMA.16816.F32 R20, R172, R200.reuse, R20 ;  /* 0x000000c8ac14723c */ /* 0x084ff00000001814 */
[C---:B------:R-:W-:Y:S08]  /*b8b0*/  HMMA.16816.F32 R24, R204.reuse, R200, R24 ;  /* 0x000000c8cc18723c */ /* 0x040ff00000001818 */
[-C--:B------:R-:W-:Y:S08]  /*b8c0*/  HMMA.16816.F32 R28, R204, R202.reuse, R28 ;  /* 0x000000cacc1c723c */ /* 0x080ff0000000181c */
[C---:B------:R-:W-:Y:S01]  /*b8d0*/  HMMA.16816.F32 R32, R172.reuse, R202, R32 ;  /* 0x000000caac20723c */ /* 0x040fe20000001820 */
[----:B------:R-:W-:Y:S07]  /*b8e0*/  LDSM.16.M88.4 R200, [R229+0x1800] ;  /* 0x00180000e5c8783b */ /* 0x000fee0000000200 */
[-C--:B------:R-:W-:Y:S08]  /*b8f0*/  HMMA.16816.F32 R36, R172, R208.reuse, R36 ;  /* 0x000000d0ac24723c */ /* 0x080ff00000001824 */
[C---:B------:R-:W-:Y:S08]  /*b900*/  HMMA.16816.F32 R40, R204.reuse, R208, R40 ;  /* 0x000000d0cc28723c */ /* 0x040ff00000001828 */
[-C--:B------:R-:W-:Y:S01]  /*b910*/  HMMA.16816.F32 R44, R204, R210.reuse, R44 ;  /* 0x000000d2cc2c723c */ /* 0x080fe2000000182c */
[----:B------:R-:W-:Y:S07]  /*b920*/  LDSM.16.M88.4 R204, [R236+0xe080] ;  /* 0x00e08000eccc783b */ /* 0x000fee0000000200 */
[----:B------:R-:W-:Y:S01]  /*b930*/  HMMA.16816.F32 R48, R172, R210, R48 ;  /* 0x000000d2ac30723c */ /* 0x000fe20000001830 */
[----:B------:R-:W2:Y:S07]  /*b940*/  LDSM.16.M88.4 R172, [R230+0x7880] ;  /* 0x00788000e6ac783b */ /* 0x000eae0000000200 */
[-C--:B---3--:R-:W-:Y:S01]  /*b950*/  HMMA.16816.F32 R4, R212, R216.reuse, R4 ;  /* 0x000000d8d404723c */ /* 0x088fe20000001804 */
[----:B------:R-:W3:Y:S07]  /*b960*/  LDSM.16.M88.4 R208, [R229+0x2000] ;  /* 0x00200000e5d0783b */ /* 0x000eee0000000200 */
[C---:B----4-:R-:W-:Y:S08]  /*b970*/  HMMA.16816.F32 R8, R196.reuse, R216, R8 ;  /* 0x000000d8c408723c */ /* 0x050ff00000001808 */
[-C--:B------:R-:W-:Y:S08]  /*b980*/  HMMA.16816.F32 R12, R196, R218.reuse, R12 ;  /* 0x000000dac40c723c */ /* 0x080ff0000000180c */
[C---:B------:R-:W-:Y:S01]  /*b990*/  HMMA.16816.F32 R16, R212.reuse, R218, R16 ;  /* 0x000000dad410723c */ /* 0x040fe20000001810 */
[----:B------:R-:W4:Y:S01]  /*b9a0*/  LDSM.16.M88.4 R216, [R229+0x2800] ;  /* 0x00280000e5d8783b */ /* 0x000f220000000200 */
[----:B------:R-:W-:Y:S06]  /*b9b0*/  DEPBAR.LE SB0, 0x0 ;  /* 0x000080000000791a */ /* 0x000fec0000000000 */
[-C--:B-1----:R-:W-:Y:S01]  /*b9c0*/  HMMA.16816.F32 R20, R212, R220.reuse, R20 ;  /* 0x000000dcd414723c */ /* 0x082fe20000001814 */
[----:B------:R-:W-:Y:S07]  /*b9d0*/  BAR.SYNC.DEFER_BLOCKING 0x0 ;  /* 0x0000000000007b1d */ /* 0x000fee0000010000 */
[C---:B------:R-:W-:Y:S08]  /*b9e0*/  HMMA.16816.F32 R24, R196.reuse, R220, R24 ;  /* 0x000000dcc418723c */ /* 0x040ff00000001818 */
[-C--:B------:R-:W-:Y:S08]  /*b9f0*/  HMMA.16816.F32 R28, R196, R222.reuse, R28 ;  /* 0x000000dec41c723c */ /* 0x080ff0000000181c */
[C---:B------:R-:W-:Y:S08]  /*ba00*/  HMMA.16816.F32 R32, R212.reuse, R222, R32 ;  /* 0x000000ded420723c */ /* 0x040ff00000001820 */
[-C--:B--2---:R-:W-:Y:S08]  /*ba10*/  HMMA.16816.F32 R36, R212, R172.reuse, R36 ;  /* 0x000000acd424723c */ /* 0x084ff00000001824 */
[C---:B------:R-:W-:Y:S08]  /*ba20*/  HMMA.16816.F32 R40, R196.reuse, R172, R40 ;  /* 0x000000acc428723c */ /* 0x040ff00000001828 */
[-C--:B------:R-:W-:Y:S01]  /*ba30*/  HMMA.16816.F32 R44, R196, R174.reuse, R44 ;  /* 0x000000aec42c723c */ /* 0x080fe2000000182c */
[----:B------:R-:W2:Y:S06]  /*ba40*/  LDL.64 R198, [R1+0x30] ;  /* 0x0000300001c67983 */ /* 0x000eac0000100a00 */
[----:B------:R-:W2:Y:S01]  /*ba50*/  LDL.LU R252, [R1+0x1c] ;  /* 0x00001c0001fc7983 */ /* 0x000ea20000300800 */
[----:B------:R-:W-:Y:S03]  /*ba60*/  HMMA.16816.F32 R48, R212, R174, R48 ;  /* 0x000000aed430723c */ /* 0x000fe60000001830 */
[----:B------:R-:W2:Y:S05]  /*ba70*/  LDL.LU R251, [R1+0x14] ;  /* 0x0000140001fb7983 */ /* 0x000eaa0000300800 */
[-C--:B------:R-:W-:Y:S08]  /*ba80*/  HMMA.16816.F32 R4, R192, R200.reuse, R4 ;  /* 0x000000c8c004723c */ /* 0x080ff00000001804 */
[C---:B------:R-:W-:Y:S08]  /*ba90*/  HMMA.16816.F32 R8, R204.reuse, R200, R8 ;  /* 0x000000c8cc08723c */ /* 0x040ff00000001808 */
[-C--:B------:R-:W-:Y:S08]  /*baa0*/  HMMA.16816.F32 R12, R204, R202.reuse, R12 ;  /* 0x000000cacc0c723c */ /* 0x080ff0000000180c */
[C---:B------:R-:W-:Y:S04]  /*bab0*/  HMMA.16816.F32 R16, R192.reuse, R202, R16 ;  /* 0x000000cac010723c */ /* 0x040fe80000001810 */
[----:B------:R-:W-:Y:S02]  /*bac0*/  FMNMX.FTZ R3, R4, R0, !PT ;  /* 0x0000000004037209 */ /* 0x000fe40007810000 */
[----:B------:R-:W-:Y:S02]  /*bad0*/  FMNMX.FTZ R165, R6, R2, !PT ;  /* 0x0000000206a57209 */ /* 0x000fe40007810000 */
[-C--:B---3--:R-:W-:Y:S04]  /*bae0*/  HMMA.16816.F32 R20, R192, R208.reuse, R20 ;  /* 0x000000d0c014723c */ /* 0x088fe80000001814 */
[----:B------:R-:W-:Y:S02]  /*baf0*/  FMNMX.FTZ R3, R5, R3, !PT ;  /* 0x0000000305037209 */ /* 0x000fe40007810000 */
[----:B------:R-:W-:Y:S02]  /*bb00*/  FMNMX.FTZ R166, R7, R165, !PT ;  /* 0x000000a507a67209 */ /* 0x000fe40007810000 */
[C---:B------:R-:W-:Y:S04]  /*bb10*/  HMMA.16816.F32 R24, R204.reuse, R208, R24 ;  /* 0x000000d0cc18723c */ /* 0x040fe80000001818 */
[----:B------:R-:W-:Y:S04]  /*bb20*/  FMNMX.FTZ R165, R8, R164, !PT ;  /* 0x000000a408a57209 */ /* 0x000fe80007810000 */
[-C--:B------:R-:W-:Y:S04]  /*bb30*/  HMMA.16816.F32 R28, R204, R210.reuse, R28 ;  /* 0x000000d2cc1c723c */ /* 0x080fe8000000181c */
[----:B------:R-:W-:Y:S02]  /*bb40*/  FMNMX.FTZ R165, R9, R165, !PT ;  /* 0x000000a509a57209 */ /* 0x000fe40007810000 */
[----:B------:R-:W-:Y:S02]  /*bb50*/  FMNMX.FTZ R3, R16, R3, !PT ;  /* 0x0000000310037209 */ /* 0x000fe40007810000 */
[C---:B------:R-:W-:Y:S04]  /*bb60*/  HMMA.16816.F32 R32, R192.reuse, R210, R32 ;  /* 0x000000d2c020723c */ /* 0x040fe80000001820 */
[----:B------:R-:W-:Y:S02]  /*bb70*/  FMNMX.FTZ R169, R17, R3, !PT ;  /* 0x0000000311a97209 */ /* 0x000fe40007810000 */
[----:B------:R-:W-:Y:S02]  /*bb80*/  FMNMX.FTZ R3, R18, R166, !PT ;  /* 0x000000a612037209 */ /* 0x000fe40007810000 */
[-C--:B----4-:R-:W-:Y:S04]  /*bb90*/  HMMA.16816.F32 R36, R192, R216.reuse, R36 ;  /* 0x000000d8c024723c */ /* 0x090fe80000001824 */
        /* <DEDUP_REMOVED lines=28> */
[----:B------:R-:W-:Y:S03]  /*bd60*/  FMNMX.FTZ R165, R41, R165, !PT ;  /* 0x000000a529a57209 */ /* 0x000fe60007810000 */
[----:B------:R-:W3:Y:S01]  /*bd70*/  SHFL.BFLY PT, R167, R3, 0x2, 0x1f ;  /* 0x0c401f0003a77f89 */ /* 0x000ee200000e0000 */
[----:B------:R-:W-:Y:S04]  /*bd80*/  FMNMX.FTZ R165, R44, R165, !PT ;  /* 0x000000a52ca57209 */ /* 0x000fe80007810000 */
[----:B------:R-:W-:Y:S05]  /*bd90*/  FMNMX.FTZ R165, R45, R165, !PT ;  /* 0x000000a52da57209 */ /* 0x000fea0007810000 */
[----:B------:R-:W4:Y:S01]  /*bda0*/  SHFL.BFLY PT, R168, R165, 0x2, 0x1f ;  /* 0x0c401f00a5a87f89 */ /* 0x000f2200000e0000 */
[----:B-1----:R-:W-:Y:S02]  /*bdb0*/  FMNMX.FTZ R169, R169, R166, !PT ;  /* 0x000000a6a9a97209 */ /* 0x002fe40007810000 */
[----:B------:R-:W-:Y:S05]  /*bdc0*/  FMNMX.FTZ R166, R10, R170, !PT ;  /* 0x000000aa0aa67209 */ /* 0x000fea0007810000 */
[----:B------:R-:W1:Y:S01]  /*bdd0*/  SHFL.BFLY PT, R171, R169, 0x1, 0x1f ;  /* 0x0c201f00a9ab7f89 */ /* 0x000e6200000e0000 */
[----:B------:R-:W-:Y:S04]  /*bde0*/  FMNMX.FTZ R166, R11, R166, !PT ;  /* 0x000000a60ba67209 */ /* 0x000fe80007810000 */
[----:B------:R-:W-:Y:S02]  /*bdf0*/  FMNMX.FTZ R166, R14, R166, !PT ;  /* 0x000000a60ea67209 */ /* 0x000fe40007810000 */
[----:B---3--:R-:W-:Y:S02]  /*be00*/  FMNMX.FTZ R3, R3, R167, !PT ;  /* 0x000000a703037209 */ /* 0x008fe40007810000 */
[----:B------:R-:W-:Y:S03]  /*be10*/  FMNMX.FTZ R166, R15, R166, !PT ;  /* 0x000000a60fa67209 */ /* 0x000fe60007810000 */
[----:B------:R-:W3:Y:S01]  /*be20*/  SHFL.BFLY PT, R167, R3, 0x1, 0x1f ;  /* 0x0c201f0003a77f89 */ /* 0x000ee200000e0000 */
[----:B------:R-:W-:Y:S02]  /*be30*/  FMNMX.FTZ R166, R26, R166, !PT ;  /* 0x000000a61aa67209 */ /* 0x000fe40007810000 */
[----:B----4-:R-:W-:Y:S02]  /*be40*/  FMNMX.FTZ R165, R165, R168, !PT ;  /* 0x000000a8a5a57209 */ /* 0x010fe40007810000 */
[----:B------:R-:W-:Y:S03]  /*be50*/  FMNMX.FTZ R166, R27, R166, !PT ;  /* 0x000000a61ba67209 */ /* 0x000fe60007810000 */
[----:B------:R-:W4:Y:S01]  /*be60*/  SHFL.BFLY PT, R172, R165, 0x1, 0x1f ;  /* 0x0c201f00a5ac7f89 */ /* 0x000f2200000e0000 */
[----:B------:R-:W-:Y:S02]  /*be70*/  FMNMX.FTZ R166, R30, R166, !PT ;  /* 0x000000a61ea67209 */ /* 0x000fe40007810000 */
[----:B-1----:R-:W-:Y:S02]  /*be80*/  FMNMX.FTZ R169, R169, R171, !PT ;  /* 0x000000aba9a97209 */ /* 0x002fe40007810000 */
[----:B------:R-:W-:Y:S03]  /*be90*/  FMNMX.FTZ R166, R31, R166, !PT ;  /* 0x000000a61fa67209 */ /* 0x000fe60007810000 */
[C---:B------:R-:W-:Y:S02]  /*bea0*/  FADD.FTZ R0, -R169.reuse, R0 ;  /* 0x00000000a9007221 */ /* 0x040fe40000010100 */
[----:B------:R-:W-:Y:S02]  /*beb0*/  FMUL.FTZ R200, R169, c[0x0][0x2d0] ;  /* 0x0000b400a9c87a20 */ /* 0x000fe40000410000 */
[----:B------:R-:W-:Y:S02]  /*bec0*/  FMUL.FTZ R0, R0, c[0x0][0x2d0] ;  /* 0x0000b40000007a20 */ /* 0x000fe40000410000 */
[--C-:B------:R-:W-:Y:S01]  /*bed0*/  FFMA.FTZ R4, R4, c[0x0][0x2d0], -R200.reuse ;  /* 0x0000b40004047a23 */ /* 0x100fe200000108c8 */
[----:B---3--:R-:W-:Y:S01]  /*bee0*/  FMNMX.FTZ R168, R3, R167, !PT ;  /* 0x000000a703a87209 */ /* 0x008fe20007810000 */
[--C-:B------:R-:W-:Y:S01]  /*bef0*/  FFMA.FTZ R5, R5, c[0x0][0x2d0], -R200.reuse ;  /* 0x0000b40005057a23 */ /* 0x100fe200000108c8 */
[----:B------:R-:W-:Y:S01]  /*bf00*/  FMNMX.FTZ R3, R42, R166, !PT ;  /* 0x000000a62a037209 */ /* 0x000fe20007810000 */
[----:B------:R1:W-:Y:S01]  /*bf10*/  MUFU.EX2 R222, R4 ;  /* 0x0000000400de7308 */ /* 0x0003e20000000800 */
[----:B------:R-:W-:Y:S02]  /*bf20*/  FFMA.FTZ R16, R16, c[0x0][0x2d0], -R200 ;  /* 0x0000b40010107a23 */ /* 0x000fe400000108c8 */
[C---:B------:R-:W-:Y:S02]  /*bf30*/  FADD.FTZ R2, -R168.reuse, R2 ;  /* 0x00000002a8027221 */ /* 0x040fe40000010100 */
[----:B------:R-:W-:Y:S01]  /*bf40*/  FMUL.FTZ R205, R168, c[0x0][0x2d0] ;  /* 0x0000b400a8cd7a20 */ /* 0x000fe20000410000 */
[----:B----4-:R-:W-:Y:S01]  /*bf50*/  FMNMX.FTZ R167, R165, R172, !PT ;  /* 0x000000aca5a77209 */ /* 0x010fe20007810000 */
[----:B------:R-:W-:Y:S02]  /*bf60*/  FMUL.FTZ R2, R2, c[0x0][0x2d0] ;  /* 0x0000b40002027a20 */ /* 0x000fe40000410000 */
[--C-:B------:R-:W-:Y:S01]  /*bf70*/  FFMA.FTZ R6, R6, c[0x0][0x2d0], -R205.reuse ;  /* 0x0000b40006067a23 */ /* 0x100fe200000108cd */
[----:B------:R3:W4:Y:S01]  /*bf80*/  MUFU.EX2 R166, R0 ;  /* 0x0000000000a67308 */ /* 0x0007220000000800 */
[--C-:B------:R-:W-:Y:S02]  /*bf90*/  FFMA.FTZ R7, R7, c[0x0][0x2d0], -R205.reuse ;  /* 0x0000b40007077a23 */ /* 0x100fe400000108cd */
[----:B------:R-:W-:Y:S02]  /*bfa0*/  FMUL.FTZ R206, R167, c[0x0][0x2d0] ;  /* 0x0000b400a7ce7a20 */ /* 0x000fe40000410000 */
[----:B------:R-:W-:Y:S02]  /*bfb0*/  FFMA.FTZ R17, R17, c[0x0][0x2d0], -R200 ;  /* 0x0000b40011117a23 */ /* 0x000fe400000108c8 */
[--C-:B------:R-:W-:Y:S02]  /*bfc0*/  FFMA.FTZ R8, R8, c[0x0][0x2d0], -R206.reuse ;  /* 0x0000b40008087a23 */ /* 0x100fe400000108ce */
[----:B------:R-:W-:Y:S01]  /*bfd0*/  FFMA.FTZ R9, R9, c[0x0][0x2d0], -R206 ;  /* 0x0000b40009097a23 */ /* 0x000fe200000108ce */
[----:B------:R4:W4:Y:S01]  /*bfe0*/  MUFU.EX2 R165, R2 ;  /* 0x0000000200a57308 */ /* 0x0009220000000800 */
[--C-:B------:R-:W-:Y:S02]  /*bff0*/  FFMA.FTZ R18, R18, c[0x0][0x2d0], -R205.reuse ;  /* 0x0000b40012127a23 */ /* 0x100fe400000108cd */
[--C-:B------:R-:W-:Y:S01]  /*c000*/  FFMA.FTZ R19, R19, c[0x0][0x2d0], -R205.reuse ;  /* 0x0000b40013137a23 */ /* 0x100fe200000108cd */
[----:B-1----:R-:W-:Y:S01]  /*c010*/  @P5 SHF.R.S32.HI R4, RZ, 0x1f, R242 ;  /* 0x0000001fff045819 */ /* 0x002fe200000114f2 */
[--C-:B------:R-:W-:Y:S02]  /*c020*/  FFMA.FTZ R12, R12, c[0x0][0x2d0], -R206.reuse ;  /* 0x0000b4000c0c7a23 */ /* 0x100fe400000108ce */
[----:B------:R-:W-:Y:S02]  /*c030*/  FFMA.FTZ R13, R13, c[0x0][0x2d0], -R206 ;  /* 0x0000b4000d0d7a23 */ /* 0x000fe400000108ce */
[--C-:B------:R-:W-:Y:S01]  /*c040*/  FFMA.FTZ R20, R20, c[0x0][0x2d0], -R200.reuse ;  /* 0x0000b40014147a23 */ /* 0x100fe200000108c8 */
[----:B------:R-:W-:Y:S01]  /*c050*/  MUFU.EX2 R218, R6 ;  /* 0x0000000600da7308 */ /* 0x000fe20000000800 */
[--C-:B------:R-:W-:Y:S02]  /*c060*/  FFMA.FTZ R21, R21, c[0x0][0x2d0], -R200.reuse ;  /* 0x0000b40015157a23 */ /* 0x100fe400000108c8 */
[--C-:B------:R-:W-:Y:S01]  /*c070*/  FFMA.FTZ R22, R22, c[0x0][0x2d0], -R205.reuse ;  /* 0x0000b40016167a23 */ /* 0x100fe200000108cd */
[----:B---3--:R-:W-:Y:S01]  /*c080*/  FMNMX.FTZ R0, R43, R3, !PT ;  /* 0x000000032b007209 */ /* 0x008fe20007810000 */
[----:B------:R-:W-:Y:S02]  /*c090*/  FFMA.FTZ R33, R33, c[0x0][0x2d0], -R200 ;  /* 0x0000b40021217a23 */ /* 0x000fe400000108c8 */
[--C-:B------:R-:W-:Y:S01]  /*c0a0*/  FFMA.FTZ R34, R34, c[0x0][0x2d0], -R205.reuse ;  /* 0x0000b40022227a23 */ /* 0x100fe200000108cd */
[----:B------:R-:W-:Y:S01]  /*c0b0*/  FMNMX.FTZ R0, R46, R0, !PT ;  /* 0x000000002e007209 */ /* 0x000fe20007810000 */
[--C-:B------:R-:W-:Y:S01]  /*c0c0*/  FFMA.FTZ R35, R35, c[0x0][0x2d0], -R205.reuse ;  /* 0x0000b40023237a23 */ /* 0x100fe200000108cd */
[----:B------:R1:W3:Y:S01]  /*c0d0*/  MUFU.EX2 R219, R7 ;  /* 0x0000000700db7308 */ /* 0x0002e20000000800 */
[--C-:B------:R-:W-:Y:S01]  /*c0e0*/  FFMA.FTZ R24, R24, c[0x0][0x2d0], -R206.reuse ;  /* 0x0000b40018187a23 */ /* 0x100fe200000108ce */
[----:B------:R-:W-:Y:S01]  /*c0f0*/  FMNMX.FTZ R0, R47, R0, !PT ;  /* 0x000000002f007209 */ /* 0x000fe20007810000 */
[----:B------:R-:W-:Y:S02]  /*c100*/  FFMA.FTZ R25, R25, c[0x0][0x2d0], -R206 ;  /* 0x0000b40019197a23 */ /* 0x000fe400000108ce */
[----:B----4-:R-:W-:Y:S02]  /*c110*/  FADD.FTZ R2, -R167, R164 ;  /* 0x000000a4a7027221 */ /* 0x010fe40000010100 */
[----:B------:R-:W4:Y:S01]  /*c120*/  SHFL.BFLY PT, R3, R0, 0x2, 0x1f ;  /* 0x0c401f0000037f89 */ /* 0x000f2200000e0000 */
[--C-:B------:R-:W-:Y:S02]  /*c130*/  FFMA.FTZ R36, R36, c[0x0][0x2d0], -R200.reuse ;  /* 0x0000b40024247a23 */ /* 0x100fe400000108c8 */
[----:B------:R-:W-:Y:S01]  /*c140*/  FMUL.FTZ R2, R2, c[0x0][0x2d0] ;  /* 0x0000b40002027a20 */ /* 0x000fe20000410000 */
[----:B------:R-:W4:Y:S01]  /*c150*/  MUFU.EX2 R223, R5 ;  /* 0x0000000500df7308 */ /* 0x000f220000000800 */
[----:B------:R-:W-:Y:S02]  /*c160*/  FFMA.FTZ R37, R37, c[0x0][0x2d0], -R200 ;  /* 0x0000b40025257a23 */ /* 0x000fe400000108c8 */
[--C-:B------:R-:W-:Y:S02]  /*c170*/  FFMA.FTZ R38, R38, c[0x0][0x2d0], -R205.reuse ;  /* 0x0000b40026267a23 */ /* 0x100fe400000108cd */
[----:B------:R-:W-:Y:S02]  /*c180*/  FFMA.FTZ R39, R39, c[0x0][0x2d0], -R205 ;  /* 0x0000b40027277a23 */ /* 0x000fe400000108cd */
[C---:B------:R-:W-:Y:S02]  /*c190*/  FMUL.FTZ R148, R166.reuse, R148 ;  /* 0x00000094a6947220 */ /* 0x040fe40000410000 */
[----:B------:R-:W-:Y:S01]  /*c1a0*/  FMUL.FTZ R149, R166, R149 ;  /* 0x00000095a6957220 */ /* 0x000fe20000410000 */
[----:B------:R2:W2:Y:S01]  /*c1b0*/  MUFU.EX2 R164, R2 ;  /* 0x0000000200a47308 */ /* 0x0004a20000000800 */
[----:B------:R-:W-:Y:S02]  /*c1c0*/  FMUL.FTZ R150, R165, R150 ;  /* 0x00000096a5967220 */ /* 0x000fe40000410000 */
[----:B-1----:R-:W-:Y:S01]  /*c1d0*/  @P5 IMAD.WIDE.U32 R6, R242, c[0x0][0x1e0], RZ ;  /* 0x00007800f2065a25 */ /* 0x002fe200078e00ff */
[----:B---3--:R-:W-:Y:S03]  /*c1e0*/  F2FP.PACK_AB R173, R219, R218 ;  /* 0x000000dadbad723e */ /* 0x008fe600000000ff */
[----:B------:R-:W-:Y:S02]  /*c1f0*/  FMUL.FTZ R151, R165, R151 ;  /* 0x00000097a5977220 */ /* 0x000fe40000410000 */
[----:B------:R-:W-:Y:S01]  /*c200*/  FMUL.FTZ R160, R166, R160 ;  /* 0x000000a0a6a07220 */ /* 0x000fe20000410000 */
[----:B----4-:R-:W-:Y:S01]  /*c210*/  FMNMX.FTZ R0, R0, R3, !PT ;  /* 0x0000000300007209 */ /* 0x010fe20007810000 */
[----:B------:R-:W-:Y:S01]  /*c220*/  MUFU.EX2 R217, R8 ;  /* 0x0000000800d97308 */ /* 0x000fe20000000800 */
[C---:B------:R-:W-:Y:S01]  /*c230*/  FMUL.FTZ R161, R166.reuse, R161 ;  /* 0x000000a1a6a17220 */ /* 0x040fe20000410000 */
[----:B------:R-:W-:Y:S01]  /*c240*/  F2FP.PACK_AB R172, R223, R222 ;  /* 0x000000dedfac723e */ /* 0x000fe200000000ff */
[C---:B------:R-:W-:Y:S02]  /*c250*/  FMUL.FTZ R162, R165.reuse, R162 ;  /* 0x000000a2a5a27220 */ /* 0x040fe40000410000 */
[C---:B------:R-:W-:Y:S02]  /*c260*/  FMUL.FTZ R163, R165.reuse, R163 ;  /* 0x000000a3a5a37220 */ /* 0x040fe40000410000 */
[C---:B------:R-:W-:Y:S03]  /*c270*/  FMUL.FTZ R52, R166.reuse, R52 ;  /* 0x00000034a6347220 */ /* 0x040fe60000410000 */
[----:B------:R-:W-:Y:S01]  /*c280*/  MUFU.EX2 R216, R9 ;  /* 0x0000000900d87308 */ /* 0x000fe20000000800 */
[----:B------:R-:W-:Y:S01]  /*c290*/  FMUL.FTZ R53, R166, R53 ;  /* 0x00000035a6357220 */ /* 0x000fe20000410000 */
[----:B--2---:R-:W1:Y:S01]  /*c2a0*/  SHFL.BFLY PT, R2, R0, 0x1, 0x1f ;  /* 0x0c201f0000027f89 */ /* 0x004e6200000e0000 */
[C---:B------:R-:W-:Y:S02]  /*c2b0*/  FMUL.FTZ R136, R164.reuse, R136 ;  /* 0x00000088a4887220 */ /* 0x040fe40000410000 */
[C---:B------:R-:W-:Y:S02]  /*c2c0*/  FMUL.FTZ R137, R164.reuse, R137 ;  /* 0x00000089a4897220 */ /* 0x040fe40000410000 */
[C---:B------:R-:W-:Y:S03]  /*c2d0*/  FMUL.FTZ R140, R164.reuse, R140 ;  /* 0x0000008ca48c7220 */ /* 0x040fe60000410000 */
[----:B------:R2:W-:Y:S01]  /*c2e0*/  MUFU.EX2 R246, R16 ;  /* 0x0000001000f67308 */ /* 0x0005e20000000800 */
[C---:B------:R-:W-:Y:S01]  /*c2f0*/  FMUL.FTZ R141, R164.reuse, R141 ;  /* 0x0000008da48d7220 */ /* 0x040fe20000410000 */
[----:B------:R-:W-:Y:S01]  /*c300*/  @P5 MOV R5, R199 ;  /* 0x000000c700055202 */ /* 0x000fe20000000f00 */
[C---:B------:R-:W-:Y:S02]  /*c310*/  FMUL.FTZ R152, R164.reuse, R152 ;  /* 0x00000098a4987220 */ /* 0x040fe40000410000 */
[C---:B------:R-:W-:Y:S02]  /*c320*/  FMUL.FTZ R153, R164.reuse, R153 ;  /* 0x00000099a4997220 */ /* 0x040fe40000410000 */
[C---:B------:R-:W-:Y:S03]  /*c330*/  FMUL.FTZ R156, R164.reuse, R156 ;  /* 0x0000009ca49c7220 */ /* 0x040fe60000410000 */
[----:B------:R3:W3:Y:S01]  /*c340*/  MUFU.EX2 R245, R17 ;  /* 0x0000001100f57308 */ /* 0x0006e20000000800 */
[----:B------:R-:W-:Y:S02]  /*c350*/  FMUL.FTZ R157, R164, R157 ;  /* 0x0000009da49d7220 */ /* 0x000fe40000410000 */
[C---:B------:R-:W-:Y:S02]  /*c360*/  FMUL.FTZ R54, R165.reuse, R54 ;  /* 0x00000036a5367220 */ /* 0x040fe40000410000 */
[----:B------:R-:W-:Y:S01]  /*c370*/  FMUL.FTZ R55, R165, R55 ;  /* 0x00000037a5377220 */ /* 0x000fe20000410000 */
[----:B-1----:R-:W-:Y:S01]  /*c380*/  FMNMX.FTZ R3, R0, R2, !PT ;  /* 0x0000000200037209 */ /* 0x002fe20007810000 */
[----:B------:R-:W-:Y:S01]  /*c390*/  @P5 IMAD R2, R4, c[0x0][0x1e0], RZ ;  /* 0x0000780004025a24 */ /* 0x000fe200078e02ff */
[----:B------:R-:W-:Y:S02]  /*c3a0*/  @P5 MOV R4, R250 ;  /* 0x000000fa00045202 */ /* 0x000fe40000000f00 */
[----:B------:R1:W-:Y:S01]  /*c3b0*/  MUFU.EX2 R221, R18 ;  /* 0x0000001200dd7308 */ /* 0x0003e20000000800 */
[----:B------:R-:W4:Y:S01]  /*c3c0*/  LDL.LU R250, [R1+0x18] ;  /* 0x0000180001fa7983 */ /* 0x000f220000300800 */
[----:B------:R-:W-:Y:S02]  /*c3d0*/  @P5 IMAD R2, R242, c[0x0][0x1e4], R2 ;  /* 0x00007900f2025a24 */ /* 0x000fe400078e0202 */
[----:B------:R-:W-:Y:S01]  /*c3e0*/  @P5 IMAD.WIDE.U32 R4, R6, 0x30, R4 ;  /* 0x0000003006045825 */ /* 0x000fe200078e0004 */
[----:B--2---:R-:W-:Y:S01]  /*c3f0*/  @P5 SHF.L.U64.HI R16, R247, 0x5, R248 ;  /* 0x00000005f7105819 */ /* 0x004fe200000102f8 */
[----:B------:R-:W2:Y:S01]  /*c400*/  LDL.LU R249, [R1+0x20] ;  /* 0x0000200001f97983 */ /* 0x000ea20000300800 */
[----:B------:R-:W-:Y:S01]  /*c410*/  @P5 IADD3 R2, R7, R2, RZ ;  /* 0x0000000207025210 */ /* 0x000fe20007ffe0ff */
[----:B------:R-:W-:Y:S01]  /*c420*/  FADD.FTZ R0, -R3, R170 ;  /* 0x000000aa03007221 */ /* 0x000fe20000010100 */
[----:B------:R-:W-:Y:S01]  /*c430*/  @P5 SHF.L.U32 R6, R4, 0x1, RZ ;  /* 0x0000000104065819 */ /* 0x000fe200000006ff */
[----:B------:R1:W1:Y:S01]  /*c440*/  MUFU.EX2 R220, R19 ;  /* 0x0000001300dc7308 */ /* 0x0002620000000800 */
[----:B------:R-:W-:Y:S02]  /*c450*/  FMUL.FTZ R56, R164, R56 ;  /* 0x00000038a4387220 */ /* 0x000fe40000410000 */
[----:B------:R-:W-:Y:S01]  /*c460*/  @P5 IMAD R2, R2, 0x30, RZ ;  /* 0x0000003002025824 */ /* 0x000fe200078e02ff */
[----:B------:R-:W-:Y:S01]  /*c470*/  @P5 IADD3 R8, P2, R6, 0x80, RZ ;  /* 0x0000008006085810 */ /* 0x000fe20007f5e0ff */
[----:B------:R-:W-:Y:S01]  /*c480*/  FMUL.FTZ R0, R0, c[0x0][0x2d0] ;  /* 0x0000b40000007a20 */ /* 0x000fe20000410000 */
[----:B------:R-:W-:Y:S01]  /*c490*/  @P5 IADD3 R6, P0, R6, c[0x0][0x1c8], RZ ;  /* 0x0000720006065a10 */ /* 0x000fe20007f1e0ff */
[----:B---3--:R-:W-:Y:S01]  /*c4a0*/  FMUL.FTZ R17, R166, R189 ;  /* 0x000000bda6117220 */ /* 0x008fe20000410000 */
[----:B------:R-:W-:Y:S01]  /*c4b0*/  @P5 IADD3 R2, R5, R2, RZ ;  /* 0x0000000205025210 */ /* 0x000fe20007ffe0ff */
[----:B------:R-:W-:Y:S01]  /*c4c0*/  FMUL.FTZ R57, R164, R57 ;  /* 0x00000039a4397220 */ /* 0x000fe20000410000 */
[----:B------:R-:W-:Y:S01]  /*c4d0*/  @P5 IADD3 R8, P1, R8, c[0x0][0x1c8], RZ ;  /* 0x0000720008085a10 */ /* 0x000fe20007f3e0ff */
[----:B------:R-:W3:Y:S01]  /*c4e0*/  MUFU.EX2 R0, R0 ;  /* 0x0000000000007308 */ /* 0x000ee20000000800 */
[----:B------:R-:W-:Y:S01]  /*c4f0*/  @P5 SHF.L.U64.HI R5, R4, 0x1, R2 ;  /* 0x0000000104055819 */ /* 0x000fe20000010202 */
[C---:B------:R-:W-:Y:S01]  /*c500*/  FMUL.FTZ R60, R164.reuse, R60 ;  /* 0x0000003ca43c7220 */ /* 0x040fe20000410000 */
[----:B------:R-:W-:Y:S01]  /*c510*/  @P5 SHF.L.U32 R2, R247, 0x5, RZ ;  /* 0x00000005f7025819 */ /* 0x000fe200000006ff */
[----:B-1----:R-:W-:Y:S01]  /*c520*/  FMUL.FTZ R18, R165, R190 ;  /* 0x000000bea5127220 */ /* 0x002fe20000410000 */
[----:B------:R-:W-:Y:S01]  /*c530*/  @P5 IADD3.X R7, R5, c[0x0][0x1cc], RZ, P0, !PT ;  /* 0x0000730005075a10 */ /* 0x000fe200007fe4ff */
[----:B------:R-:W-:Y:S01]  /*c540*/  FMUL.FTZ R61, R164, R61 ;  /* 0x0000003da43d7220 */ /* 0x000fe20000410000 */
[----:B------:R-:W-:Y:S01]  /*c550*/  @P5 IADD3.X R9, RZ, c[0x0][0x1cc], R5, P1, P2 ;  /* 0x00007300ff095a10 */ /* 0x000fe20000fe4405 */
[----:B------:R-:W-:Y:S01]  /*c560*/  FMUL.FTZ R64, R166, R64 ;  /* 0x00000040a6407220 */ /* 0x000fe20000410000 */
[----:B------:R-:W-:Y:S01]  /*c570*/  @P5 IADD3 R4, P0, R6, R2, RZ ;  /* 0x0000000206045210 */ /* 0x000fe20007f1e0ff */
[----:B------:R1:W-:Y:S01]  /*c580*/  @P5 LDGSTS.E.BYPASS.LTC128B.128 [R243+0x5080], [R6.64], !P4 ;  /* 0x0508000006f35fae */ /* 0x0003e2000e101d4e */
[----:B------:R1:W-:Y:S01]  /*c590*/  MUFU.EX2 R215, R12 ;  /* 0x0000000c00d77308 */ /* 0x0003e20000000800 */
[----:B------:R-:W-:Y:S01]  /*c5a0*/  F2FP.PACK_AB R174, R245, R246 ;  /* 0x000000f6f5ae723e */ /* 0x000fe200000000ff */
[----:B------:R-:W-:Y:S01]  /*c5b0*/  FMUL.FTZ R19, R165, R191 ;  /* 0x000000bfa5137220 */ /* 0x000fe20000410000 */
[----:B------:R-:W-:Y:S01]  /*c5c0*/  @P5 IADD3.X R5, R7, R16, RZ, P0, !PT ;  /* 0x0000001007055210 */ /* 0x000fe200007fe4ff */
[----:B------:R-:W-:Y:S01]  /*c5d0*/  FMUL.FTZ R65, R166, R65 ;  /* 0x00000041a6417220 */ /* 0x000fe20000410000 */
[----:B------:R-:W-:Y:S01]  /*c5e0*/  F2FP.PACK_AB R175, R220, R221 ;  /* 0x000000dddcaf723e */ /* 0x000fe200000000ff */
[C---:B------:R-:W-:Y:S01]  /*c5f0*/  FMUL.FTZ R66, R165.reuse, R66 ;  /* 0x00000042a5427220 */ /* 0x040fe20000410000 */
[----:B------:R1:W-:Y:S01]  /*c600*/  @P5 LDGSTS.E.BYPASS.LTC128B.128 [R243+0x6880], [R8.64], !P3 ;  /* 0x0688000008f35fae */ /* 0x0003e2000d901d4e */
[----:B------:R-:W-:Y:S01]  /*c610*/  FMUL.FTZ R67, R165, R67 ;  /* 0x00000043a5437220 */ /* 0x000fe20000410000 */
[----:B------:R-:W-:Y:S01]  /*c620*/  ISETP.GT.AND P0, PT, R244, UR4, PT ;  /* 0x00000004f4007c0c */ /* 0x000fe2000bf04270 */
[----:B------:R1:W1:Y:S01]  /*c630*/  MUFU.EX2 R214, R13 ;  /* 0x0000000d00d67308 */ /* 0x0002620000000800 */
[----:B------:R-:W-:Y:S01]  /*c640*/  FMUL.FTZ R68, R166, R68 ;  /* 0x00000044a6447220 */ /* 0x000fe20000410000 */
[----:B------:R-:W-:Y:S01]  /*c650*/  MOV R244, R242 ;  /* 0x000000f200f47202 */ /* 0x000fe20000000f00 */
[C---:B---3--:R-:W-:Y:S02]  /*c660*/  FMUL.FTZ R138, R0.reuse, R138 ;  /* 0x0000008a008a7220 */ /* 0x048fe40000410000 */
[----:B------:R3:W-:Y:S01]  /*c670*/  @P5 LDGSTS.E.BYPASS.LTC128B.128 [R243+0x5880], [R4.64], !P4 ;  /* 0x0588000004f35fae */ /* 0x0007e2000e101d4e */
[C---:B------:R-:W-:Y:S02]  /*c680*/  FMUL.FTZ R139, R0.reuse, R139 ;  /* 0x0000008b008b7220 */ /* 0x040fe40000410000 */
[C---:B------:R-:W-:Y:S02]  /*c690*/  FMUL.FTZ R142, R0.reuse, R142 ;  /* 0x0000008e008e7220 */ /* 0x040fe40000410000 */
[----:B------:R-:W-:Y:S01]  /*c6a0*/  MUFU.EX2 R213, R20 ;  /* 0x0000001400d57308 */ /* 0x000fe20000000800 */
[----:B------:R-:W-:Y:S02]  /*c6b0*/  FMUL.FTZ R143, R0, R143 ;  /* 0x0000008f008f7220 */ /* 0x000fe40000410000 */
[----:B------:R3:W-:Y:S01]  /*c6c0*/  @P5 LDGSTS.E.BYPASS.LTC128B.128 [R243+0x7080], [R4.64+0x80], !P3 ;  /* 0x0708008004f35fae */ /* 0x0007e2000d901d4e */
[----:B-1----:R-:W-:Y:S01]  /*c6d0*/  FMUL.FTZ R12, R164, R184 ;  /* 0x000000b8a40c7220 */ /* 0x002fe20000410000 */
[----:B------:R-:W-:Y:S01]  /*c6e0*/  @P5 IADD3 R6, P1, R4, R2, RZ ;  /* 0x0000000204065210 */ /* 0x000fe20007f3e0ff */
[----:B------:R-:W-:Y:S02]  /*c6f0*/  FMUL.FTZ R2, R3, c[0x0][0x2d0] ;  /* 0x0000b40003027a20 */ /* 0x000fe40000410000 */
[----:B------:R-:W-:Y:S01]  /*c700*/  FMUL.FTZ R154, R0, R154 ;  /* 0x0000009a009a7220 */ /* 0x000fe20000410000 */
[----:B------:R-:W-:Y:S01]  /*c710*/  @P5 IADD3.X R7, R5, R16, RZ, P1, !PT ;  /* 0x0000001005075210 */ /* 0x000fe20000ffe4ff */
[--C-:B------:R-:W-:Y:S01]  /*c720*/  FFMA.FTZ R10, R10, c[0x0][0x2d0], -R2.reuse ;  /* 0x0000b4000a0a7a23 */ /* 0x100fe20000010802 */
[----:B------:R-:W-:Y:S01]  /*c730*/  MUFU.EX2 R212, R21 ;  /* 0x0000001500d47308 */ /* 0x000fe20000000800 */
[--C-:B------:R-:W-:Y:S02]  /*c740*/  FFMA.FTZ R11, R11, c[0x0][0x2d0], -R2.reuse ;  /* 0x0000b4000b0b7a23 */ /* 0x100fe40000010802 */
[----:B------:R1:W-:Y:S01]  /*c750*/  @P5 LDGSTS.E.BYPASS.LTC128B.128 [R243+0x6080], [R6.64], !P4 ;  /* 0x0608000006f35fae */ /* 0x0003e2000e101d4e */
[--C-:B------:R-:W-:Y:S02]  /*c760*/  FFMA.FTZ R14, R14, c[0x0][0x2d0], -R2.reuse ;  /* 0x0000b4000e0e7a23 */ /* 0x100fe40000010802 */
[--C-:B------:R-:W-:Y:S02]  /*c770*/  FFMA.FTZ R15, R15, c[0x0][0x2d0], -R2.reuse ;  /* 0x0000b4000f0f7a23 */ /* 0x100fe40000010802 */
[C---:B------:R-:W-:Y:S02]  /*c780*/  FMUL.FTZ R8, R164.reuse, R180 ;  /* 0x000000b4a4087220 */ /* 0x040fe40000410000 */
[----:B------:R1:W-:Y:S01]  /*c790*/  MUFU.EX2 R202, R10 ;  /* 0x0000000a00ca7308 */ /* 0x0003e20000000800 */
[----:B------:R1:W-:Y:S01]  /*c7a0*/  @P5 LDGSTS.E.BYPASS.LTC128B.128 [R243+0x7880], [R6.64+0x80], !P3 ;  /* 0x0788008006f35fae */ /* 0x0003e2000d901d4e */
[C---:B------:R-:W-:Y:S02]  /*c7b0*/  FMUL.FTZ R9, R164.reuse, R181 ;  /* 0x000000b5a4097220 */ /* 0x040fe40000410000 */
[----:B------:R-:W-:Y:S02]  /*c7c0*/  FMUL.FTZ R13, R164, R185 ;  /* 0x000000b9a40d7220 */ /* 0x000fe40000410000 */
[C---:B------:R-:W-:Y:S02]  /*c7d0*/  FMUL.FTZ R16, R166.reuse, R188 ;  /* 0x000000bca6107220 */ /* 0x040fe40000410000 */
[C---:B---3--:R-:W-:Y:S01]  /*c7e0*/  FMUL.FTZ R4, R166.reuse, R176 ;  /* 0x000000b0a6047220 */ /* 0x048fe20000410000 */
[----:B------:R-:W3:Y:S01]  /*c7f0*/  LDSM.16.MT88.4 R192, [R225+0x2080] ;  /* 0x00208000e1c0783b */ /* 0x000ee20000004200 */
[----:B------:R1:W1:Y:S01]  /*c800*/  MUFU.EX2 R201, R11 ;  /* 0x0000000b00c97308 */ /* 0x0002620000000800 */
[----:B------:R-:W-:Y:S01]  /*c810*/  FMUL.FTZ R5, R166, R177 ;  /* 0x000000b1a6057220 */ /* 0x000fe20000410000 */
[----:B------:R-:W-:Y:S01]  /*c820*/  F2FP.PACK_AB R176, R216, R217 ;  /* 0x000000d9d8b0723e */ /* 0x000fe200000000ff */
[--C-:B------:R-:W-:Y:S02]  /*c830*/  FFMA.FTZ R26, R26, c[0x0][0x2d0], -R2.reuse ;  /* 0x0000b4001a1a7a23 */ /* 0x100fe40000010802 */
[----:B------:R-:W-:Y:S02]  /*c840*/  FFMA.FTZ R27, R27, c[0x0][0x2d0], -R2 ;  /* 0x0000b4001b1b7a23 */ /* 0x000fe40000010802 */
[----:B------:R-:W3:Y:S01]  /*c850*/  LDSM.16.MT88.4 R196, [R226+0x2080] ;  /* 0x00208000e2c4783b */ /* 0x000ee20000004200 */
[C---:B------:R-:W-:Y:S02]  /*c860*/  FMUL.FTZ R155, R0.reuse, R155 ;  /* 0x0000009b009b7220 */ /* 0x040fe40000410000 */
[----:B------:R3:W-:Y:S01]  /*c870*/  MUFU.EX2 R203, R14 ;  /* 0x0000000e00cb7308 */ /* 0x0007e20000000800 */
[C---:B------:R-:W-:Y:S02]  /*c880*/  FMUL.FTZ R158, R0.reuse, R158 ;  /* 0x0000009e009e7220 */ /* 0x040fe40000410000 */
[C---:B------:R-:W-:Y:S02]  /*c890*/  FMUL.FTZ R159, R0.reuse, R159 ;  /* 0x0000009f009f7220 */ /* 0x040fe40000410000 */
[C---:B-1----:R-:W-:Y:S01]  /*c8a0*/  FMUL.FTZ R10, R0.reuse, R182 ;  /* 0x000000b6000a7220 */ /* 0x042fe20000410000 */
[----:B------:R-:W-:Y:S01]  /*c8b0*/  LDSM.16.MT88.4 R188, [R225+0x3080] ;  /* 0x00308000e1bc783b */ /* 0x000fe20000004200 */
[----:B------:R-:W-:Y:S02]  /*c8c0*/  FMUL.FTZ R58, R0, R58 ;  /* 0x0000003a003a7220 */ /* 0x000fe40000410000 */
[C---:B------:R-:W-:Y:S01]  /*c8d0*/  FMUL.FTZ R6, R165.reuse, R178 ;  /* 0x000000b2a5067220 */ /* 0x040fe20000410000 */
[----:B------:R-:W1:Y:S01]  /*c8e0*/  MUFU.EX2 R204, R15 ;  /* 0x0000000f00cc7308 */ /* 0x000e620000000800 */
[----:B------:R-:W-:Y:S01]  /*c8f0*/  FMUL.FTZ R7, R165, R179 ;  /* 0x000000b3a5077220 */ /* 0x000fe20000410000 */
[----:B------:R-:W-:Y:S01]  /*c900*/  F2FP.PACK_AB R178, R214, R215 ;  /* 0x000000d7d6b2723e */ /* 0x000fe200000000ff */
[C---:B------:R-:W-:Y:S01]  /*c910*/  FMUL.FTZ R59, R0.reuse, R59 ;  /* 0x0000003b003b7220 */ /* 0x040fe20000410000 */
[----:B------:R-:W0:Y:S01]  /*c920*/  LDGDEPBAR ;  /* 0x00000000000079af */ /* 0x000e220000000000 */
[C---:B------:R-:W-:Y:S01]  /*c930*/  FMUL.FTZ R11, R0.reuse, R183 ;  /* 0x000000b7000b7220 */ /* 0x040fe20000410000 */
[----:B------:R-:W-:Y:S01]  /*c940*/  F2FP.PACK_AB R177, R201, R202 ;  /* 0x000000cac9b1723e */ /* 0x000fe200000000ff */
[C---:B------:R-:W-:Y:S02]  /*c950*/  FMUL.FTZ R62, R0.reuse, R62 ;  /* 0x0000003e003e7220 */ /* 0x040fe40000410000 */
[----:B------:R-:W-:Y:S01]  /*c960*/  FMUL.FTZ R63, R0, R63 ;  /* 0x0000003f003f7220 */ /* 0x000fe20000410000 */
[----:B------:R-:W-:Y:S01]  /*c970*/  MUFU.EX2 R209, R22 ;  /* 0x0000001600d17308 */ /* 0x000fe20000000800 */
[----:B------:R-:W-:Y:S01]  /*c980*/  FMUL.FTZ R69, R166, R69 ;  /* 0x00000045a6457220 */ /* 0x000fe20000410000 */
[----:B------:R-:W3:Y:S01]  /*c990*/  LDSM.16.MT88.4 R180, [R228+0x2080] ;  /* 0x00208000e4b4783b */ /* 0x000ee20000004200 */
[C---:B------:R-:W-:Y:S02]  /*c9a0*/  FMUL.FTZ R70, R165.reuse, R70 ;  /* 0x00000046a5467220 */ /* 0x040fe40000410000 */
[----:B---3--:R-:W-:Y:S02]  /*c9b0*/  FMUL.FTZ R14, R0, R186 ;  /* 0x000000ba000e7220 */ /* 0x008fe40000410000 */
[C---:B------:R-:W-:Y:S01]  /*c9c0*/  FMUL.FTZ R71, R165.reuse, R71 ;  /* 0x00000047a5477220 */ /* 0x040fe20000410000 */
[-C--:B------:R-:W-:Y:S02]  /*c9d0*/  HMMA.16816.F32 R4, R172, R192.reuse, R4 ;  /* 0x000000c0ac04723c */ /* 0x080fe40000001804 */
[----:B------:R-:W-:Y:S03]  /*c9e0*/  MUFU.EX2 R210, R33 ;  /* 0x0000002100d27308 */ /* 0x000fe60000000800 */
[----:B-1----:R-:W-:Y:S01]  /*c9f0*/  F2FP.PACK_AB R179, R204, R203 ;  /* 0x000000cbccb3723e */ /* 0x002fe200000000ff */
[----:B------:R-:W-:Y:S02]  /*ca00*/  FMUL.FTZ R15, R0, R187 ;  /* 0x000000bb000f7220 */ /* 0x000fe40000410000 */
[----:B------:R-:W1:Y:S01]  /*ca10*/  LDSM.16.MT88.4 R184, [R227+0x2080] ;  /* 0x00208000e3b8783b */ /* 0x000e620000004200 */
[----:B------:R-:W-:Y:S03]  /*ca20*/  FFMA.FTZ R32, R32, c[0x0][0x2d0], -R200 ;  /* 0x0000b40020207a23 */ /* 0x000fe600000108c8 */
        /* <DEDUP_REMOVED lines=8> */
[C---:B------:R-:W-:Y:S03]  /*cab0*/  HMMA.16816.F32 R16, R172.reuse, R194, R16 ;  /* 0x000000c2ac10723c */ /* 0x040fe60000001810 */
[----:B------:R-:W-:Y:S01]  /*cac0*/  MUFU.EX2 R192, R27 ;  /* 0x0000001b00c07308 */ /* 0x000fe20000000800 */
[C---:B------:R-:W-:Y:S02]  /*cad0*/  FMUL.FTZ R132, R166.reuse, R132 ;  /* 0x00000084a6847220 */ /* 0x040fe40000410000 */
[----:B------:R-:W-:Y:S02]  /*cae0*/  FMUL.FTZ R133, R166, R133 ;  /* 0x00000085a6857220 */ /* 0x000fe40000410000 */
[C---:B------:R-:W-:Y:S04]  /*caf0*/  FMUL.FTZ R134, R165.reuse, R134 ;  /* 0x00000086a5867220 */ /* 0x040fe80000410000 */
[C---:B------:R-:W-:Y:S01]  /*cb00*/  FMUL.FTZ R135, R165.reuse, R135 ;  /* 0x00000087a5877220 */ /* 0x040fe20000410000 */
[----:B------:R-:W-:Y:S01]  /*cb10*/  MUFU.EX2 R194, R36 ;  /* 0x0000002400c27308 */ /* 0x000fe20000000800 */
[C---:B------:R-:W-:Y:S02]  /*cb20*/  FMUL.FTZ R76, R164.reuse, R76 ;  /* 0x0000004ca44c7220 */ /* 0x040fe40000410000 */
[----:B------:R-:W-:Y:S02]  /*cb30*/  FMUL.FTZ R77, R164, R77 ;  /* 0x0000004da44d7220 */ /* 0x000fe40000410000 */
[C---:B------:R-:W-:Y:S01]  /*cb40*/  FMUL.FTZ R78, R0.reuse, R78 ;  /* 0x0000004e004e7220 */ /* 0x040fe20000410000 */
[-C--:B------:R-:W-:Y:S03]  /*cb50*/  HMMA.16816.F32 R132, R172, R196.reuse, R132 ;  /* 0x000000c4ac84723c */ /* 0x080fe60000001884 */
[----:B------:R-:W-:Y:S01]  /*cb60*/  FMUL.FTZ R79, R0, R79 ;  /* 0x0000004f004f7220 */ /* 0x000fe20000410000 */
[----:B------:R3:W-:Y:S01]  /*cb70*/  MUFU.EX2 R211, R32 ;  /* 0x0000002000d37308 */ /* 0x0007e20000000800 */
[C---:B------:R-:W-:Y:S02]  /*cb80*/  FMUL.FTZ R80, R166.reuse, R80 ;  /* 0x00000050a6507220 */ /* 0x040fe40000410000 */
[C---:B------:R-:W-:Y:S01]  /*cb90*/  FMUL.FTZ R81, R166.reuse, R81 ;  /* 0x00000051a6517220 */ /* 0x040fe20000410000 */
[C---:B------:R-:W-:Y:S04]  /*cba0*/  HMMA.16816.F32 R136, R176.reuse, R196, R136 ;  /* 0x000000c4b088723c */ /* 0x040fe80000001888 */
[C---:B------:R-:W-:Y:S02]  /*cbb0*/  FMUL.FTZ R82, R165.reuse, R82 ;  /* 0x00000052a5527220 */ /* 0x040fe40000410000 */
[----:B------:R-:W-:Y:S01]  /*cbc0*/  MUFU.EX2 R197, R25 ;  /* 0x0000001900c57308 */ /* 0x000fe20000000800 */
[C---:B------:R-:W-:Y:S01]  /*cbd0*/  FMUL.FTZ R83, R165.reuse, R83 ;  /* 0x00000053a5537220 */ /* 0x040fe20000410000 */
[-C--:B------:R-:W-:Y:S04]  /*cbe0*/  HMMA.16816.F32 R140, R176, R198.reuse, R140 ;  /* 0x000000c6b08c723c */ /* 0x080fe8000000188c */
[C---:B------:R-:W-:Y:S02]  /*cbf0*/  FMUL.FTZ R144, R166.reuse, R144 ;  /* 0x00000090a6907220 */ /* 0x040fe40000410000 */
[----:B------:R-:W-:Y:S02]  /*cc00*/  FMUL.FTZ R145, R166, R145 ;  /* 0x00000091a6917220 */ /* 0x000fe40000410000 */
[C---:B------:R-:W-:Y:S04]  /*cc10*/  FMUL.FTZ R146, R165.reuse, R146 ;  /* 0x00000092a5927220 */ /* 0x040fe80000410000 */
[----:B------:R-:W-:Y:S02]  /*cc20*/  FMUL.FTZ R147, R165, R147 ;  /* 0x00000093a5937220 */ /* 0x000fe40000410000 */
[--C-:B---3--:R-:W-:Y:S02]  /*cc30*/  FFMA.FTZ R32, R23, c[0x0][0x2d0], -R205.reuse ;  /* 0x0000b40017207a23 */ /* 0x108fe400000108cd */
[----:B------:R-:W-:Y:S01]  /*cc40*/  LDSM.16.MT88.4 R20, [R228+0x3880] ;  /* 0x00388000e414783b */ /* 0x000fe20000004200 */
[C---:B------:R-:W-:Y:S01]  /*cc50*/  FMUL.FTZ R88, R164.reuse, R88 ;  /* 0x00000058a4587220 */ /* 0x040fe20000410000 */
[----:B------:R-:W-:Y:S01]  /*cc60*/  MUFU.EX2 R208, R32 ;  /* 0x0000002000d07308 */ /* 0x000fe20000000800 */
[C---:B------:R-:W-:Y:S04]  /*cc70*/  HMMA.16816.F32 R144, R172.reuse, R198, R144 ;  /* 0x000000c6ac90723c */ /* 0x040fe80000001890 */
[----:B------:R-:W-:Y:S02]  /*cc80*/  FMUL.FTZ R89, R164, R89 ;  /* 0x00000059a4597220 */ /* 0x000fe40000410000 */
[C---:B------:R-:W-:Y:S02]  /*cc90*/  FMUL.FTZ R90, R0.reuse, R90 ;  /* 0x0000005a005a7220 */ /* 0x040fe40000410000 */
[-C--:B------:R-:W-:Y:S01]  /*cca0*/  HMMA.16816.F32 R148, R172, R180.reuse, R148 ;  /* 0x000000b4ac94723c */ /* 0x080fe20000001894 */
[----:B------:R3:W-:Y:S03]  /*ccb0*/  MUFU.EX2 R199, R35 ;  /* 0x0000002300c77308 */ /* 0x0007e60000000800 */
[----:B------:R-:W-:Y:S02]  /*ccc0*/  FMUL.FTZ R91, R0, R91 ;  /* 0x0000005b005b7220 */ /* 0x000fe40000410000 */
[C---:B------:R-:W-:Y:S02]  /*ccd0*/  FMUL.FTZ R92, R164.reuse, R92 ;  /* 0x0000005ca45c7220 */ /* 0x040fe40000410000 */
[C---:B------:R-:W-:Y:S03]  /*cce0*/  HMMA.16816.F32 R152, R176.reuse, R180, R152 ;  /* 0x000000b4b098723c */ /* 0x040fe60000001898 */
[----:B------:R3:W2:Y:S01]  /*ccf0*/  MUFU.EX2 R198, R24 ;  /* 0x0000001800c67308 */ /* 0x0006a20000000800 */
[----:B------:R-:W-:Y:S02]  /*cd00*/  FMUL.FTZ R93, R164, R93 ;  /* 0x0000005da45d7220 */ /* 0x000fe40000410000 */
[C---:B------:R-:W-:Y:S02]  /*cd10*/  FMUL.FTZ R94, R0.reuse, R94 ;  /* 0x0000005e005e7220 */ /* 0x040fe40000410000 */
[-C--:B------:R-:W-:Y:S04]  /*cd20*/  HMMA.16816.F32 R156, R176, R182.reuse, R156 ;  /* 0x000000b6b09c723c */ /* 0x080fe8000000189c */
[----:B------:R-:W-:Y:S02]  /*cd30*/  FMUL.FTZ R95, R0, R95 ;  /* 0x0000005f005f7220 */ /* 0x000fe40000410000 */
[C---:B------:R-:W-:Y:S02]  /*cd40*/  FMUL.FTZ R104, R164.reuse, R104 ;  /* 0x00000068a4687220 */ /* 0x040fe40000410000 */
[C---:B------:R-:W-:Y:S01]  /*cd50*/  HMMA.16816.F32 R160, R172.reuse, R182, R160 ;  /* 0x000000b6aca0723c */ /* 0x040fe200000018a0 */
[----:B------:R-:W4:Y:S03]  /*cd60*/  LDSM.16.MT88.4 R180, [R225+0x3880] ;  /* 0x00388000e1b4783b */ /* 0x000f260000004200 */
[----:B------:R-:W-:Y:S02]  /*cd70*/  FMUL.FTZ R105, R164, R105 ;  /* 0x00000069a4697220 */ /* 0x000fe40000410000 */
[C---:B------:R-:W-:Y:S02]  /*cd80*/  FMUL.FTZ R106, R0.reuse, R106 ;  /* 0x0000006a006a7220 */ /* 0x040fe40000410000 */
[-C--:B-1----:R-:W-:Y:S01]  /*cd90*/  HMMA.16816.F32 R52, R172, R184.reuse, R52 ;  /* 0x000000b8ac34723c */ /* 0x082fe20000001834 */
[----:B---3--:R-:W-:Y:S03]  /*cda0*/  LDSM.16.MT88.4 R32, [R227+0x3880] ;  /* 0x00388000e320783b */ /* 0x008fe60000004200 */
[----:B------:R-:W-:Y:S02]  /*cdb0*/  FMUL.FTZ R107, R0, R107 ;  /* 0x0000006b006b7220 */ /* 0x000fe40000410000 */
[C---:B------:R-:W-:Y:S02]  /*cdc0*/  FMUL.FTZ R108, R164.reuse, R108 ;  /* 0x0000006ca46c7220 */ /* 0x040fe40000410000 */
[C---:B------:R-:W-:Y:S01]  /*cdd0*/  HMMA.16816.F32 R56, R176.reuse, R184, R56 ;  /* 0x000000b8b038723c */ /* 0x040fe20000001838 */
[----:B------:R-:W-:Y:S03]  /*cde0*/  LDSM.16.MT88.4 R24, [R225+0x2880] ;  /* 0x00288000e118783b */ /* 0x000fe60000004200 */
        /* <DEDUP_REMOVED lines=9> */
[----:B------:R-:W-:Y:S01]  /*ce80*/  FMUL.FTZ R119, R165, R119 ;  /* 0x00000077a5777220 */ /* 0x000fe20000410000 */
[-C--:B----4-:R-:W-:Y:S03]  /*ce90*/  HMMA.16816.F32 R68, R172, R180.reuse, R68 ;  /* 0x000000b4ac44723c */ /* 0x090fe60000001844 */
[C---:B------:R-:W-:Y:S02]  /*cea0*/  FMUL.FTZ R120, R164.reuse, R120 ;  /* 0x00000078a4787220 */ /* 0x040fe40000410000 */
[----:B------:R-:W-:Y:S02]  /*ceb0*/  FMUL.FTZ R121, R164, R121 ;  /* 0x00000079a4797220 */ /* 0x000fe40000410000 */
[C---:B------:R-:W-:Y:S01]  /*cec0*/  FMUL.FTZ R122, R0.reuse, R122 ;  /* 0x0000007a007a7220 */ /* 0x040fe20000410000 */
[C---:B------:R-:W-:Y:S04]  /*ced0*/  HMMA.16816.F32 R72, R176.reuse, R180, R72 ;  /* 0x000000b4b048723c */ /* 0x040fe80000001848 */
[----:B------:R-:W-:Y:S02]  /*cee0*/  FMUL.FTZ R123, R0, R123 ;  /* 0x0000007b007b7220 */ /* 0x000fe40000410000 */
[--C-:B------:R-:W-:Y:S02]  /*cef0*/  FFMA.FTZ R28, R28, c[0x0][0x2d0], -R206.reuse ;  /* 0x0000b4001c1c7a23 */ /* 0x100fe400000108ce */
[-C--:B------:R-:W-:Y:S02]  /*cf00*/  HMMA.16816.F32 R76, R176, R182.reuse, R76 ;  /* 0x000000b6b04c723c */ /* 0x080fe4000000184c */
[----:B------:R2:W-:Y:S02]  /*cf10*/  MUFU.EX2 R196, R28 ;  /* 0x0000001c00c47308 */ /* 0x0005e40000000800 */
[----:B------:R-:W-:Y:S02]  /*cf20*/  FFMA.FTZ R29, R29, c[0x0][0x2d0], -R206 ;  /* 0x0000b4001d1d7a23 */ /* 0x000fe400000108ce */
[--C-:B------:R-:W-:Y:S02]  /*cf30*/  FFMA.FTZ R30, R30, c[0x0][0x2d0], -R2.reuse ;  /* 0x0000b4001e1e7a23 */ /* 0x100fe40000010802 */
[C---:B------:R-:W-:Y:S01]  /*cf40*/  HMMA.16816.F32 R80, R172.reuse, R182, R80 ;  /* 0x000000b6ac50723c */ /* 0x040fe20000001850 */
[----:B------:R-:W3:Y:S03]  /*cf50*/  LDSM.16.MT88.4 R180, [R226+0x2880] ;  /* 0x00288000e2b4783b */ /* 0x000ee60000004200 */
[C---:B------:R-:W-:Y:S01]  /*cf60*/  FMUL.FTZ R84, R166.reuse, R84 ;  /* 0x00000054a6547220 */ /* 0x040fe20000410000 */
[----:B------:R4:W4:Y:S01]  /*cf70*/  MUFU.EX2 R195, R29 ;  /* 0x0000001d00c37308 */ /* 0x0009220000000800 */
[----:B------:R-:W-:Y:S02]  /*cf80*/  FMUL.FTZ R85, R166, R85 ;  /* 0x00000055a6557220 */ /* 0x000fe40000410000 */
[C---:B------:R-:W-:Y:S04]  /*cf90*/  FMUL.FTZ R86, R165.reuse, R86 ;  /* 0x00000056a5567220 */ /* 0x040fe80000410000 */
[----:B------:R-:W-:Y:S02]  /*cfa0*/  FMUL.FTZ R87, R165, R87 ;  /* 0x00000057a5577220 */ /* 0x000fe40000410000 */
[----:B------:R-:W-:Y:S01]  /*cfb0*/  FFMA.FTZ R31, R31, c[0x0][0x2d0], -R2 ;  /* 0x0000b4001f1f7a23 */ /* 0x000fe20000010802 */
[----:B------:R3:W-:Y:S01]  /*cfc0*/  MUFU.EX2 R170, R30 ;  /* 0x0000001e00aa7308 */ /* 0x0007e20000000800 */
[C---:B------:R-:W-:Y:S01]  /*cfd0*/  FMUL.FTZ R124, R164.reuse, R124 ;  /* 0x0000007ca47c7220 */ /* 0x040fe20000410000 */
[----:B--2---:R-:W-:Y:S02]  /*cfe0*/  F2FP.PACK_AB R28, R197, R198 ;  /* 0x000000c6c51c723e */ /* 0x004fe400000000ff */
[-C--:B-1----:R-:W-:Y:S03]  /*cff0*/  HMMA.16816.F32 R84, R172, R184.reuse, R84 ;  /* 0x000000b8ac54723c */ /* 0x082fe60000001854 */
[----:B------:R-:W-:Y:S02]  /*d000*/  FMUL.FTZ R125, R164, R125 ;  /* 0x0000007da47d7220 */ /* 0x000fe40000410000 */
[C---:B------:R-:W-:Y:S01]  /*d010*/  FMUL.FTZ R126, R0.reuse, R126 ;  /* 0x0000007e007e7220 */ /* 0x040fe20000410000 */
[----:B------:R-:W1:Y:S01]  /*d020*/  MUFU.EX2 R171, R31 ;  /* 0x0000001f00ab7308 */ /* 0x000e620000000800 */
[----:B------:R-:W-:Y:S01]  /*d030*/  FMUL.FTZ R127, R0, R127 ;  /* 0x0000007f007f7220 */ /* 0x000fe20000410000 */
[C---:B------:R-:W-:Y:S04]  /*d040*/  HMMA.16816.F32 R88, R176.reuse, R184, R88 ;  /* 0x000000b8b058723c */ /* 0x040fe80000001858 */
[----:B----4-:R-:W-:Y:S01]  /*d050*/  F2FP.PACK_AB R29, R192, R193 ;  /* 0x000000c1c01d723e */ /* 0x010fe200000000ff */
[C---:B------:R-:W-:Y:S02]  /*d060*/  FMUL.FTZ R128, R166.reuse, R128 ;  /* 0x00000080a6807220 */ /* 0x040fe40000410000 */
[C---:B------:R-:W-:Y:S01]  /*d070*/  FMUL.FTZ R129, R166.reuse, R129 ;  /* 0x00000081a6817220 */ /* 0x040fe20000410000 */
[-C--:B------:R-:W-:Y:S04]  /*d080*/  HMMA.16816.F32 R92, R176, R186.reuse, R92 ;  /* 0x000000bab05c723c */ /* 0x080fe8000000185c */
[C---:B------:R-:W-:Y:S01]  /*d090*/  FMUL.FTZ R96, R166.reuse, R96 ;  /* 0x00000060a6607220 */ /* 0x040fe20000410000 */
[----:B---3--:R-:W-:Y:S01]  /*d0a0*/  F2FP.PACK_AB R30, R195, R196 ;  /* 0x000000c4c31e723e */ /* 0x008fe200000000ff */
[C---:B------:R-:W-:Y:S02]  /*d0b0*/  FMUL.FTZ R97, R166.reuse, R97 ;  /* 0x00000061a6617220 */ /* 0x040fe40000410000 */
[C---:B------:R-:W-:Y:S04]  /*d0c0*/  FMUL.FTZ R98, R165.reuse, R98 ;  /* 0x00000062a5627220 */ /* 0x040fe80000410000 */
[----:B------:R-:W-:Y:S01]  /*d0d0*/  FMUL.FTZ R99, R165, R99 ;  /* 0x00000063a5637220 */ /* 0x000fe20000410000 */
[----:B-1----:R-:W-:Y:S01]  /*d0e0*/  F2FP.PACK_AB R31, R171, R170 ;  /* 0x000000aaab1f723e */ /* 0x002fe200000000ff */
[C---:B------:R-:W-:Y:S02]  /*d0f0*/  FMUL.FTZ R130, R165.reuse, R130 ;  /* 0x00000082a5827220 */ /* 0x040fe40000410000 */
[C---:B------:R-:W-:Y:S03]  /*d100*/  FMUL.FTZ R131, R165.reuse, R131 ;  /* 0x00000083a5837220 */ /* 0x040fe60000410000 */
[C---:B------:R-:W-:Y:S04]  /*d110*/  HMMA.16816.F32 R96, R172.reuse, R186, R96 ;  /* 0x000000baac60723c */ /* 0x040fe80000001860 */
[C---:B------:R-:W-:Y:S02]  /*d120*/  FMUL.FTZ R100, R166.reuse, R100 ;  /* 0x00000064a6647220 */ /* 0x040fe40000410000 */
[C---:B------:R-:W-:Y:S02]  /*d130*/  FMUL.FTZ R101, R166.reuse, R101 ;  /* 0x00000065a6657220 */ /* 0x040fe40000410000 */
[C---:B------:R-:W-:Y:S04]  /*d140*/  FMUL.FTZ R102, R165.reuse, R102 ;  /* 0x00000066a5667220 */ /* 0x040fe80000410000 */
[----:B------:R-:W-:Y:S02]  /*d150*/  FMUL.FTZ R103, R165, R103 ;  /* 0x00000067a5677220 */ /* 0x000fe40000410000 */
[----:B------:R-:W-:Y:S02]  /*d160*/  FFMA.FTZ R49, R49, c[0x0][0x2d0], -R200 ;  /* 0x0000b40031317a23 */ /* 0x000fe400000108c8 */
[C---:B------:R-:W-:Y:S02]  /*d170*/  FMUL.FTZ R112, R166.reuse, R112 ;  /* 0x00000070a6707220 */ /* 0x040fe40000410000 */
[----:B------:R-:W-:Y:S01]  /*d180*/  FMUL.FTZ R113, R166, R113 ;  /* 0x00000071a6717220 */ /* 0x000fe20000410000 */
[-C--:B------:R-:W-:Y:S03]  /*d190*/  HMMA.16816.F32 R100, R172, R20.reuse, R100 ;  /* 0x00000014ac64723c */ /* 0x080fe60000001864 */
[C---:B------:R-:W-:Y:S02]  /*d1a0*/  FMUL.FTZ R114, R165.reuse, R114 ;  /* 0x00000072a5727220 */ /* 0x040fe40000410000 */
[----:B------:R-:W-:Y:S02]  /*d1b0*/  FMUL.FTZ R115, R165, R115 ;  /* 0x00000073a5737220 */ /* 0x000fe40000410000 */
[--C-:B------:R-:W-:Y:S01]  /*d1c0*/  FFMA.FTZ R51, R51, c[0x0][0x2d0], -R205.reuse ;  /* 0x0000b40033337a23 */ /* 0x100fe200000108cd */
[C---:B------:R-:W-:Y:S04]  /*d1d0*/  HMMA.16816.F32 R104, R176.reuse, R20, R104 ;  /* 0x00000014b068723c */ /* 0x040fe80000001868 */
[--C-:B------:R-:W-:Y:S01]  /*d1e0*/  FFMA.FTZ R40, R40, c[0x0][0x2d0], -R206.reuse ;  /* 0x0000b40028287a23 */ /* 0x100fe200000108ce */
[----:B------:R-:W-:Y:S01]  /*d1f0*/  MUFU.EX2 R51, R51 ;  /* 0x0000003300337308 */ /* 0x000fe20000000800 */
[----:B------:R-:W-:Y:S01]  /*d200*/  FFMA.FTZ R45, R45, c[0x0][0x2d0], -R206 ;  /* 0x0000b4002d2d7a23 */ /* 0x000fe200000108ce */
[----:B------:R-:W-:Y:S01]  /*d210*/  F2FP.PACK_AB R20, R212, R213 ;  /* 0x000000d5d414723e */ /* 0x000fe200000000ff */
[-C--:B------:R-:W-:Y:S04]  /*d220*/  HMMA.16816.F32 R108, R176, R22.reuse, R108 ;  /* 0x00000016b06c723c */ /* 0x080fe8000000186c */
[----:B------:R-:W-:Y:S01]  /*d230*/  F2FP.PACK_AB R21, R208, R209 ;  /* 0x000000d1d015723e */ /* 0x000fe200000000ff */
[----:B------:R-:W-:Y:S02]  /*d240*/  FFMA.FTZ R50, R50, c[0x0][0x2d0], -R205 ;  /* 0x0000b40032327a23 */ /* 0x000fe400000108cd */
[----:B------:R-:W-:Y:S01]  /*d250*/  MUFU.EX2 R45, R45 ;  /* 0x0000002d002d7308 */ /* 0x000fe20000000800 */
[C---:B------:R-:W-:Y:S04]  /*d260*/  HMMA.16816.F32 R112, R172.reuse, R22, R112 ;  /* 0x00000016ac70723c */ /* 0x040fe80000001870 */
[----:B------:R-:W-:Y:S02]  /*d270*/  FFMA.FTZ R48, R48, c[0x0][0x2d0], -R200 ;  /* 0x0000b40030307a23 */ /* 0x000fe400000108c8 */
[--C-:B------:R-:W-:Y:S01]  /*d280*/  FFMA.FTZ R41, R41, c[0x0][0x2d0], -R206.reuse ;  /* 0x0000b40029297a23 */ /* 0x100fe200000108ce */
[----:B------:R-:W-:Y:S01]  /*d290*/  F2FP.PACK_AB R22, R210, R211 ;  /* 0x000000d3d216723e */ /* 0x000fe200000000ff */
[-C--:B------:R-:W-:Y:S01]  /*d2a0*/  HMMA.16816.F32 R116, R172, R32.reuse, R116 ;  /* 0x00000020ac74723c */ /* 0x080fe20000001874 */
[----:B------:R-:W-:Y:S03]  /*d2b0*/  MUFU.EX2 R50, R50 ;  /* 0x0000003200327308 */ /* 0x000fe60000000800 */
[----:B------:R-:W-:Y:S01]  /*d2c0*/  F2FP.PACK_AB R23, R199, R207 ;  /* 0x000000cfc717723e */ /* 0x000fe200000000ff */
[----:B------:R-:W-:Y:S02]  /*d2d0*/  FFMA.FTZ R44, R44, c[0x0][0x2d0], -R206 ;  /* 0x0000b4002c2c7a23 */ /* 0x000fe400000108ce */
[--C-:B------:R-:W-:Y:S01]  /*d2e0*/  FFMA.FTZ R42, R42, c[0x0][0x2d0], -R2.reuse ;  /* 0x0000b4002a2a7a23 */ /* 0x100fe20000010802 */
[C---:B------:R-:W-:Y:S03]  /*d2f0*/  HMMA.16816.F32 R120, R176.reuse, R32, R120 ;  /* 0x00000020b078723c */ /* 0x040fe60000001878 */
[----:B------:R-:W-:Y:S01]  /*d300*/  MUFU.EX2 R41, R41 ;  /* 0x0000002900297308 */ /* 0x000fe20000000800 */
[--C-:B------:R-:W-:Y:S02]  /*d310*/  FFMA.FTZ R43, R43, c[0x0][0x2d0], -R2.reuse ;  /* 0x0000b4002b2b7a23 */ /* 0x100fe40000010802 */
[--C-:B------:R-:W-:Y:S02]  /*d320*/  FFMA.FTZ R46, R46, c[0x0][0x2d0], -R2.reuse ;  /* 0x0000b4002e2e7a23 */ /* 0x100fe40000010802 */
[-C--:B------:R-:W-:Y:S01]  /*d330*/  HMMA.16816.F32 R124, R176, R34.reuse, R124 ;  /* 0x00000022b07c723c */ /* 0x080fe2000000187c */
[----:B------:R-:W1:Y:S03]  /*d340*/  LDSM.16.MT88.4 R176, [R228+0x2880] ;  /* 0x00288000e4b0783b */ /* 0x000e660000004200 */
[----:B------:R-:W-:Y:S01]  /*d350*/  FFMA.FTZ R2, R47, c[0x0][0x2d0], -R2 ;  /* 0x0000b4002f027a23 */ /* 0x000fe20000010802 */
[----:B------:R-:W-:Y:S01]  /*d360*/  MUFU.EX2 R44, R44 ;  /* 0x0000002c002c7308 */ /* 0x000fe20000000800 */
[----:B------:R-:W-:Y:S02]  /*d370*/  FFMA.FTZ R166, R166, R252, R222 ;  /* 0x000000fca6a67223 */ /* 0x000fe400000100de */
[----:B------:R-:W-:Y:S01]  /*d380*/  HMMA.16816.F32 R128, R172, R34, R128 ;  /* 0x00000022ac80723c */ /* 0x000fe20000001880 */
[----:B------:R-:W-:Y:S03]  /*d390*/  LDSM.16.MT88.4 R32, [R225+0x4080] ;  /* 0x00408000e120783b */ /* 0x000fe60000004200 */
[----:B------:R-:W-:Y:S02]  /*d3a0*/  FFMA.FTZ R164, R164, R250, R217 ;  /* 0x000000faa4a47223 */ /* 0x000fe400000100d9 */
[----:B------:R-:W-:Y:S01]  /*d3b0*/  FFMA.FTZ R0, R0, R249, R202 ;  /* 0x000000f900007223 */ /* 0x000fe200000100ca */
[----:B------:R-:W-:Y:S01]  /*d3c0*/  MUFU.EX2 R174, R37 ;  /* 0x0000002500ae7308 */ /* 0x000fe20000000800 */
[-C--:B------:R-:W-:Y:S05]  /*d3d0*/  HMMA.16816.F32 R4, R20, R24.reuse, R4 ;  /* 0x000000181404723c */ /* 0x080fea0000001804 */
[----:B------:R-:W-:Y:S02]  /*d3e0*/  FADD.FTZ R0, R201, R0 ;  /* 0x00000000c9007221 */ /* 0x000fe40000010000 */
[----:B------:R-:W-:Y:S01]  /*d3f0*/  FFMA.FTZ R165, R165, R251, R218 ;  /* 0x000000fba5a57223 */ /* 0x000fe200000100da */
[C---:B------:R-:W-:Y:S01]  /*d400*/  HMMA.16816.F32 R8, R28.reuse, R24, R8 ;  /* 0x000000181c08723c */ /* 0x040fe20000001808 */
[----:B------:R-:W-:Y:S07]  /*d410*/  MUFU.EX2 R172, R38 ;  /* 0x0000002600ac7308 */ /* 0x000fee0000000800 */
[-C--:B------:R-:W-:Y:S03]  /*d420*/  HMMA.16816.F32 R12, R28, R26.reuse, R12 ;  /* 0x0000001a1c0c723c */ /* 0x080fe6000000180c */
[----:B------:R-:W-:Y:S05]  /*d430*/  MUFU.EX2 R173, R49 ;  /* 0x0000003100ad7308 */ /* 0x000fea0000000800 */
[C---:B------:R-:W-:Y:S01]  /*d440*/  HMMA.16816.F32 R16, R20.reuse, R26, R16 ;  /* 0x0000001a1410723c */ /* 0x040fe20000001810 */
[----:B------:R-:W2:Y:S04]  /*d450*/  LDSM.16.MT88.4 R24, [R227+0x2880] ;  /* 0x00288000e318783b */ /* 0x000ea80000004200 */
[----:B------:R3:W-:Y:S03]  /*d460*/  MUFU.EX2 R49, R39 ;  /* 0x0000002700317308 */ /* 0x0007e60000000800 */
[-C--:B------:R-:W-:Y:S07]  /*d470*/  HMMA.16816.F32 R132, R20, R180.reuse, R132 ;  /* 0x000000b41484723c */ /* 0x080fee0000001884 */
[----:B------:R-:W-:Y:S01]  /*d480*/  MUFU.EX2 R175, R48 ;  /* 0x0000003000af7308 */ /* 0x000fe20000000800 */
[C---:B------:R-:W-:Y:S08]  /*d490*/  HMMA.16816.F32 R136, R28.reuse, R180, R136 ;  /* 0x000000b41c88723c */ /* 0x040ff00000001888 */
[-C--:B------:R-:W-:Y:S01]  /*d4a0*/  HMMA.16816.F32 R140, R28, R182.reuse, R140 ;  /* 0x000000b61c8c723c */ /* 0x080fe2000000188c */
[----:B------:R-:W4:Y:S01]  /*d4b0*/  MUFU.EX2 R48, R40 ;  /* 0x0000002800307308 */ /* 0x000f220000000800 */
[----:B---3--:R-:W3:Y:S06]  /*d4c0*/  LDSM.16.MT88.4 R36, [R226+0x4080] ;  /* 0x00408000e224783b */ /* 0x008eec0000004200 */
[C---:B------:R-:W-:Y:S03]  /*d4d0*/  HMMA.16816.F32 R144, R20.reuse, R182, R144 ;  /* 0x000000b61490723c */ /* 0x040fe60000001890 */
[----:B------:R2:W-:Y:S05]  /*d4e0*/  MUFU.EX2 R40, R2 ;  /* 0x0000000200287308 */ /* 0x0005ea0000000800 */
[-C--:B-1----:R-:W-:Y:S05]  /*d4f0*/  HMMA.16816.F32 R148, R20, R176.reuse, R148 ;  /* 0x000000b01494723c */ /* 0x082fea0000001894 */
[----:B------:R-:W-:Y:S03]  /*d500*/  MUFU.EX2 R42, R42 ;  /* 0x0000002a002a7308 */ /* 0x000fe60000000800 */
[C---:B------:R-:W-:Y:S07]  /*d510*/  HMMA.16816.F32 R152, R28.reuse, R176, R152 ;  /* 0x000000b01c98723c */ /* 0x040fee0000001898 */
[----:B------:R-:W1:Y:S01]  /*d520*/  MUFU.EX2 R43, R43 ;  /* 0x0000002b002b7308 */ /* 0x000e620000000800 */
[-C--:B------:R-:W-:Y:S04]  /*d530*/  HMMA.16816.F32 R156, R28, R178.reuse, R156 ;  /* 0x000000b21c9c723c */ /* 0x080fe8000000189c */
[----:B--2---:R-:W-:Y:S04]  /*d540*/  FADD.FTZ R2, R203, R0 ;  /* 0x00000000cb027221 */ /* 0x004fe80000010000 */
[C---:B------:R-:W-:Y:S01]  /*d550*/  HMMA.16816.F32 R160, R20.reuse, R178, R160 ;  /* 0x000000b214a0723c */ /* 0x040fe200000018a0 */
[----:B------:R-:W2:Y:S07]  /*d560*/  MUFU.EX2 R46, R46 ;  /* 0x0000002e002e7308 */ /* 0x000eae0000000800 */
[-C--:B------:R-:W-:Y:S08]  /*d570*/  HMMA.16816.F32 R52, R20, R24.reuse, R52 ;  /* 0x000000181434723c */ /* 0x080ff00000001834 */
        /* <DEDUP_REMOVED lines=9> */
[-C--:B---3--:R-:W-:Y:S08]  /*d610*/  HMMA.16816.F32 R84, R20, R36.reuse, R84 ;  /* 0x000000241454723c */ /* 0x088ff00000001854 */
[C---:B------:R-:W-:Y:S08]  /*d620*/  HMMA.16816.F32 R88, R28.reuse, R36, R88 ;  /* 0x000000241c58723c */ /* 0x040ff00000001858 */
[-C--:B------:R-:W-:Y:S08]  /*d630*/  HMMA.16816.F32 R92, R28, R38.reuse, R92 ;  /* 0x000000261c5c723c */ /* 0x080ff0000000185c */
[C---:B------:R-:W-:Y:S01]  /*d640*/  HMMA.16816.F32 R96, R20.reuse, R38, R96 ;  /* 0x000000261460723c */ /* 0x040fe20000001860 */
[----:B------:R-:W3:Y:S07]  /*d650*/  LDSM.16.MT88.4 R36, [R226+0x3080] ;  /* 0x00308000e224783b */ /* 0x000eee0000004200 */
[-C--:B-1----:R-:W-:Y:S08]  /*d660*/  HMMA.16816.F32 R100, R20, R24.reuse, R100 ;  /* 0x000000181464723c */ /* 0x082ff00000001864 */
[C---:B------:R-:W-:Y:S07]  /*d670*/  HMMA.16816.F32 R104, R28.reuse, R24, R104 ;  /* 0x000000181c68723c */ /* 0x040fee0000001868 */
[----:B----4-:R-:W-:Y:S01]  /*d680*/  F2FP.PACK_AB R24, R41, R48 ;  /* 0x000000302918723e */ /* 0x010fe200000000ff */
[-C--:B------:R-:W-:Y:S04]  /*d690*/  HMMA.16816.F32 R108, R28, R26.reuse, R108 ;  /* 0x0000001a1c6c723c */ /* 0x080fe8000000186c */
[----:B------:R-:W-:Y:S04]  /*d6a0*/  F2FP.PACK_AB R25, R43, R42 ;  /* 0x0000002a2b19723e */ /* 0x000fe800000000ff */
[C---:B------:R-:W-:Y:S07]  /*d6b0*/  HMMA.16816.F32 R112, R20.reuse, R26, R112 ;  /* 0x0000001a1470723c */ /* 0x040fee0000001870 */
[----:B------:R-:W-:Y:S01]  /*d6c0*/  F2FP.PACK_AB R26, R45, R44 ;  /* 0x0000002c2d1a723e */ /* 0x000fe200000000ff */
[-C--:B--2---:R-:W-:Y:S04]  /*d6d0*/  HMMA.16816.F32 R116, R20, R32.reuse, R116 ;  /* 0x000000201474723c */ /* 0x084fe80000001874 */
[----:B------:R-:W-:Y:S04]  /*d6e0*/  F2FP.PACK_AB R27, R40, R46 ;  /* 0x0000002e281b723e */ /* 0x000fe800000000ff */
[C---:B------:R-:W-:Y:S08]  /*d6f0*/  HMMA.16816.F32 R120, R28.reuse, R32, R120 ;  /* 0x000000201c78723c */ /* 0x040ff00000001878 */
[-C--:B------:R-:W-:Y:S01]  /*d700*/  HMMA.16816.F32 R124, R28, R34.reuse, R124 ;  /* 0x000000221c7c723c */ /* 0x080fe2000000187c */
[----:B------:R-:W1:Y:S07]  /*d710*/  LDSM.16.MT88.4 R28, [R228+0x3080] ;  /* 0x00308000e41c783b */ /* 0x000e6e0000004200 */
[----:B------:R-:W-:Y:S01]  /*d720*/  HMMA.16816.F32 R128, R20, R34, R128 ;  /* 0x000000221480723c */ /* 0x000fe20000001880 */
[----:B------:R-:W2:Y:S06]  /*d730*/  LDSM.16.MT88.4 R32, [R227+0x3080] ;  /* 0x00308000e320783b */ /* 0x000eac0000004200 */
[----:B------:R-:W-:Y:S02]  /*d740*/  F2FP.PACK_AB R20, R174, R194 ;  /* 0x000000c2ae14723e */ /* 0x000fe400000000ff */
[----:B------:R-:W-:Y:S03]  /*d750*/  F2FP.PACK_AB R22, R173, R175 ;  /* 0x000000afad16723e */ /* 0x000fe600000000ff */
[----:B------:R-:W-:Y:S02]  /*d760*/  F2FP.PACK_AB R21, R49, R172 ;  /* 0x000000ac3115723e */ /* 0x000fe400000000ff */
[----:B------:R-:W-:Y:S07]  /*d770*/  F2FP.PACK_AB R23, R51, R50 ;  /* 0x000000323317723e */ /* 0x000fee00000000ff */
[-C--:B------:R-:W-:Y:S01]  /*d780*/  HMMA.16816.F32 R176, R20, R188.reuse, R4 ;  /* 0x000000bc14b0723c */ /* 0x080fe20000001804 */
[----:B------:R-:W4:Y:S07]  /*d790*/  LDSM.16.MT88.4 R4, [R225+0x4880] ;  /* 0x00488000e104783b */ /* 0x000f2e0000004200 */
[C---:B------:R-:W-:Y:S01]  /*d7a0*/  HMMA.16816.F32 R180, R24.reuse, R188, R8 ;  /* 0x000000bc18b4723c */ /* 0x040fe20000001808 */
[----:B------:R-:W1:Y:S07]  /*d7b0*/  LDSM.16.MT88.4 R8, [R226+0x4880] ;  /* 0x00488000e208783b */ /* 0x000e6e0000004200 */
[-C--:B------:R-:W-:Y:S01]  /*d7c0*/  HMMA.16816.F32 R184, R24, R190.reuse, R12 ;  /* 0x000000be18b8723c */ /* 0x080fe2000000180c */
[----:B------:R-:W1:Y:S07]  /*d7d0*/  LDSM.16.MT88.4 R12, [R228+0x4880] ;  /* 0x00488000e40c783b */ /* 0x000e6e0000004200 */
[C---:B------:R-:W-:Y:S01]  /*d7e0*/  HMMA.16816.F32 R188, R20.reuse, R190, R16 ;  /* 0x000000be14bc723c */ /* 0x040fe20000001810 */
[----:B------:R-:W2:Y:S07]  /*d7f0*/  LDSM.16.MT88.4 R16, [R227+0x4880] ;  /* 0x00488000e310783b */ /* 0x000eae0000004200 */
[-C--:B---3--:R-:W-:Y:S08]  /*d800*/  HMMA.16816.F32 R132, R20, R36.reuse, R132 ;  /* 0x000000241484723c */ /* 0x088ff00000001884 */
[C---:B------:R-:W-:Y:S08]  /*d810*/  HMMA.16816.F32 R136, R24.reuse, R36, R136 ;  /* 0x000000241888723c */ /* 0x040ff00000001888 */
[-C--:B------:R-:W-:Y:S08]  /*d820*/  HMMA.16816.F32 R140, R24, R38.reuse, R140 ;  /* 0x00000026188c723c */ /* 0x080ff0000000188c */
[C---:B------:R-:W-:Y:S08]  /*d830*/  HMMA.16816.F32 R144, R20.reuse, R38, R144 ;  /* 0x000000261490723c */ /* 0x040ff00000001890 */
[-C--:B-1----:R-:W-:Y:S08]  /*d840*/  HMMA.16816.F32 R148, R20, R28.reuse, R148 ;  /* 0x0000001c1494723c */ /* 0x082ff00000001894 */
[C---:B------:R-:W-:Y:S08]  /*d850*/  HMMA.16816.F32 R152, R24.reuse, R28, R152 ;  /* 0x0000001c1898723c */ /* 0x040ff00000001898 */
[-C--:B------:R-:W-:Y:S08]  /*d860*/  HMMA.16816.F32 R156, R24, R30.reuse, R156 ;  /* 0x0000001e189c723c */ /* 0x080ff0000000189c */
[C---:B------:R-:W-:Y:S08]  /*d870*/  HMMA.16816.F32 R160, R20.reuse, R30, R160 ;  /* 0x0000001e14a0723c */ /* 0x040ff000000018a0 */
[-C--:B--2---:R-:W-:Y:S08]  /*d880*/  HMMA.16816.F32 R52, R20, R32.reuse, R52 ;  /* 0x000000201434723c */ /* 0x084ff00000001834 */
        /* <DEDUP_REMOVED lines=26> */
[----:B------:R-:W-:Y:S04]  /*da30*/  FADD.FTZ R8, R220, R8 ;  /* 0x00000008dc087221 */ /* 0x000fe80000010000 */
[C---:B------:R-:W-:Y:S04]  /*da40*/  HMMA.16816.F32 R104, R24.reuse, R12, R104 ;  /* 0x0000000c1868723c */ /* 0x040fe80000001868 */
[----:B------:R-:W-:Y:S02]  /*da50*/  FADD.FTZ R4, R209, R8 ;  /* 0x00000008d1047221 */ /* 0x000fe40000010000 */
[----:B------:R-:W-:Y:S02]  /*da60*/  FADD.FTZ R8, R212, R5 ;  /* 0x00000005d4087221 */ /* 0x000fe40000010000 */
[----:B------:R-:W-:Y:S01]  /*da70*/  FADD.FTZ R7, R208, R4 ;  /* 0x00000004d0077221 */ /* 0x000fe20000010000 */
[-C--:B------:R-:W-:Y:S03]  /*da80*/  HMMA.16816.F32 R108, R24, R14.reuse, R108 ;  /* 0x0000000e186c723c */ /* 0x080fe6000000186c */
[----:B------:R-:W-:Y:S02]  /*da90*/  FADD.FTZ R4, R211, R8 ;  /* 0x00000008d3047221 */ /* 0x000fe40000010000 */
[----:B------:R-:W-:Y:S02]  /*daa0*/  FADD.FTZ R5, R192, R0 ;  /* 0x00000000c0057221 */ /* 0x000fe40000010000 */
[----:B------:R-:W-:Y:S01]  /*dab0*/  FADD.FTZ R2, R207, R7 ;  /* 0x00000007cf027221 */ /* 0x000fe20000010000 */
[C---:B------:R-:W-:Y:S04]  /*dac0*/  HMMA.16816.F32 R112, R20.reuse, R14, R112 ;  /* 0x0000000e1470723c */ /* 0x040fe80000001870 */
[----:B------:R-:W-:Y:S02]  /*dad0*/  FADD.FTZ R0, R196, R6 ;  /* 0x00000006c4007221 */ /* 0x000fe40000010000 */
[----:B------:R-:W-:Y:S02]  /*dae0*/  FADD.FTZ R7, R210, R4 ;  /* 0x00000004d2077221 */ /* 0x000fe40000010000 */
[----:B------:R-:W-:Y:S01]  /*daf0*/  FADD.FTZ R8, R170, R5 ;  /* 0x00000005aa087221 */ /* 0x000fe20000010000 */
[-C--:B------:R-:W-:Y:S03]  /*db00*/  HMMA.16816.F32 R116, R20, R16.reuse, R116 ;  /* 0x000000101474723c */ /* 0x080fe60000001874 */
[----:B------:R-:W-:Y:S01]  /*db10*/  FADD.FTZ R5, R199, R2 ;  /* 0x00000002c7057221 */ /* 0x000fe20000010000 */
[----:B------:R-:W-:Y:S01]  /*db20*/  MOV R170, R3 ;  /* 0x0000000300aa7202 */ /* 0x000fe20000000f00 */
[----:B------:R-:W-:Y:S02]  /*db30*/  FADD.FTZ R6, R195, R0 ;  /* 0x00000000c3067221 */ /* 0x000fe40000010000 */
[----:B------:R-:W-:Y:S01]  /*db40*/  FADD.FTZ R2, R194, R7 ;  /* 0x00000007c2027221 */ /* 0x000fe20000010000 */
        /* <DEDUP_REMOVED lines=14> */
[----:B------:R-:W-:Y:S01]  /*dc30*/  FADD.FTZ R2, R44, R0 ;  /* 0x000000002c027221 */ /* 0x000fe20000010000 */
[----:B------:R-:W-:Y:S01]  /*dc40*/  STL [R1+0x1c], R6 ;  /* 0x00001c0601007387 */ /* 0x000fe20000100800 */
[----:B------:R-:W-:Y:S02]  /*dc50*/  FADD.FTZ R0, R46, R4 ;  /* 0x000000042e007221 */ /* 0x000fe40000010000 */
[----:B------:R-:W-:Y:S02]  /*dc60*/  FADD.FTZ R4, R51, R5 ;  /* 0x0000000533047221 */ /* 0x000fe40000010000 */
[----:B------:R-:W-:Y:S02]  /*dc70*/  FADD.FTZ R2, R45, R2 ;  /* 0x000000022d027221 */ /* 0x000fe40000010000 */
[----:B------:R-:W-:Y:S01]  /*dc80*/  FADD.FTZ R0, R40, R0 ;  /* 0x0000000028007221 */ /* 0x000fe20000010000 */
[----:B------:R-:W-:Y:S04]  /*dc90*/  STL [R1+0x14], R4 ;  /* 0x0000140401007387 */ /* 0x000fe80000100800 */
[----:B------:R1:W-:Y:S04]  /*dca0*/  STL [R1+0x18], R2 ;  /* 0x0000180201007387 */ /* 0x0003e80000100800 */
[----:B------:R2:W-:Y:S01]  /*dcb0*/  STL [R1+0x20], R0 ;  /* 0x0000200001007387 */ /* 0x0005e20000100800 */
[----:B-1----:R-:W-:Y:S02]  /*dcc0*/  MOV R2, R168 ;  /* 0x000000a800027202 */ /* 0x002fe40000000f00 */
[----:B--2---:R-:W-:Y:S01]  /*dcd0*/  MOV R0, R169 ;  /* 0x000000a900007202 */ /* 0x004fe20000000f00 */
[----:B------:R-:W-:-:S05]  /*dce0*/  @P0 BRA `(.L_x_923) ;  /* 0xffffd31000000947 */ /* 0x000fca000383ffff */
.L_x_922:
[----:B------:R-:W-:-:S13]  /*dcf0*/  ISETP.GE.AND P0, PT, R242, UR8, PT ;  /* 0x00000008f2007c0c */ /* 0x000fda000bf06270 */
[----:B------:R-:W-:Y:S05]  /*dd00*/  @!P0 BRA `(.L_x_924) ;  /* 0x000043d000008947 */ /* 0x000fea0003800000 */
[----:B-12---:R-:W2:Y:S04]  /*dd10*/  LDL.64 R4, [R1+0x48] ;  /* 0x0000480001047983 */ /* 0x006ea80000100a00 */
[----:B------:R-:W3:Y:S01]  /*dd20*/  LDL.64 R6, [R1+0x38] ;  /* 0x0000380001067983 */ /* 0x000ee20000100a00 */
[----:B------:R-:W-:Y:S01]  /*dd30*/  IMAD.MOV.U32 R170, RZ, RZ, R3 ;  /* 0x000000ffffaa7224 */ /* 0x000fe200078e0003 */
[----:B------:R-:W-:Y:S02]  /*dd40*/  ULDC.64 UR4, c[0x0][0x1e0] ;  /* 0x0000780000047ab9 */ /* 0x000fe40000000a00 */
[----:B------:R-:W-:Y:S02]  /*dd50*/  USHF.L.U64.HI UR7, UR4, 0x5, UR5 ;  /* 0x0000000504077899 */ /* 0x000fe40008010205 */
[----:B------:R-:W-:-:S02]  /*dd60*/  USHF.L.U32 UR16, UR4, 0x5, URZ ;  /* 0x0000000504107899 */ /* 0x000fc4000800063f */
[----:B------:R-:W-:Y:S02]  /*dd70*/  UMOV UR13, 0x30 ;  /* 0x00000030000d7882 */ /* 0x000fe40000000000 */
[----:B------:R-:W-:Y:S01]  /*dd80*/  ULDC.64 UR4, c[0x0][0x208] ;  /* 0x0000820000047ab9 */ /* 0x000fe20000000a00 */
[----:B------:R-:W-:Y:S01]  /*dd90*/  IMAD.MOV.U32 R165, RZ, RZ, R168 ;  /* 0x000000ffffa57224 */ /* 0x000fe200078e00a8 */
[----:B------:R-:W-:Y:S01]  /*dda0*/  UIADD3 UR12, UP1, UR12, 0x80, URZ ;  /* 0x000000800c0c7890 */ /* 0x000fe2000ff3e03f */
[----:B------:R-:W-:Y:S01]  /*ddb0*/  MOV R164, R169 ;  /* 0x000000a900a47202 */ /* 0x000fe20000000f00 */
[----:B------:R-:W-:Y:S01]  /*ddc0*/  UIADD3 UR17, UP0, UR10, 0x80, URZ ;  /* 0x000000800a117890 */ /* 0x000fe2000ff1e03f */
[----:B------:R-:W-:Y:S01]  /*ddd0*/  MOV R166, R167 ;  /* 0x000000a700a67202 */ /* 0x000fe20000000f00 */
[----:B------:R-:W-:Y:S02]  /*dde0*/  UIMAD.WIDE.U32 UR18, UR13, UR4, URZ ;  /* 0x000000040d1272a5 */ /* 0x000fe4000f8e003f */
[----:B------:R-:W-:-:S02]  /*ddf0*/  UIMAD UR5, UR13, UR5, URZ ;  /* 0x000000050d0572a4 */ /* 0x000fc4000f8e023f */
[----:B------:R-:W-:Y:S02]  /*de00*/  UIADD3.X UR9, URZ, UR9, URZ, UP1, !UPT ;  /* 0x000000093f097290 */ /* 0x000fe40008ffe43f */
[----:B------:R-:W-:Y:S02]  /*de10*/  UIADD3.X UR4, URZ, UR11, URZ, UP0, !UPT ;  /* 0x0000000b3f047290 */ /* 0x000fe400087fe43f */
[----:B------:R-:W-:Y:S01]  /*de20*/  UIADD3 UR5, UR19, UR5, URZ ;  /* 0x0000000513057290 */ /* 0x000fe2000fffe03f */
[----:B--2---:R-:W-:Y:S02]  /*de30*/  IADD3 R8, P0, R4, 0x40, RZ ;  /* 0x0000004004087810 */ /* 0x004fe40007f1e0ff */
[----:B------:R-:W-:Y:S01]  /*de40*/  MOV R2, R4 ;  /* 0x0000000400027202 */ /* 0x000fe20000000f00 */
[--C-:B---3--:R-:W-:Y:S02]  /*de50*/  IMAD.MOV.U32 R3, RZ, RZ, R7.reuse ;  /* 0x000000ffff037224 */ /* 0x108fe400078e0007 */
[----:B------:R-:W-:-:S05]  /*de60*/  IMAD.X R9, RZ, RZ, R7, P0 ;  /* 0x000000ffff097224 */ /* 0x000fca00000e0607 */
[----:B------:R1:W-:Y:S04]  /*de70*/  STL.64 [R1], R8 ;  /* 0x0000000801007387 */ /* 0x0003e80000100a00 */
[----:B------:R1:W-:Y:S02]  /*de80*/  STL.64 [R1+0x8], R2 ;  /* 0x0000080201007387 */ /* 0x0003e40000100a00 */
.L_x_941:
[----:B--2---:R-:W2:Y:S01]  /*de90*/  LDL.64 R40, [R1+0x8] ;  /* 0x0000080001287983 */ /* 0x004ea20000100a00 */
[----:B------:R-:W-:Y:S04]  /*dea0*/  DEPBAR.LE SB0, 0x0 ;  /* 0x000080000000791a */ /* 0x000fe80000000000 */
[----:B------:R-:W3:Y:S05]  /*deb0*/  LDL.64 R168, [R1] ;  /* 0x0000000001a87983 */ /* 0x000eea0000100a00 */
[----:B------:R-:W-:Y:S01]  /*dec0*/  BAR.SYNC.DEFER_BLOCKING 0x0 ;  /* 0x0000000000007b1d */ /* 0x000fe20000010000 */
[C---:B------:R-:W-:Y:S01]  /*ded0*/  ISETP.GT.AND P6, PT, R242.reuse, UR8, PT ;  /* 0x00000008f2007c0c */ /* 0x040fe2000bfc4270 */
[----:B------:R-:W-:Y:S01]  /*dee0*/  IMAD R0, R242, UR5, RZ ;  /* 0x00000005f2007c24 */ /* 0x000fe2000f8e02ff */
[----:B-1----:R-:W-:Y:S05]  /*def0*/  SHF.R.S32.HI R2, RZ, 0x1f, R242 ;  /* 0x0000001fff027819 */ /* 0x002fea00000114f2 */
[----:B------:R-:W-:Y:S01]  /*df00*/  IMAD R0, R2, UR18, R0 ;  /* 0x0000001202007c24 */ /* 0x000fe2000f8e0200 */
[----:B-----5:R-:W-:Y:S05]  /*df10*/  LDSM.16.M88.4 R48, [R231+0x8080] ;  /* 0x00808000e730783b */ /* 0x020fea0000000200 */
[----:B------:R-:W1:Y:S05]  /*df20*/  LDSM.16.M88.4 R16, [R224+0x5080] ;  /* 0x00508000e010783b */ /* 0x000e6a0000000200 */
[----:B------:R-:W4:Y:S05]  /*df30*/  LDSM.16.M88.4 R44, [R231+0xa080] ;  /* 0x00a08000e72c783b */ /* 0x000f2a0000000200 */
[----:B------:R-:W4:Y:S05]  /*df40*/  LDSM.16.M88.4 R32, [R224+0x5880] ;  /* 0x00588000e020783b */ /* 0x000f2a0000000200 */
[----:B------:R-:W3:Y:S05]  /*df50*/  LDL.64 R246, [R1+0x30] ;  /* 0x0000300001f67983 */ /* 0x000eea0000100a00 */
[----:B------:R-:W4:Y:S05]  /*df60*/  LDSM.16.M88.4 R172, [R224+0x6080] ;  /* 0x00608000e0ac783b */ /* 0x000f2a0000000200 */
[----:B------:R-:W3:Y:S05]  /*df70*/  LDL.64 R244, [R1+0x40] ;  /* 0x0000400001f47983 */ /* 0x000eea0000100a00 */
[----:B------:R-:W-:Y:S05]  /*df80*/  LDSM.16.M88.4 R192, [R233+0x8080] ;  /* 0x00808000e9c0783b */ /* 0x000fea0000000200 */
[----:B------:R-:W3:Y:S01]  /*df90*/  LDL R171, [R1+0x24] ;  /* 0x0000240001ab7983 */ /* 0x000ee20000100800 */
[-C--:B-1----:R-:W-:Y:S04]  /*dfa0*/  HMMA.16816.F32 R4, R48, R16.reuse, RZ ;  /* 0x000000103004723c */ /* 0x082fe800000018ff */
[----:B------:R-:W1:Y:S05]  /*dfb0*/  LDSM.16.M88.4 R196, [R235] ;  /* 0x00000000ebc4783b */ /* 0x000e6a0000000200 */
[----:B------:R-:W1:Y:S01]  /*dfc0*/  LDSM.16.M88.4 R200, [R233+0xa080] ;  /* 0x00a08000e9c8783b */ /* 0x000e620000000200 */
[C---:B----4-:R-:W-:Y:S04]  /*dfd0*/  HMMA.16816.F32 R8, R44.reuse, R16, RZ ;  /* 0x000000102c08723c */ /* 0x050fe800000018ff */
[----:B------:R-:W4:Y:S04]  /*dfe0*/  LDSM.16.M88.4 R204, [R241] ;  /* 0x00000000f1cc783b */ /* 0x000f280000000200 */
[-C--:B------:R-:W-:Y:S08]  /*dff0*/  HMMA.16816.F32 R12, R44, R18.reuse, RZ ;  /* 0x000000122c0c723c */ /* 0x080ff000000018ff */
[C---:B------:R-:W-:Y:S08]  /*e000*/  HMMA.16816.F32 R16, R48.reuse, R18, RZ ;  /* 0x000000123010723c */ /* 0x040ff000000018ff */
[-C--:B------:R-:W-:Y:S08]  /*e010*/  HMMA.16816.F32 R20, R48, R32.reuse, RZ ;  /* 0x000000203014723c */ /* 0x080ff000000018ff */
[C---:B------:R-:W-:Y:S08]  /*e020*/  HMMA.16816.F32 R24, R44.reuse, R32, RZ ;  /* 0x000000202c18723c */ /* 0x040ff000000018ff */
[-C--:B------:R-:W-:Y:S08]  /*e030*/  HMMA.16816.F32 R28, R44, R34.reuse, RZ ;  /* 0x000000222c1c723c */ /* 0x080ff000000018ff */
[C---:B------:R-:W-:Y:S08]  /*e040*/  HMMA.16816.F32 R32, R48.reuse, R34, RZ ;  /* 0x000000223020723c */ /* 0x040ff000000018ff */
[-C--:B------:R-:W-:Y:S01]  /*e050*/  HMMA.16816.F32 R36, R48, R172.reuse, RZ ;  /* 0x000000ac3024723c */ /* 0x080fe200000018ff */
[C---:B--2---:R-:W-:Y:S07]  /*e060*/  IMAD.WIDE.U32 R208, R242.reuse, UR18, R40 ;  /* 0x00000012f2d07c25 */ /* 0x044fee000f8e0028 */
[C---:B------:R-:W-:Y:S04]  /*e070*/  HMMA.16816.F32 R40, R44.reuse, R172, RZ ;  /* 0x000000ac2c28723c */ /* 0x040fe800000018ff */
[----:B------:R-:W-:Y:S02]  /*e080*/  IMAD.IADD R167, R209, 0x1, R0 ;  /* 0x00000001d1a77824 */ /* 0x000fe400078e0200 */
[----:B---3--:R-:W-:Y:S01]  /*e090*/  IMAD.WIDE.U32 R2, R242, UR18, R168 ;  /* 0x00000012f2027c25 */ /* 0x008fe2000f8e00a8 */
[C---:B------:R-:W-:Y:S01]  /*e0a0*/  LEA R168, P1, R208.reuse, c[0x0][0x1f8], 0x1 ;  /* 0x00007e00d0a87a11 */ /* 0x040fe200078208ff */
[-C--:B------:R-:W-:Y:S04]  /*e0b0*/  HMMA.16816.F32 R44, R44, R174.reuse, RZ ;  /* 0x000000ae2c2c723c */ /* 0x080fe800000018ff */
[----:B------:R-:W-:Y:S02]  /*e0c0*/  LEA.HI.X R169, R208, c[0x0][0x1fc], R167, 0x1, P1 ;  /* 0x00007f00d0a97a11 */ /* 0x000fe400008f0ca7 */
[----:B------:R-:W2:Y:S01]  /*e0d0*/  LDL R167, [R1+0x10] ;  /* 0x0000100001a77983 */ /* 0x000ea20000100800 */
[----:B------:R-:W-:Y:S01]  /*e0e0*/  LEA R212, P0, R2, c[0x0][0x1f8], 0x1 ;  /* 0x00007e0002d47a11 */ /* 0x000fe200078008ff */
[----:B------:R-:W-:Y:S01]  /*e0f0*/  IMAD.IADD R0, R0, 0x1, R3 ;  /* 0x0000000100007824 */ /* 0x000fe200078e0203 */
[----:B------:R-:W-:Y:S02]  /*e100*/  HMMA.16816.F32 R48, R48, R174, RZ ;  /* 0x000000ae3030723c */ /* 0x000fe400000018ff */
[----:B------:R-:W3:Y:S02]  /*e110*/  LDSM.16.M88.4 R208, [R240] ;  /* 0x00000000f0d0783b */ /* 0x000ee40000000200 */
[----:B------:R-:W-:Y:S03]  /*e120*/  LEA.HI.X R213, R2, c[0x0][0x1fc], R0, 0x1, P0 ;  /* 0x00007f0002d57a11 */ /* 0x000fe600000f0c00 */
[----:B------:R-:W-:Y:S01]  /*e130*/  @!PT LDS RZ, [RZ] ;  /* 0x00000000fffff984 */ /* 0x000fe20000000800 */
[----:B------:R-:W-:Y:S01]  /*e140*/  @!PT LDS RZ, [RZ] ;  /* 0x00000000fffff984 */ /* 0x000fe20000000800 */
[----:B------:R-:W-:Y:S01]  /*e150*/  @!PT LDS RZ, [RZ] ;  /* 0x00000000fffff984 */ /* 0x000fe20000000800 */
[----:B------:R4:W-:Y:S01]  /*e160*/  LDGSTS.E.BYPASS.LTC128B.128 [R243+0x2080], [R168.64], !P4 ;  /* 0x02080000a8f37fae */ /* 0x0009e2000e101d4e */
[----:B------:R-:W-:Y:S01]  /*e170*/  IADD3 R2, P0, R168, UR10, RZ ;  /* 0x0000000aa8027c10 */ /* 0x000fe2000ff1e0ff */
[-C--:B-1----:R-:W-:Y:S03]  /*e180*/  HMMA.16816.F32 R4, R192, R196.reuse, R4 ;  /* 0x000000c4c004723c */ /* 0x082fe60000001804 */
[----:B------:R1:W-:Y:S02]  /*e190*/  LDGSTS.E.BYPASS.LTC128B.128 [R243+0x3880], [R212.64], !P3 ;  /* 0x03880000d4f37fae */ /* 0x0003e4000d901d4e */
[----:B------:R-:W-:Y:S02]  /*e1a0*/  IADD3.X R3, R169, UR11, RZ, P0, !PT ;  /* 0x0000000ba9037c10 */ /* 0x000fe400087fe4ff */
[----:B------:R-:W-:Y:S01]  /*e1b0*/  IADD3 R172, P1, R2, UR10, RZ ;  /* 0x0000000a02ac7c10 */ /* 0x000fe2000ff3e0ff */
[C---:B------:R-:W-:Y:S02]  /*e1c0*/  HMMA.16816.F32 R8, R200.reuse, R196, R8 ;  /* 0x000000c4c808723c */ /* 0x040fe40000001808 */
[----:B------:R1:W-:Y:S02]  /*e1d0*/  LDGSTS.E.BYPASS.LTC128B.128 [R243+0x2880], [R2.64], !P4 ;  /* 0x0288000002f37fae */ /* 0x0003e4000e101d4e */
[C---:B------:R-:W-:Y:S02]  /*e1e0*/  IADD3.X R173, R3.reuse, UR11, RZ, P1, !PT ;  /* 0x0000000b03ad7c10 */ /* 0x040fe40008ffe4ff */
[----:B------:R-:W-:Y:S01]  /*e1f0*/  PLOP3.LUT P1, PT, PT, PT, UP3, 0x80, 0x0 ;  /* 0x000000000000781c */ /* 0x000fe20003f2f038 */
[----:B------:R1:W-:Y:S01]  /*e200*/  LDGSTS.E.BYPASS.LTC128B.128 [R243+0x4080], [R2.64+0x80], !P3 ;  /* 0x0408008002f37fae */ /* 0x0003e2000d901d4e */
[-C--:B------:R-:W-:Y:S04]  /*e210*/  HMMA.16816.F32 R12, R200, R198.reuse, R12 ;  /* 0x000000c6c80c723c */ /* 0x080fe8000000180c */
[----:B------:R3:W-:Y:S01]  /*e220*/  LDGSTS.E.BYPASS.LTC128B.128 [R243+0x3080], [R172.64], !P4 ;  /* 0x03080000acf37fae */ /* 0x0007e2000e101d4e */
[----:B------:R-:W-:Y:S03]  /*e230*/  @P6 IADD3 R0, R242, -0x1, RZ ;  /* 0xfffffffff2006810 */ /* 0x000fe60007ffe0ff */
[C---:B------:R-:W-:Y:S04]  /*e240*/  HMMA.16816.F32 R16, R192.reuse, R198, R16 ;  /* 0x000000c6c010723c */ /* 0x040fe80000001810 */
[----:B----4-:R-:W-:Y:S04]  /*e250*/  IADD3 R168, P0, R2, UR17, RZ ;  /* 0x0000001102a87c10 */ /* 0x010fe8000ff1e0ff */
[-C--:B------:R-:W-:Y:S04]  /*e260*/  HMMA.16816.F32 R20, R192, R204.reuse, R20 ;  /* 0x000000ccc014723c */ /* 0x080fe80000001814 */
[----:B------:R-:W-:Y:S02]  /*e270*/  IADD3.X R169, R3, UR4, RZ, P0, !PT ;  /* 0x0000000403a97c10 */ /* 0x000fe400087fe4ff */
[----:B------:R-:W-:Y:S02]  /*e280*/  PLOP3.LUT P0, PT, PT, PT, UP3, 0x80, 0x0 ;  /* 0x000000000000781c */ /* 0x000fe40003f0f038 */
[C---:B------:R-:W-:Y:S01]  /*e290*/  HMMA.16816.F32 R24, R200.reuse, R204, R24 ;  /* 0x000000ccc818723c */ /* 0x040fe20000001818 */
[----:B------:R4:W-:Y:S03]  /*e2a0*/  LDGSTS.E.BYPASS.LTC128B.128 [R243+0x4880], [R168.64], !P3 ;  /* 0x04880000a8f37fae */ /* 0x0009e6000d901d4e */
[----:B-1----:R-:W-:Y:S01]  /*e2b0*/  @P6 SHF.R.S32.HI R2, RZ, 0x1f, R0 ;  /* 0x0000001fff026819 */ /* 0x002fe20000011400 */
[----:B------:R-:W-:Y:S01]  /*e2c0*/  @P6 IMAD.MOV.U32 R3, RZ, RZ, R247 ;  /* 0x000000ffff036224 */ /* 0x000fe200078e00f7 */
[----:B------:R-:W-:Y:S02]  /*e2d0*/  LDSM.16.M88.4 R212, [R230+0x5080] ;  /* 0x00508000e6d4783b */ /* 0x000fe40000000200 */
[-C--:B------:R-:W-:Y:S03]  /*e2e0*/  HMMA.16816.F32 R28, R200, R206.reuse, R28 ;  /* 0x000000cec81c723c */ /* 0x080fe6000000181c */
[----:B------:R-:W0:Y:S01]  /*e2f0*/  LDGDEPBAR ;  /* 0x00000000000079af */ /* 0x000e220000000000 */
[----:B------:R-:W-:Y:S04]  /*e300*/  @P6 IMAD R2, R2, c[0x0][0x1e0], RZ ;  /* 0x0000780002026a24 */ /* 0x000fe800078e02ff */
[C---:B------:R-:W-:Y:S01]  /*e310*/  HMMA.16816.F32 R32, R192.reuse, R206, R32 ;  /* 0x000000cec020723c */ /* 0x040fe20000001820 */
[----:B---3--:R-:W1:Y:S03]  /*e320*/  LDSM.16.M88.4 R172, [R232+0x8080] ;  /* 0x00808000e8ac783b */ /* 0x008e660000000200 */
[C---:B------:R-:W-:Y:S02]  /*e330*/  @P6 IMAD R2, R0.reuse, c[0x0][0x1e4], R2 ;  /* 0x0000790000026a24 */ /* 0x040fe400078e0202 */
[----:B------:R-:W3:Y:S02]  /*e340*/  LDSM.16.M88.4 R216, [R232+0xa080] ;  /* 0x00a08000e8d8783b */ /* 0x000ee40000000200 */
[-C--:B------:R-:W-:Y:S03]  /*e350*/  HMMA.16816.F32 R36, R192, R208.reuse, R36 ;  /* 0x000000d0c024723c */ /* 0x080fe60000001824 */
[----:B------:R-:W3:Y:S01]  /*e360*/  LDSM.16.M88.4 R196, [R230+0x5880] ;  /* 0x00588000e6c4783b */ /* 0x000ee20000000200 */
[----:B----4-:R-:W-:Y:S04]  /*e370*/  @P6 IMAD.WIDE.U32 R168, R0, c[0x0][0x1e0], RZ ;  /* 0x0000780000a86a25 */ /* 0x010fe800078e00ff */
[C---:B------:R-:W-:Y:S01]  /*e380*/  HMMA.16816.F32 R40, R200.reuse, R208, R40 ;  /* 0x000000d0c828723c */ /* 0x040fe20000001828 */
[----:B------:R-:W-:Y:S03]  /*e390*/  LDSM.16.M88.4 R204, [R229] ;  /* 0x00000000e5cc783b */ /* 0x000fe60000000200 */
[----:B------:R-:W-:Y:S02]  /*e3a0*/  @P6 IMAD.IADD R0, R169, 0x1, R2 ;  /* 0x00000001a9006824 */ /* 0x000fe400078e0202 */
[----:B------:R-:W-:Y:S01]  /*e3b0*/  LDSM.16.M88.4 R220, [R229+0x800] ;  /* 0x00080000e5dc783b */ /* 0x000fe20000000200 */
[----:B------:R-:W-:Y:S01]  /*e3c0*/  @P6 IMAD.MOV.U32 R2, RZ, RZ, R244 ;  /* 0x000000ffff026224 */ /* 0x000fe200078e00f4 */
[-C--:B------:R-:W-:Y:S03]  /*e3d0*/  HMMA.16816.F32 R44, R200, R210.reuse, R44 ;  /* 0x000000d2c82c723c */ /* 0x080fe6000000182c */
[----:B------:R-:W4:Y:S01]  /*e3e0*/  LDSM.16.M88.4 R200, [R230+0x6080] ;  /* 0x00608000e6c8783b */ /* 0x000f220000000200 */
[----:B------:R-:W-:Y:S04]  /*e3f0*/  @P6 IMAD.WIDE.U32 R2, R168, 0x30, R2 ;  /* 0x00000030a8026825 */ /* 0x000fe800078e0002 */
[----:B------:R-:W-:Y:S01]  /*e400*/  HMMA.16816.F32 R48, R192, R210, R48 ;  /* 0x000000d2c030723c */ /* 0x000fe20000001830 */
[----:B------:R-:W4:Y:S03]  /*e410*/  LDSM.16.M88.4 R192, [R234+0x8080] ;  /* 0x00808000eac0783b */ /* 0x000f260000000200 */
[----:B------:R-:W-:Y:S02]  /*e420*/  @P6 IMAD.SHL.U32 R168, R2, 0x2, RZ ;  /* 0x0000000202a86824 */ /* 0x000fe400078e00ff */
[----:B------:R-:W4:Y:S01]  /*e430*/  LDSM.16.M88.4 R208, [R234+0xa080] ;  /* 0x00a08000ead0783b */ /* 0x000f220000000200 */
[----:B------:R-:W-:Y:S01]  /*e440*/  @P6 IMAD R0, R0, 0x30, RZ ;  /* 0x0000003000006824 */ /* 0x000fe200078e02ff */
[-C--:B-1----:R-:W-:Y:S05]  /*e450*/  HMMA.16816.F32 R4, R172, R212.reuse, R4 ;  /* 0x000000d4ac04723c */ /* 0x082fea0000001804 */
[----:B------:R-:W-:Y:S02]  /*e460*/  @P6 IMAD.IADD R3, R3, 0x1, R0 ;  /* 0x0000000103036824 */ /* 0x000fe400078e0200 */
[----:B------:R-:W-:Y:S01]  /*e470*/  @P1 IMAD.HI.U32 R0, R171, c[0x0][0x2c8], RZ ;  /* 0x0000b200ab001a27 */ /* 0x000fe200078e00ff */
[C---:B---3--:R-:W-:Y:S04]  /*e480*/  HMMA.16816.F32 R8, R216.reuse, R212, R8 ;  /* 0x000000d4d808723c */ /* 0x048fe80000001808 */
[----:B------:R-:W-:Y:S02]  /*e490*/  @P6 SHF.L.U64.HI R3, R2, 0x1, R3 ;  /* 0x0000000102036819 */ /* 0x000fe40000010203 */
[----:B------:R-:W-:Y:S02]  /*e4a0*/  @P0 SHF.R.U32.HI R171, RZ, c[0x0][0x2cc], R0 ;  /* 0x0000b300ffab0a19 */ /* 0x000fe40000011600 */
        /* <DEDUP_REMOVED lines=8> */
[-C--:B----4-:R-:W-:Y:S08]  /*e530*/  HMMA.16816.F32 R36, R172, R200.reuse, R36 ;  /* 0x000000c8ac24723c */ /* 0x090ff00000001824 */
[C---:B------:R-:W-:Y:S08]  /*e540*/  HMMA.16816.F32 R40, R216.reuse, R200, R40 ;  /* 0x000000c8d828723c */ /* 0x040ff00000001828 */
[-C--:B------:R-:W-:Y:S01]  /*e550*/  HMMA.16816.F32 R44, R216, R202.reuse, R44 ;  /* 0x000000cad82c723c */ /* 0x080fe2000000182c */
[----:B------:R-:W-:Y:S07]  /*e560*/  LDSM.16.M88.4 R216, [R233+0xe080] ;  /* 0x00e08000e9d8783b */ /* 0x000fee0000000200 */
[----:B------:R-:W-:Y:S01]  /*e570*/  HMMA.16816.F32 R48, R172, R202, R48 ;  /* 0x000000caac30723c */ /* 0x000fe20000001830 */
[----:B------:R-:W3:Y:S05]  /*e580*/  LDSM.16.M88.4 R172, [R231+0xc080] ;  /* 0x00c08000e7ac783b */ /* 0x000eea0000000200 */
[----:B------:R-:W4:Y:S02]  /*e590*/  LDSM.16.M88.4 R200, [R231+0xe080] ;  /* 0x00e08000e7c8783b */ /* 0x000f240000000200 */
        /* <DEDUP_REMOVED lines=15> */
[----:B------:R-:W-:Y:S05]  /*e690*/  LDSM.16.M88.4 R192, [R233+0xc080] ;  /* 0x00c08000e9c0783b */ /* 0x000fea0000000200 */
[----:B------:R-:W1:Y:S02]  /*e6a0*/  LDSM.16.M88.4 R212, [R239] ;  /* 0x00000000efd4783b */ /* 0x000e640000000200 */
[-C--:B---3--:R-:W-:Y:S08]  /*e6b0*/  HMMA.16816.F32 R4, R172, R196.reuse, R4 ;  /* 0x000000c4ac04723c */ /* 0x088ff00000001804 */
[C---:B----4-:R-:W-:Y:S08]  /*e6c0*/  HMMA.16816.F32 R8, R200.reuse, R196, R8 ;  /* 0x000000c4c808723c */ /* 0x050ff00000001808 */
[-C--:B------:R-:W-:Y:S08]  /*e6d0*/  HMMA.16816.F32 R12, R200, R198.reuse, R12 ;  /* 0x000000c6c80c723c */ /* 0x080ff0000000180c */
[C---:B------:R-:W-:Y:S01]  /*e6e0*/  HMMA.16816.F32 R16, R172.reuse, R198, R16 ;  /* 0x000000c6ac10723c */ /* 0x040fe20000001810 */
[----:B------:R-:W3:Y:S07]  /*e6f0*/  LDSM.16.M88.4 R196, [R237] ;  /* 0x00000000edc4783b */ /* 0x000eee0000000200 */
[-C--:B--2---:R-:W-:Y:S08]  /*e700*/  HMMA.16816.F32 R20, R172, R204.reuse, R20 ;  /* 0x000000ccac14723c */ /* 0x084ff00000001814 */
        /* <DEDUP_REMOVED lines=9> */
[----:B------:R-:W1:Y:S05]  /*e7a0*/  LDSM.16.M88.4 R172, [R232+0xc080] ;  /* 0x00c08000e8ac783b */ /* 0x000e6a0000000200 */
[----:B------:R-:W2:Y:S02]  /*e7b0*/  LDSM.16.M88.4 R208, [R230+0x7080] ;  /* 0x00708000e6d0783b */ /* 0x000ea40000000200 */
[-C--:B------:R-:W-:Y:S08]  /*e7c0*/  HMMA.16816.F32 R4, R192, R212.reuse, R4 ;  /* 0x000000d4c004723c */ /* 0x080ff00000001804 */
[C---:B------:R-:W-:Y:S08]  /*e7d0*/  HMMA.16816.F32 R8, R216.reuse, R212, R8 ;  /* 0x000000d4d808723c */ /* 0x040ff00000001808 */
[-C--:B------:R-:W-:Y:S08]  /*e7e0*/  HMMA.16816.F32 R12, R216, R214.reuse, R12 ;  /* 0x000000d6d80c723c */ /* 0x080ff0000000180c */
[C---:B------:R-:W-:Y:S01]  /*e7f0*/  HMMA.16816.F32 R16, R192.reuse, R214, R16 ;  /* 0x000000d6c010723c */ /* 0x040fe20000001810 */
[----:B------:R-:W4:Y:S07]  /*e800*/  LDSM.16.M88.4 R212, [R230+0x7880] ;  /* 0x00788000e6d4783b */ /* 0x000f2e0000000200 */
[-C--:B------:R-:W-:Y:S08]  /*e810*/  HMMA.16816.F32 R20, R192, R220.reuse, R20 ;  /* 0x000000dcc014723c */ /* 0x080ff00000001814 */
[C---:B------:R-:W-:Y:S08]  /*e820*/  HMMA.16816.F32 R24, R216.reuse, R220, R24 ;  /* 0x000000dcd818723c */ /* 0x040ff00000001818 */
[-C--:B------:R-:W-:Y:S08]  /*e830*/  HMMA.16816.F32 R28, R216, R222.reuse, R28 ;  /* 0x000000ded81c723c */ /* 0x080ff0000000181c */
[C---:B------:R-:W-:Y:S08]  /*e840*/  HMMA.16816.F32 R32, R192.reuse, R222, R32 ;  /* 0x000000dec020723c */ /* 0x040ff00000001820 */
[-C--:B---3--:R-:W-:Y:S08]  /*e850*/  HMMA.16816.F32 R36, R192, R196.reuse, R36 ;  /* 0x000000c4c024723c */ /* 0x088ff00000001824 */
[C---:B------:R-:W-:Y:S08]  /*e860*/  HMMA.16816.F32 R40, R216.reuse, R196, R40 ;  /* 0x000000c4d828723c */ /* 0x040ff00000001828 */
[-C--:B------:R-:W-:Y:S01]  /*e870*/  HMMA.16816.F32 R44, R216, R198.reuse, R44 ;  /* 0x000000c6d82c723c */ /* 0x080fe2000000182c */
[----:B------:R-:W-:Y:S07]  /*e880*/  LDSM.16.M88.4 R216, [R236+0xe080] ;  /* 0x00e08000ecd8783b */ /* 0x000fee0000000200 */
[----:B------:R-:W-:Y:S01]  /*e890*/  HMMA.16816.F32 R48, R192, R198, R48 ;  /* 0x000000c6c030723c */ /* 0x000fe20000001830 */
[----:B------:R-:W-:Y:S05]  /*e8a0*/  LDSM.16.M88.4 R192, [R234+0xc080] ;  /* 0x00c08000eac0783b */ /* 0x000fea0000000200 */
[----:B------:R-:W3:Y:S02]  /*e8b0*/  LDSM.16.M88.4 R196, [R229+0x1800] ;  /* 0x00180000e5c4783b */ /* 0x000ee40000000200 */
[-C--:B-1----:R-:W-:Y:S08]  /*e8c0*/  HMMA.16816.F32 R4, R172, R200.reuse, R4 ;  /* 0x000000c8ac04723c */ /* 0x082ff00000001804 */
[C---:B------:R-:W-:Y:S08]  /*e8d0*/  HMMA.16816.F32 R8, R204.reuse, R200, R8 ;  /* 0x000000c8cc08723c */ /* 0x040ff00000001808 */
[-C--:B------:R-:W-:Y:S08]  /*e8e0*/  HMMA.16816.F32 R12, R204, R202.reuse, R12 ;  /* 0x000000cacc0c723c */ /* 0x080ff0000000180c */
[C---:B------:R-:W-:Y:S01]  /*e8f0*/  HMMA.16816.F32 R16, R172.reuse, R202, R16 ;  /* 0x000000caac10723c */ /* 0x040fe20000001810 */
[----:B------:R-:W1:Y:S07]  /*e900*/  LDSM.16.M88.4 R200, [R229+0x2000] ;  /* 0x00200000e5c8783b */ /* 0x000e6e0000000200 */
[-C--:B--2---:R-:W-:Y:S08]  /*e910*/  HMMA.16816.F32 R20, R172, R208.reuse, R20 ;  /* 0x000000d0ac14723c */ /* 0x084ff00000001814 */
[C---:B------:R-:W-:Y:S08]  /*e920*/  HMMA.16816.F32 R24, R204.reuse, R208, R24 ;  /* 0x000000d0cc18723c */ /* 0x040ff00000001818 */
[-C--:B------:R-:W-:Y:S08]  /*e930*/  HMMA.16816.F32 R28, R204, R210.reuse, R28 ;  /* 0x000000d2cc1c723c */ /* 0x080ff0000000181c */
[C---:B------:R-:W-:Y:S08]  /*e940*/  HMMA.16816.F32 R32, R172.reuse, R210, R32 ;  /* 0x000000d2ac20723c */ /* 0x040ff00000001820 */
[-C--:B----4-:R-:W-:Y:S08]  /*e950*/  HMMA.16816.F32 R36, R172, R212.reuse, R36 ;  /* 0x000000d4ac24723c */ /* 0x090ff00000001824 */
[C---:B------:R-:W-:Y:S08]  /*e960*/  HMMA.16816.F32 R40, R204.reuse, R212, R40 ;  /* 0x000000d4cc28723c */ /* 0x040ff00000001828 */
[-C--:B------:R-:W-:Y:S08]  /*e970*/  HMMA.16816.F32 R44, R204, R214.reuse, R44 ;  /* 0x000000d6cc2c723c */ /* 0x080ff0000000182c */
[----:B------:R-:W-:Y:S01]  /*e980*/  HMMA.16816.F32 R48, R172, R214, R48 ;  /* 0x000000d6ac30723c */ /* 0x000fe20000001830 */
[----:B------:R-:W2:Y:S01]  /*e990*/  LDSM.16.M88.4 R172, [R229+0x2800] ;  /* 0x00280000e5ac783b */ /* 0x000ea20000000200 */
[----:B------:R-:W-:Y:S04]  /*e9a0*/  DEPBAR.LE SB0, 0x0 ;  /* 0x000080000000791a */ /* 0x000fe80000000000 */
[----:B------:R-:W-:Y:S02]  /*e9b0*/  BAR.SYNC.DEFER_BLOCKING 0x0 ;  /* 0x0000000000007b1d */ /* 0x000fe40000010000 */
[-C--:B---3--:R-:W-:Y:S08]  /*e9c0*/  HMMA.16816.F32 R4, R192, R196.reuse, R4 ;  /* 0x000000c4c004723c */ /* 0x088ff00000001804 */
[C---:B------:R-:W-:Y:S07]  /*e9d0*/  HMMA.16816.F32 R8, R216.reuse, R196, R8 ;  /* 0x000000c4d808723c */ /* 0x040fee0000001808 */
[C---:B------:R-:W-:Y:S01]  /*e9e0*/  @P6 IADD3 R196, P2, R168.reuse, 0x80, RZ ;  /* 0x00000080a8c46810 */ /* 0x040fe20007f5e0ff */
[-C--:B------:R-:W-:Y:S04]  /*e9f0*/  HMMA.16816.F32 R12, R216, R198.reuse, R12 ;  /* 0x000000c6d80c723c */ /* 0x080fe8000000180c */
[----:B------:R-:W-:Y:S02]  /*ea00*/  @P6 IADD3 R168, P5, R168, c[0x0][0x1c8], RZ ;  /* 0x00007200a8a86a10 */ /* 0x000fe40007fbe0ff */
[----:B------:R-:W-:Y:S02]  /*ea10*/  @P6 IADD3 R196, P1, R196, c[0x0][0x1c8], RZ ;  /* 0x00007200c4c46a10 */ /* 0x000fe40007f3e0ff */
[C---:B------:R-:W-:Y:S04]  /*ea20*/  HMMA.16816.F32 R16, R192.reuse, R198, R16 ;  /* 0x000000c6c010723c */ /* 0x040fe80000001810 */
[----:B------:R-:W-:Y:S02]  /*ea30*/  @P6 IADD3.X R169, R3, c[0x0][0x1cc], RZ, P5, !PT ;  /* 0x0000730003a96a10 */ /* 0x000fe40002ffe4ff */
[----:B------:R-:W-:Y:S02]  /*ea40*/  @P6 IADD3.X R197, RZ, c[0x0][0x1cc], R3, P1, P2 ;  /* 0x00007300ffc56a10 */ /* 0x000fe40000fe4403 */
[-C--:B-1----:R-:W-:Y:S01]  /*ea50*/  HMMA.16816.F32 R20, R192, R200.reuse, R20 ;  /* 0x000000c8c014723c */ /* 0x082fe20000001814 */
[----:B------:R-:W-:Y:S01]  /*ea60*/  @!PT LDS RZ, [RZ] ;  /* 0x00000000fffff984 */ /* 0x000fe20000000800 */
[----:B------:R-:W-:Y:S01]  /*ea70*/  @!PT LDS RZ, [RZ] ;  /* 0x00000000fffff984 */ /* 0x000fe20000000800 */
[----:B------:R-:W-:Y:S01]  /*ea80*/  @!PT LDS RZ, [RZ] ;  /* 0x00000000fffff984 */ /* 0x000fe20000000800 */
[----:B------:R1:W-:Y:S03]  /*ea90*/  @P6 LDGSTS.E.BYPASS.LTC128B.128 [R243+0x5080], [R168.64], !P4 ;  /* 0x05080000a8f36fae */ /* 0x0003e6000e101d4e */
[----:B------:R-:W-:Y:S02]  /*eaa0*/  @P6 IADD3 R2, P0, R168, UR16, RZ ;  /* 0x00000010a8026c10 */ /* 0x000fe4000ff1e0ff */
[----:B------:R3:W-:Y:S02]  /*eab0*/  @P6 LDGSTS.E.BYPASS.LTC128B.128 [R243+0x6880], [R196.64], !P3 ;  /* 0x06880000c4f36fae */ /* 0x0007e4000d901d4e */
[C---:B------:R-:W-:Y:S04]  /*eac0*/  HMMA.16816.F32 R24, R216.reuse, R200, R24 ;  /* 0x000000c8d818723c */ /* 0x040fe80000001818 */
[----:B------:R-:W-:Y:S04]  /*ead0*/  @P6 IADD3.X R3, R169, UR7, RZ, P0, !PT ;  /* 0x00000007a9036c10 */ /* 0x000fe800087fe4ff */
[-C--:B------:R-:W-:Y:S01]  /*eae0*/  HMMA.16816.F32 R28, R216, R202.reuse, R28 ;  /* 0x000000cad81c723c */ /* 0x080fe2000000181c */
[----:B------:R4:W-:Y:S05]  /*eaf0*/  @P6 LDGSTS.E.BYPASS.LTC128B.128 [R243+0x5880], [R2.64], !P4 ;  /* 0x0588000002f36fae */ /* 0x0009ea000e101d4e */
[----:B------:R4:W-:Y:S02]  /*eb00*/  @P6 LDGSTS.E.BYPASS.LTC128B.128 [R243+0x7080], [R2.64+0x80], !P3 ;  /* 0x0708008002f36fae */ /* 0x0009e4000d901d4e */
[C---:B------:R-:W-:Y:S04]  /*eb10*/  HMMA.16816.F32 R32, R192.reuse, R202, R32 ;  /* 0x000000cac020723c */ /* 0x040fe80000001820 */
[----:B-1----:R-:W-:Y:S04]  /*eb20*/  IMAD R168, R242, -0x30, RZ ;  /* 0xffffffd0f2a87824 */ /* 0x002fe800078e02ff */
[-C--:B--2---:R-:W-:Y:S04]  /*eb30*/  HMMA.16816.F32 R36, R192, R172.reuse, R36 ;  /* 0x000000acc024723c */ /* 0x084fe80000001824 */
[C---:B---3--:R-:W-:Y:S04]  /*eb40*/  @P6 IADD3 R196, P1, R2.reuse, UR16, RZ ;  /* 0x0000001002c46c10 */ /* 0x048fe8000ff3e0ff */
[C---:B------:R-:W-:Y:S04]  /*eb50*/  HMMA.16816.F32 R40, R216.reuse, R172, R40 ;  /* 0x000000acd828723c */ /* 0x040fe80000001828 */
[C---:B------:R-:W-:Y:S03]  /*eb60*/  @P6 IADD3.X R197, R3.reuse, UR7, RZ, P1, !PT ;  /* 0x0000000703c56c10 */ /* 0x040fe60008ffe4ff */
[----:B------:R-:W-:Y:S01]  /*eb70*/  @P6 IADD3 R172, P0, R2, UR12, RZ ;  /* 0x0000000c02ac6c10 */ /* 0x000fe2000ff1e0ff */
[-C--:B------:R-:W-:Y:S01]  /*eb80*/  HMMA.16816.F32 R44, R216, R174.reuse, R44 ;  /* 0x000000aed82c723c */ /* 0x080fe2000000182c */
[----:B------:R1:W-:Y:S03]  /*eb90*/  @P6 LDGSTS.E.BYPASS.LTC128B.128 [R243+0x6080], [R196.64], !P4 ;  /* 0x06080000c4f36fae */ /* 0x0003e6000e101d4e */
[----:B------:R-:W-:Y:S02]  /*eba0*/  @P6 IADD3.X R173, R3, UR9, RZ, P0, !PT ;  /* 0x0000000903ad6c10 */ /* 0x000fe400087fe4ff */
[----:B----4-:R-:W2:Y:S01]  /*ebb0*/  SHFL.IDX PT, R3, R171, RZ, 0x1c1f ;  /* 0x001c1fffab037589 */ /* 0x010ea200000e0000 */
[----:B------:R-:W-:Y:S01]  /*ebc0*/  PLOP3.LUT P0, PT, PT, PT, UP2, 0x40, 0x0 ;  /* 0x000000000000781c */ /* 0x000fe20003f0e828 */
[----:B------:R-:W-:Y:S03]  /*ebd0*/  HMMA.16816.F32 R48, R192, R174, R48 ;  /* 0x000000aec030723c */ /* 0x000fe60000001830 */
[----:B------:R3:W-:Y:S04]  /*ebe0*/  @P6 LDGSTS.E.BYPASS.LTC128B.128 [R243+0x7880], [R172.64], !P3 ;  /* 0x07880000acf36fae */ /* 0x0007e8000d901d4e */
[----:B------:R-:W-:Y:S01]  /*ebf0*/  IMAD.IADD R174, R168, 0x1, -R167 ;  /* 0x00000001a8ae7824 */ /* 0x000fe200078e0aa7 */
[----:B------:R-:W0:Y:S01]  /*ec00*/  LDGDEPBAR ;  /* 0x00000000000079af */ /* 0x000e220000000000 */
[----:B---3--:R-:W-:Y:S04]  /*ec10*/  IADD3 R173, -R167, 0x1, R168 ;  /* 0x00000001a7ad7810 */ /* 0x008fe80007ffe1a8 */
[----:B------:R-:W-:Y:S04]  /*ec20*/  IADD3 R173, R173, c[0x0][0x1d0], RZ ;  /* 0x00007400adad7a10 */ /* 0x000fe80007ffe0ff */
[----:B------:R-:W-:Y:S04]  /*ec30*/  IADD3 R173, R173, -c[0x0][0x168], RZ ;  /* 0x80005a00adad7a10 */ /* 0x000fe80007ffe0ff */
[C---:B------:R-:W-:Y:S02]  /*ec40*/  IADD3 R172, R173.reuse, c[0x0][0x328], RZ ;  /* 0x0000ca00adac7a10 */ /* 0x040fe40007ffe0ff */
[----:B------:R-:W-:Y:S03]  /*ec50*/  IADD3 R173, R173, UR6, RZ ;  /* 0x00000006adad7c10 */ /* 0x000fe6000fffe0ff */
[--C-:B--2---:R-:W-:Y:S02]  /*ec60*/  IMAD.IADD R2, R172, 0x1, R3.reuse ;  /* 0x00000001ac027824 */ /* 0x104fe400078e0203 */
[----:B------:R-:W-:Y:S01]  /*ec70*/  IMAD.IADD R0, R173, 0x1, R3 ;  /* 0x00000001ad007824 */ /* 0x000fe200078e0203 */
[----:B------:R-:W-:-:S05]  /*ec80*/  @P0 BRA `(.L_x_925) ;  /* 0x0000018000000947 */ /* 0x000fca0003800000 */
[----:B-1----:R-:W-:Y:S01]  /*ec90*/  IADD3 R3, R3, c[0x0][0x1d0], RZ ;  /* 0x0000740003037a10 */ /* 0x002fe20007ffe0ff */
        /* <DEDUP_REMOVED lines=13> */
.L_x_927:
[----:B------:R-:W-:Y:S04]  /*ed70*/  MOV R167, c[0x0][0x32c] ;  /* 0x0000cb0000a77a02 */ /* 0x000fe80000000f00 */
[----:B------:R-:W-:Y:S11]  /*ed80*/  ISETP.NE.AND P0, PT, R167, 0x1, PT ;  /* 0x00000001a700780c */ /* 0x000ff60003f05270 */
[----:B------:R-:W-:Y:S02]  /*ed90*/  @!UPT UIADD3 URZ, URZ, URZ, URZ ;  /* 0x0000003f3f3ff290 */ /* 0x000fe4000fffe03f */
[----:B------:R-:W-:Y:S05]  /*eda0*/  @P0 IMAD.HI.U32 R167, R3, c[0x0][0x330], RZ ;  /* 0x0000cc0003a70a27 */ /* 0x000fea00078e00ff */
[----:B------:R-:W-:Y:S02]  /*edb0*/  @P0 SHF.R.U32.HI R3, RZ, c[0x0][0x334], R167 ;  /* 0x0000cd00ff030a19 */ /* 0x000fe400000116a7 */
.L_x_928:
[----:B------:R-:W-:Y:S05]  /*edc0*/  BSYNC B0 ;  /* 0x0000000000007941 */ /* 0x000fea0003800000 */
.L_x_926:
[----:B------:R-:W-:Y:S05]  /*edd0*/  IMAD R3, R3, c[0x0][0x32c], R174 ;  /* 0x0000cb0003037a24 */ /* 0x000fea00078e02ae */
[----:B------:R-:W-:Y:S02]  /*ede0*/  IADD3 R167, R3, c[0x0][0x32c], RZ ;  /* 0x0000cb0003a77a10 */ /* 0x000fe40007ffe0ff */
[----:B------:R-:W-:Y:S02]  /*edf0*/  IMNMX R0, R0, R3, !PT ;  /* 0x0000000300007217 */ /* 0x000fe40007800200 */
[----:B------:R-:W-:Y:S02]  /*ee00*/  IMNMX R2, R2, R167, PT ;  /* 0x000000a702027217 */ /* 0x000fe40003800200 */
.L_x_925:
[----:B-1----:R-:W-:Y:S01]  /*ee10*/  PLOP3.LUT P0, PT, PT, PT, UP2, 0x40, 0x0 ;  /* 0x000000000000781c */ /* 0x002fe20003f0e828 */
        /* <DEDUP_REMOVED lines=18> */
.L_x_931:
[----:B------:R-:W-:Y:S04]  /*ef40*/  MOV R175, c[0x0][0x32c] ;  /* 0x0000cb0000af7a02 */ /* 0x000fe80000000f00 */
[----:B------:R-:W-:Y:S11]  /*ef50*/  ISETP.NE.AND P0, PT, R175, 0x1, PT ;  /* 0x00000001af00780c */ /* 0x000ff60003f05270 */
[----:B------:R-:W-:Y:S02]  /*ef60*/  @!UPT UIADD3 URZ, URZ, URZ, URZ ;  /* 0x0000003f3f3ff290 */ /* 0x000fe4000fffe03f */
[----:B------:R-:W-:Y:S05]  /*ef70*/  @P0 IMAD.HI.U32 R175, R169, c[0x0][0x330], RZ ;  /* 0x0000cc00a9af0a27 */ /* 0x000fea00078e00ff */
[----:B------:R-:W-:Y:S02]  /*ef80*/  @P0 SHF.R.U32.HI R169, RZ, c[0x0][0x334], R175 ;  /* 0x0000cd00ffa90a19 */ /* 0x000fe400000116af */
.L_x_932:
[----:B------:R-:W-:Y:S05]  /*ef90*/  BSYNC B0 ;  /* 0x0000000000007941 */ /* 0x000fea0003800000 */
.L_x_930:
[----:B------:R-:W-:Y:S05]  /*efa0*/  IMAD R169, R169, c[0x0][0x32c], R174 ;  /* 0x0000cb00a9a97a24 */ /* 0x000fea00078e02ae */
[----:B------:R-:W-:Y:S02]  /*efb0*/  IADD3 R175, R169, c[0x0][0x32c], RZ ;  /* 0x0000cb00a9af7a10 */ /* 0x000fe40007ffe0ff */
[----:B------:R-:W-:Y:S02]  /*efc0*/  IMNMX R3, R3, R169, !PT ;  /* 0x000000a903037217 */ /* 0x000fe40007800200 */
[----:B------:R-:W-:Y:S02]  /*efd0*/  IMNMX R167, R167, R175, PT ;  /* 0x000000afa7a77217 */ /* 0x000fe40003800200 */
.L_x_929:
[C---:B------:R-:W-:Y:S02]  /*efe0*/  ISETP.GE.AND P0, PT, R168.reuse, 0x2, PT ;  /* 0x00000002a800780c */ /* 0x040fe40003f06270 */
[----:B------:R-:W-:Y:S02]  /*eff0*/  ISETP.GE.AND P2, PT, R168, 0xa, PT ;  /* 0x0000000aa800780c */ /* 0x000fe40003f46270 */
[----:B------:R-:W-:Y:S02]  /*f000*/  P2R R192, PR, RZ, 0x1 ;  /* 0x00000001ffc07803 */ /* 0x000fe40000000000 */
[----:B------:R-:W-:Y:S02]  /*f010*/  ISETP.GT.AND P0, PT, R0, 0x1, !P0 ;  /* 0x000000010000780c */ /* 0x000fe40004704270 */
[----:B------:R-:W-:Y:S02]  /*f020*/  ISETP.GE.AND P1, PT, R168, 0x9, PT ;  /* 0x00000009a800780c */ /* 0x000fe40003f26270 */
[----:B------:R-:W-:Y:S02]  /*f030*/  ISETP.LT.OR P0, PT, R2, 0x2, P0 ;  /* 0x000000020200780c */ /* 0x000fe40000701670 */
[----:B------:R-:W-:Y:S02]  /*f040*/  P2R R175, PR, RZ, 0x2 ;  /* 0x00000002ffaf7803 */ /* 0x000fe40000000000 */
[----:B------:R-:W-:Y:S02]  /*f050*/  FSEL R193, R5, -INF , !P0 ;  /* 0xff80000005c17808 */ /* 0x000fe40004000000 */
[C---:B------:R-:W-:Y:S02]  /*f060*/  ISETP.GT.AND P0, PT, R0.reuse, 0x9, !P2 ;  /* 0x000000090000780c */ /* 0x040fe40005704270 */
[----:B------:R-:W-:Y:S02]  /*f070*/  ISETP.GT.AND P1, PT, R0, 0x8, !P1 ;  /* 0x000000080000780c */ /* 0x000fe40004f24270 */
[----:B------:R-:W-:Y:S02]  /*f080*/  P2R R169, PR, RZ, 0x4 ;  /* 0x00000004ffa97803 */ /* 0x000fe40000000000 */
[----:B------:R-:W-:Y:S02]  /*f090*/  ISETP.LT.OR P0, PT, R2, 0xa, P0 ;  /* 0x0000000a0200780c */ /* 0x000fe40000701670 */
[----:B------:R-:W-:Y:S02]  /*f0a0*/  ISETP.GE.AND P2, PT, R168, 0x11, PT ;  /* 0x00000011a800780c */ /* 0x000fe40003f46270 */
[----:B------:R-:W-:Y:S02]  /*f0b0*/  ISETP.LT.OR P1, PT, R2, 0x9, P1 ;  /* 0x000000090200780c */ /* 0x000fe40000f21670 */
[----:B------:R-:W-:Y:S02]  /*f0c0*/  FSEL R195, R17, -INF , !P0 ;  /* 0xff80000011c37808 */ /* 0x000fe40004000000 */
[----:B------:R-:W-:Y:S02]  /*f0d0*/  ISETP.GT.AND P0, PT, R0, 0x10, !P2 ;  /* 0x000000100000780c */ /* 0x000fe40005704270 */
[----:B------:R-:W-:Y:S02]  /*f0e0*/  FSEL R194, R16, -INF , !P1 ;  /* 0xff80000010c27808 */ /* 0x000fe40004800000 */
        /* <DEDUP_REMOVED lines=19> */
[----:B------:R-:W-:Y:S02]  /*f220*/  ISETP.GE.AND P6, PT, R168, 0x22, PT ;  /* 0x00000022a800780c */ /* 0x000fe40003fc6270 */
        /* <DEDUP_REMOVED lines=10> */
[----:B------:R-:W-:Y:S04]  /*f2d0*/  ISETP.LT.OR P0, PT, R2, 0x29, P0 ;  /* 0x000000290200780c */ /* 0x000fe80000701670 */
[----:B------:R-:W-:Y:S02]  /*f2e0*/  FSEL R218, R48, -INF , !P0 ;  /* 0xff80000030da7808 */ /* 0x000fe40004000000 */
[----:B------:R-:W-:Y:S04]  /*f2f0*/  ISETP.GT.AND P0, PT, R0, RZ, !P2 ;  /* 0x000000ff0000720c */ /* 0x000fe80005704270 */
[----:B------:R-:W-:Y:S04]  /*f300*/  ISETP.LT.OR P0, PT, R2, 0x1, P0 ;  /* 0x000000010200780c */ /* 0x000fe80000701670 */
[----:B------:R-:W-:Y:S02]  /*f310*/  FSEL R32, R4, -INF , !P0 ;  /* 0xff80000004207808 */ /* 0x000fe40004000000 */
[----:B------:R-:W-:Y:S01]  /*f320*/  ISETP.GE.AND P0, PT, R168, 0x2a, PT ;  /* 0x0000002aa800780c */ /* 0x000fe20003f06270 */
[----:B------:R-:W1:Y:S03]  /*f330*/  SHFL.IDX PT, R4, R171, 0x2, 0x1c1f ;  /* 0x005c1f00ab047f89 */ /* 0x000e6600000e0000 */
[----:B------:R-:W-:Y:S04]  /*f340*/  ISETP.GT.AND P2, PT, R0, 0x29, !P0 ;  /* 0x000000290000780c */ /* 0x000fe80004744270 */
[----:B------:R-:W-:Y:S04]  /*f350*/  ISETP.LT.OR P2, PT, R2, 0x2a, P2 ;  /* 0x0000002a0200780c */ /* 0x000fe80001741670 */
[----:B------:R-:W-:Y:S02]  /*f360*/  FSEL R217, R49, -INF , !P2 ;  /* 0xff80000031d97808 */ /* 0x000fe40005000000 */
[----:B------:R-:W-:Y:S01]  /*f370*/  PLOP3.LUT P2, PT, PT, PT, UP2, 0x40, 0x0 ;  /* 0x000000000000781c */ /* 0x000fe20003f4e828 */
[--C-:B-1----:R-:W-:Y:S02]  /*f380*/  IMAD.IADD R2, R172, 0x1, R4.reuse ;  /* 0x00000001ac027824 */ /* 0x102fe400078e0204 */
[----:B------:R-:W-:Y:S10]  /*f390*/  IMAD.IADD R0, R173, 0x1, R4 ;  /* 0x00000001ad007824 */ /* 0x000ff400078e0204 */
        /* <DEDUP_REMOVED lines=15> */
.L_x_935:
[----:B------:R-:W-:Y:S04]  /*f490*/  MOV R33, c[0x0][0x32c] ;  /* 0x0000cb0000217a02 */ /* 0x000fe80000000f00 */
[----:B------:R-:W-:Y:S11]  /*f4a0*/  ISETP.NE.AND P2, PT, R33, 0x1, PT ;  /* 0x000000012100780c */ /* 0x000ff60003f45270 */
[----:B------:R-:W-:Y:S02]  /*f4b0*/  @!UPT UIADD3 URZ, URZ, URZ, URZ ;  /* 0x0000003f3f3ff290 */ /* 0x000fe4000fffe03f */
[----:B------:R-:W-:Y:S05]  /*f4c0*/  @P2 IMAD.HI.U32 R33, R4, c[0x0][0x330], RZ ;  /* 0x0000cc0004212a27 */ /* 0x000fea00078e00ff */
[----:B------:R-:W-:Y:S02]  /*f4d0*/  @P2 SHF.R.U32.HI R4, RZ, c[0x0][0x334], R33 ;  /* 0x0000cd00ff042a19 */ /* 0x000fe40000011621 */
.L_x_936:
[----:B------:R-:W-:Y:S05]  /*f4e0*/  BSYNC B0 ;  /* 0x0000000000007941 */ /* 0x000fea0003800000 */
.L_x_934:
[----:B------:R-:W-:Y:S05]  /*f4f0*/  IMAD R4, R4, c[0x0][0x32c], R174 ;  /* 0x0000cb0004047a24 */ /* 0x000fea00078e02ae */
[----:B------:R-:W-:Y:S02]  /*f500*/  IADD3 R33, R4, c[0x0][0x32c], RZ ;  /* 0x0000cb0004217a10 */ /* 0x000fe40007ffe0ff */
[----:B------:R-:W-:Y:S02]  /*f510*/  IMNMX R0, R0, R4, !PT ;  /* 0x0000000400007217 */ /* 0x000fe40007800200 */
[----:B------:R-:W-:Y:S02]  /*f520*/  IMNMX R2, R2, R33, PT ;  /* 0x0000002102027217 */ /* 0x000fe40003800200 */
.L_x_933:
[----:B------:R-:W-:Y:S02]  /*f530*/  ISETP.NE.AND P2, PT, R175, RZ, PT ;  /* 0x000000ffaf00720c */ /* 0x000fe40003f45270 */
[----:B------:R-:W-:Y:S02]  /*f540*/  P2R R48, PR, RZ, 0x10 ;  /* 0x00000010ff307803 */ /* 0x000fe40000000000 */
[----:B------:R-:W-:Y:S02]  /*f550*/  ISETP.GT.AND P2, PT, R3, 0x8, !P2 ;  /* 0x000000080300780c */ /* 0x000fe40005744270 */
[----:B------:R-:W-:Y:S02]  /*f560*/  ISETP.NE.AND P4, PT, R21, RZ, PT ;  /* 0x000000ff1500720c */ /* 0x000fe40003f85270 */
[----:B------:R-:W-:Y:S02]  /*f570*/  ISETP.LT.OR P2, PT, R167, 0x9, P2 ;  /* 0x00000009a700780c */ /* 0x000fe40001741670 */
[----:B------:R-:W-:Y:S02]  /*f580*/  P2R R37, PR, RZ, 0x8 ;  /* 0x00000008ff257803 */ /* 0x000fe40000000000 */
[----:B------:R-:W-:Y:S02]  /*f590*/  FSEL R33, R18, -INF , !P2 ;  /* 0xff80000012217808 */ /* 0x000fe40005000000 */
[----:B------:R-:W-:Y:S02]  /*f5a0*/  ISETP.NE.AND P2, PT, R169, RZ, PT ;  /* 0x000000ffa900720c */ /* 0x000fe40003f45270 */
[----:B------:R-:W-:Y:S02]  /*f5b0*/  ISETP.NE.AND P3, PT, R20, RZ, PT ;  /* 0x000000ff1400720c */ /* 0x000fe40003f65270 */
[----:B------:R-:W-:Y:S02]  /*f5c0*/  ISETP.GT.AND P2, PT, R3, 0x9, !P2 ;  /* 0x000000090300780c */ /* 0x000fe40005744270 */
[----:B------:R-:W-:Y:S02]  /*f5d0*/  P2R R4, PR, RZ, 0x10 ;  /* 0x00000010ff047803 */ /* 0x000fe40000000000 */
        /* <DEDUP_REMOVED lines=23> */
[----:B------:R-:W-:Y:S04]  /*f750*/  ISETP.NE.AND P2, PT, R192, RZ, PT ;  /* 0x000000ffc000720c */ /* 0x000fe80003f45270 */
        /* <DEDUP_REMOVED lines=9> */
[----:B------:R-:W-:Y:S02]  /*f7f0*/  ISETP.GT.AND P2, PT, R3, 0x29, !P0 ;  /* 0x000000290300780c */ /* 0x000fe40004744270 */
[----:B------:R-:W1:Y:S02]  /*f800*/  SHFL.IDX PT, R3, R171, 0x3, 0x1c1f ;  /* 0x007c1f00ab037f89 */ /* 0x000e6400000e0000 */
[----:B------:R-:W-:Y:S04]  /*f810*/  ISETP.LT.OR P2, PT, R167, 0x2a, P2 ;  /* 0x0000002aa700780c */ /* 0x000fe80001741670 */
[----:B------:R-:W-:Y:S02]  /*f820*/  FSEL R214, R51, -INF , !P2 ;  /* 0xff80000033d67808 */ /* 0x000fe40005000000 */
[----:B------:R-:W-:Y:S02]  /*f830*/  ISETP.GT.AND P2, PT, R0, RZ, !P4 ;  /* 0x000000ff0000720c */ /* 0x000fe40006744270 */
        /* <DEDUP_REMOVED lines=40> */
[----:B------:R-:W-:Y:S01]  /*fac0*/  ISETP.GT.AND P2, PT, R0, 0x29, !P0 ;  /* 0x000000290000780c */ /* 0x000fe20004744270 */
[--C-:B-1----:R-:W-:Y:S03]  /*fad0*/  IMAD.IADD R0, R173, 0x1, R3.reuse ;  /* 0x00000001ad007824 */ /* 0x102fe600078e0203 */
[----:B------:R-:W-:Y:S01]  /*fae0*/  ISETP.LT.OR P2, PT, R2, 0x2a, P2 ;  /* 0x0000002a0200780c */ /* 0x000fe20001741670 */
[----:B------:R-:W-:Y:S03]  /*faf0*/  IMAD.IADD R2, R172, 0x1, R3 ;  /* 0x00000001ac027824 */ /* 0x000fe600078e0203 */
        /* <DEDUP_REMOVED lines=18> */
.L_x_939:
[----:B------:R-:W-:Y:S04]  /*fc20*/  MOV R4, c[0x0][0x32c] ;  /* 0x0000cb0000047a02 */ /* 0x000fe80000000f00 */
[----:B------:R-:W-:Y:S11]  /*fc30*/  ISETP.NE.AND P2, PT, R4, 0x1, PT ;  /* 0x000000010400780c */ /* 0x000ff60003f45270 */
[----:B------:R-:W-:Y:S02]  /*fc40*/  @!UPT UIADD3 URZ, URZ, URZ, URZ ;  /* 0x0000003f3f3ff290 */ /* 0x000fe4000fffe03f */
[----:B------:R-:W-:Y:S05]  /*fc50*/  @P2 IMAD.HI.U32 R4, R3, c[0x0][0x330], RZ ;  /* 0x0000cc0003042a27 */ /* 0x000fea00078e00ff */
[----:B------:R-:W-:Y:S02]  /*fc60*/  @P2 SHF.R.U32.HI R3, RZ, c[0x0][0x334], R4 ;  /* 0x0000cd00ff032a19 */ /* 0x000fe40000011604 */
.L_x_940:
[----:B------:R-:W-:Y:S05]  /*fc70*/  BSYNC B0 ;  /* 0x0000000000007941 */ /* 0x000fea0003800000 */
.L_x_938:
[----:B------:R-:W-:Y:S05]  /*fc80*/  IMAD R174, R3, c[0x0][0x32c], R174 ;  /* 0x0000cb0003ae7a24 */ /* 0x000fea00078e02ae */
[----:B------:R-:W-:Y:S02]  /*fc90*/  IADD3 R3, R174, c[0x0][0x32c], RZ ;  /* 0x0000cb00ae037a10 */ /* 0x000fe40007ffe0ff */
[----:B------:R-:W-:Y:S02]  /*fca0*/  IMNMX R0, R0, R174, !PT ;  /* 0x000000ae00007217 */ /* 0x000fe40007800200 */
[----:B------:R-:W-:Y:S02]  /*fcb0*/  IMNMX R2, R2, R3, PT ;  /* 0x0000000302027217 */ /* 0x000fe40003800200 */
.L_x_937:
[----:B------:R-:W-:Y:S02]  /*fcc0*/  ISETP.NE.AND P2, PT, R17, RZ, PT ;  /* 0x000000ff1100720c */ /* 0x000fe40003f45270 */
[----:B------:R-:W-:Y:S02]  /*fcd0*/  FMNMX.FTZ R3, R6, R165, !PT ;  /* 0x000000a506037209 */ /* 0x000fe40007810000 */
[----:B------:R-:W-:Y:S02]  /*fce0*/  ISETP.GT.AND P2, PT, R0, RZ, !P2 ;  /* 0x000000ff0000720c */ /* 0x000fe40005744270 */
        /* <DEDUP_REMOVED lines=38> */
[----:B------:R-:W-:Y:S02]  /*ff50*/  FMNMX.FTZ R3, R208, R3, !PT ;  /* 0x00000003d0037209 */ /* 0x000fe40007810000 */
[----:B------:R-:W-:Y:S02]  /*ff60*/  FMNMX.FTZ R169, R218, R169, !PT ;  /* 0x000000a9daa97209 */ /* 0x000fe40007810000 */
[----:B------:R-:W-:Y:S02]  /*ff70*/  ISETP.LT.OR P2, PT, R2, 0x12, P2 ;  /* 0x000000120200780c */ /* 0x000fe40001741670 */
[----:B------:R-:W-:Y:S02]  /*ff80*/  FMNMX.FTZ R169, R217, R169, !PT ;  /* 0x000000a9d9a97209 */ /* 0x000fe40007810000 */
[----:B------:R-:W-:Y:S02]  /*ff90*/  FSEL R45, R27, -INF , !P2 ;  /* 0xff8000001b2d7808 */ /* 0x000fe40005000000 */
[----:B------:R-:W-:Y:S01]  /*ffa0*/  FMNMX.FTZ R3, R212, R3, !PT ;  /* 0x00000003d4037209 */ /* 0x000fe20007810000 */
[----:B------:R-:W1:Y:S01]  /*ffb0*/  SHFL.BFLY PT, R5, R169, 0x2, 0x1f ;  /* 0x0c401f00a9057f89 */ /* 0x000e6200000e0000 */
[----:B------:R-:W-:Y:S02]  /*ffc0*/  ISETP.NE.AND P2, PT, R21, RZ, PT ;  /* 0x000000ff1500720c */ /* 0x000fe40003f45270 */
[----:B------:R-:W-:Y:S02]  /*ffd0*/  FMNMX.FTZ R4, R18, R166, !PT ;  /* 0x000000a612047209 */ /* 0x000fe40007810000 */
[----:B------:R-:W-:Y:S02]  /*ffe0*/  ISETP.GT.AND P2, PT, R0, 0x18, !P2 ;  /* 0x000000180000780c */ /* 0x000fe40005744270 */
[----:B------:R-:W-:Y:S02]  /*fff0*/  FMNMX.FTZ R3, R214, R3, !PT ;  /* 0x00000003d6037209 */ /* 0x000fe40007810000 */
[----:B------:R-:W-:Y:S02]  /*10000*/  FMNMX.FTZ R4, R9, R4, !PT ;  /* 0x0000000409047209 */ /* 0x000fe40007810000 */
[----:B------:R-:W-:Y:S01]  /*10010*/  ISETP.LT.OR P2, PT, R2, 0x19, P2 ;  /* 0x000000190200780c */ /* 0x000fe20001741670 */
[----:B------:R-:W2:Y:S01]  /*10020*/  SHFL.BFLY PT, R168, R3, 0x2, 0x1f ;  /* 0x0c401f0003a87f89 */ /* 0x000ea200000e0000 */
        /* <DEDUP_REMOVED lines=9> */
[----:B------:R-:W-:Y:S01]  /*100c0*/  FMNMX.FTZ R4, R205, R4, !PT ;  /* 0x00000004cd047209 */ /* 0x000fe20007810000 */
[----:B------:R-:W-:Y:S01]  /*100d0*/  LDSM.16.MT88.4 R28, [R225+0x2080] ;  /* 0x00208000e11c783b */ /* 0x000fe20000004200 */
[----:B------:R-:W-:Y:S02]  /*100e0*/  ISETP.GT.AND P1, PT, R0, 0x20, !P1 ;  /* 0x000000200000780c */ /* 0x000fe40004f24270 */
[----:B------:R-:W-:Y:S02]  /*100f0*/  FMNMX.FTZ R4, R206, R4, !PT ;  /* 0x00000004ce047209 */ /* 0x000fe40007810000 */
[----:B------:R-:W-:Y:S02]  /*10100*/  ISETP.LT.OR P1, PT, R2, 0x21, P1 ;  /* 0x000000210200780c */ /* 0x000fe40000f21670 */
[----:B------:R-:W-:Y:S02]  /*10110*/  ISETP.GT.AND P6, PT, R0, 0x21, !P6 ;  /* 0x000000210000780c */ /* 0x000fe400077c4270 */
[----:B------:R-:W-:Y:S02]  /*10120*/  FSEL R174, R42, -INF , !P1 ;  /* 0xff8000002aae7808 */ /* 0x000fe40004800000 */
[C---:B------:R-:W-:Y:S02]  /*10130*/  ISETP.GT.AND P5, PT, R0.reuse, 0x28, !P5 ;  /* 0x000000280000780c */ /* 0x040fe40006fa4270 */
[----:B------:R-:W-:Y:S02]  /*10140*/  ISETP.GT.AND P0, PT, R0, 0x29, !P0 ;  /* 0x000000290000780c */ /* 0x000fe40004704270 */
[C---:B------:R-:W-:Y:S02]  /*10150*/  ISETP.LT.OR P6, PT, R2.reuse, 0x22, P6 ;  /* 0x000000220200780c */ /* 0x040fe400037c1670 */
[C---:B------:R-:W-:Y:S02]  /*10160*/  ISETP.LT.OR P0, PT, R2.reuse, 0x2a, P0 ;  /* 0x0000002a0200780c */ /* 0x040fe40000701670 */
[----:B------:R-:W-:Y:S02]  /*10170*/  FSEL R172, R43, -INF , !P6 ;  /* 0xff8000002bac7808 */ /* 0x000fe40007000000 */
[----:B------:R-:W-:Y:S02]  /*10180*/  FSEL R22, R47, -INF , !P0 ;  /* 0xff8000002f167808 */ /* 0x000fe40004000000 */
[----:B------:R-:W-:Y:S04]  /*10190*/  ISETP.LT.OR P5, PT, R2, 0x29, P5 ;  /* 0x000000290200780c */ /* 0x000fe80002fa1670 */
[----:B------:R-:W-:Y:S02]  /*101a0*/  FSEL R173, R46, -INF , !P5 ;  /* 0xff8000002ead7808 */ /* 0x000fe40006800000 */
[----:B-1----:R-:W-:Y:S02]  /*101b0*/  FMNMX.FTZ R169, R169, R5, !PT ;  /* 0x00000005a9a97209 */ /* 0x002fe40007810000 */
[----:B--2---:R-:W-:Y:S02]  /*101c0*/  FMNMX.FTZ R168, R3, R168, !PT ;  /* 0x000000a803a87209 */ /* 0x004fe40007810000 */
[----:B------:R-:W-:Y:S01]  /*101d0*/  FMNMX.FTZ R3, R211, R4, !PT ;  /* 0x00000004d3037209 */ /* 0x000fe20007810000 */
[----:B------:R-:W1:Y:S03]  /*101e0*/  SHFL.BFLY PT, R5, R169, 0x1, 0x1f ;  /* 0x0c201f00a9057f89 */ /* 0x000e6600000e0000 */
[----:B------:R-:W-:Y:S04]  /*101f0*/  FMNMX.FTZ R3, R213, R3, !PT ;  /* 0x00000003d5037209 */ /* 0x000fe80007810000 */
[----:B------:R-:W-:Y:S01]  /*10200*/  FMNMX.FTZ R3, R215, R3, !PT ;  /* 0x00000003d7037209 */ /* 0x000fe20007810000 */
[----:B------:R-:W2:Y:S03]  /*10210*/  SHFL.BFLY PT, R7, R168, 0x1, 0x1f ;  /* 0x0c201f00a8077f89 */ /* 0x000ea600000e0000 */
[----:B------:R-:W-:Y:S05]  /*10220*/  FMNMX.FTZ R3, R216, R3, !PT ;  /* 0x00000003d8037209 */ /* 0x000fea0007810000 */
[----:B------:R-:W3:Y:S01]  /*10230*/  SHFL.BFLY PT, R8, R3, 0x2, 0x1f ;  /* 0x0c401f0003087f89 */ /* 0x000ee200000e0000 */
[----:B-1----:R-:W-:Y:S04]  /*10240*/  FMNMX.FTZ R169, R169, R5, !PT ;  /* 0x00000005a9a97209 */ /* 0x002fe80007810000 */
[C---:B------:R-:W-:Y:S01]  /*10250*/  FSETP.NEU.FTZ.AND P2, PT, R169.reuse, -INF , PT ;  /* 0xff800000a900780b */ /* 0x040fe20003f5d000 */
[----:B------:R-:W-:Y:S01]  /*10260*/  FMUL.FTZ R23, R169, c[0x0][0x2d0] ;  /* 0x0000b400a9177a20 */ /* 0x000fe20000410000 */
[----:B--2---:R-:W-:Y:S04]  /*10270*/  FMNMX.FTZ R168, R168, R7, !PT ;  /* 0x00000007a8a87209 */ /* 0x004fe80007810000 */
[----:B------:R-:W-:Y:S02]  /*10280*/  FSEL R23, R23, RZ, P2 ;  /* 0x000000ff17177208 */ /* 0x000fe40001000000 */
[C---:B------:R-:W-:Y:S01]  /*10290*/  FSETP.NEU.FTZ.AND P1, PT, R168.reuse, -INF , PT ;  /* 0xff800000a800780b */ /* 0x040fe20003f3d000 */
[----:B------:R-:W-:Y:S02]  /*102a0*/  FMUL.FTZ R48, R168, c[0x0][0x2d0] ;  /* 0x0000b400a8307a20 */ /* 0x000fe40000410000 */
[--C-:B------:R-:W-:Y:S01]  /*102b0*/  FFMA.FTZ R4, R32, c[0x0][0x2d0], -R23.reuse ;  /* 0x0000b40020047a23 */ /* 0x100fe20000010817 */
[----:B---3--:R-:W-:Y:S01]  /*102c0*/  FMNMX.FTZ R3, R3, R8, !PT ;  /* 0x0000000803037209 */ /* 0x008fe20007810000 */
[--C-:B------:R-:W-:Y:S01]  /*102d0*/  FFMA.FTZ R5, R193, c[0x0][0x2d0], -R23.reuse ;  /* 0x0000b400c1057a23 */ /* 0x100fe20000010817 */
[----:B------:R-:W-:Y:S01]  /*102e0*/  FSEL R48, R48, RZ, P1 ;  /* 0x000000ff30307208 */ /* 0x000fe20000800000 */
[----:B------:R1:W-:Y:S01]  /*102f0*/  MUFU.EX2 R25, R4 ;  /* 0x0000000400197308 */ /* 0x0003e20000000800 */
[--C-:B------:R-:W-:Y:S01]  /*10300*/  FFMA.FTZ R40, R198, c[0x0][0x2d0], -R23.reuse ;  /* 0x0000b400c6287a23 */ /* 0x100fe20000010817 */
[----:B------:R-:W2:Y:S02]  /*10310*/  SHFL.BFLY PT, R167, R3, 0x1, 0x1f ;  /* 0x0c201f0003a77f89 */ /* 0x000ea400000e0000 */
[--C-:B------:R-:W-:Y:S06]  /*10320*/  FFMA.FTZ R0, R19, c[0x0][0x2d0], -R48.reuse ;  /* 0x0000b40013007a23 */ /* 0x100fec0000010830 */
[----:B------:R3:W-:Y:S10]  /*10330*/  MUFU.EX2 R175, R5 ;  /* 0x0000000500af7308 */ /* 0x0007f40000000800 */
[----:B------:R-:W-:Y:S01]  /*10340*/  MUFU.EX2 R193, R0 ;  /* 0x0000000000c17308 */ /* 0x000fe20000000800 */
[----:B-1----:R-:W-:Y:S02]  /*10350*/  FMNMX.FTZ R4, R10, R170, !PT ;  /* 0x000000aa0a047209 */ /* 0x002fe40007810000 */
[----:B--2---:R-:W-:Y:S01]  /*10360*/  FMNMX.FTZ R167, R3, R167, !PT ;  /* 0x000000a703a77209 */ /* 0x004fe20007810000 */
[--C-:B------:R-:W-:Y:S01]  /*10370*/  FFMA.FTZ R3, R36, c[0x0][0x2d0], -R48.reuse ;  /* 0x0000b40024037a23 */ /* 0x100fe20000010830 */
[----:B------:R-:W-:Y:S01]  /*10380*/  FMNMX.FTZ R4, R11, R4, !PT ;  /* 0x000000040b047209 */ /* 0x000fe20007810000 */
[----:B------:R-:W-:Y:S01]  /*10390*/  LDSM.16.MT88.4 R36, [R226+0x2080] ;  /* 0x00208000e224783b */ /* 0x000fe20000004200 */
[C---:B------:R-:W-:Y:S01]  /*103a0*/  FSETP.NEU.FTZ.AND P0, PT, R167.reuse, -INF , PT ;  /* 0xff800000a700780b */ /* 0x040fe20003f1d000 */
[----:B------:R-:W-:Y:S02]  /*103b0*/  FMUL.FTZ R49, R167, c[0x0][0x2d0] ;  /* 0x0000b400a7317a20 */ /* 0x000fe40000410000 */
[----:B------:R1:W-:Y:S01]  /*103c0*/  MUFU.EX2 R223, R40 ;  /* 0x0000002800df7308 */ /* 0x0003e20000000800 */
[----:B---3--:R-:W-:Y:S01]  /*103d0*/  FMNMX.FTZ R5, R14, R4, !PT ;  /* 0x000000040e057209 */ /* 0x008fe20007810000 */
[--C-:B------:R-:W-:Y:S01]  /*103e0*/  FFMA.FTZ R4, R194, c[0x0][0x2d0], -R23.reuse ;  /* 0x0000b400c2047a23 */ /* 0x100fe20000010817 */
[----:B------:R-:W-:Y:S02]  /*103f0*/  FSEL R49, R49, RZ, P0 ;  /* 0x000000ff31317208 */ /* 0x000fe40000000000 */
[----:B------:R-:W-:Y:S05]  /*10400*/  FMNMX.FTZ R5, R15, R5, !PT ;  /* 0x000000050f057209 */ /* 0x000fea0007810000 */
[----:B------:R2:W-:Y:S01]  /*10410*/  MUFU.EX2 R192, R4 ;  /* 0x0000000400c07308 */ /* 0x0005e20000000800 */
[--C-:B-1----:R-:W-:Y:S09]  /*10420*/  FFMA.FTZ R40, R197, c[0x0][0x2d0], -R48.reuse ;  /* 0x0000b400c5287a23 */ /* 0x102ff20000010830 */
[----:B------:R1:W-:Y:S01]  /*10430*/  MUFU.EX2 R222, R40 ;  /* 0x0000002800de7308 */ /* 0x0003e20000000800 */
[----:B--2---:R-:W-:Y:S01]  /*10440*/  FMNMX.FTZ R4, R41, R5, !PT ;  /* 0x0000000529047209 */ /* 0x004fe20007810000 */
[--C-:B------:R-:W-:Y:S03]  /*10450*/  FFMA.FTZ R5, R195, c[0x0][0x2d0], -R23.reuse ;  /* 0x0000b400c3057a23 */ /* 0x100fe60000010817 */
[----:B------:R-:W-:Y:S05]  /*10460*/  FMNMX.FTZ R4, R45, R4, !PT ;  /* 0x000000042d047209 */ /* 0x000fea0007810000 */
[----:B------:R2:W3:Y:S10]  /*10470*/  MUFU.EX2 R42, R5 ;  /* 0x00000005002a7308 */ /* 0x0004f40000000800 */
[----:B------:R4:W-:Y:S01]  /*10480*/  MUFU.EX2 R195, R3 ;  /* 0x0000000300c37308 */ /* 0x0009e20000000800 */
[----:B-1----:R-:W-:Y:S09]  /*10490*/  FFMA.FTZ R40, R202, c[0x0][0x2d0], -R23 ;  /* 0x0000b400ca287a23 */ /* 0x002ff20000010817 */
[----:B------:R1:W-:Y:S01]  /*104a0*/  MUFU.EX2 R219, R40 ;  /* 0x0000002800db7308 */ /* 0x0003e20000000800 */
[----:B--2---:R-:W-:Y:S01]  /*104b0*/  FMNMX.FTZ R5, R171, R4, !PT ;  /* 0x00000004ab057209 */ /* 0x004fe20007810000 */
[--C-:B------:R-:W-:Y:S01]  /*104c0*/  FFMA.FTZ R4, R6, c[0x0][0x2d0], -R48.reuse ;  /* 0x0000b40006047a23 */ /* 0x100fe20000010830 */
[----:B---3--:R-:W-:Y:S02]  /*104d0*/  F2FP.PACK_AB R26, R42, R192 ;  /* 0x000000c02a1a723e */ /* 0x008fe400000000ff */
[----:B------:R-:W-:Y:S05]  /*104e0*/  FMNMX.FTZ R5, R44, R5, !PT ;  /* 0x000000052c057209 */ /* 0x000fea0007810000 */
[----:B------:R2:W-:Y:S01]  /*104f0*/  MUFU.EX2 R24, R4 ;  /* 0x0000000400187308 */ /* 0x0005e20000000800 */
[--C-:B----4-:R-:W-:Y:S09]  /*10500*/  FFMA.FTZ R3, R18, c[0x0][0x2d0], -R49.reuse ;  /* 0x0000b40012037a23 */ /* 0x110ff20000010831 */
[----:B------:R3:W-:Y:S01]  /*10510*/  MUFU.EX2 R250, R3 ;  /* 0x0000000300fa7308 */ /* 0x0007e20000000800 */
[--C-:B-1----:R-:W-:Y:S09]  /*10520*/  FFMA.FTZ R40, R201, c[0x0][0x2d0], -R48.reuse ;  /* 0x0000b400c9287a23 */ /* 0x102ff20000010830 */
[----:B------:R1:W-:Y:S01]  /*10530*/  MUFU.EX2 R202, R40 ;  /* 0x0000002800ca7308 */ /* 0x0003e20000000800 */
[----:B--2---:R-:W-:Y:S04]  /*10540*/  FMNMX.FTZ R4, R174, R5, !PT ;  /* 0x00000005ae047209 */ /* 0x004fe80007810000 */
[----:B------:R-:W-:Y:S01]  /*10550*/  FMNMX.FTZ R2, R172, R4, !PT ;  /* 0x00000004ac027209 */ /* 0x000fe20007810000 */
[--C-:B------:R-:W-:Y:S03]  /*10560*/  FFMA.FTZ R4, R12, c[0x0][0x2d0], -R49.reuse ;  /* 0x0000b4000c047a23 */ /* 0x100fe60000010831 */
[----:B------:R-:W-:Y:S01]  /*10570*/  FMNMX.FTZ R0, R173, R2, !PT ;  /* 0x00000002ad007209 */ /* 0x000fe20007810000 */
[----:B------:R-:W-:Y:S01]  /*10580*/  FFMA.FTZ R2, R33, c[0x0][0x2d0], -R48 ;  /* 0x0000b40021027a23 */ /* 0x000fe20000010830 */
[----:B------:R-:W-:Y:S01]  /*10590*/  MUFU.EX2 R249, R4 ;  /* 0x0000000400f97308 */ /* 0x000fe20000000800 */
[--C-:B---3--:R-:W-:Y:S01]  /*105a0*/  FFMA.FTZ R3, R9, c[0x0][0x2d0], -R49.reuse ;  /* 0x0000b40009037a23 */ /* 0x108fe20000010831 */
[----:B------:R-:W-:Y:S08]  /*105b0*/  FMNMX.FTZ R0, R22, R0, !PT ;  /* 0x0000000016007209 */ /* 0x000ff00007810000 */
[----:B------:R2:W3:Y:S01]  /*105c0*/  MUFU.EX2 R194, R2 ;  /* 0x0000000200c27308 */ /* 0x0004e20000000800 */
[--C-:B-1----:R-:W-:Y:S01]  /*105d0*/  FFMA.FTZ R40, R204, c[0x0][0x2d0], -R49.reuse ;  /* 0x0000b400cc287a23 */ /* 0x102fe20000010831 */
[----:B------:R-:W-:Y:S08]  /*105e0*/  MOV R204, R42 ;  /* 0x0000002a00cc7202 */ /* 0x000ff00000000f00 */
[----:B------:R-:W1:Y:S01]  /*105f0*/  MUFU.EX2 R251, R3 ;  /* 0x0000000300fb7308 */ /* 0x000e620000000800 */
[----:B--2---:R-:W2:Y:S01]  /*10600*/  SHFL.BFLY PT, R2, R0, 0x2, 0x1f ;  /* 0x0c401f0000027f89 */ /* 0x004ea200000e0000 */
[----:B---3--:R-:W-:Y:S02]  /*10610*/  F2FP.PACK_AB R27, R195, R194 ;  /* 0x000000c2c31b723e */ /* 0x008fe400000000ff */
[----:B-1----:R-:W-:Y:S02]  /*10620*/  F2FP.PACK_AB R32, R251, R250 ;  /* 0x000000fafb20723e */ /* 0x002fe400000000ff */
[----:B--2---:R-:W-:Y:S01]  /*10630*/  FMNMX.FTZ R3, R0, R2, !PT ;  /* 0x0000000200037209 */ /* 0x004fe20007810000 */
[----:B------:R-:W-:Y:S01]  /*10640*/  FFMA.FTZ R2, R13, c[0x0][0x2d0], -R49 ;  /* 0x0000b4000d027a23 */ /* 0x000fe20000010831 */
[----:B------:R-:W-:Y:S03]  /*10650*/  FSEL R0, R169, RZ, P2 ;  /* 0x000000ffa9007208 */ /* 0x000fe60001000000 */
[----:B------:R1:W2:Y:S01]  /*10660*/  MUFU.EX2 R252, R2 ;  /* 0x0000000200fc7308 */ /* 0x0002a20000000800 */
[----:B------:R-:W3:Y:S01]  /*10670*/  SHFL.BFLY PT, R4, R3, 0x1, 0x1f ;  /* 0x0c201f0003047f89 */ /* 0x000ee200000e0000 */
[----:B------:R-:W-:Y:S01]  /*10680*/  FADD.FTZ R0, -R0, R164 ;  /* 0x000000a400007221 */ /* 0x000fe20000010100 */
[----:B------:R-:W-:Y:S03]  /*10690*/  MOV R164, R25 ;  /* 0x0000001900a47202 */ /* 0x000fe60000000f00 */
[----:B------:R-:W-:Y:S04]  /*106a0*/  FMUL.FTZ R0, R0, c[0x0][0x2d0] ;  /* 0x0000b40000007a20 */ /* 0x000fe80000410000 */
[----:B------:R4:W5:Y:S01]  /*106b0*/  MUFU.EX2 R21, R0 ;  /* 0x0000000000157308 */ /* 0x0009620000000800 */
[----:B-1----:R-:W-:Y:S02]  /*106c0*/  FSEL R2, R168, RZ, P1 ;  /* 0x000000ffa8027208 */ /* 0x002fe40000800000 */
[----:B---3--:R-:W-:Y:S02]  /*106d0*/  FMNMX.FTZ R3, R3, R4, !PT ;  /* 0x0000000403037209 */ /* 0x008fe40007810000 */
[----:B--2---:R-:W-:Y:S01]  /*106e0*/  F2FP.PACK_AB R34, R252, R249 ;  /* 0x000000f9fc22723e */ /* 0x004fe200000000ff */
[----:B------:R-:W-:Y:S01]  /*106f0*/  FADD.FTZ R2, -R2, R165 ;  /* 0x000000a502027221 */ /* 0x000fe20000010100 */
[----:B------:R-:W-:Y:S01]  /*10700*/  MOV R165, R24 ;  /* 0x0000001800a57202 */ /* 0x000fe20000000f00 */
[----:B------:R-:W-:Y:S01]  /*10710*/  FMUL.FTZ R50, R3, c[0x0][0x2d0] ;  /* 0x0000b40003327a20 */ /* 0x000fe20000410000 */
[----:B------:R-:W-:Y:S01]  /*10720*/  F2FP.PACK_AB R24, R175, R164 ;  /* 0x000000a4af18723e */ /* 0x000fe200000000ff */
[----:B------:R-:W-:Y:S01]  /*10730*/  FMUL.FTZ R2, R2, c[0x0][0x2d0] ;  /* 0x0000b40002027a20 */ /* 0x000fe20000410000 */
[----:B----4-:R-:W-:Y:S01]  /*10740*/  FSEL R0, R167, RZ, P0 ;  /* 0x000000ffa7007208 */ /* 0x010fe20000000000 */
[----:B-----5:R-:W-:Y:S01]  /*10750*/  FMUL.FTZ R5, R21, R177 ;  /* 0x000000b115057220 */ /* 0x020fe20000410000 */
[----:B------:R-:W-:Y:S01]  /*10760*/  FSETP.NEU.FTZ.AND P0, PT, R3, -INF , PT ;  /* 0xff8000000300780b */ /* 0x000fe20003f1d000 */
[----:B------:R-:W1:Y:S01]  /*10770*/  MUFU.EX2 R20, R2 ;  /* 0x0000000200147308 */ /* 0x000e620000000800 */
[----:B------:R-:W-:Y:S01]  /*10780*/  F2FP.PACK_AB R25, R193, R165 ;  /* 0x000000a5c119723e */ /* 0x000fe200000000ff */
[----:B------:R-:W-:Y:S01]  /*10790*/  FADD.FTZ R0, -R0, R166 ;  /* 0x000000a600007221 */ /* 0x000fe20000010100 */
[----:B------:R-:W-:Y:S01]  /*107a0*/  FSEL R50, R50, RZ, P0 ;  /* 0x000000ff32327208 */ /* 0x000fe20000000000 */
[C---:B------:R-:W-:Y:S02]  /*107b0*/  FMUL.FTZ R16, R21.reuse, R188 ;  /* 0x000000bc15107220 */ /* 0x040fe40000410000 */
[----:B------:R-:W-:Y:S02]  /*107c0*/  FMUL.FTZ R0, R0, c[0x0][0x2d0] ;  /* 0x0000b40000007a20 */ /* 0x000fe40000410000 */
[--C-:B------:R-:W-:Y:S02]  /*107d0*/  FFMA.FTZ R4, R14, c[0x0][0x2d0], -R50.reuse ;  /* 0x0000b4000e047a23 */ /* 0x100fe40000010832 */
[----:B------:R2:W3:Y:S01]  /*107e0*/  MUFU.EX2 R2, R0 ;  /* 0x0000000000027308 */ /* 0x0004e20000000800 */
[C---:B------:R-:W-:Y:S02]  /*107f0*/  FMUL.FTZ R17, R21.reuse, R189 ;  /* 0x000000bd15117220 */ /* 0x040fe40000410000 */
[C---:B------:R-:W-:Y:S02]  /*10800*/  FMUL.FTZ R132, R21.reuse, R132 ;  /* 0x0000008415847220 */ /* 0x040fe40000410000 */
[C---:B------:R-:W-:Y:S02]  /*10810*/  FMUL.FTZ R133, R21.reuse, R133 ;  /* 0x0000008515857220 */ /* 0x040fe40000410000 */
[C---:B------:R-:W-:Y:S02]  /*10820*/  FMUL.FTZ R144, R21.reuse, R144 ;  /* 0x0000009015907220 */ /* 0x040fe40000410000 */
[C---:B------:R-:W-:Y:S01]  /*10830*/  FMUL.FTZ R145, R21.reuse, R145 ;  /* 0x0000009115917220 */ /* 0x040fe20000410000 */
[----:B------:R4:W-:Y:S01]  /*10840*/  MUFU.EX2 R247, R4 ;  /* 0x0000000400f77308 */ /* 0x0009e20000000800 */
[C---:B------:R-:W-:Y:S02]  /*10850*/  FMUL.FTZ R148, R21.reuse, R148 ;  /* 0x0000009415947220 */ /* 0x040fe40000410000 */
[----:B------:R-:W-:Y:S02]  /*10860*/  FMUL.FTZ R149, R21, R149 ;  /* 0x0000009515957220 */ /* 0x000fe40000410000 */
[C---:B-1----:R-:W-:Y:S02]  /*10870*/  FMUL.FTZ R6, R20.reuse, R178 ;  /* 0x000000b214067220 */ /* 0x042fe40000410000 */
[C---:B------:R-:W-:Y:S02]  /*10880*/  FMUL.FTZ R7, R20.reuse, R179 ;  /* 0x000000b314077220 */ /* 0x040fe40000410000 */
[C---:B------:R-:W-:Y:S02]  /*10890*/  FMUL.FTZ R18, R20.reuse, R190 ;  /* 0x000000be14127220 */ /* 0x040fe40000410000 */
[C---:B------:R-:W-:Y:S02]  /*108a0*/  FMUL.FTZ R19, R20.reuse, R191 ;  /* 0x000000bf14137220 */ /* 0x040fe40000410000 */
[----:B------:R-:W-:Y:S01]  /*108b0*/  FMUL.FTZ R134, R20, R134 ;  /* 0x0000008614867220 */ /* 0x000fe20000410000 */
[----:B------:R-:W-:Y:S01]  /*108c0*/  LDSM.16.MT88.4 R188, [R225+0x3080] ;  /* 0x00308000e1bc783b */ /* 0x000fe20000004200 */
[--C-:B--2---:R-:W-:Y:S02]  /*108d0*/  FFMA.FTZ R0, R10, c[0x0][0x2d0], -R50.reuse ;  /* 0x0000b4000a007a23 */ /* 0x104fe40000010832 */
[C---:B---3--:R-:W-:Y:S02]  /*108e0*/  FMUL.FTZ R8, R2.reuse, R180 ;  /* 0x000000b402087220 */ /* 0x048fe40000410000 */
[----:B------:R1:W-:Y:S01]  /*108f0*/  MUFU.EX2 R245, R0 ;  /* 0x0000000000f57308 */ /* 0x0003e20000000800 */
[C---:B------:R-:W-:Y:S02]  /*10900*/  FMUL.FTZ R9, R2.reuse, R181 ;  /* 0x000000b502097220 */ /* 0x040fe40000410000 */
[C---:B------:R-:W-:Y:S02]  /*10910*/  FMUL.FTZ R12, R2.reuse, R184 ;  /* 0x000000b8020c7220 */ /* 0x040fe40000410000 */
[--C-:B----4-:R-:W-:Y:S02]  /*10920*/  FFMA.FTZ R4, R15, c[0x0][0x2d0], -R50.reuse ;  /* 0x0000b4000f047a23 */ /* 0x110fe40000010832 */
[----:B------:R-:W-:Y:S02]  /*10930*/  FMUL.FTZ R13, R2, R185 ;  /* 0x000000b9020d7220 */ /* 0x000fe40000410000 */
[----:B------:R-:W-:Y:S01]  /*10940*/  FMUL.FTZ R135, R20, R135 ;  /* 0x0000008714877220 */ /* 0x000fe20000410000 */
[----:B------:R2:W3:Y:S01]  /*10950*/  MUFU.EX2 R248, R4 ;  /* 0x0000000400f87308 */ /* 0x0004e20000000800 */
[C---:B------:R-:W-:Y:S02]  /*10960*/  FMUL.FTZ R136, R2.reuse, R136 ;  /* 0x0000008802887220 */ /* 0x040fe40000410000 */
[C---:B------:R-:W-:Y:S02]  /*10970*/  FMUL.FTZ R137, R2.reuse, R137 ;  /* 0x0000008902897220 */ /* 0x040fe40000410000 */
[C---:B------:R-:W-:Y:S02]  /*10980*/  FMUL.FTZ R140, R2.reuse, R140 ;  /* 0x0000008c028c7220 */ /* 0x040fe40000410000 */
[----:B------:R-:W-:Y:S02]  /*10990*/  FMUL.FTZ R141, R2, R141 ;  /* 0x0000008d028d7220 */ /* 0x000fe40000410000 */
[C---:B------:R-:W-:Y:S02]  /*109a0*/  FMUL.FTZ R146, R20.reuse, R146 ;  /* 0x0000009214927220 */ /* 0x040fe40000410000 */
[C---:B------:R-:W-:Y:S02]  /*109b0*/  FMUL.FTZ R147, R20.reuse, R147 ;  /* 0x0000009314937220 */ /* 0x040fe40000410000 */
[C---:B------:R-:W-:Y:S02]  /*109c0*/  FMUL.FTZ R150, R20.reuse, R150 ;  /* 0x0000009614967220 */ /* 0x040fe40000410000 */
[----:B-1----:R-:W-:Y:S02]  /*109d0*/  FFMA.FTZ R0, R11, c[0x0][0x2d0], -R50 ;  /* 0x0000b4000b007a23 */ /* 0x002fe40000010832 */
[----:B------:R-:W-:Y:S02]  /*109e0*/  FMUL.FTZ R151, R20, R151 ;  /* 0x0000009714977220 */ /* 0x000fe40000410000 */
[----:B------:R1:W4:Y:S01]  /*109f0*/  MUFU.EX2 R246, R0 ;  /* 0x0000000000f67308 */ /* 0x0003220000000800 */
[C---:B------:R-:W-:Y:S02]  /*10a00*/  FMUL.FTZ R152, R2.reuse, R152 ;  /* 0x0000009802987220 */ /* 0x040fe40000410000 */
[----:B------:R-:W-:Y:S02]  /*10a10*/  FMUL.FTZ R153, R2, R153 ;  /* 0x0000009902997220 */ /* 0x000fe40000410000 */
[C---:B--2---:R-:W-:Y:S01]  /*10a20*/  FMUL.FTZ R4, R21.reuse, R176 ;  /* 0x000000b015047220 */ /* 0x044fe20000410000 */
[----:B---3--:R-:W-:Y:S01]  /*10a30*/  F2FP.PACK_AB R35, R248, R247 ;  /* 0x000000f7f823723e */ /* 0x008fe200000000ff */
[C---:B------:R-:W-:Y:S02]  /*10a40*/  FMUL.FTZ R156, R2.reuse, R156 ;  /* 0x0000009c029c7220 */ /* 0x040fe40000410000 */
[----:B------:R-:W-:Y:S02]  /*10a50*/  FMUL.FTZ R157, R2, R157 ;  /* 0x0000009d029d7220 */ /* 0x000fe40000410000 */
[C---:B------:R-:W-:Y:S01]  /*10a60*/  FMUL.FTZ R160, R21.reuse, R160 ;  /* 0x000000a015a07220 */ /* 0x040fe20000410000 */
[-C--:B------:R-:W-:Y:S05]  /*10a70*/  HMMA.16816.F32 R4, R24, R28.reuse, R4 ;  /* 0x0000001c1804723c */ /* 0x080fea0000001804 */
[----:B------:R-:W-:Y:S02]  /*10a80*/  FMUL.FTZ R161, R21, R161 ;  /* 0x000000a115a17220 */ /* 0x000fe40000410000 */
[C---:B------:R-:W-:Y:S02]  /*10a90*/  FMUL.FTZ R162, R20.reuse, R162 ;  /* 0x000000a214a27220 */ /* 0x040fe40000410000 */
[----:B------:R-:W-:Y:S03]  /*10aa0*/  FMUL.FTZ R163, R20, R163 ;  /* 0x000000a314a37220 */ /* 0x000fe60000410000 */
[----:B-1----:R-:W-:Y:S01]  /*10ab0*/  FSEL R0, R3, RZ, P0 ;  /* 0x000000ff03007208 */ /* 0x002fe20000000000 */
[C---:B------:R-:W-:Y:S01]  /*10ac0*/  FMUL.FTZ R52, R21.reuse, R52 ;  /* 0x0000003415347220 */ /* 0x040fe20000410000 */
[----:B----4-:R-:W-:Y:S01]  /*10ad0*/  F2FP.PACK_AB R33, R246, R245 ;  /* 0x000000f5f621723e */ /* 0x010fe200000000ff */
[C---:B------:R-:W-:Y:S01]  /*10ae0*/  FMUL.FTZ R53, R21.reuse, R53 ;  /* 0x0000003515357220 */ /* 0x040fe20000410000 */
[----:B------:R-:W-:Y:S01]  /*10af0*/  ISETP.GT.AND P0, PT, R242, UR8, PT ;  /* 0x00000008f2007c0c */ /* 0x000fe2000bf04270 */
[----:B------:R-:W-:Y:S02]  /*10b00*/  FADD.FTZ R0, -R0, R170 ;  /* 0x000000aa00007221 */ /* 0x000fe40000010100 */
[----:B------:R-:W-:Y:S02]  /*10b10*/  FMUL.FTZ R54, R20, R54 ;  /* 0x0000003614367220 */ /* 0x000fe40000410000 */
[----:B------:R-:W-:Y:S02]  /*10b20*/  FMUL.FTZ R0, R0, c[0x0][0x2d0] ;  /* 0x0000b40000007a20 */ /* 0x000fe40000410000 */
[----:B------:R-:W-:Y:S02]  /*10b30*/  FMUL.FTZ R55, R20, R55 ;  /* 0x0000003714377220 */ /* 0x000fe40000410000 */
[C---:B------:R-:W-:Y:S02]  /*10b40*/  FMUL.FTZ R56, R2.reuse, R56 ;  /* 0x0000003802387220 */ /* 0x040fe40000410000 */
[----:B------:R-:W1:Y:S01]  /*10b50*/  MUFU.EX2 R0, R0 ;  /* 0x0000000000007308 */ /* 0x000e620000000800 */
        /* <DEDUP_REMOVED lines=11> */
[----:B------:R-:W-:Y:S02]  /*10c10*/  FMUL.FTZ R72, R2, R72 ;  /* 0x0000004802487220 */ /* 0x000fe40000410000 */
[C---:B-1----:R-:W-:Y:S02]  /*10c20*/  FMUL.FTZ R10, R0.reuse, R182 ;  /* 0x000000b6000a7220 */ /* 0x042fe40000410000 */
[C---:B------:R-:W-:Y:S02]  /*10c30*/  FMUL.FTZ R11, R0.reuse, R183 ;  /* 0x000000b7000b7220 */ /* 0x040fe40000410000 */
        /* <DEDUP_REMOVED lines=10> */
[----:B------:R-:W1:Y:S03]  /*10ce0*/  LDSM.16.MT88.4 R28, [R228+0x2080] ;  /* 0x00208000e41c783b */ /* 0x000e660000004200 */
[C---:B------:R-:W-:Y:S02]  /*10cf0*/  FMUL.FTZ R155, R0.reuse, R155 ;  /* 0x0000009b009b7220 */ /* 0x040fe40000410000 */
[C---:B------:R-:W-:Y:S02]  /*10d00*/  FMUL.FTZ R158, R0.reuse, R158 ;  /* 0x0000009e009e7220 */ /* 0x040fe40000410000 */
[-C--:B------:R-:W-:Y:S04]  /*10d10*/  HMMA.16816.F32 R132, R24, R36.reuse, R132 ;  /* 0x000000241884723c */ /* 0x080fe80000001884 */
[C---:B------:R-:W-:Y:S02]  /*10d20*/  FMUL.FTZ R159, R0.reuse, R159 ;  /* 0x0000009f009f7220 */ /* 0x040fe40000410000 */
[C---:B------:R-:W-:Y:S02]  /*10d30*/  FMUL.FTZ R58, R0.reuse, R58 ;  /* 0x0000003a003a7220 */ /* 0x040fe40000410000 */
[C---:B------:R-:W-:Y:S04]  /*10d40*/  HMMA.16816.F32 R136, R32.reuse, R36, R136 ;  /* 0x000000242088723c */ /* 0x040fe80000001888 */
[C---:B------:R-:W-:Y:S02]  /*10d50*/  FMUL.FTZ R59, R0.reuse, R59 ;  /* 0x0000003b003b7220 */ /* 0x040fe40000410000 */
[C---:B------:R-:W-:Y:S02]  /*10d60*/  FMUL.FTZ R62, R0.reuse, R62 ;  /* 0x0000003e003e7220 */ /* 0x040fe40000410000 */
[-C--:B------:R-:W-:Y:S04]  /*10d70*/  HMMA.16816.F32 R140, R32, R38.reuse, R140 ;  /* 0x00000026208c723c */ /* 0x080fe8000000188c */
[----:B------:R-:W-:Y:S02]  /*10d80*/  FMUL.FTZ R63, R0, R63 ;  /* 0x0000003f003f7220 */ /* 0x000fe40000410000 */
[----:B------:R-:W-:Y:S02]  /*10d90*/  FMUL.FTZ R73, R2, R73 ;  /* 0x0000004902497220 */ /* 0x000fe40000410000 */
[C---:B------:R-:W-:Y:S01]  /*10da0*/  HMMA.16816.F32 R144, R24.reuse, R38, R144 ;  /* 0x000000261890723c */ /* 0x040fe20000001890 */
[----:B------:R-:W2:Y:S03]  /*10db0*/  LDSM.16.MT88.4 R36, [R227+0x2080] ;  /* 0x00208000e324783b */ /* 0x000ea60000004200 */
        /* <DEDUP_REMOVED lines=17> */
[-C--:B--2---:R-:W-:Y:S04]  /*10ed0*/  HMMA.16816.F32 R52, R24, R36.reuse, R52 ;  /* 0x000000241834723c */ /* 0x084fe80000001834 */
[C---:B------:R-:W-:Y:S02]  /*10ee0*/  FMUL.FTZ R86, R20.reuse, R86 ;  /* 0x0000005614567220 */ /* 0x040fe40000410000 */
[----:B------:R-:W-:Y:S02]  /*10ef0*/  FMUL.FTZ R87, R20, R87 ;  /* 0x0000005714577220 */ /* 0x000fe40000410000 */
[C---:B------:R-:W-:Y:S04]  /*10f00*/  HMMA.16816.F32 R56, R32.reuse, R36, R56 ;  /* 0x000000242038723c */ /* 0x040fe80000001838 */
[C---:B------:R-:W-:Y:S02]  /*10f10*/  FMUL.FTZ R88, R2.reuse, R88 ;  /* 0x0000005802587220 */ /* 0x040fe40000410000 */
[----:B------:R-:W-:Y:S02]  /*10f20*/  FMUL.FTZ R89, R2, R89 ;  /* 0x0000005902597220 */ /* 0x000fe40000410000 */
[-C--:B------:R-:W-:Y:S04]  /*10f30*/  HMMA.16816.F32 R60, R32, R38.reuse, R60 ;  /* 0x00000026203c723c */ /* 0x080fe8000000183c */
[----:B------:R-:W-:Y:S02]  /*10f40*/  FFMA.FTZ R36, R196, c[0x0][0x2d0], -R23 ;  /* 0x0000b400c4247a23 */ /* 0x000fe40000010817 */
[C---:B------:R-:W-:Y:S02]  /*10f50*/  FMUL.FTZ R90, R0.reuse, R90 ;  /* 0x0000005a005a7220 */ /* 0x040fe40000410000 */
[C---:B------:R-:W-:Y:S01]  /*10f60*/  HMMA.16816.F32 R64, R24.reuse, R38, R64 ;  /* 0x000000261840723c */ /* 0x040fe20000001840 */
[----:B------:R2:W-:Y:S03]  /*10f70*/  MUFU.EX2 R244, R36 ;  /* 0x0000002400f47308 */ /* 0x0005e60000000800 */
        /* <DEDUP_REMOVED lines=10> */
[-C--:B------:R-:W-:Y:S01]  /*11020*/  HMMA.16816.F32 R76, R32, R30.reuse, R76 ;  /* 0x0000001e204c723c */ /* 0x080fe2000000184c */
[----:B--2---:R-:W1:Y:S03]  /*11030*/  LDSM.16.MT88.4 R36, [R226+0x3880] ;  /* 0x00388000e224783b */ /* 0x004e660000004200 */
[----:B------:R-:W-:Y:S02]  /*11040*/  FFMA.FTZ R28, R199, c[0x0][0x2d0], -R48 ;  /* 0x0000b400c71c7a23 */ /* 0x000fe40000010830 */
[C---:B------:R-:W-:Y:S01]  /*11050*/  FMUL.FTZ R99, R20.reuse, R99 ;  /* 0x0000006314637220 */ /* 0x040fe20000410000 */
[----:B------:R2:W-:Y:S01]  /*11060*/  MUFU.EX2 R199, R40 ;  /* 0x0000002800c77308 */ /* 0x0005e20000000800 */
[C---:B------:R-:W-:Y:S04]  /*11070*/  HMMA.16816.F32 R80, R24.reuse, R30, R80 ;  /* 0x0000001e1850723c */ /* 0x040fe80000001850 */
[C---:B------:R-:W-:Y:S02]  /*11080*/  FMUL.FTZ R100, R21.reuse, R100 ;  /* 0x0000006415647220 */ /* 0x040fe40000410000 */
[----:B------:R-:W-:Y:S02]  /*11090*/  FMUL.FTZ R101, R21, R101 ;  /* 0x0000006515657220 */ /* 0x000fe40000410000 */
[C---:B------:R-:W-:Y:S01]  /*110a0*/  FMUL.FTZ R102, R20.reuse, R102 ;  /* 0x0000006614667220 */ /* 0x040fe20000410000 */
[----:B------:R3:W-:Y:S03]  /*110b0*/  MUFU.EX2 R221, R28 ;  /* 0x0000001c00dd7308 */ /* 0x0007e60000000800 */
[----:B------:R-:W-:Y:S02]  /*110c0*/  FMUL.FTZ R103, R20, R103 ;  /* 0x0000006714677220 */ /* 0x000fe40000410000 */
[C---:B------:R-:W-:Y:S02]  /*110d0*/  FMUL.FTZ R104, R2.reuse, R104 ;  /* 0x0000006802687220 */ /* 0x040fe40000410000 */
[----:B------:R-:W-:Y:S02]  /*110e0*/  FMUL.FTZ R105, R2, R105 ;  /* 0x0000006902697220 */ /* 0x000fe40000410000 */
[C---:B------:R-:W-:Y:S02]  /*110f0*/  FMUL.FTZ R106, R0.reuse, R106 ;  /* 0x0000006a006a7220 */ /* 0x040fe40000410000 */
[----:B------:R-:W-:Y:S02]  /*11100*/  FMUL.FTZ R107, R0, R107 ;  /* 0x0000006b006b7220 */ /* 0x000fe40000410000 */
[C---:B------:R-:W-:Y:S02]  /*11110*/  FMUL.FTZ R108, R2.reuse, R108 ;  /* 0x0000006c026c7220 */ /* 0x040fe40000410000 */
[----:B--2---:R-:W-:Y:S02]  /*11120*/  FFMA.FTZ R40, R205, c[0x0][0x2d0], -R49 ;  /* 0x0000b400cd287a23 */ /* 0x004fe40000010831 */
[----:B------:R-:W2:Y:S01]  /*11130*/  LDL.LU R205, [R1+0x20] ;  /* 0x0000200001cd7983 */ /* 0x000ea20000300800 */
[----:B------:R-:W-:Y:S01]  /*11140*/  FMUL.FTZ R109, R2, R109 ;  /* 0x0000006d026d7220 */ /* 0x000fe20000410000 */
[----:B------:R4:W-:Y:S01]  /*11150*/  MUFU.EX2 R198, R40 ;  /* 0x0000002800c67308 */ /* 0x0009e20000000800 */
[C---:B------:R-:W-:Y:S02]  /*11160*/  FMUL.FTZ R110, R0.reuse, R110 ;  /* 0x0000006e006e7220 */ /* 0x040fe40000410000 */
[----:B------:R-:W-:Y:S01]  /*11170*/  FMUL.FTZ R111, R0, R111 ;  /* 0x0000006f006f7220 */ /* 0x000fe20000410000 */
[-C--:B-1----:R-:W-:Y:S03]  /*11180*/  HMMA.16816.F32 R84, R24, R36.reuse, R84 ;  /* 0x000000241854723c */ /* 0x082fe60000001854 */
[----:B---3--:R-:W-:Y:S02]  /*11190*/  FFMA.FTZ R28, R200, c[0x0][0x2d0], -R23 ;  /* 0x0000b400c81c7a23 */ /* 0x008fe40000010817 */
[C---:B------:R-:W-:Y:S02]  /*111a0*/  FMUL.FTZ R112, R21.reuse, R112 ;  /* 0x0000007015707220 */ /* 0x040fe40000410000 */
[----:B------:R1:W-:Y:S01]  /*111b0*/  MUFU.EX2 R220, R28 ;  /* 0x0000001c00dc7308 */ /* 0x0003e20000000800 */
[C---:B------:R-:W-:Y:S04]  /*111c0*/  HMMA.16816.F32 R88, R32.reuse, R36, R88 ;  /* 0x000000242058723c */ /* 0x040fe80000001858 */
[----:B------:R-:W-:Y:S02]  /*111d0*/  FMUL.FTZ R113, R21, R113 ;  /* 0x0000007115717220 */ /* 0x000fe40000410000 */
[C---:B------:R-:W-:Y:S02]  /*111e0*/  FMUL.FTZ R114, R20.reuse, R114 ;  /* 0x0000007214727220 */ /* 0x040fe40000410000 */
[-C--:B------:R-:W-:Y:S04]  /*111f0*/  HMMA.16816.F32 R92, R32, R38.reuse, R92 ;  /* 0x00000026205c723c */ /* 0x080fe8000000185c */
[----:B----4-:R-:W-:Y:S02]  /*11200*/  FFMA.FTZ R40, R171, c[0x0][0x2d0], -R50 ;  /* 0x0000b400ab287a23 */ /* 0x010fe40000010832 */
[----:B------:R-:W-:Y:S01]  /*11210*/  FFMA.FTZ R36, R203, c[0x0][0x2d0], -R48 ;  /* 0x0000b400cb247a23 */ /* 0x000fe20000010830 */
[----:B------:R-:W-:Y:S01]  /*11220*/  MOV R203, R195 ;  /* 0x000000c300cb7202 */ /* 0x000fe20000000f00 */
[C---:B------:R-:W-:Y:S02]  /*11230*/  HMMA.16816.F32 R96, R24.reuse, R38, R96 ;  /* 0x000000261860723c */ /* 0x040fe40000001860 */
[----:B------:R3:W-:Y:S02]  /*11240*/  MUFU.EX2 R201, R36 ;  /* 0x0000002400c97308 */ /* 0x0007e40000000800 */
[C---:B------:R-:W-:Y:S02]  /*11250*/  FMUL.FTZ R115, R20.reuse, R115 ;  /* 0x0000007314737220 */ /* 0x040fe40000410000 */
[C---:B------:R-:W-:Y:S01]  /*11260*/  FMUL.FTZ R116, R21.reuse, R116 ;  /* 0x0000007415747220 */ /* 0x040fe20000410000 */
[----:B-1----:R-:W1:Y:S01]  /*11270*/  LDSM.16.MT88.4 R28, [R228+0x3880] ;  /* 0x00388000e41c783b */ /* 0x002e620000004200 */
        /* <DEDUP_REMOVED lines=8> */
[--C-:B---3--:R-:W-:Y:S02]  /*11300*/  FFMA.FTZ R36, R51, c[0x0][0x2d0], -R49.reuse ;  /* 0x0000b40033247a23 */ /* 0x108fe40000010831 */
[----:B------:R-:W-:Y:S02]  /*11310*/  FMUL.FTZ R125, R2, R125 ;  /* 0x0000007d027d7220 */ /* 0x000fe40000410000 */
[----:B------:R3:W4:Y:S01]  /*11320*/  MUFU.EX2 R200, R36 ;  /* 0x0000002400c87308 */ /* 0x0007220000000800 */
[C---:B------:R-:W-:Y:S02]  /*11330*/  FMUL.FTZ R126, R0.reuse, R126 ;  /* 0x0000007e007e7220 */ /* 0x040fe40000410000 */
[----:B------:R-:W-:Y:S02]  /*11340*/  FMUL.FTZ R127, R0, R127 ;  /* 0x0000007f007f7220 */ /* 0x000fe40000410000 */
[C---:B------:R-:W-:Y:S02]  /*11350*/  FMUL.FTZ R128, R21.reuse, R128 ;  /* 0x0000008015807220 */ /* 0x040fe40000410000 */
[----:B------:R-:W-:Y:S02]  /*11360*/  FMUL.FTZ R129, R21, R129 ;  /* 0x0000008115817220 */ /* 0x000fe40000410000 */
[C---:B------:R-:W-:Y:S02]  /*11370*/  FMUL.FTZ R130, R20.reuse, R130 ;  /* 0x0000008214827220 */ /* 0x040fe40000410000 */
[----:B------:R-:W-:Y:S01]  /*11380*/  FMUL.FTZ R131, R20, R131 ;  /* 0x0000008314837220 */ /* 0x000fe20000410000 */
[-C--:B-1----:R-:W-:Y:S01]  /*11390*/  HMMA.16816.F32 R100, R24, R28.reuse, R100 ;  /* 0x0000001c1864723c */ /* 0x082fe20000001864 */
[----:B---3--:R-:W1:Y:S07]  /*113a0*/  LDSM.16.MT88.4 R36, [R227+0x3880] ;  /* 0x00388000e324783b */ /* 0x008e6e0000004200 */
[C---:B------:R-:W-:Y:S07]  /*113b0*/  HMMA.16816.F32 R104, R32.reuse, R28, R104 ;  /* 0x0000001c2068723c */ /* 0x040fee0000001868 */
[----:B------:R-:W-:Y:S01]  /*113c0*/  FFMA.FTZ R28, R206, c[0x0][0x2d0], -R49 ;  /* 0x0000b400ce1c7a23 */ /* 0x000fe20000010831 */
[-C--:B------:R-:W-:Y:S03]  /*113d0*/  HMMA.16816.F32 R108, R32, R30.reuse, R108 ;  /* 0x0000001e206c723c */ /* 0x080fe6000000186c */
[----:B------:R3:W5:Y:S01]  /*113e0*/  MUFU.EX2 R197, R28 ;  /* 0x0000001c00c57308 */ /* 0x0007620000000800 */
[----:B------:R-:W-:Y:S04]  /*113f0*/  MOV R206, R194 ;  /* 0x000000c200ce7202 */ /* 0x000fe80000000f00 */
[C---:B------:R-:W-:Y:S05]  /*11400*/  HMMA.16816.F32 R112, R24.reuse, R30, R112 ;  /* 0x0000001e1870723c */ /* 0x040fea0000001870 */
[----:B------:R4:W-:Y:S01]  /*11410*/  MUFU.EX2 R194, R40 ;  /* 0x0000002800c27308 */ /* 0x0009e20000000800 */
[--C-:B---3--:R-:W-:Y:S02]  /*11420*/  FFMA.FTZ R28, R41, c[0x0][0x2d0], -R50.reuse ;  /* 0x0000b400291c7a23 */ /* 0x108fe40000010832 */
[-C--:B-1----:R-:W-:Y:S07]  /*11430*/  HMMA.16816.F32 R116, R24, R36.reuse, R116 ;  /* 0x000000241874723c */ /* 0x082fee0000001874 */
[----:B------:R1:W-:Y:S01]  /*11440*/  MUFU.EX2 R196, R28 ;  /* 0x0000001c00c47308 */ /* 0x0003e20000000800 */
[----:B----4-:R-:W-:Y:S01]  /*11450*/  LDSM.16.MT88.4 R40, [R226+0x2880] ;  /* 0x00288000e228783b */ /* 0x010fe20000004200 */
[C---:B------:R-:W-:Y:S07]  /*11460*/  HMMA.16816.F32 R120, R32.reuse, R36, R120 ;  /* 0x000000242078723c */ /* 0x040fee0000001878 */
[--C-:B------:R-:W-:Y:S01]  /*11470*/  FFMA.FTZ R36, R44, c[0x0][0x2d0], -R50.reuse ;  /* 0x0000b4002c247a23 */ /* 0x100fe20000010832 */
[-C--:B------:R-:W-:Y:S03]  /*11480*/  HMMA.16816.F32 R124, R32, R38.reuse, R124 ;  /* 0x00000026207c723c */ /* 0x080fe6000000187c */
[----:B------:R-:W3:Y:S04]  /*11490*/  MUFU.EX2 R51, R36 ;  /* 0x0000002400337308 */ /* 0x000ee80000000800 */
[----:B------:R-:W-:Y:S01]  /*114a0*/  F2FP.PACK_AB R32, R199, R200 ;  /* 0x000000c8c720723e */ /* 0x000fe200000000ff */
[----:B------:R-:W-:Y:S04]  /*114b0*/  HMMA.16816.F32 R128, R24, R38, R128 ;  /* 0x000000261880723c */ /* 0x000fe80000001880 */
[----:B-1----:R-:W-:Y:S01]  /*114c0*/  FFMA.FTZ R28, R45, c[0x0][0x2d0], -R50 ;  /* 0x0000b4002d1c7a23 */ /* 0x002fe20000010832 */
[----:B-----5:R-:W-:Y:S01]  /*114d0*/  F2FP.PACK_AB R34, R197, R198 ;  /* 0x000000c6c522723e */ /* 0x020fe200000000ff */
[----:B------:R-:W-:Y:S01]  /*114e0*/  LDSM.16.MT88.4 R44, [R228+0x2880] ;  /* 0x00288000e42c783b */ /* 0x000fe20000004200 */
[----:B------:R-:W-:Y:S01]  /*114f0*/  F2FP.PACK_AB R24, R223, R244 ;  /* 0x000000f4df18723e */ /* 0x000fe200000000ff */
[----:B------:R1:W4:Y:S01]  /*11500*/  MUFU.EX2 R195, R28 ;  /* 0x0000001c00c37308 */ /* 0x0003220000000800 */
[----:B------:R-:W-:Y:S03]  /*11510*/  F2FP.PACK_AB R25, R221, R222 ;  /* 0x000000dedd19723e */ /* 0x000fe600000000ff */
[----:B------:R-:W-:Y:S02]  /*11520*/  F2FP.PACK_AB R26, R219, R220 ;  /* 0x000000dcdb1a723e */ /* 0x000fe400000000ff */
[----:B------:R-:W-:Y:S02]  /*11530*/  F2FP.PACK_AB R27, R201, R202 ;  /* 0x000000cac91b723e */ /* 0x000fe400000000ff */
[----:B---3--:R-:W-:Y:S01]  /*11540*/  F2FP.PACK_AB R35, R51, R194 ;  /* 0x000000c23323723e */ /* 0x008fe200000000ff */
[----:B------:R-:W-:Y:S08]  /*11550*/  LDSM.16.MT88.4 R36, [R227+0x2880] ;  /* 0x00288000e324783b */ /* 0x000ff00000004200 */
[----:B-1----:R-:W1:Y:S01]  /*11560*/  LDSM.16.MT88.4 R28, [R225+0x2880] ;  /* 0x00288000e11c783b */ /* 0x002e620000004200 */
[----:B----4-:R-:W-:Y:S01]  /*11570*/  F2FP.PACK_AB R33, R195, R196 ;  /* 0x000000c4c321723e */ /* 0x010fe200000000ff */
[-C--:B-1----:R-:W-:Y:S08]  /*11580*/  HMMA.16816.F32 R4, R24, R28.reuse, R4 ;  /* 0x0000001c1804723c */ /* 0x082ff00000001804 */
[C---:B------:R-:W-:Y:S08]  /*11590*/  HMMA.16816.F32 R8, R32.reuse, R28, R8 ;  /* 0x0000001c2008723c */ /* 0x040ff00000001808 */
[-C--:B------:R-:W-:Y:S08]  /*115a0*/  HMMA.16816.F32 R12, R32, R30.reuse, R12 ;  /* 0x0000001e200c723c */ /* 0x080ff0000000180c */
[C---:B------:R-:W-:Y:S01]  /*115b0*/  HMMA.16816.F32 R16, R24.reuse, R30, R16 ;  /* 0x0000001e1810723c */ /* 0x040fe20000001810 */
[----:B------:R-:W1:Y:S07]  /*115c0*/  LDSM.16.MT88.4 R28, [R225+0x4080] ;  /* 0x00408000e11c783b */ /* 0x000e6e0000004200 */
[-C--:B------:R-:W-:Y:S08]  /*115d0*/  HMMA.16816.F32 R132, R24, R40.reuse, R132 ;  /* 0x000000281884723c */ /* 0x080ff00000001884 */
[C---:B------:R-:W-:Y:S07]  /*115e0*/  HMMA.16816.F32 R136, R32.reuse, R40, R136 ;  /* 0x000000282088723c */ /* 0x040fee0000001888 */
[--C-:B------:R-:W-:Y:S01]  /*115f0*/  FFMA.FTZ R40, R209, c[0x0][0x2d0], -R23.reuse ;  /* 0x0000b400d1287a23 */ /* 0x100fe20000010817 */
[-C--:B------:R-:W-:Y:S04]  /*11600*/  HMMA.16816.F32 R140, R32, R42.reuse, R140 ;  /* 0x0000002a208c723c */ /* 0x080fe8000000188c */
[----:B------:R-:W-:Y:S02]  /*11610*/  MOV R209, R192 ;  /* 0x000000c000d17202 */ /* 0x000fe40000000f00 */
[----:B------:R3:W-:Y:S02]  /*11620*/  MUFU.EX2 R192, R40 ;  /* 0x0000002800c07308 */ /* 0x0007e40000000800 */
[C---:B------:R-:W-:Y:S08]  /*11630*/  HMMA.16816.F32 R144, R24.reuse, R42, R144 ;  /* 0x0000002a1890723c */ /* 0x040ff00000001890 */
[-C--:B------:R-:W-:Y:S08]  /*11640*/  HMMA.16816.F32 R148, R24, R44.reuse, R148 ;  /* 0x0000002c1894723c */ /* 0x080ff00000001894 */
[C---:B------:R-:W-:Y:S04]  /*11650*/  HMMA.16816.F32 R152, R32.reuse, R44, R152 ;  /* 0x0000002c2098723c */ /* 0x040fe80000001898 */
[--C-:B---3--:R-:W-:Y:S01]  /*11660*/  FFMA.FTZ R40, R210, c[0x0][0x2d0], -R23.reuse ;  /* 0x0000b400d2287a23 */ /* 0x108fe20000010817 */
[----:B------:R-:W-:Y:S03]  /*11670*/  MOV R210, R193 ;  /* 0x000000c100d27202 */ /* 0x000fe60000000f00 */
[-C--:B------:R-:W-:Y:S01]  /*11680*/  HMMA.16816.F32 R156, R32, R46.reuse, R156 ;  /* 0x0000002e209c723c */ /* 0x080fe2000000189c */
[----:B------:R3:W-:Y:S07]  /*11690*/  MUFU.EX2 R193, R40 ;  /* 0x0000002800c17308 */ /* 0x0007ee0000000800 */
[C---:B------:R-:W-:Y:S08]  /*116a0*/  HMMA.16816.F32 R160, R24.reuse, R46, R160 ;  /* 0x0000002e18a0723c */ /* 0x040ff000000018a0 */
[-C--:B------:R-:W-:Y:S08]  /*116b0*/  HMMA.16816.F32 R52, R24, R36.reuse, R52 ;  /* 0x000000241834723c */ /* 0x080ff00000001834 */
[C---:B------:R-:W-:Y:S01]  /*116c0*/  HMMA.16816.F32 R56, R32.reuse, R36, R56 ;  /* 0x000000242038723c */ /* 0x040fe20000001838 */
[----:B---3--:R-:W3:Y:S06]  /*116d0*/  LDSM.16.MT88.4 R40, [R226+0x4080] ;  /* 0x00408000e228783b */ /* 0x008eec0000004200 */
[--C-:B------:R-:W-:Y:S01]  /*116e0*/  FFMA.FTZ R36, R207, c[0x0][0x2d0], -R48.reuse ;  /* 0x0000b400cf247a23 */ /* 0x100fe20000010830 */
[-C--:B------:R-:W-:Y:S04]  /*116f0*/  HMMA.16816.F32 R60, R32, R38.reuse, R60 ;  /* 0x00000026203c723c */ /* 0x080fe8000000183c */
[----:B------:R-:W-:Y:S02]  /*11700*/  MOV R207, R175 ;  /* 0x000000af00cf7202 */ /* 0x000fe40000000f00 */
[----:B------:R4:W-:Y:S02]  /*11710*/  MUFU.EX2 R175, R36 ;  /* 0x0000002400af7308 */ /* 0x0009e40000000800 */
[C---:B------:R-:W-:Y:S08]  /*11720*/  HMMA.16816.F32 R64, R24.reuse, R38, R64 ;  /* 0x000000261840723c */ /* 0x040ff00000001840 */
[-C--:B-1----:R-:W-:Y:S08]  /*11730*/  HMMA.16816.F32 R68, R24, R28.reuse, R68 ;  /* 0x0000001c1844723c */ /* 0x082ff00000001844 */
[C---:B------:R-:W-:Y:S04]  /*11740*/  HMMA.16816.F32 R72, R32.reuse, R28, R72 ;  /* 0x0000001c2048723c */ /* 0x040fe80000001848 */
[--C-:B----4-:R-:W-:Y:S04]  /*11750*/  FFMA.FTZ R36, R208, c[0x0][0x2d0], -R48.reuse ;  /* 0x0000b400d0247a23 */ /* 0x110fe80000010830 */
[-C--:B------:R-:W-:Y:S01]  /*11760*/  HMMA.16816.F32 R76, R32, R30.reuse, R76 ;  /* 0x0000001e204c723c */ /* 0x080fe2000000184c */
[----:B------:R-:W4:Y:S01]  /*11770*/  LDL.LU R208, [R1+0x18] ;  /* 0x0000180001d07983 */ /* 0x000f220000300800 */
[----:B------:R1:W-:Y:S06]  /*11780*/  MUFU.EX2 R171, R36 ;  /* 0x0000002400ab7308 */ /* 0x0003ec0000000800 */
[C---:B------:R-:W-:Y:S01]  /*11790*/  HMMA.16816.F32 R80, R24.reuse, R30, R80 ;  /* 0x0000001e1850723c */ /* 0x040fe20000001850 */
[----:B------:R-:W-:Y:S07]  /*117a0*/  LDSM.16.MT88.4 R28, [R227+0x4080] ;  /* 0x00408000e31c783b */ /* 0x000fee0000004200 */
[-C--:B---3--:R-:W-:Y:S08]  /*117b0*/  HMMA.16816.F32 R84, R24, R40.reuse, R84 ;  /* 0x000000281854723c */ /* 0x088ff00000001854 */
[C---:B------:R-:W-:Y:S04]  /*117c0*/  HMMA.16816.F32 R88, R32.reuse, R40, R88 ;  /* 0x000000282058723c */ /* 0x040fe80000001858 */
[--C-:B-1----:R-:W-:Y:S02]  /*117d0*/  FFMA.FTZ R36, R218, c[0x0][0x2d0], -R23.reuse ;  /* 0x0000b400da247a23 */ /* 0x102fe40000010817 */
[----:B------:R-:W-:Y:S01]  /*117e0*/  FFMA.FTZ R23, R217, c[0x0][0x2d0], -R23 ;  /* 0x0000b400d9177a23 */ /* 0x000fe20000010817 */
[----:B------:R-:W-:Y:S01]  /*117f0*/  MOV R217, R165 ;  /* 0x000000a500d97202 */ /* 0x000fe20000000f00 */
[-C--:B------:R-:W-:Y:S01]  /*11800*/  HMMA.16816.F32 R92, R32, R42.reuse, R92 ;  /* 0x0000002a205c723c */ /* 0x080fe2000000185c */
[----:B------:R1:W-:Y:S01]  /*11810*/  MUFU.EX2 R170, R36 ;  /* 0x0000002400aa7308 */ /* 0x0003e20000000800 */
[----:B------:R-:W3:Y:S06]  /*11820*/  LDL.LU R218, [R1+0x14] ;  /* 0x0000140001da7983 */ /* 0x000eec0000300800 */
[C---:B------:R-:W-:Y:S01]  /*11830*/  HMMA.16816.F32 R96, R24.reuse, R42, R96 ;  /* 0x0000002a1860723c */ /* 0x040fe20000001860 */
[----:B------:R-:W-:Y:S02]  /*11840*/  LDSM.16.MT88.4 R40, [R227+0x3080] ;  /* 0x00308000e328783b */ /* 0x000fe40000004200 */
[----:B------:R5:W-:Y:S06]  /*11850*/  MUFU.EX2 R166, R23 ;  /* 0x0000001700a67308 */ /* 0x000bec0000000800 */
[----:B-1----:R-:W1:Y:S03]  /*11860*/  LDSM.16.MT88.4 R36, [R228+0x4080] ;  /* 0x00408000e424783b */ /* 0x002e660000004200 */
[--C-:B-----5:R-:W-:Y:S02]  /*11870*/  FFMA.FTZ R23, R212, c[0x0][0x2d0], -R48.reuse ;  /* 0x0000b400d4177a23 */ /* 0x120fe40000010830 */
[----:B------:R-:W-:Y:S01]  /*11880*/  FFMA.FTZ R48, R214, c[0x0][0x2d0], -R48 ;  /* 0x0000b400d6307a23 */ /* 0x000fe20000010830 */
[----:B------:R-:W-:Y:S01]  /*11890*/  MOV R214, R164 ;  /* 0x000000a400d67202 */ /* 0x000fe20000000f00 */
[----:B------:R5:W-:Y:S01]  /*118a0*/  MUFU.EX2 R165, R23 ;  /* 0x0000001700a57308 */ /* 0x000be20000000800 */
[----:B------:R-:W2:Y:S09]  /*118b0*/  LDL.LU R212, [R1+0x1c] ;  /* 0x00001c0001d47983 */ /* 0x000eb20000300800 */
[----:B------:R-:W-:Y:S01]  /*118c0*/  MUFU.EX2 R164, R48 ;  /* 0x0000003000a47308 */ /* 0x000fe20000000800 */
[--C-:B-----5:R-:W-:Y:S01]  /*118d0*/  FFMA.FTZ R23, R211, c[0x0][0x2d0], -R49.reuse ;  /* 0x0000b400d3177a23 */ /* 0x120fe20000010831 */
[-C--:B-1----:R-:W-:Y:S08]  /*118e0*/  HMMA.16816.F32 R100, R24, R36.reuse, R100 ;  /* 0x000000241864723c */ /* 0x082ff00000001864 */
[----:B------:R1:W-:Y:S01]  /*118f0*/  MUFU.EX2 R48, R23 ;  /* 0x0000001700307308 */ /* 0x0003e20000000800 */
[C---:B------:R-:W-:Y:S08]  /*11900*/  HMMA.16816.F32 R104, R32.reuse, R36, R104 ;  /* 0x000000242068723c */ /* 0x040ff00000001868 */
[-C--:B------:R-:W-:Y:S08]  /*11910*/  HMMA.16816.F32 R108, R32, R38.reuse, R108 ;  /* 0x00000026206c723c */ /* 0x080ff0000000186c */
[C---:B------:R-:W-:Y:S01]  /*11920*/  HMMA.16816.F32 R112, R24.reuse, R38, R112 ;  /* 0x000000261870723c */ /* 0x040fe20000001870 */
[----:B------:R-:W-:Y:S03]  /*11930*/  LDSM.16.MT88.4 R36, [R228+0x3080] ;  /* 0x00308000e424783b */ /* 0x000fe60000004200 */
[--C-:B-1----:R-:W-:Y:S04]  /*11940*/  FFMA.FTZ R23, R213, c[0x0][0x2d0], -R49.reuse ;  /* 0x0000b400d5177a23 */ /* 0x102fe80000010831 */
[-C--:B------:R-:W-:Y:S01]  /*11950*/  HMMA.16816.F32 R116, R24, R28.reuse, R116 ;  /* 0x0000001c1874723c */ /* 0x080fe20000001874 */
[----:B------:R1:W5:Y:S07]  /*11960*/  MUFU.EX2 R47, R23 ;  /* 0x00000017002f7308 */ /* 0x00036e0000000800 */
[C---:B------:R-:W-:Y:S08]  /*11970*/  HMMA.16816.F32 R120, R32.reuse, R28, R120 ;  /* 0x0000001c2078723c */ /* 0x040ff00000001878 */
[-C--:B------:R-:W-:Y:S01]  /*11980*/  HMMA.16816.F32 R124, R32, R30.reuse, R124 ;  /* 0x0000001e207c723c */ /* 0x080fe2000000187c */
[----:B------:R-:W4:Y:S07]  /*11990*/  LDSM.16.MT88.4 R32, [R226+0x3080] ;  /* 0x00308000e220783b */ /* 0x000f2e0000004200 */
[----:B------:R-:W-:Y:S04]  /*119a0*/  HMMA.16816.F32 R128, R24, R30, R128 ;  /* 0x0000001e1880723c */ /* 0x000fe80000001880 */
[--C-:B-1----:R-:W-:Y:S01]  /*119b0*/  FFMA.FTZ R23, R215, c[0x0][0x2d0], -R49.reuse ;  /* 0x0000b400d7177a23 */ /* 0x102fe20000010831 */
[----:B-----5:R-:W-:Y:S01]  /*119c0*/  F2FP.PACK_AB R28, R47, R48 ;  /* 0x000000302f1c723e */ /* 0x020fe200000000ff */
[----:B------:R-:W-:Y:S01]  /*119d0*/  FFMA.FTZ R49, R216, c[0x0][0x2d0], -R49 ;  /* 0x0000b400d8317a23 */ /* 0x000fe20000010831 */
[----:B------:R-:W-:Y:S01]  /*119e0*/  F2FP.PACK_AB R24, R193, R192 ;  /* 0x000000c0c118723e */ /* 0x000fe200000000ff */
[----:B------:R1:W-:Y:S01]  /*119f0*/  MUFU.EX2 R46, R23 ;  /* 0x00000017002e7308 */ /* 0x0003e20000000800 */
[----:B------:R-:W-:Y:S03]  /*11a00*/  F2FP.PACK_AB R25, R171, R175 ;  /* 0x000000afab19723e */ /* 0x000fe600000000ff */
[----:B------:R-:W-:Y:S02]  /*11a10*/  F2FP.PACK_AB R26, R166, R170 ;  /* 0x000000aaa61a723e */ /* 0x000fe400000000ff */
[----:B------:R-:W-:Y:S04]  /*11a20*/  F2FP.PACK_AB R27, R164, R165 ;  /* 0x000000a5a41b723e */ /* 0x000fe800000000ff */
[----:B------:R-:W5:Y:S03]  /*11a30*/  MUFU.EX2 R49, R49 ;  /* 0x0000003100317308 */ /* 0x000f660000000800 */
[-C--:B------:R-:W-:Y:S01]  /*11a40*/  HMMA.16816.F32 R176, R24, R188.reuse, R4 ;  /* 0x000000bc18b0723c */ /* 0x080fe20000001804 */
[----:B------:R-:W2:Y:S02]  /*11a50*/  LDSM.16.MT88.4 R4, [R225+0x4880] ;  /* 0x00488000e104783b */ /* 0x000ea40000004200 */
[--C-:B-1----:R-:W-:Y:S04]  /*11a60*/  FFMA.FTZ R23, R174, c[0x0][0x2d0], -R50.reuse ;  /* 0x0000b400ae177a23 */ /* 0x102fe80000010832 */
[----:B------:R1:W-:Y:S01]  /*11a70*/  MUFU.EX2 R44, R23 ;  /* 0x00000017002c7308 */ /* 0x0003e20000000800 */
[----:B-----5:R-:W-:Y:S01]  /*11a80*/  F2FP.PACK_AB R30, R49, R46 ;  /* 0x0000002e311e723e */ /* 0x020fe200000000ff */
[--C-:B-1----:R-:W-:Y:S08]  /*11a90*/  FFMA.FTZ R23, R172, c[0x0][0x2d0], -R50.reuse ;  /* 0x0000b400ac177a23 */ /* 0x102ff00000010832 */
[----:B------:R1:W5:Y:S02]  /*11aa0*/  MUFU.EX2 R45, R23 ;  /* 0x00000017002d7308 */ /* 0x0003640000000800 */
[--C-:B-1----:R-:W-:Y:S01]  /*11ab0*/  FFMA.FTZ R23, R173, c[0x0][0x2d0], -R50.reuse ;  /* 0x0000b400ad177a23 */ /* 0x102fe20000010832 */
[----:B-----5:R-:W-:Y:S01]  /*11ac0*/  F2FP.PACK_AB R29, R45, R44 ;  /* 0x0000002c2d1d723e */ /* 0x020fe200000000ff */
[----:B------:R-:W-:Y:S06]  /*11ad0*/  FFMA.FTZ R50, R22, c[0x0][0x2d0], -R50 ;  /* 0x0000b40016327a23 */ /* 0x000fec0000010832 */
[----:B------:R-:W-:Y:S10]  /*11ae0*/  MUFU.EX2 R23, R23 ;  /* 0x0000001700177308 */ /* 0x000ff40000000800 */
[----:B------:R-:W1:Y:S02]  /*11af0*/  MUFU.EX2 R50, R50 ;  /* 0x0000003200327308 */ /* 0x000e640000000800 */
[----:B-1----:R-:W-:Y:S07]  /*11b00*/  F2FP.PACK_AB R31, R50, R23 ;  /* 0x00000017321f723e */ /* 0x002fee00000000ff */
[C---:B------:R-:W-:Y:S01]  /*11b10*/  HMMA.16816.F32 R180, R28.reuse, R188, R8 ;  /* 0x000000bc1cb4723c */ /* 0x040fe20000001808 */
[----:B------:R-:W1:Y:S07]  /*11b20*/  LDSM.16.MT88.4 R8, [R226+0x4880] ;  /* 0x00488000e208783b */ /* 0x000e6e0000004200 */
[-C--:B------:R-:W-:Y:S01]  /*11b30*/  HMMA.16816.F32 R184, R28, R190.reuse, R12 ;  /* 0x000000be1cb8723c */ /* 0x080fe2000000180c */
[----:B------:R-:W5:Y:S07]  /*11b40*/  LDSM.16.MT88.4 R12, [R228+0x4880] ;  /* 0x00488000e40c783b */ /* 0x000f6e0000004200 */
[C---:B------:R-:W-:Y:S01]  /*11b50*/  HMMA.16816.F32 R188, R24.reuse, R190, R16 ;  /* 0x000000be18bc723c */ /* 0x040fe20000001810 */
[----:B------:R-:W1:Y:S07]  /*11b60*/  LDSM.16.MT88.4 R16, [R227+0x4880] ;  /* 0x00488000e310783b */ /* 0x000e6e0000004200 */
[-C--:B----4-:R-:W-:Y:S08]  /*11b70*/  HMMA.16816.F32 R132, R24, R32.reuse, R132 ;  /* 0x000000201884723c */ /* 0x090ff00000001884 */
[C---:B------:R-:W-:Y:S08]  /*11b80*/  HMMA.16816.F32 R136, R28.reuse, R32, R136 ;  /* 0x000000201c88723c */ /* 0x040ff00000001888 */
[-C--:B------:R-:W-:Y:S04]  /*11b90*/  HMMA.16816.F32 R140, R28, R34.reuse, R140 ;  /* 0x000000221c8c723c */ /* 0x080fe8000000188c */
[----:B---3--:R-:W-:Y:S04]  /*11ba0*/  FFMA.FTZ R20, R20, R218, R217 ;  /* 0x000000da14147223 */ /* 0x008fe800000100d9 */
[C---:B------:R-:W-:Y:S04]  /*11bb0*/  HMMA.16816.F32 R144, R24.reuse, R34, R144 ;  /* 0x000000221890723c */ /* 0x040fe80000001890 */
[----:B------:R-:W-:Y:S04]  /*11bc0*/  FADD.FTZ R20, R210, R20 ;  /* 0x00000014d2147221 */ /* 0x000fe80000010000 */
[-C--:B------:R-:W-:Y:S04]  /*11bd0*/  HMMA.16816.F32 R148, R24, R36.reuse, R148 ;  /* 0x000000241894723c */ /* 0x080fe80000001894 */
[----:B------:R-:W-:Y:S04]  /*11be0*/  FADD.FTZ R20, R206, R20 ;  /* 0x00000014ce147221 */ /* 0x000fe80000010000 */
[C---:B------:R-:W-:Y:S08]  /*11bf0*/  HMMA.16816.F32 R152, R28.reuse, R36, R152 ;  /* 0x000000241c98723c */ /* 0x040ff00000001898 */
[-C--:B------:R-:W-:Y:S08]  /*11c00*/  HMMA.16816.F32 R156, R28, R38.reuse, R156 ;  /* 0x000000261c9c723c */ /* 0x080ff0000000189c */
[C---:B------:R-:W-:Y:S04]  /*11c10*/  HMMA.16816.F32 R160, R24.reuse, R38, R160 ;  /* 0x0000002618a0723c */ /* 0x040fe800000018a0 */
[----:B--2---:R-:W-:Y:S04]  /*11c20*/  FFMA.FTZ R21, R21, R212, R214 ;  /* 0x000000d415157223 */ /* 0x004fe800000100d6 */
[-C--:B------:R-:W-:Y:S08]  /*11c30*/  HMMA.16816.F32 R52, R24, R40.reuse, R52 ;  /* 0x000000281834723c */ /* 0x080ff00000001834 */
[C---:B------:R-:W-:Y:S08]  /*11c40*/  HMMA.16816.F32 R56, R28.reuse, R40, R56 ;  /* 0x000000281c38723c */ /* 0x040ff00000001838 */
[-C--:B------:R-:W-:Y:S08]  /*11c50*/  HMMA.16816.F32 R60, R28, R42.reuse, R60 ;  /* 0x0000002a1c3c723c */ /* 0x080ff0000000183c */
[C---:B------:R-:W-:Y:S08]  /*11c60*/  HMMA.16816.F32 R64, R24.reuse, R42, R64 ;  /* 0x0000002a1840723c */ /* 0x040ff00000001840 */
[-C--:B------:R-:W-:Y:S08]  /*11c70*/  HMMA.16816.F32 R68, R24, R4.reuse, R68 ;  /* 0x000000041844723c */ /* 0x080ff00000001844 */
[C---:B------:R-:W-:Y:S07]  /*11c80*/  HMMA.16816.F32 R72, R28.reuse, R4, R72 ;  /* 0x000000041c48723c */ /* 0x040fee0000001848 */
[----:B------:R-:W-:Y:S01]  /*11c90*/  FFMA.FTZ R4, R2, R208, R250 ;  /* 0x000000d002047223 */ /* 0x000fe200000100fa */
[-C--:B------:R-:W-:Y:S04]  /*11ca0*/  HMMA.16816.F32 R76, R28, R6.reuse, R76 ;  /* 0x000000061c4c723c */ /* 0x080fe8000000184c */
[----:B------:R-:W-:Y:S02]  /*11cb0*/  FADD.FTZ R4, R251, R4 ;  /* 0x00000004fb047221 */ /* 0x000fe40000010000 */
[----:B------:R-:W-:Y:S02]  /*11cc0*/  FADD.FTZ R2, R207, R21 ;  /* 0x00000015cf027221 */ /* 0x000fe40000010000 */
[C---:B------:R-:W-:Y:S04]  /*11cd0*/  HMMA.16816.F32 R80, R24.reuse, R6, R80 ;  /* 0x000000061850723c */ /* 0x040fe80000001850 */
[----:B------:R-:W-:Y:S02]  /*11ce0*/  FADD.FTZ R5, R249, R4 ;  /* 0x00000004f9057221 */ /* 0x000fe40000010000 */
[----:B------:R-:W-:Y:S02]  /*11cf0*/  FFMA.FTZ R4, R0, R205, R245 ;  /* 0x000000cd00047223 */ /* 0x000fe400000100f5 */
        /* <DEDUP_REMOVED lines=12> */
[-C--:B-----5:R-:W-:Y:S04]  /*11dc0*/  HMMA.16816.F32 R100, R24, R12.reuse, R100 ;  /* 0x0000000c1864723c */ /* 0x0a0fe80000001864 */
        /* <DEDUP_REMOVED lines=29> */
[----:B------:R-:W-:Y:S01]  /*11fa0*/  FADD.FTZ R0, R170, R5 ;  /* 0x00000005aa007221 */ /* 0x000fe20000010000 */
[----:B------:R-:W-:Y:S01]  /*11fb0*/  MOV R170, R3 ;  /* 0x0000000300aa7202 */ /* 0x000fe20000000f00 */
        /* <DEDUP_REMOVED lines=9> */
[----:B------:R-:W-:Y:S01]  /*12050*/  FADD.FTZ R4, R49, R4 ;  /* 0x0000000431047221 */ /* 0x000fe20000010000 */
[----:B------:R2:W-:Y:S01]  /*12060*/  STL [R1+0x14], R5 ;  /* 0x0000140501007387 */ /* 0x0005e20000100800 */
[----:B------:R-:W-:Y:S03]  /*12070*/  FADD.FTZ R2, R23, R2 ;  /* 0x0000000217027221 */ /* 0x000fe60000010000 */
[----:B------:R2:W-:Y:S01]  /*12080*/  STL [R1+0x18], R4 ;  /* 0x0000180401007387 */ /* 0x0005e20000100800 */
[----:B------:R-:W-:Y:S05]  /*12090*/  FADD.FTZ R2, R50, R2 ;  /* 0x0000000232027221 */ /* 0x000fea0000010000 */
[----:B------:R2:W-:Y:S01]  /*120a0*/  STL [R1+0x20], R2 ;  /* 0x0000200201007387 */ /* 0x0005e20000100800 */
[----:B-1----:R-:W-:Y:S04]  /*120b0*/  IADD3 R0, R242, -0x1, RZ ;  /* 0xfffffffff2007810 */ /* 0x002fe80007ffe0ff */
[----:B------:R-:W-:Y:S01]  /*120c0*/  MOV R242, R0 ;  /* 0x0000000000f27202 */ /* 0x000fe20000000f00 */
[----:B------:R-:W-:-:S05]  /*120d0*/  @P0 BRA `(.L_x_941) ;  /* 0xffffbdb000000947 */ /* 0x000fca000383ffff */
.L_x_924:
[----:B-12---:R-:W2:Y:S04]  /*120e0*/  LDL.LU R0, [R1+0x1c] ;  /* 0x00001c0001007983 */ /* 0x006ea80000300800 */
        /* <DEDUP_REMOVED lines=21> */
[----:B------:R-:W-:Y:S01]  /*12240*/  MOV R0, RZ ;  /* 0x000000ff00007202 */ /* 0x000fe20000000f00 */
[----:B--2---:R-:W-:-:S03]  /*12250*/  FADD.FTZ R9, R9, R4 ;  /* 0x0000000409097221 */ /* 0x004fc60000010000 */
[----:B------:R-:W-:Y:S02]  /*12260*/  FSETP.NE.FTZ.AND P3, PT, R5, RZ, PT ;  /* 0x000000ff0500720b */ /* 0x000fe40003f75000 */
[----:B------:R-:W-:Y:S01]  /*12270*/  MOV R4, RZ ;  /* 0x000000ff00047202 */ /* 0x000fe20000000f00 */
[----:B---3--:R-:W-:Y:S01]  /*12280*/  FADD.FTZ R6, R6, R7 ;  /* 0x0000000706067221 */ /* 0x008fe20000010000 */
[----:B------:R-:W-:Y:S01]  /*12290*/  FSETP.NE.FTZ.AND P2, PT, R9, RZ, PT ;  /* 0x000000ff0900720b */ /* 0x000fe20003f55000 */
[----:B----4-:R-:W-:-:S03]  /*122a0*/  FADD.FTZ R8, R2, R8 ;  /* 0x0000000802087221 */ /* 0x010fc60000010000 */
[----:B------:R-:W-:Y:S02]  /*122b0*/  FSETP.NE.FTZ.AND P1, PT, R6, RZ, PT ;  /* 0x000000ff0600720b */ /* 0x000fe40003f35000 */
[----:B------:R-:W-:-:S03]  /*122c0*/  MOV R2, RZ ;  /* 0x000000ff00027202 */ /* 0x000fc60000000f00 */
[----:B------:R-:W1:Y:S01]  /*122d0*/  @P3 MUFU.RCP R0, R5 ;  /* 0x0000000500003308 */ /* 0x000e620000001000 */
[----:B------:R-:W-:-:S07]  /*122e0*/  FSETP.NE.FTZ.AND P0, PT, R8, RZ, PT ;  /* 0x000000ff0800720b */ /* 0x000fce0003f15000 */
[----:B------:R-:W-:Y:S01]  /*122f0*/  @P2 MUFU.RCP R4, R9 ;  /* 0x0000000900042308 */ /* 0x000fe20000001000 */
[----:B-1----:R-:W-:-:S07]  /*12300*/  FMUL.FTZ R176, R0, R176 ;  /* 0x000000b000b07220 */ /* 0x002fce0000410000 */
[----:B------:R-:W1:Y:S01]  /*12310*/  @P1 MUFU.RCP R2, R6 ;  /* 0x0000000600021308 */ /* 0x000e620000001000 */
[C---:B------:R-:W-:Y:S02]  /*12320*/  FMUL.FTZ R47, R0.reuse, R177 ;  /* 0x000000b1002f7220 */ /* 0x040fe40000410000 */
[C---:B------:R-:W-:Y:S02]  /*12330*/  FMUL.FTZ R188, R0.reuse, R188 ;  /* 0x000000bc00bc7220 */ /* 0x040fe40000410000 */
[C---:B------:R-:W-:Y:S02]  /*12340*/  FMUL.FTZ R45, R0.reuse, R189 ;  /* 0x000000bd002d7220 */ /* 0x040fe40000410000 */
[C---:B------:R-:W-:Y:S01]  /*12350*/  FMUL.FTZ R132, R0.reuse, R132 ;  /* 0x0000008400847220 */ /* 0x040fe20000410000 */
[----:B------:R-:W-:Y:S01]  /*12360*/  @P1 MUFU.LG2 R7, R6 ;  /* 0x0000000600071308 */ /* 0x000fe20000000c00 */
[C---:B------:R-:W-:Y:S02]  /*12370*/  FMUL.FTZ R49, R0.reuse, R133 ;  /* 0x0000008500317220 */ /* 0x040fe40000410000 */
        /* <DEDUP_REMOVED lines=12> */
[C---:B------:R-:W-:Y:S01]  /*12440*/  FMUL.FTZ R68, R0.reuse, R68 ;  /* 0x0000004400447220 */ /* 0x040fe20000410000 */
[----:B------:R-:W-:Y:S01]  /*12450*/  @P0 MUFU.LG2 R6, R8 ;  /* 0x0000000800060308 */ /* 0x000fe20000000c00 */
        /* <DEDUP_REMOVED lines=19> */
[----:B------:R1:W2:Y:S01]  /*12590*/  @P0 MUFU.RCP R0, R8 ;  /* 0x0000000800000308 */ /* 0x0002a20000001000 */
[C---:B------:R-:W-:Y:S02]  /*125a0*/  FMUL.FTZ R185, R2.reuse, R185 ;  /* 0x000000b902b97220 */ /* 0x040fe40000410000 */
[C---:B------:R-:W-:Y:S02]  /*125b0*/  FMUL.FTZ R136, R2.reuse, R136 ;  /* 0x0000008802887220 */ /* 0x040fe40000410000 */
[C---:B------:R-:W-:Y:S02]  /*125c0*/  FMUL.FTZ R137, R2.reuse, R137 ;  /* 0x0000008902897220 */ /* 0x040fe40000410000 */
[----:B------:R-:W-:-:S02]  /*125d0*/  FMUL.FTZ R140, R2, R140 ;  /* 0x0000008c028c7220 */ /* 0x000fc40000410000 */
[C---:B------:R-:W-:Y:S02]  /*125e0*/  FMUL.FTZ R141, R2.reuse, R141 ;  /* 0x0000008d028d7220 */ /* 0x040fe40000410000 */
[C---:B------:R-:W-:Y:S02]  /*125f0*/  FMUL.FTZ R152, R2.reuse, R152 ;  /* 0x0000009802987220 */ /* 0x040fe40000410000 */
[C---:B------:R-:W-:Y:S02]  /*12600*/  FMUL.FTZ R153, R2.reuse, R153 ;  /* 0x0000009902997220 */ /* 0x040fe40000410000 */
[C---:B------:R-:W-:Y:S01]  /*12610*/  FMUL.FTZ R156, R2.reuse, R156 ;  /* 0x0000009c029c7220 */ /* 0x040fe20000410000 */
[----:B-1----:R-:W-:Y:S01]  /*12620*/  @P0 MOV R8, 0x3f317218 ;  /* 0x3f31721800080802 */ /* 0x002fe20000000f00 */
        /* <DEDUP_REMOVED lines=55> */
[C---:B--2---:R-:W-:Y:S02]  /*129a0*/  FMUL.FTZ R182, R0.reuse, R182 ;  /* 0x000000b600b67220 */ /* 0x044fe40000410000 */
        /* <DEDUP_REMOVED lines=30> */
[----:B------:R-:W-:Y:S01]  /*12b90*/  FMUL.FTZ R127, R0, R127 ;  /* 0x0000007f007f7220 */ /* 0x000fe20000410000 */
[----:B------:R-:W-:Y:S01]  /*12ba0*/  @P1 MOV R0, 0x3f317218 ;  /* 0x3f31721800001802 */ /* 0x000fe20000000f00 */
[----:B------:R-:W-:-:S02]  /*12bb0*/  @P2 FMUL.FTZ R5, R2, c[0x0][0x2d0] ;  /* 0x0000b40002052a20 */ /* 0x000fc40000410000 */
[----:B------:R-:W-:Y:S02]  /*12bc0*/  @P3 FMUL.FTZ R10, R4, c[0x0][0x2d0] ;  /* 0x0000b400040a3a20 */ /* 0x000fe40000410000 */
[----:B------:R-:W-:Y:S02]  /*12bd0*/  @P1 FMUL.FTZ R2, R0, c[0x0][0x2d0] ;  /* 0x0000b40000021a20 */ /* 0x000fe40000410000 */
[----:B------:R-:W-:Y:S02]  /*12be0*/  @P3 FMUL.FTZ R11, R11, 0.69314718246459960938 ;  /* 0x3f3172180b0b3820 */ /* 0x000fe40000410000 */
[----:B------:R-:W-:Y:S02]  /*12bf0*/  @P2 FMUL.FTZ R9, R9, 0.69314718246459960938 ;  /* 0x3f31721809092820 */ /* 0x000fe40000410000 */
[----:B------:R-:W-:Y:S02]  /*12c00*/  @P1 FMUL.FTZ R7, R7, 0.69314718246459960938 ;  /* 0x3f31721807071820 */ /* 0x000fe40000410000 */
[----:B------:R-:W-:-:S02]  /*12c10*/  @P0 FMUL.FTZ R4, R6, 0.69314718246459960938 ;  /* 0x3f31721806040820 */ /* 0x000fc40000410000 */
[----:B------:R-:W-:Y:S02]  /*12c20*/  @P0 FMUL.FTZ R0, R8, c[0x0][0x2d0] ;  /* 0x0000b40008000a20 */ /* 0x000fe40000410000 */
[----:B------:R-:W-:Y:S02]  /*12c30*/  @P3 FFMA.FTZ R38, R10, R169, R11 ;  /* 0x000000a90a263223 */ /* 0x000fe4000001000b */
[----:B------:R-:W-:Y:S02]  /*12c40*/  @P2 FFMA.FTZ R39, R5, R168, R9 ;  /* 0x000000a805272223 */ /* 0x000fe40000010009 */
[----:B------:R-:W-:Y:S02]  /*12c50*/  @P1 FFMA.FTZ R40, R2, R167, R7 ;  /* 0x000000a702281223 */ /* 0x000fe40000010007 */
[----:B------:R-:W-:Y:S02]  /*12c60*/  @P0 FFMA.FTZ R41, R0, R3, R4 ;  /* 0x0000000300290223 */ /* 0x000fe40000010004 */
.L_x_880:
[----:B------:R-:W-:Y:S05]  /*12c70*/  @P4 BRA `(.L_x_942) ;  /* 0x00001ae000004947 */ /* 0x000fea0003800000 */
[----:B------:R-:W1:Y:S01]  /*12c80*/  S2R R13, SR_TID.X ;  /* 0x00000000000d7919 */ /* 0x000e620000002100 */
[----:B------:R-:W-:Y:S01]  /*12c90*/  F2FP.PACK_AB R43, R43, R52 ;  /* 0x000000342b2b723e */ /* 0x000fe200000000ff */
[----:B------:R-:W-:Y:S01]  /*12ca0*/  BSSY B0, `(.L_x_943) ;  /* 0x0000134000007945 */ /* 0x000fe20003800000 */
[----:B------:R-:W-:Y:S01]  /*12cb0*/  F2FP.PACK_AB R36, R36, R80 ;  /* 0x000000502424723e */ /* 0x000fe200000000ff */
[----:B------:R-:W2:Y:S01]  /*12cc0*/  S2R R20, SR_CTAID.Y ;  /* 0x0000000000147919 */ /* 0x000ea20000002600 */
[----:B------:R-:W-:Y:S01]  /*12cd0*/  F2FP.PACK_AB R54, R55, R54 ;  /* 0x000000363736723e */ /* 0x000fe200000000ff */
[----:B------:R-:W-:Y:S01]  /*12ce0*/  IMAD.MOV.U32 R55, RZ, RZ, c[0x0][0x4e8] ;  /* 0x00013a00ff377624 */ /* 0x000fe200078e00ff */
[----:B------:R-:W-:Y:S01]  /*12cf0*/  F2FP.PACK_AB R47, R47, R176 ;  /* 0x000000b02f2f723e */ /* 0x000fe200000000ff */
[----:B------:R-:W3:Y:S01]  /*12d00*/  S2R R14, SR_CTAID.Z ;  /* 0x00000000000e7919 */ /* 0x000ee20000002700 */
[----:B------:R-:W-:-:S02]  /*12d10*/  F2FP.PACK_AB R178, R179, R178 ;  /* 0x000000b2b3b2723e */ /* 0x000fc400000000ff */
[C---:B------:R-:W-:Y:S01]  /*12d20*/  ISETP.NE.AND P0, PT, R55.reuse, 0x1, PT ;  /* 0x000000013700780c */ /* 0x040fe20003f05270 */
[----:B------:R-:W4:Y:S01]  /*12d30*/  S2R R80, SR_CTAID.X ;  /* 0x0000000000507919 */ /* 0x000f220000002500 */
[----:B------:R-:W-:Y:S01]  /*12d40*/  IMAD R55, R55, c[0x0][0x388], RZ ;  /* 0x0000e20037377a24 */ /* 0x000fe200078e02ff */
[----:B------:R-:W-:Y:S02]  /*12d50*/  F2FP.PACK_AB R45, R45, R188 ;  /* 0x000000bc2d2d723e */ /* 0x000fe400000000ff */
[----:B------:R-:W-:Y:S01]  /*12d60*/  BAR.SYNC.DEFER_BLOCKING 0x1, 0x80 ;  /* 0x0042000000007b1d */ /* 0x000fe20000010000 */
[----:B------:R-:W-:Y:S02]  /*12d70*/  F2FP.PACK_AB R190, R191, R190 ;  /* 0x000000bebfbe723e */ /* 0x000fe400000000ff */
[----:B------:R-:W-:Y:S02]  /*12d80*/  F2FP.PACK_AB R180, R181, R180 ;  /* 0x000000b4b5b4723e */ /* 0x000fe400000000ff */
[----:B------:R-:W-:-:S02]  /*12d90*/  F2FP.PACK_AB R182, R183, R182 ;  /* 0x000000b6b7b6723e */ /* 0x000fc400000000ff */
[----:B------:R-:W-:Y:S02]  /*12da0*/  F2FP.PACK_AB R184, R185, R184 ;  /* 0x000000b8b9b8723e */ /* 0x000fe400000000ff */
[----:B-1----:R-:W-:Y:S02]  /*12db0*/  SHF.R.S32.HI R19, RZ, 0x1f, R13 ;  /* 0x0000001fff137819 */ /* 0x002fe4000001140d */
[----:B------:R-:W-:Y:S01]  /*12dc0*/  F2FP.PACK_AB R186, R187, R186 ;  /* 0x000000babbba723e */ /* 0x000fe200000000ff */
[----:B--2---:R-:W-:Y:S01]  /*12dd0*/  IMAD.WIDE.U32 R16, R20, c[0x0][0x490], RZ ;  /* 0x0001240014107a25 */ /* 0x004fe200078e00ff */
[----:B------:R-:W-:Y:S02]  /*12de0*/  SHF.R.S32.HI R0, RZ, 0x1f, R20 ;  /* 0x0000001fff007819 */ /* 0x000fe40000011414 */
[CC--:B------:R-:W-:Y:S02]  /*12df0*/  LEA.HI R2, R19.reuse, R13.reuse, RZ, 0x2 ;  /* 0x0000000d13027211 */ /* 0x0c0fe400078f10ff */
[CC--:B------:R-:W-:Y:S01]  /*12e00*/  LEA.HI R7, R19.reuse, R13.reuse, RZ, 0x5 ;  /* 0x0000000d13077211 */ /* 0x0c0fe200078f28ff */
[C---:B------:R-:W-:Y:S01]  /*12e10*/  IMAD R4, R0.reuse, c[0x0][0x490], RZ ;  /* 0x0001240000047a24 */ /* 0x040fe200078e02ff */
[----:B------:R-:W-:Y:S01]  /*12e20*/  LEA.HI R10, R19, R13, RZ, 0x3 ;  /* 0x0000000d130a7211 */ /* 0x000fe200078f18ff */
[----:B------:R-:W-:Y:S01]  /*12e30*/  IMAD R3, R0, c[0x0][0x3e8], RZ ;  /* 0x0000fa0000037a24 */ /* 0x000fe200078e02ff */
[----:B------:R-:W-:Y:S01]  /*12e40*/  SHF.R.S32.HI R8, RZ, 0x2, R2 ;  /* 0x00000002ff087819 */ /* 0x000fe20000011402 */
[C---:B------:R-:W-:Y:S01]  /*12e50*/  IMAD R4, R20.reuse, c[0x0][0x494], R4 ;  /* 0x0001250014047a24 */ /* 0x040fe200078e0204 */
[----:B------:R-:W-:Y:S01]  /*12e60*/  SHF.R.S32.HI R0, RZ, 0x1f, R2 ;  /* 0x0000001fff007819 */ /* 0x000fe20000011402 */
[----:B------:R-:W-:Y:S01]  /*12e70*/  IMAD R3, R20, c[0x0][0x3ec], R3 ;  /* 0x0000fb0014037a24 */ /* 0x000fe200078e0203 */
[----:B------:R-:W-:Y:S01]  /*12e80*/  LOP3.LUT R11, R7, 0xffffffe0, RZ, 0xc0, !PT ;  /* 0xffffffe0070b7812 */ /* 0x000fe200078ec0ff */
[----:B------:R-:W-:Y:S01]  /*12e90*/  IMAD.IADD R5, R17, 0x1, R4 ;  /* 0x0000000111057824 */ /* 0x000fe200078e0204 */
[----:B------:R-:W-:Y:S01]  /*12ea0*/  LOP3.LUT R12, R10, 0xfffffff8, RZ, 0xc0, !PT ;  /* 0xfffffff80a0c7812 */ /* 0x000fe200078ec0ff */
[----:B------:R-:W-:Y:S01]  /*12eb0*/  IMAD.MOV.U32 R4, RZ, RZ, R16 ;  /* 0x000000ffff047224 */ /* 0x000fe200078e0010 */
[----:B------:R-:W-:Y:S01]  /*12ec0*/  LEA.HI R6, R0, R8, RZ, 0x3 ;  /* 0x0000000800067211 */ /* 0x000fe200078f18ff */
[C---:B------:R-:W-:Y:S01]  /*12ed0*/  IMAD.IADD R0, R13.reuse, 0x1, -R11 ;  /* 0x000000010d007824 */ /* 0x040fe200078e0a0b */
[----:B------:R-:W-:Y:S01]  /*12ee0*/  LOP3.LUT R2, R2, 0xfffffffc, RZ, 0xc0, !PT ;  /* 0xfffffffc02027812 */ /* 0x000fe200078ec0ff */
[----:B------:R-:W-:Y:S01]  /*12ef0*/  IMAD.IADD R11, R13, 0x1, -R12 ;  /* 0x000000010d0b7824 */ /* 0x000fe200078e0a0c */
[----:B------:R-:W-:Y:S01]  /*12f00*/  LOP3.LUT R6, R6, 0xfffffff8, RZ, 0xc0, !PT ;  /* 0xfffffff806067812 */ /* 0x000fe200078ec0ff */
[----:B------:R-:W-:Y:S01]  /*12f10*/  IMAD.WIDE.U32 R20, R20, c[0x0][0x3e8], RZ ;  /* 0x0000fa0014147a25 */ /* 0x000fe200078e00ff */
[----:B------:R-:W-:-:S02]  /*12f20*/  SHF.R.S32.HI R12, RZ, 0x1f, R0 ;  /* 0x0000001fff0c7819 */ /* 0x000fc40000011400 */
[----:B------:R-:W-:Y:S01]  /*12f30*/  LEA.HI R19, R19, R13, RZ, 0x6 ;  /* 0x0000000d13137211 */ /* 0x000fe200078f30ff */
[----:B------:R-:W-:Y:S01]  /*12f40*/  IMAD.IADD R9, R13, 0x1, -R2 ;  /* 0x000000010d097824 */ /* 0x000fe200078e0a02 */
[----:B---3--:R-:W-:Y:S01]  /*12f50*/  SHF.R.S32.HI R13, RZ, 0x1f, R14 ;  /* 0x0000001fff0d7819 */ /* 0x008fe2000001140e */
[----:B------:R-:W-:Y:S01]  /*12f60*/  IMAD.IADD R8, R8, 0x1, -R6 ;  /* 0x0000000108087824 */ /* 0x000fe200078e0a06 */
[----:B------:R-:W-:Y:S01]  /*12f70*/  LOP3.LUT P3, RZ, R0, 0x3, RZ, 0xc0, !PT ;  /* 0x0000000300ff7812 */ /* 0x000fe2000786c0ff */
[----:B------:R-:W-:Y:S01]  /*12f80*/  IMAD.IADD R3, R21, 0x1, R3 ;  /* 0x0000000115037824 */ /* 0x000fe200078e0203 */
[----:B------:R-:W-:Y:S01]  /*12f90*/  LEA.HI R16, R12, R0, RZ, 0x2 ;  /* 0x000000000c107211 */ /* 0x000fe200078f10ff */
[C---:B------:R-:W-:Y:S01]  /*12fa0*/  IMAD R22, R13.reuse, c[0x0][0x498], RZ ;  /* 0x000126000d167a24 */ /* 0x040fe200078e02ff */
[--C-:B------:R-:W-:Y:S01]  /*12fb0*/  SHF.R.S32.HI R6, RZ, 0x5, R7.reuse ;  /* 0x00000005ff067819 */ /* 0x100fe20000011407 */
[----:B------:R-:W-:Y:S01]  /*12fc0*/  IMAD R17, R13, c[0x0][0x3f0], RZ ;  /* 0x0000fc000d117a24 */ /* 0x000fe200078e02ff */
[----:B------:R-:W-:Y:S01]  /*12fd0*/  SHF.R.S32.HI R0, RZ, 0x1f, R7 ;  /* 0x0000001fff007819 */ /* 0x000fe20000011407 */
[----:B------:R-:W-:Y:S01]  /*12fe0*/  IMAD.MOV.U32 R2, RZ, RZ, R20 ;  /* 0x000000ffff027224 */ /* 0x000fe200078e0014 */
[----:B------:R-:W-:Y:S01]  /*12ff0*/  SHF.R.S32.HI R52, RZ, 0x3, R10 ;  /* 0x00000003ff347819 */ /* 0x000fe2000001140a */
[----:B------:R-:W-:Y:S01]  /*13000*/  IMAD.WIDE.U32 R20, R14, c[0x0][0x498], R4 ;  /* 0x000126000e147a25 */ /* 0x000fe200078e0004 */
[----:B------:R-:W-:-:S02]  /*13010*/  LEA.HI R0, R0, R6, RZ, 0x2 ;  /* 0x0000000600007211 */ /* 0x000fc400078f10ff */
[----:B------:R-:W-:Y:S01]  /*13020*/  F2FP.PACK_AB R49, R49, R132 ;  /* 0x000000843131723e */ /* 0x000fe200000000ff */
[----:B------:R-:W-:Y:S01]  /*13030*/  IMAD.SHL.U32 R4, R52, 0x40, RZ ;  /* 0x0000004034047824 */ /* 0x000fe200078e00ff */
[----:B------:R-:W-:Y:S01]  /*13040*/  F2FP.PACK_AB R134, R135, R134 ;  /* 0x000000868786723e */ /* 0x000fe200000000ff */
[----:B------:R-:W-:Y:S01]  /*13050*/  IMAD R22, R14, c[0x0][0x49c], R22 ;  /* 0x000127000e167a24 */ /* 0x000fe200078e0216 */
[----:B------:R-:W-:Y:S01]  /*13060*/  F2FP.PACK_AB R48, R48, R144 ;  /* 0x000000903030723e */ /* 0x000fe200000000ff */
[C---:B------:R-:W-:Y:S01]  /*13070*/  IMAD R17, R14.reuse, c[0x0][0x3f4], R17 ;  /* 0x0000fd000e117a24 */ /* 0x040fe200078e0211 */
[----:B------:R-:W-:Y:S01]  /*13080*/  F2FP.PACK_AB R146, R147, R146 ;  /* 0x000000929392723e */ /* 0x000fe200000000ff */
[----:B------:R-:W-:Y:S01]  /*13090*/  IMAD.WIDE.U32 R14, R14, c[0x0][0x3f0], R2 ;  /* 0x0000fc000e0e7a25 */ /* 0x000fe200078e0002 */
[----:B------:R-:W-:Y:S02]  /*130a0*/  LOP3.LUT R3, R0, 0xffffffc, RZ, 0xc0, !PT ;  /* 0x0ffffffc00037812 */ /* 0x000fe400078ec0ff */
[----:B------:R-:W-:Y:S01]  /*130b0*/  LEA.HI R2, R9, R9, RZ, 0x1 ;  /* 0x0000000909027211 */ /* 0x000fe200078f08ff */
[----:B------:R-:W-:Y:S01]  /*130c0*/  IMAD.SHL.U32 R12, R11, 0x8, RZ ;  /* 0x000000080b0c7824 */ /* 0x000fe200078e00ff */
[----:B------:R-:W-:Y:S01]  /*130d0*/  LOP3.LUT R0, R4, 0x1c0, RZ, 0xc0, !PT ;  /* 0x000001c004007812 */ /* 0x000fe200078ec0ff */
[----:B------:R-:W-:Y:S01]  /*130e0*/  IMAD.IADD R7, R6, 0x1, -R3 ;  /* 0x0000000106077824 */ /* 0x000fe200078e0a03 */
[----:B------:R-:W-:Y:S01]  /*130f0*/  LOP3.LUT R4, R2, 0x1ffffffe, RZ, 0xc0, !PT ;  /* 0x1ffffffe02047812 */ /* 0x000fe200078ec0ff */
[----:B------:R-:W-:Y:S01]  /*13100*/  IMAD R18, R6, 0x200, R9 ;  /* 0x0000020006127824 */ /* 0x000fe200078e0209 */
[----:B------:R-:W-:Y:S01]  /*13110*/  SHF.R.U32.HI R5, RZ, 0x3, R0 ;  /* 0x00000003ff057819 */ /* 0x000fe20000011600 */
[----:B------:R-:W-:Y:S01]  /*13120*/  IMAD.SHL.U32 R6, R8, 0x40, RZ ;  /* 0x0000004008067824 */ /* 0x000fe200078e00ff */
[----:B------:R-:W-:Y:S01]  /*13130*/  LOP3.LUT R3, R0, 0x38, R12, 0xf8, !PT ;  /* 0x0000003800037812 */ /* 0x000fe200078ef80c */
[----:B------:R-:W-:Y:S01]  /*13140*/  IMAD.SHL.U32 R0, R2, 0x20, RZ ;  /* 0x0000002002007824 */ /* 0x000fe200078e00ff */
[----:B------:R-:W-:Y:S01]  /*13150*/  F2FP.PACK_AB R136, R137, R136 ;  /* 0x000000888988723e */ /* 0x000fe200000000ff */
[----:B------:R-:W-:Y:S01]  /*13160*/  IMAD.IADD R9, R9, 0x1, -R4 ;  /* 0x0000000109097824 */ /* 0x000fe200078e0a04 */
[----:B------:R-:W-:-:S02]  /*13170*/  LOP3.LUT R4, R8, 0x1, RZ, 0xc0, !PT ;  /* 0x0000000108047812 */ /* 0x000fc400078ec0ff */
[----:B------:R-:W-:Y:S01]  /*13180*/  LOP3.LUT R2, R0, 0xffffffc0, RZ, 0xc0, !PT ;  /* 0xffffffc000027812 */ /* 0x000fe200078ec0ff */
[----:B------:R-:W-:Y:S01]  /*13190*/  IMAD R0, R11, 0x10, R52 ;  /* 0x000000100b007824 */ /* 0x000fe200078e0234 */
[----:B------:R-:W-:Y:S02]  /*131a0*/  ISETP.NE.U32.AND P4, PT, R4, 0x1, PT ;  /* 0x000000010400780c */ /* 0x000fe40003f85070 */
[----:B------:R-:W-:Y:S01]  /*131b0*/  LOP3.LUT R13, R3, R5, RZ, 0x3c, !PT ;  /* 0x00000005030d7212 */ /* 0x000fe200078e3cff */
[----:B----4-:R-:W-:Y:S01]  /*131c0*/  IMAD R4, R80, 0x80, R0 ;  /* 0x0000008050047824 */ /* 0x010fe200078e0200 */
[----:B------:R-:W-:Y:S01]  /*131d0*/  SHF.R.S32.HI R3, RZ, 0x2, R16 ;  /* 0x00000002ff037819 */ /* 0x000fe20000011410 */
[----:B------:R-:W-:Y:S01]  /*131e0*/  IMAD R10, R9, 0x8, R2 ;  /* 0x00000008090a7824 */ /* 0x000fe200078e0202 */
[----:B------:R-:W-:Y:S01]  /*131f0*/  R2P PR, R8, 0x6 ;  /* 0x0000000608007804 */ /* 0x000fe20000000000 */
[----:B------:R-:W-:Y:S01]  /*13200*/  @P0 IMAD.HI.U32 R8, R4, c[0x0][0x4ec], RZ ;  /* 0x00013b0004080a27 */ /* 0x000fe200078e00ff */
[----:B------:R-:W-:-:S02]  /*13210*/  LOP3.LUT R6, R6, 0x1c0, RZ, 0xc0, !PT ;  /* 0x000001c006067812 */ /* 0x000fc400078ec0ff */
[----:B------:R-:W-:Y:S01]  /*13220*/  F2FP.PACK_AB R138, R139, R138 ;  /* 0x0000008a8b8a723e */ /* 0x000fe200000000ff */
[----:B------:R-:W-:Y:S01]  /*13230*/  IMAD R5, R7, 0x10, R3 ;  /* 0x0000001007057824 */ /* 0x000fe200078e0203 */
[----:B------:R-:W-:Y:S01]  /*13240*/  LEA.HI R9, R6, R6, RZ, 0x1d ;  /* 0x0000000606097211 */ /* 0x000fe200078fe8ff */
[----:B------:R-:W-:Y:S01]  /*13250*/  IMAD.SHL.U32 R7, R19, 0x8, RZ ;  /* 0x0000000813077824 */ /* 0x000fe200078e00ff */
[----:B------:R-:W-:Y:S01]  /*13260*/  F2FP.PACK_AB R140, R141, R140 ;  /* 0x0000008c8d8c723e */ /* 0x000fe200000000ff */
[----:B------:R-:W-:Y:S01]  /*13270*/  IMAD.MOV.U32 R0, RZ, RZ, R4 ;  /* 0x000000ffff007224 */ /* 0x000fe200078e0004 */
[----:B------:R-:W-:Y:S01]  /*13280*/  @P0 SHF.R.U32.HI R0, RZ, c[0x0][0x4f0], R8 ;  /* 0x00013c00ff000a19 */ /* 0x000fe20000011608 */
[----:B------:R-:W-:Y:S01]  /*13290*/  IMAD.IADD R11, R5, 0x1, R10 ;  /* 0x00000001050b7824 */ /* 0x000fe200078e020a */
[----:B------:R-:W-:Y:S01]  /*132a0*/  LOP3.LUT R13, R13, 0x7ffffe00, R7, 0xf8, !PT ;  /* 0x7ffffe000d0d7812 */ /* 0x000fe200078ef807 */
[----:B------:R-:W-:Y:S01]  /*132b0*/  IMAD R5, R80, 0x80, R5 ;  /* 0x0000008050057824 */ /* 0x000fe200078e0205 */
[----:B------:R-:W-:Y:S01]  /*132c0*/  SHF.R.S32.HI R7, RZ, 0x1f, R0 ;  /* 0x0000001fff077819 */ /* 0x000fe20000011400 */
[----:B------:R-:W-:Y:S01]  /*132d0*/  IMAD.IADD R3, R15, 0x1, R17 ;  /* 0x000000010f037824 */ /* 0x000fe200078e0211 */
[----:B------:R-:W-:Y:S01]  /*132e0*/  F2FP.PACK_AB R142, R143, R142 ;  /* 0x0000008e8f8e723e */ /* 0x000fe200000000ff */
[----:B------:R-:W-:Y:S01]  /*132f0*/  IMAD.MOV.U32 R2, RZ, RZ, R14 ;  /* 0x000000ffff027224 */ /* 0x000fe200078e000e */
[----:B------:R-:W-:Y:S01]  /*13300*/  IADD3 R8, R5, 0x8, RZ ;  /* 0x0000000805087810 */ /* 0x000fe20007ffe0ff */
[----:B------:R-:W-:Y:S01]  /*13310*/  IMAD R7, R7, c[0x0][0x3e0], RZ ;  /* 0x0000f80007077a24 */ /* 0x000fe200078e02ff */
[-C--:B------:R-:W-:Y:S01]  /*13320*/  ISETP.GE.OR P6, PT, R5, R55.reuse, P3 ;  /* 0x000000370500720c */ /* 0x080fe20001fc6670 */
[----:B------:R-:W-:Y:S01]  /*13330*/  IMAD.MOV R6, RZ, RZ, -R0 ;  /* 0x000000ffff067224 */ /* 0x000fe200078e0a00 */
[----:B------:R-:W-:Y:S01]  /*13340*/  ISETP.GE.OR P5, PT, R8, R55, P3 ;  /* 0x000000370800720c */ /* 0x000fe20001fa6670 */
[----:B------:R-:W-:Y:S01]  /*13350*/  IMAD.U32 R10, R18, 0x2, R9 ;  /* 0x00000002120a7824 */ /* 0x000fe200078e0009 */
[----:B------:R-:W-:Y:S01]  /*13360*/  F2FP.PACK_AB R46, R46, R148 ;  /* 0x000000942e2e723e */ /* 0x000fe200000000ff */
[----:B------:R-:W-:Y:S01]  /*13370*/  IMAD.WIDE.U32 R8, R0, c[0x0][0x3e0], R2 ;  /* 0x0000f80000087a25 */ /* 0x000fe200078e0002 */
[----:B------:R-:W-:-:S02]  /*13380*/  F2FP.PACK_AB R150, R151, R150 ;  /* 0x000000969796723e */ /* 0x000fc400000000ff */
[----:B------:R-:W-:Y:S01]  /*13390*/  F2FP.PACK_AB R44, R44, R160 ;  /* 0x000000a02c2c723e */ /* 0x000fe200000000ff */
[----:B------:R-:W-:Y:S01]  /*133a0*/  IMAD R7, R0, c[0x0][0x3e4], R7 ;  /* 0x0000f90000077a24 */ /* 0x000fe200078e0207 */
[----:B------:R-:W-:Y:S01]  /*133b0*/  F2FP.PACK_AB R162, R163, R162 ;  /* 0x000000a2a3a2723e */ /* 0x000fe200000000ff */
[----:B------:R-:W-:Y:S01]  /*133c0*/  IMAD R18, R6, c[0x0][0x4e8], R4 ;  /* 0x00013a0006127a24 */ /* 0x000fe200078e0204 */
[----:B------:R-:W-:Y:S01]  /*133d0*/  F2FP.PACK_AB R152, R153, R152 ;  /* 0x000000989998723e */ /* 0x000fe200000000ff */
[----:B------:R-:W-:Y:S01]  /*133e0*/  IMAD.SHL.U32 R0, R10, 0x2, RZ ;  /* 0x000000020a007824 */ /* 0x000fe200078e00ff */
[C---:B------:R-:W-:Y:S01]  /*133f0*/  IADD3 R10, R5.reuse, 0x40, RZ ;  /* 0x00000040050a7810 */ /* 0x040fe20007ffe0ff */
[----:B------:R-:W-:Y:S01]  /*13400*/  IMAD R6, R80, 0x80, R11 ;  /* 0x0000008050067824 */ /* 0x000fe200078e020b */
[----:B------:R-:W-:Y:S02]  /*13410*/  IADD3 R5, R5, 0x48, RZ ;  /* 0x0000004805057810 */ /* 0x000fe40007ffe0ff */
[----:B------:R-:W-:Y:S01]  /*13420*/  IADD3 R11, R0, 0x80, RZ ;  /* 0x00000080000b7810 */ /* 0x000fe20007ffe0ff */
[----:B------:R-:W-:Y:S01]  /*13430*/  @P0 IMAD.HI.U32 R4, R6, c[0x0][0x4ec], RZ ;  /* 0x00013b0006040a27 */ /* 0x000fe200078e00ff */
[----:B------:R-:W-:Y:S01]  /*13440*/  IADD3 R2, R0, 0x70, RZ ;  /* 0x0000007000027810 */ /* 0x000fe20007ffe0ff */
[----:B------:R-:W-:Y:S01]  /*13450*/  STS [R0+0x80], R47 ;  /* 0x0000802f00007388 */ /* 0x000fe20000000800 */
[----:B------:R-:W-:Y:S01]  /*13460*/  @P4 IADD3 R2, R11, 0x10, RZ ;  /* 0x000000100b024810 */ /* 0x000fe20007ffe0ff */
[----:B------:R-:W-:Y:S01]  /*13470*/  IMAD.MOV.U32 R3, RZ, RZ, R6 ;  /* 0x000000ffff037224 */ /* 0x000fe200078e0006 */
[-C--:B------:R-:W-:Y:S01]  /*13480*/  ISETP.GE.OR P4, PT, R10, R55.reuse, P3 ;  /* 0x000000370a00720c */ /* 0x080fe20001f86670 */
[----:B------:R-:W-:Y:S01]  /*13490*/  STS [R0+0x480], R178 ;  /* 0x000480b200007388 */ /* 0x000fe20000000800 */
[----:B------:R-:W-:Y:S01]  /*134a0*/  @P0 SHF.R.U32.HI R3, RZ, c[0x0][0x4f0], R4 ;  /* 0x00013c00ff030a19 */ /* 0x000fe20000011604 */
[----:B------:R-:W-:Y:S01]  /*134b0*/  IMAD.MOV.U32 R4, RZ, RZ, R8 ;  /* 0x000000ffff047224 */ /* 0x000fe200078e0008 */
[----:B------:R-:W-:Y:S01]  /*134c0*/  ISETP.GE.OR P3, PT, R5, R55, P3 ;  /* 0x000000370500720c */ /* 0x000fe20001f66670 */
[----:B------:R-:W-:Y:S01]  /*134d0*/  IMAD.IADD R5, R9, 0x1, R7 ;  /* 0x0000000109057824 */ /* 0x000fe200078e0207 */
[----:B------:R-:W-:Y:S01]  /*134e0*/  SHF.R.S32.HI R7, RZ, 0x1f, R18 ;  /* 0x0000001fff077819 */ /* 0x000fe20000011412 */
[--C-:B------:R-:W-:Y:S01]  /*134f0*/  IMAD.MOV R8, RZ, RZ, -R3.reuse ;  /* 0x000000ffff087224 */ /* 0x100fe200078e0a03 */
[----:B------:R-:W-:Y:S01]  /*13500*/  SHF.R.S32.HI R9, RZ, 0x1f, R3 ;  /* 0x0000001fff097819 */ /* 0x000fe20000011403 */
[----:B------:R-:W-:Y:S01]  /*13510*/  STS [R2], R45 ;  /* 0x0000002d02007388 */ /* 0x000fe20000000800 */
[----:B------:R-:W-:Y:S01]  /*13520*/  IADD3 R10, P0, R3, R20, RZ ;  /* 0x00000014030a7210 */ /* 0x000fe20007f1e0ff */
[----:B------:R-:W-:Y:S01]  /*13530*/  IMAD R7, R7, c[0x0][0x3d8], RZ ;  /* 0x0000f60007077a24 */ /* 0x000fe200078e02ff */
[----:B------:R-:W-:Y:S01]  /*13540*/  F2FP.PACK_AB R154, R155, R154 ;  /* 0x0000009a9b9a723e */ /* 0x000fe200000000ff */
[----:B------:R-:W-:Y:S01]  /*13550*/  IMAD R8, R8, c[0x0][0x4e8], R6 ;  /* 0x00013a0008087a24 */ /* 0x000fe200078e0206 */
[----:B------:R-:W-:Y:S01]  /*13560*/  IADD3.X R11, R9, R21, R22, P0, !PT ;  /* 0x00000015090b7210 */ /* 0x000fe200007fe416 */
[C---:B------:R-:W-:Y:S01]  /*13570*/  IMAD R53, R18.reuse, c[0x0][0x3dc], R7 ;  /* 0x0000f70012357a24 */ /* 0x040fe200078e0207 */
[----:B------:R-:W-:Y:S01]  /*13580*/  STS [R2+0x400], R190 ;  /* 0x000400be02007388 */ /* 0x000fe20000000800 */
[----:B------:R-:W-:Y:S01]  /*13590*/  IMAD.WIDE.U32 R18, R18, c[0x0][0x3d8], R4 ;  /* 0x0000f60012127a25 */ /* 0x000fe200078e0004 */
[----:B------:R-:W-:-:S02]  /*135a0*/  SHF.R.S32.HI R4, RZ, 0x1f, R8 ;  /* 0x0000001fff047819 */ /* 0x000fc40000011408 */
[----:B------:R-:W-:Y:S01]  /*135b0*/  STS [R0+0x2080], R180 ;  /* 0x002080b400007388 */ /* 0x000fe20000000800 */
[----:B------:R-:W-:Y:S01]  /*135c0*/  IMAD.MOV.U32 R9, RZ, RZ, 0x20 ;  /* 0x00000020ff097424 */ /* 0x000fe200078e00ff */
[----:B------:R-:W-:Y:S01]  /*135d0*/  F2FP.PACK_AB R156, R157, R156 ;  /* 0x0000009c9d9c723e */ /* 0x000fe200000000ff */
[----:B------:R-:W-:Y:S01]  /*135e0*/  IMAD R4, R4, c[0x0][0x488], RZ ;  /* 0x0001220004047a24 */ /* 0x000fe200078e02ff */
[----:B------:R-:W-:Y:S01]  /*135f0*/  STS [R0+0x2480], R182 ;  /* 0x002480b600007388 */ /* 0x000fe20000000800 */
[C---:B------:R-:W-:Y:S01]  /*13600*/  IMAD.WIDE.U32 R6, R8.reuse, c[0x0][0x488], R10 ;  /* 0x0001220008067a25 */ /* 0x040fe200078e000a */
[----:B------:R-:W-:Y:S02]  /*13610*/  SEL R9, R9, 0xffffffe0, !P1 ;  /* 0xffffffe009097807 */ /* 0x000fe40004800000 */
[----:B------:R-:W-:Y:S01]  /*13620*/  STS [R2+0x2000], R184 ;  /* 0x002000b802007388 */ /* 0x000fe20000000800 */
[----:B------:R-:W-:Y:S01]  /*13630*/  IMAD R8, R8, c[0x0][0x48c], R4 ;  /* 0x0001230008087a24 */ /* 0x000fe200078e0204 */
[----:B------:R-:W-:Y:S01]  /*13640*/  LEA R10, P0, R6, c[0x0][0x450], 0x2 ;  /* 0x00011400060a7a11 */ /* 0x000fe200078010ff */
[----:B------:R-:W-:Y:S01]  /*13650*/  IMAD.MOV.U32 R5, RZ, RZ, 0x40 ;  /* 0x00000040ff057424 */ /* 0x000fe200078e00ff */
[----:B------:R-:W-:Y:S01]  /*13660*/  STS [R2+0x2400], R186 ;  /* 0x002400ba02007388 */ /* 0x000fe20000000800 */
[----:B------:R-:W-:Y:S01]  /*13670*/  IMAD.IADD R8, R7, 0x1, R8 ;  /* 0x0000000107087824 */ /* 0x000fe200078e0208 */
[----:B------:R-:W-:Y:S01]  /*13680*/  F2FP.PACK_AB R158, R159, R158 ;  /* 0x0000009e9f9e723e */ /* 0x000fe200000000ff */
[----:B------:R-:W-:Y:S01]  /*13690*/  IMAD.IADD R3, R0, 0x1, R9 ;  /* 0x0000000100037824 */ /* 0x000fe200078e0209 */
[----:B------:R-:W-:Y:S01]  /*136a0*/  SEL R7, R5, 0xffffffc0, !P2 ;  /* 0xffffffc005077807 */ /* 0x000fe20005000000 */
[----:B------:R-:W-:Y:S01]  /*136b0*/  IMAD.IADD R4, R9, 0x1, R2 ;  /* 0x0000000109047824 */ /* 0x000fe200078e0202 */
[----:B------:R-:W-:Y:S01]  /*136c0*/  LEA.HI.X R9, R6, c[0x0][0x454], R8, 0x2, P0 ;  /* 0x0001150006097a11 */ /* 0x000fe200000f1408 */
[----:B------:R-:W-:Y:S01]  /*136d0*/  SHFL.IDX PT, R16, R10, RZ, 0x1c1f ;  /* 0x001c1fff0a107589 */ /* 0x000fe200000e0000 */
[----:B------:R-:W-:Y:S01]  /*136e0*/  F2FP.PACK_AB R42, R42, R64 ;  /* 0x000000402a2a723e */ /* 0x000fe200000000ff */
[----:B------:R-:W-:Y:S01]  /*136f0*/  IMAD.IADD R6, R0, 0x1, R7 ;  /* 0x0000000100067824 */ /* 0x000fe200078e0207 */
[----:B------:R-:W-:Y:S01]  /*13700*/  F2FP.PACK_AB R66, R67, R66 ;  /* 0x000000424342723e */ /* 0x000fe200000000ff */
[----:B------:R-:W-:Y:S01]  /*13710*/  STS [R3+0x80], R49 ;  /* 0x0000803103007388 */ /* 0x000fe20000000800 */
[----:B------:R-:W-:Y:S01]  /*13720*/  IMAD.IADD R8, R7, 0x1, R2 ;  /* 0x0000000107087824 */ /* 0x000fe200078e0202 */
[----:B------:R-:W-:Y:S01]  /*13730*/  F2FP.PACK_AB R56, R57, R56 ;  /* 0x000000383938723e */ /* 0x000fe200000000ff */
[----:B------:R-:W-:Y:S01]  /*13740*/  IMAD.IADD R5, R7, 0x1, R3 ;  /* 0x0000000107057824 */ /* 0x000fe200078e0203 */
[----:B------:R-:W-:Y:S01]  /*13750*/  STS [R3+0x480], R134 ;  /* 0x0004808603007388 */ /* 0x000fe20000000800 */
[----:B------:R-:W-:Y:S01]  /*13760*/  IMAD.IADD R7, R4, 0x1, R7 ;  /* 0x0000000104077824 */ /* 0x000fe200078e0207 */
[----:B------:R-:W-:-:S02]  /*13770*/  F2FP.PACK_AB R58, R59, R58 ;  /* 0x0000003a3b3a723e */ /* 0x000fc400000000ff */
[----:B------:R-:W-:Y:S01]  /*13780*/  STS [R4], R48 ;  /* 0x0000003004007388 */ /* 0x000fe20000000800 */
[----:B------:R-:W-:Y:S02]  /*13790*/  F2FP.PACK_AB R60, R61, R60 ;  /* 0x0000003c3d3c723e */ /* 0x000fe400000000ff */
        /* <DEDUP_REMOVED lines=22> */
[----:B------:R-:W-:Y:S01]  /*13900*/  STS [R8], R44 ;  /* 0x0000002c08007388 */ /* 0x000fe20000000800 */
        /* <DEDUP_REMOVED lines=42> */
[----:B-1----:R-:W-:Y:S01]  /*13bb0*/  IMAD.SHL.U32 R0, R13, 0x2, RZ ;  /* 0x000000020d007824 */ /* 0x002fe200078e00ff */
[----:B------:R-:W-:-:S02]  /*13bc0*/  LEA R13, P0, R18, c[0x0][0x380], 0x1 ;  /* 0x0000e000120d7a11 */ /* 0x000fc400078008ff */
        /* <DEDUP_REMOVED lines=16> */
[----:B-1----:R-:W-:-:S03]  /*13cd0*/  IMAD R6, R80, 0x80, R52 ;  /* 0x0000008050067824 */ /* 0x002fc600078e0234 */
[----:B------:R-:W-:Y:S04]  /*13ce0*/  STS [R5+0x6080], R120 ;  /* 0x0060807805007388 */ /* 0x000fe80000000800 */
[----:B------:R-:W-:Y:S04]  /*13cf0*/  STS [R5+0x6480], R122 ;  /* 0x0064807a05007388 */ /* 0x000fe80000000800 */
[----:B------:R-:W-:Y:S04]  /*13d00*/  STS [R7+0x6000], R124 ;  /* 0x0060007c07007388 */ /* 0x000fe80000000800 */
[----:B------:R-:W-:Y:S04]  /*13d10*/  STS [R7+0x6400], R126 ;  /* 0x0064007e07007388 */ /* 0x000fe80000000800 */
[----:B------:R-:W1:Y:S04]  /*13d20*/  SHFL.IDX PT, R17, R9, RZ, 0x1c1f ;  /* 0x001c1fff09117589 */ /* 0x000e6800000e0000 */
[----:B------:R-:W-:Y:S06]  /*13d30*/  BAR.SYNC.DEFER_BLOCKING 0x1, 0x80 ;  /* 0x0042000000007b1d */ /* 0x000fec0000010000 */
[----:B------:R-:W-:Y:S04]  /*13d40*/  SHFL.IDX PT, R2, R10, 0x1, 0x1c1f ;  /* 0x003c1f000a027f89 */ /* 0x000fe800000e0000 */
[----:B------:R-:W2:Y:S04]  /*13d50*/  SHFL.IDX PT, R3, R9, 0x1, 0x1c1f ;  /* 0x003c1f0009037f89 */ /* 0x000ea800000e0000 */
[----:B------:R-:W-:Y:S04]  /*13d60*/  SHFL.IDX PT, R14, R10, 0x2, 0x1c1f ;  /* 0x005c1f000a0e7f89 */ /* 0x000fe800000e0000 */
[----:B------:R-:W3:Y:S04]  /*13d70*/  SHFL.IDX PT, R15, R9, 0x2, 0x1c1f ;  /* 0x005c1f00090f7f89 */ /* 0x000ee800000e0000 */
[----:B------:R-:W-:Y:S04]  /*13d80*/  SHFL.IDX PT, R10, R10, 0x3, 0x1c1f ;  /* 0x007c1f000a0a7f89 */ /* 0x000fe800000e0000 */
[----:B------:R-:W4:Y:S04]  /*13d90*/  SHFL.IDX PT, R11, R9, 0x3, 0x1c1f ;  /* 0x007c1f00090b7f89 */ /* 0x000f2800000e0000 */
[----:B-1----:R-:W-:Y:S04]  /*13da0*/  @!P6 ST.E [R16.64], R38 ;  /* 0x000000261000e985 */ /* 0x002fe8000c10190e */
[----:B--2---:R1:W-:Y:S04]  /*13db0*/  @!P5 ST.E [R2.64], R39 ;  /* 0x000000270200d985 */ /* 0x0043e8000c10190e */
[----:B---3--:R2:W-:Y:S04]  /*13dc0*/  @!P4 ST.E [R14.64], R40 ;  /* 0x000000280e00c985 */ /* 0x0085e8000c10190e */
[----:B----4-:R2:W-:Y:S04]  /*13dd0*/  @!P3 ST.E [R10.64], R41 ;  /* 0x000000290a00b985 */ /* 0x0105e8000c10190e */
[----:B------:R2:W3:Y:S04]  /*13de0*/  LDS.128 R24, [R0+0x880] ;  /* 0x0008800000187984 */ /* 0x0004e80000000c00 */
[----:B------:R2:W4:Y:S01]  /*13df0*/  LDS.128 R32, [R0+0x1080] ;  /* 0x0010800000207984 */ /* 0x0005220000000c00 */
[----:B-1----:R-:W-:-:S03]  /*13e00*/  IMAD.IADD R2, R19, 0x1, R53 ;  /* 0x0000000113027824 */ /* 0x002fc600078e0235 */
[----:B------:R2:W1:Y:S04]  /*13e10*/  LDS.128 R40, [R0+0x1880] ;  /* 0x0018800000287984 */ /* 0x0004680000000c00 */
[----:B------:R2:W1:Y:S01]  /*13e20*/  LDS.128 R48, [R0+0x2080] ;  /* 0x0020800000307984 */ /* 0x0004620000000c00 */
[----:B------:R-:W-:Y:S02]  /*13e30*/  LEA.HI.X R7, R18, c[0x0][0x384], R2, 0x1, P0 ;  /* 0x0000e10012077a11 */ /* 0x000fe400000f0c02 */
[----:B------:R-:W-:Y:S01]  /*13e40*/  ISETP.GE.AND P0, PT, R6, R55, PT ;  /* 0x000000370600720c */ /* 0x000fe20003f06270 */
[----:B------:R2:W1:Y:S04]  /*13e50*/  LDS.128 R60, [R0+0x2880] ;  /* 0x00288000003c7984 */ /* 0x0004680000000c00 */
        /* <DEDUP_REMOVED lines=12> */
[----:B---34-:R-:W3:Y:S01]  /*13f20*/  LDS.128 R16, [R0+0x80] ;  /* 0x0000800000107984 */ /* 0x018ee20000000c00 */
[----:B------:R-:W-:-:S02]  /*13f30*/  IADD3 R4, R12, 0x40, RZ ;  /* 0x000000400c047810 */ /* 0x000fc40007ffe0ff */
[----:B------:R-:W-:Y:S01]  /*13f40*/  ISETP.GE.AND P1, PT, R12, c[0x0][0x3c8], PT ;  /* 0x0000f2000c007a0c */ /* 0x000fe20003f26270 */
[----:B--2---:R2:W4:Y:S01]  /*13f50*/  LDS.128 R8, [R0+0x4080] ;  /* 0x0040800000087984 */ /* 0x0045220000000c00 */
[----:B------:R-:W-:-:S13]  /*13f60*/  ISETP.GE.AND P0, PT, R4, c[0x0][0x3c8], PT ;  /* 0x0000f20004007a0c */ /* 0x000fda0003f06270 */
[----:B--2---:R-:W-:-:S04]  /*13f70*/  @!P0 SHF.R.S32.HI R0, RZ, 0x1f, R4 ;  /* 0x0000001fff008819 */ /* 0x004fc80000011404 */
[----:B------:R-:W-:Y:S01]  /*13f80*/  @!P0 LEA.HI R0, R0, R4, RZ, 0x3 ;  /* 0x0000000400008211 */ /* 0x000fe200078f18ff */
[----:B-1----:R-:W-:-:S03]  /*13f90*/  @!P1 IMAD.WIDE R4, R12, 0x2, R2 ;  /* 0x000000020c049825 */ /* 0x002fc600078e0202 */
[----:B------:R-:W-:-:S05]  /*13fa0*/  @!P0 LOP3.LUT R0, R0, 0xfffffff8, RZ, 0xc0, !PT ;  /* 0xfffffff800008812 */ /* 0x000fca00078ec0ff */
[----:B------:R-:W-:Y:S01]  /*13fb0*/  @!P0 IMAD.WIDE R2, R0, 0x2, R2 ;  /* 0x0000000200028825 */ /* 0x000fe200078e0202 */
[----:B---3--:R1:W-:Y:S04]  /*13fc0*/  @!P1 ST.E.128 [R4.64], R16 ;  /* 0x0000001004009985 */ /* 0x0083e8000c101d0e */
[----:B----4-:R1:W-:Y:S02]  /*13fd0*/  @!P0 ST.E.128 [R2.64], R8 ;  /* 0x0000000802008985 */ /* 0x0103e4000c101d0e */
.L_x_944:
[----:B---34-:R-:W-:Y:S05]  /*13fe0*/  BSYNC B0 ;  /* 0x0000000000007941 */ /* 0x018fea0003800000 */
.L_x_943:
[----:B--2---:R-:W-:Y:S01]  /*13ff0*/  IADD3 R0, R6, 0x10, RZ ;  /* 0x0000001006007810 */ /* 0x004fe20007ffe0ff */
[----:B-1----:R1:W2:Y:S01]  /*14000*/  SHFL.IDX PT, R3, R7, 0x1, 0x181f ;  /* 0x00381f0007037f89 */ /* 0x0022a200000e0000 */
        /* <DEDUP_REMOVED lines=14> */
.L_x_946:
[----:B------:R-:W-:Y:S05]  /*140f0*/  BSYNC B0 ;  /* 0x0000000000007941 */ /* 0x000fea0003800000 */
.L_x_945:
        /* <DEDUP_REMOVED lines=16> */
.L_x_948:
[----:B------:R-:W-:Y:S05]  /*14200*/  BSYNC B0 ;  /* 0x0000000000007941 */ /* 0x000fea0003800000 */
.L_x_947:
        /* <DEDUP_REMOVED lines=16> */
.L_x_950:
[----:B------:R-:W-:Y:S05]  /*14310*/  BSYNC B0 ;  /* 0x0000000000007941 */ /* 0x000fea0003800000 */
.L_x_949:
        /* <DEDUP_REMOVED lines=16> */
.L_x_952:
[----:B------:R-:W-:Y:S05]  /*14420*/  BSYNC B0 ;  /* 0x0000000000007941 */ /* 0x000fea0003800000 */
.L_x_951:
        /* <DEDUP_REMOVED lines=16> */
.L_x_954:
[----:B------:R-:W-:Y:S05]  /*14530*/  BSYNC B0 ;  /* 0x0000000000007941 */ /* 0x000fea0003800000 */
.L_x_953:
        /* <DEDUP_REMOVED lines=16> */
.L_x_956:
[----:B------:R-:W-:Y:S05]  /*14640*/  BSYNC B0 ;  /* 0x0000000000007941 */ /* 0x000fea0003800000 */
.L_x_955:
        /* <DEDUP_REMOVED lines=17> */
.L_x_942:
        /* <DEDUP_REMOVED lines=19> */
[----:B------:R-:W-:-:S04]  /*14890*/  IMAD R3, R3, c[0x0][0x490], RZ ;  /* 0x0001240003037a24 */ /* 0x000fc800078e02ff */
[----:B------:R-:W-:Y:S01]  /*148a0*/  IMAD R2, R4, c[0x0][0x494], R3 ;  /* 0x0001250004027a24 */ /* 0x000fe200078e0203 */
[----:B------:R-:W-:-:S04]  /*148b0*/  IADD3 R4, -R0, RZ, RZ ;  /* 0x000000ff00047210 */ /* 0x000fc80007ffe1ff */
[----:B------:R-:W-:Y:S01]  /*148c0*/  IADD3 R3, R7, R2, RZ ;  /* 0x0000000207037210 */ /* 0x000fe20007ffe0ff */
[----:B------:R-:W-:Y:S02]  /*148d0*/  IMAD.MOV.U32 R2, RZ, RZ, R6 ;  /* 0x000000ffff027224 */ /* 0x000fe400078e0006 */
        /* <DEDUP_REMOVED lines=16> */
.L_x_958:
[----:B------:R-:W-:Y:S05]  /*149e0*/  BSYNC B0 ;  /* 0x0000000000007941 */ /* 0x000fea0003800000 */
.L_x_957:
[----:B------:R-:W2:Y:S01]  /*149f0*/  S2R R6, SR_CTAID.Y ;  /* 0x0000000000067919 */ /* 0x000ea20000002600 */
[----:B-1----:R-:W-:Y:S01]  /*14a00*/  SHF.R.S32.HI R0, RZ, 0x1f, R11 ;  /* 0x0000001fff007819 */ /* 0x002fe2000001140b */
[----:B------:R-:W-:Y:S01]  /*14a10*/  BSSY B0, `(.L_x_959) ;  /* 0x0000036000007945 */ /* 0x000fe20003800000 */
[----:B------:R-:W-:Y:S01]  /*14a20*/  MOV R12, c[0x0][0x4e8] ;  /* 0x00013a00000c7a02 */ /* 0x000fe20000000f00 */
[----:B------:R-:W1:Y:S01]  /*14a30*/  S2R R13, SR_CTAID.X ;  /* 0x00000000000d7919 */ /* 0x000e620000002500 */
[----:B------:R-:W-:Y:S02]  /*14a40*/  LEA.HI R0, R0, R11, RZ, 0x3 ;  /* 0x0000000b00007211 */ /* 0x000fe400078f18ff */
[C---:B------:R-:W-:Y:S01]  /*14a50*/  ISETP.NE.AND P0, PT, R12.reuse, 0x1, PT ;  /* 0x000000010c00780c */ /* 0x040fe20003f05270 */
[----:B------:R-:W-:Y:S01]  /*14a60*/  IMAD R12, R12, c[0x0][0x388], RZ ;  /* 0x0000e2000c0c7a24 */ /* 0x000fe200078e02ff */
[----:B------:R-:W-:Y:S02]  /*14a70*/  LOP3.LUT R2, R0, 0xfffffff8, RZ, 0xc0, !PT ;  /* 0xfffffff800027812 */ /* 0x000fe400078ec0ff */
[----:B------:R-:W-:-:S03]  /*14a80*/  SHF.R.S32.HI R8, RZ, 0x3, R0 ;  /* 0x00000003ff087819 */ /* 0x000fc60000011400 */
[----:B------:R-:W-:-:S05]  /*14a90*/  IMAD.IADD R11, R11, 0x1, -R2 ;  /* 0x000000010b0b7824 */ /* 0x000fca00078e0a02 */
[----:B------:R-:W-:Y:S02]  /*14aa0*/  LEA R0, R11, R8, 0x4 ;  /* 0x000000080b007211 */ /* 0x000fe400078e20ff */
[----:B--2---:R-:W-:-:S03]  /*14ab0*/  SHF.R.S32.HI R3, RZ, 0x1f, R6 ;  /* 0x0000001fff037819 */ /* 0x004fc60000011406 */
[C---:B-1----:R-:W-:Y:S01]  /*14ac0*/  IMAD R5, R13.reuse, 0x80, R0 ;  /* 0x000000800d057824 */ /* 0x042fe200078e0200 */
[----:B------:R-:W-:Y:S01]  /*14ad0*/  LEA R8, R13, R8, 0x7 ;  /* 0x000000080d087211 */ /* 0x000fe200078e38ff */
[----:B------:R-:W-:Y:S02]  /*14ae0*/  IMAD R2, R3, c[0x0][0x3e8], RZ ;  /* 0x0000fa0003027a24 */ /* 0x000fe400078e02ff */
[----:B------:R-:W-:-:S04]  /*14af0*/  @P0 IMAD.HI.U32 R4, R5, c[0x0][0x4ec], RZ ;  /* 0x00013b0005040a27 */ /* 0x000fc800078e00ff */
[C---:B------:R-:W-:Y:S02]  /*14b00*/  IMAD R2, R6.reuse, c[0x0][0x3ec], R2 ;  /* 0x0000fb0006027a24 */ /* 0x040fe400078e0202 */
[----:B------:R-:W-:-:S04]  /*14b10*/  IMAD.WIDE.U32 R6, R6, c[0x0][0x3e8], RZ ;  /* 0x0000fa0006067a25 */ /* 0x000fc800078e00ff */
[----:B------:R-:W-:Y:S01]  /*14b20*/  IMAD.MOV.U32 R0, RZ, RZ, R5 ;  /* 0x000000ffff007224 */ /* 0x000fe200078e0005 */
        /* <DEDUP_REMOVED lines=14> */
[----:B------:R-:W-:-:S04]  /*14c10*/  SHF.L.U32 R6, R11, 0x3, RZ ;  /* 0x000000030b067819 */ /* 0x000fc800000006ff */
        /* <DEDUP_REMOVED lines=21> */
.L_x_960:
[----:B------:R-:W-:Y:S05]  /*14d70*/  BSYNC B0 ;  /* 0x0000000000007941 */ /* 0x000fea0003800000 */
.L_x_959:
        /* <DEDUP_REMOVED lines=15> */
.L_x_962:
[----:B------:R-:W-:Y:S05]  /*14e70*/  BSYNC B0 ;  /* 0x0000000000007941 */ /* 0x000fea0003800000 */
.L_x_961:
        /* <DEDUP_REMOVED lines=15> */
.L_x_964:
[----:B------:R-:W-:Y:S05]  /*14f70*/  BSYNC B0 ;  /* 0x0000000000007941 */ /* 0x000fea0003800000 */
.L_x_963:
        /* <DEDUP_REMOVED lines=15> */
.L_x_966:
[----:B------:R-:W-:Y:S05]  /*15070*/  BSYNC B0 ;  /* 0x0000000000007941 */ /* 0x000fea0003800000 */
.L_x_965:
        /* <DEDUP_REMOVED lines=15> */
.L_x_968:
[----:B------:R-:W-:Y:S05]  /*15170*/  BSYNC B0 ;  /* 0x0000000000007941 */ /* 0x000fea0003800000 */
.L_x_967:
        /* <DEDUP_REMOVED lines=15> */
.L_x_970:
[----:B------:R-:W-:Y:S05]  /*15270*/  BSYNC B0 ;  /* 0x0000000000007941 */ /* 0x000fea0003800000 */
.L_x_969:
        /* <DEDUP_REMOVED lines=15> */
.L_x_972:
[----:B------:R-:W-:Y:S05]  /*15370*/  BSYNC B0 ;  /* 0x0000000000007941 */ /* 0x000fea0003800000 */
.L_x_971:
        /* <DEDUP_REMOVED lines=16> */
.L_x_973:
        /* <DEDUP_REMOVED lines=16> */
.L_x_1726:


//--------------------- .text._ZN7cutlass13device_kernelIN5flash19enable_sm80_to_sm89INS1_16FlashAttnFwdSm80INS1_25CollectiveMainloopFwdSm80ILi4ELi1ELb0EN4cute5tupleIJNS5_1CILi128EEENS7_ILi48EEES8_EEELi128ENS_6half_tEfNS_4arch4Sm80ELb0ELb1ELb0ELb1ELb0ELb0ELb1ELb0EEENS1_21CollectiveEpilogueFwdINS6_IJS8_S8_S9_EEENS6_IJNS7_ILi1EEESH_SH_EEESB_SD_Li128ELb1ELb1ELb0ELb0EEENS1_19SingleTileSchedulerILb1ELb0ELb1ELi128EEEEEEEEEvNT_6ParamsE --------------------------
	.section	.text._ZN7cutlass13device_kernelIN5flash19enable_sm80_to_sm89INS1_16FlashAttnFwdSm80INS1_25CollectiveMainloopFwdSm80ILi4ELi1ELb0EN4cute5tupleIJNS5_1CILi128EEENS7_ILi48EEES8_EEELi128ENS_6half_tEfNS_4arch4Sm80ELb0ELb1ELb0ELb1ELb0ELb0ELb1ELb0EEENS1_21CollectiveEpilogueFwdINS6_IJS8_S8_S9_EEENS6_IJNS7_ILi1EEESH_SH_EEESB_SD_Li128ELb1ELb1ELb0ELb0EEENS1_19SingleTileSchedulerILb1ELb0ELb1ELi128EEEEEEEEEvNT_6ParamsE,"ax",@progbits
	.sectioninfo	@"SHI_REGISTERS=255"
	.align	128
.text._ZN7cutlass13device_kernelIN5flash19enable_sm80_to_sm89INS1_16FlashAttnFwdSm80INS1_25CollectiveMainloopFwdSm80ILi4ELi1ELb0EN4cute5tupleIJNS5_1CILi128EEENS7_ILi48EEES8_EEELi128ENS_6half_tEfNS_4arch4Sm80ELb0ELb1ELb0ELb1ELb0ELb0ELb1ELb0EEENS1_21CollectiveEpilogueFwdINS6_IJS8_S8_S9_EEENS6_IJNS7_ILi1EEESH_SH_EEESB_SD_Li128ELb1ELb1ELb0ELb0EEENS1_19SingleTileSchedulerILb1ELb0ELb1ELi128EEEEEEEEEvNT_6ParamsE:
        .type           _ZN7cutlass13device_kernelIN5flash19enable_sm80_to_sm89INS1_16FlashAttnFwdSm80INS1_25CollectiveMainloopFwdSm80ILi4ELi1ELb0EN4cute5tupleIJNS5_1CILi128EEENS7_ILi48EEES8_EEELi128ENS_6half_tEfNS_4arch4Sm80ELb0ELb1ELb0ELb1ELb0ELb0ELb1ELb0EEENS1_21CollectiveEpilogueFwdINS6_IJS8_S8_S9_EEENS6_IJNS7_ILi1EEESH_SH_EEESB_SD_Li128ELb1ELb1ELb0ELb0EEENS1_19SingleTileSchedulerILb1ELb0ELb1ELi128EEEEEEEEEvNT_6ParamsE,@function
        .size           _ZN7cutlass13device_kernelIN5flash19enable_sm80_to_sm89INS1_16FlashAttnFwdSm80INS1_25CollectiveMainloopFwdSm80ILi4ELi1ELb0EN4cute5tupleIJNS5_1CILi128EEENS7_ILi48EEES8_EEELi128ENS_6half_tEfNS_4arch4Sm80ELb0ELb1ELb0ELb1ELb0ELb0ELb1ELb0EEENS1_21CollectiveEpilogueFwdINS6_IJS8_S8_S9_EEENS6_IJNS7_ILi1EEESH_SH_EEESB_SD_Li128ELb1ELb1ELb0ELb0EEENS1_19SingleTileSchedulerILb1ELb0ELb1ELi128EEEEEEEEEvNT_6ParamsE,(.L_x_1727 - _ZN7cutlass13device_kernelIN5flash19enable_sm80_to_sm89INS1_16FlashAttnFwdSm80INS1_25CollectiveMainloopFwdSm80ILi4ELi1ELb0EN4cute5tupleIJNS5_1CILi128EEENS7_ILi48EEES8_EEELi128ENS_6half_tEfNS_4arch4Sm80ELb0ELb1ELb0ELb1ELb0ELb0ELb1ELb0EEENS1_21CollectiveEpilogueFwdINS6_IJS8_S8_S9_EEENS6_IJNS7_ILi1EEESH_SH_EEESB_SD_Li128ELb1ELb1ELb0ELb0EEENS1_19SingleTileSchedulerILb1ELb0ELb1ELi128EEEEEEEEEvNT_6ParamsE)
        .other          _ZN7cutlass13device_kernelIN5flash19enable_sm80_to_sm89INS1_16FlashAttnFwdSm80INS1_25CollectiveMainloopFwdSm80ILi4ELi1ELb0EN4cute5tupleIJNS5_1CILi128EEENS7_ILi48EEES8_EEELi128ENS_6half_tEfNS_4arch4Sm80ELb0ELb1ELb0ELb1ELb0ELb0ELb1ELb0EEENS1_21CollectiveEpilogueFwdINS6_IJS8_S8_S9_EEENS6_IJNS7_ILi1EEESH_SH_EEESB_SD_Li128ELb1ELb1ELb0ELb0EEENS1_19SingleTileSchedulerILb1ELb0ELb1ELi128EEEEEEEEEvNT_6ParamsE,@"STO_CUDA_ENTRY STV_DEFAULT"
_ZN7cutlass13device_kernelIN5flash19enable_sm80_to_sm89INS1_16FlashAttnFwdSm80INS1_25CollectiveMainloopFwdSm80ILi4ELi1ELb0EN4cute5tupleIJNS5_1CILi128EEENS7_ILi48EEES8_EEELi128ENS_6half_tEfNS_4arch4Sm80ELb0ELb1ELb0ELb1ELb0ELb0ELb1ELb0EEENS1_21CollectiveEpilogueFwdINS6_IJS8_S8_S9_EEENS6_IJNS7_ILi1EEESH_SH_EEESB_SD_Li128ELb1ELb1ELb0ELb0EEENS1_19SingleTileSchedulerILb1ELb0ELb1ELi128EEEEEEEEEvNT_6ParamsE:
        /* <DEDUP_REMOVED lines=17> */
.L_x_975:
        /* <DEDUP_REMOVED lines=8> */
.L_x_977:
[----:B------:R-:W-:-:S04]  /*0190*/  MOV R0, c[0x0][0x54c] ;  /* 0x0001530000007a02 */ /* 0x000fc80000000f00 */
.L_x_976:
[----:B------:R-:W-:Y:S01]  /*01a0*/  USHF.L.U32 UR23, UR23, 0x7, URZ ;  /* 0x0000000717177899 */ /* 0x000fe2000800063f */
[----:B-----5:R-:W-:-:S05]  /*01b0*/  IMAD R0, R0, c[0x0][0x548], RZ ;  /* 0x0001520000007a24 */ /* 0x020fca00078e02ff */
[----:B------:R-:W-:-:S04]  /*01c0*/  ISETP.LE.AND P0, PT, R0, UR23, PT ;  /* 0x0000001700007c0c */ /* 0x000fc8000bf03270 */
[----:B------:R-:W-:-:S05]  /*01d0*/  SEL R0, R5, 0xffffffff, !P0 ;  /* 0xffffffff05007807 */ /* 0x000fca0004000000 */
[----:B------:R2:W-:Y:S01]  /*01e0*/  STL [R1+0x50], R0 ;  /* 0x0000500001007387 */ /* 0x0005e20000100800 */
[----:B------:R-:W-:Y:S05]  /*01f0*/  BRA `(.L_x_978) ;  /* 0x0000013000007947 */ /* 0x000fea0003800000 */
.L_x_974:
[----:B------:R-:W-:-:S04]  /*0200*/  ISETP.NE.U32.AND P0, PT, RZ, c[0x0][0x568], PT ;  /* 0x00015a00ff007a0c */ /* 0x000fc80003f05070 */
[----:B------:R-:W-:-:S13]  /*0210*/  ISETP.NE.AND.EX P0, PT, RZ, c[0x0][0x56c], PT, P0 ;  /* 0x00015b00ff007a0c */ /* 0x000fda0003f05300 */
[----:B------:R-:W-:Y:S05]  /*0220*/  @!P0 BRA `(.L_x_979) ;  /* 0x0000002000008947 */ /* 0x000fea0003800000 */
[----:B------:R1:W5:Y:S01]  /*0230*/  LDG.E R0, [R2.64] ;  /* 0x0000001402007981 */ /* 0x000362000c1e1900 */
[----:B------:R-:W-:Y:S05]  /*0240*/  BRA `(.L_x_980) ;  /* 0x0000009000007947 */ /* 0x000fea0003800000 */
.L_x_979:
        /* <DEDUP_REMOVED lines=8> */
.L_x_981:
[----:B------:R-:W-:-:S04]  /*02d0*/  MOV R0, c[0x0][0x54c] ;  /* 0x0001530000007a02 */ /* 0x000fc80000000f00 */
.L_x_980:
[----:B------:R-:W-:Y:S01]  /*02e0*/  USHF.L.U32 UR23, UR23, 0x7, URZ ;  /* 0x0000000717177899 */ /* 0x000fe2000800063f */
[----:B-----5:R-:W-:-:S05]  /*02f0*/  IMAD R0, R0, c[0x0][0x548], RZ ;  /* 0x0001520000007a24 */ /* 0x020fca00078e02ff */
[----:B------:R-:W-:-:S04]  /*0300*/  ISETP.LE.AND P0, PT, R0, UR23, PT ;  /* 0x0000001700007c0c */ /* 0x000fc8000bf03270 */
[----:B------:R-:W-:-:S05]  /*0310*/  SEL R0, R5, 0xffffffff, !P0 ;  /* 0xffffffff05007807 */ /* 0x000fca0004000000 */
[----:B------:R2:W-:Y:S04]  /*0320*/  STL [R1+0x50], R0 ;  /* 0x0000500001007387 */ /* 0x0005e80000100800 */
.L_x_978:
[----:B------:R-:W3:Y:S02]  /*0330*/  LDL R52, [R1+0x50] ;  /* 0x0000500001347983 */ /* 0x000ee40000100800 */
[----:B---3--:R-:W-:-:S13]  /*0340*/  ISETP.GE.AND P0, PT, R52, RZ, PT ;  /* 0x000000ff3400720c */ /* 0x008fda0003f06270 */
        /* <DEDUP_REMOVED lines=10> */
[----:B-1----:R-:W-:Y:S01]  /*03f0*/  @P0 IMAD.WIDE R2, R52, R9, c[0x0][0x360] ;  /* 0x0000d80034020625 */ /* 0x002fe200078e0209 */
[----:B------:R1:W3:Y:S01]  /*0400*/  @P1 LDG.E R8, [R4.64] ;  /* 0x0000001404081981 */ /* 0x0002e2000c1e1900 */
[----:B------:R-:W-:-:S03]  /*0410*/  CS2R R6, SRZ ;  /* 0x0000000000067805 */ /* 0x000fc6000001ff00 */
[----:B--2---:R2:W4:Y:S01]  /*0420*/  @P0 LDG.E R0, [R2.64] ;  /* 0x0000001402000981 */ /* 0x004522000c1e1900 */
[----:B-1----:R-:W-:-:S04]  /*0430*/  IMAD.WIDE R4, R52, R9, c[0x0][0x348] ;  /* 0x0000d20034047625 */ /* 0x002fc800078e0209 */
[----:B--2---:R-:W-:Y:S01]  /*0440*/  IMAD.WIDE R2, R52, R9, c[0x0][0x350] ;  /* 0x0000d40034027625 */ /* 0x004fe200078e0209 */
[----:B------:R1:W5:Y:S04]  /*0450*/  @P6 LDG.E R6, [R4.64] ;  /* 0x0000001404066981 */ /* 0x000368000c1e1900 */
[----:B------:R1:W5:Y:S01]  /*0460*/  @P5 LDG.E R7, [R2.64] ;  /* 0x0000001402075981 */ /* 0x000362000c1e1900 */
[----:B------:R-:W-:Y:S02]  /*0470*/  UMOV UR8, URZ ;  /* 0x0000003f00087c82 */ /* 0x000fe40008000000 */
[----:B------:R-:W-:Y:S02]  /*0480*/  ULDC UR15, c[0x0][0x168] ;  /* 0x00005a00000f7ab9 */ /* 0x000fe40000000800 */
[----:B------:R-:W-:Y:S01]  /*0490*/  ULDC UR9, c[0x0][0x1d0] ;  /* 0x0000740000097ab9 */ /* 0x000fe20000000800 */
[----:B---3--:R1:W2:Y:S08]  /*04a0*/  @P1 R2UR UR8, R8 ;  /* 0x00000000080813c2 */ /* 0x0082b000000e0000 */
[----:B----4-:R1:W3:Y:S02]  /*04b0*/  @P0 R2UR UR15, R0 ;  /* 0x00000000000f03c2 */ /* 0x0102e400000e0000 */
[----:B-12---:R-:W-:Y:S05]  /*04c0*/  @P0 BRA `(.L_x_982) ;  /* 0x0000006000000947 */ /* 0x006fea0003800000 */
[----:B------:R-:W-:Y:S05]  /*04d0*/  @!P6 BRA `(.L_x_982) ;  /* 0x000000500000e947 */ /* 0x000fea0003800000 */
[----:B------:R1:W2:Y:S04]  /*04e0*/  LDG.E R0, [R4.64] ;  /* 0x0000001404007981 */ /* 0x0002a8000c1e1900 */
[----:B-1----:R-:W4:Y:S01]  /*04f0*/  LDG.E R4, [R4.64+0x4] ;  /* 0x0000041404047981 */ /* 0x002f22000c1e1900 */
[----:B--23--:R-:W1:Y:S08]  /*0500*/  R2UR UR15, R0 ;  /* 0x00000000000f73c2 */ /* 0x00ce7000000e0000 */
[----:B----4-:R-:W1:Y:S02]  /*0510*/  R2UR UR4, R4 ;  /* 0x00000000040473c2 */ /* 0x010e6400000e0000 */
[----:B-1----:R-:W-:-:S06]  /*0520*/  UIADD3 UR15, -UR15, UR4, URZ ;  /* 0x000000040f0f7290 */ /* 0x002fcc000fffe13f */
.L_x_982:
[----:B------:R-:W-:-:S04]  /*0530*/  ISETP.NE.U32.AND P0, PT, RZ, c[0x0][0x368], PT ;  /* 0x0000da00ff007a0c */ /* 0x000fc80003f05070 */
[----:B------:R-:W-:-:S13]  /*0540*/  ISETP.NE.AND.EX P0, PT, RZ, c[0x0][0x36c], PT, P0 ;  /* 0x0000db00ff007a0c */ /* 0x000fda0003f05300 */
[----:B------:R-:W-:Y:S05]  /*0550*/  @!P0 BRA `(.L_x_983) ;  /* 0x0000004000008947 */ /* 0x000fea0003800000 */
[----:B------:R-:W-:-:S05]  /*0560*/  IMAD.WIDE R2, R52, R9, c[0x0][0x368] ;  /* 0x0000da0034027625 */ /* 0x000fca00078e0209 */
[----:B------:R-:W2:Y:S02]  /*0570*/  LDG.E R0, [R2.64] ;  /* 0x0000001402007981 */ /* 0x000ea4000c1e1900 */
[----:B--2---:R1:W2:Y:S02]  /*0580*/  R2UR UR9, R0 ;  /* 0x00000000000973c2 */ /* 0x0042a400000e0000 */
[----:B-12---:R-:W-:Y:S05]  /*0590*/  BRA `(.L_x_984) ;  /* 0x0000006000007947 */ /* 0x006fea0003800000 */
.L_x_983:
[----:B------:R-:W-:Y:S05]  /*05a0*/  @!P5 BRA `(.L_x_984) ;  /* 0x000000500000d947 */ /* 0x000fea0003800000 */
[----:B------:R1:W2:Y:S04]  /*05b0*/  LDG.E R0, [R2.64] ;  /* 0x0000001402007981 */ /* 0x0002a8000c1e1900 */
[----:B-1----:R-:W4:Y:S01]  /*05c0*/  LDG.E R2, [R2.64+0x4] ;  /* 0x0000041402027981 */ /* 0x002f22000c1e1900 */
[----:B--2---:R-:W1:Y:S08]  /*05d0*/  R2UR UR9, R0 ;  /* 0x00000000000973c2 */ /* 0x004e7000000e0000 */
[----:B----4-:R-:W1:Y:S02]  /*05e0*/  R2UR UR4, R2 ;  /* 0x00000000020473c2 */ /* 0x010e6400000e0000 */
[----:B-1----:R-:W-:-:S06]  /*05f0*/  UIADD3 UR9, -UR9, UR4, URZ ;  /* 0x0000000409097290 */ /* 0x002fcc000fffe13f */
.L_x_984:
[----:B------:R-:W-:Y:S01]  /*0600*/  ULDC UR4, c[0x0][0x2c4] ;  /* 0x0000b10000047ab9 */ /* 0x000fe20000000800 */
[----:B-----5:R-:W-:Y:S01]  /*0610*/  IADD3 R7, R7, UR8, RZ ;  /* 0x0000000807077c10 */ /* 0x020fe2000fffe0ff */
[----:B------:R-:W-:-:S02]  /*0620*/  UISETP.NE.AND UP0, UPT, UR4, 0x1, UPT ;  /* 0x000000010400788c */ /* 0x000fc4000bf05270 */
[----:B------:R-:W-:Y:S02]  /*0630*/  ULDC.64 UR6, c[0x0][0x2c8] ;  /* 0x0000b20000067ab9 */ /* 0x000fe40000000a00 */
[----:B------:R-:W-:Y:S02]  /*0640*/  UIADD3 UR10, UR23, 0x7f, URZ ;  /* 0x0000007f170a7890 */ /* 0x000fe4000fffe03f */
[----:B------:R-:W-:Y:S02]  /*0650*/  ULDC.64 UR4, c[0x0][0x328] ;  /* 0x0000ca0000047ab9 */ /* 0x000fe40000000a00 */
[----:B------:R-:W-:Y:S02]  /*0660*/  UP2UR UR17, UPR, URZ, 0x1 ;  /* 0x000000013f117883 */ /* 0x000fe40008000000 */
[----:B------:R-:W-:Y:S02]  /*0670*/  UIADD3 UR9, -UR8, UR9, URZ ;  /* 0x0000000908097290 */ /* 0x000fe4000fffe13f */
[----:B------:R-:W-:-:S04]  /*0680*/  @UP0 UIADD3 UR12, UR23, 0x7f, URZ ;  /* 0x0000007f170c0890 */ /* 0x000fc8000fffe03f */
[----:B------:R-:W-:Y:S02]  /*0690*/  UIMAD.WIDE.U32 UR12, UR12, UR6, URZ ;  /* 0x000000060c0c72a5 */ /* 0x000fe4000f8e003f */
[----:B---3--:R-:W-:-:S05]  /*06a0*/  UIADD3 UR6, UR9, 0x1, -UR15 ;  /* 0x0000000109067890 */ /* 0x008fca000fffe80f */
[----:B------:R-:W-:Y:S02]  /*06b0*/  @UP0 UMOV UR11, UR13 ;  /* 0x0000000d000b0c82 */ /* 0x000fe40008000000 */
[----:B------:R-:W-:Y:S02]  /*06c0*/  @UP0 USHF.R.U32.HI UR10, URZ, UR7, UR11 ;  /* 0x000000073f0a0299 */ /* 0x000fe4000801160b */
[----:B------:R-:W-:Y:S02]  /*06d0*/  UISETP.GE.AND UP0, UPT, UR5, 0x1, UPT ;  /* 0x000000010500788c */ /* 0x000fe4000bf06270 */
[----:B------:R-:W-:Y:S02]  /*06e0*/  UIADD3 UR6, UR6, UR10, URZ ;  /* 0x0000000a06067290 */ /* 0x000fe4000fffe03f */
[----:B------:R-:W-:Y:S02]  /*06f0*/  UP2UR UR16, UPR, URZ, 0x1 ;  /* 0x000000013f107883 */ /* 0x000fe40008000000 */
[----:B------:R-:W-:Y:S01]  /*0700*/  PLOP3.LUT P0, PT, PT, PT, UP0, 0x40, 0x0 ;  /* 0x000000000000781c */ /* 0x000fe20003f0e808 */
[----:B------:R-:W-:-:S12]  /*0710*/  UIADD3 UR4, UR6, UR4, URZ ;  /* 0x0000000406047290 */ /* 0x000fd8000fffe03f */
[----:B------:R-:W-:Y:S05]  /*0720*/  @P0 BRA `(.L_x_985) ;  /* 0x0000012000000947 */ /* 0x000fea0003800000 */
[----:B------:R-:W-:Y:S01]  /*0730*/  ISETP.LT.AND P0, PT, RZ, UR6, PT ;  /* 0x00000006ff007c0c */ /* 0x000fe2000bf01270 */
[----:B------:R-:W-:-:S12]  /*0740*/  UIADD3 UR8, UR6, -0x1, URZ ;  /* 0xffffffff06087890 */ /* 0x000fd8000fffe03f */
        /* <DEDUP_REMOVED lines=8> */
.L_x_986:
[----:B------:R-:W-:Y:S02]  /*07d0*/  UISETP.NE.AND UP0, UPT, UR5, 0x1, UPT ;  /* 0x000000010500788c */ /* 0x000fe4000bf05270 */
[----:B------:R-:W-:Y:S02]  /*07e0*/  ULDC.64 UR6, c[0x0][0x330] ;  /* 0x0000cc0000067ab9 */ /* 0x000fe40000000a00 */
[----:B------:R-:W-:-:S07]  /*07f0*/  UIMAD.WIDE.U32 UR10, UR8, UR6, URZ ;  /* 0x00000006080a72a5 */ /* 0x000fce000f8e003f */
[----:B------:R-:W-:Y:S02]  /*0800*/  @UP0 USHF.R.U32.HI UR8, URZ, UR7, UR11 ;  /* 0x000000073f080299 */ /* 0x000fe4000801160b */
.L_x_987:
[----:B------:R-:W-:Y:S02]  /*0810*/  ULDC UR6, c[0x0][0x32c] ;  /* 0x0000cb0000067ab9 */ /* 0x000fe40000000800 */
[----:B------:R-:W-:-:S04]  /*0820*/  UIMAD UR6, UR8, UR5, UR6 ;  /* 0x00000005080672a4 */ /* 0x000fc8000f8e0206 */
[----:B------:R-:W-:-:S04]  /*0830*/  UISETP.LT.AND UP0, UPT, UR4, UR6, UPT ;  /* 0x000000060400728c */ /* 0x000fc8000bf01270 */
[----:B------:R-:W-:Y:S02]  /*0840*/  USEL UR4, UR4, UR6, UP0 ;  /* 0x0000000604047287 */ /* 0x000fe40008000000 */
.L_x_985:
[----:B------:R-:W-:Y:S02]  /*0850*/  UISETP.NE.AND UP0, UPT, UR17, URZ, UPT ;  /* 0x0000003f1100728c */ /* 0x000fe4000bf05270 */
[----:B------:R-:W-:Y:S02]  /*0860*/  UIADD3 UR18, UR9, 0x2f, URZ ;  /* 0x0000002f09127890 */ /* 0x000fe4000fffe03f */
[----:B------:R-:W-:Y:S02]  /*0870*/  UIADD3 UR10, UR4, 0x2f, URZ ;  /* 0x0000002f040a7890 */ /* 0x000fe4000fffe03f */
[----:B------:R-:W-:Y:S02]  /*0880*/  ULDC.64 UR6, c[0x0][0x2c8] ;  /* 0x0000b20000067ab9 */ /* 0x000fe40000000a00 */
[----:B------:R-:W-:Y:S02]  /*0890*/  UISETP.GE.AND UP1, UPT, UR5, 0x1, UPT ;  /* 0x000000010500788c */ /* 0x000fe4000bf26270 */
[----:B------:R-:W-:-:S02]  /*08a0*/  UIMAD.WIDE.U32 UR12, UR23, UR6, URZ ;  /* 0x00000006170c72a5 */ /* 0x000fc4000f8e003f */
[----:B------:R-:W-:Y:S02]  /*08b0*/  UIMAD.WIDE UR18, UR18, 0x2aaaaaab, URZ ;  /* 0x2aaaaaab121278a5 */ /* 0x000fe4000f8e023f */
[----:B------:R-:W-:Y:S01]  /*08c0*/  UIMAD.WIDE UR10, UR10, 0x2aaaaaab, URZ ;  /* 0x2aaaaaab0a0a78a5 */ /* 0x000fe2000f8e023f */
[----:B------:R-:W-:Y:S01]  /*08d0*/  PLOP3.LUT P0, PT, PT, PT, UP1, 0x40, 0x0 ;  /* 0x000000000000781c */ /* 0x000fe20003f0e818 */
[----:B------:R-:W-:Y:S02]  /*08e0*/  UMOV UR4, UR23 ;  /* 0x0000001700047c82 */ /* 0x000fe40008000000 */
[----:B------:R-:W-:Y:S02]  /*08f0*/  @UP0 USHF.R.U32.HI UR4, URZ, UR7, UR13 ;  /* 0x000000073f040299 */ /* 0x000fe4000801160d */
[----:B------:R-:W-:Y:S02]  /*0900*/  USHF.R.U32.HI UR7, URZ, 0x1f, UR19 ;  /* 0x0000001f3f077899 */ /* 0x000fe40008011613 */
[----:B------:R-:W-:-:S02]  /*0910*/  USHF.R.U32.HI UR13, URZ, 0x1f, UR11 ;  /* 0x0000001f3f0d7899 */ /* 0x000fc4000801160b */
[----:B------:R-:W-:Y:S02]  /*0920*/  UIADD3 UR22, UR9, -UR15, URZ ;  /* 0x8000000f09167290 */ /* 0x000fe4000fffe03f */
[----:B------:R-:W-:Y:S02]  /*0930*/  ULEA.HI.SX32 UR7, UR19, UR7, 0x1d ;  /* 0x0000000713077291 */ /* 0x000fe4000f8fea3f */
[----:B------:R-:W-:Y:S02]  /*0940*/  ULEA.HI.SX32 UR13, UR11, UR13, 0x1d ;  /* 0x0000000d0b0d7291 */ /* 0x000fe4000f8fea3f */
[----:B------:R-:W-:Y:S02]  /*0950*/  UIADD3 UR4, UR22, UR4, URZ ;  /* 0x0000000416047290 */ /* 0x000fe4000fffe03f */
[----:B------:R-:W-:Y:S02]  /*0960*/  UISETP.LT.AND UP0, UPT, UR7, UR13, UPT ;  /* 0x0000000d0700728c */ /* 0x000fe4000bf01270 */
[----:B------:R-:W-:-:S02]  /*0970*/  ULDC UR6, c[0x0][0x324] ;  /* 0x0000c90000067ab9 */ /* 0x000fc40000000800 */
[----:B------:R-:W-:Y:S02]  /*0980*/  UIADD3 UR6, UR4, -UR6, URZ ;  /* 0x8000000604067290 */ /* 0x000fe4000fffe03f */
[----:B------:R-:W-:Y:S01]  /*0990*/  USEL UR13, UR7, UR13, UP0 ;  /* 0x0000000d070d7287 */ /* 0x000fe20008000000 */
[----:B------:R-:W-:Y:S05]  /*09a0*/  @P0 BRA `(.L_x_988) ;  /* 0x0000013000000947 */ /* 0x000fea0003800000 */
[----:B------:R-:W-:Y:S02]  /*09b0*/  UMOV UR7, UR4 ;  /* 0x0000000400077c82 */ /* 0x000fe40008000000 */
[----:B------:R-:W-:-:S06]  /*09c0*/  UISETP.GT.AND UP0, UPT, UR7, -0x1, UPT ;  /* 0xffffffff0700788c */ /* 0x000fcc000bf04270 */
[----:B------:R-:W-:-:S13]  /*09d0*/  PLOP3.LUT P0, PT, PT, PT, UP0, 0x80, 0x0 ;  /* 0x000000000000781c */ /* 0x000fda0003f0f008 */
[----:B------:R-:W-:Y:S05]  /*09e0*/  @P0 BRA `(.L_x_989) ;  /* 0x0000007000000947 */ /* 0x000fea0003800000 */
[----:B------:R-:W-:Y:S02]  /*09f0*/  UISETP.NE.AND UP0, UPT, UR5, 0x1, UPT ;  /* 0x000000010500788c */ /* 0x000fe4000bf05270 */
[----:B------:R-:W-:Y:S02]  /*0a00*/  ULOP3.LUT UR7, URZ, UR7, URZ, 0x33, !UPT ;  /* 0x000000073f077292 */ /* 0x000fe4000f8e333f */
[----:B------:R-:W-:Y:S02]  /*0a10*/  ULDC.64 UR4, c[0x0][0x330] ;  /* 0x0000cc0000047ab9 */ /* 0x000fe40000000a00 */
[----:B------:R-:W-:-:S05]  /*0a20*/  UIMAD.WIDE.U32 UR10, UR7, UR4, URZ ;  /* 0x00000004070a72a5 */ /* 0x000fca000f8e003f */
[----:B------:R-:W-:-:S04]  /*0a30*/  @UP0 USHF.R.U32.HI UR7, URZ, UR5, UR11 ;  /* 0x000000053f070299 */ /* 0x000fc8000801160b */
[----:B------:R-:W-:Y:S01]  /*0a40*/  ULOP3.LUT UR7, URZ, UR7, URZ, 0x33, !UPT ;  /* 0x000000073f077292 */ /* 0x000fe2000f8e333f */
[----:B------:R-:W-:Y:S05]  /*0a50*/  BRA `(.L_x_990) ;  /* 0x0000004000007947 */ /* 0x000fea0003800000 */
.L_x_989:
[----:B------:R-:W-:-:S03]  /*0a60*/  UISETP.NE.AND UP0, UPT, UR5, 0x1, UPT ;  /* 0x000000010500788c */ /* 0x000fc6000bf05270 */
[----:B------:R-:W-:Y:S02]  /*0a70*/  ULDC.64 UR4, c[0x0][0x330] ;  /* 0x0000cc0000047ab9 */ /* 0x000fe40000000a00 */
[----:B------:R-:W-:-:S06]  /*0a80*/  UIMAD.WIDE.U32 UR10, UR7, UR4, URZ ;  /* 0x00000004070a72a5 */ /* 0x000fcc000f8e003f */
[----:B------:R-:W-:Y:S02]  /*0a90*/  @UP0 USHF.R.U32.HI UR7, URZ, UR5, UR11 ;  /* 0x000000053f070299 */ /* 0x000fe4000801160b */
.L_x_990:
[----:B------:R-:W-:Y:S02]  /*0aa0*/  ULDC UR4, c[0x0][0x32c] ;  /* 0x0000cb0000047ab9 */ /* 0x000fe40000000800 */
[----:B------:R-:W-:-:S04]  /*0ab0*/  UIMAD UR4, UR7, UR4, URZ ;  /* 0x00000004070472a4 */ /* 0x000fc8000f8e023f */
[----:B------:R-:W-:-:S04]  /*0ac0*/  UISETP.LT.AND UP0, UPT, UR6, UR4, UPT ;  /* 0x000000040600728c */ /* 0x000fc8000bf01270 */
[----:B------:R-:W-:-:S04]  /*0ad0*/  USEL UR6, UR6, UR4, !UP0 ;  /* 0x0000000406067287 */ /* 0x000fc8000c000000 */
.L_x_988:
[----:B------:R-:W-:Y:S01]  /*0ae0*/  UIMAD.WIDE UR4, UR6, 0x2aaaaaab, URZ ;  /* 0x2aaaaaab060478a5 */ /* 0x000fe2000f8e023f */
[----:B------:R-:W-:Y:S01]  /*0af0*/  PLOP3.LUT P0, PT, PT, PT, PT, 0x80, 0x0 ;  /* 0x000000000000781c */ /* 0x000fe20003f0f070 */
[----:B------:R-:W-:Y:S01]  /*0b00*/  CS2R R14, SRZ ;  /* 0x00000000000e7805 */ /* 0x000fe2000001ff00 */
[----:B------:R-:W-:Y:S01]  /*0b10*/  IMAD.MOV.U32 R126, RZ, RZ, RZ ;  /* 0x000000ffff7e7224 */ /* 0x000fe200078e00ff */
[----:B------:R-:W-:Y:S01]  /*0b20*/  USHF.R.U32.HI UR4, URZ, 0x1f, UR5 ;  /* 0x0000001f3f047899 */ /* 0x000fe20008011605 */
[----:B------:R-:W-:Y:S01]  /*0b30*/  CS2R R124, SRZ ;  /* 0x00000000007c7805 */ /* 0x000fe2000001ff00 */
[----:B------:R-:W-:Y:S01]  /*0b40*/  CS2R R130, SRZ ;  /* 0x0000000000827805 */ /* 0x000fe2000001ff00 */
[----:B------:R-:W-:Y:S01]  /*0b50*/  CS2R R128, SRZ ;  /* 0x0000000000807805 */ /* 0x000fe2000001ff00 */
[----:B------:R-:W-:Y:S01]  /*0b60*/  ULEA.HI.SX32 UR4, UR5, UR4, 0x1d ;  /* 0x0000000405047291 */ /* 0x000fe2000f8fea3f */
[----:B------:R-:W-:Y:S01]  /*0b70*/  CS2R R16, SRZ ;  /* 0x0000000000107805 */ /* 0x000fe2000001ff00 */
[----:B------:R-:W-:Y:S01]  /*0b80*/  IMAD.MOV.U32 R122, RZ, RZ, RZ ;  /* 0x000000ffff7a7224 */ /* 0x000fe200078e00ff */
[----:B------:R-:W-:Y:S01]  /*0b90*/  CS2R R120, SRZ ;  /* 0x0000000000787805 */ /* 0x000fe2000001ff00 */
[----:B------:R-:W-:Y:S01]  /*0ba0*/  UISETP.LT.AND UP0, UPT, URZ, UR4, UPT ;  /* 0x000000043f00728c */ /* 0x000fe2000bf01270 */
[----:B------:R-:W-:Y:S01]  /*0bb0*/  CS2R R118, SRZ ;  /* 0x0000000000767805 */ /* 0x000fe2000001ff00 */
[----:B------:R-:W-:Y:S01]  /*0bc0*/  CS2R R116, SRZ ;  /* 0x0000000000747805 */ /* 0x000fe2000001ff00 */
[----:B------:R-:W-:Y:S01]  /*0bd0*/  MOV R110, RZ ;  /* 0x000000ff006e7202 */ /* 0x000fe20000000f00 */
[----:B------:R-:W-:Y:S01]  /*0be0*/  USEL UR8, URZ, UR4, !UP0 ;  /* 0x000000043f087287 */ /* 0x000fe2000c000000 */
[----:B------:R-:W-:Y:S01]  /*0bf0*/  CS2R R18, SRZ ;  /* 0x0000000000127805 */ /* 0x000fe2000001ff00 */
[----:B------:R-:W-:Y:S01]  /*0c00*/  IMAD.MOV.U32 R108, RZ, RZ, RZ ;  /* 0x000000ffff6c7224 */ /* 0x000fe200078e00ff */
[----:B------:R-:W-:Y:S01]  /*0c10*/  MOV R114, RZ ;  /* 0x000000ff00727202 */ /* 0x000fe20000000f00 */
[----:B------:R-:W-:Y:S01]  /*0c20*/  UISETP.GT.AND UP0, UPT, UR13, UR8, UPT ;  /* 0x000000080d00728c */ /* 0x000fe2000bf04270 */
[----:B------:R-:W-:Y:S01]  /*0c30*/  CS2R R112, SRZ ;  /* 0x0000000000707805 */ /* 0x000fe2000001ff00 */
[----:B------:R-:W-:Y:S01]  /*0c40*/  CS2R R20, SRZ ;  /* 0x0000000000147805 */ /* 0x000fe2000001ff00 */
[----:B------:R-:W-:Y:S01]  /*0c50*/  IMAD.MOV.U32 R106, RZ, RZ, RZ ;  /* 0x000000ffff6a7224 */ /* 0x000fe200078e00ff */
[----:B------:R-:W-:Y:S01]  /*0c60*/  CS2R R22, SRZ ;  /* 0x0000000000167805 */ /* 0x000fe2000001ff00 */
[----:B------:R-:W-:Y:S01]  /*0c70*/  MOV R104, RZ ;  /* 0x000000ff00687202 */ /* 0x000fe20000000f00 */
[----:B------:R-:W-:Y:S01]  /*0c80*/  IMAD.MOV.U32 R102, RZ, RZ, RZ ;  /* 0x000000ffff667224 */ /* 0x000fe200078e00ff */
[----:B------:R-:W-:Y:S01]  /*0c90*/  PLOP3.LUT P1, PT, PT, PT, UP0, 0x80, 0x0 ;  /* 0x000000000000781c */ /* 0x000fe20003f2f008 */
        /* <DEDUP_REMOVED lines=41> */
[----:B------:R-:W-:Y:S01]  /*0f30*/  IMAD.MOV.U32 R148, RZ, RZ, RZ ;  /* 0x000000ffff947224 */ /* 0x000fe200078e00ff */
[----:B------:R-:W-:Y:S01]  /*0f40*/  CS2R R142, SRZ ;  /* 0x00000000008e7805 */ /* 0x000fe2000001ff00 */
[----:B------:R-:W-:Y:S01]  /*0f50*/  CS2R R54, SRZ ;  /* 0x0000000000367805 */ /* 0x000fe2000001ff00 */
        /* <DEDUP_REMOVED lines=20> */
[----:B------:R-:W-:-:S03]  /*10a0*/  UISETP.NE.AND UP0, UPT, UR17, URZ, UPT ;  /* 0x0000003f1100728c */ /* 0x000fc6000bf05270 */
[----:B------:R-:W-:-:S13]  /*10b0*/  ISETP.NE.AND.EX P2, PT, RZ, c[0x0][0x344], PT, P2 ;  /* 0x0000d100ff007a0c */ /* 0x000fda0003f45320 */
[----:B------:R-:W-:-:S05]  /*10c0*/  @P2 IMAD.WIDE R2, R52, R9, c[0x0][0x340] ;  /* 0x0000d00034022625 */ /* 0x000fca00078e0209 */
[----:B------:R1:W2:Y:S01]  /*10d0*/  @P2 LDG.E R21, [R2.64] ;  /* 0x0000001402152981 */ /* 0x0002a2000c1e1900 */
[----:B------:R-:W-:Y:S01]  /*10e0*/  SHF.R.S32.HI R122, RZ, 0x1f, R123 ;  /* 0x0000001fff7a7819 */ /* 0x000fe2000001147b */
[----:B------:R-:W-:Y:S01]  /*10f0*/  ULDC UR4, c[0x0][0x2c4] ;  /* 0x0000b10000047ab9 */ /* 0x000fe20000000800 */
[----:B------:R-:W-:Y:S01]  /*1100*/  SHF.R.S32.HI R0, RZ, 0x1f, R6 ;  /* 0x0000001fff007819 */ /* 0x000fe20000011406 */
[----:B------:R-:W3:Y:S01]  /*1110*/  S2R R17, SR_CTAID.Y ;  /* 0x0000000000117919 */ /* 0x000ee20000002600 */
[----:B------:R-:W-:Y:S01]  /*1120*/  PLOP3.LUT P1, PT, PT, PT, UP0, 0x80, 0x0 ;  /* 0x000000000000781c */ /* 0x000fe20003f2f008 */
[----:B------:R-:W-:Y:S01]  /*1130*/  UIMAD UR4, UR15, UR4, URZ ;  /* 0x000000040f0472a4 */ /* 0x000fe2000f8e023f */
[----:B------:R-:W-:Y:S01]  /*1140*/  SHF.R.S32.HI R19, RZ, 0x1f, R52 ;  /* 0x0000001fff137819 */ /* 0x000fe20000011434 */
[----:B------:R-:W-:Y:S01]  /*1150*/  IMAD R0, R0, c[0x0][0x178], RZ ;  /* 0x00005e0000007a24 */ /* 0x000fe200078e02ff */
[----:B------:R-:W-:Y:S01]  /*1160*/  LEA.HI R27, R122, R123, RZ, 0x4 ;  /* 0x0000007b7a1b7211 */ /* 0x000fe200078f20ff */
[----:B------:R-:W-:Y:S01]  /*1170*/  BSSY B0, `(.L_x_992) ;  /* 0x0000077000007945 */ /* 0x000fe20003800000 */
[----:B------:R-:W-:Y:S01]  /*1180*/  SEL R10, R19, RZ, !P6 ;  /* 0x000000ff130a7207 */ /* 0x000fe20007000000 */
[----:B------:R-:W-:Y:S01]  /*1190*/  IMAD R0, R6, c[0x0][0x17c], R0 ;  /* 0x00005f0006007a24 */ /* 0x000fe200078e0200 */
[----:B------:R-:W-:-:S03]  /*11a0*/  MOV R24, 0x20 ;  /* 0x0000002000187802 */ /* 0x000fc60000000f00 */
[----:B------:R-:W-:Y:S01]  /*11b0*/  IMAD R10, R10, c[0x0][0x1c0], RZ ;  /* 0x000070000a0a7a24 */ /* 0x000fe200078e02ff */
[----:B-1----:R-:W-:Y:S02]  /*11c0*/  LEA.HI R2, R122, R123, RZ, 0x3 ;  /* 0x0000007b7a027211 */ /* 0x002fe400078f18ff */
[----:B---3--:R-:W-:Y:S02]  /*11d0*/  SHF.R.S32.HI R16, RZ, 0x1f, R17 ;  /* 0x0000001fff107819 */ /* 0x008fe40000011411 */
[----:B------:R-:W-:Y:S02]  /*11e0*/  SHF.R.S32.HI R20, RZ, 0x3, R2 ;  /* 0x00000003ff147819 */ /* 0x000fe40000011402 */
[----:B------:R-:W-:Y:S01]  /*11f0*/  LOP3.LUT R2, R2, 0xfffffff8, RZ, 0xc0, !PT ;  /* 0xfffffff802027812 */ /* 0x000fe200078ec0ff */
[----:B------:R-:W-:Y:S02]  /*1200*/  IMAD R8, R16, c[0x0][0x1b8], RZ ;  /* 0x00006e0010087a24 */ /* 0x000fe400078e02ff */
[----:B------:R-:W-:-:S02]  /*1210*/  IMAD.SHL.U32 R4, R20, 0x40, RZ ;  /* 0x0000004014047824 */ /* 0x000fc400078e00ff */
[----:B------:R-:W-:Y:S02]  /*1220*/  IMAD.IADD R25, R123, 0x1, -R2 ;  /* 0x000000017b197824 */ /* 0x000fe400078e0a02 */
[----:B------:R-:W-:Y:S01]  /*1230*/  IMAD.WIDE.U32 R2, R6, c[0x0][0x178], RZ ;  /* 0x00005e0006027a25 */ /* 0x000fe200078e00ff */
[----:B------:R-:W-:-:S03]  /*1240*/  LOP3.LUT R4, R4, 0x1c0, RZ, 0xc0, !PT ;  /* 0x000001c004047812 */ /* 0x000fc600078ec0ff */
[----:B------:R-:W-:Y:S01]  /*1250*/  IMAD.SHL.U32 R12, R25, 0x8, RZ ;  /* 0x00000008190c7824 */ /* 0x000fe200078e00ff */
[----:B------:R-:W-:Y:S01]  /*1260*/  IADD3 R3, R3, R0, RZ ;  /* 0x0000000003037210 */ /* 0x000fe20007ffe0ff */
[----:B------:R-:W-:Y:S02]  /*1270*/  IMAD R9, R25, 0x10, R20 ;  /* 0x0000001019097824 */ /* 0x000fe400078e0214 */
[C---:B------:R-:W-:Y:S01]  /*1280*/  IMAD R8, R17.reuse, c[0x0][0x1bc], R8 ;  /* 0x00006f0011087a24 */ /* 0x040fe200078e0208 */
[----:B------:R-:W-:Y:S01]  /*1290*/  LOP3.LUT R0, R4, 0x38, R12, 0xf8, !PT ;  /* 0x0000003804007812 */ /* 0x000fe200078ef80c */
[----:B------:R-:W-:Y:S01]  /*12a0*/  IMAD.WIDE.U32 R2, R17, c[0x0][0x1b8], R2 ;  /* 0x00006e0011027a25 */ /* 0x000fe200078e0002 */
[----:B------:R-:W-:Y:S02]  /*12b0*/  SHF.R.U32.HI R4, RZ, 0x3, R4 ;  /* 0x00000003ff047819 */ /* 0x000fe40000011604 */
[----:B------:R-:W-:Y:S01]  /*12c0*/  IADD3 R5, R12, 0x40, RZ ;  /* 0x000000400c057810 */ /* 0x000fe20007ffe0ff */
[----:B------:R-:W-:Y:S01]  /*12d0*/  IMAD.IADD R3, R3, 0x1, R8 ;  /* 0x0000000103037824 */ /* 0x000fe200078e0208 */
[----:B------:R-:W-:-:S02]  /*12e0*/  LOP3.LUT R22, R0, R4, RZ, 0x3c, !PT ;  /* 0x0000000400167212 */ /* 0x000fc400078e3cff */
[----:B------:R-:W-:Y:S02]  /*12f0*/  SHF.R.S32.HI R4, RZ, 0x1f, R7 ;  /* 0x0000001fff047819 */ /* 0x000fe40000011407 */
[----:B------:R-:W-:Y:S02]  /*1300*/  IADD3 R0, P0, R7, R20, RZ ;  /* 0x0000001407007210 */ /* 0x000fe40007f1e0ff */
[----:B------:R-:W-:Y:S02]  /*1310*/  IADD3 R9, R9, UR23, RZ ;  /* 0x0000001709097c10 */ /* 0x000fe4000fffe0ff */
[----:B------:R-:W-:Y:S02]  /*1320*/  LEA.HI.X.SX32 R4, R20, R4, 0x1, P0 ;  /* 0x0000000414047211 */ /* 0x000fe400000f0eff */
[----:B------:R-:W-:Y:S01]  /*1330*/  PLOP3.LUT P0, PT, PT, PT, UP0, 0x80, 0x0 ;  /* 0x000000000000781c */ /* 0x000fe20003f0f008 */
[----:B------:R-:W-:Y:S01]  /*1340*/  @P1 IMAD.HI.U32 R11, R9, c[0x0][0x2c8], RZ ;  /* 0x0000b200090b1a27 */ /* 0x000fe200078e00ff */
[----:B------:R-:W-:-:S02]  /*1350*/  ISETP.GE.AND P3, PT, R5, c[0x0][0x1d4], PT ;  /* 0x0000750005007a0c */ /* 0x000fc40003f66270 */
[----:B------:R-:W-:Y:S01]  /*1360*/  SHF.R.S32.HI R13, RZ, 0x1f, R12 ;  /* 0x0000001fff0d7819 */ /* 0x000fe2000001140c */
[----:B------:R-:W-:Y:S01]  /*1370*/  IMAD R5, R4, c[0x0][0x1e0], RZ ;  /* 0x0000780004057a24 */ /* 0x000fe200078e02ff */
[----:B------:R-:W-:Y:S01]  /*1380*/  SEL R8, R52, RZ, !P6 ;  /* 0x000000ff34087207 */ /* 0x000fe20007000000 */
[----:B------:R-:W-:Y:S01]  /*1390*/  IMAD R4, R4, c[0x0][0x208], RZ ;  /* 0x0000820004047a24 */ /* 0x000fe200078e02ff */
[----:B------:R-:W-:Y:S01]  /*13a0*/  ISETP.GE.AND P4, PT, R12, c[0x0][0x1d4], PT ;  /* 0x000075000c007a0c */ /* 0x000fe20003f86270 */
[C---:B------:R-:W-:Y:S02]  /*13b0*/  IMAD R14, R0.reuse, c[0x0][0x1e4], R5 ;  /* 0x00007900000e7a24 */ /* 0x040fe400078e0205 */
[C---:B------:R-:W-:Y:S02]  /*13c0*/  IMAD R15, R0.reuse, c[0x0][0x20c], R4 ;  /* 0x00008300000f7a24 */ /* 0x040fe400078e0204 */
[----:B------:R-:W-:-:S04]  /*13d0*/  IMAD.WIDE.U32 R6, R0, c[0x0][0x1e0], R12 ;  /* 0x0000780000067a25 */ /* 0x000fc800078e000c */
[----:B------:R-:W-:Y:S01]  /*13e0*/  IMAD.WIDE.U32 R4, R0, c[0x0][0x208], R12 ;  /* 0x0000820000047a25 */ /* 0x000fe200078e000c */
[----:B------:R-:W-:Y:S02]  /*13f0*/  MOV R0, R9 ;  /* 0x0000000900007202 */ /* 0x000fe40000000f00 */
[----:B------:R-:W-:Y:S01]  /*1400*/  @P0 SHF.R.U32.HI R0, RZ, c[0x0][0x2cc], R11 ;  /* 0x0000b300ff000a19 */ /* 0x000fe2000001160b */
[C---:B------:R-:W-:Y:S02]  /*1410*/  IMAD R11, R8.reuse, c[0x0][0x1c4], R10 ;  /* 0x00007100080b7a24 */ /* 0x040fe400078e020a */
[----:B------:R-:W-:Y:S01]  /*1420*/  IMAD.WIDE.U32 R2, R8, c[0x0][0x1c0], R2 ;  /* 0x0000700008027a25 */ /* 0x000fe200078e0002 */
[----:B------:R-:W-:Y:S02]  /*1430*/  IADD3 R10, -R0, RZ, RZ ;  /* 0x000000ff000a7210 */ /* 0x000fe40007ffe1ff */
[----:B------:R-:W-:Y:S01]  /*1440*/  SHF.R.S32.HI R8, RZ, 0x1f, R0 ;  /* 0x0000001fff087819 */ /* 0x000fe20000011400 */
[----:B------:R-:W-:-:S02]  /*1450*/  IMAD.IADD R3, R3, 0x1, R11 ;  /* 0x0000000103037824 */ /* 0x000fc400078e020b */
        /* <DEDUP_REMOVED lines=9> */
[----:B------:R-:W-:Y:S02]  /*14f0*/  IMAD.IADD R0, R123, 0x1, -R9 ;  /* 0x000000017b007824 */ /* 0x000fe400078e0a09 */
[----:B------:R-:W-:Y:S02]  /*1500*/  IMAD R11, R11, c[0x0][0x1a8], RZ ;  /* 0x00006a000b0b7a24 */ /* 0x000fe400078e02ff */
[----:B------:R-:W-:-:S04]  /*1510*/  IMAD.WIDE.U32 R8, R17, c[0x0][0x1e8], R6 ;  /* 0x00007a0011087a25 */ /* 0x000fc800078e0006 */
[----:B------:R-:W-:-:S04]  /*1520*/  IMAD.WIDE.U32 R6, R17, c[0x0][0x210], R4 ;  /* 0x0000840011067a25 */ /* 0x000fc800078e0004 */
[C---:B------:R-:W-:Y:S02]  /*1530*/  IMAD R14, R16.reuse, c[0x0][0x1e8], RZ ;  /* 0x00007a00100e7a24 */ /* 0x040fe400078e02ff */
[----:B------:R-:W-:Y:S01]  /*1540*/  IMAD R15, R16, c[0x0][0x210], RZ ;  /* 0x00008400100f7a24 */ /* 0x000fe200078e02ff */
[----:B------:R-:W-:Y:S01]  /*1550*/  SHF.R.S32.HI R16, RZ, 0x1f, R0 ;  /* 0x0000001fff107819 */ /* 0x000fe20000011400 */
[C---:B------:R-:W-:Y:S02]  /*1560*/  IMAD R11, R10.reuse, c[0x0][0x1ac], R11 ;  /* 0x00006b000a0b7a24 */ /* 0x040fe400078e020b */
[----:B------:R-:W-:Y:S01]  /*1570*/  IMAD.WIDE.U32 R4, R10, c[0x0][0x1a8], R2 ;  /* 0x00006a000a047a25 */ /* 0x000fe200078e0002 */
[----:B------:R-:W-:Y:S02]  /*1580*/  LEA.HI R26, R16, R0, RZ, 0x3 ;  /* 0x00000000101a7211 */ /* 0x000fe400078f18ff */
[----:B------:R-:W-:Y:S01]  /*1590*/  IADD3 R16, R20, UR23, RZ ;  /* 0x0000001714107c10 */ /* 0x000fe2000fffe0ff */
[----:B------:R-:W-:Y:S01]  /*15a0*/  IMAD R14, R17, c[0x0][0x1ec], R14 ;  /* 0x00007b00110e7a24 */ /* 0x000fe200078e020e */
[----:B------:R-:W-:Y:S01]  /*15b0*/  IADD3 R2, R5, R11, RZ ;  /* 0x0000000b05027210 */ /* 0x000fe20007ffe0ff */
[----:B------:R-:W-:Y:S01]  /*15c0*/  IMAD R15, R17, c[0x0][0x214], R15 ;  /* 0x00008500110f7a24 */ /* 0x000fe200078e020f */
[----:B------:R-:W-:Y:S01]  /*15d0*/  LEA R18, P0, R4, c[0x0][0x160], 0x1 ;  /* 0x0000580004127a11 */ /* 0x000fe200078008ff */
[----:B------:R-:W-:Y:S01]  /*15e0*/  IMAD.IADD R9, R9, 0x1, R14 ;  /* 0x0000000109097824 */ /* 0x000fe200078e020e */
[----:B------:R-:W-:Y:S01]  /*15f0*/  LOP3.LUT R10, R26, 0xfffffff8, RZ, 0xc0, !PT ;  /* 0xfffffff81a0a7812 */ /* 0x000fe200078ec0ff */
[----:B------:R-:W-:Y:S01]  /*1600*/  IMAD.IADD R7, R7, 0x1, R15 ;  /* 0x0000000107077824 */ /* 0x000fe200078e020f */
[----:B------:R-:W-:Y:S01]  /*1610*/  LEA.HI.X R17, R4, c[0x0][0x164], R2, 0x1, P0 ;  /* 0x0000590004117a11 */ /* 0x000fe200000f0c02 */
[----:B------:R-:W-:Y:S01]  /*1620*/  IMAD.SHL.U32 R15, R25, 0x8, RZ ;  /* 0x00000008190f7824 */ /* 0x000fe200078e00ff */
[----:B------:R-:W-:Y:S01]  /*1630*/  LEA.HI R14, R122, R123, RZ, 0x6 ;  /* 0x0000007b7a0e7211 */ /* 0x000fe200078f30ff */
[----:B------:R-:W-:Y:S01]  /*1640*/  IMAD.IADD R23, R0, 0x1, -R10 ;  /* 0x0000000100177824 */ /* 0x000fe200078e0a0a */
[----:B------:R1:W3:Y:S02]  /*1650*/  SHFL.IDX PT, R4, R18, RZ, 0x181f ;  /* 0x00181fff12047589 */ /* 0x0002e400000e0000 */
[----:B------:R-:W-:Y:S01]  /*1660*/  ISETP.GE.AND P6, PT, R15, c[0x0][0x198], PT ;  /* 0x000066000f007a0c */ /* 0x000fe20003fc6270 */
[----:B------:R-:W-:Y:S01]  /*1670*/  IMAD.SHL.U32 R14, R14, 0x8, RZ ;  /* 0x000000080e0e7824 */ /* 0x000fe200078e00ff */
[----:B------:R1:W4:Y:S04]  /*1680*/  SHFL.IDX PT, R5, R17, RZ, 0x181f ;  /* 0x00181fff11057589 */ /* 0x00032800000e0000 */
[----:B------:R-:W-:-:S02]  /*1690*/  LOP3.LUT R14, R22, 0xfffffe00, R14, 0xf8, !PT ;  /* 0xfffffe00160e7812 */ /* 0x000fc400078ef80e */
[--C-:B--2---:R-:W-:Y:S01]  /*16a0*/  @P2 SHF.R.S32.HI R3, RZ, 0x1f, R21.reuse ;  /* 0x0000001fff032819 */ /* 0x104fe20000011415 */
[----:B------:R-:W-:Y:S01]  /*16b0*/  @P2 IMAD.MOV.U32 R2, RZ, RZ, R21 ;  /* 0x000000ffff022224 */ /* 0x000fe200078e0015 */
[----:B------:R-:W-:Y:S01]  /*16c0*/  @!P2 MOV R2, R52 ;  /* 0x000000340002a202 */ /* 0x000fe20000000f00 */
[----:B------:R-:W-:Y:S01]  /*16d0*/  @!P2 IMAD.MOV.U32 R3, RZ, RZ, R19 ;  /* 0x000000ffff03a224 */ /* 0x000fe200078e0013 */
[----:B------:R-:W-:Y:S01]  /*16e0*/  IADD3 R19, R15, 0x40, RZ ;  /* 0x000000400f137810 */ /* 0x000fe20007ffe0ff */
[----:B------:R-:W-:Y:S01]  /*16f0*/  IMAD.MOV.U32 R21, RZ, RZ, 0x10 ;  /* 0x00000010ff157424 */ /* 0x000fe200078e00ff */
[----:B------:R-:W-:Y:S02]  /*1700*/  SEL R0, R2, RZ, !P5 ;  /* 0x000000ff02007207 */ /* 0x000fe40006800000 */
[----:B------:R-:W-:Y:S02]  /*1710*/  SEL R2, R3, RZ, !P5 ;  /* 0x000000ff03027207 */ /* 0x000fe40006800000 */
[----:B------:R-:W-:Y:S01]  /*1720*/  ISETP.GE.AND P5, PT, R16, UR4, PT ;  /* 0x0000000410007c0c */ /* 0x000fe2000bfa6270 */
[----:B------:R-:W-:Y:S01]  /*1730*/  IMAD.WIDE.U32 R30, R0, c[0x0][0x1f0], R8 ;  /* 0x00007c00001e7a25 */ /* 0x000fe200078e0008 */
[----:B------:R-:W-:-:S03]  /*1740*/  ISETP.GE.AND P0, PT, R19, c[0x0][0x198], PT ;  /* 0x0000660013007a0c */ /* 0x000fc60003f06270 */
[C---:B------:R-:W-:Y:S01]  /*1750*/  IMAD R3, R2.reuse, c[0x0][0x1f0], RZ ;  /* 0x00007c0002037a24 */ /* 0x040fe200078e02ff */
[----:B------:R1:W-:Y:S01]  /*1760*/  STL.64 [R1+0x40], R30 ;  /* 0x0000401e01007387 */ /* 0x0003e20000100a00 */
[----:B------:R-:W-:Y:S01]  /*1770*/  IMAD R2, R2, c[0x0][0x218], RZ ;  /* 0x0000860002027a24 */ /* 0x000fe200078e02ff */
[----:B------:R-:W-:Y:S01]  /*1780*/  R2P PR, R23, 0x6 ;  /* 0x0000000617007804 */ /* 0x000fe20000000000 */
[C---:B------:R-:W-:Y:S02]  /*1790*/  IMAD R11, R0.reuse, c[0x0][0x1f4], R3 ;  /* 0x00007d00000b7a24 */ /* 0x040fe400078e0203 */
[C---:B------:R-:W-:Y:S02]  /*17a0*/  IMAD R10, R0.reuse, c[0x0][0x21c], R2 ;  /* 0x00008700000a7a24 */ /* 0x040fe400078e0202 */
[----:B------:R-:W-:Y:S01]  /*17b0*/  IMAD.WIDE.U32 R74, R0, c[0x0][0x218], R6 ;  /* 0x00008600004a7a25 */ /* 0x000fe200078e0006 */
[----:B------:R-:W-:Y:S02]  /*17c0*/  IADD3 R33, R31, R11, RZ ;  /* 0x0000000b1f217210 */ /* 0x000fe40007ffe0ff */
[----:B------:R-:W-:Y:S01]  /*17d0*/  SEL R3, R21, 0xfffffff0, !P1 ;  /* 0xfffffff015037807 */ /* 0x000fe20004800000 */
[----:B------:R-:W-:Y:S01]  /*17e0*/  IMAD.IADD R29, R75, 0x1, R10 ;  /* 0x000000014b1d7824 */ /* 0x000fe200078e020a */
[----:B------:R1:W-:Y:S01]  /*17f0*/  STL.64 [R1+0x48], R74 ;  /* 0x0000484a01007387 */ /* 0x0003e20000100a00 */
[----:B------:R-:W-:-:S03]  /*1800*/  SEL R2, R24, 0xffffffe0, !P2 ;  /* 0xffffffe018027807 */ /* 0x000fc60005000000 */
[----:B------:R1:W-:Y:S04]  /*1810*/  STL [R1+0x3c], R29 ;  /* 0x00003c1d01007387 */ /* 0x0003e80000100800 */
[----:B------:R1:W-:Y:S01]  /*1820*/  STL [R1+0x34], R33 ;  /* 0x0000342101007387 */ /* 0x0003e20000100800 */
[----:B------:R-:W-:Y:S05]  /*1830*/  @P5 BRA `(.L_x_993) ;  /* 0x000000a000005947 */ /* 0x000fea0003800000 */
[----:B---34-:R-:W-:Y:S02]  /*1840*/  SHF.R.S32.HI R0, RZ, 0x1f, R19 ;  /* 0x0000001fff007819 */ /* 0x018fe40000011413 */
[C---:B------:R-:W-:Y:S02]  /*1850*/  LEA R6, P1, R15.reuse, R4, 0x1 ;  /* 0x000000040f067211 */ /* 0x040fe400078208ff */
[----:B------:R-:W-:Y:S02]  /*1860*/  LEA.HI R0, R0, R19, RZ, 0x3 ;  /* 0x0000001300007211 */ /* 0x000fe400078f18ff */
[----:B------:R-:W-:-:S02]  /*1870*/  LEA.HI.X R7, R15, R5, R13, 0x1, P1 ;  /* 0x000000050f077211 */ /* 0x000fc400008f0c0d */
[----:B------:R-:W-:Y:S01]  /*1880*/  LOP3.LUT R8, R0, 0xfffffff8, RZ, 0xc0, !PT ;  /* 0xfffffff800087812 */ /* 0x000fe200078ec0ff */
[----:B------:R-:W-:-:S04]  /*1890*/  IMAD.SHL.U32 R0, R14, 0x2, RZ ;  /* 0x000000020e007824 */ /* 0x000fc800078e00ff */
[----:B------:R-:W-:Y:S01]  /*18a0*/  IMAD.WIDE R4, R8, 0x2, R4 ;  /* 0x0000000208047825 */ /* 0x000fe200078e0204 */
[----:B------:R-:W-:Y:S01]  /*18b0*/  @!PT LDS RZ, [RZ] ;  /* 0x00000000fffff984 */ /* 0x000fe20000000800 */
[----:B------:R2:W-:Y:S04]  /*18c0*/  LDGSTS.E.BYPASS.LTC128B.128 [R0+0x8080], [R6.64], !P6 ;  /* 0x0808000006007fae */ /* 0x0005e8000f101d54 */
[----:B------:R2:W-:Y:S02]  /*18d0*/  LDGSTS.E.BYPASS.LTC128B.128 [R0+0xc080], [R4.64], !P0 ;  /* 0x0c08000004007fae */ /* 0x0005e4000c101d54 */
.L_x_993:
[----:B---34-:R-:W-:Y:S05]  /*18e0*/  BSYNC B0 ;  /* 0x0000000000007941 */ /* 0x018fea0003800000 */
.L_x_992:
[----:B--2---:R-:W-:Y:S01]  /*18f0*/  IADD3 R0, R16, 0x10, RZ ;  /* 0x0000001010007810 */ /* 0x004fe20007ffe0ff */
[----:B------:R2:W3:Y:S01]  /*1900*/  SHFL.IDX PT, R5, R17, 0x1, 0x181f ;  /* 0x00381f0011057f89 */ /* 0x0004e200000e0000 */
[----:B------:R-:W-:Y:S02]  /*1910*/  BSSY B0, `(.L_x_994) ;  /* 0x000000e000007945 */ /* 0x000fe40003800000 */
[----:B------:R-:W-:Y:S01]  /*1920*/  ISETP.GE.AND P1, PT, R0, UR4, PT ;  /* 0x0000000400007c0c */ /* 0x000fe2000bf26270 */
[----:B------:R2:W4:-:S12]  /*1930*/  SHFL.IDX PT, R4, R18, 0x1, 0x181f ;  /* 0x00381f0012047f89 */ /* 0x00051800000e0000 */
[----:B------:R-:W-:Y:S05]  /*1940*/  @P1 BRA `(.L_x_995) ;  /* 0x000000a000001947 */ /* 0x000fea0003800000 */
[----:B------:R-:W-:Y:S02]  /*1950*/  SHF.R.S32.HI R0, RZ, 0x1f, R19 ;  /* 0x0000001fff007819 */ /* 0x000fe40000011413 */
[C---:B----4-:R-:W-:Y:S02]  /*1960*/  LEA R6, P1, R15.reuse, R4, 0x1 ;  /* 0x000000040f067211 */ /* 0x050fe400078208ff */
        /* <DEDUP_REMOVED lines=8> */
.L_x_995:
[----:B------:R-:W-:Y:S05]  /*19f0*/  BSYNC B0 ;  /* 0x0000000000007941 */ /* 0x000fea0003800000 */
.L_x_994:
[----:B---3--:R-:W-:Y:S01]  /*1a00*/  IADD3 R0, R16, 0x20, RZ ;  /* 0x0000002010007810 */ /* 0x008fe20007ffe0ff */
[----:B------:R3:W1:Y:S01]  /*1a10*/  SHFL.IDX PT, R5, R17, 0x2, 0x181f ;  /* 0x00581f0011057f89 */ /* 0x00066200000e0000 */
[----:B------:R-:W-:Y:S02]  /*1a20*/  BSSY B0, `(.L_x_996) ;  /* 0x000000e000007945 */ /* 0x000fe40003800000 */
[----:B------:R-:W-:Y:S01]  /*1a30*/  ISETP.GE.AND P1, PT, R0, UR4, PT ;  /* 0x0000000400007c0c */ /* 0x000fe2000bf26270 */
[----:B----4-:R3:W4:-:S12]  /*1a40*/  SHFL.IDX PT, R4, R18, 0x2, 0x181f ;  /* 0x00581f0012047f89 */ /* 0x01071800000e0000 */
[----:B------:R-:W-:Y:S05]  /*1a50*/  @P1 BRA `(.L_x_997) ;  /* 0x000000a000001947 */ /* 0x000fea0003800000 */
[----:B------:R-:W-:Y:S02]  /*1a60*/  SHF.R.S32.HI R0, RZ, 0x1f, R19 ;  /* 0x0000001fff007819 */ /* 0x000fe40000011413 */
[C---:B----4-:R-:W-:Y:S02]  /*1a70*/  LEA R6, P1, R15.reuse, R4, 0x1 ;  /* 0x000000040f067211 */ /* 0x050fe400078208ff */
        /* <DEDUP_REMOVED lines=8> */
.L_x_997:
[----:B------:R-:W-:Y:S05]  /*1b00*/  BSYNC B0 ;  /* 0x0000000000007941 */ /* 0x000fea0003800000 */
.L_x_996:
[----:B-1----:R-:W-:Y:S01]  /*1b10*/  IADD3 R0, R16, 0x30, RZ ;  /* 0x0000003010007810 */ /* 0x002fe20007ffe0ff */
[----:B------:R1:W2:Y:S01]  /*1b20*/  SHFL.IDX PT, R5, R17, 0x3, 0x181f ;  /* 0x00781f0011057f89 */ /* 0x0002a200000e0000 */
[----:B------:R-:W-:Y:S02]  /*1b30*/  BSSY B0, `(.L_x_998) ;  /* 0x000000e000007945 */ /* 0x000fe40003800000 */
[----:B------:R-:W-:Y:S01]  /*1b40*/  ISETP.GE.AND P1, PT, R0, UR4, PT ;  /* 0x0000000400007c0c */ /* 0x000fe2000bf26270 */
[----:B----4-:R1:W4:-:S12]  /*1b50*/  SHFL.IDX PT, R4, R18, 0x3, 0x181f ;  /* 0x00781f0012047f89 */ /* 0x01031800000e0000 */
[----:B------:R-:W-:Y:S05]  /*1b60*/  @P1 BRA `(.L_x_999) ;  /* 0x000000a000001947 */ /* 0x000fea0003800000 */
[----:B------:R-:W-:Y:S02]  /*1b70*/  SHF.R.S32.HI R0, RZ, 0x1f, R19 ;  /* 0x0000001fff007819 */ /* 0x000fe40000011413 */
[C---:B----4-:R-:W-:Y:S02]  /*1b80*/  LEA R6, P1, R15.reuse, R4, 0x1 ;  /* 0x000000040f067211 */ /* 0x050fe400078208ff */
        /* <DEDUP_REMOVED lines=8> */
.L_x_999:
[----:B------:R-:W-:Y:S05]  /*1c10*/  BSYNC B0 ;  /* 0x0000000000007941 */ /* 0x000fea0003800000 */
.L_x_998:
[----:B--2---:R-:W-:Y:S01]  /*1c20*/  IADD3 R0, R16, 0x40, RZ ;  /* 0x0000004010007810 */ /* 0x004fe20007ffe0ff */
        /* <DEDUP_REMOVED lines=15> */
.L_x_1001:
[----:B------:R-:W-:Y:S05]  /*1d20*/  BSYNC B0 ;  /* 0x0000000000007941 */ /* 0x000fea0003800000 */
.L_x_1000:
        /* <DEDUP_REMOVED lines=16> */
.L_x_1003:
[----:B------:R-:W-:Y:S05]  /*1e30*/  BSYNC B0 ;  /* 0x0000000000007941 */ /* 0x000fea0003800000 */
.L_x_1002:
        /* <DEDUP_REMOVED lines=16> */
.L_x_1005:
[----:B------:R-:W-:Y:S05]  /*1f40*/  BSYNC B0 ;  /* 0x0000000000007941 */ /* 0x000fea0003800000 */
.L_x_1004:
[----:B-1----:R-:W-:Y:S01]  /*1f50*/  IADD3 R0, R16, 0x70, RZ ;  /* 0x0000007010007810 */ /* 0x002fe20007ffe0ff */
[----:B----4-:R-:W1:Y:S01]  /*1f60*/  SHFL.IDX PT, R4, R18, 0x7, 0x181f ;  /* 0x00f81f0012047f89 */ /* 0x010e6200000e0000 */
[----:B------:R-:W-:Y:S01]  /*1f70*/  UMOV UR25, 0x30 ;  /* 0x0000003000197882 */ /* 0x000fe20000000000 */
[----:B------:R-:W-:Y:S01]  /*1f80*/  IMAD.SHL.U32 R243, R14, 0x2, RZ ;  /* 0x000000020ef37824 */ /* 0x000fe200078e00ff */
[----:B------:R-:W-:Y:S01]  /*1f90*/  ISETP.GE.AND P1, PT, R0, UR4, PT ;  /* 0x0000000400007c0c */ /* 0x000fe2000bf26270 */
[----:B------:R-:W4:Y:S01]  /*1fa0*/  SHFL.IDX PT, R5, R17, 0x7, 0x181f ;  /* 0x00f81f0011057f89 */ /* 0x000f2200000e0000 */
[----:B------:R-:W-:Y:S01]  /*1fb0*/  UIMAD UR24, UR13, -0x30, UR25 ;  /* 0xffffffd00d1878a4 */ /* 0x000fe2000f8e0219 */
[----:B------:R-:W-:Y:S01]  /*1fc0*/  IMAD.MOV.U32 R124, RZ, RZ, R32 ;  /* 0x000000ffff7c7224 */ /* 0x000fe200078e0020 */
[----:B------:R-:W-:Y:S01]  /*1fd0*/  ULDC.64 UR4, c[0x0][0x1e0] ;  /* 0x0000780000047ab9 */ /* 0x000fe20000000a00 */
[----:B------:R-:W-:Y:S01]  /*1fe0*/  IMAD.MOV.U32 R125, RZ, RZ, R33 ;  /* 0x000000ffff7d7224 */ /* 0x000fe200078e0021 */
[----:B------:R-:W-:Y:S01]  /*1ff0*/  UIMAD.WIDE.U32 UR28, UR25, UR4, URZ ;  /* 0x00000004191c72a5 */ /* 0x000fe2000f8e003f */
[----:B------:R-:W-:Y:S01]  /*2000*/  IMAD.MOV.U32 R124, RZ, RZ, R30 ;  /* 0x000000ffff7c7224 */ /* 0x000fe200078e001e */
[----:B------:R-:W-:Y:S01]  /*2010*/  UIMAD UR25, UR25, UR5, URZ ;  /* 0x00000005191972a4 */ /* 0x000fe2000f8e023f */
[----:B------:R-:W-:Y:S01]  /*2020*/  IMAD.U32 R119, RZ, RZ, UR24 ;  /* 0x00000018ff777e24 */ /* 0x000fe2000f8e00ff */
[----:B------:R-:W-:Y:S01]  /*2030*/  UIADD3 UR14, UR13, -0x1, URZ ;  /* 0xffffffff0d0e7890 */ /* 0x000fe2000fffe03f */
[----:B------:R-:W-:Y:S01]  /*2040*/  SHF.R.S32.HI R11, RZ, 0x4, R27 ;  /* 0x00000004ff0b7819 */ /* 0x000fe2000001141b */
[----:B------:R-:W-:Y:S01]  /*2050*/  UIADD3 UR25, UR29, UR25, URZ ;  /* 0x000000191d197290 */ /* 0x000fe2000fffe03f */
[----:B------:R-:W-:Y:S01]  /*2060*/  @!P1 SHF.R.S32.HI R0, RZ, 0x1f, R19 ;  /* 0x0000001fff009819 */ /* 0x000fe20000011413 */
[----:B------:R-:W-:Y:S01]  /*2070*/  IMAD.U32 R8, RZ, RZ, UR28 ;  /* 0x0000001cff087e24 */ /* 0x000fe2000f8e00ff */
[----:B------:R-:W-:Y:S01]  /*2080*/  IADD3 R24, R119, UR9, -R20 ;  /* 0x0000000977187c10 */ /* 0x000fe2000fffe814 */
[----:B------:R-:W-:Y:S01]  /*2090*/  USHF.R.S32.HI UR11, URZ, 0x1f, UR14 ;  /* 0x0000001f3f0b7899 */ /* 0x000fe2000801140e */
[----:B------:R-:W-:Y:S01]  /*20a0*/  @!P1 LEA.HI R0, R0, R19, RZ, 0x3 ;  /* 0x0000001300009211 */ /* 0x000fe200078f18ff */
[----:B------:R-:W-:Y:S01]  /*20b0*/  UIMAD UR6, UR25, UR14, URZ ;  /* 0x0000000e190672a4 */ /* 0x000fe2000f8e023f */
[----:B------:R-:W-:Y:S01]  /*20c0*/  ISETP.GE.AND P5, PT, R24, 0x11, PT ;  /* 0x000000111800780c */ /* 0x000fe20003fa6270 */
[----:B------:R-:W-:Y:S01]  /*20d0*/  IMAD.MOV.U32 R116, RZ, RZ, R8 ;  /* 0x000000ffff747224 */ /* 0x000fe200078e0008 */
[C---:B-1----:R-:W-:Y:S01]  /*20e0*/  @!P1 LEA R6, P2, R15.reuse, R4, 0x1 ;  /* 0x000000040f069211 */ /* 0x042fe200078408ff */
[----:B------:R-:W-:Y:S01]  /*20f0*/  UIMAD UR6, UR11, UR28, UR6 ;  /* 0x0000001c0b0672a4 */ /* 0x000fe2000f8e0206 */
[----:B------:R-:W-:Y:S01]  /*2100*/  @!P1 LOP3.LUT R0, R0, 0xfffffff8, RZ, 0xc0, !PT ;  /* 0xfffffff800009812 */ /* 0x000fe200078ec0ff */
[----:B------:R-:W-:Y:S01]  /*2110*/  IMAD.U32 R9, RZ, RZ, UR29 ;  /* 0x0000001dff097e24 */ /* 0x000fe2000f8e00ff */
[----:B----4-:R-:W-:Y:S01]  /*2120*/  @!P1 LEA.HI.X R7, R15, R5, R13, 0x1, P2 ;  /* 0x000000050f079211 */ /* 0x010fe200010f0c0d */
[----:B------:R-:W-:Y:S01]  /*2130*/  UIMAD.WIDE.U32 UR18, UR4, 0x20, URZ ;  /* 0x00000020041278a5 */ /* 0x000fe2000f8e003f */
[----:B------:R-:W-:Y:S01]  /*2140*/  ISETP.GE.AND P2, PT, R24, 0x21, PT ;  /* 0x000000211800780c */ /* 0x000fe20003f46270 */
[----:B------:R-:W-:Y:S01]  /*2150*/  @!P1 IMAD.WIDE R4, R0, 0x2, R4 ;  /* 0x0000000200049825 */ /* 0x000fe200078e0204 */
[----:B------:R-:W-:Y:S01]  /*2160*/  USHF.L.U32 UR10, UR5, 0x5, URZ ;  /* 0x00000005050a7899 */ /* 0x000fe2000800063f */
[----:B------:R-:W-:Y:S01]  /*2170*/  @!PT LDS RZ, [RZ] ;  /* 0x00000000fffff984 */ /* 0x000fe20000000800 */
[----:B------:R1:W-:Y:S01]  /*2180*/  @!P1 LDGSTS.E.BYPASS.LTC128B.128 [R243+0xb880], [R6.64], !P6 ;  /* 0x0b88000006f39fae */ /* 0x0003e2000f101d54 */
[----:B------:R-:W-:Y:S01]  /*2190*/  ISETP.GE.AND P6, PT, R24, 0x1, PT ;  /* 0x000000011800780c */ /* 0x000fe20003fc6270 */
[----:B------:R-:W-:Y:S01]  /*21a0*/  IMAD.U32 R9, RZ, RZ, UR5 ;  /* 0x00000005ff097e24 */ /* 0x000fe2000f8e00ff */
[----:B------:R-:W-:Y:S01]  /*21b0*/  UIADD3 UR10, UR19, UR10, URZ ;  /* 0x0000000a130a7290 */ /* 0x000fe2000fffe03f */
[----:B------:R4:W-:Y:S01]  /*21c0*/  @!P1 LDGSTS.E.BYPASS.LTC128B.128 [R243+0xf880], [R4.64], !P0 ;  /* 0x0f88000004f39fae */ /* 0x0009e2000c101d54 */
[----:B------:R-:W-:Y:S01]  /*21d0*/  LEA.HI R12, R27, R11, RZ, 0x1 ;  /* 0x0000000b1b0c7211 */ /* 0x000fe200078f08ff */
[----:B------:R-:W-:Y:S01]  /*21e0*/  IMAD.MOV.U32 R72, RZ, RZ, R28 ;  /* 0x000000ffff487224 */ /* 0x000fe200078e001c */
[----:B------:R-:W-:Y:S01]  /*21f0*/  LEA.HI R121, R122, R123, RZ, 0x5 ;  /* 0x0000007b7a797211 */ /* 0x000fe200078f28ff */
[----:B------:R-:W0:Y:S01]  /*2200*/  LDGDEPBAR ;  /* 0x00000000000079af */ /* 0x000e220000000000 */
[----:B------:R-:W-:Y:S01]  /*2210*/  IMAD.MOV.U32 R73, RZ, RZ, R29 ;  /* 0x000000ffff497224 */ /* 0x000fe200078e001d */
[----:B------:R-:W-:Y:S01]  /*2220*/  UISETP.GT.AND UP0, UPT, UR14, UR8, UPT ;  /* 0x000000080e00728c */ /* 0x000fe2000bf04270 */
[----:B------:R-:W-:Y:S01]  /*2230*/  SHF.R.S32.HI R120, RZ, 0x5, R121 ;  /* 0x00000005ff787819 */ /* 0x000fe20000011479 */
[----:B------:R-:W-:Y:S01]  /*2240*/  IMAD.MOV.U32 R72, RZ, RZ, R74 ;  /* 0x000000ffff487224 */ /* 0x000fe200078e004a */
[----:B------:R-:W-:Y:S04]  /*2250*/  STL.64 [R1+0x30], R124 ;  /* 0x0000307c01007387 */ /* 0x000fe80000100a00 */
[----:B------:R-:W-:Y:S01]  /*2260*/  STL.64 [R1+0x38], R72 ;  /* 0x0000384801007387 */ /* 0x000fe20000100a00 */
[----:B-1----:R-:W-:-:S02]  /*2270*/  IMAD.U32 R6, RZ, RZ, UR4 ;  /* 0x00000004ff067e24 */ /* 0x002fc4000f8e00ff */
[----:B----4-:R-:W-:-:S05]  /*2280*/  IMAD.WIDE.U32 R4, R116, UR14, R124 ;  /* 0x0000000e74047c25 */ /* 0x010fca000f8e007c */
[----:B------:R-:W-:Y:S01]  /*2290*/  IADD3 R0, R5, UR6, RZ ;  /* 0x0000000605007c10 */ /* 0x000fe2000fffe0ff */
[----:B------:R-:W-:Y:S01]  /*22a0*/  ULDC.64 UR6, c[0x0][0x208] ;  /* 0x0000820000067ab9 */ /* 0x000fe20000000a00 */
[----:B------:R-:W-:Y:S01]  /*22b0*/  BAR.SYNC.DEFER_BLOCKING 0x0 ;  /* 0x0000000000007b1d */ /* 0x000fe20000010000 */
[----:B------:R-:W-:Y:S01]  /*22c0*/  @P5 LEA R7, P0, R6, R4, 0x4 ;  /* 0x0000000406075211 */ /* 0x000fe200078020ff */
[----:B------:R-:W-:Y:S01]  /*22d0*/  UIMAD UR11, UR11, UR6, URZ ;  /* 0x000000060b0b72a4 */ /* 0x000fe2000f8e023f */
[----:B------:R-:W-:Y:S01]  /*22e0*/  @P6 LEA R8, P1, R4, c[0x0][0x1c8], 0x1 ;  /* 0x0000720004086a11 */ /* 0x000fe200078208ff */
[----:B------:R-:W-:Y:S01]  /*22f0*/  UIMAD.WIDE.U32 UR26, UR14, UR6, URZ ;  /* 0x000000060e1a72a5 */ /* 0x000fe2000f8e003f */
[----:B------:R-:W-:Y:S01]  /*2300*/  @P5 LEA.HI.X R10, R6, R0, R9, 0x4, P0 ;  /* 0x00000000060a5211 */ /* 0x000fe200000f2409 */
[----:B------:R-:W-:Y:S01]  /*2310*/  UIMAD UR11, UR14, UR7, UR11 ;  /* 0x000000070e0b72a4 */ /* 0x000fe2000f8e020b */
[C---:B------:R-:W-:Y:S01]  /*2320*/  @P2 IADD3 R5, P0, R4.reuse, UR18, RZ ;  /* 0x0000001204052c10 */ /* 0x040fe2000ff1e0ff */
[----:B------:R-:W-:Y:S01]  /*2330*/  USHF.L.U32 UR12, UR6, 0x5, URZ ;  /* 0x00000005060c7899 */ /* 0x000fe2000800063f */
[----:B------:R-:W-:-:S02]  /*2340*/  @P6 LEA.HI.X R9, R4, c[0x0][0x1cc], R0, 0x1, P1 ;  /* 0x0000730004096a11 */ /* 0x000fc400008f0c00 */
[----:B------:R-:W-:Y:S02]  /*2350*/  @P5 LEA R6, P1, R7, c[0x0][0x1c8], 0x1 ;  /* 0x0000720007065a11 */ /* 0x000fe400078208ff */
[----:B------:R-:W-:Y:S02]  /*2360*/  @P2 IADD3.X R0, R0, UR10, RZ, P0, !PT ;  /* 0x0000000a00002c10 */ /* 0x000fe400087fe4ff */
[----:B------:R-:W-:Y:S02]  /*2370*/  @P2 LEA R4, P0, R5, c[0x0][0x1c8], 0x1 ;  /* 0x0000720005042a11 */ /* 0x000fe400078008ff */
[----:B------:R-:W-:Y:S02]  /*2380*/  @P5 LEA.HI.X R7, R7, c[0x0][0x1cc], R10, 0x1, P1 ;  /* 0x0000730007075a11 */ /* 0x000fe400008f0c0a */
[----:B------:R-:W-:Y:S01]  /*2390*/  @P2 LEA.HI.X R5, R5, c[0x0][0x1cc], R0, 0x1, P0 ;  /* 0x0000730005052a11 */ /* 0x000fe200000f0c00 */
[----:B------:R-:W-:Y:S01]  /*23a0*/  IMAD.SHL.U32 R0, R25, 0x40, RZ ;  /* 0x0000004019007824 */ /* 0x000fe200078e00ff */
[----:B------:R-:W-:-:S02]  /*23b0*/  LOP3.LUT R10, R12, 0xfffffffe, RZ, 0xc0, !PT ;  /* 0xfffffffe0c0a7812 */ /* 0x000fc400078ec0ff */
[----:B------:R-:W-:Y:S01]  /*23c0*/  LOP3.LUT P0, RZ, R25, 0x2, RZ, 0xc0, !PT ;  /* 0x0000000219ff7812 */ /* 0x000fe2000780c0ff */
[----:B------:R-:W-:Y:S01]  /*23d0*/  @!PT LDS RZ, [RZ] ;  /* 0x00000000fffff984 */ /* 0x000fe20000000800 */
[----:B------:R-:W-:Y:S01]  /*23e0*/  @!PT LDS RZ, [RZ] ;  /* 0x00000000fffff984 */ /* 0x000fe20000000800 */
[----:B------:R-:W-:Y:S01]  /*23f0*/  @!PT LDS RZ, [RZ] ;  /* 0x00000000fffff984 */ /* 0x000fe20000000800 */
[----:B------:R1:W-:Y:S01]  /*2400*/  @P6 LDGSTS.E.BYPASS.LTC128B.128 [R243+0x5080], [R8.64], !P4 ;  /* 0x0508000008f36fae */ /* 0x0003e2000e101d54 */
[----:B------:R-:W-:Y:S01]  /*2410*/  LOP3.LUT R0, R0, 0x1c0, RZ, 0xc0, !PT ;  /* 0x000001c000007812 */ /* 0x000fe200078ec0ff */
[----:B------:R-:W-:Y:S01]  /*2420*/  IMAD.IADD R10, R11, 0x1, -R10 ;  /* 0x000000010b0a7824 */ /* 0x000fe200078e0a0a */
[C---:B------:R-:W-:Y:S01]  /*2430*/  ISETP.LT.OR P1, PT, R24.reuse, 0x1, P4 ;  /* 0x000000011800780c */ /* 0x040fe20002721670 */
[----:B------:R1:W-:Y:S01]  /*2440*/  @P6 LDGSTS.E.BYPASS.LTC128B.128 [R243+0x6880], [R8.64+0x80], !P3 ;  /* 0x0688008008f36fae */ /* 0x0003e2000d901d54 */
[----:B------:R-:W-:-:S03]  /*2450*/  ISETP.LT.OR P6, PT, R24, 0x1, P3 ;  /* 0x000000011800780c */ /* 0x000fc60001fc1670 */
[----:B------:R4:W-:Y:S04]  /*2460*/  @P5 LDGSTS.E.BYPASS.LTC128B.128 [R243+0x5880], [R6.64], !P4 ;  /* 0x0588000006f35fae */ /* 0x0009e8000e101d54 */
[----:B------:R4:W-:Y:S04]  /*2470*/  @P5 LDGSTS.E.BYPASS.LTC128B.128 [R243+0x7080], [R6.64+0x80], !P3 ;  /* 0x0708008006f35fae */ /* 0x0009e8000d901d54 */
[----:B------:R5:W-:Y:S04]  /*2480*/  @P2 LDGSTS.E.BYPASS.LTC128B.128 [R243+0x6080], [R4.64], !P4 ;  /* 0x0608000004f32fae */ /* 0x000be8000e101d54 */
[----:B------:R5:W-:Y:S04]  /*2490*/  @P2 LDGSTS.E.BYPASS.LTC128B.128 [R243+0x7880], [R4.64+0x80], !P3 ;  /* 0x0788008004f32fae */ /* 0x000be8000d901d54 */
[----:B------:R-:W0:Y:S01]  /*24a0*/  LDGDEPBAR ;  /* 0x00000000000079af */ /* 0x000e220000000000 */
[----:B----4-:R-:W-:-:S02]  /*24b0*/  IMAD.SHL.U32 R6, R23, 0x40, RZ ;  /* 0x0000004017067824 */ /* 0x010fc400078e00ff */
[----:B------:R-:W-:-:S05]  /*24c0*/  IMAD.SHL.U32 R7, R20, 0x8, RZ ;  /* 0x0000000814077824 */ /* 0x000fca00078e00ff */
[----:B------:R-:W-:Y:S01]  /*24d0*/  LOP3.LUT R7, R0, 0x8, R7, 0xf8, !PT ;  /* 0x0000000800077812 */ /* 0x000fe200078ef807 */
[----:B-----5:R-:W-:Y:S01]  /*24e0*/  IMAD.SHL.U32 R5, R26, 0x40, RZ ;  /* 0x000000401a057824 */ /* 0x020fe200078e00ff */
[----:B------:R-:W-:-:S04]  /*24f0*/  DEPBAR.LE SB0, 0x1 ;  /* 0x000080400000791a */ /* 0x000fc80000000000 */
[----:B------:R-:W-:Y:S01]  /*2500*/  LOP3.LUT R4, R6, 0x1c0, RZ, 0xc0, !PT ;  /* 0x000001c006047812 */ /* 0x000fe200078ec0ff */
[----:B------:R-:W-:-:S04]  /*2510*/  DEPBAR.LE SB0, 0x0 ;  /* 0x000080000000791a */ /* 0x000fc80000000000 */
[----:B------:R-:W-:Y:S01]  /*2520*/  IMAD.SHL.U32 R6, R10, 0x8, RZ ;  /* 0x000000080a067824 */ /* 0x000fe200078e00ff */
[----:B------:R-:W-:Y:S02]  /*2530*/  LOP3.LUT R118, R5, 0xfffffe00, RZ, 0xc0, !PT ;  /* 0xfffffe0005767812 */ /* 0x000fe400078ec0ff */
[----:B------:R-:W-:Y:S02]  /*2540*/  SHF.R.U32.HI R0, RZ, 0x3, R0 ;  /* 0x00000003ff007819 */ /* 0x000fe40000011600 */
[----:B------:R-:W-:Y:S02]  /*2550*/  LOP3.LUT R5, R4, 0x8, R6, 0xf8, !PT ;  /* 0x0000000804057812 */ /* 0x000fe400078ef806 */
[----:B------:R-:W-:Y:S02]  /*2560*/  SHF.R.U32.HI R4, RZ, 0x3, R4 ;  /* 0x00000003ff047819 */ /* 0x000fe40000011604 */
[----:B------:R-:W-:Y:S02]  /*2570*/  LOP3.LUT R0, R7, R0, RZ, 0x3c, !PT ;  /* 0x0000000007007212 */ /* 0x000fe400078e3cff */
[----:B------:R-:W-:Y:S01]  /*2580*/  LOP3.LUT R117, R5, R4, RZ, 0x3c, !PT ;  /* 0x0000000405757212 */ /* 0x000fe200078e3cff */
[----:B------:R-:W-:-:S02]  /*2590*/  IMAD R4, R120, 0x400, R118 ;  /* 0x0000040078047824 */ /* 0x000fc400078e0276 */
[----:B------:R-:W-:Y:S02]  /*25a0*/  IMAD R0, R10, 0x200, R0 ;  /* 0x000002000a007824 */ /* 0x000fe400078e0200 */
[----:B------:R-:W-:Y:S02]  /*25b0*/  IMAD.IADD R4, R117, 0x1, R4 ;  /* 0x0000000175047824 */ /* 0x000fe400078e0204 */
[----:B------:R-:W-:Y:S01]  /*25c0*/  IMAD.SHL.U32 R224, R0, 0x2, RZ ;  /* 0x0000000200e07824 */ /* 0x000fe200078e00ff */
[----:B------:R-:W-:Y:S01]  /*25d0*/  BAR.SYNC.DEFER_BLOCKING 0x0 ;  /* 0x0000000000007b1d */ /* 0x000fe20000010000 */
[----:B------:R-:W-:-:S03]  /*25e0*/  IMAD.SHL.U32 R231, R4, 0x2, RZ ;  /* 0x0000000204e77824 */ /* 0x000fc600078e00ff */
[C---:B------:R-:W-:Y:S01]  /*25f0*/  IADD3 R0, R224.reuse, 0x5080, RZ ;  /* 0x00005080e0007810 */ /* 0x040fe20007ffe0ff */
[C-C-:B------:R-:W-:Y:S01]  /*2600*/  IMAD R233, R3.reuse, 0x2, R231.reuse ;  /* 0x0000000203e97824 */ /* 0x140fe200078e02e7 */
[----:B------:R-:W-:Y:S01]  /*2610*/  IADD3 R235, R224, 0x50a0, RZ ;  /* 0x000050a0e0eb7810 */ /* 0x000fe20007ffe0ff */
[----:B------:R-:W-:Y:S01]  /*2620*/  IMAD R232, R2, 0x2, R231 ;  /* 0x0000000202e87824 */ /* 0x000fe200078e02e7 */
[----:B------:R-:W-:Y:S01]  /*2630*/  @P0 IADD3 R235, R0, -0x20, RZ ;  /* 0xffffffe000eb0810 */ /* 0x000fe20007ffe0ff */
[----:B------:R-:W-:Y:S02]  /*2640*/  IMAD R234, R2, 0x2, R233 ;  /* 0x0000000202ea7824 */ /* 0x000fe400078e02e9 */
[----:B------:R-:W-:Y:S01]  /*2650*/  IMAD R236, R3, 0x2, R232 ;  /* 0x0000000203ec7824 */ /* 0x000fe200078e02e8 */
[C---:B------:R-:W-:Y:S02]  /*2660*/  IADD3 R241, R235.reuse, 0x800, RZ ;  /* 0x00000800ebf17810 */ /* 0x040fe40007ffe0ff */
[----:B------:R-:W-:-:S02]  /*2670*/  IADD3 R240, R235, 0x1000, RZ ;  /* 0x00001000ebf07810 */ /* 0x000fc40007ffe0ff */
[C---:B------:R-:W-:Y:S02]  /*2680*/  IADD3 R239, R235.reuse, 0x1800, RZ ;  /* 0x00001800ebef7810 */ /* 0x040fe40007ffe0ff */
[C---:B------:R-:W-:Y:S02]  /*2690*/  IADD3 R238, R235.reuse, 0x2000, RZ ;  /* 0x00002000ebee7810 */ /* 0x040fe40007ffe0ff */
[----:B------:R-:W-:Y:S01]  /*26a0*/  IADD3 R237, R235, 0x2800, RZ ;  /* 0x00002800ebed7810 */ /* 0x000fe20007ffe0ff */
[----:B-1----:R-:W-:Y:S04]  /*26b0*/  LDSM.16.M88.4 R8, [R231+0x8080] ;  /* 0x00808000e708783b */ /* 0x002fe80000000200 */
[----:B------:R-:W-:Y:S04]  /*26c0*/  LDSM.16.M88.4 R4, [R231+0xa080] ;  /* 0x00a08000e704783b */ /* 0x000fe80000000200 */
[----:B--23--:R-:W1:Y:S04]  /*26d0*/  LDSM.16.M88.4 R16, [R224+0x5880] ;  /* 0x00588000e010783b */ /* 0x00ce680000000200 */
[----:B------:R-:W2:Y:S04]  /*26e0*/  LDSM.16.M88.4 R12, [R224+0x5080] ;  /* 0x00508000e00c783b */ /* 0x000ea80000000200 */
[----:B------:R-:W3:Y:S04]  /*26f0*/  LDSM.16.M88.4 R20, [R224+0x6080] ;  /* 0x00608000e014783b */ /* 0x000ee80000000200 */
[----:B------:R-:W-:Y:S04]  /*2700*/  LDSM.16.M88.4 R36, [R235] ;  /* 0x00000000eb24783b */ /* 0x000fe80000000200 */
[----:B------:R-:W-:Y:S04]  /*2710*/  LDSM.16.M88.4 R48, [R235+0x1000] ;  /* 0x00100000eb30783b */ /* 0x000fe80000000200 */
[----:B------:R-:W-:Y:S01]  /*2720*/  LDSM.16.M88.4 R40, [R235+0x800] ;  /* 0x00080000eb28783b */ /* 0x000fe20000000200 */
[-C--:B-1----:R-:W-:Y:S08]  /*2730*/  HMMA.16816.F32 R64, R8, R16.reuse, RZ ;  /* 0x000000100840723c */ /* 0x082ff000000018ff */
[----:B------:R-:W-:Y:S07]  /*2740*/  HMMA.16816.F32 R44, R4, R16, RZ ;  /* 0x00000010042c723c */ /* 0x000fee00000018ff */
[----:B------:R-:W-:Y:S01]  /*2750*/  IMAD.U32 R16, RZ, RZ, UR26 ;  /* 0x0000001aff107e24 */ /* 0x000fe2000f8e00ff */
[----:B--2---:R-:W-:Y:S01]  /*2760*/  HMMA.16816.F32 R68, R8, R12, RZ ;  /* 0x0000000c0844723c */ /* 0x004fe200000018ff */
[----:B------:R-:W-:Y:S01]  /*2770*/  UIADD3 UR26, UR27, UR11, URZ ;  /* 0x0000000b1b1a7290 */ /* 0x000fe2000fffe03f */
[----:B------:R-:W-:-:S02]  /*2780*/  IMAD.U32 R17, RZ, RZ, UR27 ;  /* 0x0000001bff117e24 */ /* 0x000fc4000f8e00ff */
[----:B------:R-:W-:Y:S02]  /*2790*/  UMOV UR11, 0x5 ;  /* 0x00000005000b7882 */ /* 0x000fe40000000000 */
[----:B------:R-:W-:Y:S02]  /*27a0*/  UIMAD UR26, UR26, 0x30, URZ ;  /* 0x000000301a1a78a4 */ /* 0x000fe4000f8e023f */
[----:B------:R-:W-:Y:S01]  /*27b0*/  HMMA.16816.F32 R32, R4, R12, RZ ;  /* 0x0000000c0420723c */ /* 0x000fe200000018ff */
[----:B------:R-:W-:-:S07]  /*27c0*/  USHF.L.U64.HI UR11, UR6, UR11, UR7 ;  /* 0x0000000b060b7299 */ /* 0x000fce0008010207 */
[-C--:B------:R-:W-:Y:S08]  /*27d0*/  HMMA.16816.F32 R56, R4, R14.reuse, RZ ;  /* 0x0000000e0438723c */ /* 0x080ff000000018ff */
[----:B------:R-:W-:Y:S01]  /*27e0*/  HMMA.16816.F32 R88, R8, R14, RZ ;  /* 0x0000000e0858723c */ /* 0x000fe200000018ff */
[----:B------:R-:W1:Y:S07]  /*27f0*/  LDSM.16.M88.4 R12, [R233+0xa080] ;  /* 0x00a08000e90c783b */ /* 0x000e6e0000000200 */
[C---:B------:R-:W-:Y:S08]  /*2800*/  HMMA.16816.F32 R52, R4.reuse, R18, RZ ;  /* 0x000000120434723c */ /* 0x040ff000000018ff */
[C---:B---3--:R-:W-:Y:S08]  /*2810*/  HMMA.16816.F32 R28, R4.reuse, R20, RZ ;  /* 0x00000014041c723c */ /* 0x048ff000000018ff */
[----:B------:R-:W-:Y:S07]  /*2820*/  HMMA.16816.F32 R60, R4, R22, RZ ;  /* 0x00000016043c723c */ /* 0x000fee00000018ff */
[----:B------:R-:W-:Y:S01]  /*2830*/  IMAD.WIDE.U32 R6, R16, 0x30, R72 ;  /* 0x0000003010067825 */ /* 0x000fe200078e0048 */
[----:B------:R-:W-:Y:S01]  /*2840*/  HMMA.16816.F32 R92, R8, R18, RZ ;  /* 0x00000012085c723c */ /* 0x000fe200000018ff */
[----:B------:R-:W2:Y:S03]  /*2850*/  LDSM.16.M88.4 R16, [R233+0x8080] ;  /* 0x00808000e910783b */ /* 0x000ea60000000200 */
[----:B------:R-:W-:-:S02]  /*2860*/  LEA R4, P0, R6, c[0x0][0x1f8], 0x1 ;  /* 0x00007e0006047a11 */ /* 0x000fc400078008ff */
[----:B------:R-:W-:Y:S02]  /*2870*/  IADD3 R0, R7, UR26, RZ ;  /* 0x0000001a07007c10 */ /* 0x000fe4000fffe0ff */
[C---:B------:R-:W-:Y:S02]  /*2880*/  HMMA.16816.F32 R80, R8.reuse, R20, RZ ;  /* 0x000000140850723c */ /* 0x040fe400000018ff */
[----:B------:R-:W-:Y:S01]  /*2890*/  LEA.HI.X R5, R6, c[0x0][0x1fc], R0, 0x1, P0 ;  /* 0x00007f0006057a11 */ /* 0x000fe200000f0c00 */
[----:B------:R-:W-:Y:S01]  /*28a0*/  IMAD.U32 R0, RZ, RZ, UR12 ;  /* 0x0000000cff007e24 */ /* 0x000fe2000f8e00ff */
[----:B------:R-:W-:Y:S02]  /*28b0*/  IADD3 R6, P2, R4, UR12, RZ ;  /* 0x0000000c04067c10 */ /* 0x000fe4000ff5e0ff */
[----:B------:R-:W-:Y:S01]  /*28c0*/  ISETP.LT.OR P0, PT, R24, 0x11, P4 ;  /* 0x000000111800780c */ /* 0x000fe20002701670 */
[----:B------:R-:W-:Y:S01]  /*28d0*/  @!PT LDS RZ, [RZ] ;  /* 0x00000000fffff984 */ /* 0x000fe20000000800 */
[----:B------:R-:W-:Y:S01]  /*28e0*/  @!PT LDS RZ, [RZ] ;  /* 0x00000000fffff984 */ /* 0x000fe20000000800 */
[----:B------:R-:W-:Y:S01]  /*28f0*/  @!PT LDS RZ, [RZ] ;  /* 0x00000000fffff984 */ /* 0x000fe20000000800 */
[----:B------:R3:W-:Y:S01]  /*2900*/  LDGSTS.E.BYPASS.LTC128B.128 [R243+0x2080], [R4.64], !P1 ;  /* 0x0208000004f37fae */ /* 0x0007e2000c901d54 */
[----:B------:R-:W-:Y:S01]  /*2910*/  HMMA.16816.F32 R20, R8, R22, RZ ;  /* 0x000000160814723c */ /* 0x000fe200000018ff */
[----:B------:R-:W-:-:S02]  /*2920*/  IADD3.X R7, R5, UR11, RZ, P2, !PT ;  /* 0x0000000b05077c10 */ /* 0x000fc400097fe4ff */
[----:B------:R3:W-:Y:S01]  /*2930*/  LDGSTS.E.BYPASS.LTC128B.128 [R243+0x3880], [R4.64+0x80], !P6 ;  /* 0x0388008004f37fae */ /* 0x0007e2000f101d54 */
[----:B------:R-:W-:Y:S02]  /*2940*/  ISETP.LT.OR P6, PT, R24, 0x11, P3 ;  /* 0x000000111800780c */ /* 0x000fe40001fc1670 */
[----:B------:R-:W-:Y:S02]  /*2950*/  LOP3.LUT P1, RZ, R25, 0x4, RZ, 0xc0, !PT ;  /* 0x0000000419ff7812 */ /* 0x000fe4000782c0ff */
[----:B------:R-:W-:Y:S01]  /*2960*/  IADD3 R8, P5, P2, R0, 0x80, R4 ;  /* 0x0000008000087810 */ /* 0x000fe20007abe004 */
[----:B------:R-:W-:Y:S01]  /*2970*/  IMAD.MOV.U32 R0, RZ, RZ, 0x40 ;  /* 0x00000040ff007424 */ /* 0x000fe200078e00ff */
[----:B-1----:R-:W-:Y:S01]  /*2980*/  HMMA.16816.F32 R104, R12, R36, R32 ;  /* 0x000000240c68723c */ /* 0x002fe20000001820 */
[----:B------:R1:W-:Y:S01]  /*2990*/  LDGSTS.E.BYPASS.LTC128B.128 [R243+0x2880], [R6.64], !P0 ;  /* 0x0288000006f37fae */ /* 0x0003e2000c101d54 */
[----:B------:R-:W-:Y:S02]  /*29a0*/  IADD3.X R9, RZ, UR11, R5, P5, P2 ;  /* 0x0000000bff097c10 */ /* 0x000fe4000afe4405 */
[----:B------:R-:W-:-:S02]  /*29b0*/  ISETP.LT.OR P5, PT, R24, 0x21, P4 ;  /* 0x000000211800780c */ /* 0x000fc400027a1670 */
[----:B------:R-:W-:Y:S01]  /*29c0*/  ISETP.LT.OR P2, PT, R24, 0x21, P3 ;  /* 0x000000211800780c */ /* 0x000fe20001f41670 */
[----:B------:R4:W-:Y:S01]  /*29d0*/  LDGSTS.E.BYPASS.LTC128B.128 [R243+0x4080], [R8.64], !P6 ;  /* 0x0408000008f37fae */ /* 0x0009e2000f101d54 */
[----:B------:R-:W-:Y:S01]  /*29e0*/  SEL R0, R0, 0xffffffc0, !P1 ;  /* 0xffffffc000007807 */ /* 0x000fe20004800000 */
[C---:B------:R-:W-:Y:S04]  /*29f0*/  HMMA.16816.F32 R96, R12.reuse, R48, R28 ;  /* 0x000000300c60723c */ /* 0x040fe8000000181c */
[----:B------:R-:W-:Y:S02]  /*2a00*/  IMAD.IADD R230, R224, 0x1, R0 ;  /* 0x00000001e0e67824 */ /* 0x000fe400078e0200 */
[----:B------:R-:W-:Y:S02]  /*2a10*/  IMAD.IADD R229, R0, 0x1, R235 ;  /* 0x0000000100e57824 */ /* 0x000fe400078e02eb */
[----:B------:R-:W-:Y:S01]  /*2a20*/  HMMA.16816.F32 R100, R12, R40, R44 ;  /* 0x000000280c64723c */ /* 0x000fe2000000182c */
[----:B---3--:R-:W-:-:S04]  /*2a30*/  IADD3 R4, P0, R6, UR12, RZ ;  /* 0x0000000c06047c10 */ /* 0x008fc8000ff1e0ff */
[----:B------:R-:W-:-:S03]  /*2a40*/  IADD3.X R5, R7, UR11, RZ, P0, !PT ;  /* 0x0000000b07057c10 */ /* 0x000fc600087fe4ff */
[C---:B------:R-:W-:Y:S01]  /*2a50*/  HMMA.16816.F32 R84, R12.reuse, R38, R56 ;  /* 0x000000260c54723c */ /* 0x040fe20000001838 */
[----:B------:R-:W-:Y:S01]  /*2a60*/  PLOP3.LUT P0, PT, PT, PT, UP0, 0x80, 0x0 ;  /* 0x000000000000781c */ /* 0x000fe20003f0f008 */
[----:B------:R1:W-:Y:S04]  /*2a70*/  LDGSTS.E.BYPASS.LTC128B.128 [R243+0x3080], [R4.64], !P5 ;  /* 0x0308000004f37fae */ /* 0x0003e8000e901d54 */
[----:B------:R1:W-:Y:S02]  /*2a80*/  LDGSTS.E.BYPASS.LTC128B.128 [R243+0x4880], [R4.64+0x80], !P2 ;  /* 0x0488008004f37fae */ /* 0x0003e4000d101d54 */
[C---:B------:R-:W-:Y:S02]  /*2a90*/  HMMA.16816.F32 R76, R12.reuse, R42, R52 ;  /* 0x0000002a0c4c723c */ /* 0x040fe40000001834 */
[----:B----4-:R-:W-:Y:S04]  /*2aa0*/  LDSM.16.M88.4 R8, [R232+0xa080] ;  /* 0x00a08000e808783b */ /* 0x010fe80000000200 */
[----:B------:R-:W3:Y:S02]  /*2ab0*/  LDSM.16.M88.4 R24, [R230+0x5880] ;  /* 0x00588000e618783b */ /* 0x000ee40000000200 */
[----:B------:R-:W-:Y:S02]  /*2ac0*/  HMMA.16816.F32 R72, R12, R50, R60 ;  /* 0x000000320c48723c */ /* 0x000fe4000000183c */
[----:B------:R-:W4:Y:S04]  /*2ad0*/  LDSM.16.M88.4 R28, [R230+0x5080] ;  /* 0x00508000e61c783b */ /* 0x000f280000000200 */
[----:B------:R-:W5:Y:S02]  /*2ae0*/  LDSM.16.M88.4 R32, [R230+0x6080] ;  /* 0x00608000e620783b */ /* 0x000f640000000200 */
[C---:B--2---:R-:W-:Y:S02]  /*2af0*/  HMMA.16816.F32 R68, R16.reuse, R36, R68 ;  /* 0x000000241044723c */ /* 0x044fe40000001844 */
[----:B------:R-:W2:Y:S04]  /*2b00*/  LDSM.16.M88.4 R12, [R232+0x8080] ;  /* 0x00808000e80c783b */ /* 0x000ea80000000200 */
[----:B------:R-:W-:Y:S02]  /*2b10*/  LDSM.16.M88.4 R60, [R229+0x800] ;  /* 0x00080000e53c783b */ /* 0x000fe40000000200 */
[C---:B------:R-:W-:Y:S02]  /*2b20*/  HMMA.16816.F32 R64, R16.reuse, R40, R64 ;  /* 0x000000281040723c */ /* 0x040fe40000001840 */
[----:B-1----:R-:W-:Y:S04]  /*2b30*/  LDSM.16.M88.4 R4, [R234+0xa080] ;  /* 0x00a08000ea04783b */ /* 0x002fe80000000200 */
[----:B------:R-:W-:Y:S02]  /*2b40*/  LDSM.16.M88.4 R56, [R229+0x1000] ;  /* 0x00100000e538783b */ /* 0x000fe40000000200 */
[C---:B------:R-:W-:Y:S02]  /*2b50*/  HMMA.16816.F32 R52, R16.reuse, R48, R80 ;  /* 0x000000301034723c */ /* 0x040fe40000001850 */
[----:B------:R-:W0:Y:S06]  /*2b60*/  LDGDEPBAR ;  /* 0x00000000000079af */ /* 0x000e2c0000000000 */
[C---:B------:R-:W-:Y:S01]  /*2b70*/  HMMA.16816.F32 R44, R16.reuse, R38, R88 ;  /* 0x00000026102c723c */ /* 0x040fe20000001858 */
[----:B------:R-:W1:Y:S07]  /*2b80*/  LDSM.16.M88.4 R36, [R229] ;  /* 0x00000000e524783b */ /* 0x000e6e0000000200 */
[C---:B------:R-:W-:Y:S08]  /*2b90*/  HMMA.16816.F32 R40, R16.reuse, R42, R92 ;  /* 0x0000002a1028723c */ /* 0x040ff0000000185c */
[----:B------:R-:W-:Y:S01]  /*2ba0*/  HMMA.16816.F32 R48, R16, R50, R20 ;  /* 0x000000321030723c */ /* 0x000fe20000001814 */
[----:B------:R-:W1:Y:S04]  /*2bb0*/  LDSM.16.M88.4 R20, [R234+0x8080] ;  /* 0x00808000ea14783b */ /* 0x000e680000000200 */
[----:B------:R-:W-:Y:S03]  /*2bc0*/  LDSM.16.M88.4 R16, [R231+0xe080] ;  /* 0x00e08000e710783b */ /* 0x000fe60000000200 */
[C---:B---3--:R-:W-:Y:S08]  /*2bd0*/  HMMA.16816.F32 R88, R8.reuse, R26, R76 ;  /* 0x0000001a0858723c */ /* 0x048ff0000000184c */
[C---:B----4-:R-:W-:Y:S08]  /*2be0*/  HMMA.16816.F32 R80, R8.reuse, R28, R104 ;  /* 0x0000001c0850723c */ /* 0x050ff00000001868 */
[C---:B------:R-:W-:Y:S08]  /*2bf0*/  HMMA.16816.F32 R92, R8.reuse, R24, R100 ;  /* 0x00000018085c723c */ /* 0x040ff00000001864 */
[C---:B-----5:R-:W-:Y:S08]  /*2c00*/  HMMA.16816.F32 R96, R8.reuse, R32, R96 ;  /* 0x000000200860723c */ /* 0x060ff00000001860 */
[C---:B------:R-:W-:Y:S08]  /*2c10*/  HMMA.16816.F32 R84, R8.reuse, R30, R84 ;  /* 0x0000001e0854723c */ /* 0x040ff00000001854 */
[----:B------:R-:W-:Y:S08]  /*2c20*/  HMMA.16816.F32 R76, R8, R34, R72 ;  /* 0x00000022084c723c */ /* 0x000ff00000001848 */
[C---:B--2---:R-:W-:Y:S08]  /*2c30*/  HMMA.16816.F32 R8, R12.reuse, R28, R68 ;  /* 0x0000001c0c08723c */ /* 0x044ff00000001844 */
[C---:B------:R-:W-:Y:S01]  /*2c40*/  HMMA.16816.F32 R68, R12.reuse, R30, R44 ;  /* 0x0000001e0c44723c */ /* 0x040fe2000000182c */
[----:B------:R-:W2:Y:S07]  /*2c50*/  LDSM.16.M88.4 R28, [R224+0x6880] ;  /* 0x00688000e01c783b */ /* 0x000eae0000000200 */
[C---:B------:R-:W-:Y:S08]  /*2c60*/  HMMA.16816.F32 R104, R12.reuse, R24, R64 ;  /* 0x000000180c68723c */ /* 0x040ff00000001840 */
[C---:B------:R-:W-:Y:S01]  /*2c70*/  HMMA.16816.F32 R112, R12.reuse, R26, R40 ;  /* 0x0000001a0c70723c */ /* 0x040fe20000001828 */
[----:B------:R-:W3:Y:S07]  /*2c80*/  LDSM.16.M88.4 R24, [R224+0x7080] ;  /* 0x00708000e018783b */ /* 0x000eee0000000200 */
[C---:B------:R-:W-:Y:S01]  /*2c90*/  HMMA.16816.F32 R108, R12.reuse, R32, R52 ;  /* 0x000000200c6c723c */ /* 0x040fe20000001834 */
[----:B------:R-:W-:Y:S07]  /*2ca0*/  LDSM.16.M88.4 R52, [R235+0x1800] ;  /* 0x00180000eb34783b */ /* 0x000fee0000000200 */
[----:B------:R-:W-:Y:S01]  /*2cb0*/  HMMA.16816.F32 R44, R12, R34, R48 ;  /* 0x000000220c2c723c */ /* 0x000fe20000001830 */
[----:B------:R-:W4:Y:S04]  /*2cc0*/  LDSM.16.M88.4 R12, [R224+0x7880] ;  /* 0x00788000e00c783b */ /* 0x000f280000000200 */
[----:B------:R-:W-:Y:S03]  /*2cd0*/  LDSM.16.M88.4 R48, [R235+0x2000] ;  /* 0x00200000eb30783b */ /* 0x000fe60000000200 */
[C---:B-1----:R-:W-:Y:S08]  /*2ce0*/  HMMA.16816.F32 R40, R4.reuse, R36, R80 ;  /* 0x000000240428723c */ /* 0x042ff00000001850 */
[C---:B------:R-:W-:Y:S08]  /*2cf0*/  HMMA.16816.F32 R64, R4.reuse, R60, R92 ;  /* 0x0000003c0440723c */ /* 0x040ff0000000185c */
[----:B------:R-:W-:Y:S08]  /*2d00*/  HMMA.16816.F32 R32, R4, R38, R84 ;  /* 0x000000260420723c */ /* 0x000ff00000001854 */
[----:B------:R-:W-:Y:S01]  /*2d10*/  HMMA.16816.F32 R92, R20, R36, R8 ;  /* 0x00000024145c723c */ /* 0x000fe20000001808 */
[----:B------:R-:W1:Y:S07]  /*2d20*/  LDSM.16.M88.4 R8, [R231+0xc080] ;  /* 0x00c08000e708783b */ /* 0x000e6e0000000200 */
[C---:B------:R-:W-:Y:S08]  /*2d30*/  HMMA.16816.F32 R72, R4.reuse, R62, R88 ;  /* 0x0000003e0448723c */ /* 0x040ff00000001858 */
[C---:B------:R-:W-:Y:S08]  /*2d40*/  HMMA.16816.F32 R100, R4.reuse, R56, R96 ;  /* 0x000000380464723c */ /* 0x040ff00000001860 */
[----:B------:R-:W-:Y:S01]  /*2d50*/  HMMA.16816.F32 R96, R4, R58, R76 ;  /* 0x0000003a0460723c */ /* 0x000fe2000000184c */
[----:B------:R-:W5:Y:S07]  /*2d60*/  LDSM.16.M88.4 R4, [R233+0xe080] ;  /* 0x00e08000e904783b */ /* 0x000f6e0000000200 */
[C---:B------:R-:W-:Y:S01]  /*2d70*/  HMMA.16816.F32 R84, R20.reuse, R38, R68 ;  /* 0x000000261454723c */ /* 0x040fe20000001844 */
[----:B------:R-:W1:Y:S07]  /*2d80*/  LDSM.16.M88.4 R68, [R235+0x2800] ;  /* 0x00280000eb44783b */ /* 0x000e6e0000000200 */
[C---:B------:R-:W-:Y:S08]  /*2d90*/  HMMA.16816.F32 R88, R20.reuse, R60, R104 ;  /* 0x0000003c1458723c */ /* 0x040ff00000001868 */
[C---:B------:R-:W-:Y:S08]  /*2da0*/  HMMA.16816.F32 R104, R20.reuse, R62, R112 ;  /* 0x0000003e1468723c */ /* 0x040ff00000001870 */
[C---:B------:R-:W-:Y:S08]  /*2db0*/  HMMA.16816.F32 R108, R20.reuse, R56, R108 ;  /* 0x00000038146c723c */ /* 0x040ff0000000186c */
[----:B------:R-:W-:Y:S01]  /*2dc0*/  HMMA.16816.F32 R80, R20, R58, R44 ;  /* 0x0000003a1450723c */ /* 0x000fe2000000182c */
[----:B------:R-:W1:Y:S07]  /*2dd0*/  LDSM.16.M88.4 R20, [R233+0xc080] ;  /* 0x00c08000e914783b */ /* 0x000e6e0000000200 */
[C---:B--2---:R-:W-:Y:S08]  /*2de0*/  HMMA.16816.F32 R76, R16.reuse, R28, R40 ;  /* 0x0000001c104c723c */ /* 0x044ff00000001828 */
[C---:B------:R-:W-:Y:S08]  /*2df0*/  HMMA.16816.F32 R44, R16.reuse, R30, R32 ;  /* 0x0000001e102c723c */ /* 0x040ff00000001820 */
[C---:B---3--:R-:W-:Y:S08]  /*2e00*/  HMMA.16816.F32 R40, R16.reuse, R24, R64 ;  /* 0x000000181028723c */ /* 0x048ff00000001840 */
[C---:B------:R-:W-:Y:S08]  /*2e10*/  HMMA.16816.F32 R36, R16.reuse, R26, R72 ;  /* 0x0000001a1024723c */ /* 0x040ff00000001848 */
[----:B----4-:R-:W-:Y:S08]  /*2e20*/  HMMA.16816.F32 R32, R16, R12, R100 ;  /* 0x0000000c1020723c */ /* 0x010ff00000001864 */
[C---:B-1----:R-:W-:Y:S08]  /*2e30*/  HMMA.16816.F32 R72, R8.reuse, R28, R92 ;  /* 0x0000001c0848723c */ /* 0x042ff0000000185c */
[----:B------:R-:W-:Y:S08]  /*2e40*/  HMMA.16816.F32 R64, R8, R30, R84 ;  /* 0x0000001e0840723c */ /* 0x000ff00000001854 */
[----:B------:R-:W-:Y:S01]  /*2e50*/  HMMA.16816.F32 R60, R16, R14, R96 ;  /* 0x0000000e103c723c */ /* 0x000fe20000001860 */
[----:B------:R-:W-:Y:S07]  /*2e60*/  LDSM.16.M88.4 R16, [R232+0xe080] ;  /* 0x00e08000e810783b */ /* 0x000fee0000000200 */
[C---:B------:R-:W-:Y:S08]  /*2e70*/  HMMA.16816.F32 R56, R8.reuse, R24, R88 ;  /* 0x000000180838723c */ /* 0x040ff00000001858 */
[C---:B------:R-:W-:Y:S08]  /*2e80*/  HMMA.16816.F32 R28, R8.reuse, R26, R104 ;  /* 0x0000001a081c723c */ /* 0x040ff00000001868 */
[C---:B------:R-:W-:Y:S08]  /*2e90*/  HMMA.16816.F32 R24, R8.reuse, R12, R108 ;  /* 0x0000000c0818723c */ /* 0x040ff0000000186c */
[----:B------:R-:W-:Y:S01]  /*2ea0*/  HMMA.16816.F32 R80, R8, R14, R80 ;  /* 0x0000000e0850723c */ /* 0x000fe20000001850 */
[----:B------:R-:W-:Y:S04]  /*2eb0*/  LDSM.16.M88.4 R12, [R232+0xc080] ;  /* 0x00c08000e80c783b */ /* 0x000fe80000000200 */
[----:B------:R-:W-:Y:S03]  /*2ec0*/  LDSM.16.M88.4 R8, [R234+0xc080] ;  /* 0x00c08000ea08783b */ /* 0x000fe60000000200 */
[C---:B-----5:R-:W-:Y:S01]  /*2ed0*/  HMMA.16816.F32 R108, R4.reuse, R48, R40 ;  /* 0x00000030046c723c */ /* 0x060fe20000001828 */
[----:B------:R-:W1:Y:S07]  /*2ee0*/  LDSM.16.M88.4 R40, [R230+0x6880] ;  /* 0x00688000e628783b */ /* 0x000e6e0000000200 */
[C---:B------:R-:W-:Y:S01]  /*2ef0*/  HMMA.16816.F32 R104, R4.reuse, R50, R36 ;  /* 0x000000320468723c */ /* 0x040fe20000001824 */
[----:B------:R-:W2:Y:S07]  /*2f00*/  LDSM.16.M88.4 R36, [R230+0x7080] ;  /* 0x00708000e624783b */ /* 0x000eae0000000200 */
[C---:B------:R-:W-:Y:S01]  /*2f10*/  HMMA.16816.F32 R100, R4.reuse, R68, R32 ;  /* 0x000000440464723c */ /* 0x040fe20000001820 */
[----:B------:R-:W3:Y:S07]  /*2f20*/  LDSM.16.M88.4 R32, [R230+0x7880] ;  /* 0x00788000e620783b */ /* 0x000eee0000000200 */
[C---:B------:R-:W-:Y:S08]  /*2f30*/  HMMA.16816.F32 R112, R4.reuse, R52, R76 ;  /* 0x000000340470723c */ /* 0x040ff0000000184c */
[----:B------:R-:W-:Y:S08]  /*2f40*/  HMMA.16816.F32 R76, R4, R54, R44 ;  /* 0x00000036044c723c */ /* 0x000ff0000000182c */
[C---:B------:R-:W-:Y:S08]  /*2f50*/  HMMA.16816.F32 R92, R20.reuse, R52, R72 ;  /* 0x00000034145c723c */ /* 0x040ff00000001848 */
[----:B------:R-:W-:Y:S08]  /*2f60*/  HMMA.16816.F32 R44, R20, R54, R64 ;  /* 0x00000036142c723c */ /* 0x000ff00000001840 */
[----:B------:R-:W-:Y:S01]  /*2f70*/  HMMA.16816.F32 R96, R4, R70, R60 ;  /* 0x000000460460723c */ /* 0x000fe2000000183c */
[----:B------:R-:W-:Y:S07]  /*2f80*/  LDSM.16.M88.4 R4, [R236+0xe080] ;  /* 0x00e08000ec04783b */ /* 0x000fee0000000200 */
[C---:B------:R-:W-:Y:S08]  /*2f90*/  HMMA.16816.F32 R88, R20.reuse, R48, R56 ;  /* 0x000000301458723c */ /* 0x040ff00000001838 */
[C---:B------:R-:W-:Y:S01]  /*2fa0*/  HMMA.16816.F32 R84, R20.reuse, R50, R28 ;  /* 0x000000321454723c */ /* 0x040fe2000000181c */
[----:B------:R-:W-:Y:S07]  /*2fb0*/  LDSM.16.M88.4 R28, [R229+0x1800] ;  /* 0x00180000e51c783b */ /* 0x000fee0000000200 */
[C---:B------:R-:W-:Y:S01]  /*2fc0*/  HMMA.16816.F32 R60, R20.reuse, R68, R24 ;  /* 0x00000044143c723c */ /* 0x040fe20000001818 */
[----:B------:R-:W4:Y:S07]  /*2fd0*/  LDSM.16.M88.4 R24, [R229+0x2000] ;  /* 0x00200000e518783b */ /* 0x000f2e0000000200 */
[----:B------:R-:W-:Y:S01]  /*2fe0*/  HMMA.16816.F32 R56, R20, R70, R80 ;  /* 0x000000461438723c */ /* 0x000fe20000001850 */
[----:B------:R-:W5:Y:S01]  /*2ff0*/  LDSM.16.M88.4 R20, [R229+0x2800] ;  /* 0x00280000e514783b */ /* 0x000f620000000200 */
[----:B------:R-:W-:-:S06]  /*3000*/  DEPBAR.LE SB0, 0x0 ;  /* 0x000080000000791a */ /* 0x000fcc0000000000 */
[C---:B-1----:R-:W-:Y:S08]  /*3010*/  HMMA.16816.F32 R80, R16.reuse, R40, R112 ;  /* 0x000000281050723c */ /* 0x042ff00000001870 */
[----:B------:R-:W-:Y:S08]  /*3020*/  HMMA.16816.F32 R76, R16, R42, R76 ;  /* 0x0000002a104c723c */ /* 0x000ff0000000184c */
[C---:B------:R-:W-:Y:S08]  /*3030*/  HMMA.16816.F32 R48, R12.reuse, R40, R92 ;  /* 0x000000280c30723c */ /* 0x040ff0000000185c */
[----:B------:R-:W-:Y:S08]  /*3040*/  HMMA.16816.F32 R44, R12, R42, R44 ;  /* 0x0000002a0c2c723c */ /* 0x000ff0000000182c */
[C---:B--2---:R-:W-:Y:S08]  /*3050*/  HMMA.16816.F32 R72, R16.reuse, R36, R108 ;  /* 0x000000241048723c */ /* 0x044ff0000000186c */
[C---:B------:R-:W-:Y:S08]  /*3060*/  HMMA.16816.F32 R68, R16.reuse, R38, R104 ;  /* 0x000000261044723c */ /* 0x040ff00000001868 */
[C---:B---3--:R-:W-:Y:S08]  /*3070*/  HMMA.16816.F32 R64, R16.reuse, R32, R100 ;  /* 0x000000201040723c */ /* 0x048ff00000001864 */
[----:B------:R-:W-:Y:S08]  /*3080*/  HMMA.16816.F32 R52, R16, R34, R96 ;  /* 0x000000221034723c */ /* 0x000ff00000001860 */
[C---:B------:R-:W-:Y:S08]  /*3090*/  HMMA.16816.F32 R40, R12.reuse, R36, R88 ;  /* 0x000000240c28723c */ /* 0x040ff00000001858 */
[C---:B------:R-:W-:Y:S08]  /*30a0*/  HMMA.16816.F32 R36, R12.reuse, R38, R84 ;  /* 0x000000260c24723c */ /* 0x040ff00000001854 */
[C---:B------:R-:W-:Y:S08]  /*30b0*/  HMMA.16816.F32 R16, R12.reuse, R32, R60 ;  /* 0x000000200c10723c */ /* 0x040ff0000000183c */
[----:B------:R-:W-:Y:S08]  /*30c0*/  HMMA.16816.F32 R12, R12, R34, R56 ;  /* 0x000000220c0c723c */ /* 0x000ff00000001838 */
[C---:B----4-:R-:W-:Y:S08]  /*30d0*/  HMMA.16816.F32 R72, R4.reuse, R24, R72 ;  /* 0x000000180448723c */ /* 0x050ff00000001848 */
[----:B------:R-:W-:Y:S08]  /*30e0*/  HMMA.16816.F32 R68, R4, R26, R68 ;  /* 0x0000001a0444723c */ /* 0x000ff00000001844 */
[C---:B------:R-:W-:Y:S08]  /*30f0*/  HMMA.16816.F32 R40, R8.reuse, R24, R40 ;  /* 0x000000180828723c */ /* 0x040ff00000001828 */
[----:B------:R-:W-:Y:S08]  /*3100*/  HMMA.16816.F32 R32, R8, R26, R36 ;  /* 0x0000001a0820723c */ /* 0x000ff00000001824 */
[C---:B------:R-:W-:Y:S08]  /*3110*/  HMMA.16816.F32 R80, R4.reuse, R28, R80 ;  /* 0x0000001c0450723c */ /* 0x040ff00000001850 */
[C---:B------:R-:W-:Y:S08]  /*3120*/  HMMA.16816.F32 R112, R4.reuse, R30, R76 ;  /* 0x0000001e0470723c */ /* 0x040ff0000000184c */
[C---:B-----5:R-:W-:Y:S08]  /*3130*/  HMMA.16816.F32 R64, R4.reuse, R20, R64 ;  /* 0x000000140440723c */ /* 0x060ff00000001840 */
[----:B------:R-:W-:Y:S08]  /*3140*/  HMMA.16816.F32 R56, R4, R22, R52 ;  /* 0x000000160438723c */ /* 0x000ff00000001834 */
[C---:B------:R-:W-:Y:S08]  /*3150*/  HMMA.16816.F32 R48, R8.reuse, R28, R48 ;  /* 0x0000001c0830723c */ /* 0x040ff00000001830 */
[C---:B------:R-:W-:Y:S08]  /*3160*/  HMMA.16816.F32 R44, R8.reuse, R30, R44 ;  /* 0x0000001e082c723c */ /* 0x040ff0000000182c */
[C---:B------:R-:W-:Y:S08]  /*3170*/  HMMA.16816.F32 R36, R8.reuse, R20, R16 ;  /* 0x000000140824723c */ /* 0x040ff00000001810 */
[----:B------:R-:W-:Y:S01]  /*3180*/  HMMA.16816.F32 R24, R8, R22, R12 ;  /* 0x000000160818723c */ /* 0x000fe2000000180c */
[----:B------:R-:W-:Y:S06]  /*3190*/  BAR.SYNC.DEFER_BLOCKING 0x0 ;  /* 0x0000000000007b1d */ /* 0x000fec0000010000 */
[----:B------:R-:W-:Y:S05]  /*31a0*/  @!P0 BRA `(.L_x_1006) ;  /* 0x000001a000008947 */ /* 0x000fea0003800000 */
[----:B------:R-:W-:-:S04]  /*31b0*/  UIADD3 UR7, UR13, -0x2, URZ ;  /* 0xfffffffe0d077890 */ /* 0x000fc8000fffe03f */
[----:B------:R-:W-:Y:S02]  /*31c0*/  USHF.R.S32.HI UR6, URZ, 0x1f, UR7 ;  /* 0x0000001f3f067899 */ /* 0x000fe40008011407 */
[----:B------:R-:W-:Y:S01]  /*31d0*/  UIMAD UR25, UR25, UR7, URZ ;  /* 0x00000007191972a4 */ /* 0x000fe2000f8e023f */
[----:B------:R-:W-:Y:S01]  /*31e0*/  IMAD.WIDE.U32 R8, R116, UR7, R124 ;  /* 0x0000000774087c25 */ /* 0x000fe2000f8e007c */
[----:B------:R-:W-:Y:S02]  /*31f0*/  USHF.L.U32 UR7, UR4, 0x5, URZ ;  /* 0x0000000504077899 */ /* 0x000fe4000800063f */
[----:B------:R-:W-:Y:S02]  /*3200*/  UIMAD UR6, UR6, UR28, UR25 ;  /* 0x0000001c060672a4 */ /* 0x000fe4000f8e0219 */
[----:B------:R-:W-:Y:S01]  /*3210*/  LEA R4, P0, R8, c[0x0][0x1c8], 0x1 ;  /* 0x0000720008047a11 */ /* 0x000fe200078008ff */
[----:B------:R-:W-:Y:S01]  /*3220*/  USHF.L.U64.HI UR4, UR4, 0x5, UR5 ;  /* 0x0000000504047899 */ /* 0x000fe20008010205 */
[----:B------:R-:W-:-:S02]  /*3230*/  IMAD.U32 R7, RZ, RZ, UR7 ;  /* 0x00000007ff077e24 */ /* 0x000fc4000f8e00ff */
[----:B------:R-:W-:Y:S02]  /*3240*/  IADD3 R0, R9, UR6, RZ ;  /* 0x0000000609007c10 */ /* 0x000fe4000fffe0ff */
[----:B------:R-:W-:Y:S02]  /*3250*/  IADD3 R6, P5, R4, UR7, RZ ;  /* 0x0000000704067c10 */ /* 0x000fe4000ffbe0ff */
[----:B------:R-:W-:Y:S02]  /*3260*/  LEA.HI.X R5, R8, c[0x0][0x1cc], R0, 0x1, P0 ;  /* 0x0000730008057a11 */ /* 0x000fe400000f0c00 */
[----:B------:R-:W-:Y:S02]  /*3270*/  IADD3 R10, P2, P1, R7, 0x80, R4 ;  /* 0x00000080070a7810 */ /* 0x000fe4000795e004 */
[----:B------:R-:W-:Y:S01]  /*3280*/  IADD3 R8, P0, R6, UR7, RZ ;  /* 0x0000000706087c10 */ /* 0x000fe2000ff1e0ff */
[----:B------:R-:W-:Y:S01]  /*3290*/  @!PT LDS RZ, [RZ] ;  /* 0x00000000fffff984 */ /* 0x000fe20000000800 */
[----:B------:R-:W-:Y:S01]  /*32a0*/  @!PT LDS RZ, [RZ] ;  /* 0x00000000fffff984 */ /* 0x000fe20000000800 */
[----:B------:R-:W-:Y:S01]  /*32b0*/  @!PT LDS RZ, [RZ] ;  /* 0x00000000fffff984 */ /* 0x000fe20000000800 */
[----:B------:R1:W-:Y:S01]  /*32c0*/  LDGSTS.E.BYPASS.LTC128B.128 [R243+0x5080], [R4.64], !P4 ;  /* 0x0508000004f37fae */ /* 0x0003e2000e101d54 */
[----:B------:R-:W-:-:S02]  /*32d0*/  IADD3.X R7, R5, UR4, RZ, P5, !PT ;  /* 0x0000000405077c10 */ /* 0x000fc4000affe4ff */
[----:B------:R-:W-:Y:S01]  /*32e0*/  IADD3.X R11, RZ, UR4, R5, P2, P1 ;  /* 0x00000004ff0b7c10 */ /* 0x000fe200097e2405 */
[----:B------:R1:W-:Y:S01]  /*32f0*/  LDGSTS.E.BYPASS.LTC128B.128 [R243+0x6880], [R4.64+0x80], !P3 ;  /* 0x0688008004f37fae */ /* 0x0003e2000d901d54 */
[----:B------:R-:W-:-:S03]  /*3300*/  IADD3.X R9, R7, UR4, RZ, P0, !PT ;  /* 0x0000000407097c10 */ /* 0x000fc600087fe4ff */
[----:B------:R1:W-:Y:S04]  /*3310*/  LDGSTS.E.BYPASS.LTC128B.128 [R243+0x5880], [R6.64], !P4 ;  /* 0x0588000006f37fae */ /* 0x0003e8000e101d54 */
[----:B------:R1:W-:Y:S04]  /*3320*/  LDGSTS.E.BYPASS.LTC128B.128 [R243+0x7080], [R10.64], !P3 ;  /* 0x070800000af37fae */ /* 0x0003e8000d901d54 */
[----:B------:R1:W-:Y:S04]  /*3330*/  LDGSTS.E.BYPASS.LTC128B.128 [R243+0x6080], [R8.64], !P4 ;  /* 0x0608000008f37fae */ /* 0x0003e8000e101d54 */
[----:B------:R1:W-:Y:S02]  /*3340*/  LDGSTS.E.BYPASS.LTC128B.128 [R243+0x7880], [R8.64+0x80], !P3 ;  /* 0x0788008008f37fae */ /* 0x0003e4000d901d54 */
.L_x_1006:
[----:B------:R-:W-:Y:S01]  /*3350*/  LOP3.LUT R0, R121, 0xffffffe0, RZ, 0xc0, !PT ;  /* 0xffffffe079007812 */ /* 0x000fe200078ec0ff */
[----:B------:R-:W-:Y:S01]  /*3360*/  UISETP.NE.AND UP1, UPT, UR17, URZ, UPT ;  /* 0x0000003f1100728c */ /* 0x000fe2000bf25270 */
[----:B-1----:R-:W-:Y:S01]  /*3370*/  LEA.HI R5, R122, R123, RZ, 0x2 ;  /* 0x0000007b7a057211 */ /* 0x002fe200078f10ff */
[----:B------:R-:W-:Y:S01]  /*3380*/  UIADD3 UR4, UR9, 0x1, UR24 ;  /* 0x0000000109047890 */ /* 0x000fe2000fffe018 */
[----:B------:R-:W-:Y:S01]  /*3390*/  SHF.R.S32.HI R4, RZ, 0x1f, R120 ;  /* 0x0000001fff047819 */ /* 0x000fe20000011478 */
[----:B------:R-:W-:Y:S01]  /*33a0*/  IMAD.IADD R0, R123, 0x1, -R0 ;  /* 0x000000017b007824 */ /* 0x000fe200078e0a00 */
[----:B------:R-:W-:Y:S01]  /*33b0*/  LOP3.LUT R5, R5, 0xfffffffc, RZ, 0xc0, !PT ;  /* 0xfffffffc05057812 */ /* 0x000fe200078ec0ff */
[----:B------:R-:W-:Y:S01]  /*33c0*/  UISETP.NE.AND UP0, UPT, UR16, URZ, UPT ;  /* 0x0000003f1000728c */ /* 0x000fe2000bf05270 */
[----:B------:R-:W-:Y:S01]  /*33d0*/  LEA.HI R4, R4, R120, RZ, 0x2 ;  /* 0x0000007804047211 */ /* 0x000fe200078f10ff */
[----:B------:R-:W-:Y:S01]  /*33e0*/  ULDC UR14, c[0x0][0x324] ;  /* 0x0000c900000e7ab9 */ /* 0x000fe20000000800 */
[----:B------:R-:W-:Y:S01]  /*33f0*/  SHF.R.S32.HI R7, RZ, 0x1f, R0 ;  /* 0x0000001fff077819 */ /* 0x000fe20000011400 */
[----:B------:R-:W-:Y:S01]  /*3400*/  IMAD.IADD R5, R123, 0x1, -R5 ;  /* 0x000000017b057824 */ /* 0x000fe200078e0a05 */
[----:B------:R-:W-:Y:S01]  /*3410*/  LOP3.LUT R6, R4, 0xffffffc, RZ, 0xc0, !PT ;  /* 0x0ffffffc04067812 */ /* 0x000fe200078ec0ff */
[----:B------:R-:W-:Y:S01]  /*3420*/  ULOP3.LUT UR14, URZ, UR14, URZ, 0x33, !UPT ;  /* 0x0000000e3f0e7292 */ /* 0x000fe2000f8e333f */
[----:B------:R-:W-:Y:S01]  /*3430*/  LEA.HI R7, R7, R0, RZ, 0x2 ;  /* 0x0000000007077211 */ /* 0x000fe200078f10ff */
[----:B------:R-:W0:Y:S01]  /*3440*/  LDGDEPBAR ;  /* 0x00000000000079af */ /* 0x000e220000000000 */
[----:B------:R-:W-:Y:S01]  /*3450*/  LEA.HI R4, R5, R5, RZ, 0x1 ;  /* 0x0000000505047211 */ /* 0x000fe200078f08ff */
[----:B------:R-:W-:Y:S01]  /*3460*/  IMAD.IADD R8, R120, 0x1, -R6 ;  /* 0x0000000178087824 */ /* 0x000fe200078e0a06 */
[----:B------:R-:W-:-:S02]  /*3470*/  LEA.HI.SX32 R6, R7, UR23, 0x1e ;  /* 0x0000001707067c11 */ /* 0x000fc4000f8ff2ff */
[----:B------:R-:W-:Y:S01]  /*3480*/  PLOP3.LUT P1, PT, PT, PT, UP1, 0x80, 0x0 ;  /* 0x000000000000781c */ /* 0x000fe20003f2f018 */
[C---:B------:R-:W-:Y:S01]  /*3490*/  IMAD.SHL.U32 R9, R4.reuse, 0x20, RZ ;  /* 0x0000002004097824 */ /* 0x040fe200078e00ff */
[----:B------:R-:W-:Y:S01]  /*34a0*/  LOP3.LUT R4, R4, 0x1ffffffe, RZ, 0xc0, !PT ;  /* 0x1ffffffe04047812 */ /* 0x000fe200078ec0ff */
[----:B------:R-:W-:Y:S01]  /*34b0*/  IMAD R8, R8, 0x10, R6 ;  /* 0x0000001008087824 */ /* 0x000fe200078e0206 */
[----:B------:R-:W-:Y:S02]  /*34c0*/  PLOP3.LUT P0, PT, PT, PT, UP1, 0x80, 0x0 ;  /* 0x000000000000781c */ /* 0x000fe40003f0f018 */
        /* <DEDUP_REMOVED lines=11> */
[----:B------:R-:W-:-:S02]  /*3580*/  IMAD.IADD R4, R0, 0x1, -R4 ;  /* 0x0000000100047824 */ /* 0x000fc400078e0a04 */
[----:B------:R-:W-:Y:S02]  /*3590*/  IMAD.U32 R0, RZ, RZ, UR4 ;  /* 0x00000004ff007e24 */ /* 0x000fe4000f8e00ff */
[----:B------:R-:W-:-:S05]  /*35a0*/  IMAD.SHL.U32 R8, R4, 0x2, RZ ;  /* 0x0000000204087824 */ /* 0x000fca00078e00ff */
[----:B------:R3:W-:Y:S01]  /*35b0*/  STL [R1+0x10], R8 ;  /* 0x0000100801007387 */ /* 0x0007e20000100800 */
[----:B------:R-:W-:Y:S02]  /*35c0*/  IADD3 R0, R0, -UR15, -R8 ;  /* 0x8000000f00007c10 */ /* 0x000fe4000fffe808 */
[----:B------:R-:W-:Y:S02]  /*35d0*/  IADD3 R11, -R8, UR9, R119 ;  /* 0x00000009080b7c10 */ /* 0x000fe4000fffe177 */
[C---:B-1----:R-:W-:Y:S02]  /*35e0*/  IADD3 R10, R0.reuse, c[0x0][0x328], RZ ;  /* 0x0000ca00000a7a10 */ /* 0x042fe40007ffe0ff */
[----:B------:R-:W-:Y:S01]  /*35f0*/  IADD3 R12, R0, UR14, RZ ;  /* 0x0000000e000c7c10 */ /* 0x000fe2000fffe0ff */
[----:B------:R-:W-:Y:S01]  /*3600*/  IMAD.IADD R0, R118, 0x1, R117 ;  /* 0x0000000176007824 */ /* 0x000fe200078e0275 */
[----:B------:R-:W-:Y:S01]  /*3610*/  IADD3 R13, -R8, UR24, RZ ;  /* 0x00000018080d7c10 */ /* 0x000fe2000fffe1ff */
[----:B--2---:R-:W-:-:S02]  /*3620*/  IMAD.IADD R5, R10, 0x1, R6 ;  /* 0x000000010a057824 */ /* 0x004fc400078e0206 */
[----:B------:R-:W-:-:S03]  /*3630*/  IMAD.IADD R4, R12, 0x1, R6 ;  /* 0x000000010c047824 */ /* 0x000fc600078e0206 */
[----:B------:R-:W-:Y:S01]  /*3640*/  IMNMX R5, R5, R11, PT ;  /* 0x0000000b05057217 */ /* 0x000fe20003800200 */
[----:B------:R-:W-:Y:S05]  /*3650*/  @P0 BRA `(.L_x_1007) ;  /* 0x0000015000000947 */ /* 0x000fea0003800000 */
[----:B------:R-:W-:Y:S01]  /*3660*/  IMAD.U32 R7, RZ, RZ, UR15 ;  /* 0x0000000fff077e24 */ /* 0x000fe2000f8e00ff */
[----:B------:R-:W-:Y:S04]  /*3670*/  BSSY B0, `(.L_x_1008) ;  /* 0x000000f000007945 */ /* 0x000fe80003800000 */
[----:B------:R-:W-:-:S04]  /*3680*/  IADD3 R6, -R7, UR9, R6 ;  /* 0x0000000907067c10 */ /* 0x000fc8000fffe106 */
        /* <DEDUP_REMOVED lines=9> */
.L_x_1009:
[----:B------:R-:W-:-:S04]  /*3720*/  MOV R7, c[0x0][0x32c] ;  /* 0x0000cb0000077a02 */ /* 0x000fc80000000f00 */
[----:B------:R-:W-:-:S13]  /*3730*/  ISETP.NE.AND P0, PT, R7, 0x1, PT ;  /* 0x000000010700780c */ /* 0x000fda0003f05270 */
[----:B------:R-:W-:-:S05]  /*3740*/  @P0 IMAD.HI.U32 R7, R6, c[0x0][0x330], RZ ;  /* 0x0000cc0006070a27 */ /* 0x000fca00078e00ff */
[----:B------:R-:W-:Y:S02]  /*3750*/  @P0 SHF.R.U32.HI R6, RZ, c[0x0][0x334], R7 ;  /* 0x0000cd00ff060a19 */ /* 0x000fe40000011607 */
.L_x_1010:
[----:B------:R-:W-:Y:S05]  /*3760*/  BSYNC B0 ;  /* 0x0000000000007941 */ /* 0x000fea0003800000 */
.L_x_1008:
[----:B------:R-:W-:-:S05]  /*3770*/  IMAD R6, R6, c[0x0][0x32c], R13 ;  /* 0x0000cb0006067a24 */ /* 0x000fca00078e020d */
[----:B------:R-:W-:Y:S02]  /*3780*/  IADD3 R7, R6, c[0x0][0x32c], RZ ;  /* 0x0000cb0006077a10 */ /* 0x000fe40007ffe0ff */
[----:B------:R-:W-:Y:S02]  /*3790*/  IMNMX R4, R4, R6, !PT ;  /* 0x0000000604047217 */ /* 0x000fe40007800200 */
[----:B------:R-:W-:Y:S02]  /*37a0*/  IMNMX R5, R5, R7, PT ;  /* 0x0000000705057217 */ /* 0x000fe40003800200 */
.L_x_1007:
[----:B---3--:R-:W1:Y:S01]  /*37b0*/  SHFL.IDX PT, R8, R9, 0x1, 0x1c1f ;  /* 0x003c1f0009087f89 */ /* 0x008e6200000e0000 */
[----:B------:R-:W-:-:S06]  /*37c0*/  UISETP.NE.AND UP0, UPT, UR16, URZ, UPT ;  /* 0x0000003f1000728c */ /* 0x000fcc000bf05270 */
[----:B------:R-:W-:Y:S01]  /*37d0*/  PLOP3.LUT P0, PT, PT, PT, UP0, 0x40, 0x0 ;  /* 0x000000000000781c */ /* 0x000fe20003f0e808 */
[--C-:B-1----:R-:W-:Y:S02]  /*37e0*/  IMAD.IADD R7, R10, 0x1, R8.reuse ;  /* 0x000000010a077824 */ /* 0x102fe400078e0208 */
[----:B------:R-:W-:-:S03]  /*37f0*/  IMAD.IADD R6, R12, 0x1, R8 ;  /* 0x000000010c067824 */ /* 0x000fc600078e0208 */
[----:B------:R-:W-:-:S07]  /*3800*/  IMNMX R7, R7, R11, PT ;  /* 0x0000000b07077217 */ /* 0x000fce0003800200 */
        /* <DEDUP_REMOVED lines=13> */
.L_x_1013:
[----:B------:R-:W-:-:S04]  /*38e0*/  MOV R14, c[0x0][0x32c] ;  /* 0x0000cb00000e7a02 */ /* 0x000fc80000000f00 */
[----:B------:R-:W-:-:S13]  /*38f0*/  ISETP.NE.AND P0, PT, R14, 0x1, PT ;  /* 0x000000010e00780c */ /* 0x000fda0003f05270 */
[----:B------:R-:W-:-:S05]  /*3900*/  @P0 IMAD.HI.U32 R14, R8, c[0x0][0x330], RZ ;  /* 0x0000cc00080e0a27 */ /* 0x000fca00078e00ff */
[----:B------:R-:W-:Y:S02]  /*3910*/  @P0 SHF.R.U32.HI R8, RZ, c[0x0][0x334], R14 ;  /* 0x0000cd00ff080a19 */ /* 0x000fe4000001160e */
.L_x_1014:
[----:B------:R-:W-:Y:S05]  /*3920*/  BSYNC B0 ;  /* 0x0000000000007941 */ /* 0x000fea0003800000 */
.L_x_1012:
[----:B------:R-:W-:-:S05]  /*3930*/  IMAD R8, R8, c[0x0][0x32c], R13 ;  /* 0x0000cb0008087a24 */ /* 0x000fca00078e020d */
[----:B------:R-:W-:Y:S02]  /*3940*/  IADD3 R14, R8, c[0x0][0x32c], RZ ;  /* 0x0000cb00080e7a10 */ /* 0x000fe40007ffe0ff */
[----:B------:R-:W-:Y:S02]  /*3950*/  IMNMX R6, R6, R8, !PT ;  /* 0x0000000806067217 */ /* 0x000fe40007800200 */
[----:B------:R-:W-:Y:S02]  /*3960*/  IMNMX R7, R7, R14, PT ;  /* 0x0000000e07077217 */ /* 0x000fe40003800200 */
.L_x_1011:
[----:B------:R-:W-:Y:S01]  /*3970*/  UISETP.GE.AND UP2, UPT, UR24, 0x9, UPT ;  /* 0x000000091800788c */ /* 0x000fe2000bf46270 */
[----:B------:R-:W1:Y:S01]  /*3980*/  SHFL.IDX PT, R8, R9, 0x2, 0x1c1f ;  /* 0x005c1f0009087f89 */ /* 0x000e6200000e0000 */
[----:B------:R-:W-:Y:S02]  /*3990*/  UISETP.GE.AND UP0, UPT, UR24, 0x1, UPT ;  /* 0x000000011800788c */ /* 0x000fe4000bf06270 */
[----:B------:R-:W-:Y:S02]  /*39a0*/  UISETP.GE.AND UP3, UPT, UR24, 0x2, UPT ;  /* 0x000000021800788c */ /* 0x000fe4000bf66270 */
[----:B------:R-:W-:Y:S01]  /*39b0*/  PLOP3.LUT P0, PT, PT, PT, UP2, 0x40, 0x0 ;  /* 0x000000000000781c */ /* 0x000fe20003f0e828 */
[----:B------:R-:W-:Y:S01]  /*39c0*/  UP2UR UR25, UPR, URZ, 0x1 ;  /* 0x000000013f197883 */ /* 0x000fe20008000000 */
[----:B------:R-:W-:Y:S01]  /*39d0*/  PLOP3.LUT P2, PT, PT, PT, UP0, 0x40, 0x0 ;  /* 0x000000000000781c */ /* 0x000fe20003f4e808 */
[----:B------:R-:W-:Y:S01]  /*39e0*/  UISETP.GE.AND UP4, UPT, UR24, 0x1a, UPT ;  /* 0x0000001a1800788c */ /* 0x000fe2000bf86270 */
[----:B------:R-:W-:Y:S01]  /*39f0*/  PLOP3.LUT P1, PT, PT, PT, UP3, 0x40, 0x0 ;  /* 0x000000000000781c */ /* 0x000fe20003f2e838 */
[----:B------:R-:W-:Y:S01]  /*3a00*/  UISETP.GE.AND UP1, UPT, UR24, 0xa, UPT ;  /* 0x0000000a1800788c */ /* 0x000fe2000bf26270 */
[C---:B------:R-:W-:Y:S01]  /*3a10*/  ISETP.GT.AND P0, PT, R4.reuse, 0x8, P0 ;  /* 0x000000080400780c */ /* 0x040fe20000704270 */
[----:B------:R-:W-:Y:S01]  /*3a20*/  UISETP.GE.AND UP0, UPT, UR24, 0x11, UPT ;  /* 0x000000111800788c */ /* 0x000fe2000bf06270 */
[C---:B------:R-:W-:Y:S01]  /*3a30*/  ISETP.GT.AND P2, PT, R4.reuse, RZ, P2 ;  /* 0x000000ff0400720c */ /* 0x040fe20001744270 */
[----:B------:R-:W-:Y:S01]  /*3a40*/  UISETP.GE.AND UP6, UPT, UR24, 0x12, UPT ;  /* 0x000000121800788c */ /* 0x000fe2000bfc6270 */
[----:B------:R-:W-:Y:S01]  /*3a50*/  ISETP.GT.AND P1, PT, R4, 0x1, P1 ;  /* 0x000000010400780c */ /* 0x000fe20000f24270 */
[----:B------:R-:W-:Y:S01]  /*3a60*/  UISETP.GE.AND UP5, UPT, UR24, 0x19, UPT ;  /* 0x000000191800788c */ /* 0x000fe2000bfa6270 */
[C---:B------:R-:W-:Y:S01]  /*3a70*/  ISETP.LT.OR P0, PT, R5.reuse, 0x9, P0 ;  /* 0x000000090500780c */ /* 0x040fe20000701670 */
[----:B------:R-:W-:Y:S01]  /*3a80*/  UP2UR UR26, UPR, URZ, 0x40 ;  /* 0x000000403f1a7883 */ /* 0x000fe20008000000 */
[C---:B------:R-:W-:Y:S01]  /*3a90*/  ISETP.LT.OR P2, PT, R5.reuse, 0x1, P2 ;  /* 0x000000010500780c */ /* 0x040fe20001741670 */
[----:B------:R-:W-:Y:S01]  /*3aa0*/  UP2UR UR7, UPR, URZ, 0x8 ;  /* 0x000000083f077883 */ /* 0x000fe20008000000 */
[----:B------:R-:W-:Y:S01]  /*3ab0*/  ISETP.LT.OR P1, PT, R5, 0x2, P1 ;  /* 0x000000020500780c */ /* 0x000fe20000f21670 */
[----:B------:R-:W-:Y:S01]  /*3ac0*/  UP2UR UR6, UPR, URZ, 0x4 ;  /* 0x000000043f067883 */ /* 0x000fe20008000000 */
[----:B------:R-:W-:Y:S01]  /*3ad0*/  FSEL R20, R44, -INF , !P0 ;  /* 0xff8000002c147808 */ /* 0x000fe20004000000 */
[----:B------:R-:W-:Y:S01]  /*3ae0*/  UP2UR UR5, UPR, URZ, 0x2 ;  /* 0x000000023f057883 */ /* 0x000fe20008000000 */
[----:B------:R-:W-:Y:S01]  /*3af0*/  FSEL R17, R48, -INF , !P2 ;  /* 0xff80000030117808 */ /* 0x000fe20005000000 */
[----:B------:R-:W-:Y:S01]  /*3b00*/  UP2UR UR4, UPR, URZ, 0x1 ;  /* 0x000000013f047883 */ /* 0x000fe20008000000 */
[----:B------:R-:W-:Y:S01]  /*3b10*/  FSEL R19, R49, -INF , !P1 ;  /* 0xff80000031137808 */ /* 0x000fe20004800000 */
[----:B------:R-:W-:Y:S01]  /*3b20*/  UISETP.GE.AND UP3, UPT, UR24, 0x21, UPT ;  /* 0x000000211800788c */ /* 0x000fe2000bf66270 */
[----:B------:R-:W-:Y:S01]  /*3b30*/  PLOP3.LUT P0, PT, PT, PT, UP4, 0x40, 0x0 ;  /* 0x000000000000781c */ /* 0x000fe20003f0e848 */
[----:B------:R-:W-:Y:S01]  /*3b40*/  UISETP.GE.AND UP2, UPT, UR24, 0x22, UPT ;  /* 0x000000221800788c */ /* 0x000fe2000bf46270 */
[----:B------:R-:W-:Y:S01]  /*3b50*/  PLOP3.LUT P6, PT, PT, PT, UP1, 0x40, 0x0 ;  /* 0x000000000000781c */ /* 0x000fe20003fce818 */
[----:B------:R-:W-:Y:S01]  /*3b60*/  UISETP.GE.AND UP1, UPT, UR24, 0x29, UPT ;  /* 0x000000291800788c */ /* 0x000fe2000bf26270 */
[----:B------:R-:W-:Y:S01]  /*3b70*/  PLOP3.LUT P5, PT, PT, PT, UP0, 0x40, 0x0 ;  /* 0x000000000000781c */ /* 0x000fe20003fae808 */
[----:B------:R-:W-:Y:S01]  /*3b80*/  UISETP.GE.AND UP0, UPT, UR24, 0x2a, UPT ;  /* 0x0000002a1800788c */ /* 0x000fe2000bf06270 */
[----:B------:R-:W-:Y:S01]  /*3b90*/  PLOP3.LUT P2, PT, PT, PT, UP6, 0x40, 0x0 ;  /* 0x000000000000781c */ /* 0x000fe20003f4e868 */
[----:B------:R-:W-:Y:S01]  /*3ba0*/  UISETP.NE.AND UP6, UPT, UR16, URZ, UPT ;  /* 0x0000003f1000728c */ /* 0x000fe2000bfc5270 */
[----:B------:R-:W-:-:S02]  /*3bb0*/  PLOP3.LUT P1, PT, PT, PT, UP5, 0x40, 0x0 ;  /* 0x000000000000781c */ /* 0x000fc40003f2e858 */
[C---:B------:R-:W-:Y:S02]  /*3bc0*/  ISETP.GT.AND P0, PT, R4.reuse, 0x19, P0 ;  /* 0x000000190400780c */ /* 0x040fe40000704270 */
[C---:B------:R-:W-:Y:S02]  /*3bd0*/  ISETP.GT.AND P6, PT, R4.reuse, 0x9, P6 ;  /* 0x000000090400780c */ /* 0x040fe400037c4270 */
[C---:B------:R-:W-:Y:S02]  /*3be0*/  ISETP.GT.AND P5, PT, R4.reuse, 0x10, P5 ;  /* 0x000000100400780c */ /* 0x040fe40002fa4270 */
[C---:B------:R-:W-:Y:S02]  /*3bf0*/  ISETP.GT.AND P2, PT, R4.reuse, 0x11, P2 ;  /* 0x000000110400780c */ /* 0x040fe40001744270 */
[----:B------:R-:W-:Y:S02]  /*3c00*/  ISETP.GT.AND P1, PT, R4, 0x18, P1 ;  /* 0x000000180400780c */ /* 0x000fe40000f24270 */
[----:B------:R-:W-:-:S02]  /*3c10*/  ISETP.LT.OR P0, PT, R5, 0x1a, P0 ;  /* 0x0000001a0500780c */ /* 0x000fc40000701670 */
[C---:B------:R-:W-:Y:S02]  /*3c20*/  ISETP.LT.OR P6, PT, R5.reuse, 0xa, P6 ;  /* 0x0000000a0500780c */ /* 0x040fe400037c1670 */
[C---:B------:R-:W-:Y:S02]  /*3c30*/  ISETP.LT.OR P5, PT, R5.reuse, 0x11, P5 ;  /* 0x000000110500780c */ /* 0x040fe40002fa1670 */
[C---:B------:R-:W-:Y:S02]  /*3c40*/  ISETP.LT.OR P2, PT, R5.reuse, 0x12, P2 ;  /* 0x000000120500780c */ /* 0x040fe40001741670 */
[----:B------:R-:W-:Y:S02]  /*3c50*/  ISETP.LT.OR P1, PT, R5, 0x19, P1 ;  /* 0x000000190500780c */ /* 0x000fe40000f21670 */
[----:B------:R-:W-:Y:S02]  /*3c60*/  FSEL R33, R33, -INF , !P0 ;  /* 0xff80000021217808 */ /* 0x000fe40004000000 */
[----:B------:R-:W-:-:S02]  /*3c70*/  FSEL R21, R45, -INF , !P6 ;  /* 0xff8000002d157808 */ /* 0x000fc40007000000 */
[----:B------:R-:W-:Y:S02]  /*3c80*/  FSEL R22, R40, -INF , !P5 ;  /* 0xff80000028167808 */ /* 0x000fe40006800000 */
[----:B------:R-:W-:Y:S02]  /*3c90*/  FSEL R23, R41, -INF , !P2 ;  /* 0xff80000029177808 */ /* 0x000fe40005000000 */
[----:B------:R-:W-:Y:S02]  /*3ca0*/  FSEL R32, R32, -INF , !P1 ;  /* 0xff80000020207808 */ /* 0x000fe40004800000 */
[----:B------:R-:W-:Y:S01]  /*3cb0*/  PLOP3.LUT P0, PT, PT, PT, UP6, 0x40, 0x0 ;  /* 0x000000000000781c */ /* 0x000fe20003f0e868 */
[----:B------:R-:W-:Y:S01]  /*3cc0*/  UISETP.NE.AND UP6, UPT, UR26, URZ, UPT ;  /* 0x0000003f1a00728c */ /* 0x000fe2000bfc5270 */
[----:B------:R-:W-:Y:S02]  /*3cd0*/  PLOP3.LUT P6, PT, PT, PT, UP3, 0x40, 0x0 ;  /* 0x000000000000781c */ /* 0x000fe40003fce838 */
[----:B------:R-:W-:-:S02]  /*3ce0*/  PLOP3.LUT P5, PT, PT, PT, UP2, 0x40, 0x0 ;  /* 0x000000000000781c */ /* 0x000fc40003fae828 */
[----:B------:R-:W-:Y:S02]  /*3cf0*/  PLOP3.LUT P2, PT, PT, PT, UP1, 0x40, 0x0 ;  /* 0x000000000000781c */ /* 0x000fe40003f4e818 */
[----:B------:R-:W-:Y:S02]  /*3d00*/  PLOP3.LUT P1, PT, PT, PT, UP0, 0x40, 0x0 ;  /* 0x000000000000781c */ /* 0x000fe40003f2e808 */
[C---:B------:R-:W-:Y:S02]  /*3d10*/  ISETP.GT.AND P6, PT, R4.reuse, 0x20, P6 ;  /* 0x000000200400780c */ /* 0x040fe400037c4270 */
[C---:B------:R-:W-:Y:S02]  /*3d20*/  ISETP.GT.AND P5, PT, R4.reuse, 0x21, P5 ;  /* 0x000000210400780c */ /* 0x040fe40002fa4270 */
[C---:B------:R-:W-:Y:S02]  /*3d30*/  ISETP.GT.AND P2, PT, R4.reuse, 0x28, P2 ;  /* 0x000000280400780c */ /* 0x040fe40001744270 */
[----:B------:R-:W-:Y:S01]  /*3d40*/  ISETP.GT.AND P1, PT, R4, 0x29, P1 ;  /* 0x000000290400780c */ /* 0x000fe20000f24270 */
[----:B-1----:R-:W-:Y:S01]  /*3d50*/  IMAD.IADD R4, R12, 0x1, R8 ;  /* 0x000000010c047824 */ /* 0x002fe200078e0208 */
[----:B------:R-:W-:-:S02]  /*3d60*/  ISETP.LT.OR P6, PT, R5, 0x21, P6 ;  /* 0x000000210500780c */ /* 0x000fc400037c1670 */
[C---:B------:R-:W-:Y:S02]  /*3d70*/  ISETP.LT.OR P5, PT, R5.reuse, 0x22, P5 ;  /* 0x000000220500780c */ /* 0x040fe40002fa1670 */
[C---:B------:R-:W-:Y:S02]  /*3d80*/  ISETP.LT.OR P2, PT, R5.reuse, 0x29, P2 ;  /* 0x000000290500780c */ /* 0x040fe40001741670 */
[----:B------:R-:W-:Y:S01]  /*3d90*/  ISETP.LT.OR P1, PT, R5, 0x2a, P1 ;  /* 0x0000002a0500780c */ /* 0x000fe20000f21670 */
[----:B------:R-:W-:Y:S01]  /*3da0*/  IMAD.IADD R5, R10, 0x1, R8 ;  /* 0x000000010a057824 */ /* 0x000fe200078e0208 */
[----:B------:R-:W-:Y:S02]  /*3db0*/  FSEL R177, R36, -INF , !P6 ;  /* 0xff80000024b17808 */ /* 0x000fe40007000000 */
[----:B------:R-:W-:Y:S02]  /*3dc0*/  FSEL R176, R37, -INF , !P5 ;  /* 0xff80000025b07808 */ /* 0x000fe40006800000 */
[----:B------:R-:W-:-:S02]  /*3dd0*/  IMNMX R5, R5, R11, PT ;  /* 0x0000000b05057217 */ /* 0x000fc40003800200 */
[----:B------:R-:W-:Y:S02]  /*3de0*/  FSEL R179, R24, -INF , !P2 ;  /* 0xff80000018b37808 */ /* 0x000fe40005000000 */
[----:B------:R-:W-:Y:S01]  /*3df0*/  FSEL R184, R25, -INF , !P1 ;  /* 0xff80000019b87808 */ /* 0x000fe20004800000 */
        /* <DEDUP_REMOVED lines=13> */
.L_x_1017:
[----:B------:R-:W-:-:S04]  /*3ed0*/  MOV R14, c[0x0][0x32c] ;  /* 0x0000cb00000e7a02 */ /* 0x000fc80000000f00 */
[----:B------:R-:W-:-:S13]  /*3ee0*/  ISETP.NE.AND P0, PT, R14, 0x1, PT ;  /* 0x000000010e00780c */ /* 0x000fda0003f05270 */
[----:B------:R-:W-:-:S05]  /*3ef0*/  @P0 IMAD.HI.U32 R14, R8, c[0x0][0x330], RZ ;  /* 0x0000cc00080e0a27 */ /* 0x000fca00078e00ff */
[----:B------:R-:W-:Y:S02]  /*3f00*/  @P0 SHF.R.U32.HI R8, RZ, c[0x0][0x334], R14 ;  /* 0x0000cd00ff080a19 */ /* 0x000fe4000001160e */
.L_x_1018:
[----:B------:R-:W-:Y:S05]  /*3f10*/  BSYNC B0 ;  /* 0x0000000000007941 */ /* 0x000fea0003800000 */
.L_x_1016:
[----:B------:R-:W-:-:S05]  /*3f20*/  IMAD R8, R8, c[0x0][0x32c], R13 ;  /* 0x0000cb0008087a24 */ /* 0x000fca00078e020d */
[----:B------:R-:W-:Y:S02]  /*3f30*/  IADD3 R14, R8, c[0x0][0x32c], RZ ;  /* 0x0000cb00080e7a10 */ /* 0x000fe40007ffe0ff */
[----:B------:R-:W-:Y:S02]  /*3f40*/  IMNMX R4, R4, R8, !PT ;  /* 0x0000000804047217 */ /* 0x000fe40007800200 */
[----:B------:R-:W-:Y:S02]  /*3f50*/  IMNMX R5, R5, R14, PT ;  /* 0x0000000e05057217 */ /* 0x000fe40003800200 */
.L_x_1015:
[----:B------:R-:W-:Y:S02]  /*3f60*/  UP2UR UR29, UPR, URZ, 0x10 ;  /* 0x000000103f1d7883 */ /* 0x000fe40008000000 */
[----:B------:R-:W-:Y:S02]  /*3f70*/  UISETP.NE.AND UP4, UPT, UR25, URZ, UPT ;  /* 0x0000003f1900728c */ /* 0x000fe4000bf85270 */
[----:B------:R-:W-:Y:S02]  /*3f80*/  UP2UR UR24, UPR, URZ, 0x1 ;  /* 0x000000013f187883 */ /* 0x000fe40008000000 */
[----:B------:R-:W-:-:S02]  /*3f90*/  UISETP.NE.AND UP0, UPT, UR4, URZ, UPT ;  /* 0x0000003f0400728c */ /* 0x000fc4000bf05270 */
[----:B------:R-:W-:Y:S01]  /*3fa0*/  PLOP3.LUT P1, PT, PT, PT, UP4, 0x40, 0x0 ;  /* 0x000000000000781c */ /* 0x000fe20003f2e848 */
[----:B------:R-:W-:Y:S02]  /*3fb0*/  UP2UR UR28, UPR, URZ, 0x8 ;  /* 0x000000083f1c7883 */ /* 0x000fe40008000000 */
[----:B------:R-:W-:Y:S01]  /*3fc0*/  UISETP.NE.AND UP3, UPT, UR7, URZ, UPT ;  /* 0x0000003f0700728c */ /* 0x000fe2000bf65270 */
[----:B------:R-:W-:Y:S01]  /*3fd0*/  ISETP.GT.AND P1, PT, R6, RZ, P1 ;  /* 0x000000ff0600720c */ /* 0x000fe20000f24270 */
[----:B------:R-:W-:Y:S01]  /*3fe0*/  UP2UR UR26, UPR, URZ, 0x2 ;  /* 0x000000023f1a7883 */ /* 0x000fe20008000000 */
[----:B------:R-:W-:Y:S01]  /*3ff0*/  PLOP3.LUT P2, PT, PT, PT, UP0, 0x40, 0x0 ;  /* 0x000000000000781c */ /* 0x000fe20003f4e808 */
[----:B------:R-:W-:Y:S01]  /*4000*/  UISETP.NE.AND UP1, UPT, UR5, URZ, UPT ;  /* 0x0000003f0500728c */ /* 0x000fe2000bf25270 */
[C---:B------:R-:W-:Y:S01]  /*4010*/  ISETP.LT.OR P1, PT, R7.reuse, 0x1, P1 ;  /* 0x000000010700780c */ /* 0x040fe20000f21670 */
[----:B------:R-:W-:Y:S01]  /*4020*/  UISETP.NE.AND UP0, UPT, UR24, URZ, UPT ;  /* 0x0000003f1800728c */ /* 0x000fe2000bf05270 */
[----:B------:R-:W-:Y:S01]  /*4030*/  PLOP3.LUT P0, PT, PT, PT, UP3, 0x40, 0x0 ;  /* 0x000000000000781c */ /* 0x000fe20003f0e838 */
[----:B------:R-:W-:Y:S01]  /*4040*/  UP2UR UR27, UPR, URZ, 0x4 ;  /* 0x000000043f1b7883 */ /* 0x000fe20008000000 */
[----:B------:R-:W-:Y:S01]  /*4050*/  FSEL R14, R50, -INF , !P1 ;  /* 0xff800000320e7808 */ /* 0x000fe20004800000 */
[----:B------:R-:W-:Y:S01]  /*4060*/  UP2UR UR24, UPR, URZ, 0x40 ;  /* 0x000000403f187883 */ /* 0x000fe20008000000 */
[----:B------:R-:W-:Y:S01]  /*4070*/  PLOP3.LUT P1, PT, PT, PT, UP6, 0x40, 0x0 ;  /* 0x000000000000781c */ /* 0x000fe20003f2e868 */
[----:B------:R-:W-:Y:S01]  /*4080*/  UISETP.NE.AND UP2, UPT, UR6, URZ, UPT ;  /* 0x0000003f0600728c */ /* 0x000fe2000bf45270 */
[----:B------:R-:W-:Y:S01]  /*4090*/  PLOP3.LUT P5, PT, PT, PT, UP1, 0x40, 0x0 ;  /* 0x000000000000781c */ /* 0x000fe20003fae818 */
[----:B------:R-:W-:Y:S01]  /*40a0*/  UISETP.NE.AND UP6, UPT, UR4, URZ, UPT ;  /* 0x0000003f0400728c */ /* 0x000fe2000bfc5270 */
[C---:B------:R-:W-:Y:S01]  /*40b0*/  ISETP.GT.AND P2, PT, R6.reuse, 0x10, P2 ;  /* 0x000000100600780c */ /* 0x040fe20001744270 */
[----:B------:R-:W-:Y:S01]  /*40c0*/  UISETP.NE.AND UP1, UPT, UR26, URZ, UPT ;  /* 0x0000003f1a00728c */ /* 0x000fe2000bf25270 */
[C---:B------:R-:W-:Y:S01]  /*40d0*/  ISETP.GT.AND P0, PT, R6.reuse, 0x1, P0 ;  /* 0x000000010600780c */ /* 0x040fe20000704270 */
[----:B------:R-:W-:Y:S01]  /*40e0*/  UP2UR UR26, UPR, URZ, 0x40 ;  /* 0x000000403f1a7883 */ /* 0x000fe20008000000 */
[----:B------:R-:W-:Y:S01]  /*40f0*/  PLOP3.LUT P6, PT, PT, PT, UP2, 0x40, 0x0 ;  /* 0x000000000000781c */ /* 0x000fe20003fce828 */
[----:B------:R-:W-:Y:S01]  /*4100*/  UISETP.NE.AND UP6, UPT, UR5, URZ, UPT ;  /* 0x0000003f0500728c */ /* 0x000fe2000bfc5270 */
[C---:B------:R-:W-:Y:S01]  /*4110*/  ISETP.LT.OR P2, PT, R7.reuse, 0x11, P2 ;  /* 0x000000110700780c */ /* 0x040fe20001741670 */
[----:B------:R-:W-:Y:S01]  /*4120*/  UISETP.NE.AND UP2, UPT, UR27, URZ, UPT ;  /* 0x0000003f1b00728c */ /* 0x000fe2000bf45270 */
[----:B------:R-:W-:Y:S01]  /*4130*/  ISETP.LT.OR P0, PT, R7, 0x2, P0 ;  /* 0x000000020700780c */ /* 0x000fe20000701670 */
[----:B------:R-:W-:Y:S01]  /*4140*/  UP2UR UR27, UPR, URZ, 0x40 ;  /* 0x000000403f1b7883 */ /* 0x000fe20008000000 */
[----:B------:R-:W-:Y:S01]  /*4150*/  ISETP.GT.AND P1, PT, R6, 0x11, P1 ;  /* 0x000000110600780c */ /* 0x000fe20000f24270 */
[----:B------:R-:W-:Y:S01]  /*4160*/  UISETP.NE.AND UP6, UPT, UR6, URZ, UPT ;  /* 0x0000003f0600728c */ /* 0x000fe2000bfc5270 */
[----:B------:R-:W-:Y:S01]  /*4170*/  FSEL R29, R42, -INF , !P2 ;  /* 0xff8000002a1d7808 */ /* 0x000fe20005000000 */
[----:B------:R-:W-:Y:S01]  /*4180*/  UISETP.NE.AND UP3, UPT, UR28, URZ, UPT ;  /* 0x0000003f1c00728c */ /* 0x000fe2000bf65270 */
[----:B------:R-:W-:Y:S01]  /*4190*/  FSEL R15, R51, -INF , !P0 ;  /* 0xff800000330f7808 */ /* 0x000fe20004000000 */
[----:B------:R-:W-:Y:S01]  /*41a0*/  UP2UR UR28, UPR, URZ, 0x40 ;  /* 0x000000403f1c7883 */ /* 0x000fe20008000000 */
[----:B------:R-:W-:Y:S01]  /*41b0*/  PLOP3.LUT P2, PT, PT, PT, UP2, 0x40, 0x0 ;  /* 0x000000000000781c */ /* 0x000fe20003f4e828 */
[----:B------:R-:W-:Y:S01]  /*41c0*/  UISETP.NE.AND UP6, UPT, UR7, URZ, UPT ;  /* 0x0000003f0700728c */ /* 0x000fe2000bfc5270 */
[----:B------:R-:W-:Y:S01]  /*41d0*/  PLOP3.LUT P0, PT, PT, PT, UP5, 0x40, 0x0 ;  /* 0x000000000000781c */ /* 0x000fe20003f0e858 */
[----:B------:R-:W-:Y:S01]  /*41e0*/  UISETP.NE.AND UP4, UPT, UR29, URZ, UPT ;  /* 0x0000003f1d00728c */ /* 0x000fe2000bf85270 */
[----:B------:R-:W-:Y:S01]  /*41f0*/  ISETP.LT.OR P1, PT, R7, 0x12, P1 ;  /* 0x000000120700780c */ /* 0x000fe20000f21670 */
[----:B------:R-:W-:Y:S01]  /*4200*/  UP2UR UR29, UPR, URZ, 0x40 ;  /* 0x000000403f1d7883 */ /* 0x000fe20008000000 */
[C---:B------:R-:W-:Y:S01]  /*4210*/  ISETP.GT.AND P2, PT, R6.reuse, 0x21, P2 ;  /* 0x000000210600780c */ /* 0x040fe20001744270 */
[----:B------:R-:W-:Y:S01]  /*4220*/  UISETP.NE.AND UP6, UPT, UR25, URZ, UPT ;  /* 0x0000003f1900728c */ /* 0x000fe2000bfc5270 */
[----:B------:R-:W-:-:S02]  /*4230*/  ISETP.GT.AND P0, PT, R6, 0x18, P0 ;  /* 0x000000180600780c */ /* 0x000fc40000704270 */
[----:B------:R-:W-:Y:S02]  /*4240*/  FSEL R30, R43, -INF , !P1 ;  /* 0xff8000002b1e7808 */ /* 0x000fe40004800000 */
[----:B------:R-:W-:Y:S02]  /*4250*/  PLOP3.LUT P1, PT, PT, PT, UP1, 0x40, 0x0 ;  /* 0x000000000000781c */ /* 0x000fe40003f2e818 */
[C---:B------:R-:W-:Y:S02]  /*4260*/  ISETP.LT.OR P2, PT, R7.reuse, 0x22, P2 ;  /* 0x000000220700780c */ /* 0x040fe40001741670 */
[----:B------:R-:W-:Y:S02]  /*4270*/  ISETP.LT.OR P0, PT, R7, 0x19, P0 ;  /* 0x000000190700780c */ /* 0x000fe40000701670 */
[C---:B------:R-:W-:Y:S02]  /*4280*/  ISETP.GT.AND P1, PT, R6.reuse, 0x28, P1 ;  /* 0x000000280600780c */ /* 0x040fe40000f24270 */
[----:B------:R-:W-:-:S02]  /*4290*/  ISETP.GT.AND P6, PT, R6, 0x8, P6 ;  /* 0x000000080600780c */ /* 0x000fc400037c4270 */
[----:B------:R-:W-:Y:S02]  /*42a0*/  FSEL R178, R39, -INF , !P2 ;  /* 0xff80000027b27808 */ /* 0x000fe40005000000 */
[----:B------:R-:W-:Y:S02]  /*42b0*/  FSEL R31, R34, -INF , !P0 ;  /* 0xff800000221f7808 */ /* 0x000fe40004000000 */
[----:B------:R-:W-:Y:S01]  /*42c0*/  PLOP3.LUT P2, PT, PT, PT, UP6, 0x40, 0x0 ;  /* 0x000000000000781c */ /* 0x000fe20003f4e868 */
[----:B------:R-:W-:Y:S01]  /*42d0*/  UISETP.NE.AND UP6, UPT, UR29, URZ, UPT ;  /* 0x0000003f1d00728c */ /* 0x000fe2000bfc5270 */
[----:B------:R-:W-:Y:S02]  /*42e0*/  PLOP3.LUT P0, PT, PT, PT, UP0, 0x40, 0x0 ;  /* 0x000000000000781c */ /* 0x000fe40003f0e808 */
[C---:B------:R-:W-:Y:S02]  /*42f0*/  ISETP.LT.OR P1, PT, R7.reuse, 0x29, P1 ;  /* 0x000000290700780c */ /* 0x040fe40000f21670 */
[----:B------:R-:W-:-:S02]  /*4300*/  ISETP.LT.OR P6, PT, R7, 0x9, P6 ;  /* 0x000000090700780c */ /* 0x000fc400037c1670 */
[C---:B------:R-:W-:Y:S02]  /*4310*/  ISETP.GT.AND P0, PT, R6.reuse, 0x29, P0 ;  /* 0x000000290600780c */ /* 0x040fe40000704270 */
[----:B------:R-:W-:Y:S02]  /*4320*/  ISETP.GT.AND P5, PT, R6, 0x9, P5 ;  /* 0x000000090600780c */ /* 0x000fe40002fa4270 */
[----:B------:R-:W-:Y:S02]  /*4330*/  FSEL R189, R26, -INF , !P1 ;  /* 0xff8000001abd7808 */ /* 0x000fe40004800000 */
[----:B------:R-:W-:Y:S02]  /*4340*/  FSEL R16, R46, -INF , !P6 ;  /* 0xff8000002e107808 */ /* 0x000fe40007000000 */
[----:B------:R-:W-:Y:S01]  /*4350*/  PLOP3.LUT P1, PT, PT, PT, UP6, 0x40, 0x0 ;  /* 0x000000000000781c */ /* 0x000fe20003f2e868 */
[----:B------:R-:W-:Y:S01]  /*4360*/  UISETP.NE.AND UP6, UPT, UR28, URZ, UPT ;  /* 0x0000003f1c00728c */ /* 0x000fe2000bfc5270 */
[----:B------:R-:W-:-:S02]  /*4370*/  PLOP3.LUT P6, PT, PT, PT, UP4, 0x40, 0x0 ;  /* 0x000000000000781c */ /* 0x000fc40003fce848 */
[C---:B------:R-:W-:Y:S02]  /*4380*/  ISETP.LT.OR P0, PT, R7.reuse, 0x2a, P0 ;  /* 0x0000002a0700780c */ /* 0x040fe40000701670 */
[----:B------:R-:W-:Y:S02]  /*4390*/  ISETP.LT.OR P5, PT, R7, 0xa, P5 ;  /* 0x0000000a0700780c */ /* 0x000fe40002fa1670 */
[----:B------:R-:W-:Y:S02]  /*43a0*/  ISETP.GT.AND P6, PT, R6, 0x19, P6 ;  /* 0x000000190600780c */ /* 0x000fe400037c4270 */
[----:B------:R-:W-:Y:S02]  /*43b0*/  FSEL R188, R27, -INF , !P0 ;  /* 0xff8000001bbc7808 */ /* 0x000fe40004000000 */
[----:B------:R-:W-:Y:S02]  /*43c0*/  FSEL R18, R47, -INF , !P5 ;  /* 0xff8000002f127808 */ /* 0x000fe40006800000 */
[----:B------:R-:W-:Y:S01]  /*43d0*/  PLOP3.LUT P0, PT, PT, PT, UP6, 0x40, 0x0 ;  /* 0x000000000000781c */ /* 0x000fe20003f0e868 */
[----:B------:R-:W-:Y:S01]  /*43e0*/  UISETP.NE.AND UP6, UPT, UR27, URZ, UPT ;  /* 0x0000003f1b00728c */ /* 0x000fe2000bfc5270 */
[----:B------:R-:W-:-:S02]  /*43f0*/  PLOP3.LUT P5, PT, PT, PT, UP3, 0x40, 0x0 ;  /* 0x000000000000781c */ /* 0x000fc40003fae838 */
[----:B------:R-:W-:Y:S02]  /*4400*/  ISETP.LT.OR P6, PT, R7, 0x1a, P6 ;  /* 0x0000001a0700780c */ /* 0x000fe400037c1670 */
[----:B------:R-:W-:Y:S02]  /*4410*/  ISETP.GT.AND P5, PT, R6, 0x20, P5 ;  /* 0x000000200600780c */ /* 0x000fe40002fa4270 */
[----:B------:R-:W-:Y:S01]  /*4420*/  FSEL R34, R35, -INF , !P6 ;  /* 0xff80000023227808 */ /* 0x000fe20007000000 */
[----:B------:R-:W1:Y:S01]  /*4430*/  SHFL.IDX PT, R6, R9, 0x3, 0x1c1f ;  /* 0x007c1f0009067f89 */ /* 0x000e6200000e0000 */
[----:B------:R-:W-:Y:S01]  /*4440*/  PLOP3.LUT P6, PT, PT, PT, UP6, 0x40, 0x0 ;  /* 0x000000000000781c */ /* 0x000fe20003fce868 */
[----:B------:R-:W-:Y:S01]  /*4450*/  UISETP.NE.AND UP6, UPT, UR26, URZ, UPT ;  /* 0x0000003f1a00728c */ /* 0x000fe2000bfc5270 */
[----:B------:R-:W-:Y:S02]  /*4460*/  ISETP.LT.OR P5, PT, R7, 0x21, P5 ;  /* 0x000000210700780c */ /* 0x000fe40002fa1670 */
[----:B------:R-:W-:-:S02]  /*4470*/  ISETP.GT.AND P0, PT, R4, 0x8, P0 ;  /* 0x000000080400780c */ /* 0x000fc40000704270 */
[C---:B------:R-:W-:Y:S02]  /*4480*/  ISETP.GT.AND P2, PT, R4.reuse, RZ, P2 ;  /* 0x000000ff0400720c */ /* 0x040fe40001744270 */
[----:B------:R-:W-:Y:S02]  /*4490*/  ISETP.GT.AND P1, PT, R4, 0x1, P1 ;  /* 0x000000010400780c */ /* 0x000fe40000f24270 */
[----:B------:R-:W-:Y:S02]  /*44a0*/  FSEL R175, R38, -INF , !P5 ;  /* 0xff80000026af7808 */ /* 0x000fe40006800000 */
[C---:B------:R-:W-:Y:S02]  /*44b0*/  ISETP.LT.OR P0, PT, R5.reuse, 0x9, P0 ;  /* 0x000000090500780c */ /* 0x040fe40000701670 */
[----:B------:R-:W-:Y:S01]  /*44c0*/  PLOP3.LUT P5, PT, PT, PT, UP6, 0x40, 0x0 ;  /* 0x000000000000781c */ /* 0x000fe20003fae868 */
[----:B------:R-:W-:Y:S01]  /*44d0*/  UISETP.NE.AND UP6, UPT, UR24, URZ, UPT ;  /* 0x0000003f1800728c */ /* 0x000fe2000bfc5270 */
[----:B------:R-:W-:-:S02]  /*44e0*/  ISETP.LT.OR P2, PT, R5, 0x1, P2 ;  /* 0x000000010500780c */ /* 0x000fc40001741670 */
[----:B------:R-:W-:Y:S01]  /*44f0*/  ISETP.LT.OR P1, PT, R5, 0x2, P1 ;  /* 0x000000020500780c */ /* 0x000fe20000f21670 */
[----:B------:R-:W-:Y:S01]  /*4500*/  UP2UR UR24, UPR, URZ, 0x40 ;  /* 0x000000403f187883 */ /* 0x000fe20008000000 */
[----:B------:R-:W-:Y:S02]  /*4510*/  FSEL R112, R112, -INF , !P0 ;  /* 0xff80000070707808 */ /* 0x000fe40004000000 */
[----:B------:R-:W-:Y:S01]  /*4520*/  PLOP3.LUT P0, PT, PT, PT, UP4, 0x40, 0x0 ;  /* 0x000000000000781c */ /* 0x000fe20003f0e848 */
[----:B-1----:R-:W-:Y:S01]  /*4530*/  IMAD.IADD R8, R12, 0x1, R6 ;  /* 0x000000010c087824 */ /* 0x002fe200078e0206 */
[----:B------:R-:W-:Y:S02]  /*4540*/  FSEL R78, R80, -INF , !P2 ;  /* 0xff800000504e7808 */ /* 0x000fe40005000000 */
[----:B------:R-:W-:Y:S02]  /*4550*/  FSEL R79, R81, -INF , !P1 ;  /* 0xff800000514f7808 */ /* 0x000fe40004800000 */
        /* <DEDUP_REMOVED lines=14> */
[----:B------:R-:W-:Y:S01]  /*4640*/  PLOP3.LUT P0, PT, PT, PT, UP6, 0x40, 0x0 ;  /* 0x000000000000781c */ /* 0x000fe20003f0e868 */
[----:B------:R-:W-:Y:S01]  /*4650*/  UISETP.NE.AND UP6, UPT, UR24, URZ, UPT ;  /* 0x0000003f1800728c */ /* 0x000fe2000bfc5270 */
[----:B------:R-:W-:-:S02]  /*4660*/  FSEL R113, R113, -INF , !P6 ;  /* 0xff80000071717808 */ /* 0x000fc40007000000 */
[----:B------:R-:W-:Y:S02]  /*4670*/  FSEL R132, R72, -INF , !P5 ;  /* 0xff80000048847808 */ /* 0x000fe40006800000 */
[----:B------:R-:W-:Y:S02]  /*4680*/  FSEL R133, R73, -INF , !P2 ;  /* 0xff80000049857808 */ /* 0x000fe40005000000 */
[----:B------:R-:W-:Y:S02]  /*4690*/  FSEL R134, R68, -INF , !P1 ;  /* 0xff80000044867808 */ /* 0x000fe40004800000 */
[----:B------:R-:W-:Y:S02]  /*46a0*/  PLOP3.LUT P6, PT, PT, PT, UP3, 0x40, 0x0 ;  /* 0x000000000000781c */ /* 0x000fe40003fce838 */
[----:B------:R-:W-:Y:S02]  /*46b0*/  PLOP3.LUT P5, PT, PT, PT, UP2, 0x40, 0x0 ;  /* 0x000000000000781c */ /* 0x000fe40003fae828 */
[----:B------:R-:W-:-:S02]  /*46c0*/  PLOP3.LUT P2, PT, PT, PT, UP1, 0x40, 0x0 ;  /* 0x000000000000781c */ /* 0x000fc40003f4e818 */
[----:B------:R-:W-:Y:S02]  /*46d0*/  PLOP3.LUT P1, PT, PT, PT, UP0, 0x40, 0x0 ;  /* 0x000000000000781c */ /* 0x000fe40003f2e808 */
[C---:B------:R-:W-:Y:S02]  /*46e0*/  ISETP.GT.AND P6, PT, R4.reuse, 0x20, P6 ;  /* 0x000000200400780c */ /* 0x040fe400037c4270 */
[C---:B------:R-:W-:Y:S02]  /*46f0*/  ISETP.GT.AND P5, PT, R4.reuse, 0x21, P5 ;  /* 0x000000210400780c */ /* 0x040fe40002fa4270 */
[C---:B------:R-:W-:Y:S02]  /*4700*/  ISETP.GT.AND P2, PT, R4.reuse, 0x28, P2 ;  /* 0x000000280400780c */ /* 0x040fe40001744270 */
[----:B------:R-:W-:Y:S01]  /*4710*/  ISETP.GT.AND P1, PT, R4, 0x29, P1 ;  /* 0x000000290400780c */ /* 0x000fe20000f24270 */
[----:B------:R-:W-:Y:S01]  /*4720*/  IMAD.IADD R4, R10, 0x1, R6 ;  /* 0x000000010a047824 */ /* 0x000fe200078e0206 */
[----:B------:R-:W-:-:S02]  /*4730*/  ISETP.LT.OR P6, PT, R5, 0x21, P6 ;  /* 0x000000210500780c */ /* 0x000fc400037c1670 */
[C---:B------:R-:W-:Y:S02]  /*4740*/  ISETP.LT.OR P5, PT, R5.reuse, 0x22, P5 ;  /* 0x000000220500780c */ /* 0x040fe40002fa1670 */
[C---:B------:R-:W-:Y:S02]  /*4750*/  ISETP.LT.OR P2, PT, R5.reuse, 0x29, P2 ;  /* 0x000000290500780c */ /* 0x040fe40001741670 */
[----:B------:R-:W-:Y:S02]  /*4760*/  ISETP.LT.OR P1, PT, R5, 0x2a, P1 ;  /* 0x0000002a0500780c */ /* 0x000fe40000f21670 */
[----:B------:R-:W-:Y:S02]  /*4770*/  IMNMX R9, R4, R11, PT ;  /* 0x0000000b04097217 */ /* 0x000fe40003800200 */
[----:B------:R-:W-:Y:S02]  /*4780*/  FSEL R190, R64, -INF , !P6 ;  /* 0xff80000040be7808 */ /* 0x000fe40007000000 */
[----:B------:R-:W-:-:S02]  /*4790*/  FSEL R191, R65, -INF , !P5 ;  /* 0xff80000041bf7808 */ /* 0x000fc40006800000 */
        /* <DEDUP_REMOVED lines=15> */
.L_x_1021:
[----:B------:R-:W-:-:S04]  /*4890*/  MOV R5, c[0x0][0x32c] ;  /* 0x0000cb0000057a02 */ /* 0x000fc80000000f00 */
[----:B------:R-:W-:-:S13]  /*48a0*/  ISETP.NE.AND P0, PT, R5, 0x1, PT ;  /* 0x000000010500780c */ /* 0x000fda0003f05270 */
[----:B------:R-:W-:-:S05]  /*48b0*/  @P0 IMAD.HI.U32 R5, R4, c[0x0][0x330], RZ ;  /* 0x0000cc0004050a27 */ /* 0x000fca00078e00ff */
[----:B------:R-:W-:Y:S02]  /*48c0*/  @P0 SHF.R.U32.HI R4, RZ, c[0x0][0x334], R5 ;  /* 0x0000cd00ff040a19 */ /* 0x000fe40000011605 */
.L_x_1022:
[----:B------:R-:W-:Y:S05]  /*48d0*/  BSYNC B0 ;  /* 0x0000000000007941 */ /* 0x000fea0003800000 */
.L_x_1020:
[----:B------:R-:W-:-:S05]  /*48e0*/  IMAD R4, R4, c[0x0][0x32c], R13 ;  /* 0x0000cb0004047a24 */ /* 0x000fca00078e020d */
[----:B------:R-:W-:Y:S02]  /*48f0*/  IADD3 R5, R4, c[0x0][0x32c], RZ ;  /* 0x0000cb0004057a10 */ /* 0x000fe40007ffe0ff */
[----:B------:R-:W-:Y:S02]  /*4900*/  IMNMX R8, R8, R4, !PT ;  /* 0x0000000408087217 */ /* 0x000fe40007800200 */
[----:B------:R-:W-:Y:S02]  /*4910*/  IMNMX R9, R9, R5, PT ;  /* 0x0000000509097217 */ /* 0x000fe40003800200 */
.L_x_1019:
[----:B------:R-:W-:Y:S01]  /*4920*/  FMNMX.FTZ R5, R17, R19, !PT ;  /* 0x0000001311057209 */ /* 0x000fe20007810000 */
[----:B------:R-:W-:Y:S01]  /*4930*/  UP2UR UR24, UPR, URZ, 0x10 ;  /* 0x000000103f187883 */ /* 0x000fe20008000000 */
[----:B------:R-:W-:Y:S01]  /*4940*/  FMNMX.FTZ R4, R14, R15, !PT ;  /* 0x0000000f0e047209 */ /* 0x000fe20007810000 */
[----:B------:R-:W-:Y:S01]  /*4950*/  UISETP.NE.AND UP4, UPT, UR25, URZ, UPT ;  /* 0x0000003f1900728c */ /* 0x000fe2000bf85270 */
[----:B------:R-:W-:Y:S01]  /*4960*/  FMNMX.FTZ R5, R20, R5, !PT ;  /* 0x0000000514057209 */ /* 0x000fe20007810000 */
[----:B------:R-:W-:Y:S01]  /*4970*/  UP2UR UR25, UPR, URZ, 0x8 ;  /* 0x000000083f197883 */ /* 0x000fe20008000000 */
[----:B------:R-:W-:Y:S01]  /*4980*/  FMNMX.FTZ R4, R16, R4, !PT ;  /* 0x0000000410047209 */ /* 0x000fe20007810000 */
[----:B------:R-:W-:Y:S01]  /*4990*/  UISETP.NE.AND UP3, UPT, UR7, URZ, UPT ;  /* 0x0000003f0700728c */ /* 0x000fe2000bf65270 */
[----:B------:R-:W-:Y:S01]  /*49a0*/  FMNMX.FTZ R169, R21, R5, !PT ;  /* 0x0000000515a97209 */ /* 0x000fe20007810000 */
[----:B------:R-:W-:Y:S01]  /*49b0*/  IMAD.SHL.U32 R225, R0, 0x2, RZ ;  /* 0x0000000200e17824 */ /* 0x000fe200078e00ff */
        /* <DEDUP_REMOVED lines=13> */
[----:B------:R-:W-:Y:S01]  /*4a90*/  IMAD R226, R3, 0x2, R225 ;  /* 0x0000000203e27824 */ /* 0x000fe200078e02e1 */
[----:B------:R-:W-:Y:S01]  /*4aa0*/  FMNMX.FTZ R169, R33, R169, !PT ;  /* 0x000000a921a97209 */ /* 0x000fe20007810000 */
[----:B------:R-:W-:Y:S01]  /*4ab0*/  STL [R1+0x74], R236 ;  /* 0x000074ec01007387 */ /* 0x000fe20000100800 */
[----:B------:R-:W-:Y:S01]  /*4ac0*/  FMNMX.FTZ R4, R34, R4, !PT ;  /* 0x0000000422047209 */ /* 0x000fe20007810000 */
[----:B------:R-:W-:Y:S01]  /*4ad0*/  IMAD R227, R2, 0x2, R226 ;  /* 0x0000000202e37824 */ /* 0x000fe200078e02e2 */
[----:B------:R-:W-:Y:S01]  /*4ae0*/  FMNMX.FTZ R169, R177, R169, !PT ;  /* 0x000000a9b1a97209 */ /* 0x000fe20007810000 */
[----:B------:R-:W-:Y:S01]  /*4af0*/  STL [R1+0x70], R235 ;  /* 0x000070eb01007387 */ /* 0x000fe20000100800 */
[----:B------:R-:W-:-:S02]  /*4b00*/  FMNMX.FTZ R4, R175, R4, !PT ;  /* 0x00000004af047209 */ /* 0x000fc40007810000 */
[----:B------:R-:W-:Y:S01]  /*4b10*/  FMNMX.FTZ R169, R176, R169, !PT ;  /* 0x000000a9b0a97209 */ /* 0x000fe20007810000 */
[----:B------:R-:W-:Y:S01]  /*4b20*/  STL [R1+0x6c], R234 ;  /* 0x00006cea01007387 */ /* 0x000fe20000100800 */
[----:B------:R-:W-:Y:S02]  /*4b30*/  FMNMX.FTZ R4, R178, R4, !PT ;  /* 0x00000004b2047209 */ /* 0x000fe40007810000 */
[----:B------:R-:W-:Y:S01]  /*4b40*/  FMNMX.FTZ R169, R179, R169, !PT ;  /* 0x000000a9b3a97209 */ /* 0x000fe20007810000 */
[----:B------:R-:W-:Y:S01]  /*4b50*/  STL [R1+0x68], R233 ;  /* 0x000068e901007387 */ /* 0x000fe20000100800 */
[----:B------:R-:W-:Y:S02]  /*4b60*/  FMNMX.FTZ R4, R189, R4, !PT ;  /* 0x00000004bd047209 */ /* 0x000fe40007810000 */
[----:B------:R-:W-:Y:S01]  /*4b70*/  FMNMX.FTZ R169, R184, R169, !PT ;  /* 0x000000a9b8a97209 */ /* 0x000fe20007810000 */
[----:B------:R-:W-:Y:S01]  /*4b80*/  STL [R1+0x64], R232 ;  /* 0x000064e801007387 */ /* 0x000fe20000100800 */
[----:B------:R-:W-:-:S02]  /*4b90*/  FMNMX.FTZ R168, R188, R4, !PT ;  /* 0x00000004bca87209 */ /* 0x000fc40007810000 */
[----:B------:R-:W-:Y:S01]  /*4ba0*/  PLOP3.LUT P0, PT, PT, PT, UP3, 0x40, 0x0 ;  /* 0x000000000000781c */ /* 0x000fe20003f0e838 */
[----:B------:R-:W1:Y:S01]  /*4bb0*/  SHFL.BFLY PT, R4, R169, 0x2, 0x1f ;  /* 0x0c401f00a9047f89 */ /* 0x000e6200000e0000 */
[----:B------:R-:W-:Y:S01]  /*4bc0*/  PLOP3.LUT P1, PT, PT, PT, UP4, 0x40, 0x0 ;  /* 0x000000000000781c */ /* 0x000fe20003f2e848 */
[----:B------:R-:W-:Y:S01]  /*4bd0*/  UISETP.NE.AND UP4, UPT, UR24, URZ, UPT ;  /* 0x0000003f1800728c */ /* 0x000fe2000bf85270 */
[C---:B------:R-:W-:Y:S01]  /*4be0*/  ISETP.GT.AND P0, PT, R8.reuse, 0x1, P0 ;  /* 0x000000010800780c */ /* 0x040fe20000704270 */
[----:B------:R-:W2:Y:S01]  /*4bf0*/  SHFL.BFLY PT, R5, R168, 0x2, 0x1f ;  /* 0x0c401f00a8057f89 */ /* 0x000ea200000e0000 */
[----:B------:R-:W-:Y:S01]  /*4c00*/  PLOP3.LUT P6, PT, PT, PT, UP2, 0x40, 0x0 ;  /* 0x000000000000781c */ /* 0x000fe20003fce828 */
[----:B------:R-:W-:Y:S01]  /*4c10*/  UISETP.NE.AND UP3, UPT, UR25, URZ, UPT ;  /* 0x0000003f1900728c */ /* 0x000fe2000bf65270 */
[----:B------:R-:W-:Y:S01]  /*4c20*/  ISETP.LT.OR P0, PT, R9, 0x2, P0 ;  /* 0x000000020900780c */ /* 0x000fe20000701670 */
[----:B------:R-:W-:Y:S01]  /*4c30*/  STL [R1+0x60], R231 ;  /* 0x000060e701007387 */ /* 0x000fe20000100800 */
[C---:B------:R-:W-:Y:S01]  /*4c40*/  ISETP.GT.AND P1, PT, R8.reuse, RZ, P1 ;  /* 0x000000ff0800720c */ /* 0x040fe20000f24270 */
[----:B------:R-:W-:Y:S01]  /*4c50*/  UISETP.NE.AND UP2, UPT, UR7, URZ, UPT ;  /* 0x0000003f0700728c */ /* 0x000fe2000bf45270 */
[----:B------:R-:W-:Y:S01]  /*4c60*/  FSEL R27, R83, -INF , !P0 ;  /* 0xff800000531b7808 */ /* 0x000fe20004000000 */
[----:B------:R-:W-:Y:S01]  /*4c70*/  STL [R1+0x5c], R230 ;  /* 0x00005ce601007387 */ /* 0x000fe20000100800 */
[----:B------:R-:W-:Y:S01]  /*4c80*/  PLOP3.LUT P5, PT, PT, PT, UP1, 0x40, 0x0 ;  /* 0x000000000000781c */ /* 0x000fe20003fae818 */
[----:B------:R-:W-:Y:S01]  /*4c90*/  UISETP.NE.AND UP1, UPT, UR6, URZ, UPT ;  /* 0x0000003f0600728c */ /* 0x000fe2000bf25270 */
[----:B------:R-:W-:Y:S01]  /*4ca0*/  ISETP.LT.OR P1, PT, R9, 0x1, P1 ;  /* 0x000000010900780c */ /* 0x000fe20000f21670 */
[----:B------:R-:W-:Y:S01]  /*4cb0*/  STL [R1+0x58], R229 ;  /* 0x000058e501007387 */ /* 0x000fe20000100800 */
[----:B------:R-:W-:-:S02]  /*4cc0*/  ISETP.GT.AND P6, PT, R8, 0x8, P6 ;  /* 0x000000080800780c */ /* 0x000fc400037c4270 */
[----:B------:R-:W-:Y:S01]  /*4cd0*/  PLOP3.LUT P2, PT, PT, PT, UP0, 0x40, 0x0 ;  /* 0x000000000000781c */ /* 0x000fe20003f4e808 */
[----:B------:R-:W-:Y:S01]  /*4ce0*/  UISETP.NE.AND UP0, UPT, UR5, URZ, UPT ;  /* 0x0000003f0500728c */ /* 0x000fe2000bf05270 */
[----:B------:R-:W-:Y:S01]  /*4cf0*/  FSEL R77, R82, -INF , !P1 ;  /* 0xff800000524d7808 */ /* 0x000fe20004800000 */
[----:B------:R-:W-:Y:S01]  /*4d00*/  LDSM.16.MT88.4 R52, [R225+0x3880] ;  /* 0x00388000e134783b */ /* 0x000fe20000004200 */
[----:B------:R-:W-:Y:S01]  /*4d10*/  ISETP.GT.AND P5, PT, R8, 0x9, P5 ;  /* 0x000000090800780c */ /* 0x000fe20002fa4270 */
[----:B------:R-:W-:Y:S01]  /*4d20*/  ULDC.64 UR4, c[0x0][0x2c8] ;  /* 0x0000b20000047ab9 */ /* 0x000fe20000000a00 */
[----:B-1----:R-:W-:Y:S01]  /*4d30*/  FMNMX.FTZ R169, R169, R4, !PT ;  /* 0x00000004a9a97209 */ /* 0x002fe20007810000 */
[----:B------:R-:W-:Y:S01]  /*4d40*/  LDSM.16.MT88.4 R48, [R225+0x2080] ;  /* 0x00208000e130783b */ /* 0x000fe20000004200 */
[----:B------:R-:W-:Y:S02]  /*4d50*/  ISETP.LT.OR P6, PT, R9, 0x9, P6 ;  /* 0x000000090900780c */ /* 0x000fe400037c1670 */
[----:B--2---:R-:W-:Y:S01]  /*4d60*/  FMNMX.FTZ R168, R168, R5, !PT ;  /* 0x00000005a8a87209 */ /* 0x004fe20007810000 */
[----:B------:R-:W1:Y:S01]  /*4d70*/  SHFL.BFLY PT, R4, R169, 0x1, 0x1f ;  /* 0x0c201f00a9047f89 */ /* 0x000e6200000e0000 */
[----:B------:R-:W-:-:S02]  /*4d80*/  LEA R228, R2, R225, 0x1 ;  /* 0x000000e102e47211 */ /* 0x000fc400078e08ff */
[----:B------:R-:W-:Y:S01]  /*4d90*/  PLOP3.LUT P1, PT, PT, PT, UP6, 0x40, 0x0 ;  /* 0x000000000000781c */ /* 0x000fe20003f2e868 */
[----:B------:R-:W2:Y:S01]  /*4da0*/  SHFL.BFLY PT, R5, R168, 0x1, 0x1f ;  /* 0x0c201f00a8057f89 */ /* 0x000ea200000e0000 */
[C---:B------:R-:W-:Y:S01]  /*4db0*/  ISETP.GT.AND P2, PT, R8.reuse, 0x10, P2 ;  /* 0x000000100800780c */ /* 0x040fe20001744270 */
[----:B------:R-:W-:Y:S01]  /*4dc0*/  UISETP.NE.AND UP6, UPT, UR16, URZ, UPT ;  /* 0x0000003f1000728c */ /* 0x000fe2000bfc5270 */
[----:B------:R-:W-:Y:S01]  /*4dd0*/  ISETP.LT.OR P5, PT, R9, 0xa, P5 ;  /* 0x0000000a0900780c */ /* 0x000fe20002fa1670 */
[----:B------:R-:W-:Y:S01]  /*4de0*/  LDSM.16.MT88.4 R120, [R228+0x3880] ;  /* 0x00388000e478783b */ /* 0x000fe20000004200 */
[----:B------:R-:W-:Y:S02]  /*4df0*/  FMNMX.FTZ R3, R77, R27, !PT ;  /* 0x0000001b4d037209 */ /* 0x000fe40007810000 */
[----:B------:R-:W-:Y:S01]  /*4e00*/  ISETP.GT.AND P1, PT, R8, 0x11, P1 ;  /* 0x000000110800780c */ /* 0x000fe20000f24270 */
[----:B------:R-:W-:Y:S01]  /*4e10*/  LDSM.16.MT88.4 R44, [R227+0x2080] ;  /* 0x00208000e32c783b */ /* 0x000fe20000004200 */
[----:B------:R-:W-:-:S02]  /*4e20*/  ISETP.LT.OR P2, PT, R9, 0x11, P2 ;  /* 0x000000110900780c */ /* 0x000fc40001741670 */
[----:B------:R-:W-:Y:S01]  /*4e30*/  FSEL R24, R115, -INF , !P5 ;  /* 0xff80000073187808 */ /* 0x000fe20006800000 */
[----:B------:R-:W-:Y:S01]  /*4e40*/  LDSM.16.MT88.4 R100, [R226+0x3880] ;  /* 0x00388000e264783b */ /* 0x000fe20000004200 */
[----:B------:R-:W-:Y:S02]  /*4e50*/  ISETP.LT.OR P1, PT, R9, 0x12, P1 ;  /* 0x000000120900780c */ /* 0x000fe40000f21670 */
[----:B------:R-:W-:Y:S01]  /*4e60*/  FSEL R25, R74, -INF , !P2 ;  /* 0xff8000004a197808 */ /* 0x000fe20005000000 */
[----:B------:R-:W-:Y:S01]  /*4e70*/  LDSM.16.MT88.4 R40, [R226+0x2080] ;  /* 0x00208000e228783b */ /* 0x000fe20000004200 */
[----:B------:R-:W-:Y:S02]  /*4e80*/  FSEL R26, R75, -INF , !P1 ;  /* 0xff8000004b1a7808 */ /* 0x000fe40004800000 */
[----:B------:R-:W-:Y:S01]  /*4e90*/  PLOP3.LUT P5, PT, PT, PT, UP3, 0x40, 0x0 ;  /* 0x000000000000781c */ /* 0x000fe20003fae838 */
[----:B------:R-:W-:Y:S01]  /*4ea0*/  LDSM.16.MT88.4 R36, [R228+0x2080] ;  /* 0x00208000e424783b */ /* 0x000fe20000004200 */
[----:B-1----:R-:W-:-:S02]  /*4eb0*/  FMNMX.FTZ R169, R169, R4, !PT ;  /* 0x00000004a9a97209 */ /* 0x002fc40007810000 */
[----:B------:R-:W-:Y:S01]  /*4ec0*/  PLOP3.LUT P2, PT, PT, PT, UP2, 0x40, 0x0 ;  /* 0x000000000000781c */ /* 0x000fe20003f4e828 */
[----:B------:R-:W-:Y:S01]  /*4ed0*/  LDSM.16.MT88.4 R124, [R227+0x3880] ;  /* 0x00388000e37c783b */ /* 0x000fe20000004200 */
[----:B--2---:R-:W-:Y:S01]  /*4ee0*/  FMNMX.FTZ R168, R168, R5, !PT ;  /* 0x00000005a8a87209 */ /* 0x004fe20007810000 */
[C---:B------:R-:W-:Y:S01]  /*4ef0*/  FMUL.FTZ R13, R169.reuse, c[0x0][0x2d0] ;  /* 0x0000b400a90d7a20 */ /* 0x040fe20000410000 */
[----:B------:R-:W-:Y:S01]  /*4f00*/  FSETP.NEU.FTZ.AND P0, PT, R169, -INF , PT ;  /* 0xff800000a900780b */ /* 0x000fe20003f1d000 */
[----:B------:R-:W-:Y:S01]  /*4f10*/  LDSM.16.MT88.4 R72, [R225+0x4080] ;  /* 0x00408000e148783b */ /* 0x000fe20000004200 */
[----:B------:R-:W-:Y:S01]  /*4f20*/  PLOP3.LUT P1, PT, PT, PT, UP1, 0x40, 0x0 ;  /* 0x000000000000781c */ /* 0x000fe20003f2e818 */
[C---:B------:R-:W-:Y:S01]  /*4f30*/  FMUL.FTZ R12, R168.reuse, c[0x0][0x2d0] ;  /* 0x0000b400a80c7a20 */ /* 0x040fe20000410000 */
[----:B------:R-:W-:Y:S01]  /*4f40*/  FSEL R13, R13, RZ, P0 ;  /* 0x000000ff0d0d7208 */ /* 0x000fe20000000000 */
[----:B------:R-:W-:Y:S01]  /*4f50*/  STL [R1+0x54], R224 ;  /* 0x000054e001007387 */ /* 0x000fe20000100800 */
[----:B------:R-:W-:-:S02]  /*4f60*/  FSETP.NEU.FTZ.AND P0, PT, R168, -INF , PT ;  /* 0xff800000a800780b */ /* 0x000fc40003f1d000 */
[----:B------:R-:W-:Y:S01]  /*4f70*/  ISETP.GT.AND P5, PT, R8, 0x20, P5 ;  /* 0x000000200800780c */ /* 0x000fe20002fa4270 */
[--C-:B------:R-:W-:Y:S01]  /*4f80*/  FFMA.FTZ R2, R22, c[0x0][0x2d0], -R13.reuse ;  /* 0x0000b40016027a23 */ /* 0x100fe2000001080d */
[----:B------:R-:W-:Y:S01]  /*4f90*/  FSEL R12, R12, RZ, P0 ;  /* 0x000000ff0c0c7208 */ /* 0x000fe20000000000 */
[----:B------:R-:W-:Y:S01]  /*4fa0*/  FFMA.FTZ R4, R17, c[0x0][0x2d0], -R13 ;  /* 0x0000b40011047a23 */ /* 0x000fe2000001080d */
[----:B------:R-:W-:Y:S01]  /*4fb0*/  PLOP3.LUT P0, PT, PT, PT, UP5, 0x40, 0x0 ;  /* 0x000000000000781c */ /* 0x000fe20003f0e858 */
[----:B------:R-:W-:Y:S01]  /*4fc0*/  MUFU.EX2 R229, R2 ;  /* 0x0000000200e57308 */ /* 0x000fe20000000800 */
[----:B------:R-:W-:Y:S01]  /*4fd0*/  ISETP.GT.AND P2, PT, R8, 0x21, P2 ;  /* 0x000000210800780c */ /* 0x000fe20001744270 */
[----:B------:R-:W-:Y:S01]  /*4fe0*/  FFMA.FTZ R0, R15, c[0x0][0x2d0], -R12 ;  /* 0x0000b4000f007a23 */ /* 0x000fe2000001080c */
[----:B------:R-:W-:Y:S01]  /*4ff0*/  FSEL R15, R114, -INF , !P6 ;  /* 0xff800000720f7808 */ /* 0x000fe20007000000 */
[----:B------:R-:W-:Y:S01]  /*5000*/  LDSM.16.MT88.4 R88, [R225+0x2880] ;  /* 0x00288000e158783b */ /* 0x000fe20000004200 */
[----:B------:R-:W-:Y:S01]  /*5010*/  ISETP.GT.AND P0, PT, R8, 0x18, P0 ;  /* 0x000000180800780c */ /* 0x000fe20000704270 */
[----:B------:R-:W-:Y:S01]  /*5020*/  UISETP.NE.AND UP5, UPT, UR17, URZ, UPT ;  /* 0x0000003f1100728c */ /* 0x000fe2000bfa5270 */
[----:B------:R-:W-:Y:S01]  /*5030*/  FMNMX.FTZ R3, R15, R3, !PT ;  /* 0x000000030f037209 */ /* 0x000fe20007810000 */
[----:B------:R1:W-:Y:S01]  /*5040*/  MUFU.EX2 R200, R0 ;  /* 0x0000000000c87308 */ /* 0x0003e20000000800 */
[----:B------:R-:W-:Y:S01]  /*5050*/  ISETP.LT.OR P0, PT, R9, 0x19, P0 ;  /* 0x000000190900780c */ /* 0x000fe20000701670 */
[----:B------:R-:W-:Y:S01]  /*5060*/  LDSM.16.MT88.4 R80, [R226+0x4080] ;  /* 0x00408000e250783b */ /* 0x000fe20000004200 */
[----:B------:R-:W-:-:S02]  /*5070*/  PLOP3.LUT P6, PT, PT, PT, UP4, 0x40, 0x0 ;  /* 0x000000000000781c */ /* 0x000fc40003fce848 */
[----:B------:R-:W-:Y:S01]  /*5080*/  FMNMX.FTZ R3, R24, R3, !PT ;  /* 0x0000000318037209 */ /* 0x000fe20007810000 */
[----:B------:R-:W-:Y:S01]  /*5090*/  LDSM.16.MT88.4 R84, [R226+0x2880] ;  /* 0x00288000e254783b */ /* 0x000fe20000004200 */
[----:B------:R-:W-:Y:S01]  /*50a0*/  FSEL R76, R70, -INF , !P0 ;  /* 0xff800000464c7808 */ /* 0x000fe20004000000 */
[----:B------:R2:W-:Y:S01]  /*50b0*/  MUFU.EX2 R236, R4 ;  /* 0x0000000400ec7308 */ /* 0x0005e20000000800 */
[----:B------:R-:W-:Y:S01]  /*50c0*/  PLOP3.LUT P0, PT, PT, PT, UP0, 0x40, 0x0 ;  /* 0x000000000000781c */ /* 0x000fe20003f0e808 */
[----:B------:R-:W-:Y:S01]  /*50d0*/  LDSM.16.MT88.4 R60, [R228+0x2880] ;  /* 0x00288000e43c783b */ /* 0x000fe20000004200 */
[C---:B------:R-:W-:Y:S02]  /*50e0*/  ISETP.GT.AND P6, PT, R8.reuse, 0x19, P6 ;  /* 0x000000190800780c */ /* 0x040fe400037c4270 */
[----:B------:R-:W-:Y:S02]  /*50f0*/  FMNMX.FTZ R3, R25, R3, !PT ;  /* 0x0000000319037209 */ /* 0x000fe40007810000 */
[----:B------:R-:W-:Y:S01]  /*5100*/  ISETP.GT.AND P1, PT, R8, 0x28, P1 ;  /* 0x000000280800780c */ /* 0x000fe20000f24270 */
[----:B-1----:R-:W-:Y:S01]  /*5110*/  FFMA.FTZ R0, R16, c[0x0][0x2d0], -R12 ;  /* 0x0000b40010007a23 */ /* 0x002fe2000001080c */
[----:B------:R-:W-:-:S02]  /*5120*/  ISETP.GT.AND P0, PT, R8, 0x29, P0 ;  /* 0x000000290800780c */ /* 0x000fc40000704270 */
[C---:B------:R-:W-:Y:S01]  /*5130*/  ISETP.LT.OR P6, PT, R9.reuse, 0x1a, P6 ;  /* 0x0000001a0900780c */ /* 0x040fe200037c1670 */
[----:B------:R1:W-:Y:S01]  /*5140*/  MUFU.EX2 R181, R0 ;  /* 0x0000000000b57308 */ /* 0x0003e20000000800 */
[----:B------:R-:W-:Y:S02]  /*5150*/  FMNMX.FTZ R3, R26, R3, !PT ;  /* 0x000000031a037209 */ /* 0x000fe40007810000 */
[----:B------:R-:W-:Y:S01]  /*5160*/  ISETP.LT.OR P5, PT, R9, 0x21, P5 ;  /* 0x000000210900780c */ /* 0x000fe20002fa1670 */
[----:B--2---:R-:W-:Y:S01]  /*5170*/  FFMA.FTZ R4, R19, c[0x0][0x2d0], -R13 ;  /* 0x0000b40013047a23 */ /* 0x004fe2000001080d */
[C---:B------:R-:W-:Y:S02]  /*5180*/  ISETP.LT.OR P2, PT, R9.reuse, 0x22, P2 ;  /* 0x000000220900780c */ /* 0x040fe40001741670 */
[C---:B------:R-:W-:Y:S01]  /*5190*/  ISETP.LT.OR P1, PT, R9.reuse, 0x29, P1 ;  /* 0x000000290900780c */ /* 0x040fe20000f21670 */
[----:B------:R2:W-:Y:S01]  /*51a0*/  MUFU.EX2 R230, R4 ;  /* 0x0000000400e67308 */ /* 0x0005e20000000800 */
[----:B------:R-:W-:-:S02]  /*51b0*/  ISETP.LT.OR P0, PT, R9, 0x2a, P0 ;  /* 0x0000002a0900780c */ /* 0x000fc40000701670 */
[----:B------:R-:W-:Y:S02]  /*51c0*/  FSEL R28, R71, -INF , !P6 ;  /* 0xff800000471c7808 */ /* 0x000fe40007000000 */
[----:B------:R-:W-:Y:S01]  /*51d0*/  FMNMX.FTZ R3, R76, R3, !PT ;  /* 0x000000034c037209 */ /* 0x000fe20007810000 */
[----:B------:R-:W-:Y:S01]  /*51e0*/  LDSM.16.MT88.4 R68, [R228+0x4080] ;  /* 0x00408000e444783b */ /* 0x000fe20000004200 */
[----:B------:R-:W-:Y:S01]  /*51f0*/  FSEL R171, R66, -INF , !P5 ;  /* 0xff80000042ab7808 */ /* 0x000fe20006800000 */
[----:B-1----:R-:W-:Y:S01]  /*5200*/  FFMA.FTZ R0, R18, c[0x0][0x2d0], -R12 ;  /* 0x0000b40012007a23 */ /* 0x002fe2000001080c */
[----:B------:R-:W-:Y:S02]  /*5210*/  FSEL R172, R67, -INF , !P2 ;  /* 0xff80000043ac7808 */ /* 0x000fe40005000000 */
[----:B------:R-:W-:Y:S01]  /*5220*/  FSEL R173, R58, -INF , !P1 ;  /* 0xff8000003aad7808 */ /* 0x000fe20004800000 */
[----:B------:R1:W3:Y:S01]  /*5230*/  MUFU.EX2 R202, R0 ;  /* 0x0000000000ca7308 */ /* 0x0002e20000000800 */
[----:B------:R-:W-:Y:S01]  /*5240*/  FSEL R174, R59, -INF , !P0 ;  /* 0xff8000003bae7808 */ /* 0x000fe20004000000 */
[----:B------:R-:W-:Y:S01]  /*5250*/  LDSM.16.MT88.4 R64, [R227+0x2880] ;  /* 0x00288000e340783b */ /* 0x000fe20000004200 */
[----:B--2---:R-:W-:-:S03]  /*5260*/  FFMA.FTZ R4, R20, c[0x0][0x2d0], -R13 ;  /* 0x0000b40014047a23 */ /* 0x004fc6000001080d */
[----:B------:R-:W-:Y:S02]  /*5270*/  LDSM.16.MT88.4 R56, [R227+0x4080] ;  /* 0x00408000e338783b */ /* 0x000fe40000004200 */
[----:B------:R2:W-:Y:S01]  /*5280*/  MUFU.EX2 R201, R4 ;  /* 0x0000000400c97308 */ /* 0x0005e20000000800 */
[----:B-1----:R-:W-:Y:S02]  /*5290*/  FMNMX.FTZ R0, R78, R79, !PT ;  /* 0x0000004f4e007209 */ /* 0x002fe40007810000 */
[----:B---3--:R-:W-:Y:S02]  /*52a0*/  F2FP.PACK_AB R7, R202, R181 ;  /* 0x000000b5ca07723e */ /* 0x008fe400000000ff */
[----:B------:R-:W-:-:S04]  /*52b0*/  FMNMX.FTZ R0, R112, R0, !PT ;  /* 0x0000000070007209 */ /* 0x000fc80007810000 */
[----:B------:R-:W-:Y:S01]  /*52c0*/  FMNMX.FTZ R0, R113, R0, !PT ;  /* 0x0000000071007209 */ /* 0x000fe20007810000 */
[----:B--2---:R-:W-:-:S03]  /*52d0*/  FFMA.FTZ R4, R21, c[0x0][0x2d0], -R13 ;  /* 0x0000b40015047a23 */ /* 0x004fc6000001080d */
[----:B------:R-:W-:Y:S01]  /*52e0*/  FMNMX.FTZ R0, R132, R0, !PT ;  /* 0x0000000084007209 */ /* 0x000fe20007810000 */
[----:B------:R-:W1:Y:S03]  /*52f0*/  MUFU.EX2 R180, R4 ;  /* 0x0000000400b47308 */ /* 0x000e660000000800 */
[----:B------:R-:W-:-:S04]  /*5300*/  FMNMX.FTZ R0, R133, R0, !PT ;  /* 0x0000000085007209 */ /* 0x000fc80007810000 */
[----:B------:R-:W-:-:S04]  /*5310*/  FMNMX.FTZ R0, R134, R0, !PT ;  /* 0x0000000086007209 */ /* 0x000fc80007810000 */
[----:B------:R-:W-:-:S04]  /*5320*/  FMNMX.FTZ R0, R135, R0, !PT ;  /* 0x0000000087007209 */ /* 0x000fc80007810000 */
[----:B------:R-:W-:Y:S01]  /*5330*/  FMNMX.FTZ R2, R190, R0, !PT ;  /* 0x00000000be027209 */ /* 0x000fe20007810000 */
[----:B------:R-:W-:Y:S01]  /*5340*/  FFMA.FTZ R0, R23, c[0x0][0x2d0], -R13 ;  /* 0x0000b40017007a23 */ /* 0x000fe2000001080d */
[----:B-1----:R-:W-:Y:S01]  /*5350*/  F2FP.PACK_AB R6, R180, R201 ;  /* 0x000000c9b406723e */ /* 0x002fe200000000ff */
[----:B------:R-:W-:Y:S01]  /*5360*/  FFMA.FTZ R4, R14, c[0x0][0x2d0], -R12 ;  /* 0x0000b4000e047a23 */ /* 0x000fe2000001080c */
[----:B------:R-:W-:Y:S01]  /*5370*/  FMNMX.FTZ R2, R191, R2, !PT ;  /* 0x00000002bf027209 */ /* 0x000fe20007810000 */
[----:B------:R1:W-:Y:S03]  /*5380*/  MUFU.EX2 R198, R0 ;  /* 0x0000000000c67308 */ /* 0x0003e60000000800 */
[----:B------:R-:W-:-:S04]  /*5390*/  FMNMX.FTZ R2, R196, R2, !PT ;  /* 0x00000002c4027209 */ /* 0x000fc80007810000 */
[----:B------:R-:W-:Y:S01]  /*53a0*/  FMNMX.FTZ R2, R197, R2, !PT ;  /* 0x00000002c5027209 */ /* 0x000fe20007810000 */
[----:B------:R2:W3:Y:S04]  /*53b0*/  MUFU.EX2 R182, R4 ;  /* 0x0000000400b67308 */ /* 0x0004e80000000800 */
[----:B------:R-:W4:Y:S01]  /*53c0*/  SHFL.BFLY PT, R9, R2, 0x2, 0x1f ;  /* 0x0c401f0002097f89 */ /* 0x000f2200000e0000 */
[----:B-1----:R-:W-:-:S04]  /*53d0*/  FFMA.FTZ R0, R32, c[0x0][0x2d0], -R13 ;  /* 0x0000b40020007a23 */ /* 0x002fc8000001080d */
[----:B------:R1:W-:Y:S01]  /*53e0*/  MUFU.EX2 R203, R0 ;  /* 0x0000000000cb7308 */ /* 0x0003e20000000800 */
[----:B--2---:R-:W-:Y:S02]  /*53f0*/  F2FP.PACK_AB R4, R230, R236 ;  /* 0x000000ece604723e */ /* 0x004fe400000000ff */
[----:B---3--:R-:W-:-:S07]  /*5400*/  F2FP.PACK_AB R5, R200, R182 ;  /* 0x000000b6c805723e */ /* 0x008fce00000000ff */
[C---:B------:R-:W-:Y:S01]  /*5410*/  HMMA.16816.F32 R152, R4.reuse, R52, RZ ;  /* 0x000000340498723c */ /* 0x040fe200000018ff */
[----:B-1----:R-:W-:Y:S01]  /*5420*/  FMNMX.FTZ R0, R28, R3, !PT ;  /* 0x000000031c007209 */ /* 0x002fe20007810000 */
[----:B------:R-:W-:Y:S01]  /*5430*/  FFMA.FTZ R3, R33, c[0x0][0x2d0], -R13 ;  /* 0x0000b40021037a23 */ /* 0x000fe2000001080d */
[----:B----4-:R-:W-:Y:S02]  /*5440*/  FMNMX.FTZ R2, R2, R9, !PT ;  /* 0x0000000902027209 */ /* 0x010fe40007810000 */
[----:B------:R-:W-:Y:S01]  /*5450*/  FMNMX.FTZ R0, R171, R0, !PT ;  /* 0x00000000ab007209 */ /* 0x000fe20007810000 */
[----:B------:R1:W2:Y:S02]  /*5460*/  MUFU.EX2 R183, R3 ;  /* 0x0000000300b77308 */ /* 0x0002a40000000800 */
[----:B------:R-:W-:Y:S01]  /*5470*/  HMMA.16816.F32 R140, R4, R48, RZ ;  /* 0x00000030048c723c */ /* 0x000fe200000018ff */
[----:B------:R-:W3:Y:S01]  /*5480*/  SHFL.BFLY PT, R14, R2, 0x1, 0x1f ;  /* 0x0c201f00020e7f89 */ /* 0x000ee200000e0000 */
[----:B------:R-:W-:-:S04]  /*5490*/  FMNMX.FTZ R0, R172, R0, !PT ;  /* 0x00000000ac007209 */ /* 0x000fc80007810000 */
[----:B------:R-:W-:Y:S02]  /*54a0*/  FMNMX.FTZ R0, R173, R0, !PT ;  /* 0x00000000ad007209 */ /* 0x000fe40007810000 */
[----:B------:R-:W-:Y:S02]  /*54b0*/  HMMA.16816.F32 R136, R4, R120, RZ ;  /* 0x000000780488723c */ /* 0x000fe400000018ff */
[----:B------:R-:W-:Y:S01]  /*54c0*/  FMNMX.FTZ R0, R174, R0, !PT ;  /* 0x00000000ae007209 */ /* 0x000fe20007810000 */
[----:B-1----:R-:W-:-:S04]  /*54d0*/  FFMA.FTZ R3, R29, c[0x0][0x2d0], -R12 ;  /* 0x0000b4001d037a23 */ /* 0x002fc8000001080c */
[----:B------:R-:W1:Y:S01]  /*54e0*/  SHFL.BFLY PT, R8, R0, 0x2, 0x1f ;  /* 0x0c401f0000087f89 */ /* 0x000e6200000e0000 */
[C---:B------:R-:W-:Y:S01]  /*54f0*/  HMMA.16816.F32 R160, R4.reuse, R44, RZ ;  /* 0x0000002c04a0723c */ /* 0x040fe200000018ff */
[----:B--2---:R-:W-:Y:S01]  /*5500*/  F2FP.PACK_AB R10, R183, R203 ;  /* 0x000000cbb70a723e */ /* 0x004fe200000000ff */
[----:B------:R2:W-:Y:S06]  /*5510*/  MUFU.EX2 R224, R3 ;  /* 0x0000000300e07308 */ /* 0x0005ec0000000800 */
[----:B------:R-:W-:Y:S01]  /*5520*/  HMMA.16816.F32 R144, R4, R100, RZ ;  /* 0x000000640490723c */ /* 0x000fe200000018ff */
[----:B---3--:R-:W-:-:S04]  /*5530*/  FMNMX.FTZ R167, R2, R14, !PT ;  /* 0x0000000e02a77209 */ /* 0x008fc80007810000 */
[----:B------:R-:W-:-:S03]  /*5540*/  FSETP.NEU.FTZ.AND P0, PT, R167, -INF , PT ;  /* 0xff800000a700780b */ /* 0x000fc60003f1d000 */
[----:B------:R-:W-:Y:S01]  /*5550*/  HMMA.16816.F32 R148, R4, R40, RZ ;  /* 0x000000280494723c */ /* 0x000fe200000018ff */
[----:B--2---:R-:W-:-:S04]  /*5560*/  FFMA.FTZ R3, R30, c[0x0][0x2d0], -R12 ;  /* 0x0000b4001e037a23 */ /* 0x004fc8000001080c */
[----:B------:R2:W3:Y:S03]  /*5570*/  MUFU.EX2 R199, R3 ;  /* 0x0000000300c77308 */ /* 0x0004e60000000800 */
[C---:B------:R-:W-:Y:S08]  /*5580*/  HMMA.16816.F32 R156, R4.reuse, R36, RZ ;  /* 0x00000024049c723c */ /* 0x040ff000000018ff */
[----:B------:R-:W-:Y:S01]  /*5590*/  HMMA.16816.F32 R128, R4, R124, RZ ;  /* 0x0000007c0480723c */ /* 0x000fe200000018ff */
[----:B--2---:R-:W-:Y:S01]  /*55a0*/  FFMA.FTZ R3, R31, c[0x0][0x2d0], -R12 ;  /* 0x0000b4001f037a23 */ /* 0x004fe2000001080c */
[----:B---3--:R-:W-:-:S06]  /*55b0*/  F2FP.PACK_AB R9, R199, R224 ;  /* 0x000000e0c709723e */ /* 0x008fcc00000000ff */
[C---:B------:R-:W-:Y:S01]  /*55c0*/  HMMA.16816.F32 R116, R4.reuse, R50, RZ ;  /* 0x000000320474723c */ /* 0x040fe200000018ff */
[----:B------:R2:W-:Y:S07]  /*55d0*/  MUFU.EX2 R235, R3 ;  /* 0x0000000300eb7308 */ /* 0x0005ee0000000800 */
[C---:B------:R-:W-:Y:S08]  /*55e0*/  HMMA.16816.F32 R108, R4.reuse, R42, RZ ;  /* 0x0000002a046c723c */ /* 0x040ff000000018ff */
[----:B------:R-:W-:Y:S01]  /*55f0*/  HMMA.16816.F32 R104, R4, R38, RZ ;  /* 0x000000260468723c */ /* 0x000fe200000018ff */
[----:B--2---:R-:W-:-:S04]  /*5600*/  FFMA.FTZ R3, R34, c[0x0][0x2d0], -R12 ;  /* 0x0000b40022037a23 */ /* 0x004fc8000001080c */
[----:B------:R1:W2:Y:S03]  /*5610*/  MUFU.EX2 R234, R3 ;  /* 0x0000000300ea7308 */ /* 0x0002a60000000800 */
[C---:B------:R-:W-:Y:S08]  /*5620*/  HMMA.16816.F32 R96, R4.reuse, R46, RZ ;  /* 0x0000002e0460723c */ /* 0x040ff000000018ff */
[----:B------:R-:W-:Y:S01]  /*5630*/  HMMA.16816.F32 R92, R4, R54, RZ ;  /* 0x00000036045c723c */ /* 0x000fe200000018ff */
[----:B-1----:R-:W-:Y:S01]  /*5640*/  FMNMX.FTZ R3, R0, R8, !PT ;  /* 0x0000000800037209 */ /* 0x002fe20007810000 */
[----:B------:R-:W-:Y:S01]  /*5650*/  FMUL.FTZ R0, R167, c[0x0][0x2d0] ;  /* 0x0000b400a7007a20 */ /* 0x000fe20000410000 */
[----:B------:R-:W-:-:S05]  /*5660*/  F2FP.PACK_AB R8, R198, R229 ;  /* 0x000000e5c608723e */ /* 0x000fca00000000ff */
[----:B------:R-:W-:Y:S01]  /*5670*/  HMMA.16816.F32 R32, R4, R102, RZ ;  /* 0x000000660420723c */ /* 0x000fe200000018ff */
[----:B--2---:R-:W-:Y:S02]  /*5680*/  F2FP.PACK_AB R11, R234, R235 ;  /* 0x000000ebea0b723e */ /* 0x004fe400000000ff */
[----:B------:R-:W-:-:S05]  /*5690*/  FSEL R0, R0, RZ, P0 ;  /* 0x000000ff00007208 */ /* 0x000fca0000000000 */
[----:B------:R-:W-:Y:S01]  /*56a0*/  HMMA.16816.F32 R20, R4, R122, RZ ;  /* 0x0000007a0414723c */ /* 0x000fe200000018ff */
[----:B------:R-:W-:-:S04]  /*56b0*/  FFMA.FTZ R2, R78, c[0x0][0x2d0], -R0 ;  /* 0x0000b4004e027a23 */ /* 0x000fc80000010800 */
[----:B------:R1:W-:Y:S03]  /*56c0*/  MUFU.EX2 R242, R2 ;  /* 0x0000000200f27308 */ /* 0x0003e60000000800 */
[----:B------:R-:W-:Y:S01]  /*56d0*/  HMMA.16816.F32 R16, R4, R126, RZ ;  /* 0x0000007e0410723c */ /* 0x000fe200000018ff */
[----:B------:R-:W2:Y:S07]  /*56e0*/  SHFL.BFLY PT, R4, R3, 0x1, 0x1f ;  /* 0x0c201f0003047f89 */ /* 0x000eae00000e0000 */
[----:B------:R-:W-:Y:S01]  /*56f0*/  HMMA.16816.F32 R152, R8, R72, R152 ;  /* 0x000000480898723c */ /* 0x000fe20000001898 */
[----:B-1----:R-:W-:-:S07]  /*5700*/  FFMA.FTZ R2, R79, c[0x0][0x2d0], -R0 ;  /* 0x0000b4004f027a23 */ /* 0x002fce0000010800 */
[C---:B------:R-:W-:Y:S01]  /*5710*/  HMMA.16816.F32 R208, R8.reuse, R88, R140 ;  /* 0x0000005808d0723c */ /* 0x040fe2000000188c */
[----:B------:R1:W-:Y:S07]  /*5720*/  MUFU.EX2 R14, R2 ;  /* 0x00000002000e7308 */ /* 0x0003ee0000000800 */
[----:B------:R-:W-:Y:S01]  /*5730*/  HMMA.16816.F32 R136, R8, R68, R136 ;  /* 0x000000440888723c */ /* 0x000fe20000001888 */
[----:B--2---:R-:W-:Y:S01]  /*5740*/  FMNMX.FTZ R3, R3, R4, !PT ;  /* 0x0000000403037209 */ /* 0x004fe20007810000 */
[----:B------:R-:W-:-:S03]  /*5750*/  FFMA.FTZ R4, R113, c[0x0][0x2d0], -R0 ;  /* 0x0000b40071047a23 */ /* 0x000fc60000010800 */
[----:B------:R-:W-:-:S03]  /*5760*/  FSETP.NEU.FTZ.AND P0, PT, R3, -INF , PT ;  /* 0xff8000000300780b */ /* 0x000fc60003f1d000 */
[----:B------:R-:W-:Y:S01]  /*5770*/  HMMA.16816.F32 R140, R8, R64, R160 ;  /* 0x00000040088c723c */ /* 0x000fe200000018a0 */
[----:B-1----:R-:W-:-:S07]  /*5780*/  FFMA.FTZ R2, R112, c[0x0][0x2d0], -R0 ;  /* 0x0000b40070027a23 */ /* 0x002fce0000010800 */
[C---:B------:R-:W-:Y:S08]  /*5790*/  HMMA.16816.F32 R144, R8.reuse, R80, R144 ;  /* 0x000000500890723c */ /* 0x040ff00000001890 */
[----:B------:R-:W-:Y:S01]  /*57a0*/  HMMA.16816.F32 R192, R8, R84, R148 ;  /* 0x0000005408c0723c */ /* 0x000fe20000001894 */
[----:B------:R-:W-:Y:S01]  /*57b0*/  MOV R185, R136 ;  /* 0x0000008800b97202 */ /* 0x000fe20000000f00 */
[----:B------:R-:W-:Y:S01]  /*57c0*/  IMAD.MOV.U32 R233, RZ, RZ, R137 ;  /* 0x000000ffffe97224 */ /* 0x000fe200078e0089 */
[----:B------:R-:W-:Y:S01]  /*57d0*/  MUFU.EX2 R136, R4 ;  /* 0x0000000400887308 */ /* 0x000fe20000000800 */
[----:B------:R-:W-:Y:S01]  /*57e0*/  IMAD.MOV.U32 R232, RZ, RZ, R138 ;  /* 0x000000ffffe87224 */ /* 0x000fe200078e008a */
[----:B------:R-:W-:-:S03]  /*57f0*/  MOV R231, R139 ;  /* 0x0000008b00e77202 */ /* 0x000fc60000000f00 */
[C---:B------:R-:W-:Y:S01]  /*5800*/  HMMA.16816.F32 R148, R8.reuse, R60, R156 ;  /* 0x0000003c0894723c */ /* 0x040fe2000000189c */
[----:B------:R-:W-:Y:S01]  /*5810*/  MOV R7, R140 ;  /* 0x0000008c00077202 */ /* 0x000fe20000000f00 */
[----:B------:R-:W-:Y:S02]  /*5820*/  IMAD.MOV.U32 R6, RZ, RZ, R142 ;  /* 0x000000ffff067224 */ /* 0x000fe400078e008e */
[----:B------:R-:W-:Y:S02]  /*5830*/  IMAD.MOV.U32 R142, RZ, RZ, R155 ;  /* 0x000000ffff8e7224 */ /* 0x000fe400078e009b */
[----:B------:R-:W-:Y:S01]  /*5840*/  IMAD.MOV.U32 R155, RZ, RZ, R7 ;  /* 0x000000ffff9b7224 */ /* 0x000fe200078e0007 */
[----:B------:R-:W-:Y:S01]  /*5850*/  MOV R158, R143 ;  /* 0x0000008f009e7202 */ /* 0x000fe20000000f00 */
[----:B------:R-:W-:Y:S01]  /*5860*/  IMAD.MOV.U32 R157, RZ, RZ, R152 ;  /* 0x000000ffff9d7224 */ /* 0x000fe200078e0098 */
[----:B------:R-:W-:Y:S01]  /*5870*/  MOV R140, R145 ;  /* 0x00000091008c7202 */ /* 0x000fe20000000f00 */
[----:B------:R-:W1:Y:S01]  /*5880*/  MUFU.EX2 R152, R2 ;  /* 0x0000000200987308 */ /* 0x000e620000000800 */
[----:B------:R-:W-:Y:S01]  /*5890*/  IMAD.MOV.U32 R159, RZ, RZ, R141 ;  /* 0x000000ffff9f7224 */ /* 0x000fe200078e008d */
[C---:B------:R-:W-:Y:S01]  /*58a0*/  HMMA.16816.F32 R116, R8.reuse, R90, R116 ;  /* 0x0000005a0874723c */ /* 0x040fe20000001874 */
        /* <DEDUP_REMOVED lines=8> */
[----:B------:R-:W-:-:S02]  /*5930*/  IMAD.MOV.U32 R187, RZ, RZ, R194 ;  /* 0x000000ffffbb7224 */ /* 0x000fc400078e00c2 */
[----:B------:R-:W-:Y:S02]  /*5940*/  IMAD.MOV.U32 R5, RZ, RZ, R192 ;  /* 0x000000ffff057224 */ /* 0x000fe400078e00c0 */
[----:B------:R-:W-:Y:S01]  /*5950*/  IMAD.MOV.U32 R156, RZ, RZ, R153 ;  /* 0x000000ffff9c7224 */ /* 0x000fe200078e0099 */
[----:B-1----:R-:W-:Y:S01]  /*5960*/  F2FP.PACK_AB R6, R136, R152 ;  /* 0x000000988806723e */ /* 0x002fe200000000ff */
[----:B------:R-:W-:Y:S01]  /*5970*/  FMUL.FTZ R2, R3, c[0x0][0x2d0] ;  /* 0x0000b40003027a20 */ /* 0x000fe20000410000 */
[----:B------:R-:W-:Y:S01]  /*5980*/  HMMA.16816.F32 R248, R8, R86, R108 ;  /* 0x0000005608f8723c */ /* 0x000fe2000000186c */
[----:B------:R-:W-:Y:S01]  /*5990*/  IMAD.MOV.U32 R153, RZ, RZ, R5 ;  /* 0x000000ffff997224 */ /* 0x000fe200078e0005 */
[----:B------:R-:W-:Y:S01]  /*59a0*/  MOV R131, R154 ;  /* 0x0000009a00837202 */ /* 0x000fe20000000f00 */
[----:B------:R-:W-:Y:S01]  /*59b0*/  IMAD.MOV.U32 R130, RZ, RZ, R159 ;  /* 0x000000ffff827224 */ /* 0x000fe200078e009f */
[----:B------:R-:W-:Y:S01]  /*59c0*/  FSEL R2, R2, RZ, P0 ;  /* 0x000000ff02027208 */ /* 0x000fe20000000000 */
[----:B------:R-:W-:Y:S01]  /*59d0*/  IMAD.MOV.U32 R129, RZ, RZ, R155 ;  /* 0x000000ffff817224 */ /* 0x000fe200078e009b */
[----:B------:R-:W-:-:S02]  /*59e0*/  MOV R159, R200 ;  /* 0x000000c8009f7202 */ /* 0x000fc40000000f00 */
[C---:B------:R-:W-:Y:S01]  /*59f0*/  HMMA.16816.F32 R160, R8.reuse, R62, R104 ;  /* 0x0000003e08a0723c */ /* 0x040fe20000001868 */
[----:B------:R-:W-:Y:S01]  /*5a00*/  FFMA.FTZ R4, R77, c[0x0][0x2d0], -R2 ;  /* 0x0000b4004d047a23 */ /* 0x000fe20000010802 */
[----:B------:R-:W-:Y:S01]  /*5a10*/  MOV R137, R117 ;  /* 0x0000007500897202 */ /* 0x000fe20000000f00 */
[----:B------:R-:W-:Y:S02]  /*5a20*/  IMAD.MOV.U32 R139, RZ, RZ, R118 ;  /* 0x000000ffff8b7224 */ /* 0x000fe400078e0076 */
[----:B------:R1:W-:Y:S01]  /*5a30*/  MUFU.EX2 R195, R4 ;  /* 0x0000000400c37308 */ /* 0x0003e20000000800 */
[----:B------:R-:W-:Y:S02]  /*5a40*/  IMAD.MOV.U32 R138, RZ, RZ, R119 ;  /* 0x000000ffff8a7224 */ /* 0x000fe400078e0077 */
[----:B------:R-:W-:Y:S01]  /*5a50*/  HMMA.16816.F32 R244, R8, R66, R96 ;  /* 0x0000004208f4723c */ /* 0x000fe20000001860 */
[----:B------:R-:W-:-:S07]  /*5a60*/  IMAD.MOV.U32 R77, RZ, RZ, R116 ;  /* 0x000000ffff4d7224 */ /* 0x000fce00078e0074 */
[----:B------:R-:W-:Y:S01]  /*5a70*/  HMMA.16816.F32 R220, R8, R74, R92 ;  /* 0x0000004a08dc723c */ /* 0x000fe2000000185c */
[----:B-1----:R-:W-:-:S07]  /*5a80*/  FFMA.FTZ R4, R27, c[0x0][0x2d0], -R2 ;  /* 0x0000b4001b047a23 */ /* 0x002fce0000010802 */
[C---:B------:R-:W-:Y:S01]  /*5a90*/  HMMA.16816.F32 R216, R8.reuse, R82, R32 ;  /* 0x0000005208d8723c */ /* 0x040fe20000001820 */
[----:B------:R1:W2:Y:S07]  /*5aa0*/  MUFU.EX2 R194, R4 ;  /* 0x0000000400c27308 */ /* 0x0002ae0000000800 */
[C---:B------:R-:W-:Y:S08]  /*5ab0*/  HMMA.16816.F32 R212, R8.reuse, R70, R20 ;  /* 0x0000004608d4723c */ /* 0x040ff00000001814 */
[----:B------:R-:W-:Y:S01]  /*5ac0*/  HMMA.16816.F32 R204, R8, R58, R16 ;  /* 0x0000003a08cc723c */ /* 0x000fe20000001810 */
[----:B-1----:R-:W-:Y:S01]  /*5ad0*/  FFMA.FTZ R4, R15, c[0x0][0x2d0], -R2 ;  /* 0x0000b4000f047a23 */ /* 0x002fe20000010802 */
[----:B--2---:R-:W-:-:S03]  /*5ae0*/  F2FP.PACK_AB R5, R194, R195 ;  /* 0x000000c3c205723e */ /* 0x004fc600000000ff */
[----:B------:R1:W-:Y:S02]  /*5af0*/  MUFU.EX2 R192, R4 ;  /* 0x0000000400c07308 */ /* 0x0003e40000000800 */
[----:B------:R-:W-:Y:S02]  /*5b00*/  FFMA.FTZ R8, R132, c[0x0][0x2d0], -R0 ;  /* 0x0000b40084087a23 */ /* 0x000fe40000010800 */
[----:B------:R-:W-:-:S04]  /*5b10*/  IMAD.MOV.U32 R132, RZ, RZ, R138 ;  /* 0x000000ffff847224 */ /* 0x000fc800078e008a */
[----:B------:R2:W-:Y:S01]  /*5b20*/  MUFU.EX2 R30, R8 ;  /* 0x00000008001e7308 */ /* 0x0005e20000000800 */
[----:B-1----:R-:W-:-:S07]  /*5b30*/  FFMA.FTZ R4, R24, c[0x0][0x2d0], -R2 ;  /* 0x0000b40018047a23 */ /* 0x002fce0000010802 */
[----:B------:R1:W3:Y:S01]  /*5b40*/  MUFU.EX2 R193, R4 ;  /* 0x0000000400c17308 */ /* 0x0002e20000000800 */
[----:B--2---:R-:W-:Y:S01]  /*5b50*/  FFMA.FTZ R8, R133, c[0x0][0x2d0], -R0 ;  /* 0x0000b40085087a23 */ /* 0x004fe20000010800 */
[----:B------:R-:W-:-:S06]  /*5b60*/  MOV R133, R139 ;  /* 0x0000008b00857202 */ /* 0x000fcc0000000f00 */
[----:B------:R2:W-:Y:S01]  /*5b70*/  MUFU.EX2 R15, R8 ;  /* 0x00000008000f7308 */ /* 0x0005e20000000800 */
[----:B-1----:R-:W-:Y:S02]  /*5b80*/  F2FP.PACK_AB R4, R14, R242 ;  /* 0x000000f20e04723e */ /* 0x002fe400000000ff */
[----:B---3--:R-:W-:Y:S01]  /*5b90*/  F2FP.PACK_AB R7, R193, R192 ;  /* 0x000000c0c107723e */ /* 0x008fe200000000ff */
[----:B--2---:R-:W-:-:S06]  /*5ba0*/  FFMA.FTZ R8, R134, c[0x0][0x2d0], -R0 ;  /* 0x0000b40086087a23 */ /* 0x004fcc0000010800 */
[C---:B------:R-:W-:Y:S01]  /*5bb0*/  HMMA.16816.F32 R108, R4.reuse, R40, RZ ;  /* 0x00000028046c723c */ /* 0x040fe200000018ff */
[----:B------:R-:W-:Y:S01]  /*5bc0*/  IMAD.MOV.U32 R134, RZ, RZ, R137 ;  /* 0x000000ffff867224 */ /* 0x000fe200078e0089 */
[----:B------:R1:W2:Y:S06]  /*5bd0*/  MUFU.EX2 R29, R8 ;  /* 0x00000008001d7308 */ /* 0x0002ac0000000800 */
[C---:B------:R-:W-:Y:S08]  /*5be0*/  HMMA.16816.F32 R104, R4.reuse, R42, RZ ;  /* 0x0000002a0468723c */ /* 0x040ff000000018ff */
[----:B------:R-:W-:Y:S01]  /*5bf0*/  HMMA.16816.F32 R40, R4, R102, RZ ;  /* 0x000000660428723c */ /* 0x000fe200000018ff */
[----:B-1----:R-:W-:-:S02]  /*5c00*/  FFMA.FTZ R8, R135, c[0x0][0x2d0], -R0 ;  /* 0x0000b40087087a23 */ /* 0x002fc40000010800 */
[----:B------:R-:W-:Y:S02]  /*5c10*/  IMAD.MOV.U32 R135, RZ, RZ, R30 ;  /* 0x000000ffff877224 */ /* 0x000fe400078e001e */
[----:B------:R1:W3:Y:S02]  /*5c20*/  MUFU.EX2 R128, R8 ;  /* 0x0000000800807308 */ /* 0x0002e40000000800 */
[----:B--2---:R-:W-:Y:S01]  /*5c30*/  MOV R103, R29 ;  /* 0x0000001d00677202 */ /* 0x004fe20000000f00 */
[----:B------:R-:W-:Y:S01]  /*5c40*/  HMMA.16816.F32 R116, R4, R48, RZ ;  /* 0x000000300474723c */ /* 0x000fe200000018ff */
[----:B------:R-:W-:-:S07]  /*5c50*/  IMAD.MOV.U32 R102, RZ, RZ, R181 ;  /* 0x000000ffff667224 */ /* 0x000fce00078e00b5 */
[----:B------:R-:W-:Y:S01]  /*5c60*/  HMMA.16816.F32 R112, R4, R50, RZ ;  /* 0x000000320470723c */ /* 0x000fe200000018ff */
[----:B-1----:R-:W-:-:S07]  /*5c70*/  FFMA.FTZ R8, R25, c[0x0][0x2d0], -R2 ;  /* 0x0000b40019087a23 */ /* 0x002fce0000010802 */
[C---:B------:R-:W-:Y:S01]  /*5c80*/  HMMA.16816.F32 R92, R4.reuse, R36, RZ ;  /* 0x00000024045c723c */ /* 0x040fe200000018ff */
[----:B------:R1:W-:Y:S07]  /*5c90*/  MUFU.EX2 R165, R8 ;  /* 0x0000000800a57308 */ /* 0x0003ee0000000800 */
[C---:B------:R-:W-:Y:S08]  /*5ca0*/  HMMA.16816.F32 R96, R4.reuse, R38, RZ ;  /* 0x000000260460723c */ /* 0x040ff000000018ff */
[----:B------:R-:W-:Y:S01]  /*5cb0*/  HMMA.16816.F32 R32, R4, R44, RZ ;  /* 0x0000002c0420723c */ /* 0x000fe200000018ff */
[----:B-1----:R-:W-:-:S04]  /*5cc0*/  FFMA.FTZ R8, R26, c[0x0][0x2d0], -R2 ;  /* 0x0000b4001a087a23 */ /* 0x002fc80000010802 */
[----:B------:R1:W2:Y:S03]  /*5cd0*/  MUFU.EX2 R170, R8 ;  /* 0x0000000800aa7308 */ /* 0x0002a60000000800 */
[C---:B------:R-:W-:Y:S07]  /*5ce0*/  HMMA.16816.F32 R24, R4.reuse, R52, RZ ;  /* 0x000000340418723c */ /* 0x040fee00000018ff */
[----:B------:R-:W-:Y:S01]  /*5cf0*/  IMAD.MOV.U32 R53, RZ, RZ, R183 ;  /* 0x000000ffff357224 */ /* 0x000fe200078e00b7 */
[----:B------:R-:W-:Y:S01]  /*5d00*/  HMMA.16816.F32 R48, R4, R46, RZ ;  /* 0x0000002e0430723c */ /* 0x000fe200000018ff */
[----:B------:R-:W-:Y:S01]  /*5d10*/  MOV R52, R203 ;  /* 0x000000cb00347202 */ /* 0x000fe20000000f00 */
[----:B-1----:R-:W-:-:S06]  /*5d20*/  FFMA.FTZ R8, R76, c[0x0][0x2d0], -R2 ;  /* 0x0000b4004c087a23 */ /* 0x002fcc0000010802 */
[C---:B------:R-:W-:Y:S01]  /*5d30*/  HMMA.16816.F32 R44, R4.reuse, R54, RZ ;  /* 0x00000036042c723c */ /* 0x040fe200000018ff */
[----:B------:R-:W-:Y:S01]  /*5d40*/  IMAD.MOV.U32 R76, RZ, RZ, R202 ;  /* 0x000000ffff4c7224 */ /* 0x000fe200078e00ca */
[----:B------:R1:W-:Y:S05]  /*5d50*/  MUFU.EX2 R166, R8 ;  /* 0x0000000800a67308 */ /* 0x0003ea0000000800 */
[----:B------:R-:W-:Y:S01]  /*5d60*/  MOV R54, R180 ;  /* 0x000000b400367202 */ /* 0x000fe20000000f00 */
[----:B------:R-:W-:Y:S01]  /*5d70*/  HMMA.16816.F32 R20, R4, R100, RZ ;  /* 0x000000640414723c */ /* 0x000fe200000018ff */
[----:B------:R-:W-:-:S06]  /*5d80*/  IMAD.MOV.U32 R55, RZ, RZ, R201 ;  /* 0x000000ffff377224 */ /* 0x000fcc00078e00c9 */
[----:B------:R-:W-:Y:S01]  /*5d90*/  MOV R100, R182 ;  /* 0x000000b600647202 */ /* 0x000fe20000000f00 */
[----:B------:R-:W-:Y:S01]  /*5da0*/  HMMA.16816.F32 R36, R4, R122, RZ ;  /* 0x0000007a0424723c */ /* 0x000fe200000018ff */
[----:B------:R-:W-:Y:S02]  /*5db0*/  IMAD.MOV.U32 R101, RZ, RZ, R136 ;  /* 0x000000ffff657224 */ /* 0x000fe400078e0088 */
[----:B-1----:R-:W-:-:S04]  /*5dc0*/  FFMA.FTZ R8, R28, c[0x0][0x2d0], -R2 ;  /* 0x0000b4001c087a23 */ /* 0x002fc80000010802 */
[----:B------:R1:W4:Y:S01]  /*5dd0*/  MUFU.EX2 R164, R8 ;  /* 0x0000000800a47308 */ /* 0x0003220000000800 */
[C---:B------:R-:W-:Y:S07]  /*5de0*/  HMMA.16816.F32 R28, R4.reuse, R126, RZ ;  /* 0x0000007e041c723c */ /* 0x040fee00000018ff */
[----:B---3--:R-:W-:Y:S01]  /*5df0*/  IMAD.MOV.U32 R127, RZ, RZ, R128 ;  /* 0x000000ffff7f7224 */ /* 0x008fe200078e0080 */
[----:B------:R-:W-:Y:S01]  /*5e00*/  HMMA.16816.F32 R16, R4, R124, RZ ;  /* 0x0000007c0410723c */ /* 0x000fe200000018ff */
[----:B------:R-:W-:-:S06]  /*5e10*/  IMAD.MOV.U32 R128, RZ, RZ, R153 ;  /* 0x000000ffff807224 */ /* 0x000fcc00078e0099 */
[----:B------:R-:W-:Y:S01]  /*5e20*/  IMAD.MOV.U32 R125, RZ, RZ, R152 ;  /* 0x000000ffff7d7224 */ /* 0x000fe200078e0098 */
[----:B-1----:R-:W-:Y:S07]  /*5e30*/  HMMA.16816.F32 R8, R4, R120, RZ ;  /* 0x000000780408723c */ /* 0x002fee00000018ff */
[----:B------:R-:W-:Y:S02]  /*5e40*/  F2FP.PACK_AB R4, R15, R135 ;  /* 0x000000870f04723e */ /* 0x000fe400000000ff */
[----:B------:R-:W-:-:S02]  /*5e50*/  F2FP.PACK_AB R6, R127, R103 ;  /* 0x000000677f06723e */ /* 0x000fc400000000ff */
[----:B--2---:R-:W-:Y:S02]  /*5e60*/  F2FP.PACK_AB R5, R170, R165 ;  /* 0x000000a5aa05723e */ /* 0x004fe400000000ff */
[----:B----4-:R-:W-:-:S07]  /*5e70*/  F2FP.PACK_AB R7, R164, R166 ;  /* 0x000000a6a407723e */ /* 0x010fce00000000ff */
[C---:B------:R-:W-:Y:S08]  /*5e80*/  HMMA.16816.F32 R24, R4.reuse, R72, R24 ;  /* 0x000000480418723c */ /* 0x040ff00000001818 */
[C---:B------:R-:W-:Y:S07]  /*5e90*/  HMMA.16816.F32 R120, R4.reuse, R68, R8 ;  /* 0x000000440478723c */ /* 0x040fee0000001808 */
[----:B------:R-:W-:Y:S01]  /*5ea0*/  FFMA.FTZ R8, R177, c[0x0][0x2d0], -R13 ;  /* 0x0000b400b1087a23 */ /* 0x000fe2000001080d */
[C---:B------:R-:W-:Y:S01]  /*5eb0*/  HMMA.16816.F32 R180, R4.reuse, R88, R116 ;  /* 0x0000005804b4723c */ /* 0x040fe20000001874 */
[----:B------:R-:W-:Y:S01]  /*5ec0*/  IMAD.MOV.U32 R68, RZ, RZ, R157 ;  /* 0x000000ffff447224 */ /* 0x000fe200078e009d */
[----:B------:R-:W-:Y:S01]  /*5ed0*/  MOV R69, R156 ;  /* 0x0000009c00457202 */ /* 0x000fe20000000f00 */
[----:B------:R1:W-:Y:S04]  /*5ee0*/  MUFU.EX2 R73, R8 ;  /* 0x0000000800497308 */ /* 0x0003e80000000800 */
[----:B------:R-:W-:Y:S01]  /*5ef0*/  IMAD.MOV.U32 R118, RZ, RZ, R125 ;  /* 0x000000ffff767224 */ /* 0x000fe200078e007d */
[----:B------:R-:W-:Y:S01]  /*5f00*/  HMMA.16816.F32 R88, R4, R90, R112 ;  /* 0x0000005a0458723c */ /* 0x000fe20000001870 */
[----:B------:R-:W-:Y:S01]  /*5f10*/  MOV R117, R54 ;  /* 0x0000003600757202 */ /* 0x000fe20000000f00 */
[----:B------:R-:W-:Y:S01]  /*5f20*/  IMAD.MOV.U32 R54, RZ, RZ, R134 ;  /* 0x000000ffff367224 */ /* 0x000fe200078e0086 */
[----:B------:R-:W-:Y:S01]  /*5f30*/  MOV R125, R52 ;  /* 0x00000034007d7202 */ /* 0x000fe20000000f00 */
[----:B------:R-:W-:-:S02]  /*5f40*/  IMAD.MOV.U32 R52, RZ, RZ, R77 ;  /* 0x000000ffff347224 */ /* 0x000fc400078e004d */
[----:B------:R-:W-:Y:S01]  /*5f50*/  IMAD.MOV.U32 R134, RZ, RZ, R187 ;  /* 0x000000ffff867224 */ /* 0x000fe200078e00bb */
[----:B------:R-:W-:Y:S01]  /*5f60*/  MOV R112, R78 ;  /* 0x0000004e00707202 */ /* 0x000fe20000000f00 */
[C---:B------:R-:W-:Y:S01]  /*5f70*/  HMMA.16816.F32 R200, R4.reuse, R56, R16 ;  /* 0x0000003804c8723c */ /* 0x040fe20000001810 */
[----:B------:R-:W-:Y:S01]  /*5f80*/  IMAD.MOV.U32 R77, RZ, RZ, R186 ;  /* 0x000000ffff4d7224 */ /* 0x000fe200078e00ba */
[----:B------:R-:W-:Y:S01]  /*5f90*/  MOV R115, R54 ;  /* 0x0000003600737202 */ /* 0x000fe20000000f00 */
[----:B-1----:R-:W-:Y:S01]  /*5fa0*/  FFMA.FTZ R8, R176, c[0x0][0x2d0], -R13 ;  /* 0x0000b400b0087a23 */ /* 0x002fe2000001080d */
[----:B------:R-:W-:Y:S01]  /*5fb0*/  MOV R113, R52 ;  /* 0x0000003400717202 */ /* 0x000fe20000000f00 */
[----:B------:R-:W-:Y:S02]  /*5fc0*/  IMAD.MOV.U32 R119, RZ, RZ, R55 ;  /* 0x000000ffff777224 */ /* 0x000fe400078e0037 */
[----:B------:R1:W2:Y:S01]  /*5fd0*/  MUFU.EX2 R124, R8 ;  /* 0x00000008007c7308 */ /* 0x0002a20000000800 */
[----:B------:R-:W-:Y:S01]  /*5fe0*/  HMMA.16816.F32 R16, R4, R62, R96 ;  /* 0x0000003e0410723c */ /* 0x000fe20000001860 */
[----:B------:R-:W-:Y:S01]  /*5ff0*/  IMAD.MOV.U32 R55, RZ, RZ, R133 ;  /* 0x000000ffff377224 */ /* 0x000fe200078e0085 */
[----:B------:R-:W-:Y:S01]  /*6000*/  MOV R133, R252 ;  /* 0x000000fc00857202 */ /* 0x000fe20000000f00 */
[----:B------:R-:W-:-:S02]  /*6010*/  IMAD.MOV.U32 R72, RZ, RZ, R125 ;  /* 0x000000ffff487224 */ /* 0x000fc400078e007d */
[----:B------:R-:W-:Y:S02]  /*6020*/  IMAD.MOV.U32 R125, RZ, RZ, R242 ;  /* 0x000000ffff7d7224 */ /* 0x000fe400078e00f2 */
[----:B------:R-:W-:Y:S01]  /*6030*/  IMAD.MOV.U32 R56, RZ, RZ, R55 ;  /* 0x000000ffff387224 */ /* 0x000fe200078e0037 */
[C---:B------:R-:W-:Y:S01]  /*6040*/  HMMA.16816.F32 R20, R4.reuse, R80, R20 ;  /* 0x000000500414723c */ /* 0x040fe20000001814 */
[----:B------:R-:W-:Y:S02]  /*6050*/  IMAD.MOV.U32 R99, RZ, RZ, R113 ;  /* 0x000000ffff637224 */ /* 0x000fe400078e0071 */
[----:B------:R-:W-:Y:S02]  /*6060*/  IMAD.MOV.U32 R52, RZ, RZ, R129 ;  /* 0x000000ffff347224 */ /* 0x000fe400078e0081 */
[----:B------:R-:W-:Y:S02]  /*6070*/  IMAD.MOV.U32 R54, RZ, RZ, R131 ;  /* 0x000000ffff367224 */ /* 0x000fe400078e0083 */
[----:B-1----:R-:W-:Y:S01]  /*6080*/  FFMA.FTZ R8, R179, c[0x0][0x2d0], -R13 ;  /* 0x0000b400b3087a23 */ /* 0x002fe2000001080d */
[C---:B------:R-:W-:Y:S01]  /*6090*/  HMMA.16816.F32 R136, R4.reuse, R84, R108 ;  /* 0x000000540488723c */ /* 0x040fe2000000186c */
[----:B--2---:R-:W-:Y:S01]  /*60a0*/  IMAD.MOV.U32 R96, RZ, RZ, R124 ;  /* 0x000000ffff607224 */ /* 0x004fe200078e007c */
[----:B------:R-:W-:Y:S01]  /*60b0*/  LDSM.16.MT88.4 R108, [R228+0x4880] ;  /* 0x00488000e46c783b */ /* 0x000fe20000004200 */
[----:B------:R1:W2:Y:S01]  /*60c0*/  MUFU.EX2 R116, R8 ;  /* 0x0000000800747308 */ /* 0x0002a20000000800 */
[----:B------:R-:W-:Y:S01]  /*60d0*/  IMAD.MOV.U32 R124, RZ, RZ, R76 ;  /* 0x000000ffff7c7224 */ /* 0x000fe200078e004c */
[----:B------:R-:W-:Y:S01]  /*60e0*/  MOV R76, R132 ;  /* 0x00000084004c7202 */ /* 0x000fe20000000f00 */
[----:B------:R-:W-:Y:S01]  /*60f0*/  IMAD.MOV.U32 R132, RZ, RZ, R128 ;  /* 0x000000ffff847224 */ /* 0x000fe200078e0080 */
[----:B------:R-:W-:Y:S01]  /*6100*/  MOV R128, R185 ;  /* 0x000000b900807202 */ /* 0x000fe20000000f00 */
[----:B------:R-:W-:Y:S01]  /*6110*/  HMMA.16816.F32 R104, R4, R86, R104 ;  /* 0x000000560468723c */ /* 0x000fe20000001868 */
[----:B------:R-:W-:Y:S01]  /*6120*/  MOV R84, R141 ;  /* 0x0000008d00547202 */ /* 0x000fe20000000f00 */
[----:B------:R-:W-:-:S02]  /*6130*/  IMAD.MOV.U32 R85, RZ, RZ, R140 ;  /* 0x000000ffff557224 */ /* 0x000fc400078e008c */
[----:B------:R-:W-:Y:S02]  /*6140*/  IMAD.MOV.U32 R81, RZ, RZ, R101 ;  /* 0x000000ffff517224 */ /* 0x000fe400078e0065 */
[----:B------:R-:W-:Y:S02]  /*6150*/  IMAD.MOV.U32 R57, RZ, RZ, R76 ;  /* 0x000000ffff397224 */ /* 0x000fe400078e004c */
[C---:B------:R-:W-:Y:S01]  /*6160*/  HMMA.16816.F32 R40, R4.reuse, R82, R40 ;  /* 0x000000520428723c */ /* 0x040fe20000001828 */
[----:B------:R-:W-:Y:S02]  /*6170*/  IMAD.MOV.U32 R86, RZ, RZ, R142 ;  /* 0x000000ffff567224 */ /* 0x000fe400078e008e */
[----:B-1----:R-:W-:Y:S02]  /*6180*/  FFMA.FTZ R8, R184, c[0x0][0x2d0], -R13 ;  /* 0x0000b400b8087a23 */ /* 0x002fe4000001080d */
[----:B------:R-:W1:Y:S01]  /*6190*/  LDSM.16.MT88.4 R184, [R225+0x3080] ;  /* 0x00308000e1b8783b */ /* 0x000e620000004200 */
[----:B------:R-:W-:Y:S01]  /*61a0*/  IMAD.MOV.U32 R13, RZ, RZ, R143 ;  /* 0x000000ffff0d7224 */ /* 0x000fe200078e008f */
[----:B------:R3:W-:Y:S01]  /*61b0*/  MUFU.EX2 R114, R8 ;  /* 0x0000000800727308 */ /* 0x0007e20000000800 */
[----:B--2---:R-:W-:Y:S01]  /*61c0*/  IMAD.MOV.U32 R82, RZ, RZ, R116 ;  /* 0x000000ffff527224 */ /* 0x004fe200078e0074 */
[----:B------:R-:W2:Y:S01]  /*61d0*/  LDSM.16.MT88.4 R140, [R226+0x3080] ;  /* 0x00308000e28c783b */ /* 0x000ea20000004200 */
[----:B------:R-:W-:Y:S01]  /*61e0*/  IMAD.MOV.U32 R87, RZ, RZ, R79 ;  /* 0x000000ffff577224 */ /* 0x000fe200078e004f */
[C---:B------:R-:W-:Y:S01]  /*61f0*/  HMMA.16816.F32 R152, R4.reuse, R60, R92 ;  /* 0x0000003c0498723c */ /* 0x040fe2000000185c */
[----:B------:R-:W-:Y:S01]  /*6200*/  IMAD.MOV.U32 R116, RZ, RZ, R119 ;  /* 0x000000ffff747224 */ /* 0x000fe200078e0077 */
[----:B------:R-:W-:Y:S01]  /*6210*/  LDSM.16.MT88.4 R60, [R227+0x3080] ;  /* 0x00308000e33c783b */ /* 0x000fe20000004200 */
[----:B------:R-:W-:Y:S01]  /*6220*/  IMAD.MOV.U32 R119, RZ, RZ, R135 ;  /* 0x000000ffff777224 */ /* 0x000fe200078e0087 */
[----:B------:R-:W-:Y:S01]  /*6230*/  MOV R135, R77 ;  /* 0x0000004d00877202 */ /* 0x000fe20000000f00 */
[----:B------:R-:W-:Y:S01]  /*6240*/  IMAD.MOV.U32 R98, RZ, RZ, R86 ;  /* 0x000000ffff627224 */ /* 0x000fe200078e0056 */
[----:B------:R-:W-:Y:S01]  /*6250*/  LDSM.16.MT88.4 R76, [R225+0x4880] ;  /* 0x00488000e14c783b */ /* 0x000fe20000004200 */
[----:B------:R-:W-:Y:S01]  /*6260*/  IMAD.MOV.U32 R97, RZ, RZ, R13 ;  /* 0x000000ffff617224 */ /* 0x000fe200078e000d */
[C---:B------:R-:W-:Y:S01]  /*6270*/  HMMA.16816.F32 R32, R4.reuse, R64, R32 ;  /* 0x000000400420723c */ /* 0x040fe20000001820 */
[----:B------:R-:W-:Y:S01]  /*6280*/  MOV R86, R87 ;  /* 0x0000005700567202 */ /* 0x000fe20000000f00 */
[----:B------:R-:W-:Y:S01]  /*6290*/  LDSM.16.MT88.4 R92, [R226+0x4880] ;  /* 0x00488000e25c783b */ /* 0x000fe20000004200 */
[----:B------:R-:W-:Y:S01]  /*62a0*/  IMAD.MOV.U32 R87, RZ, RZ, R112 ;  /* 0x000000ffff577224 */ /* 0x000fe200078e0070 */
[----:B------:R-:W-:Y:S01]  /*62b0*/  MOV R13, R115 ;  /* 0x00000073000d7202 */ /* 0x000fe20000000f00 */
[----:B---3--:R-:W-:Y:S01]  /*62c0*/  FFMA.FTZ R8, R175, c[0x0][0x2d0], -R12 ;  /* 0x0000b400af087a23 */ /* 0x008fe2000001080c */
[----:B------:R-:W-:Y:S01]  /*62d0*/  MOV R115, R81 ;  /* 0x0000005100737202 */ /* 0x000fe20000000f00 */
[----:B------:R-:W-:Y:S01]  /*62e0*/  IMAD.MOV.U32 R112, RZ, RZ, R56 ;  /* 0x000000ffff707224 */ /* 0x000fe200078e0038 */
[----:B------:R-:W-:Y:S01]  /*62f0*/  MOV R65, R124 ;  /* 0x0000007c00417202 */ /* 0x000fe20000000f00 */
[----:B------:R3:W-:Y:S01]  /*6300*/  MUFU.EX2 R126, R8 ;  /* 0x00000008007e7308 */ /* 0x0007e20000000800 */
[----:B------:R-:W-:Y:S01]  /*6310*/  IMAD.MOV.U32 R56, RZ, RZ, R72 ;  /* 0x000000ffff387224 */ /* 0x000fe200078e0048 */
[C---:B------:R-:W-:Y:S01]  /*6320*/  HMMA.16816.F32 R36, R4.reuse, R70, R36 ;  /* 0x000000460424723c */ /* 0x040fe20000001824 */
        /* <DEDUP_REMOVED lines=11> */
[----:B------:R-:W-:-:S02]  /*63e0*/  IMAD.MOV.U32 R64, RZ, RZ, R53 ;  /* 0x000000ffff407224 */ /* 0x000fc400078e0035 */
[----:B---3--:R-:W-:-:S03]  /*63f0*/  FFMA.FTZ R8, R178, c[0x0][0x2d0], -R12 ;  /* 0x0000b400b2087a23 */ /* 0x008fc6000001080c */
[C---:B------:R-:W-:Y:S01]  /*6400*/  HMMA.16816.F32 R44, R4.reuse, R74, R44 ;  /* 0x0000004a042c723c */ /* 0x040fe2000000182c */
[----:B------:R3:W4:Y:S01]  /*6410*/  MUFU.EX2 R80, R8 ;  /* 0x0000000800507308 */ /* 0x0007220000000800 */
[----:B------:R-:W-:Y:S01]  /*6420*/  IMAD.MOV.U32 R100, RZ, RZ, R234 ;  /* 0x000000ffff647224 */ /* 0x000fe200078e00ea */
[----:B------:R-:W-:Y:S01]  /*6430*/  MOV R67, R99 ;  /* 0x0000006300437202 */ /* 0x000fe20000000f00 */
[----:B------:R-:W-:Y:S01]  /*6440*/  IMAD.MOV.U32 R71, RZ, RZ, R98 ;  /* 0x000000ffff477224 */ /* 0x000fe200078e0062 */
[----:B------:R-:W-:Y:S01]  /*6450*/  MOV R70, R97 ;  /* 0x0000006100467202 */ /* 0x000fe20000000f00 */
[----:B------:R-:W-:Y:S01]  /*6460*/  IMAD.MOV.U32 R13, RZ, RZ, R56 ;  /* 0x000000ffff0d7224 */ /* 0x000fe200078e0038 */
[----:B------:R-:W-:Y:S01]  /*6470*/  MOV R53, R130 ;  /* 0x0000008200357202 */ /* 0x000fe20000000f00 */
[----:B------:R-:W-:Y:S01]  /*6480*/  HMMA.16816.F32 R28, R4, R58, R28 ;  /* 0x0000003a041c723c */ /* 0x000fe2000000181c */
[----:B------:R-:W-:Y:S01]  /*6490*/  IMAD.MOV.U32 R101, RZ, RZ, R128 ;  /* 0x000000ffff657224 */ /* 0x000fe200078e0080 */
[----:B------:R1:W5:Y:S01]  /*64a0*/  LDL.LU R236, [R1+0x74] ;  /* 0x0000740001ec7983 */ /* 0x0003620000300800 */
[----:B------:R-:W-:-:S02]  /*64b0*/  IMAD.MOV.U32 R117, RZ, RZ, R102 ;  /* 0x000000ffff757224 */ /* 0x000fc400078e0066 */
[----:B------:R-:W-:Y:S02]  /*64c0*/  IMAD.MOV.U32 R55, RZ, RZ, R158 ;  /* 0x000000ffff377224 */ /* 0x000fe400078e009e */
[----:B---3--:R-:W-:Y:S01]  /*64d0*/  FFMA.FTZ R8, R189, c[0x0][0x2d0], -R12 ;  /* 0x0000b400bd087a23 */ /* 0x008fe2000001080c */
[----:B------:R-:W-:Y:S01]  /*64e0*/  MOV R99, R115 ;  /* 0x0000007300637202 */ /* 0x000fe20000000f00 */
[----:B------:R-:W-:Y:S01]  /*64f0*/  FFMA.FTZ R4, R190, c[0x0][0x2d0], -R0 ;  /* 0x0000b400be047a23 */ /* 0x000fe20000010800 */
[----:B----4-:R-:W-:Y:S01]  /*6500*/  F2FP.PACK_AB R129, R80, R126 ;  /* 0x0000007e5081723e */ /* 0x010fe200000000ff */
[----:B------:R3:W-:Y:S01]  /*6510*/  MUFU.EX2 R252, R8 ;  /* 0x0000000800fc7308 */ /* 0x0007e20000000800 */
[----:B------:R-:W-:Y:S01]  /*6520*/  IMAD.MOV.U32 R98, RZ, RZ, R113 ;  /* 0x000000ffff627224 */ /* 0x000fe200078e0071 */
[----:B------:R-:W-:Y:S02]  /*6530*/  MOV R56, R118 ;  /* 0x0000007600387202 */ /* 0x000fe40000000f00 */
[----:B------:R-:W-:-:S02]  /*6540*/  MOV R97, R112 ;  /* 0x0000007000617202 */ /* 0x000fc40000000f00 */
[----:B------:R-:W-:Y:S01]  /*6550*/  F2FP.PACK_AB R130, R114, R82 ;  /* 0x000000527282723e */ /* 0x000fe200000000ff */
[----:B------:R-:W-:Y:S01]  /*6560*/  IMAD.MOV.U32 R74, RZ, RZ, R175 ;  /* 0x000000ffff4a7224 */ /* 0x000fe200078e00af */
[----:B------:R-:W-:Y:S01]  /*6570*/  F2FP.PACK_AB R128, R96, R73 ;  /* 0x000000496080723e */ /* 0x000fe200000000ff */
[----:B------:R-:W-:Y:S01]  /*6580*/  IMAD.MOV.U32 R58, RZ, RZ, R119 ;  /* 0x000000ffff3a7224 */ /* 0x000fe200078e0077 */
[----:B------:R-:W-:Y:S01]  /*6590*/  MOV R102, R235 ;  /* 0x000000eb00667202 */ /* 0x000fe20000000f00 */
[----:B------:R-:W-:Y:S01]  /*65a0*/  LDSM.16.MT88.4 R156, [R228+0x3080] ;  /* 0x00308000e49c783b */ /* 0x000fe20000004200 */
[----:B---3--:R-:W-:Y:S02]  /*65b0*/  FFMA.FTZ R8, R188, c[0x0][0x2d0], -R12 ;  /* 0x0000b400bc087a23 */ /* 0x008fe4000001080c */
[----:B------:R-:W-:Y:S01]  /*65c0*/  IMAD.MOV.U32 R113, RZ, RZ, R65 ;  /* 0x000000ffff717224 */ /* 0x000fe200078e0041 */
[----:B------:R-:W-:Y:S01]  /*65d0*/  MOV R118, R100 ;  /* 0x0000006400767202 */ /* 0x000fe20000000f00 */
[----:B------:R3:W4:Y:S01]  /*65e0*/  MUFU.EX2 R242, R8 ;  /* 0x0000000800f27308 */ /* 0x0007220000000800 */
[----:B------:R-:W-:-:S02]  /*65f0*/  MOV R112, R57 ;  /* 0x0000003900707202 */ /* 0x000fc40000000f00 */
[----:B------:R-:W-:Y:S01]  /*6600*/  MOV R189, R67 ;  /* 0x0000004300bd7202 */ /* 0x000fe20000000f00 */
[----:B------:R-:W-:Y:S01]  /*6610*/  IMAD.MOV.U32 R115, RZ, RZ, R117 ;  /* 0x000000ffff737224 */ /* 0x000fe200078e0075 */
[----:B------:R-:W-:Y:S01]  /*6620*/  MOV R75, R97 ;  /* 0x00000061004b7202 */ /* 0x000fe20000000f00 */
[----:B------:R-:W-:Y:S01]  /*6630*/  IMAD.MOV.U32 R66, RZ, RZ, R98 ;  /* 0x000000ffff427224 */ /* 0x000fe200078e0062 */
[----:B------:R2:W5:Y:S04]  /*6640*/  LDL.LU R235, [R1+0x70] ;  /* 0x0000700001eb7983 */ /* 0x0005680000300800 */
[----:B---3--:R-:W3:Y:S01]  /*6650*/  LDSM.16.MT88.4 R8, [R227+0x4880] ;  /* 0x00488000e308783b */ /* 0x008ee20000004200 */
[----:B------:R-:W-:Y:S01]  /*6660*/  IMAD.MOV.U32 R65, RZ, RZ, R127 ;  /* 0x000000ffff417224 */ /* 0x000fe200078e007f */
[----:B----4-:R-:W-:Y:S01]  /*6670*/  F2FP.PACK_AB R131, R242, R252 ;  /* 0x000000fcf283723e */ /* 0x010fe200000000ff */
        /* <DEDUP_REMOVED lines=8> */
[C---:B-1----:R-:W-:Y:S01]  /*6700*/  HMMA.16816.F32 R176, R128.reuse, R184, R208 ;  /* 0x000000b880b0723c */ /* 0x042fe200000018d0 */
[----:B------:R-:W-:Y:S01]  /*6710*/  MOV R116, R102 ;  /* 0x0000006600747202 */ /* 0x000fe20000000f00 */
[----:B------:R-:W-:Y:S01]  /*6720*/  IMAD.MOV.U32 R117, RZ, RZ, R103 ;  /* 0x000000ffff757224 */ /* 0x000fe200078e0067 */
[----:B------:R-:W-:Y:S01]  /*6730*/  MOV R97, R113 ;  /* 0x0000007100617202 */ /* 0x000fe20000000f00 */
[----:B------:R-:W-:Y:S01]  /*6740*/  IMAD.MOV.U32 R98, RZ, RZ, R115 ;  /* 0x000000ffff627224 */ /* 0x000fe200078e0073 */
[----:B------:R1:W5:Y:S03]  /*6750*/  LDL.LU R234, [R1+0x6c] ;  /* 0x00006c0001ea7983 */ /* 0x0003660000300800 */
[----:B--2---:R-:W-:Y:S01]  /*6760*/  HMMA.16816.F32 R132, R128, R140, R132 ;  /* 0x0000008c8084723c */ /* 0x004fe20000001884 */
[----:B----4-:R-:W-:-:S04]  /*6770*/  FFMA.FTZ R4, R191, c[0x0][0x2d0], -R0 ;  /* 0x0000b400bf047a23 */ /* 0x010fc80000010800 */
[----:B------:R2:W4:Y:S01]  /*6780*/  MUFU.EX2 R198, R4 ;  /* 0x0000000400c67308 */ /* 0x0005220000000800 */
        /* <DEDUP_REMOVED lines=9> */
[----:B--2---:R-:W-:-:S02]  /*6820*/  FFMA.FTZ R4, R196, c[0x0][0x2d0], -R0 ;  /* 0x0000b400c4047a23 */ /* 0x004fc40000010800 */
[----:B------:R-:W-:Y:S01]  /*6830*/  FFMA.FTZ R0, R197, c[0x0][0x2d0], -R0 ;  /* 0x0000b400c5007a23 */ /* 0x000fe20000010800 */
[----:B------:R-:W-:-:S03]  /*6840*/  MOV R98, R99 ;  /* 0x0000006300627202 */ /* 0x000fc60000000f00 */
[----:B------:R2:W-:Y:S01]  /*6850*/  MUFU.EX2 R175, R0 ;  /* 0x0000000000af7308 */ /* 0x0005e20000000800 */
        /* <DEDUP_REMOVED lines=9> */
[----:B--2---:R-:W-:-:S04]  /*68f0*/  FFMA.FTZ R0, R171, c[0x0][0x2d0], -R2 ;  /* 0x0000b400ab007a23 */ /* 0x004fc80000010802 */
[----:B------:R2:W-:Y:S01]  /*6900*/  MUFU.EX2 R5, R0 ;  /* 0x0000000000057308 */ /* 0x0005e20000000800 */
[----:B------:R-:W-:Y:S01]  /*6910*/  IMAD.MOV.U32 R64, RZ, RZ, R65 ;  /* 0x000000ffff407224 */ /* 0x000fe200078e0041 */
[----:B------:R-:W-:Y:S01]  /*6920*/  MOV R65, R118 ;  /* 0x0000007600417202 */ /* 0x000fe20000000f00 */
[----:B------:R-:W-:Y:S01]  /*6930*/  IMAD.MOV.U32 R12, RZ, RZ, R117 ;  /* 0x000000ffff0c7224 */ /* 0x000fe200078e0075 */
[----:B------:R-:W-:Y:S02]  /*6940*/  MOV R59, R116 ;  /* 0x00000074003b7202 */ /* 0x000fe40000000f00 */
[----:B---3--:R-:W-:Y:S02]  /*6950*/  HMMA.16816.F32 R116, R128, R8, R144 ;  /* 0x000000088074723c */ /* 0x008fe40000001890 */
[----:B------:R-:W3:Y:S01]  /*6960*/  MUFU.EX2 R196, R4 ;  /* 0x0000000400c47308 */ /* 0x000ee20000000800 */
[----:B------:R-:W-:Y:S01]  /*6970*/  MOV R83, R75 ;  /* 0x0000004b00537202 */ /* 0x000fe20000000f00 */
[----:B--2---:R-:W-:-:S04]  /*6980*/  FFMA.FTZ R0, R172, c[0x0][0x2d0], -R2 ;  /* 0x0000b400ac007a23 */ /* 0x004fc80000010802 */
[----:B------:R-:W-:Y:S02]  /*6990*/  HMMA.16816.F32 R144, R128, R142, R248 ;  /* 0x0000008e8090723c */ /* 0x000fe400000018f8 */
[----:B------:R2:W1:Y:S01]  /*69a0*/  MUFU.EX2 R4, R0 ;  /* 0x0000000000047308 */ /* 0x0004620000000800 */
[----:B------:R-:W-:Y:S01]  /*69b0*/  IMAD.MOV.U32 R74, RZ, RZ, R66 ;  /* 0x000000ffff4a7224 */ /* 0x000fe200078e0042 */
[----:B------:R-:W-:-:S03]  /*69c0*/  MOV R75, R67 ;  /* 0x00000043004b7202 */ /* 0x000fc60000000f00 */
[----:B------:R-:W-:Y:S01]  /*69d0*/  IMAD.MOV.U32 R248, RZ, RZ, R64 ;  /* 0x000000fffff87224 */ /* 0x000fe200078e0040 */
[----:B------:R-:W-:Y:S01]  /*69e0*/  HMMA.16816.F32 R188, R128, R186, R208 ;  /* 0x000000ba80bc723c */ /* 0x000fe200000018d0 */
[----:B------:R-:W-:Y:S01]  /*69f0*/  MOV R127, R230 ;  /* 0x000000e6007f7202 */ /* 0x000fe20000000f00 */
[----:B------:R-:W-:Y:S01]  /*6a00*/  IMAD.MOV.U32 R7, RZ, RZ, R98 ;  /* 0x000000ffff077224 */ /* 0x000fe200078e0062 */
[----:B------:R-:W-:-:S04]  /*6a10*/  MOV R6, R99 ;  /* 0x0000006300067202 */ /* 0x000fc80000000f00 */
[----:B------:R-:W-:Y:S02]  /*6a20*/  IMAD.MOV.U32 R210, RZ, RZ, R82 ;  /* 0x000000ffffd27224 */ /* 0x000fe400078e0052 */
[--C-:B--2---:R-:W-:Y:S02]  /*6a30*/  FFMA.FTZ R0, R173, c[0x0][0x2d0], -R2.reuse ;  /* 0x0000b400ad007a23 */ /* 0x104fe40000010802 */
[----:B------:R-:W-:Y:S01]  /*6a40*/  FFMA.FTZ R2, R174, c[0x0][0x2d0], -R2 ;  /* 0x0000b400ae027a23 */ /* 0x000fe20000010802 */
[----:B------:R-:W-:Y:S01]  /*6a50*/  MOV R174, R65 ;  /* 0x0000004100ae7202 */ /* 0x000fe20000000f00 */
[----:B------:R-:W-:Y:S01]  /*6a60*/  IMAD.MOV.U32 R209, RZ, RZ, R80 ;  /* 0x000000ffffd17224 */ /* 0x000fe200078e0050 */
[----:B------:R-:W-:Y:S01]  /*6a70*/  HMMA.16816.F32 R64, R128, R62, R244 ;  /* 0x0000003e8040723c */ /* 0x000fe200000018f4 */
[----:B------:R-:W-:-:S06]  /*6a80*/  IMAD.MOV.U32 R208, RZ, RZ, R96 ;  /* 0x000000ffffd07224 */ /* 0x000fcc00078e0060 */
[----:B------:R-:W-:Y:S02]  /*6a90*/  MOV R245, R83 ;  /* 0x0000005300f57202 */ /* 0x000fe40000000f00 */
[----:B------:R-:W-:Y:S02]  /*6aa0*/  MOV R244, R81 ;  /* 0x0000005100f47202 */ /* 0x000fe40000000f00 */
[----:B------:R-:W-:Y:S01]  /*6ab0*/  HMMA.16816.F32 R80, R128, R78, R220 ;  /* 0x0000004e8050723c */ /* 0x000fe200000018dc */
[----:B------:R-:W-:Y:S06]  /*6ac0*/  MUFU.EX2 R0, R0 ;  /* 0x0000000000007308 */ /* 0x000fec0000000800 */
[----:B------:R-:W-:-:S02]  /*6ad0*/  MOV R221, R97 ;  /* 0x0000006100dd7202 */ /* 0x000fc40000000f00 */
[----:B------:R-:W-:Y:S01]  /*6ae0*/  HMMA.16816.F32 R96, R128, R94, R216 ;  /* 0x0000005e8060723c */ /* 0x000fe200000018d8 */
[----:B------:R-:W2:Y:S01]  /*6af0*/  MUFU.EX2 R2, R2 ;  /* 0x0000000200027308 */ /* 0x000ea20000000800 */
[----:B------:R-:W-:-:S05]  /*6b00*/  IMAD.MOV.U32 R220, RZ, RZ, R72 ;  /* 0x000000ffffdc7224 */ /* 0x000fca00078e0048 */
[----:B------:R-:W-:Y:S02]  /*6b10*/  MOV R217, R127 ;  /* 0x0000007f00d97202 */ /* 0x000fe40000000f00 */
[----:B------:R-:W-:Y:S01]  /*6b20*/  MOV R219, R125 ;  /* 0x0000007d00db7202 */ /* 0x000fe20000000f00 */
[----:B------:R-:W-:Y:S02]  /*6b30*/  IMAD.MOV.U32 R218, RZ, RZ, R124 ;  /* 0x000000ffffda7224 */ /* 0x000fe400078e007c */
[----:B------:R-:W-:Y:S01]  /*6b40*/  FADD.FTZ R6, R6, R217 ;  /* 0x000000d906067221 */ /* 0x000fe20000010000 */
[----:B------:R-:W-:Y:S01]  /*6b50*/  MOV R222, R75 ;  /* 0x0000004b00de7202 */ /* 0x000fe20000000f00 */
[----:B------:R-:W-:Y:S02]  /*6b60*/  FADD.FTZ R14, R219, R14 ;  /* 0x0000000edb0e7221 */ /* 0x000fe40000010000 */
[----:B------:R-:W-:Y:S02]  /*6b70*/  IMAD.MOV.U32 R223, RZ, RZ, R74 ;  /* 0x000000ffffdf7224 */ /* 0x000fe400078e004a */
[----:B------:R-:W-:-:S02]  /*6b80*/  FADD.FTZ R7, R7, R218 ;  /* 0x000000da07077221 */ /* 0x000fc40000010000 */
[----:B------:R-:W-:Y:S01]  /*6b90*/  FADD.FTZ R6, R220, R6 ;  /* 0x00000006dc067221 */ /* 0x000fe20000010000 */
[----:B------:R-:W-:Y:S01]  /*6ba0*/  MOV R246, R59 ;  /* 0x0000003b00f67202 */ /* 0x000fe20000000f00 */
[----:B------:R-:W-:Y:S02]  /*6bb0*/  FADD.FTZ R14, R222, R14 ;  /* 0x0000000ede0e7221 */ /* 0x000fe40000010000 */
[----:B------:R-:W-:Y:S02]  /*6bc0*/  FADD.FTZ R7, R221, R7 ;  /* 0x00000007dd077221 */ /* 0x000fe40000010000 */
[----:B------:R-:W-:Y:S02]  /*6bd0*/  FADD.FTZ R6, R223, R6 ;  /* 0x00000006df067221 */ /* 0x000fe40000010000 */
[----:B------:R-:W-:Y:S02]  /*6be0*/  IMAD.MOV.U32 R247, RZ, RZ, R58 ;  /* 0x000000fffff77224 */ /* 0x000fe400078e003a */
[----:B------:R-:W-:-:S02]  /*6bf0*/  FADD.FTZ R14, R245, R14 ;  /* 0x0000000ef50e7221 */ /* 0x000fc40000010000 */
[----:B------:R-:W-:Y:S02]  /*6c00*/  FADD.FTZ R7, R244, R7 ;  /* 0x00000007f4077221 */ /* 0x000fe40000010000 */
[----:B------:R-:W-:Y:S01]  /*6c10*/  FADD.FTZ R6, R246, R6 ;  /* 0x00000006f6067221 */ /* 0x000fe20000010000 */
[----:B----4-:R-:W-:Y:S01]  /*6c20*/  F2FP.PACK_AB R124, R198, R199 ;  /* 0x000000c7c67c723e */ /* 0x010fe200000000ff */
[----:B------:R-:W-:Y:S01]  /*6c30*/  IMAD.MOV.U32 R197, RZ, RZ, R126 ;  /* 0x000000ffffc57224 */ /* 0x000fe200078e007e */
[----:B---3--:R-:W-:Y:S01]  /*6c40*/  F2FP.PACK_AB R126, R175, R196 ;  /* 0x000000c4af7e723e */ /* 0x008fe200000000ff */
[----:B------:R-:W-:Y:S01]  /*6c50*/  FADD.FTZ R14, R247, R14 ;  /* 0x0000000ef70e7221 */ /* 0x000fe20000010000 */
[----:B-1----:R-:W-:Y:S02]  /*6c60*/  F2FP.PACK_AB R125, R4, R5 ;  /* 0x00000005047d723e */ /* 0x002fe400000000ff */
[----:B--2---:R-:W-:Y:S01]  /*6c70*/  F2FP.PACK_AB R127, R2, R0 ;  /* 0x00000000027f723e */ /* 0x004fe200000000ff */
[----:B------:R-:W-:-:S02]  /*6c80*/  FADD.FTZ R12, R12, R7 ;  /* 0x000000070c0c7221 */ /* 0x000fc40000010000 */
[----:B------:R-:W-:Y:S02]  /*6c90*/  FADD.FTZ R6, R174, R6 ;  /* 0x00000006ae067221 */ /* 0x000fe40000010000 */
[----:B------:R-:W-:Y:S02]  /*6ca0*/  FADD.FTZ R7, R195, R194 ;  /* 0x000000c2c3077221 */ /* 0x000fe40000010000 */
[----:B------:R-:W-:Y:S01]  /*6cb0*/  FADD.FTZ R14, R15, R14 ;  /* 0x0000000e0f0e7221 */ /* 0x000fe20000010000 */
[C---:B------:R-:W-:Y:S01]  /*6cc0*/  HMMA.16816.F32 R136, R124.reuse, R140, R136 ;  /* 0x0000008c7c88723c */ /* 0x040fe20000001888 */
[----:B------:R-:W-:Y:S02]  /*6cd0*/  IMAD.MOV.U32 R249, RZ, RZ, R112 ;  /* 0x000000fffff97224 */ /* 0x000fe400078e0070 */
[----:B------:R-:W-:Y:S02]  /*6ce0*/  FADD.FTZ R12, R248, R12 ;  /* 0x0000000cf80c7221 */ /* 0x000fe40000010000 */
[----:B------:R-:W-:Y:S01]  /*6cf0*/  FADD.FTZ R15, R13, R6 ;  /* 0x000000060d0f7221 */ /* 0x000fe20000010000 */
[----:B------:R-:W-:Y:S01]  /*6d00*/  MOV R250, R113 ;  /* 0x0000007100fa7202 */ /* 0x000fe20000000f00 */
[----:B------:R-:W-:Y:S01]  /*6d10*/  FADD.FTZ R13, R192, R7 ;  /* 0x00000007c00d7221 */ /* 0x000fe20000010000 */
[----:B------:R-:W-:Y:S01]  /*6d20*/  HMMA.16816.F32 R140, R124, R142, R104 ;  /* 0x0000008e7c8c723c */ /* 0x000fe20000001868 */
[----:B------:R-:W-:Y:S01]  /*6d30*/  MOV R251, R115 ;  /* 0x0000007300fb7202 */ /* 0x000fe20000000f00 */
[----:B------:R-:W-:-:S02]  /*6d40*/  IMAD.MOV.U32 R173, RZ, RZ, R56 ;  /* 0x000000ffffad7224 */ /* 0x000fc400078e0038 */
[----:B------:R-:W-:Y:S01]  /*6d50*/  FADD.FTZ R7, R249, R12 ;  /* 0x0000000cf9077221 */ /* 0x000fe20000010000 */
[----:B------:R-:W-:-:S03]  /*6d60*/  MOV R172, R57 ;  /* 0x0000003900ac7202 */ /* 0x000fc60000000f00 */
[----:B------:R-:W-:Y:S01]  /*6d70*/  HMMA.16816.F32 R104, R124, R108, R120 ;  /* 0x0000006c7c68723c */ /* 0x000fe20000001878 */
[----:B------:R-:W-:Y:S01]  /*6d80*/  MOV R171, R73 ;  /* 0x0000004900ab7202 */ /* 0x000fe20000000f00 */
[----:B------:R-:W-:Y:S02]  /*6d90*/  FADD.FTZ R6, R250, R14 ;  /* 0x0000000efa067221 */ /* 0x000fe40000010000 */
[----:B------:R-:W-:-:S04]  /*6da0*/  FADD.FTZ R12, R251, R15 ;  /* 0x0000000ffb0c7221 */ /* 0x000fc80000010000 */
        /* <DEDUP_REMOVED lines=9> */
[----:B------:R-:W-:Y:S01]  /*6e40*/  FADD.FTZ R6, R166, R7 ;  /* 0x00000007a6067221 */ /* 0x000fe20000010000 */
[----:B------:R-:W-:Y:S01]  /*6e50*/  MOV R103, R231 ;  /* 0x000000e700677202 */ /* 0x000fe20000000f00 */
[----:B------:R-:W-:Y:S01]  /*6e60*/  IMAD.MOV.U32 R100, RZ, RZ, R101 ;  /* 0x000000ffff647224 */ /* 0x000fe200078e0065 */
[----:B------:R-:W-:Y:S01]  /*6e70*/  MOV R101, R233 ;  /* 0x000000e900657202 */ /* 0x000fe20000000f00 */
[----:B------:R-:W-:Y:S01]  /*6e80*/  IMAD.MOV.U32 R102, RZ, RZ, R232 ;  /* 0x000000ffff667224 */ /* 0x000fe200078e00e8 */
[----:B------:R-:W-:Y:S01]  /*6e90*/  HMMA.16816.F32 R180, R124, R184, R180 ;  /* 0x000000b87cb4723c */ /* 0x000fe200000018b4 */
[----:B------:R-:W-:Y:S01]  /*6ea0*/  FADD.FTZ R6, R164, R6 ;  /* 0x00000006a4067221 */ /* 0x000fe20000010000 */
[----:B------:R1:W5:Y:S01]  /*6eb0*/  LDL.LU R233, [R1+0x68] ;  /* 0x0000680001e97983 */ /* 0x0003620000300800 */
[----:B------:R-:W-:-:S02]  /*6ec0*/  IMAD.MOV.U32 R211, RZ, RZ, R114 ;  /* 0x000000ffffd37224 */ /* 0x000fc400078e0072 */
[----:B------:R-:W-:Y:S01]  /*6ed0*/  FADD.FTZ R5, R5, R6 ;  /* 0x0000000605057221 */ /* 0x000fe20000010000 */
[----:B------:R1:W5:Y:S02]  /*6ee0*/  LDL.LU R232, [R1+0x64] ;  /* 0x0000640001e87983 */ /* 0x0003640000300800 */
[----:B------:R-:W-:Y:S01]  /*6ef0*/  HMMA.16816.F32 R184, R124, R186, R88 ;  /* 0x000000ba7cb8723c */ /* 0x000fe20000001858 */
[----:B------:R-:W-:Y:S01]  /*6f00*/  FADD.FTZ R4, R4, R5 ;  /* 0x0000000504047221 */ /* 0x000fe20000010000 */
[----:B------:R1:W5:Y:S01]  /*6f10*/  LDL.LU R231, [R1+0x60] ;  /* 0x0000600001e77983 */ /* 0x0003620000300800 */
[----:B------:R-:W-:-:S05]  /*6f20*/  FADD.FTZ R9, R210, R9 ;  /* 0x00000009d2097221 */ /* 0x000fca0000010000 */
[C---:B------:R-:W-:Y:S01]  /*6f30*/  HMMA.16816.F32 R148, R128.reuse, R156, R148 ;  /* 0x0000009c8094723c */ /* 0x040fe20000001894 */
[----:B------:R-:W-:Y:S01]  /*6f40*/  FADD.FTZ R7, R209, R8 ;  /* 0x00000008d1077221 */ /* 0x000fe20000010000 */
[----:B------:R1:W5:Y:S06]  /*6f50*/  LDL.LU R230, [R1+0x5c] ;  /* 0x00005c0001e67983 */ /* 0x00036c0000300800 */
[C---:B------:R-:W-:Y:S01]  /*6f60*/  HMMA.16816.F32 R52, R128.reuse, R60, R52 ;  /* 0x0000003c8034723c */ /* 0x040fe20000001834 */
[----:B------:R-:W-:Y:S01]  /*6f70*/  FADD.FTZ R4, R0, R4 ;  /* 0x0000000400047221 */ /* 0x000fe20000010000 */
[----:B------:R1:W5:Y:S06]  /*6f80*/  LDL.LU R229, [R1+0x58] ;  /* 0x0000580001e57983 */ /* 0x00036c0000300800 */
        /* <DEDUP_REMOVED lines=9> */
[----:B------:R-:W-:Y:S01]  /*7020*/  FADD.FTZ R0, R211, R9 ;  /* 0x00000009d3007221 */ /* 0x000fe20000010000 */
[----:B------:R1:W5:Y:S06]  /*7030*/  LDL.LU R224, [R1+0x54] ;  /* 0x0000540001e07983 */ /* 0x00036c0000300800 */
[C---:B------:R-:W-:Y:S08]  /*7040*/  HMMA.16816.F32 R156, R124.reuse, R158, R16 ;  /* 0x0000009e7c9c723c */ /* 0x040ff00000001810 */
[C---:B------:R-:W-:Y:S08]  /*7050*/  HMMA.16816.F32 R60, R124.reuse, R62, R48 ;  /* 0x0000003e7c3c723c */ /* 0x040ff00000001830 */
[C---:B------:R-:W-:Y:S08]  /*7060*/  HMMA.16816.F32 R76, R124.reuse, R78, R44 ;  /* 0x0000004e7c4c723c */ /* 0x040ff0000000182c */
[C---:B------:R-:W-:Y:S08]  /*7070*/  HMMA.16816.F32 R92, R124.reuse, R94, R40 ;  /* 0x0000005e7c5c723c */ /* 0x040ff00000001828 */
[----:B------:R-:W-:Y:S01]  /*7080*/  HMMA.16816.F32 R108, R124, R110, R36 ;  /* 0x0000006e7c6c723c */ /* 0x000fe20000001824 */
[----:B------:R-:W-:-:S07]  /*7090*/  FADD.FTZ R7, R252, R7 ;  /* 0x00000007fc077221 */ /* 0x000fce0000010000 */
[-C--:B------:R-:W-:Y:S08]  /*70a0*/  HMMA.16816.F32 R128, R128, R10.reuse, R204 ;  /* 0x0000000a8080723c */ /* 0x080ff000000018cc */
[----:B------:R-:W-:Y:S07]  /*70b0*/  HMMA.16816.F32 R124, R124, R10, R28 ;  /* 0x0000000a7c7c723c */ /* 0x000fee000000181c */
[----:B------:R-:W-:-:S04]  /*70c0*/  FADD.FTZ R10, R199, R13 ;  /* 0x0000000dc70a7221 */ /* 0x000fc80000010000 */
[----:B------:R-:W-:Y:S01]  /*70d0*/  FADD.FTZ R8, R198, R10 ;  /* 0x0000000ac6087221 */ /* 0x000fe20000010000 */
[----:B------:R2:W-:Y:S01]  /*70e0*/  STL [R1+0x18], R0 ;  /* 0x0000180001007387 */ /* 0x0005e20000100800 */
[----:B------:R-:W-:Y:S02]  /*70f0*/  FADD.FTZ R7, R242, R7 ;  /* 0x00000007f2077221 */ /* 0x000fe40000010000 */
[----:B------:R-:W-:-:S04]  /*7100*/  FADD.FTZ R6, R196, R8 ;  /* 0x00000008c4067221 */ /* 0x000fc80000010000 */
[----:B------:R-:W-:Y:S01]  /*7110*/  FADD.FTZ R5, R175, R6 ;  /* 0x00000006af057221 */ /* 0x000fe20000010000 */
[----:B------:R1:W-:Y:S01]  /*7120*/  STL [R1+0x14], R7 ;  /* 0x0000140701007387 */ /* 0x0003e20000100800 */
[----:B------:R-:W-:Y:S01]  /*7130*/  UIMAD.WIDE.U32 UR6, UR23, UR4, URZ ;  /* 0x00000004170672a5 */ /* 0x000fe2000f8e003f */
[----:B------:R-:W-:Y:S01]  /*7140*/  PLOP3.LUT P0, PT, PT, PT, UP6, 0x40, 0x0 ;  /* 0x000000000000781c */ /* 0x000fe20003f0e868 */
[----:B--2---:R-:W-:-:S05]  /*7150*/  FADD.FTZ R0, R2, R4 ;  /* 0x0000000402007221 */ /* 0x004fca0000010000 */
[----:B------:R1:W-:Y:S04]  /*7160*/  STL [R1+0x20], R0 ;  /* 0x0000200001007387 */ /* 0x0003e80000100800 */
[----:B------:R1:W-:Y:S01]  /*7170*/  STL [R1+0x1c], R5 ;  /* 0x00001c0501007387 */ /* 0x0003e20000100800 */
[----:B------:R-:W-:-:S04]  /*7180*/  @UP5 USHF.R.U32.HI UR23, URZ, UR5, UR7 ;  /* 0x000000053f175299 */ /* 0x000fc80008011607 */
[----:B------:R-:W-:Y:S02]  /*7190*/  UIADD3 UR23, UR22, UR23, URZ ;  /* 0x0000001716177290 */ /* 0x000fe4000fffe03f */
[----:B------:R-:W-:Y:S02]  /*71a0*/  ULDC UR7, c[0x0][0x328] ;  /* 0x0000ca0000077ab9 */ /* 0x000fe40000000800 */
[----:B------:R-:W-:Y:S02]  /*71b0*/  UIADD3 UR13, UR13, -0x2, URZ ;  /* 0xfffffffe0d0d7890 */ /* 0x000fe4000fffe03f */
[----:B------:R-:W-:Y:S01]  /*71c0*/  UIADD3 UR7, UR23, UR7, URZ ;  /* 0x0000000717077290 */ /* 0x000fe2000fffe03f */
[----:B------:R-:W-:Y:S05]  /*71d0*/  @P0 BRA `(.L_x_1023) ;  /* 0x0000015000000947 */ /* 0x000fea0003800000 */
[----:B------:R-:W-:Y:S01]  /*71e0*/  ISETP.LT.AND P0, PT, RZ, UR23, PT ;  /* 0x00000017ff007c0c */ /* 0x000fe2000bf01270 */
[----:B------:R-:W-:Y:S02]  /*71f0*/  UIADD3 UR22, UR23, -0x1, URZ ;  /* 0xffffffff17167890 */ /* 0x000fe4000fffe03f */
[----:B------:R-:W-:-:S10]  /*7200*/  ULDC UR6, c[0x0][0x32c] ;  /* 0x0000cb0000067ab9 */ /* 0x000fd40000000800 */
[----:B------:R-:W-:Y:S05]  /*7210*/  @P0 BRA `(.L_x_1024) ;  /* 0x0000008000000947 */ /* 0x000fea0003800000 */
[----:B------:R-:W-:Y:S02]  /*7220*/  UISETP.NE.AND UP0, UPT, UR6, 0x1, UPT ;  /* 0x000000010600788c */ /* 0x000fe4000bf05270 */
[----:B------:R-:W-:Y:S02]  /*7230*/  UIADD3 UR22, -UR23, URZ, URZ ;  /* 0x0000003f17167290 */ /* 0x000fe4000fffe13f */
[----:B------:R-:W-:Y:S02]  /*7240*/  ULDC.64 UR4, c[0x0][0x330] ;  /* 0x0000cc0000047ab9 */ /* 0x000fe40000000a00 */
[----:B------:R-:W-:-:S07]  /*7250*/  UIMAD.WIDE.U32 UR24, UR22, UR4, URZ ;  /* 0x00000004161872a5 */ /* 0x000fce000f8e003f */
[----:B------:R-:W-:Y:S02]  /*7260*/  @UP0 UMOV UR23, UR25 ;  /* 0x0000001900170c82 */ /* 0x000fe40008000000 */
[----:B------:R-:W-:-:S04]  /*7270*/  @UP0 USHF.R.U32.HI UR22, URZ, UR5, UR23 ;  /* 0x000000053f160299 */ /* 0x000fc80008011617 */
[----:B------:R-:W-:Y:S01]  /*7280*/  ULOP3.LUT UR22, URZ, UR22, URZ, 0x33, !UPT ;  /* 0x000000163f167292 */ /* 0x000fe2000f8e333f */
[----:B------:R-:W-:Y:S05]  /*7290*/  BRA `(.L_x_1025) ;  /* 0x0000005000007947 */ /* 0x000fea0003800000 */
.L_x_1024:
[----:B------:R-:W-:Y:S02]  /*72a0*/  UISETP.NE.AND UP0, UPT, UR6, 0x1, UPT ;  /* 0x000000010600788c */ /* 0x000fe4000bf05270 */
[----:B------:R-:W-:Y:S02]  /*72b0*/  ULDC.64 UR4, c[0x0][0x330] ;  /* 0x0000cc0000047ab9 */ /* 0x000fe40000000a00 */
[----:B------:R-:W-:-:S07]  /*72c0*/  UIMAD.WIDE.U32 UR24, UR22, UR4, URZ ;  /* 0x00000004161872a5 */ /* 0x000fce000f8e003f */
[----:B------:R-:W-:Y:S02]  /*72d0*/  @UP0 UMOV UR23, UR25 ;  /* 0x0000001900170c82 */ /* 0x000fe40008000000 */
[----:B------:R-:W-:Y:S02]  /*72e0*/  @UP0 USHF.R.U32.HI UR22, URZ, UR5, UR23 ;  /* 0x000000053f160299 */ /* 0x000fe40008011617 */
.L_x_1025:
[----:B------:R-:W-:Y:S02]  /*72f0*/  ULDC UR4, c[0x0][0x32c] ;  /* 0x0000cb0000047ab9 */ /* 0x000fe40000000800 */
[----:B------:R-:W-:-:S04]  /*7300*/  UIMAD UR4, UR22, UR6, UR4 ;  /* 0x00000006160472a4 */ /* 0x000fc8000f8e0204 */
[----:B------:R-:W-:-:S04]  /*7310*/  UISETP.LT.AND UP0, UPT, UR7, UR4, UPT ;  /* 0x000000040700728c */ /* 0x000fc8000bf01270 */
[----:B------:R-:W-:-:S04]  /*7320*/  USEL UR7, UR7, UR4, UP0 ;  /* 0x0000000407077287 */ /* 0x000fc80008000000 */
.L_x_1023:
[----:B------:R-:W-:-:S04]  /*7330*/  UIMAD.WIDE UR4, UR7, 0x2aaaaaab, URZ ;  /* 0x2aaaaaab070478a5 */ /* 0x000fc8000f8e023f */
[----:B------:R-:W-:-:S04]  /*7340*/  USHF.R.U32.HI UR4, URZ, 0x1f, UR5 ;  /* 0x0000001f3f047899 */ /* 0x000fc80008011605 */
[----:B------:R-:W-:-:S04]  /*7350*/  ULEA.HI.SX32 UR4, UR5, UR4, 0x1d ;  /* 0x0000000405047291 */ /* 0x000fc8000f8fea3f */
[----:B------:R-:W-:-:S04]  /*7360*/  UISETP.LT.AND UP0, UPT, UR8, UR4, UPT ;  /* 0x000000040800728c */ /* 0x000fc8000bf01270 */
[----:B------:R-:W-:-:S04]  /*7370*/  USEL UR22, UR8, UR4, !UP0 ;  /* 0x0000000408167287 */ /* 0x000fc8000c000000 */
[----:B------:R-:W-:-:S06]  /*7380*/  UISETP.GE.AND UP0, UPT, UR13, UR22, UPT ;  /* 0x000000160d00728c */ /* 0x000fcc000bf06270 */
[----:B------:R-:W-:-:S13]  /*7390*/  PLOP3.LUT P0, PT, PT, PT, UP0, 0x80, 0x0 ;  /* 0x000000000000781c */ /* 0x000fda0003f0f008 */
[----:B------:R-:W-:Y:S05]  /*73a0*/  @!P0 BRA `(.L_x_1026) ;  /* 0x0000498000008947 */ /* 0x000fea0003800000 */
[----:B-1----:R-:W2:Y:S01]  /*73b0*/  LDL R0, [R1+0x24] ;  /* 0x0000240001007983 */ /* 0x002ea20000100800 */
[----:B------:R-:W-:Y:S01]  /*73c0*/  UISETP.NE.AND UP0, UPT, UR17, URZ, UPT ;  /* 0x0000003f1100728c */ /* 0x000fe2000bf05270 */
[----:B------:R-:W-:Y:S01]  /*73d0*/  IMAD.MOV.U32 R166, RZ, RZ, R168 ;  /* 0x000000ffffa67224 */ /* 0x000fe200078e00a8 */
[----:B------:R-:W-:Y:S01]  /*73e0*/  MOV R171, R3 ;  /* 0x0000000300ab7202 */ /* 0x000fe20000000f00 */
[----:B------:R-:W-:Y:S01]  /*73f0*/  IMAD.MOV.U32 R164, RZ, RZ, R169 ;  /* 0x000000ffffa47224 */ /* 0x000fe200078e00a9 */
[----:B------:R-:W-:Y:S01]  /*7400*/  ULDC.64 UR6, c[0x0][0x208] ;  /* 0x0000820000067ab9 */ /* 0x000fe20000000a00 */
[----:B------:R-:W-:Y:S01]  /*7410*/  IMAD.MOV.U32 R170, RZ, RZ, R167 ;  /* 0x000000ffffaa7224 */ /* 0x000fe200078e00a7 */
[----:B------:R-:W-:Y:S01]  /*7420*/  PLOP3.LUT P1, PT, PT, PT, UP0, 0x80, 0x0 ;  /* 0x000000000000781c */ /* 0x000fe20003f2f008 */
[----:B------:R-:W-:Y:S01]  /*7430*/  ULDC.64 UR4, c[0x0][0x1e0] ;  /* 0x0000780000047ab9 */ /* 0x000fe20000000a00 */
[----:B------:R-:W-:-:S11]  /*7440*/  PLOP3.LUT P0, PT, PT, PT, UP0, 0x80, 0x0 ;  /* 0x000000000000781c */ /* 0x000fd60003f0f008 */
[----:B--2---:R-:W-:-:S05]  /*7450*/  @P1 IMAD.HI.U32 R0, R0, c[0x0][0x2c8], RZ ;  /* 0x0000b20000001a27 */ /* 0x004fca00078e00ff */
[----:B------:R-:W-:-:S05]  /*7460*/  @P0 SHF.R.U32.HI R0, RZ, c[0x0][0x2cc], R0 ;  /* 0x0000b300ff000a19 */ /* 0x000fca0000011600 */
[----:B------:R1:W-:Y:S02]  /*7470*/  @P0 STL [R1+0x28], R0 ;  /* 0x0000280001000387 */ /* 0x0003e40000100800 */
.L_x_1043:
[----:B------:R-:W2:Y:S01]  /*7480*/  LDL.64 R36, [R1+0x38] ;  /* 0x0000380001247983 */ /* 0x000ea20000100a00 */
[----:B------:R-:W-:Y:S04]  /*7490*/  DEPBAR.LE SB0, 0x0 ;  /* 0x000080000000791a */ /* 0x000fe80000000000 */
[----:B-1----:R-:W2:Y:S01]  /*74a0*/  LDL.64 R2, [R1+0x48] ;  /* 0x0000480001027983 */ /* 0x002ea20000100a00 */
[----:B------:R-:W-:Y:S02]  /*74b0*/  UISETP.GT.AND UP0, UPT, UR8, UR13, UPT ;  /* 0x0000000d0800728c */ /* 0x000fe4000bf04270 */
[----:B------:R-:W-:Y:S02]  /*74c0*/  UISETP.NE.AND UP2, UPT, UR17, URZ, UPT ;  /* 0x0000003f1100728c */ /* 0x000fe4000bf45270 */
[----:B------:R-:W-:Y:S01]  /*74d0*/  BAR.SYNC.DEFER_BLOCKING 0x0 ;  /* 0x0000000000007b1d */ /* 0x000fe20000010000 */
[----:B------:R-:W-:Y:S01]  /*74e0*/  UISETP.NE.AND UP1, UPT, UR16, URZ, UPT ;  /* 0x0000003f1000728c */ /* 0x000fe2000bf25270 */
[----:B------:R-:W-:Y:S05]  /*74f0*/  PLOP3.LUT P0, PT, PT, PT, UP0, 0x80, 0x0 ;  /* 0x000000000000781c */ /* 0x000fea0003f0f008 */
[----:B------:R-:W-:Y:S02]  /*7500*/  @!UP0 USHF.R.S32.HI UR23, URZ, 0x1f, UR13 ;  /* 0x0000001f3f178899 */ /* 0x000fe4000801140d */
[----:B------:R-:W-:Y:S02]  /*7510*/  @!UP0 UIMAD.WIDE.U32 UR24, UR13, UR6, URZ ;  /* 0x000000060d1882a5 */ /* 0x000fe4000f8e003f */
[----:B------:R-:W-:Y:S04]  /*7520*/  @!UP0 UIMAD UR23, UR23, UR6, URZ ;  /* 0x00000006171782a4 */ /* 0x000fe8000f8e023f */
[----:B------:R-:W-:Y:S01]  /*7530*/  @!UP0 UIMAD UR23, UR13, UR7, UR23 ;  /* 0x000000070d1782a4 */ /* 0x000fe2000f8e0217 */
[----:B-1----:R-:W-:Y:S03]  /*7540*/  IMAD.U32 R0, RZ, RZ, UR24 ;  /* 0x00000018ff007e24 */ /* 0x002fe6000f8e00ff */
[----:B------:R-:W-:Y:S04]  /*7550*/  @!UP0 UIADD3 UR23, UR25, UR23, URZ ;  /* 0x0000001719178290 */ /* 0x000fe8000fffe03f */
[----:B------:R-:W-:Y:S01]  /*7560*/  @!UP0 UIMAD UR23, UR23, 0x30, URZ ;  /* 0x00000030171788a4 */ /* 0x000fe2000f8e023f */
[----:B-----5:R-:W-:Y:S01]  /*7570*/  LDSM.16.M88.4 R48, [R231+0x8080] ;  /* 0x00808000e730783b */ /* 0x020fe20000000200 */
[----:B------:R-:W-:Y:S04]  /*7580*/  UISETP.GT.AND UP0, UPT, UR13, UR8, UPT ;  /* 0x000000080d00728c */ /* 0x000fe8000bf04270 */
[----:B------:R-:W1:Y:S05]  /*7590*/  LDSM.16.M88.4 R16, [R224+0x5080] ;  /* 0x00508000e010783b */ /* 0x000e6a0000000200 */
[----:B------:R-:W3:Y:S02]  /*75a0*/  LDSM.16.M88.4 R44, [R231+0xa080] ;  /* 0x00a08000e72c783b */ /* 0x000ee40000000200 */
[----:B------:R-:W-:Y:S03]  /*75b0*/  @UP0 UIADD3 UR24, UR13, -0x1, URZ ;  /* 0xffffffff0d180890 */ /* 0x000fe6000fffe03f */
[----:B------:R-:W4:Y:S01]  /*75c0*/  LDSM.16.M88.4 R32, [R224+0x5880] ;  /* 0x00588000e020783b */ /* 0x000f220000000200 */
[----:B------:R-:W-:Y:S04]  /*75d0*/  @UP0 UIMAD.WIDE.U32 UR26, UR24, UR4, URZ ;  /* 0x00000004181a02a5 */ /* 0x000fe8000f8e003f */
        /* <DEDUP_REMOVED lines=18> */
[-C--:B------:R-:W-:Y:S01]  /*7700*/  HMMA.16816.F32 R36, R48, R172.reuse, RZ ;  /* 0x000000ac3024723c */ /* 0x080fe200000018ff */
[----:B------:R-:W-:Y:S04]  /*7710*/  @!P0 IMAD.WIDE.U32 R2, R0, 0x30, R2 ;  /* 0x0000003000028825 */ /* 0x000fe800078e0002 */
[----:B------:R-:W-:Y:S01]  /*7720*/  @!P0 IMAD.SHL.U32 R0, R2, 0x2, RZ ;  /* 0x0000000202008824 */ /* 0x000fe200078e00ff */
[----:B------:R-:W-:Y:S02]  /*7730*/  @!P0 IADD3 R165, R3, UR23, RZ ;  /* 0x0000001703a58c10 */ /* 0x000fe4000fffe0ff */
[C---:B------:R-:W-:Y:S01]  /*7740*/  HMMA.16816.F32 R40, R44.reuse, R172, RZ ;  /* 0x000000ac2c28723c */ /* 0x040fe200000018ff */
[----:B------:R-:W-:Y:S03]  /*7750*/  @UP0 USHF.R.S32.HI UR23, URZ, 0x1f, UR24 ;  /* 0x0000001f3f170899 */ /* 0x000fe60008011418 */
[----:B------:R-:W-:Y:S01]  /*7760*/  @!P0 IADD3 R168, P1, R0, c[0x0][0x1f8], RZ ;  /* 0x00007e0000a88a10 */ /* 0x000fe20007f3e0ff */
[----:B------:R-:W-:Y:S01]  /*7770*/  @UP0 UIMAD UR23, UR23, UR4, URZ ;  /* 0x00000004171702a4 */ /* 0x000fe2000f8e023f */
[----:B------:R-:W-:Y:S02]  /*7780*/  @!P0 SHF.L.U64.HI R165, R2, 0x1, R165 ;  /* 0x0000000102a58819 */ /* 0x000fe400000102a5 */
[-C--:B------:R-:W-:Y:S01]  /*7790*/  HMMA.16816.F32 R44, R44, R174.reuse, RZ ;  /* 0x000000ae2c2c723c */ /* 0x080fe200000018ff */
[----:B------:R-:W-:Y:S01]  /*77a0*/  @!P0 IADD3 R2, P2, R168, UR12, RZ ;  /* 0x0000000ca8028c10 */ /* 0x000fe2000ff5e0ff */
[----:B------:R-:W-:Y:S02]  /*77b0*/  @UP0 UIMAD UR23, UR24, UR5, UR23 ;  /* 0x00000005181702a4 */ /* 0x000fe4000f8e0217 */
[----:B------:R-:W-:Y:S01]  /*77c0*/  @!P0 IADD3.X R169, R165, c[0x0][0x1fc], RZ, P1, !PT ;  /* 0x00007f00a5a98a10 */ /* 0x000fe20000ffe4ff */
[----:B------:R-:W-:Y:S01]  /*77d0*/  @UP0 USHF.L.U64.HI UR24, UR4, 0x5, UR5 ;  /* 0x0000000504180899 */ /* 0x000fe20008010205 */
[----:B------:R-:W-:Y:S01]  /*77e0*/  @!P0 IADD3 R172, P1, R2, UR12, RZ ;  /* 0x0000000c02ac8c10 */ /* 0x000fe2000ff3e0ff */
[----:B------:R-:W-:Y:S01]  /*77f0*/  @UP0 UIADD3 UR23, UR27, UR23, URZ ;  /* 0x000000171b170290 */ /* 0x000fe2000fffe03f */
[----:B------:R-:W-:Y:S01]  /*7800*/  HMMA.16816.F32 R48, R48, R174, RZ ;  /* 0x000000ae3030723c */ /* 0x000fe200000018ff */
[----:B------:R-:W-:Y:S01]  /*7810*/  @!PT LDS RZ, [RZ] ;  /* 0x00000000fffff984 */ /* 0x000fe20000000800 */
[----:B------:R-:W-:Y:S01]  /*7820*/  @!PT LDS RZ, [RZ] ;  /* 0x00000000fffff984 */ /* 0x000fe20000000800 */
[----:B------:R-:W-:Y:S01]  /*7830*/  @!PT LDS RZ, [RZ] ;  /* 0x00000000fffff984 */ /* 0x000fe20000000800 */
[----:B------:R2:W-:Y:S02]  /*7840*/  @!P0 LDGSTS.E.BYPASS.LTC128B.128 [R243+0x2080], [R168.64], !P4 ;  /* 0x02080000a8f38fae */ /* 0x0005e4000e101d54 */
[----:B------:R-:W-:Y:S01]  /*7850*/  @UP0 UIMAD UR23, UR23, 0x30, URZ ;  /* 0x00000030171708a4 */ /* 0x000fe2000f8e023f */
[----:B------:R-:W-:Y:S02]  /*7860*/  @!P0 IADD3 R0, P6, R0, 0x80, RZ ;  /* 0x0000008000008810 */ /* 0x000fe40007fde0ff */
[----:B------:R-:W-:Y:S02]  /*7870*/  @!P0 IADD3.X R3, R169, UR11, RZ, P2, !PT ;  /* 0x0000000ba9038c10 */ /* 0x000fe400097fe4ff */
[-C--:B-1----:R-:W-:Y:S05]  /*7880*/  HMMA.16816.F32 R4, R192, R196.reuse, R4 ;  /* 0x000000c4c004723c */ /* 0x082fea0000001804 */
[----:B------:R-:W-:Y:S01]  /*7890*/  @!P0 IADD3 R212, P5, R0, c[0x0][0x1f8], RZ ;  /* 0x00007e0000d48a10 */ /* 0x000fe20007fbe0ff */
[----:B------:R-:W-:Y:S01]  /*78a0*/  IMAD.U32 R0, RZ, RZ, UR26 ;  /* 0x0000001aff007e24 */ /* 0x000fe2000f8e00ff */
[----:B------:R-:W-:Y:S01]  /*78b0*/  @!P0 IADD3.X R173, R3, UR11, RZ, P1, !PT ;  /* 0x0000000b03ad8c10 */ /* 0x000fe20008ffe4ff */
[C---:B------:R-:W-:Y:S01]  /*78c0*/  HMMA.16816.F32 R8, R200.reuse, R196, R8 ;  /* 0x000000c4c808723c */ /* 0x040fe20000001808 */
[----:B------:R-:W-:Y:S03]  /*78d0*/  PLOP3.LUT P1, PT, PT, PT, UP0, 0x80, 0x0 ;  /* 0x000000000000781c */ /* 0x000fe60003f2f008 */
[----:B------:R-:W-:Y:S04]  /*78e0*/  @!P0 IADD3.X R213, RZ, c[0x0][0x1fc], R165, P5, P6 ;  /* 0x00007f00ffd58a10 */ /* 0x000fe80002fec4a5 */
[-C--:B------:R-:W-:Y:S01]  /*78f0*/  HMMA.16816.F32 R12, R200, R198.reuse, R12 ;  /* 0x000000c6c80c723c */ /* 0x080fe2000000180c */
[----:B------:R1:W-:Y:S05]  /*7900*/  @!P0 LDGSTS.E.BYPASS.LTC128B.128 [R243+0x3880], [R212.64], !P3 ;  /* 0x03880000d4f38fae */ /* 0x0003ea000d901d54 */
[----:B------:R4:W-:Y:S02]  /*7910*/  @!P0 LDGSTS.E.BYPASS.LTC128B.128 [R243+0x2880], [R2.64], !P4 ;  /* 0x0288000002f38fae */ /* 0x0009e4000e101d54 */
[C---:B------:R-:W-:Y:S03]  /*7920*/  HMMA.16816.F32 R16, R192.reuse, R198, R16 ;  /* 0x000000c6c010723c */ /* 0x040fe60000001810 */
[----:B------:R4:W-:Y:S05]  /*7930*/  @!P0 LDGSTS.E.BYPASS.LTC128B.128 [R243+0x4080], [R2.64+0x80], !P3 ;  /* 0x0408008002f38fae */ /* 0x0009ea000d901d54 */
[-C--:B---3--:R-:W-:Y:S01]  /*7940*/  HMMA.16816.F32 R20, R192, R204.reuse, R20 ;  /* 0x000000ccc014723c */ /* 0x088fe20000001814 */
[----:B------:R3:W-:Y:S05]  /*7950*/  @!P0 LDGSTS.E.BYPASS.LTC128B.128 [R243+0x3080], [R172.64], !P4 ;  /* 0x03080000acf38fae */ /* 0x0007ea000e101d54 */
[----:B------:R3:W-:Y:S01]  /*7960*/  @!P0 LDGSTS.E.BYPASS.LTC128B.128 [R243+0x4880], [R172.64+0x80], !P3 ;  /* 0x04880080acf38fae */ /* 0x0007e2000d901d54 */
[----:B------:R-:W-:Y:S01]  /*7970*/  PLOP3.LUT P0, PT, PT, PT, UP2, 0x80, 0x0 ;  /* 0x000000000000781c */ /* 0x000fe20003f0f028 */
[C---:B------:R-:W-:Y:S03]  /*7980*/  HMMA.16816.F32 R24, R200.reuse, R204, R24 ;  /* 0x000000ccc818723c */ /* 0x040fe60000001818 */
[----:B------:R-:W-:Y:S05]  /*7990*/  LDSM.16.M88.4 R216, [R232+0xa080] ;  /* 0x00a08000e8d8783b */ /* 0x000fea0000000200 */
[-C--:B------:R-:W-:Y:S01]  /*79a0*/  HMMA.16816.F32 R28, R200, R206.reuse, R28 ;  /* 0x000000cec81c723c */ /* 0x080fe2000000181c */
[----:B------:R-:W0:Y:S05]  /*79b0*/  LDGDEPBAR ;  /* 0x00000000000079af */ /* 0x000e2a0000000000 */
[----:B-1----:R-:W-:Y:S01]  /*79c0*/  LDSM.16.M88.4 R212, [R230+0x5080] ;  /* 0x00508000e6d4783b */ /* 0x002fe20000000200 */
[----:B----4-:R-:W-:Y:S01]  /*79d0*/  @P1 IMAD.MOV.U32 R2, RZ, RZ, R244 ;  /* 0x000000ffff021224 */ /* 0x010fe200078e00f4 */
[C---:B------:R-:W-:Y:S03]  /*79e0*/  HMMA.16816.F32 R32, R192.reuse, R206, R32 ;  /* 0x000000cec020723c */ /* 0x040fe60000001820 */
[----:B------:R-:W-:Y:S01]  /*79f0*/  LDSM.16.M88.4 R196, [R230+0x5880] ;  /* 0x00588000e6c4783b */ /* 0x000fe20000000200 */
[----:B------:R-:W-:Y:S04]  /*7a00*/  @P1 IMAD.MOV.U32 R3, RZ, RZ, R247 ;  /* 0x000000ffff031224 */ /* 0x000fe800078e00f7 */
[-C--:B------:R-:W-:Y:S01]  /*7a10*/  HMMA.16816.F32 R36, R192, R208.reuse, R36 ;  /* 0x000000d0c024723c */ /* 0x080fe20000001824 */
[----:B---3--:R-:W1:Y:S03]  /*7a20*/  LDSM.16.M88.4 R172, [R232+0x8080] ;  /* 0x00808000e8ac783b */ /* 0x008e660000000200 */
[----:B------:R-:W-:Y:S02]  /*7a30*/  @P1 IMAD.WIDE.U32 R2, R0, 0x30, R2 ;  /* 0x0000003000021825 */ /* 0x000fe400078e0002 */
[----:B------:R-:W3:Y:S02]  /*7a40*/  LDSM.16.M88.4 R204, [R230+0x6080] ;  /* 0x00608000e6cc783b */ /* 0x000ee40000000200 */
[C---:B------:R-:W-:Y:S03]  /*7a50*/  HMMA.16816.F32 R40, R200.reuse, R208, R40 ;  /* 0x000000d0c828723c */ /* 0x040fe60000001828 */
[----:B------:R-:W-:Y:S01]  /*7a60*/  LDSM.16.M88.4 R220, [R229] ;  /* 0x00000000e5dc783b */ /* 0x000fe20000000200 */
[C---:B--2---:R-:W-:Y:S01]  /*7a70*/  @P1 IMAD.SHL.U32 R168, R2.reuse, 0x2, RZ ;  /* 0x0000000202a81824 */ /* 0x044fe200078e00ff */
[----:B------:R-:W-:Y:S01]  /*7a80*/  @P1 IADD3 R3, R3, UR23, RZ ;  /* 0x0000001703031c10 */ /* 0x000fe2000fffe0ff */
[----:B------:R-:W-:Y:S02]  /*7a90*/  @UP0 USHF.L.U32 UR23, UR4, 0x5, URZ ;  /* 0x0000000504170899 */ /* 0x000fe4000800063f */
[-C--:B------:R-:W-:Y:S01]  /*7aa0*/  HMMA.16816.F32 R44, R200, R210.reuse, R44 ;  /* 0x000000d2c82c723c */ /* 0x080fe2000000182c */
[----:B------:R-:W2:Y:S03]  /*7ab0*/  LDSM.16.M88.4 R200, [R234+0x8080] ;  /* 0x00808000eac8783b */ /* 0x000ea60000000200 */
[----:B------:R-:W-:Y:S04]  /*7ac0*/  @P1 SHF.L.U64.HI R3, R2, 0x1, R3 ;  /* 0x0000000102031819 */ /* 0x000fe80000010203 */
[----:B------:R-:W-:Y:S01]  /*7ad0*/  HMMA.16816.F32 R48, R192, R210, R48 ;  /* 0x000000d2c030723c */ /* 0x000fe20000001830 */
[----:B------:R-:W4:Y:S05]  /*7ae0*/  LDSM.16.M88.4 R192, [R234+0xa080] ;  /* 0x00a08000eac0783b */ /* 0x000f2a0000000200 */
[----:B------:R-:W2:Y:S02]  /*7af0*/  LDSM.16.M88.4 R208, [R229+0x800] ;  /* 0x00080000e5d0783b */ /* 0x000ea40000000200 */
        /* <DEDUP_REMOVED lines=10> */
[-C--:B---3--:R-:W-:Y:S08]  /*7ba0*/  HMMA.16816.F32 R36, R172, R204.reuse, R36 ;  /* 0x000000ccac24723c */ /* 0x088ff00000001824 */
[C---:B------:R-:W-:Y:S08]  /*7bb0*/  HMMA.16816.F32 R40, R216.reuse, R204, R40 ;  /* 0x000000ccd828723c */ /* 0x040ff00000001828 */
[-C--:B------:R-:W-:Y:S01]  /*7bc0*/  HMMA.16816.F32 R44, R216, R206.reuse, R44 ;  /* 0x000000ced82c723c */ /* 0x080fe2000000182c */
[----:B------:R-:W-:Y:S07]  /*7bd0*/  LDSM.16.M88.4 R216, [R224+0x7080] ;  /* 0x00708000e0d8783b */ /* 0x000fee0000000200 */
[----:B------:R-:W-:Y:S01]  /*7be0*/  HMMA.16816.F32 R48, R172, R206, R48 ;  /* 0x000000ceac30723c */ /* 0x000fe20000001830 */
[----:B------:R-:W3:Y:S05]  /*7bf0*/  LDSM.16.M88.4 R172, [R231+0xc080] ;  /* 0x00c08000e7ac783b */ /* 0x000eea0000000200 */
[----:B------:R-:W1:Y:S02]  /*7c00*/  LDSM.16.M88.4 R204, [R231+0xe080] ;  /* 0x00e08000e7cc783b */ /* 0x000e640000000200 */
[-C--:B--2---:R-:W-:Y:S08]  /*7c10*/  HMMA.16816.F32 R4, R200, R220.reuse, R4 ;  /* 0x000000dcc804723c */ /* 0x084ff00000001804 */
        /* <DEDUP_REMOVED lines=14> */
[----:B------:R-:W2:Y:S05]  /*7d00*/  LDSM.16.M88.4 R200, [R233+0xc080] ;  /* 0x00c08000e9c8783b */ /* 0x000eaa0000000200 */
[----:B------:R-:W4:Y:S02]  /*7d10*/  LDSM.16.M88.4 R212, [R233+0xe080] ;  /* 0x00e08000e9d4783b */ /* 0x000f240000000200 */
[-C--:B---3--:R-:W-:Y:S08]  /*7d20*/  HMMA.16816.F32 R4, R172, R196.reuse, R4 ;  /* 0x000000c4ac04723c */ /* 0x088ff00000001804 */
[C---:B------:R-:W-:Y:S08]  /*7d30*/  HMMA.16816.F32 R8, R204.reuse, R196, R8 ;  /* 0x000000c4cc08723c */ /* 0x040ff00000001808 */
[-C--:B------:R-:W-:Y:S08]  /*7d40*/  HMMA.16816.F32 R12, R204, R198.reuse, R12 ;  /* 0x000000c6cc0c723c */ /* 0x080ff0000000180c */
[C---:B------:R-:W-:Y:S01]  /*7d50*/  HMMA.16816.F32 R16, R172.reuse, R198, R16 ;  /* 0x000000c6ac10723c */ /* 0x040fe20000001810 */
[----:B------:R-:W3:Y:S07]  /*7d60*/  LDSM.16.M88.4 R196, [R237] ;  /* 0x00000000edc4783b */ /* 0x000eee0000000200 */
        /* <DEDUP_REMOVED lines=12> */
[-C--:B--2---:R-:W-:Y:S08]  /*7e30*/  HMMA.16816.F32 R4, R200, R208.reuse, R4 ;  /* 0x000000d0c804723c */ /* 0x084ff00000001804 */
[C---:B----4-:R-:W-:Y:S08]  /*7e40*/  HMMA.16816.F32 R8, R212.reuse, R208, R8 ;  /* 0x000000d0d408723c */ /* 0x050ff00000001808 */
        /* <DEDUP_REMOVED lines=11> */
[----:B------:R-:W3:Y:S07]  /*7f00*/  LDSM.16.M88.4 R212, [R230+0x7880] ;  /* 0x00788000e6d4783b */ /* 0x000eee0000000200 */
[----:B------:R-:W-:Y:S01]  /*7f10*/  HMMA.16816.F32 R48, R200, R198, R48 ;  /* 0x000000c6c830723c */ /* 0x000fe20000001830 */
[----:B------:R-:W3:Y:S05]  /*7f20*/  LDSM.16.M88.4 R196, [R236+0xe080] ;  /* 0x00e08000ecc4783b */ /* 0x000eea0000000200 */
[----:B------:R-:W3:Y:S02]  /*7f30*/  LDSM.16.M88.4 R200, [R229+0x2000] ;  /* 0x00200000e5c8783b */ /* 0x000ee40000000200 */
[-C--:B-1----:R-:W-:Y:S08]  /*7f40*/  HMMA.16816.F32 R4, R172, R192.reuse, R4 ;  /* 0x000000c0ac04723c */ /* 0x082ff00000001804 */
[C---:B------:R-:W-:Y:S07]  /*7f50*/  HMMA.16816.F32 R8, R204.reuse, R192, R8 ;  /* 0x000000c0cc08723c */ /* 0x040fee0000001808 */
[C---:B------:R-:W-:Y:S01]  /*7f60*/  @P1 IADD3 R192, P6, R168.reuse, 0x80, RZ ;  /* 0x00000080a8c01810 */ /* 0x040fe20007fde0ff */
[-C--:B------:R-:W-:Y:S04]  /*7f70*/  HMMA.16816.F32 R12, R204, R194.reuse, R12 ;  /* 0x000000c2cc0c723c */ /* 0x080fe8000000180c */
[----:B------:R-:W-:Y:S02]  /*7f80*/  @P1 IADD3 R168, P2, R168, c[0x0][0x1c8], RZ ;  /* 0x00007200a8a81a10 */ /* 0x000fe40007f5e0ff */
[----:B------:R-:W-:Y:S02]  /*7f90*/  @P1 IADD3 R192, P5, R192, c[0x0][0x1c8], RZ ;  /* 0x00007200c0c01a10 */ /* 0x000fe40007fbe0ff */
[C---:B------:R-:W-:Y:S01]  /*7fa0*/  HMMA.16816.F32 R16, R172.reuse, R194, R16 ;  /* 0x000000c2ac10723c */ /* 0x040fe20000001810 */
[----:B------:R-:W4:Y:S03]  /*7fb0*/  LDL R194, [R1+0x10] ;  /* 0x0000100001c27983 */ /* 0x000f260000100800 */
[----:B------:R-:W-:Y:S02]  /*7fc0*/  @P1 IADD3.X R169, R3, c[0x0][0x1cc], RZ, P2, !PT ;  /* 0x0000730003a91a10 */ /* 0x000fe400017fe4ff */
[----:B------:R-:W-:Y:S02]  /*7fd0*/  @P1 IADD3.X R193, RZ, c[0x0][0x1cc], R3, P5, P6 ;  /* 0x00007300ffc11a10 */ /* 0x000fe40002fec403 */
[-C--:B--2---:R-:W-:Y:S04]  /*7fe0*/  HMMA.16816.F32 R20, R172, R208.reuse, R20 ;  /* 0x000000d0ac14723c */ /* 0x084fe80000001814 */
[----:B------:R-:W-:Y:S04]  /*7ff0*/  @P1 IADD3 R2, P2, R168, UR23, RZ ;  /* 0x00000017a8021c10 */ /* 0x000fe8000ff5e0ff */
[C---:B------:R-:W-:Y:S04]  /*8000*/  HMMA.16816.F32 R24, R204.reuse, R208, R24 ;  /* 0x000000d0cc18723c */ /* 0x040fe80000001818 */
[----:B------:R-:W-:Y:S04]  /*8010*/  @P1 IADD3.X R3, R169, UR24, RZ, P2, !PT ;  /* 0x00000018a9031c10 */ /* 0x000fe800097fe4ff */
[-C--:B------:R-:W-:Y:S08]  /*8020*/  HMMA.16816.F32 R28, R204, R210.reuse, R28 ;  /* 0x000000d2cc1c723c */ /* 0x080ff0000000181c */
[C---:B------:R-:W-:Y:S08]  /*8030*/  HMMA.16816.F32 R32, R172.reuse, R210, R32 ;  /* 0x000000d2ac20723c */ /* 0x040ff00000001820 */
[-C--:B---3--:R-:W-:Y:S08]  /*8040*/  HMMA.16816.F32 R36, R172, R212.reuse, R36 ;  /* 0x000000d4ac24723c */ /* 0x088ff00000001824 */
[C---:B------:R-:W-:Y:S08]  /*8050*/  HMMA.16816.F32 R40, R204.reuse, R212, R40 ;  /* 0x000000d4cc28723c */ /* 0x040ff00000001828 */
[-C--:B------:R-:W-:Y:S08]  /*8060*/  HMMA.16816.F32 R44, R204, R214.reuse, R44 ;  /* 0x000000d6cc2c723c */ /* 0x080ff0000000182c */
[----:B------:R-:W-:Y:S01]  /*8070*/  HMMA.16816.F32 R48, R172, R214, R48 ;  /* 0x000000d6ac30723c */ /* 0x000fe20000001830 */
[----:B------:R-:W1:Y:S01]  /*8080*/  LDSM.16.M88.4 R172, [R229+0x2800] ;  /* 0x00280000e5ac783b */ /* 0x000e620000000200 */
[----:B------:R-:W-:Y:S04]  /*8090*/  DEPBAR.LE SB0, 0x0 ;  /* 0x000080000000791a */ /* 0x000fe80000000000 */
[----:B------:R-:W-:Y:S02]  /*80a0*/  BAR.SYNC.DEFER_BLOCKING 0x0 ;  /* 0x0000000000007b1d */ /* 0x000fe40000010000 */
[-C--:B------:R-:W-:Y:S08]  /*80b0*/  HMMA.16816.F32 R4, R216, R220.reuse, R4 ;  /* 0x000000dcd804723c */ /* 0x080ff00000001804 */
        /* <DEDUP_REMOVED lines=18> */
[----:B------:R-:W-:Y:S07]  /*81e0*/  HMMA.16816.F32 R48, R216, R174, R48 ;  /* 0x000000aed830723c */ /* 0x000fee0000001830 */
[----:B------:R-:W-:Y:S02]  /*81f0*/  IMAD.U32 R174, RZ, RZ, UR15 ;  /* 0x0000000fffae7e24 */ /* 0x000fe4000f8e00ff */
[----:B--2---:R-:W-:Y:S03]  /*8200*/  @P0 IMAD.MOV.U32 R172, RZ, RZ, R167 ;  /* 0x000000ffffac0224 */ /* 0x004fe600078e00a7 */
[----:B------:R-:W-:Y:S01]  /*8210*/  @P1 IADD3 R168, P0, R2, UR23, RZ ;  /* 0x0000001702a81c10 */ /* 0x000fe2000ff1e0ff */
[----:B------:R-:W-:Y:S01]  /*8220*/  UIMAD UR23, UR13, -0x30, URZ ;  /* 0xffffffd00d1778a4 */ /* 0x000fe2000f8e023f */
[----:B------:R-:W2:Y:S02]  /*8230*/  SHFL.IDX PT, R0, R172, RZ, 0x1c1f ;  /* 0x001c1fffac007589 */ /* 0x000ea400000e0000 */
[----:B------:R-:W-:Y:S03]  /*8240*/  @P1 IADD3.X R169, R3, UR24, RZ, P0, !PT ;  /* 0x0000001803a91c10 */ /* 0x000fe600087fe4ff */
[----:B-1----:R-:W-:Y:S01]  /*8250*/  IMAD.U32 R2, RZ, RZ, UR23 ;  /* 0x00000017ff027e24 */ /* 0x002fe2000f8e00ff */
[----:B------:R-:W-:Y:S01]  /*8260*/  PLOP3.LUT P0, PT, PT, PT, UP1, 0x40, 0x0 ;  /* 0x000000000000781c */ /* 0x000fe20003f0e818 */
[----:B------:R1:W-:Y:S03]  /*8270*/  @P1 LDGSTS.E.BYPASS.LTC128B.128 [R243+0x6080], [R168.64], !P4 ;  /* 0x06080000a8f31fae */ /* 0x0003e6000e101d54 */
[----:B----4-:R-:W-:Y:S02]  /*8280*/  IADD3 R2, -R194, 0x1, R2 ;  /* 0x00000001c2027810 */ /* 0x010fe40007ffe102 */
[----:B------:R1:W-:Y:S02]  /*8290*/  @P1 LDGSTS.E.BYPASS.LTC128B.128 [R243+0x7880], [R168.64+0x80], !P3 ;  /* 0x07880080a8f31fae */ /* 0x0003e4000d901d54 */
[----:B------:R-:W-:Y:S03]  /*82a0*/  IADD3 R174, -R174, UR9, R2 ;  /* 0x00000009aeae7c10 */ /* 0x000fe6000fffe102 */
[----:B------:R-:W0:Y:S01]  /*82b0*/  LDGDEPBAR ;  /* 0x00000000000079af */ /* 0x000e220000000000 */
[C---:B------:R-:W-:Y:S02]  /*82c0*/  IADD3 R173, R174.reuse, c[0x0][0x328], RZ ;  /* 0x0000ca00aead7a10 */ /* 0x040fe40007ffe0ff */
[----:B------:R-:W-:Y:S05]  /*82d0*/  IADD3 R174, R174, UR14, RZ ;  /* 0x0000000eaeae7c10 */ /* 0x000fea000fffe0ff */
[----:B--2---:R-:W-:Y:S02]  /*82e0*/  IMAD.IADD R167, R0, 0x1, R174 ;  /* 0x0000000100a77824 */ /* 0x004fe400078e02ae */
[----:B-1----:R-:W-:Y:S01]  /*82f0*/  IMAD.IADD R168, R173, 0x1, R0 ;  /* 0x00000001ada87824 */ /* 0x002fe200078e0200 */
[----:B------:R-:W-:-:S05]  /*8300*/  @P0 BRA `(.L_x_1027) ;  /* 0x0000019000000947 */ /* 0x000fca0003800000 */
[----:B---3--:R-:W-:Y:S01]  /*8310*/  IMAD.U32 R2, RZ, RZ, UR15 ;  /* 0x0000000fff027e24 */ /* 0x008fe2000f8e00ff */
[----:B------:R-:W-:Y:S04]  /*8320*/  BSSY B0, `(.L_x_1028) ;  /* 0x0000012000007945 */ /* 0x000fe80003800000 */
[----:B------:R-:W-:Y:S04]  /*8330*/  IADD3 R0, -R2, UR9, R0 ;  /* 0x0000000902007c10 */ /* 0x000fe8000fffe100 */
        /* <DEDUP_REMOVED lines=11> */
.L_x_1029:
[----:B------:R-:W-:Y:S04]  /*83f0*/  MOV R2, c[0x0][0x32c] ;  /* 0x0000cb0000027a02 */ /* 0x000fe80000000f00 */
[----:B------:R-:W-:Y:S11]  /*8400*/  ISETP.NE.AND P0, PT, R2, 0x1, PT ;  /* 0x000000010200780c */ /* 0x000ff60003f05270 */
[----:B------:R-:W-:Y:S02]  /*8410*/  @!UPT UIADD3 URZ, URZ, URZ, URZ ;  /* 0x0000003f3f3ff290 */ /* 0x000fe4000fffe03f */
[----:B------:R-:W-:Y:S05]  /*8420*/  @P0 IMAD.HI.U32 R2, R0, c[0x0][0x330], RZ ;  /* 0x0000cc0000020a27 */ /* 0x000fea00078e00ff */
[----:B------:R-:W-:Y:S02]  /*8430*/  @P0 SHF.R.U32.HI R0, RZ, c[0x0][0x334], R2 ;  /* 0x0000cd00ff000a19 */ /* 0x000fe40000011602 */
.L_x_1030:
[----:B------:R-:W-:Y:S05]  /*8440*/  BSYNC B0 ;  /* 0x0000000000007941 */ /* 0x000fea0003800000 */
.L_x_1028:
[----:B------:R-:W-:Y:S05]  /*8450*/  IADD3 R2, -R194, UR23, RZ ;  /* 0x00000017c2027c10 */ /* 0x000fea000fffe1ff */
[----:B------:R-:W-:Y:S05]  /*8460*/  IMAD R0, R0, c[0x0][0x32c], R2 ;  /* 0x0000cb0000007a24 */ /* 0x000fea00078e0202 */
[----:B------:R-:W-:Y:S02]  /*8470*/  IADD3 R2, R0, c[0x0][0x32c], RZ ;  /* 0x0000cb0000027a10 */ /* 0x000fe40007ffe0ff */
[----:B------:R-:W-:Y:S02]  /*8480*/  IMNMX R167, R167, R0, !PT ;  /* 0x00000000a7a77217 */ /* 0x000fe40007800200 */
[----:B------:R-:W-:Y:S02]  /*8490*/  IMNMX R168, R168, R2, PT ;  /* 0x00000002a8a87217 */ /* 0x000fe40003800200 */
.L_x_1027:
[----:B---3--:R-:W1:Y:S01]  /*84a0*/  SHFL.IDX PT, R0, R172, 0x1, 0x1c1f ;  /* 0x003c1f00ac007f89 */ /* 0x008e6200000e0000 */
[----:B------:R-:W-:Y:S06]  /*84b0*/  UISETP.NE.AND UP0, UPT, UR16, URZ, UPT ;  /* 0x0000003f1000728c */ /* 0x000fec000bf05270 */
[----:B------:R-:W-:Y:S02]  /*84c0*/  PLOP3.LUT P0, PT, PT, PT, UP0, 0x40, 0x0 ;  /* 0x000000000000781c */ /* 0x000fe40003f0e808 */
[----:B-1----:R-:W-:Y:S01]  /*84d0*/  IADD3 R3, R174, R0, RZ ;  /* 0x00000000ae037210 */ /* 0x002fe20007ffe0ff */
[----:B------:R-:W-:Y:S10]  /*84e0*/  IMAD.IADD R165, R173, 0x1, R0 ;  /* 0x00000001ada57824 */ /* 0x000ff400078e0200 */
[----:B------:R-:W-:-:S05]  /*84f0*/  @P0 BRA `(.L_x_1031) ;  /* 0x0000019000000947 */ /* 0x000fca0003800000 */
[----:B------:R-:W-:Y:S01]  /*8500*/  IMAD.U32 R2, RZ, RZ, UR15 ;  /* 0x0000000fff027e24 */ /* 0x000fe2000f8e00ff */
        /* <DEDUP_REMOVED lines=13> */
.L_x_1033:
[----:B------:R-:W-:Y:S04]  /*85e0*/  MOV R2, c[0x0][0x32c] ;  /* 0x0000cb0000027a02 */ /* 0x000fe80000000f00 */
[----:B------:R-:W-:Y:S11]  /*85f0*/  ISETP.NE.AND P0, PT, R2, 0x1, PT ;  /* 0x000000010200780c */ /* 0x000ff60003f05270 */
[----:B------:R-:W-:Y:S02]  /*8600*/  @!UPT UIADD3 URZ, URZ, URZ, URZ ;  /* 0x0000003f3f3ff290 */ /* 0x000fe4000fffe03f */
[----:B------:R-:W-:Y:S05]  /*8610*/  @P0 IMAD.HI.U32 R2, R0, c[0x0][0x330], RZ ;  /* 0x0000cc0000020a27 */ /* 0x000fea00078e00ff */
[----:B------:R-:W-:Y:S02]  /*8620*/  @P0 SHF.R.U32.HI R0, RZ, c[0x0][0x334], R2 ;  /* 0x0000cd00ff000a19 */ /* 0x000fe40000011602 */
.L_x_1034:
[----:B------:R-:W-:Y:S05]  /*8630*/  BSYNC B0 ;  /* 0x0000000000007941 */ /* 0x000fea0003800000 */
.L_x_1032:
[----:B------:R-:W-:Y:S05]  /*8640*/  IADD3 R2, -R194, UR23, RZ ;  /* 0x00000017c2027c10 */ /* 0x000fea000fffe1ff */
[----:B------:R-:W-:Y:S05]  /*8650*/  IMAD R0, R0, c[0x0][0x32c], R2 ;  /* 0x0000cb0000007a24 */ /* 0x000fea00078e0202 */
[----:B------:R-:W-:Y:S02]  /*8660*/  IADD3 R2, R0, c[0x0][0x32c], RZ ;  /* 0x0000cb0000027a10 */ /* 0x000fe40007ffe0ff */
[----:B------:R-:W-:Y:S02]  /*8670*/  IMNMX R3, R3, R0, !PT ;  /* 0x0000000003037217 */ /* 0x000fe40007800200 */
[----:B------:R-:W-:Y:S02]  /*8680*/  IMNMX R165, R165, R2, PT ;  /* 0x00000002a5a57217 */ /* 0x000fe40003800200 */
.L_x_1031:
[----:B------:R-:W1:Y:S01]  /*8690*/  SHFL.IDX PT, R169, R172, 0x2, 0x1c1f ;  /* 0x005c1f00aca97f89 */ /* 0x000e6200000e0000 */
        /* <DEDUP_REMOVED lines=19> */
.L_x_1037:
[----:B------:R-:W-:Y:S04]  /*87d0*/  MOV R175, c[0x0][0x32c] ;  /* 0x0000cb0000af7a02 */ /* 0x000fe80000000f00 */
[----:B------:R-:W-:Y:S11]  /*87e0*/  ISETP.NE.AND P0, PT, R175, 0x1, PT ;  /* 0x00000001af00780c */ /* 0x000ff60003f05270 */
[----:B------:R-:W-:Y:S02]  /*87f0*/  @!UPT UIADD3 URZ, URZ, URZ, URZ ;  /* 0x0000003f3f3ff290 */ /* 0x000fe4000fffe03f */
[----:B------:R-:W-:Y:S05]  /*8800*/  @P0 IMAD.HI.U32 R175, R169, c[0x0][0x330], RZ ;  /* 0x0000cc00a9af0a27 */ /* 0x000fea00078e00ff */
[----:B------:R-:W-:Y:S02]  /*8810*/  @P0 SHF.R.U32.HI R169, RZ, c[0x0][0x334], R175 ;  /* 0x0000cd00ffa90a19 */ /* 0x000fe400000116af */
.L_x_1038:
[----:B------:R-:W-:Y:S05]  /*8820*/  BSYNC B0 ;  /* 0x0000000000007941 */ /* 0x000fea0003800000 */
.L_x_1036:
[----:B------:R-:W-:Y:S05]  /*8830*/  IADD3 R175, -R194, UR23, RZ ;  /* 0x00000017c2af7c10 */ /* 0x000fea000fffe1ff */
[----:B------:R-:W-:Y:S05]  /*8840*/  IMAD R169, R169, c[0x0][0x32c], R175 ;  /* 0x0000cb00a9a97a24 */ /* 0x000fea00078e02af */
[----:B------:R-:W-:Y:S02]  /*8850*/  IADD3 R175, R169, c[0x0][0x32c], RZ ;  /* 0x0000cb00a9af7a10 */ /* 0x000fe40007ffe0ff */
[----:B------:R-:W-:Y:S02]  /*8860*/  IMNMX R0, R0, R169, !PT ;  /* 0x000000a900007217 */ /* 0x000fe40007800200 */
[----:B------:R-:W-:Y:S02]  /*8870*/  IMNMX R2, R2, R175, PT ;  /* 0x000000af02027217 */ /* 0x000fe40003800200 */
.L_x_1035:
[----:B------:R-:W-:Y:S02]  /*8880*/  UISETP.GE.AND UP3, UPT, UR23, 0x1, UPT ;  /* 0x000000011700788c */ /* 0x000fe4000bf66270 */
[----:B------:R-:W-:Y:S02]  /*8890*/  UISETP.GE.AND UP0, UPT, UR23, 0x2, UPT ;  /* 0x000000021700788c */ /* 0x000fe4000bf06270 */
[----:B------:R-:W-:Y:S02]  /*88a0*/  UISETP.GE.AND UP2, UPT, UR23, 0x9, UPT ;  /* 0x000000091700788c */ /* 0x000fe4000bf46270 */
[----:B------:R-:W-:Y:S01]  /*88b0*/  PLOP3.LUT P1, PT, PT, PT, UP3, 0x40, 0x0 ;  /* 0x000000000000781c */ /* 0x000fe20003f2e838 */
[----:B------:R-:W-:Y:S01]  /*88c0*/  UISETP.GE.AND UP1, UPT, UR23, 0xa, UPT ;  /* 0x0000000a1700788c */ /* 0x000fe2000bf26270 */
[----:B------:R-:W-:Y:S01]  /*88d0*/  PLOP3.LUT P2, PT, PT, PT, UP0, 0x40, 0x0 ;  /* 0x000000000000781c */ /* 0x000fe20003f4e808 */
[----:B------:R-:W-:Y:S01]  /*88e0*/  UP2UR UR27, UPR, URZ, 0x1 ;  /* 0x000000013f1b7883 */ /* 0x000fe20008000000 */
[----:B------:R-:W-:Y:S01]  /*88f0*/  ISETP.GT.AND P1, PT, R3, RZ, P1 ;  /* 0x000000ff0300720c */ /* 0x000fe20000f24270 */
[----:B------:R-:W-:Y:S01]  /*8900*/  UISETP.GE.AND UP6, UPT, UR23, 0x12, UPT ;  /* 0x000000121700788c */ /* 0x000fe2000bfc6270 */
[----:B------:R-:W-:Y:S01]  /*8910*/  PLOP3.LUT P0, PT, PT, PT, UP0, 0x40, 0x0 ;  /* 0x000000000000781c */ /* 0x000fe20003f0e808 */
[----:B------:R-:W-:Y:S01]  /*8920*/  UISETP.GE.AND UP0, UPT, UR23, 0x11, UPT ;  /* 0x000000111700788c */ /* 0x000fe2000bf06270 */
[----:B------:R-:W-:Y:S01]  /*8930*/  ISETP.LT.OR P1, PT, R165, 0x1, P1 ;  /* 0x00000001a500780c */ /* 0x000fe20000f21670 */
[----:B------:R-:W-:Y:S01]  /*8940*/  UISETP.GE.AND UP5, UPT, UR23, 0x19, UPT ;  /* 0x000000191700788c */ /* 0x000fe2000bfa6270 */
[----:B------:R-:W-:Y:S01]  /*8950*/  ISETP.GT.AND P2, PT, R167, 0x1, P2 ;  /* 0x00000001a700780c */ /* 0x000fe20001744270 */
[----:B------:R-:W-:Y:S01]  /*8960*/  UISETP.GE.AND UP4, UPT, UR23, 0x1a, UPT ;  /* 0x0000001a1700788c */ /* 0x000fe2000bf86270 */
[----:B------:R-:W-:Y:S01]  /*8970*/  ISETP.GT.AND P0, PT, R3, 0x1, P0 ;  /* 0x000000010300780c */ /* 0x000fe20000704270 */
[----:B------:R-:W-:Y:S01]  /*8980*/  UP2UR UR24, UPR, URZ, 0x1 ;  /* 0x000000013f187883 */ /* 0x000fe20008000000 */
[----:B------:R-:W-:Y:S01]  /*8990*/  FSEL R192, R6, -INF , !P1 ;  /* 0xff80000006c07808 */ /* 0x000fe20004800000 */
[----:B------:R-:W-:Y:S01]  /*89a0*/  UP2UR UR28, UPR, URZ, 0x8 ;  /* 0x000000083f1c7883 */ /* 0x000fe20008000000 */
[----:B------:R-:W-:Y:S01]  /*89b0*/  PLOP3.LUT P1, PT, PT, PT, UP2, 0x40, 0x0 ;  /* 0x000000000000781c */ /* 0x000fe20003f2e828 */
[----:B------:R-:W-:Y:S01]  /*89c0*/  UP2UR UR25, UPR, URZ, 0x2 ;  /* 0x000000023f197883 */ /* 0x000fe20008000000 */
[----:B------:R-:W-:Y:S01]  /*89d0*/  ISETP.LT.OR P2, PT, R168, 0x2, P2 ;  /* 0x00000002a800780c */ /* 0x000fe20001741670 */
[----:B------:R-:W-:Y:S01]  /*89e0*/  UP2UR UR29, UPR, URZ, 0x40 ;  /* 0x000000403f1d7883 */ /* 0x000fe20008000000 */
[----:B------:R-:W-:Y:S01]  /*89f0*/  ISETP.LT.OR P0, PT, R165, 0x2, P0 ;  /* 0x00000002a500780c */ /* 0x000fe20000701670 */
[----:B------:R-:W-:Y:S01]  /*8a00*/  UP2UR UR26, UPR, URZ, 0x4 ;  /* 0x000000043f1a7883 */ /* 0x000fe20008000000 */
[----:B------:R-:W-:Y:S02]  /*8a10*/  ISETP.GT.AND P1, PT, R3, 0x8, P1 ;  /* 0x000000080300780c */ /* 0x000fe40000f24270 */
[----:B------:R-:W-:Y:S01]  /*8a20*/  PLOP3.LUT P5, PT, PT, PT, UP3, 0x40, 0x0 ;  /* 0x000000000000781c */ /* 0x000fe20003fae838 */
[----:B------:R-:W-:Y:S01]  /*8a30*/  UISETP.GE.AND UP3, UPT, UR23, 0x21, UPT ;  /* 0x000000211700788c */ /* 0x000fe2000bf66270 */
[----:B------:R-:W-:Y:S02]  /*8a40*/  FSEL R5, R5, -INF , !P2 ;  /* 0xff80000005057808 */ /* 0x000fe40005000000 */
[----:B------:R-:W-:Y:S02]  /*8a50*/  FSEL R193, R7, -INF , !P0 ;  /* 0xff80000007c17808 */ /* 0x000fe40004000000 */
[----:B------:R-:W-:Y:S02]  /*8a60*/  PLOP3.LUT P2, PT, PT, PT, UP1, 0x40, 0x0 ;  /* 0x000000000000781c */ /* 0x000fe40003f4e818 */
[----:B------:R-:W-:Y:S01]  /*8a70*/  PLOP3.LUT P0, PT, PT, PT, UP1, 0x40, 0x0 ;  /* 0x000000000000781c */ /* 0x000fe20003f0e818 */
[----:B------:R-:W-:Y:S01]  /*8a80*/  UISETP.GE.AND UP1, UPT, UR23, 0x29, UPT ;  /* 0x000000291700788c */ /* 0x000fe2000bf26270 */
[----:B------:R-:W-:Y:S02]  /*8a90*/  ISETP.LT.OR P1, PT, R165, 0x9, P1 ;  /* 0x00000009a500780c */ /* 0x000fe40000f21670 */
[C---:B------:R-:W-:Y:S02]  /*8aa0*/  ISETP.GT.AND P5, PT, R167.reuse, RZ, P5 ;  /* 0x000000ffa700720c */ /* 0x040fe40002fa4270 */
[----:B------:R-:W-:Y:S02]  /*8ab0*/  ISETP.GT.AND P2, PT, R167, 0x9, P2 ;  /* 0x00000009a700780c */ /* 0x000fe40001744270 */
[----:B------:R-:W-:Y:S02]  /*8ac0*/  ISETP.GT.AND P0, PT, R3, 0x9, P0 ;  /* 0x000000090300780c */ /* 0x000fe40000704270 */
[----:B------:R-:W-:Y:S02]  /*8ad0*/  FSEL R18, R18, -INF , !P1 ;  /* 0xff80000012127808 */ /* 0x000fe40004800000 */
[----:B------:R-:W-:Y:S02]  /*8ae0*/  PLOP3.LUT P1, PT, PT, PT, UP0, 0x40, 0x0 ;  /* 0x000000000000781c */ /* 0x000fe40003f2e808 */
[C---:B------:R-:W-:Y:S02]  /*8af0*/  ISETP.LT.OR P5, PT, R168.reuse, 0x1, P5 ;  /* 0x00000001a800780c */ /* 0x040fe40002fa1670 */
[----:B------:R-:W-:Y:S02]  /*8b00*/  ISETP.LT.OR P2, PT, R168, 0xa, P2 ;  /* 0x0000000aa800780c */ /* 0x000fe40001741670 */
[----:B------:R-:W-:Y:S02]  /*8b10*/  ISETP.LT.OR P0, PT, R165, 0xa, P0 ;  /* 0x0000000aa500780c */ /* 0x000fe40000701670 */
[----:B------:R-:W-:Y:S02]  /*8b20*/  ISETP.GT.AND P1, PT, R3, 0x10, P1 ;  /* 0x000000100300780c */ /* 0x000fe40000f24270 */
[----:B------:R-:W-:Y:S02]  /*8b30*/  FSEL R175, R4, -INF , !P5 ;  /* 0xff80000004af7808 */ /* 0x000fe40006800000 */
[----:B------:R-:W-:Y:S01]  /*8b40*/  PLOP3.LUT P5, PT, PT, PT, UP2, 0x40, 0x0 ;  /* 0x000000000000781c */ /* 0x000fe20003fae828 */
[----:B------:R-:W-:Y:S01]  /*8b50*/  UISETP.GE.AND UP2, UPT, UR23, 0x22, UPT ;  /* 0x000000221700788c */ /* 0x000fe2000bf46270 */
[----:B------:R-:W-:Y:S02]  /*8b60*/  FSEL R17, R17, -INF , !P2 ;  /* 0xff80000011117808 */ /* 0x000fe40005000000 */
[----:B------:R-:W-:Y:S02]  /*8b70*/  FSEL R19, R19, -INF , !P0 ;  /* 0xff80000013137808 */ /* 0x000fe40004000000 */
[----:B------:R-:W-:Y:S02]  /*8b80*/  PLOP3.LUT P2, PT, PT, PT, UP6, 0x40, 0x0 ;  /* 0x000000000000781c */ /* 0x000fe40003f4e868 */
[----:B------:R-:W-:Y:S01]  /*8b90*/  PLOP3.LUT P0, PT, PT, PT, UP6, 0x40, 0x0 ;  /* 0x000000000000781c */ /* 0x000fe20003f0e868 */
[----:B------:R-:W-:Y:S01]  /*8ba0*/  UISETP.NE.AND UP6, UPT, UR24, URZ, UPT ;  /* 0x0000003f1800728c */ /* 0x000fe2000bfc5270 */
[----:B------:R-:W-:Y:S02]  /*8bb0*/  ISETP.LT.OR P1, PT, R165, 0x11, P1 ;  /* 0x00000011a500780c */ /* 0x000fe40000f21670 */
[C---:B------:R-:W-:Y:S01]  /*8bc0*/  ISETP.GT.AND P5, PT, R167.reuse, 0x8, P5 ;  /* 0x00000008a700780c */ /* 0x040fe20002fa4270 */
[----:B------:R-:W-:Y:S01]  /*8bd0*/  UP2UR UR30, UPR, URZ, 0x40 ;  /* 0x000000403f1e7883 */ /* 0x000fe20008000000 */
[----:B------:R-:W-:Y:S01]  /*8be0*/  ISETP.GT.AND P2, PT, R167, 0x11, P2 ;  /* 0x00000011a700780c */ /* 0x000fe20001744270 */
[----:B------:R-:W-:Y:S01]  /*8bf0*/  UISETP.NE.AND UP6, UPT, UR25, URZ, UPT ;  /* 0x0000003f1900728c */ /* 0x000fe2000bfc5270 */
[----:B------:R-:W-:Y:S02]  /*8c00*/  ISETP.GT.AND P0, PT, R3, 0x11, P0 ;  /* 0x000000110300780c */ /* 0x000fe40000704270 */
[----:B------:R-:W-:Y:S01]  /*8c10*/  FSEL R198, R22, -INF , !P1 ;  /* 0xff80000016c67808 */ /* 0x000fe20004800000 */
[----:B------:R-:W-:Y:S01]  /*8c20*/  UP2UR UR31, UPR, URZ, 0x40 ;  /* 0x000000403f1f7883 */ /* 0x000fe20008000000 */
[----:B------:R-:W-:Y:S01]  /*8c30*/  PLOP3.LUT P1, PT, PT, PT, UP5, 0x40, 0x0 ;  /* 0x000000000000781c */ /* 0x000fe20003f2e858 */
[----:B------:R-:W-:Y:S01]  /*8c40*/  UISETP.NE.AND UP6, UPT, UR26, URZ, UPT ;  /* 0x0000003f1a00728c */ /* 0x000fe2000bfc5270 */
[C---:B------:R-:W-:Y:S02]  /*8c50*/  ISETP.LT.OR P5, PT, R168.reuse, 0x9, P5 ;  /* 0x00000009a800780c */ /* 0x040fe40002fa1670 */
[----:B------:R-:W-:Y:S01]  /*8c60*/  ISETP.LT.OR P2, PT, R168, 0x12, P2 ;  /* 0x00000012a800780c */ /* 0x000fe20001741670 */
[----:B------:R-:W-:Y:S01]  /*8c70*/  UP2UR UR32, UPR, URZ, 0x40 ;  /* 0x000000403f207883 */ /* 0x000fe20008000000 */
[----:B------:R-:W-:Y:S01]  /*8c80*/  ISETP.LT.OR P0, PT, R165, 0x12, P0 ;  /* 0x00000012a500780c */ /* 0x000fe20000701670 */
[----:B------:R-:W-:Y:S01]  /*8c90*/  UISETP.NE.AND UP6, UPT, UR27, URZ, UPT ;  /* 0x0000003f1b00728c */ /* 0x000fe2000bfc5270 */
[----:B------:R-:W-:Y:S02]  /*8ca0*/  ISETP.GT.AND P1, PT, R3, 0x18, P1 ;  /* 0x000000180300780c */ /* 0x000fe40000f24270 */
[----:B------:R-:W-:Y:S01]  /*8cb0*/  FSEL R16, R16, -INF , !P5 ;  /* 0xff80000010107808 */ /* 0x000fe20006800000 */
[----:B------:R-:W-:Y:S01]  /*8cc0*/  UP2UR UR33, UPR, URZ, 0x40 ;  /* 0x000000403f217883 */ /* 0x000fe20008000000 */
[----:B------:R-:W-:Y:S01]  /*8cd0*/  PLOP3.LUT P5, PT, PT, PT, UP0, 0x40, 0x0 ;  /* 0x000000000000781c */ /* 0x000fe20003fae808 */
[----:B------:R-:W-:Y:S01]  /*8ce0*/  UISETP.GE.AND UP0, UPT, UR23, 0x2a, UPT ;  /* 0x0000002a1700788c */ /* 0x000fe2000bf06270 */
[----:B------:R-:W-:Y:S01]  /*8cf0*/  FSEL R197, R21, -INF , !P2 ;  /* 0xff80000015c57808 */ /* 0x000fe20005000000 */
[----:B------:R-:W-:Y:S01]  /*8d00*/  UISETP.NE.AND UP6, UPT, UR28, URZ, UPT ;  /* 0x0000003f1c00728c */ /* 0x000fe2000bfc5270 */
[----:B------:R-:W-:Y:S02]  /*8d10*/  FSEL R199, R23, -INF , !P0 ;  /* 0xff80000017c77808 */ /* 0x000fe40004000000 */
[----:B------:R-:W-:Y:S02]  /*8d20*/  PLOP3.LUT P2, PT, PT, PT, UP4, 0x40, 0x0 ;  /* 0x000000000000781c */ /* 0x000fe40003f4e848 */
[----:B------:R-:W-:Y:S02]  /*8d30*/  PLOP3.LUT P0, PT, PT, PT, UP4, 0x40, 0x0 ;  /* 0x000000000000781c */ /* 0x000fe40003f0e848 */
[----:B------:R-:W-:Y:S02]  /*8d40*/  ISETP.LT.OR P1, PT, R165, 0x19, P1 ;  /* 0x00000019a500780c */ /* 0x000fe40000f21670 */
[C---:B------:R-:W-:Y:S02]  /*8d50*/  ISETP.GT.AND P5, PT, R167.reuse, 0x10, P5 ;  /* 0x00000010a700780c */ /* 0x040fe40002fa4270 */
        /* <DEDUP_REMOVED lines=9> */
[----:B------:R-:W-:Y:S02]  /*8df0*/  PLOP3.LUT P5, PT, PT, PT, UP5, 0x40, 0x0 ;  /* 0x000000000000781c */ /* 0x000fe40003fae858 */
[----:B------:R-:W-:Y:S02]  /*8e00*/  FSEL R203, R33, -INF , !P2 ;  /* 0xff80000021cb7808 */ /* 0x000fe40005000000 */
        /* <DEDUP_REMOVED lines=16> */
[----:B------:R-:W-:Y:S02]  /*8f10*/  PLOP3.LUT P2, PT, PT, PT, UP1, 0x40, 0x0 ;  /* 0x000000000000781c */ /* 0x000fe40003f4e818 */
[----:B------:R-:W-:Y:S02]  /*8f20*/  FSEL R221, R39, -INF , !P0 ;  /* 0xff80000027dd7808 */ /* 0x000fe40004000000 */
[----:B------:R-:W-:Y:S01]  /*8f30*/  PLOP3.LUT P0, PT, PT, PT, UP6, 0x40, 0x0 ;  /* 0x000000000000781c */ /* 0x000fe20003f0e868 */
[----:B------:R-:W-:Y:S01]  /*8f40*/  UISETP.NE.AND UP6, UPT, UR33, URZ, UPT ;  /* 0x0000003f2100728c */ /* 0x000fe2000bfc5270 */
[----:B------:R-:W-:Y:S02]  /*8f50*/  ISETP.LT.OR P1, PT, R165, 0x2a, P1 ;  /* 0x0000002aa500780c */ /* 0x000fe40000f21670 */
[----:B------:R-:W-:Y:S02]  /*8f60*/  ISETP.GT.AND P5, PT, R167, 0x20, P5 ;  /* 0x00000020a700780c */ /* 0x000fe40002fa4270 */
[----:B------:R-:W-:Y:S02]  /*8f70*/  ISETP.GT.AND P2, PT, R3, 0x28, P2 ;  /* 0x000000280300780c */ /* 0x000fe40001744270 */
[----:B------:R-:W-:Y:S01]  /*8f80*/  PLOP3.LUT P6, PT, PT, PT, UP1, 0x40, 0x0 ;  /* 0x000000000000781c */ /* 0x000fe20003fce818 */
[----:B------:R-:W1:Y:S01]  /*8f90*/  SHFL.IDX PT, R3, R172, 0x3, 0x1c1f ;  /* 0x007c1f00ac037f89 */ /* 0x000e6200000e0000 */
[----:B------:R-:W-:Y:S02]  /*8fa0*/  FSEL R248, R51, -INF , !P1 ;  /* 0xff80000033f87808 */ /* 0x000fe40004800000 */
[----:B------:R-:W-:Y:S01]  /*8fb0*/  PLOP3.LUT P1, PT, PT, PT, UP6, 0x40, 0x0 ;  /* 0x000000000000781c */ /* 0x000fe20003f2e868 */
[----:B------:R-:W-:Y:S01]  /*8fc0*/  UISETP.NE.AND UP6, UPT, UR32, URZ, UPT ;  /* 0x0000003f2000728c */ /* 0x000fe2000bfc5270 */
[----:B------:R-:W-:Y:S02]  /*8fd0*/  ISETP.LT.OR P5, PT, R168, 0x21, P5 ;  /* 0x00000021a800780c */ /* 0x000fe40002fa1670 */
[----:B------:R-:W-:Y:S02]  /*8fe0*/  ISETP.LT.OR P2, PT, R165, 0x29, P2 ;  /* 0x00000029a500780c */ /* 0x000fe40001741670 */
[C---:B------:R-:W-:Y:S02]  /*8ff0*/  ISETP.GT.AND P6, PT, R167.reuse, 0x28, P6 ;  /* 0x00000028a700780c */ /* 0x040fe400037c4270 */
[----:B------:R-:W-:Y:S02]  /*9000*/  FSEL R215, R36, -INF , !P5 ;  /* 0xff80000024d77808 */ /* 0x000fe40006800000 */
[----:B------:R-:W-:Y:S02]  /*9010*/  PLOP3.LUT P5, PT, PT, PT, UP0, 0x40, 0x0 ;  /* 0x000000000000781c */ /* 0x000fe40003fae808 */
[----:B------:R-:W-:Y:S02]  /*9020*/  FSEL R245, R50, -INF , !P2 ;  /* 0xff80000032f57808 */ /* 0x000fe40005000000 */
[----:B------:R-:W-:Y:S02]  /*9030*/  ISETP.GT.AND P2, PT, R0, RZ, P0 ;  /* 0x000000ff0000720c */ /* 0x000fe40000744270 */
[----:B------:R-:W-:Y:S01]  /*9040*/  PLOP3.LUT P0, PT, PT, PT, UP6, 0x40, 0x0 ;  /* 0x000000000000781c */ /* 0x000fe20003f0e868 */
[----:B------:R-:W-:Y:S01]  /*9050*/  UISETP.NE.AND UP6, UPT, UR31, URZ, UPT ;  /* 0x0000003f1f00728c */ /* 0x000fe2000bfc5270 */
[----:B------:R-:W-:Y:S02]  /*9060*/  ISETP.LT.OR P6, PT, R168, 0x29, P6 ;  /* 0x00000029a800780c */ /* 0x000fe400037c1670 */
[----:B------:R-:W-:Y:S02]  /*9070*/  ISETP.GT.AND P5, PT, R167, 0x29, P5 ;  /* 0x00000029a700780c */ /* 0x000fe40002fa4270 */
[----:B------:R-:W-:Y:S02]  /*9080*/  FSEL R223, R48, -INF , !P6 ;  /* 0xff80000030df7808 */ /* 0x000fe40007000000 */
[----:B------:R-:W-:Y:S01]  /*9090*/  PLOP3.LUT P6, PT, PT, PT, UP6, 0x40, 0x0 ;  /* 0x000000000000781c */ /* 0x000fe20003fce868 */
[----:B------:R-:W-:Y:S01]  /*90a0*/  UISETP.NE.AND UP6, UPT, UR30, URZ, UPT ;  /* 0x0000003f1e00728c */ /* 0x000fe2000bfc5270 */
[----:B------:R-:W-:Y:S02]  /*90b0*/  ISETP.GT.AND P0, PT, R0, 0x8, P0 ;  /* 0x000000080000780c */ /* 0x000fe40000704270 */
[----:B------:R-:W-:Y:S02]  /*90c0*/  ISETP.LT.OR P5, PT, R168, 0x2a, P5 ;  /* 0x0000002aa800780c */ /* 0x000fe40002fa1670 */
[----:B------:R-:W-:Y:S02]  /*90d0*/  ISETP.GT.AND P1, PT, R0, 0x1, P1 ;  /* 0x000000010000780c */ /* 0x000fe40000f24270 */
[C---:B------:R-:W-:Y:S02]  /*90e0*/  ISETP.LT.OR P0, PT, R2.reuse, 0x9, P0 ;  /* 0x000000090200780c */ /* 0x040fe40000701670 */
[----:B------:R-:W-:Y:S02]  /*90f0*/  FSEL R242, R49, -INF , !P5 ;  /* 0xff80000031f27808 */ /* 0x000fe40006800000 */
[----:B------:R-:W-:Y:S01]  /*9100*/  PLOP3.LUT P5, PT, PT, PT, UP6, 0x40, 0x0 ;  /* 0x000000000000781c */ /* 0x000fe20003fae868 */
[----:B------:R-:W-:Y:S01]  /*9110*/  UISETP.NE.AND UP6, UPT, UR29, URZ, UPT ;  /* 0x0000003f1d00728c */ /* 0x000fe2000bfc5270 */
[C---:B------:R-:W-:Y:S02]  /*9120*/  ISETP.LT.OR P2, PT, R2.reuse, 0x1, P2 ;  /* 0x000000010200780c */ /* 0x040fe40001741670 */
[----:B------:R-:W-:Y:S01]  /*9130*/  ISETP.LT.OR P1, PT, R2, 0x2, P1 ;  /* 0x000000020200780c */ /* 0x000fe20000f21670 */
[----:B------:R-:W-:Y:S01]  /*9140*/  UP2UR UR29, UPR, URZ, 0x40 ;  /* 0x000000403f1d7883 */ /* 0x000fe20008000000 */
[----:B------:R-:W-:Y:S02]  /*9150*/  FSEL R12, R12, -INF , !P0 ;  /* 0xff8000000c0c7808 */ /* 0x000fe40004000000 */
[----:B------:R-:W-:Y:S02]  /*9160*/  PLOP3.LUT P0, PT, PT, PT, UP4, 0x40, 0x0 ;  /* 0x000000000000781c */ /* 0x000fe40003f0e848 */
[----:B------:R-:W-:Y:S02]  /*9170*/  FSEL R8, R8, -INF , !P2 ;  /* 0xff80000008087808 */ /* 0x000fe40005000000 */
[----:B------:R-:W-:Y:S01]  /*9180*/  PLOP3.LUT P2, PT, PT, PT, UP6, 0x40, 0x0 ;  /* 0x000000000000781c */ /* 0x000fe20003f4e868 */
[----:B------:R-:W-:Y:S01]  /*9190*/  UISETP.NE.AND UP6, UPT, UR16, URZ, UPT ;  /* 0x0000003f1000728c */ /* 0x000fe2000bfc5270 */
[----:B------:R-:W-:Y:S02]  /*91a0*/  FSEL R9, R9, -INF , !P1 ;  /* 0xff80000009097808 */ /* 0x000fe40004800000 */
[----:B------:R-:W-:Y:S02]  /*91b0*/  PLOP3.LUT P1, PT, PT, PT, UP5, 0x40, 0x0 ;  /* 0x000000000000781c */ /* 0x000fe40003f2e858 */
[C---:B------:R-:W-:Y:S02]  /*91c0*/  ISETP.GT.AND P0, PT, R0.reuse, 0x19, P0 ;  /* 0x000000190000780c */ /* 0x040fe40000704270 */
[C---:B------:R-:W-:Y:S02]  /*91d0*/  ISETP.GT.AND P6, PT, R0.reuse, 0x9, P6 ;  /* 0x000000090000780c */ /* 0x040fe400037c4270 */
[C---:B------:R-:W-:Y:S02]  /*91e0*/  ISETP.GT.AND P5, PT, R0.reuse, 0x10, P5 ;  /* 0x000000100000780c */ /* 0x040fe40002fa4270 */
[C---:B------:R-:W-:Y:S02]  /*91f0*/  ISETP.GT.AND P2, PT, R0.reuse, 0x11, P2 ;  /* 0x000000110000780c */ /* 0x040fe40001744270 */
[----:B------:R-:W-:Y:S02]  /*9200*/  ISETP.GT.AND P1, PT, R0, 0x18, P1 ;  /* 0x000000180000780c */ /* 0x000fe40000f24270 */
[C---:B------:R-:W-:Y:S02]  /*9210*/  ISETP.LT.OR P0, PT, R2.reuse, 0x1a, P0 ;  /* 0x0000001a0200780c */ /* 0x040fe40000701670 */
[C---:B------:R-:W-:Y:S02]  /*9220*/  ISETP.LT.OR P6, PT, R2.reuse, 0xa, P6 ;  /* 0x0000000a0200780c */ /* 0x040fe400037c1670 */
[C---:B------:R-:W-:Y:S02]  /*9230*/  ISETP.LT.OR P5, PT, R2.reuse, 0x11, P5 ;  /* 0x000000110200780c */ /* 0x040fe40002fa1670 */
[C---:B------:R-:W-:Y:S02]  /*9240*/  ISETP.LT.OR P2, PT, R2.reuse, 0x12, P2 ;  /* 0x000000120200780c */ /* 0x040fe40001741670 */
[----:B------:R-:W-:Y:S02]  /*9250*/  ISETP.LT.OR P1, PT, R2, 0x19, P1 ;  /* 0x000000190200780c */ /* 0x000fe40000f21670 */
[----:B------:R-:W-:Y:S02]  /*9260*/  FSEL R211, R29, -INF , !P0 ;  /* 0xff8000001dd37808 */ /* 0x000fe40004000000 */
[----:B------:R-:W-:Y:S01]  /*9270*/  PLOP3.LUT P0, PT, PT, PT, UP6, 0x40, 0x0 ;  /* 0x000000000000781c */ /* 0x000fe20003f0e868 */
[----:B------:R-:W-:Y:S01]  /*9280*/  UISETP.NE.AND UP6, UPT, UR29, URZ, UPT ;  /* 0x0000003f1d00728c */ /* 0x000fe2000bfc5270 */
[----:B------:R-:W-:Y:S02]  /*9290*/  FSEL R13, R13, -INF , !P6 ;  /* 0xff8000000d0d7808 */ /* 0x000fe40007000000 */
[----:B------:R-:W-:Y:S02]  /*92a0*/  PLOP3.LUT P6, PT, PT, PT, UP3, 0x40, 0x0 ;  /* 0x000000000000781c */ /* 0x000fe40003fce838 */
[----:B------:R-:W-:Y:S02]  /*92b0*/  FSEL R205, R24, -INF , !P5 ;  /* 0xff80000018cd7808 */ /* 0x000fe40006800000 */
[----:B------:R-:W-:Y:S02]  /*92c0*/  PLOP3.LUT P5, PT, PT, PT, UP2, 0x40, 0x0 ;  /* 0x000000000000781c */ /* 0x000fe40003fae828 */
[----:B------:R-:W-:Y:S02]  /*92d0*/  FSEL R208, R25, -INF , !P2 ;  /* 0xff80000019d07808 */ /* 0x000fe40005000000 */
[----:B------:R-:W-:Y:S02]  /*92e0*/  PLOP3.LUT P2, PT, PT, PT, UP1, 0x40, 0x0 ;  /* 0x000000000000781c */ /* 0x000fe40003f4e818 */
[----:B------:R-:W-:Y:S02]  /*92f0*/  FSEL R210, R28, -INF , !P1 ;  /* 0xff8000001cd27808 */ /* 0x000fe40004800000 */
[----:B------:R-:W-:Y:S02]  /*9300*/  PLOP3.LUT P1, PT, PT, PT, UP0, 0x40, 0x0 ;  /* 0x000000000000781c */ /* 0x000fe40003f2e808 */
[C---:B------:R-:W-:Y:S02]  /*9310*/  ISETP.GT.AND P6, PT, R0.reuse, 0x20, P6 ;  /* 0x000000200000780c */ /* 0x040fe400037c4270 */
[C---:B------:R-:W-:Y:S02]  /*9320*/  ISETP.GT.AND P5, PT, R0.reuse, 0x21, P5 ;  /* 0x000000210000780c */ /* 0x040fe40002fa4270 */
[C---:B------:R-:W-:Y:S02]  /*9330*/  ISETP.GT.AND P2, PT, R0.reuse, 0x28, P2 ;  /* 0x000000280000780c */ /* 0x040fe40001744270 */
[----:B------:R-:W-:Y:S01]  /*9340*/  ISETP.GT.AND P1, PT, R0, 0x29, P1 ;  /* 0x000000290000780c */ /* 0x000fe20000f24270 */
[--C-:B-1----:R-:W-:Y:S01]  /*9350*/  IMAD.IADD R0, R174, 0x1, R3.reuse ;  /* 0x00000001ae007824 */ /* 0x102fe200078e0203 */
[C---:B------:R-:W-:Y:S02]  /*9360*/  ISETP.LT.OR P6, PT, R2.reuse, 0x21, P6 ;  /* 0x000000210200780c */ /* 0x040fe400037c1670 */
[C---:B------:R-:W-:Y:S02]  /*9370*/  ISETP.LT.OR P5, PT, R2.reuse, 0x22, P5 ;  /* 0x000000220200780c */ /* 0x040fe40002fa1670 */
[C---:B------:R-:W-:Y:S02]  /*9380*/  ISETP.LT.OR P2, PT, R2.reuse, 0x29, P2 ;  /* 0x000000290200780c */ /* 0x040fe40001741670 */
[----:B------:R-:W-:Y:S01]  /*9390*/  ISETP.LT.OR P1, PT, R2, 0x2a, P1 ;  /* 0x0000002a0200780c */ /* 0x000fe20000f21670 */
[----:B------:R-:W-:Y:S01]  /*93a0*/  IMAD.IADD R2, R173, 0x1, R3 ;  /* 0x00000001ad027824 */ /* 0x000fe200078e0203 */
[----:B------:R-:W-:Y:S02]  /*93b0*/  FSEL R244, R40, -INF , !P6 ;  /* 0xff80000028f47808 */ /* 0x000fe40007000000 */
[----:B------:R-:W-:Y:S02]  /*93c0*/  FSEL R246, R41, -INF , !P5 ;  /* 0xff80000029f67808 */ /* 0x000fe40006800000 */
[----:B------:R-:W-:Y:S02]  /*93d0*/  FSEL R247, R44, -INF , !P2 ;  /* 0xff8000002cf77808 */ /* 0x000fe40005000000 */
[----:B------:R-:W-:Y:S01]  /*93e0*/  FSEL R249, R45, -INF , !P1 ;  /* 0xff8000002df97808 */ /* 0x000fe20004800000 */
        /* <DEDUP_REMOVED lines=15> */
.L_x_1041:
[----:B------:R-:W-:Y:S04]  /*94e0*/  MOV R4, c[0x0][0x32c] ;  /* 0x0000cb0000047a02 */ /* 0x000fe80000000f00 */
[----:B------:R-:W-:Y:S11]  /*94f0*/  ISETP.NE.AND P0, PT, R4, 0x1, PT ;  /* 0x000000010400780c */ /* 0x000ff60003f05270 */
[----:B------:R-:W-:Y:S02]  /*9500*/  @!UPT UIADD3 URZ, URZ, URZ, URZ ;  /* 0x0000003f3f3ff290 */ /* 0x000fe4000fffe03f */
[----:B------:R-:W-:Y:S05]  /*9510*/  @P0 IMAD.HI.U32 R4, R3, c[0x0][0x330], RZ ;  /* 0x0000cc0003040a27 */ /* 0x000fea00078e00ff */
[----:B------:R-:W-:Y:S02]  /*9520*/  @P0 SHF.R.U32.HI R3, RZ, c[0x0][0x334], R4 ;  /* 0x0000cd00ff030a19 */ /* 0x000fe40000011604 */
.L_x_1042:
[----:B------:R-:W-:Y:S05]  /*9530*/  BSYNC B0 ;  /* 0x0000000000007941 */ /* 0x000fea0003800000 */
.L_x_1040:
[----:B------:R-:W-:Y:S05]  /*9540*/  IADD3 R4, -R194, UR23, RZ ;  /* 0x00000017c2047c10 */ /* 0x000fea000fffe1ff */
[----:B------:R-:W-:Y:S05]  /*9550*/  IMAD R3, R3, c[0x0][0x32c], R4 ;  /* 0x0000cb0003037a24 */ /* 0x000fea00078e0204 */
[----:B------:R-:W-:Y:S02]  /*9560*/  IADD3 R4, R3, c[0x0][0x32c], RZ ;  /* 0x0000cb0003047a10 */ /* 0x000fe40007ffe0ff */
[----:B------:R-:W-:Y:S02]  /*9570*/  IMNMX R0, R0, R3, !PT ;  /* 0x0000000300007217 */ /* 0x000fe40007800200 */
[----:B------:R-:W-:Y:S02]  /*9580*/  IMNMX R2, R2, R4, PT ;  /* 0x0000000402027217 */ /* 0x000fe40003800200 */
.L_x_1039:
        /* <DEDUP_REMOVED lines=21> */
[----:B------:R-:W-:Y:S01]  /*96e0*/  LDSM.16.MT88.4 R36, [R226+0x2080] ;  /* 0x00208000e224783b */ /* 0x000fe20000004200 */
        /* <DEDUP_REMOVED lines=17> */
[----:B------:R-:W-:Y:S01]  /*9800*/  PLOP3.LUT P2, PT, PT, PT, UP2, 0x40, 0x0 ;  /* 0x000000000000781c */ /* 0x000fe20003f4e828 */
[----:B------:R-:W-:Y:S01]  /*9810*/  UISETP.NE.AND UP2, UPT, UR27, URZ, UPT ;  /* 0x0000003f1b00728c */ /* 0x000fe2000bf45270 */
[----:B------:R-:W-:Y:S02]  /*9820*/  FMNMX.FTZ R3, R208, R3, !PT ;  /* 0x00000003d0037209 */ /* 0x000fe40007810000 */
[----:B------:R-:W-:Y:S02]  /*9830*/  ISETP.GT.AND P2, PT, R0, 0x8, P2 ;  /* 0x000000080000780c */ /* 0x000fe40001744270 */
[----:B------:R-:W-:Y:S02]  /*9840*/  FMNMX.FTZ R3, R210, R3, !PT ;  /* 0x00000003d2037209 */ /* 0x000fe40007810000 */
[----:B------:R-:W-:Y:S02]  /*9850*/  ISETP.LT.OR P2, PT, R2, 0x9, P2 ;  /* 0x000000090200780c */ /* 0x000fe40001741670 */
[----:B------:R-:W-:Y:S02]  /*9860*/  FMNMX.FTZ R3, R211, R3, !PT ;  /* 0x00000003d3037209 */ /* 0x000fe40007810000 */
[----:B------:R-:W-:Y:S02]  /*9870*/  FSEL R14, R14, -INF , !P2 ;  /* 0xff8000000e0e7808 */ /* 0x000fe40005000000 */
[----:B------:R-:W-:Y:S02]  /*9880*/  FMNMX.FTZ R3, R244, R3, !PT ;  /* 0x00000003f4037209 */ /* 0x000fe40007810000 */
[----:B------:R-:W-:Y:S01]  /*9890*/  PLOP3.LUT P1, PT, PT, PT, UP4, 0x40, 0x0 ;  /* 0x000000000000781c */ /* 0x000fe20003f2e848 */
[----:B------:R-:W-:Y:S01]  /*98a0*/  UISETP.NE.AND UP4, UPT, UR23, URZ, UPT ;  /* 0x0000003f1700728c */ /* 0x000fe2000bf85270 */
[----:B------:R-:W-:Y:S02]  /*98b0*/  FMNMX.FTZ R3, R246, R3, !PT ;  /* 0x00000003f6037209 */ /* 0x000fe40007810000 */
[----:B-1----:R-:W-:Y:S02]  /*98c0*/  FMNMX.FTZ R169, R169, R6, !PT ;  /* 0x00000006a9a97209 */ /* 0x002fe40007810000 */
[----:B------:R-:W-:Y:S02]  /*98d0*/  FMNMX.FTZ R167, R247, R3, !PT ;  /* 0x00000003f7a77209 */ /* 0x000fe40007810000 */
[----:B------:R-:W-:Y:S01]  /*98e0*/  ISETP.GT.AND P1, PT, R0, RZ, P1 ;  /* 0x000000ff0000720c */ /* 0x000fe20000f24270 */
[----:B------:R-:W1:Y:S01]  /*98f0*/  SHFL.BFLY PT, R4, R169, 0x1, 0x1f ;  /* 0x0c201f00a9047f89 */ /* 0x000e6200000e0000 */
[----:B------:R-:W-:Y:S01]  /*9900*/  PLOP3.LUT P0, PT, PT, PT, UP3, 0x40, 0x0 ;  /* 0x000000000000781c */ /* 0x000fe20003f0e838 */
[----:B------:R-:W-:Y:S01]  /*9910*/  UISETP.NE.AND UP3, UPT, UR28, URZ, UPT ;  /* 0x0000003f1c00728c */ /* 0x000fe2000bf65270 */
[----:B------:R-:W-:Y:S02]  /*9920*/  ISETP.LT.OR P1, PT, R2, 0x1, P1 ;  /* 0x000000010200780c */ /* 0x000fe40000f21670 */
[----:B------:R-:W-:Y:S02]  /*9930*/  ISETP.GT.AND P0, PT, R0, 0x1, P0 ;  /* 0x000000010000780c */ /* 0x000fe40000704270 */
[----:B------:R-:W-:Y:S02]  /*9940*/  FMNMX.FTZ R168, R245, R168, !PT ;  /* 0x000000a8f5a87209 */ /* 0x000fe40007810000 */
[----:B------:R-:W-:Y:S02]  /*9950*/  ISETP.LT.OR P0, PT, R2, 0x2, P0 ;  /* 0x000000020200780c */ /* 0x000fe40000701670 */
[----:B------:R-:W-:Y:S02]  /*9960*/  FSEL R10, R10, -INF , !P1 ;  /* 0xff8000000a0a7808 */ /* 0x000fe40004800000 */
[----:B------:R-:W-:Y:S02]  /*9970*/  FMNMX.FTZ R168, R248, R168, !PT ;  /* 0x000000a8f8a87209 */ /* 0x000fe40007810000 */
[----:B------:R-:W-:Y:S02]  /*9980*/  FSEL R11, R11, -INF , !P0 ;  /* 0xff8000000b0b7808 */ /* 0x000fe40004000000 */
[----:B------:R-:W-:Y:S01]  /*9990*/  PLOP3.LUT P6, PT, PT, PT, UP1, 0x40, 0x0 ;  /* 0x000000000000781c */ /* 0x000fe20003fce818 */
[----:B------:R-:W2:Y:S01]  /*99a0*/  SHFL.BFLY PT, R6, R168, 0x2, 0x1f ;  /* 0x0c401f00a8067f89 */ /* 0x000ea200000e0000 */
[----:B------:R-:W-:Y:S01]  /*99b0*/  PLOP3.LUT P5, PT, PT, PT, UP0, 0x40, 0x0 ;  /* 0x000000000000781c */ /* 0x000fe20003fae808 */
[----:B------:R-:W-:Y:S01]  /*99c0*/  UISETP.NE.AND UP1, UPT, UR26, URZ, UPT ;  /* 0x0000003f1a00728c */ /* 0x000fe2000bf25270 */
[C---:B------:R-:W-:Y:S01]  /*99d0*/  ISETP.GT.AND P6, PT, R0.reuse, 0x9, P6 ;  /* 0x000000090000780c */ /* 0x040fe200037c4270 */
[----:B------:R-:W-:Y:S01]  /*99e0*/  UISETP.NE.AND UP0, UPT, UR25, URZ, UPT ;  /* 0x0000003f1900728c */ /* 0x000fe2000bf05270 */
[----:B------:R-:W-:Y:S02]  /*99f0*/  ISETP.GT.AND P5, PT, R0, 0x10, P5 ;  /* 0x000000100000780c */ /* 0x000fe40002fa4270 */
[----:B-1----:R-:W-:Y:S02]  /*9a00*/  FMNMX.FTZ R169, R169, R4, !PT ;  /* 0x00000004a9a97209 */ /* 0x002fe40007810000 */
[----:B------:R-:W-:Y:S02]  /*9a10*/  FMNMX.FTZ R4, R10, R171, !PT ;  /* 0x000000ab0a047209 */ /* 0x000fe40007810000 */
[C---:B------:R-:W-:Y:S01]  /*9a20*/  FSETP.NEU.FTZ.AND P2, PT, R169.reuse, -INF , PT ;  /* 0xff800000a900780b */ /* 0x040fe20003f5d000 */
[----:B------:R-:W-:Y:S01]  /*9a30*/  FMUL.FTZ R173, R169, c[0x0][0x2d0] ;  /* 0x0000b400a9ad7a20 */ /* 0x000fe20000410000 */
[C---:B------:R-:W-:Y:S02]  /*9a40*/  ISETP.LT.OR P6, PT, R2.reuse, 0xa, P6 ;  /* 0x0000000a0200780c */ /* 0x040fe400037c1670 */
[----:B------:R-:W-:Y:S02]  /*9a50*/  ISETP.LT.OR P5, PT, R2, 0x11, P5 ;  /* 0x000000110200780c */ /* 0x000fe40002fa1670 */
[----:B------:R-:W-:Y:S02]  /*9a60*/  FSEL R173, R173, RZ, P2 ;  /* 0x000000ffadad7208 */ /* 0x000fe40001000000 */
[----:B------:R-:W-:Y:S02]  /*9a70*/  FSEL R15, R15, -INF , !P6 ;  /* 0xff8000000f0f7808 */ /* 0x000fe40007000000 */
[----:B------:R-:W-:Y:S01]  /*9a80*/  FMNMX.FTZ R167, R249, R167, !PT ;  /* 0x000000a7f9a77209 */ /* 0x000fe20007810000 */
[--C-:B------:R-:W-:Y:S01]  /*9a90*/  FFMA.FTZ R3, R175, c[0x0][0x2d0], -R173.reuse ;  /* 0x0000b400af037a23 */ /* 0x100fe200000108ad */
[----:B------:R-:W-:Y:S02]  /*9aa0*/  FSEL R200, R26, -INF , !P5 ;  /* 0xff8000001ac87808 */ /* 0x000fe40006800000 */
[----:B--2---:R-:W-:Y:S01]  /*9ab0*/  FMNMX.FTZ R168, R168, R6, !PT ;  /* 0x00000006a8a87209 */ /* 0x004fe20007810000 */
[----:B------:R1:W-:Y:S01]  /*9ac0*/  MUFU.EX2 R250, R3 ;  /* 0x0000000300fa7308 */ /* 0x0003e20000000800 */
[----:B------:R-:W2:Y:S01]  /*9ad0*/  SHFL.BFLY PT, R6, R167, 0x2, 0x1f ;  /* 0x0c401f00a7067f89 */ /* 0x000ea200000e0000 */
[----:B------:R-:W-:Y:S02]  /*9ae0*/  PLOP3.LUT P1, PT, PT, PT, UP6, 0x40, 0x0 ;  /* 0x000000000000781c */ /* 0x000fe40003f2e868 */
[----:B------:R-:W-:Y:S02]  /*9af0*/  PLOP3.LUT P0, PT, PT, PT, UP5, 0x40, 0x0 ;  /* 0x000000000000781c */ /* 0x000fe40003f0e858 */
[C---:B------:R-:W-:Y:S02]  /*9b00*/  ISETP.GT.AND P6, PT, R0.reuse, 0x11, P1 ;  /* 0x000000110000780c */ /* 0x040fe40000fc4270 */
[----:B------:R-:W-:Y:S01]  /*9b10*/  ISETP.GT.AND P0, PT, R0, 0x18, P0 ;  /* 0x000000180000780c */ /* 0x000fe20000704270 */
[----:B------:R-:W3:Y:S01]  /*9b20*/  SHFL.BFLY PT, R7, R168, 0x1, 0x1f ;  /* 0x0c201f00a8077f89 */ /* 0x000ee200000e0000 */
[C---:B------:R-:W-:Y:S02]  /*9b30*/  ISETP.LT.OR P6, PT, R2.reuse, 0x12, P6 ;  /* 0x000000120200780c */ /* 0x040fe400037c1670 */
[----:B------:R-:W-:Y:S02]  /*9b40*/  PLOP3.LUT P1, PT, PT, PT, UP4, 0x40, 0x0 ;  /* 0x000000000000781c */ /* 0x000fe40003f2e848 */
[----:B------:R-:W-:Y:S02]  /*9b50*/  FSEL R202, R27, -INF , !P6 ;  /* 0xff8000001bca7808 */ /* 0x000fe40007000000 */
[----:B------:R-:W-:Y:S02]  /*9b60*/  ISETP.LT.OR P0, PT, R2, 0x19, P0 ;  /* 0x000000190200780c */ /* 0x000fe40000701670 */
[----:B------:R-:W-:Y:S02]  /*9b70*/  ISETP.GT.AND P1, PT, R0, 0x19, P1 ;  /* 0x000000190000780c */ /* 0x000fe40000f24270 */
[----:B------:R-:W-:Y:S02]  /*9b80*/  PLOP3.LUT P5, PT, PT, PT, UP3, 0x40, 0x0 ;  /* 0x000000000000781c */ /* 0x000fe40003fae838 */
[----:B------:R-:W-:Y:S01]  /*9b90*/  FSEL R204, R30, -INF , !P0 ;  /* 0xff8000001ecc7808 */ /* 0x000fe20004000000 */
[--C-:B-1----:R-:W-:Y:S01]  /*9ba0*/  FFMA.FTZ R3, R5, c[0x0][0x2d0], -R173.reuse ;  /* 0x0000b40005037a23 */ /* 0x102fe200000108ad */
[----:B------:R-:W-:Y:S02]  /*9bb0*/  ISETP.LT.OR P1, PT, R2, 0x1a, P1 ;  /* 0x0000001a0200780c */ /* 0x000fe40000f21670 */
[----:B--2---:R-:W-:Y:S01]  /*9bc0*/  FMNMX.FTZ R167, R167, R6, !PT ;  /* 0x00000006a7a77209 */ /* 0x004fe20007810000 */
[----:B------:R1:W2:Y:S01]  /*9bd0*/  MUFU.EX2 R251, R3 ;  /* 0x0000000300fb7308 */ /* 0x0002a20000000800 */
[----:B------:R-:W-:Y:S02]  /*9be0*/  ISETP.GT.AND P0, PT, R0, 0x20, P5 ;  /* 0x000000200000780c */ /* 0x000fe40002f04270 */
[----:B------:R-:W-:Y:S01]  /*9bf0*/  PLOP3.LUT P6, PT, PT, PT, UP2, 0x40, 0x0 ;  /* 0x000000000000781c */ /* 0x000fe20003fce828 */
[----:B------:R-:W4:Y:S01]  /*9c00*/  SHFL.BFLY PT, R5, R167, 0x1, 0x1f ;  /* 0x0c201f00a7057f89 */ /* 0x000f2200000e0000 */
[----:B---3--:R-:W-:Y:S02]  /*9c10*/  FMNMX.FTZ R168, R168, R7, !PT ;  /* 0x00000007a8a87209 */ /* 0x008fe40007810000 */
[----:B------:R-:W-:Y:S02]  /*9c20*/  FSEL R207, R31, -INF , !P1 ;  /* 0xff8000001fcf7808 */ /* 0x000fe40004800000 */
[----:B------:R-:W-:Y:S01]  /*9c30*/  ISETP.LT.OR P0, PT, R2, 0x21, P0 ;  /* 0x000000210200780c */ /* 0x000fe20000701670 */
[----:B------:R-:W-:Y:S01]  /*9c40*/  FMUL.FTZ R174, R168, c[0x0][0x2d0] ;  /* 0x0000b400a8ae7a20 */ /* 0x000fe20000410000 */
[----:B------:R-:W-:Y:S02]  /*9c50*/  ISETP.GT.AND P6, PT, R0, 0x21, P6 ;  /* 0x000000210000780c */ /* 0x000fe400037c4270 */
[----:B------:R-:W-:Y:S02]  /*9c60*/  FSETP.NEU.FTZ.AND P1, PT, R168, -INF , PT ;  /* 0xff800000a800780b */ /* 0x000fe40003f3d000 */
[----:B------:R-:W-:Y:S02]  /*9c70*/  FSEL R213, R42, -INF , !P0 ;  /* 0xff8000002ad57808 */ /* 0x000fe40004000000 */
[----:B------:R-:W-:Y:S02]  /*9c80*/  ISETP.LT.OR P6, PT, R2, 0x22, P6 ;  /* 0x000000220200780c */ /* 0x000fe400037c1670 */
[----:B------:R-:W-:Y:S02]  /*9c90*/  PLOP3.LUT P5, PT, PT, PT, UP1, 0x40, 0x0 ;  /* 0x000000000000781c */ /* 0x000fe40003fae818 */
[----:B------:R-:W-:Y:S01]  /*9ca0*/  PLOP3.LUT P0, PT, PT, PT, UP0, 0x40, 0x0 ;  /* 0x000000000000781c */ /* 0x000fe20003f0e808 */
[----:B------:R-:W-:Y:S01]  /*9cb0*/  UISETP.GT.AND UP0, UPT, UR13, UR22, UPT ;  /* 0x000000160d00728c */ /* 0x000fe2000bf04270 */
[----:B------:R-:W-:Y:S01]  /*9cc0*/  FSEL R174, R174, RZ, P1 ;  /* 0x000000ffaeae7208 */ /* 0x000fe20000800000 */
[----:B------:R-:W-:Y:S01]  /*9cd0*/  UIADD3 UR13, UR13, -0x1, URZ ;  /* 0xffffffff0d0d7890 */ /* 0x000fe2000fffe03f */
[----:B-1----:R-:W-:Y:S01]  /*9ce0*/  FMNMX.FTZ R3, R11, R4, !PT ;  /* 0x000000040b037209 */ /* 0x002fe20007810000 */
[--C-:B------:R-:W-:Y:S01]  /*9cf0*/  FFMA.FTZ R4, R16, c[0x0][0x2d0], -R173.reuse ;  /* 0x0000b40010047a23 */ /* 0x100fe200000108ad */
[----:B------:R-:W-:Y:S02]  /*9d00*/  FSEL R212, R43, -INF , !P6 ;  /* 0xff8000002bd47808 */ /* 0x000fe40007000000 */
[----:B------:R-:W-:Y:S01]  /*9d10*/  FMNMX.FTZ R3, R14, R3, !PT ;  /* 0x000000030e037209 */ /* 0x000fe20007810000 */
[----:B------:R1:W-:Y:S01]  /*9d20*/  MUFU.EX2 R49, R4 ;  /* 0x0000000400317308 */ /* 0x0003e20000000800 */
[C---:B------:R-:W-:Y:S02]  /*9d30*/  ISETP.GT.AND P5, PT, R0.reuse, 0x28, P5 ;  /* 0x000000280000780c */ /* 0x040fe40002fa4270 */
[----:B------:R-:W-:Y:S02]  /*9d40*/  FMNMX.FTZ R3, R15, R3, !PT ;  /* 0x000000030f037209 */ /* 0x000fe40007810000 */
[----:B------:R-:W-:Y:S01]  /*9d50*/  ISETP.GT.AND P0, PT, R0, 0x29, P0 ;  /* 0x000000290000780c */ /* 0x000fe20000704270 */
[--C-:B------:R-:W-:Y:S01]  /*9d60*/  FFMA.FTZ R0, R193, c[0x0][0x2d0], -R174.reuse ;  /* 0x0000b400c1007a23 */ /* 0x100fe200000108ae */
[C---:B------:R-:W-:Y:S02]  /*9d70*/  ISETP.LT.OR P5, PT, R2.reuse, 0x29, P5 ;  /* 0x000000290200780c */ /* 0x040fe40002fa1670 */
[----:B------:R-:W-:Y:S01]  /*9d80*/  ISETP.LT.OR P0, PT, R2, 0x2a, P0 ;  /* 0x0000002a0200780c */ /* 0x000fe20000701670 */
[----:B------:R-:W-:Y:S01]  /*9d90*/  MUFU.EX2 R28, R0 ;  /* 0x00000000001c7308 */ /* 0x000fe20000000800 */
[----:B----4-:R-:W-:Y:S02]  /*9da0*/  FMNMX.FTZ R167, R167, R5, !PT ;  /* 0x00000005a7a77209 */ /* 0x010fe40007810000 */
[----:B------:R-:W-:Y:S02]  /*9db0*/  FSEL R172, R47, -INF , !P0 ;  /* 0xff8000002fac7808 */ /* 0x000fe40004000000 */
[C---:B------:R-:W-:Y:S01]  /*9dc0*/  FSETP.NEU.FTZ.AND P0, PT, R167.reuse, -INF , PT ;  /* 0xff800000a700780b */ /* 0x040fe20003f1d000 */
[----:B------:R-:W-:Y:S01]  /*9dd0*/  FMUL.FTZ R175, R167, c[0x0][0x2d0] ;  /* 0x0000b400a7af7a20 */ /* 0x000fe20000410000 */
[----:B------:R-:W-:Y:S04]  /*9de0*/  FSEL R214, R46, -INF , !P5 ;  /* 0xff8000002ed67808 */ /* 0x000fe80006800000 */
[----:B------:R-:W-:Y:S02]  /*9df0*/  FSEL R175, R175, RZ, P0 ;  /* 0x000000ffafaf7208 */ /* 0x000fe40000000000 */
[----:B-1----:R-:W-:Y:S01]  /*9e00*/  FMNMX.FTZ R4, R200, R3, !PT ;  /* 0x00000003c8047209 */ /* 0x002fe20007810000 */
[----:B------:R-:W-:Y:S03]  /*9e10*/  FFMA.FTZ R3, R17, c[0x0][0x2d0], -R173 ;  /* 0x0000b40011037a23 */ /* 0x000fe600000108ad */
[----:B------:R-:W-:Y:S01]  /*9e20*/  FMNMX.FTZ R4, R202, R4, !PT ;  /* 0x00000004ca047209 */ /* 0x000fe20007810000 */
[----:B------:R1:W3:Y:S03]  /*9e30*/  MUFU.EX2 R32, R3 ;  /* 0x0000000300207308 */ /* 0x0002e60000000800 */
[----:B-1----:R-:W-:Y:S01]  /*9e40*/  FMNMX.FTZ R3, R204, R4, !PT ;  /* 0x00000004cc037209 */ /* 0x002fe20007810000 */
[--C-:B------:R-:W-:Y:S01]  /*9e50*/  FFMA.FTZ R4, R192, c[0x0][0x2d0], -R174.reuse ;  /* 0x0000b400c0047a23 */ /* 0x100fe200000108ae */
[----:B--2---:R-:W-:Y:S02]  /*9e60*/  F2FP.PACK_AB R192, R251, R250 ;  /* 0x000000fafbc0723e */ /* 0x004fe400000000ff */
[----:B------:R-:W-:Y:S03]  /*9e70*/  FMNMX.FTZ R3, R207, R3, !PT ;  /* 0x00000003cf037209 */ /* 0x000fe60007810000 */
[----:B------:R1:W2:Y:S01]  /*9e80*/  MUFU.EX2 R51, R4 ;  /* 0x0000000400337308 */ /* 0x0002a20000000800 */
[----:B---3--:R-:W-:Y:S02]  /*9e90*/  F2FP.PACK_AB R194, R32, R49 ;  /* 0x0000003120c2723e */ /* 0x008fe400000000ff */
[----:B------:R-:W-:Y:S04]  /*9ea0*/  FMNMX.FTZ R3, R213, R3, !PT ;  /* 0x00000003d5037209 */ /* 0x000fe80007810000 */
[----:B------:R-:W-:Y:S01]  /*9eb0*/  FMNMX.FTZ R2, R212, R3, !PT ;  /* 0x00000003d4027209 */ /* 0x000fe20007810000 */
[--C-:B------:R-:W-:Y:S03]  /*9ec0*/  FFMA.FTZ R3, R19, c[0x0][0x2d0], -R174.reuse ;  /* 0x0000b40013037a23 */ /* 0x100fe600000108ae */
[----:B------:R-:W-:Y:S01]  /*9ed0*/  FMNMX.FTZ R0, R214, R2, !PT ;  /* 0x00000002d6007209 */ /* 0x000fe20007810000 */
[----:B------:R3:W-:Y:S01]  /*9ee0*/  MUFU.EX2 R48, R3 ;  /* 0x0000000300307308 */ /* 0x0007e20000000800 */
[----:B------:R-:W-:Y:S02]  /*9ef0*/  FFMA.FTZ R2, R18, c[0x0][0x2d0], -R174 ;  /* 0x0000b40012027a23 */ /* 0x000fe400000108ae */
[----:B------:R-:W-:Y:S07]  /*9f00*/  FMNMX.FTZ R0, R172, R0, !PT ;  /* 0x00000000ac007209 */ /* 0x000fee0007810000 */
[----:B------:R4:W5:Y:S01]  /*9f10*/  MUFU.EX2 R29, R2 ;  /* 0x00000002001d7308 */ /* 0x0009620000000800 */
[--C-:B-1----:R-:W-:Y:S01]  /*9f20*/  FFMA.FTZ R4, R12, c[0x0][0x2d0], -R175.reuse ;  /* 0x0000b4000c047a23 */ /* 0x102fe200000108af */
[----:B--2---:R-:W-:Y:S08]  /*9f30*/  F2FP.PACK_AB R193, R28, R51 ;  /* 0x000000331cc1723e */ /* 0x004ff000000000ff */
[----:B------:R-:W-:Y:S01]  /*9f40*/  MUFU.EX2 R20, R4 ;  /* 0x0000000400147308 */ /* 0x000fe20000000800 */
[--C-:B---3--:R-:W-:Y:S09]  /*9f50*/  FFMA.FTZ R3, R8, c[0x0][0x2d0], -R175.reuse ;  /* 0x0000b40008037a23 */ /* 0x108ff200000108af */
[----:B------:R1:W-:Y:S01]  /*9f60*/  MUFU.EX2 R24, R3 ;  /* 0x0000000300187308 */ /* 0x0003e20000000800 */
[----:B----4-:R-:W2:Y:S01]  /*9f70*/  SHFL.BFLY PT, R2, R0, 0x2, 0x1f ;  /* 0x0c401f0000027f89 */ /* 0x010ea200000e0000 */
[----:B-----5:R-:W-:Y:S01]  /*9f80*/  F2FP.PACK_AB R195, R48, R29 ;  /* 0x0000001d30c3723e */ /* 0x020fe200000000ff */
[--C-:B-1----:R-:W-:Y:S07]  /*9f90*/  FFMA.FTZ R3, R9, c[0x0][0x2d0], -R175.reuse ;  /* 0x0000b40009037a23 */ /* 0x102fee00000108af */
[----:B------:R2:W-:Y:S02]  /*9fa0*/  MUFU.EX2 R25, R3 ;  /* 0x0000000300197308 */ /* 0x0005e40000000800 */
[----:B--2---:R-:W-:Y:S01]  /*9fb0*/  FMNMX.FTZ R3, R0, R2, !PT ;  /* 0x0000000200037209 */ /* 0x004fe20007810000 */
[----:B------:R-:W-:Y:S01]  /*9fc0*/  FFMA.FTZ R2, R13, c[0x0][0x2d0], -R175 ;  /* 0x0000b4000d027a23 */ /* 0x000fe200000108af */
[----:B------:R-:W-:Y:S06]  /*9fd0*/  FSEL R0, R169, RZ, P2 ;  /* 0x000000ffa9007208 */ /* 0x000fec0001000000 */
        /* <DEDUP_REMOVED lines=14> */
[----:B------:R-:W-:Y:S01]  /*a0c0*/  FMUL.FTZ R5, R165, R177 ;  /* 0x000000b1a5057220 */ /* 0x000fe20000410000 */
[----:B------:R-:W-:Y:S01]  /*a0d0*/  F2FP.PACK_AB R176, R25, R24 ;  /* 0x0000001819b0723e */ /* 0x000fe200000000ff */
[----:B------:R-:W-:Y:S01]  /*a0e0*/  FADD.FTZ R0, -R0, R170 ;  /* 0x000000aa00007221 */ /* 0x000fe20000010100 */
[----:B------:R-:W-:Y:S01]  /*a0f0*/  FSEL R166, R166, RZ, P0 ;  /* 0x000000ffa6a67208 */ /* 0x000fe20000000000 */
[----:B------:R-:W-:Y:S01]  /*a100*/  FMUL.FTZ R16, R165, R188 ;  /* 0x000000bca5107220 */ /* 0x000fe20000410000 */
[----:B------:R-:W-:Y:S01]  /*a110*/  MOV R170, R20 ;  /* 0x0000001400aa7202 */ /* 0x000fe20000000f00 */
[----:B------:R-:W-:Y:S01]  /*a120*/  FMUL.FTZ R0, R0, c[0x0][0x2d0] ;  /* 0x0000b40000007a20 */ /* 0x000fe20000410000 */
[----:B------:R-:W2:Y:S01]  /*a130*/  LDSM.16.MT88.4 R20, [R225+0x2080] ;  /* 0x00208000e114783b */ /* 0x000ea20000004200 */
[--C-:B------:R-:W-:Y:S02]  /*a140*/  FFMA.FTZ R10, R10, c[0x0][0x2d0], -R166.reuse ;  /* 0x0000b4000a0a7a23 */ /* 0x100fe400000108a6 */
[----:B------:R3:W4:Y:S01]  /*a150*/  MUFU.EX2 R2, R0 ;  /* 0x0000000000027308 */ /* 0x0007220000000800 */
[--C-:B------:R-:W-:Y:S02]  /*a160*/  FFMA.FTZ R14, R14, c[0x0][0x2d0], -R166.reuse ;  /* 0x0000b4000e0e7a23 */ /* 0x100fe400000108a6 */
[--C-:B------:R-:W-:Y:S02]  /*a170*/  FFMA.FTZ R15, R15, c[0x0][0x2d0], -R166.reuse ;  /* 0x0000b4000f0f7a23 */ /* 0x100fe400000108a6 */
[C---:B------:R-:W-:Y:S02]  /*a180*/  FMUL.FTZ R17, R165.reuse, R189 ;  /* 0x000000bda5117220 */ /* 0x040fe40000410000 */
[C---:B------:R-:W-:Y:S02]  /*a190*/  FMUL.FTZ R33, R165.reuse, R145 ;  /* 0x00000091a5217220 */ /* 0x040fe40000410000 */
[C---:B------:R-:W-:Y:S01]  /*a1a0*/  FMUL.FTZ R52, R165.reuse, R52 ;  /* 0x00000034a5347220 */ /* 0x040fe20000410000 */
[----:B------:R-:W-:Y:S01]  /*a1b0*/  MUFU.EX2 R218, R10 ;  /* 0x0000000a00da7308 */ /* 0x000fe20000000800 */
[----:B------:R-:W-:Y:S02]  /*a1c0*/  FMUL.FTZ R53, R165, R53 ;  /* 0x00000035a5357220 */ /* 0x000fe40000410000 */
[----:B-1----:R-:W-:Y:S01]  /*a1d0*/  FMUL.FTZ R6, R164, R178 ;  /* 0x000000b2a4067220 */ /* 0x002fe20000410000 */
[----:B------:R-:W-:Y:S01]  /*a1e0*/  F2FP.PACK_AB R178, R50, R170 ;  /* 0x000000aa32b2723e */ /* 0x000fe200000000ff */
[C---:B------:R-:W-:Y:S02]  /*a1f0*/  FMUL.FTZ R7, R164.reuse, R179 ;  /* 0x000000b3a4077220 */ /* 0x040fe40000410000 */
[C---:B------:R-:W-:Y:S02]  /*a200*/  FMUL.FTZ R34, R164.reuse, R146 ;  /* 0x00000092a4227220 */ /* 0x040fe40000410000 */
[C---:B------:R-:W-:Y:S01]  /*a210*/  FMUL.FTZ R35, R164.reuse, R147 ;  /* 0x00000093a4237220 */ /* 0x040fe20000410000 */
[----:B------:R-:W-:Y:S01]  /*a220*/  MUFU.EX2 R220, R14 ;  /* 0x0000000e00dc7308 */ /* 0x000fe20000000800 */
[C---:B------:R-:W-:Y:S01]  /*a230*/  FMUL.FTZ R18, R164.reuse, R190 ;  /* 0x000000bea4127220 */ /* 0x040fe20000410000 */
[----:B------:R-:W-:Y:S01]  /*a240*/  MOV R190, R25 ;  /* 0x0000001900be7202 */ /* 0x000fe20000000f00 */
[----:B------:R-:W-:Y:S01]  /*a250*/  FMUL.FTZ R19, R164, R191 ;  /* 0x000000bfa4137220 */ /* 0x000fe20000410000 */
[----:B------:R-:W-:Y:S01]  /*a260*/  MOV R191, R24 ;  /* 0x0000001800bf7202 */ /* 0x000fe20000000f00 */
[----:B---3--:R-:W-:Y:S02]  /*a270*/  FFMA.FTZ R0, R11, c[0x0][0x2d0], -R166 ;  /* 0x0000b4000b007a23 */ /* 0x008fe400000108a6 */
[C---:B----4-:R-:W-:Y:S02]  /*a280*/  FMUL.FTZ R24, R2.reuse, R136 ;  /* 0x0000008802187220 */ /* 0x050fe40000410000 */
[C---:B------:R-:W-:Y:S01]  /*a290*/  FMUL.FTZ R25, R2.reuse, R137 ;  /* 0x0000008902197220 */ /* 0x040fe20000410000 */
[----:B------:R1:W3:Y:S01]  /*a2a0*/  MUFU.EX2 R219, R0 ;  /* 0x0000000000db7308 */ /* 0x0002e20000000800 */
[C---:B------:R-:W-:Y:S02]  /*a2b0*/  FMUL.FTZ R40, R2.reuse, R152 ;  /* 0x0000009802287220 */ /* 0x040fe40000410000 */
[C---:B------:R-:W-:Y:S02]  /*a2c0*/  FMUL.FTZ R41, R2.reuse, R153 ;  /* 0x0000009902297220 */ /* 0x040fe40000410000 */
[C---:B------:R-:W-:Y:S01]  /*a2d0*/  FMUL.FTZ R13, R2.reuse, R185 ;  /* 0x000000b9020d7220 */ /* 0x040fe20000410000 */
[-C--:B--2---:R-:W-:Y:S01]  /*a2e0*/  HMMA.16816.F32 R4, R192, R20.reuse, R4 ;  /* 0x00000014c004723c */ /* 0x084fe20000001804 */
[C---:B------:R-:W-:Y:S01]  /*a2f0*/  FMUL.FTZ R8, R2.reuse, R180 ;  /* 0x000000b402087220 */ /* 0x040fe20000410000 */
[----:B------:R-:W-:Y:S02]  /*a300*/  MOV R180, R48 ;  /* 0x0000003000b47202 */ /* 0x000fe40000000f00 */
[----:B------:R-:W2:Y:S01]  /*a310*/  MUFU.EX2 R222, R15 ;  /* 0x0000000f00de7308 */ /* 0x000ea20000000800 */
[C---:B------:R-:W-:Y:S01]  /*a320*/  FMUL.FTZ R9, R2.reuse, R181 ;  /* 0x000000b502097220 */ /* 0x040fe20000410000 */
[----:B------:R-:W-:Y:S01]  /*a330*/  MOV R181, R32 ;  /* 0x0000002000b57202 */ /* 0x000fe20000000f00 */
[C---:B------:R-:W-:Y:S02]  /*a340*/  FMUL.FTZ R12, R2.reuse, R184 ;  /* 0x000000b8020c7220 */ /* 0x040fe40000410000 */
[C---:B------:R-:W-:Y:S02]  /*a350*/  FMUL.FTZ R32, R165.reuse, R144 ;  /* 0x00000090a5207220 */ /* 0x040fe40000410000 */
[----:B------:R-:W-:Y:S01]  /*a360*/  LDSM.16.MT88.4 R144, [R226+0x2880] ;  /* 0x00288000e290783b */ /* 0x000fe20000004200 */
[C---:B------:R-:W-:Y:S01]  /*a370*/  FMUL.FTZ R44, R2.reuse, R156 ;  /* 0x0000009c022c7220 */ /* 0x040fe20000410000 */
[----:B------:R-:W-:Y:S01]  /*a380*/  MOV R156, R51 ;  /* 0x00000033009c7202 */ /* 0x000fe20000000f00 */
[----:B------:R-:W-:Y:S01]  /*a390*/  FMUL.FTZ R45, R2, R157 ;  /* 0x0000009d022d7220 */ /* 0x000fe20000410000 */
[----:B------:R-:W-:Y:S01]  /*a3a0*/  MOV R157, R250 ;  /* 0x000000fa009d7202 */ /* 0x000fe20000000f00 */
[----:B------:R-:W-:Y:S01]  /*a3b0*/  FMUL.FTZ R48, R165, R160 ;  /* 0x000000a0a5307220 */ /* 0x000fe20000410000 */
[----:B-1----:R-:W-:Y:S01]  /*a3c0*/  FSEL R0, R3, RZ, P0 ;  /* 0x000000ff03007208 */ /* 0x002fe20000000000 */
[C---:B------:R-:W-:Y:S01]  /*a3d0*/  FMUL.FTZ R51, R164.reuse, R163 ;  /* 0x000000a3a4337220 */ /* 0x040fe20000410000 */
[----:B---3--:R-:W-:Y:S01]  /*a3e0*/  F2FP.PACK_AB R177, R219, R218 ;  /* 0x000000dadbb1723e */ /* 0x008fe200000000ff */
[----:B------:R-:W-:Y:S01]  /*a3f0*/  FMUL.FTZ R54, R164, R54 ;  /* 0x00000036a4367220 */ /* 0x000fe20000410000 */
[----:B------:R-:W-:Y:S01]  /*a400*/  PLOP3.LUT P0, PT, PT, PT, UP0, 0x80, 0x0 ;  /* 0x000000000000781c */ /* 0x000fe20003f0f008 */
[----:B------:R-:W-:Y:S02]  /*a410*/  FADD.FTZ R0, -R0, R171 ;  /* 0x000000ab00007221 */ /* 0x000fe40000010100 */
[----:B------:R-:W-:Y:S02]  /*a420*/  FMUL.FTZ R55, R164, R55 ;  /* 0x00000037a4377220 */ /* 0x000fe40000410000 */
[----:B------:R-:W-:Y:S01]  /*a430*/  FMUL.FTZ R0, R0, c[0x0][0x2d0] ;  /* 0x0000b40000007a20 */ /* 0x000fe20000410000 */
[----:B--2---:R-:W-:Y:S01]  /*a440*/  F2FP.PACK_AB R179, R222, R220 ;  /* 0x000000dcdeb3723e */ /* 0x004fe200000000ff */
[C---:B------:R-:W-:Y:S02]  /*a450*/  FMUL.FTZ R56, R2.reuse, R56 ;  /* 0x0000003802387220 */ /* 0x040fe40000410000 */
[C---:B------:R-:W-:Y:S02]  /*a460*/  FMUL.FTZ R57, R2.reuse, R57 ;  /* 0x0000003902397220 */ /* 0x040fe40000410000 */
[----:B------:R-:W1:Y:S01]  /*a470*/  MUFU.EX2 R0, R0 ;  /* 0x0000000000007308 */ /* 0x000e620000000800 */
        /* <DEDUP_REMOVED lines=19> */
[C---:B------:R-:W-:Y:S01]  /*a5b0*/  HMMA.16816.F32 R8, R176.reuse, R20, R8 ;  /* 0x00000014b008723c */ /* 0x040fe20000001808 */
[C---:B------:R-:W-:Y:S02]  /*a5c0*/  FMUL.FTZ R14, R0.reuse, R186 ;  /* 0x000000ba000e7220 */ /* 0x040fe40000410000 */
[----:B------:R-:W-:Y:S01]  /*a5d0*/  FMUL.FTZ R15, R0, R187 ;  /* 0x000000bb000f7220 */ /* 0x000fe20000410000 */
[----:B------:R-:W-:Y:S01]  /*a5e0*/  MOV R187, R49 ;  /* 0x0000003100bb7202 */ /* 0x000fe20000000f00 */
[----:B------:R-:W-:Y:S02]  /*a5f0*/  FMUL.FTZ R29, R2, R141 ;  /* 0x0000008d021d7220 */ /* 0x000fe40000410000 */
[C---:B------:R-:W-:Y:S02]  /*a600*/  FMUL.FTZ R20, R165.reuse, R132 ;  /* 0x00000084a5147220 */ /* 0x040fe40000410000 */
[----:B------:R-:W-:Y:S01]  /*a610*/  FMUL.FTZ R21, R165, R133 ;  /* 0x00000085a5157220 */ /* 0x000fe20000410000 */
[-C--:B------:R-:W-:Y:S02]  /*a620*/  HMMA.16816.F32 R12, R176, R22.reuse, R12 ;  /* 0x00000016b00c723c */ /* 0x080fe4000000180c */
[C---:B------:R-:W-:Y:S02]  /*a630*/  FMUL.FTZ R30, R0.reuse, R142 ;  /* 0x0000008e001e7220 */ /* 0x040fe40000410000 */
[C---:B------:R-:W-:Y:S02]  /*a640*/  FMUL.FTZ R31, R0.reuse, R143 ;  /* 0x0000008f001f7220 */ /* 0x040fe40000410000 */
[----:B------:R-:W-:Y:S02]  /*a650*/  FMUL.FTZ R42, R0, R154 ;  /* 0x0000009a002a7220 */ /* 0x000fe40000410000 */
[C---:B------:R-:W-:Y:S01]  /*a660*/  HMMA.16816.F32 R16, R192.reuse, R22, R16 ;  /* 0x00000016c010723c */ /* 0x040fe20000001810 */
[----:B------:R-:W-:Y:S03]  /*a670*/  FMUL.FTZ R28, R2, R140 ;  /* 0x0000008c021c7220 */ /* 0x000fe60000410000 */
[C---:B------:R-:W-:Y:S02]  /*a680*/  FMUL.FTZ R43, R0.reuse, R155 ;  /* 0x0000009b002b7220 */ /* 0x040fe40000410000 */
[----:B------:R-:W-:Y:S01]  /*a690*/  FMUL.FTZ R46, R0, R158 ;  /* 0x0000009e002e7220 */ /* 0x000fe20000410000 */
[----:B------:R-:W-:Y:S01]  /*a6a0*/  LDSM.16.MT88.4 R152, [R227+0x2880] ;  /* 0x00288000e398783b */ /* 0x000fe20000004200 */
[C---:B------:R-:W-:Y:S01]  /*a6b0*/  FMUL.FTZ R22, R164.reuse, R134 ;  /* 0x00000086a4167220 */ /* 0x040fe20000410000 */
[----:B------:R-:W-:Y:S03]  /*a6c0*/  MOV R158, R251 ;  /* 0x000000fb009e7202 */ /* 0x000fe60000000f00 */
[----:B------:R-:W-:Y:S02]  /*a6d0*/  FMUL.FTZ R23, R164, R135 ;  /* 0x00000087a4177220 */ /* 0x000fe40000410000 */
[--C-:B------:R-:W-:Y:S01]  /*a6e0*/  FFMA.FTZ R140, R197, c[0x0][0x2d0], -R173.reuse ;  /* 0x0000b400c58c7a23 */ /* 0x100fe200000108ad */
[----:B------:R-:W1:Y:S01]  /*a6f0*/  LDSM.16.MT88.4 R132, [R228+0x2080] ;  /* 0x00208000e484783b */ /* 0x000e620000004200 */
[----:B------:R-:W-:Y:S01]  /*a700*/  FMUL.FTZ R47, R0, R159 ;  /* 0x0000009f002f7220 */ /* 0x000fe20000410000 */
[----:B------:R-:W-:Y:S01]  /*a710*/  MOV R159, R50 ;  /* 0x00000032009f7202 */ /* 0x000fe20000000f00 */
[----:B------:R2:W-:Y:S01]  /*a720*/  MUFU.EX2 R189, R140 ;  /* 0x0000008c00bd7308 */ /* 0x0005e20000000800 */
[-C--:B------:R-:W-:Y:S01]  /*a730*/  HMMA.16816.F32 R20, R192, R36.reuse, R20 ;  /* 0x00000024c014723c */ /* 0x080fe20000001814 */
[C---:B------:R-:W-:Y:S02]  /*a740*/  FMUL.FTZ R49, R165.reuse, R161 ;  /* 0x000000a1a5317220 */ /* 0x040fe40000410000 */
[----:B------:R-:W-:Y:S02]  /*a750*/  FMUL.FTZ R50, R164, R162 ;  /* 0x000000a2a4327220 */ /* 0x000fe40000410000 */
[C---:B------:R-:W-:Y:S02]  /*a760*/  FMUL.FTZ R58, R0.reuse, R58 ;  /* 0x0000003a003a7220 */ /* 0x040fe40000410000 */
[C---:B------:R-:W-:Y:S01]  /*a770*/  FMUL.FTZ R59, R0.reuse, R59 ;  /* 0x0000003b003b7220 */ /* 0x040fe20000410000 */
[C---:B------:R-:W-:Y:S01]  /*a780*/  HMMA.16816.F32 R24, R176.reuse, R36, R24 ;  /* 0x00000024b018723c */ /* 0x040fe20000001818 */
[C---:B------:R-:W-:Y:S03]  /*a790*/  FMUL.FTZ R62, R0.reuse, R62 ;  /* 0x0000003e003e7220 */ /* 0x040fe60000410000 */
[C---:B------:R-:W-:Y:S02]  /*a7a0*/  FMUL.FTZ R63, R0.reuse, R63 ;  /* 0x0000003f003f7220 */ /* 0x040fe40000410000 */
[C---:B------:R-:W-:Y:S02]  /*a7b0*/  FMUL.FTZ R74, R0.reuse, R74 ;  /* 0x0000004a004a7220 */ /* 0x040fe40000410000 */
[-C--:B------:R-:W-:Y:S01]  /*a7c0*/  HMMA.16816.F32 R28, R176, R38.reuse, R28 ;  /* 0x00000026b01c723c */ /* 0x080fe2000000181c */
[C---:B------:R-:W-:Y:S03]  /*a7d0*/  FMUL.FTZ R36, R165.reuse, R148 ;  /* 0x00000094a5247220 */ /* 0x040fe60000410000 */
[C---:B------:R-:W-:Y:S02]  /*a7e0*/  FMUL.FTZ R37, R165.reuse, R149 ;  /* 0x00000095a5257220 */ /* 0x040fe40000410000 */
[----:B------:R-:W-:Y:S02]  /*a7f0*/  FMUL.FTZ R75, R0, R75 ;  /* 0x0000004b004b7220 */ /* 0x000fe40000410000 */
[C---:B------:R-:W-:Y:S01]  /*a800*/  HMMA.16816.F32 R32, R192.reuse, R38, R32 ;  /* 0x00000026c020723c */ /* 0x040fe20000001820 */
[C---:B------:R-:W-:Y:S03]  /*a810*/  FMUL.FTZ R76, R2.reuse, R76 ;  /* 0x0000004c024c7220 */ /* 0x040fe60000410000 */
[----:B------:R-:W-:Y:S02]  /*a820*/  FMUL.FTZ R77, R2, R77 ;  /* 0x0000004d024d7220 */ /* 0x000fe40000410000 */
[----:B------:R-:W-:Y:S02]  /*a830*/  FMUL.FTZ R78, R0, R78 ;  /* 0x0000004e004e7220 */ /* 0x000fe40000410000 */
[C---:B------:R-:W-:Y:S04]  /*a840*/  FMUL.FTZ R38, R164.reuse, R150 ;  /* 0x00000096a4267220 */ /* 0x040fe80000410000 */
[----:B------:R-:W-:Y:S02]  /*a850*/  FMUL.FTZ R39, R164, R151 ;  /* 0x00000097a4277220 */ /* 0x000fe40000410000 */
[----:B------:R-:W-:Y:S01]  /*a860*/  LDSM.16.MT88.4 R148, [R228+0x2880] ;  /* 0x00288000e494783b */ /* 0x000fe20000004200 */
[--C-:B--2---:R-:W-:Y:S02]  /*a870*/  FFMA.FTZ R140, R198, c[0x0][0x2d0], -R174.reuse ;  /* 0x0000b400c68c7a23 */ /* 0x104fe400000108ae */
[----:B------:R-:W-:Y:S02]  /*a880*/  FMUL.FTZ R79, R0, R79 ;  /* 0x0000004f004f7220 */ /* 0x000fe40000410000 */
[-C--:B-1----:R-:W-:Y:S01]  /*a890*/  HMMA.16816.F32 R36, R192, R132.reuse, R36 ;  /* 0x00000084c024723c */ /* 0x082fe20000001824 */
[C---:B------:R-:W-:Y:S01]  /*a8a0*/  FMUL.FTZ R80, R165.reuse, R80 ;  /* 0x00000050a5507220 */ /* 0x040fe20000410000 */
[----:B------:R1:W-:Y:S01]  /*a8b0*/  MUFU.EX2 R171, R140 ;  /* 0x0000008c00ab7308 */ /* 0x0003e20000000800 */
[C---:B------:R-:W-:Y:S02]  /*a8c0*/  FMUL.FTZ R81, R165.reuse, R81 ;  /* 0x00000051a5517220 */ /* 0x040fe40000410000 */
[C---:B------:R-:W-:Y:S02]  /*a8d0*/  FMUL.FTZ R82, R164.reuse, R82 ;  /* 0x00000052a4527220 */ /* 0x040fe40000410000 */
[C---:B------:R-:W-:Y:S01]  /*a8e0*/  FMUL.FTZ R83, R164.reuse, R83 ;  /* 0x00000053a4537220 */ /* 0x040fe20000410000 */
[C---:B------:R-:W-:Y:S01]  /*a8f0*/  HMMA.16816.F32 R40, R176.reuse, R132, R40 ;  /* 0x00000084b028723c */ /* 0x040fe20000001828 */
[C---:B------:R-:W-:Y:S03]  /*a900*/  FMUL.FTZ R84, R165.reuse, R84 ;  /* 0x00000054a5547220 */ /* 0x040fe60000410000 */
[C---:B------:R-:W-:Y:S02]  /*a910*/  FMUL.FTZ R85, R165.reuse, R85 ;  /* 0x00000055a5557220 */ /* 0x040fe40000410000 */
[C---:B------:R-:W-:Y:S02]  /*a920*/  FMUL.FTZ R86, R164.reuse, R86 ;  /* 0x00000056a4567220 */ /* 0x040fe40000410000 */
[-C--:B------:R-:W-:Y:S01]  /*a930*/  HMMA.16816.F32 R44, R176, R134.reuse, R44 ;  /* 0x00000086b02c723c */ /* 0x080fe2000000182c */
[----:B------:R-:W-:Y:S03]  /*a940*/  FMUL.FTZ R87, R164, R87 ;  /* 0x00000057a4577220 */ /* 0x000fe60000410000 */
[C---:B------:R-:W-:Y:S02]  /*a950*/  FMUL.FTZ R88, R2.reuse, R88 ;  /* 0x0000005802587220 */ /* 0x040fe40000410000 */
[----:B------:R-:W-:Y:S02]  /*a960*/  FMUL.FTZ R89, R2, R89 ;  /* 0x0000005902597220 */ /* 0x000fe40000410000 */
[C---:B------:R-:W-:Y:S01]  /*a970*/  HMMA.16816.F32 R48, R192.reuse, R134, R48 ;  /* 0x00000086c030723c */ /* 0x040fe20000001830 */
[----:B------:R-:W2:Y:S03]  /*a980*/  LDSM.16.MT88.4 R132, [R225+0x3880] ;  /* 0x00388000e184783b */ /* 0x000ea60000004200 */
[C---:B------:R-:W-:Y:S02]  /*a990*/  FMUL.FTZ R90, R0.reuse, R90 ;  /* 0x0000005a005a7220 */ /* 0x040fe40000410000 */
[----:B------:R-:W-:Y:S02]  /*a9a0*/  FMUL.FTZ R91, R0, R91 ;  /* 0x0000005b005b7220 */ /* 0x000fe40000410000 */
[-C--:B------:R-:W-:Y:S01]  /*a9b0*/  HMMA.16816.F32 R52, R192, R136.reuse, R52 ;  /* 0x00000088c034723c */ /* 0x080fe20000001834 */
[C---:B------:R-:W-:Y:S03]  /*a9c0*/  FMUL.FTZ R92, R2.reuse, R92 ;  /* 0x0000005c025c7220 */ /* 0x040fe60000410000 */
[----:B------:R-:W-:Y:S02]  /*a9d0*/  FMUL.FTZ R93, R2, R93 ;  /* 0x0000005d025d7220 */ /* 0x000fe40000410000 */
[C---:B------:R-:W-:Y:S02]  /*a9e0*/  FMUL.FTZ R94, R0.reuse, R94 ;  /* 0x0000005e005e7220 */ /* 0x040fe40000410000 */
[C---:B------:R-:W-:Y:S01]  /*a9f0*/  HMMA.16816.F32 R56, R176.reuse, R136, R56 ;  /* 0x00000088b038723c */ /* 0x040fe20000001838 */
[----:B------:R-:W-:Y:S03]  /*aa00*/  FMUL.FTZ R95, R0, R95 ;  /* 0x0000005f005f7220 */ /* 0x000fe60000410000 */
[C---:B------:R-:W-:Y:S02]  /*aa10*/  FMUL.FTZ R96, R165.reuse, R96 ;  /* 0x00000060a5607220 */ /* 0x040fe40000410000 */
[----:B------:R-:W-:Y:S02]  /*aa20*/  FMUL.FTZ R97, R165, R97 ;  /* 0x00000061a5617220 */ /* 0x000fe40000410000 */
[-C--:B------:R-:W-:Y:S01]  /*aa30*/  HMMA.16816.F32 R60, R176, R138.reuse, R60 ;  /* 0x0000008ab03c723c */ /* 0x080fe2000000183c */
[--C-:B------:R-:W-:Y:S03]  /*aa40*/  FFMA.FTZ R136, R196, c[0x0][0x2d0], -R173.reuse ;  /* 0x0000b400c4887a23 */ /* 0x100fe600000108ad */
[C---:B------:R-:W-:Y:S01]  /*aa50*/  FMUL.FTZ R98, R164.reuse, R98 ;  /* 0x00000062a4627220 */ /* 0x040fe20000410000 */
[----:B------:R3:W-:Y:S01]  /*aa60*/  MUFU.EX2 R162, R136 ;  /* 0x0000008800a27308 */ /* 0x0007e20000000800 */
[----:B------:R-:W-:Y:S02]  /*aa70*/  FMUL.FTZ R99, R164, R99 ;  /* 0x00000063a4637220 */ /* 0x000fe40000410000 */
[C---:B------:R-:W-:Y:S01]  /*aa80*/  HMMA.16816.F32 R64, R192.reuse, R138, R64 ;  /* 0x0000008ac040723c */ /* 0x040fe20000001840 */
[C---:B------:R-:W-:Y:S03]  /*aa90*/  FMUL.FTZ R104, R2.reuse, R104 ;  /* 0x0000006802687220 */ /* 0x040fe60000410000 */
[----:B------:R-:W-:Y:S02]  /*aaa0*/  FMUL.FTZ R105, R2, R105 ;  /* 0x0000006902697220 */ /* 0x000fe40000410000 */
[C---:B------:R-:W-:Y:S02]  /*aab0*/  FMUL.FTZ R106, R0.reuse, R106 ;  /* 0x0000006a006a7220 */ /* 0x040fe40000410000 */
[----:B------:R-:W-:Y:S01]  /*aac0*/  FMUL.FTZ R107, R0, R107 ;  /* 0x0000006b006b7220 */ /* 0x000fe20000410000 */
[-C--:B--2---:R-:W-:Y:S03]  /*aad0*/  HMMA.16816.F32 R68, R192, R132.reuse, R68 ;  /* 0x00000084c044723c */ /* 0x084fe60000001844 */
[--C-:B-1----:R-:W-:Y:S02]  /*aae0*/  FFMA.FTZ R140, R203, c[0x0][0x2d0], -R173.reuse ;  /* 0x0000b400cb8c7a23 */ /* 0x102fe400000108ad */
[C---:B------:R-:W-:Y:S02]  /*aaf0*/  FMUL.FTZ R108, R2.reuse, R108 ;  /* 0x0000006c026c7220 */ /* 0x040fe40000410000 */
[----:B------:R1:W-:Y:S01]  /*ab00*/  MUFU.EX2 R184, R140 ;  /* 0x0000008c00b87308 */ /* 0x0003e20000000800 */
[C---:B------:R-:W-:Y:S01]  /*ab10*/  HMMA.16816.F32 R72, R176.reuse, R132, R72 ;  /* 0x00000084b048723c */ /* 0x040fe20000001848 */
[----:B------:R-:W-:Y:S01]  /*ab20*/  FMUL.FTZ R109, R2, R109 ;  /* 0x0000006d026d7220 */ /* 0x000fe20000410000 */
[----:B---3--:R-:W2:Y:S02]  /*ab30*/  LDSM.16.MT88.4 R136, [R226+0x3880] ;  /* 0x00388000e288783b */ /* 0x008ea40000004200 */
[C---:B------:R-:W-:Y:S03]  /*ab40*/  FMUL.FTZ R110, R0.reuse, R110 ;  /* 0x0000006e006e7220 */ /* 0x040fe60000410000 */
[--C-:B------:R-:W-:Y:S01]  /*ab50*/  FFMA.FTZ R132, R199, c[0x0][0x2d0], -R174.reuse ;  /* 0x0000b400c7847a23 */ /* 0x100fe200000108ae */
[-C--:B------:R-:W-:Y:S01]  /*ab60*/  HMMA.16816.F32 R76, R176, R134.reuse, R76 ;  /* 0x00000086b04c723c */ /* 0x080fe2000000184c */
[----:B------:R-:W-:Y:S02]  /*ab70*/  FMUL.FTZ R111, R0, R111 ;  /* 0x0000006f006f7220 */ /* 0x000fe40000410000 */
[----:B------:R3:W4:Y:S01]  /*ab80*/  MUFU.EX2 R160, R132 ;  /* 0x0000008400a07308 */ /* 0x0007220000000800 */
[C---:B------:R-:W-:Y:S02]  /*ab90*/  FMUL.FTZ R112, R165.reuse, R112 ;  /* 0x00000070a5707220 */ /* 0x040fe40000410000 */
[C---:B------:R-:W-:Y:S02]  /*aba0*/  FMUL.FTZ R113, R165.reuse, R113 ;  /* 0x00000071a5717220 */ /* 0x040fe40000410000 */
[C---:B------:R-:W-:Y:S01]  /*abb0*/  HMMA.16816.F32 R80, R192.reuse, R134, R80 ;  /* 0x00000086c050723c */ /* 0x040fe20000001850 */
[C---:B------:R-:W-:Y:S03]  /*abc0*/  FMUL.FTZ R114, R164.reuse, R114 ;  /* 0x00000072a4727220 */ /* 0x040fe60000410000 */
[----:B------:R-:W-:Y:S02]  /*abd0*/  FMUL.FTZ R115, R164, R115 ;  /* 0x00000073a4737220 */ /* 0x000fe40000410000 */
[C---:B------:R-:W-:Y:S02]  /*abe0*/  FMUL.FTZ R116, R165.reuse, R116 ;  /* 0x00000074a5747220 */ /* 0x040fe40000410000 */
[--C-:B-1----:R-:W-:Y:S04]  /*abf0*/  FFMA.FTZ R140, R206, c[0x0][0x2d0], -R174.reuse ;  /* 0x0000b400ce8c7a23 */ /* 0x102fe800000108ae */
[----:B------:R1:W-:Y:S01]  /*ac00*/  MUFU.EX2 R196, R140 ;  /* 0x0000008c00c47308 */ /* 0x0003e20000000800 */
[----:B------:R-:W-:Y:S02]  /*ac10*/  FMUL.FTZ R117, R165, R117 ;  /* 0x00000075a5757220 */ /* 0x000fe40000410000 */
[C---:B------:R-:W-:Y:S02]  /*ac20*/  FMUL.FTZ R118, R164.reuse, R118 ;  /* 0x00000076a4767220 */ /* 0x040fe40000410000 */
[----:B------:R-:W-:Y:S02]  /*ac30*/  FMUL.FTZ R119, R164, R119 ;  /* 0x00000077a4777220 */ /* 0x000fe40000410000 */
[----:B---3--:R-:W-:Y:S02]  /*ac40*/  FFMA.FTZ R132, R201, c[0x0][0x2d0], -R173 ;  /* 0x0000b400c9847a23 */ /* 0x008fe400000108ad */
[C---:B------:R-:W-:Y:S02]  /*ac50*/  FMUL.FTZ R120, R2.reuse, R120 ;  /* 0x0000007802787220 */ /* 0x040fe40000410000 */
[----:B------:R3:W5:Y:S01]  /*ac60*/  MUFU.EX2 R163, R132 ;  /* 0x0000008400a37308 */ /* 0x0007620000000800 */
[----:B------:R-:W-:Y:S02]  /*ac70*/  FMUL.FTZ R121, R2, R121 ;  /* 0x0000007902797220 */ /* 0x000fe40000410000 */
[C---:B------:R-:W-:Y:S01]  /*ac80*/  FMUL.FTZ R122, R0.reuse, R122 ;  /* 0x0000007a007a7220 */ /* 0x040fe20000410000 */
[-C--:B--2---:R-:W-:Y:S01]  /*ac90*/  HMMA.16816.F32 R84, R192, R136.reuse, R84 ;  /* 0x00000088c054723c */ /* 0x084fe20000001854 */
[----:B------:R-:W-:Y:S02]  /*aca0*/  FMUL.FTZ R123, R0, R123 ;  /* 0x0000007b007b7220 */ /* 0x000fe40000410000 */
[C---:B------:R-:W-:Y:S02]  /*acb0*/  FMUL.FTZ R124, R2.reuse, R124 ;  /* 0x0000007c027c7220 */ /* 0x040fe40000410000 */
[----:B------:R-:W-:Y:S02]  /*acc0*/  FMUL.FTZ R125, R2, R125 ;  /* 0x0000007d027d7220 */ /* 0x000fe40000410000 */
[----:B------:R-:W-:Y:S01]  /*acd0*/  FMUL.FTZ R126, R0, R126 ;  /* 0x0000007e007e7220 */ /* 0x000fe20000410000 */
[C---:B------:R-:W-:Y:S01]  /*ace0*/  HMMA.16816.F32 R88, R176.reuse, R136, R88 ;  /* 0x00000088b058723c */ /* 0x040fe20000001858 */
[--C-:B-1----:R-:W-:Y:S03]  /*acf0*/  FFMA.FTZ R140, R208, c[0x0][0x2d0], -R175.reuse ;  /* 0x0000b400d08c7a23 */ /* 0x102fe600000108af */
[----:B------:R-:W-:Y:S01]  /*ad00*/  FMUL.FTZ R127, R0, R127 ;  /* 0x0000007f007f7220 */ /* 0x000fe20000410000 */
[----:B------:R1:W-:Y:S01]  /*ad10*/  MUFU.EX2 R161, R140 ;  /* 0x0000008c00a17308 */ /* 0x0003e20000000800 */
[----:B------:R-:W-:Y:S02]  /*ad20*/  FMUL.FTZ R128, R165, R128 ;  /* 0x00000080a5807220 */ /* 0x000fe40000410000 */
[-C--:B------:R-:W-:Y:S01]  /*ad30*/  HMMA.16816.F32 R92, R176, R138.reuse, R92 ;  /* 0x0000008ab05c723c */ /* 0x080fe2000000185c */
[----:B------:R-:W-:Y:S01]  /*ad40*/  FFMA.FTZ R136, R209, c[0x0][0x2d0], -R174 ;  /* 0x0000b400d1887a23 */ /* 0x000fe200000108ae */
[----:B---3--:R-:W2:Y:S02]  /*ad50*/  LDSM.16.MT88.4 R132, [R228+0x3880] ;  /* 0x00388000e484783b */ /* 0x008ea40000004200 */
[C---:B------:R-:W-:Y:S02]  /*ad60*/  FMUL.FTZ R129, R165.reuse, R129 ;  /* 0x00000081a5817220 */ /* 0x040fe40000410000 */
[C---:B------:R-:W-:Y:S01]  /*ad70*/  FMUL.FTZ R130, R164.reuse, R130 ;  /* 0x00000082a4827220 */ /* 0x040fe20000410000 */
[----:B------:R3:W2:Y:S01]  /*ad80*/  MUFU.EX2 R186, R136 ;  /* 0x0000008800ba7308 */ /* 0x0006a20000000800 */
[C---:B------:R-:W-:Y:S01]  /*ad90*/  HMMA.16816.F32 R96, R192.reuse, R138, R96 ;  /* 0x0000008ac060723c */ /* 0x040fe20000001860 */
[C---:B------:R-:W-:Y:S03]  /*ada0*/  FMUL.FTZ R100, R165.reuse, R100 ;  /* 0x00000064a5647220 */ /* 0x040fe60000410000 */
[----:B------:R-:W-:Y:S02]  /*adb0*/  FMUL.FTZ R101, R165, R101 ;  /* 0x00000065a5657220 */ /* 0x000fe40000410000 */
[C---:B------:R-:W-:Y:S02]  /*adc0*/  FMUL.FTZ R102, R164.reuse, R102 ;  /* 0x00000066a4667220 */ /* 0x040fe40000410000 */
[C---:B------:R-:W-:Y:S04]  /*add0*/  FMUL.FTZ R103, R164.reuse, R103 ;  /* 0x00000067a4677220 */ /* 0x040fe80000410000 */
[----:B------:R-:W-:Y:S02]  /*ade0*/  FMUL.FTZ R131, R164, R131 ;  /* 0x00000083a4837220 */ /* 0x000fe40000410000 */
[--C-:B-1----:R-:W-:Y:S04]  /*adf0*/  FFMA.FTZ R140, R210, c[0x0][0x2d0], -R175.reuse ;  /* 0x0000b400d28c7a23 */ /* 0x102fe800000108af */
[----:B------:R1:W-:Y:S01]  /*ae00*/  MUFU.EX2 R185, R140 ;  /* 0x0000008c00b97308 */ /* 0x0003e20000000800 */
[--C-:B---3--:R-:W-:Y:S09]  /*ae10*/  FFMA.FTZ R136, R205, c[0x0][0x2d0], -R175.reuse ;  /* 0x0000b400cd887a23 */ /* 0x108ff200000108af */
[----:B------:R3:W3:Y:S01]  /*ae20*/  MUFU.EX2 R188, R136 ;  /* 0x0000008800bc7308 */ /* 0x0006e20000000800 */
[-C--:B--2---:R-:W-:Y:S01]  /*ae30*/  HMMA.16816.F32 R100, R192, R132.reuse, R100 ;  /* 0x00000084c064723c */ /* 0x084fe20000001864 */
[----:B-1----:R-:W-:Y:S07]  /*ae40*/  LDSM.16.MT88.4 R140, [R225+0x2880] ;  /* 0x00288000e18c783b */ /* 0x002fee0000004200 */
[C---:B------:R-:W-:Y:S07]  /*ae50*/  HMMA.16816.F32 R104, R176.reuse, R132, R104 ;  /* 0x00000084b068723c */ /* 0x040fee0000001868 */
[----:B------:R-:W-:Y:S01]  /*ae60*/  FFMA.FTZ R132, R211, c[0x0][0x2d0], -R175 ;  /* 0x0000b400d3847a23 */ /* 0x000fe200000108af */
[-C--:B------:R-:W-:Y:S01]  /*ae70*/  HMMA.16816.F32 R108, R176, R134.reuse, R108 ;  /* 0x00000086b06c723c */ /* 0x080fe2000000186c */
[----:B---3--:R-:W1:Y:S02]  /*ae80*/  LDSM.16.MT88.4 R136, [R227+0x3880] ;  /* 0x00388000e388783b */ /* 0x008e640000004200 */
[----:B------:R2:W3:Y:S01]  /*ae90*/  MUFU.EX2 R252, R132 ;  /* 0x0000008400fc7308 */ /* 0x0004e20000000800 */
[----:B----4-:R-:W-:Y:S04]  /*aea0*/  F2FP.PACK_AB R133, R160, R171 ;  /* 0x000000aba085723e */ /* 0x010fe800000000ff */
[C---:B------:R-:W-:Y:S07]  /*aeb0*/  HMMA.16816.F32 R112, R192.reuse, R134, R112 ;  /* 0x00000086c070723c */ /* 0x040fee0000001870 */
[----:B-----5:R-:W-:Y:S02]  /*aec0*/  F2FP.PACK_AB R134, R184, R163 ;  /* 0x000000a3b886723e */ /* 0x020fe400000000ff */
[----:B------:R-:W-:Y:S03]  /*aed0*/  F2FP.PACK_AB R135, R186, R196 ;  /* 0x000000c4ba87723e */ /* 0x000fe600000000ff */
[--C-:B--2---:R-:W-:Y:S04]  /*aee0*/  FFMA.FTZ R132, R200, c[0x0][0x2d0], -R166.reuse ;  /* 0x0000b400c8847a23 */ /* 0x104fe800000108a6 */
[----:B------:R2:W-:Y:S01]  /*aef0*/  MUFU.EX2 R205, R132 ;  /* 0x0000008400cd7308 */ /* 0x0005e20000000800 */
[-C--:B-1----:R-:W-:Y:S08]  /*af00*/  HMMA.16816.F32 R116, R192, R136.reuse, R116 ;  /* 0x00000088c074723c */ /* 0x082ff00000001874 */
[C---:B------:R-:W-:Y:S01]  /*af10*/  HMMA.16816.F32 R120, R176.reuse, R136, R120 ;  /* 0x00000088b078723c */ /* 0x040fe20000001878 */
[--C-:B--2---:R-:W-:Y:S06]  /*af20*/  FFMA.FTZ R132, R202, c[0x0][0x2d0], -R166.reuse ;  /* 0x0000b400ca847a23 */ /* 0x104fec00000108a6 */
[----:B------:R-:W-:Y:S01]  /*af30*/  F2FP.PACK_AB R136, R161, R188 ;  /* 0x000000bca188723e */ /* 0x000fe200000000ff */
[-C--:B------:R-:W-:Y:S01]  /*af40*/  HMMA.16816.F32 R124, R176, R138.reuse, R124 ;  /* 0x0000008ab07c723c */ /* 0x080fe2000000187c */
[----:B------:R1:W2:Y:S07]  /*af50*/  MUFU.EX2 R203, R132 ;  /* 0x0000008400cb7308 */ /* 0x0002ae0000000800 */
[----:B------:R-:W-:Y:S07]  /*af60*/  HMMA.16816.F32 R128, R192, R138, R128 ;  /* 0x0000008ac080723c */ /* 0x000fee0000001880 */
[----:B---3--:R-:W-:Y:S01]  /*af70*/  F2FP.PACK_AB R138, R252, R185 ;  /* 0x000000b9fc8a723e */ /* 0x008fe200000000ff */
        /* <DEDUP_REMOVED lines=16> */
[----:B------:R2:W-:Y:S05]  /*b080*/  MUFU.EX2 R250, R144 ;  /* 0x0000009000fa7308 */ /* 0x0005ea0000000800 */
[C---:B------:R-:W-:Y:S08]  /*b090*/  HMMA.16816.F32 R32, R132.reuse, R146, R32 ;  /* 0x000000928420723c */ /* 0x040ff00000001820 */
[-C--:B------:R-:W-:Y:S08]  /*b0a0*/  HMMA.16816.F32 R36, R132, R148.reuse, R36 ;  /* 0x000000948424723c */ /* 0x080ff00000001824 */
[C---:B------:R-:W-:Y:S01]  /*b0b0*/  HMMA.16816.F32 R40, R136.reuse, R148, R40 ;  /* 0x000000948828723c */ /* 0x040fe20000001828 */
[--C-:B--2---:R-:W-:Y:S06]  /*b0c0*/  FFMA.FTZ R144, R216, c[0x0][0x2d0], -R173.reuse ;  /* 0x0000b400d8907a23 */ /* 0x104fec00000108ad */
[--C-:B------:R-:W-:Y:S01]  /*b0d0*/  FFMA.FTZ R148, R221, c[0x0][0x2d0], -R174.reuse ;  /* 0x0000b400dd947a23 */ /* 0x100fe200000108ae */
[-C--:B------:R-:W-:Y:S01]  /*b0e0*/  HMMA.16816.F32 R44, R136, R150.reuse, R44 ;  /* 0x00000096882c723c */ /* 0x080fe2000000182c */
[----:B------:R2:W-:Y:S03]  /*b0f0*/  MUFU.EX2 R251, R144 ;  /* 0x0000009000fb7308 */ /* 0x0005e60000000800 */
[----:B------:R-:W-:Y:S04]  /*b100*/  MOV R221, R186 ;  /* 0x000000ba00dd7202 */ /* 0x000fe80000000f00 */
[C---:B------:R-:W-:Y:S03]  /*b110*/  HMMA.16816.F32 R48, R132.reuse, R150, R48 ;  /* 0x000000968430723c */ /* 0x040fe60000001830 */
[----:B------:R3:W-:Y:S05]  /*b120*/  MUFU.EX2 R216, R148 ;  /* 0x0000009400d87308 */ /* 0x0007ea0000000800 */
[-C--:B------:R-:W-:Y:S08]  /*b130*/  HMMA.16816.F32 R52, R132, R152.reuse, R52 ;  /* 0x000000988434723c */ /* 0x080ff00000001834 */
[C---:B------:R-:W-:Y:S01]  /*b140*/  HMMA.16816.F32 R56, R136.reuse, R152, R56 ;  /* 0x000000988838723c */ /* 0x040fe20000001838 */
[--C-:B--2---:R-:W-:Y:S04]  /*b150*/  FFMA.FTZ R144, R217, c[0x0][0x2d0], -R174.reuse ;  /* 0x0000b400d9907a23 */ /* 0x104fe800000108ae */
[----:B------:R2:W4:Y:S02]  /*b160*/  MUFU.EX2 R217, R144 ;  /* 0x0000009000d97308 */ /* 0x0005240000000800 */
[----:B------:R-:W-:Y:S01]  /*b170*/  MOV R152, R187 ;  /* 0x000000bb00987202 */ /* 0x000fe20000000f00 */
[-C--:B------:R-:W-:Y:S01]  /*b180*/  HMMA.16816.F32 R60, R136, R154.reuse, R60 ;  /* 0x0000009a883c723c */ /* 0x080fe2000000183c */
[--C-:B---3--:R-:W-:Y:S03]  /*b190*/  FFMA.FTZ R148, R223, c[0x0][0x2d0], -R173.reuse ;  /* 0x0000b400df947a23 */ /* 0x108fe600000108ad */
[----:B------:R-:W-:Y:S01]  /*b1a0*/  MOV R223, R183 ;  /* 0x000000b700df7202 */ /* 0x000fe20000000f00 */
[----:B------:R-:W-:Y:S01]  /*b1b0*/  FFMA.FTZ R173, R242, c[0x0][0x2d0], -R173 ;  /* 0x0000b400f2ad7a23 */ /* 0x000fe200000108ad */
[----:B------:R-:W-:Y:S02]  /*b1c0*/  MOV R242, R182 ;  /* 0x000000b600f27202 */ /* 0x000fe40000000f00 */
[C---:B------:R-:W-:Y:S01]  /*b1d0*/  HMMA.16816.F32 R64, R132.reuse, R154, R64 ;  /* 0x0000009a8440723c */ /* 0x040fe20000001840 */
[----:B------:R3:W-:Y:S06]  /*b1e0*/  MUFU.EX2 R215, R148 ;  /* 0x0000009400d77308 */ /* 0x0007ec0000000800 */
[----:B------:R-:W-:Y:S01]  /*b1f0*/  MOV R155, R185 ;  /* 0x000000b9009b7202 */ /* 0x000fe20000000f00 */
[-C--:B-1----:R-:W-:Y:S01]  /*b200*/  HMMA.16816.F32 R68, R132, R140.reuse, R68 ;  /* 0x0000008c8444723c */ /* 0x082fe20000001844 */
[----:B------:R-:W-:Y:S02]  /*b210*/  MOV R154, R184 ;  /* 0x000000b8009a7202 */ /* 0x000fe40000000f00 */
[----:B------:R4:W1:Y:S01]  /*b220*/  MUFU.EX2 R211, R173 ;  /* 0x000000ad00d37308 */ /* 0x0008620000000800 */
[----:B--2---:R-:W2:Y:S04]  /*b230*/  LDSM.16.MT88.4 R144, [R226+0x4080] ;  /* 0x00408000e290783b */ /* 0x004ea80000004200 */
[C---:B------:R-:W-:Y:S07]  /*b240*/  HMMA.16816.F32 R72, R136.reuse, R140, R72 ;  /* 0x0000008c8848723c */ /* 0x040fee0000001848 */
[--C-:B------:R-:W-:Y:S01]  /*b250*/  FFMA.FTZ R140, R245, c[0x0][0x2d0], -R174.reuse ;  /* 0x0000b400f58c7a23 */ /* 0x100fe200000108ae */
[-C--:B------:R-:W-:Y:S01]  /*b260*/  HMMA.16816.F32 R76, R136, R142.reuse, R76 ;  /* 0x0000008e884c723c */ /* 0x080fe2000000184c */
[----:B---3--:R-:W3:Y:S02]  /*b270*/  LDSM.16.MT88.4 R148, [R228+0x4080] ;  /* 0x00408000e494783b */ /* 0x008ee40000004200 */
[----:B------:R5:W-:Y:S01]  /*b280*/  MUFU.EX2 R210, R140 ;  /* 0x0000008c00d27308 */ /* 0x000be20000000800 */
[----:B------:R-:W-:Y:S01]  /*b290*/  MOV R245, R196 ;  /* 0x000000c400f57202 */ /* 0x000fe20000000f00 */
[----:B------:R-:W-:Y:S01]  /*b2a0*/  FFMA.FTZ R174, R248, c[0x0][0x2d0], -R174 ;  /* 0x0000b400f8ae7a23 */ /* 0x000fe200000108ae */
[----:B------:R-:W-:Y:S02]  /*b2b0*/  MOV R248, R163 ;  /* 0x000000a300f87202 */ /* 0x000fe40000000f00 */
[C---:B------:R-:W-:Y:S01]  /*b2c0*/  HMMA.16816.F32 R80, R132.reuse, R142, R80 ;  /* 0x0000008e8450723c */ /* 0x040fe20000001850 */
[----:B------:R-:W-:Y:S03]  /*b2d0*/  LDSM.16.MT88.4 R196, [R227+0x3080] ;  /* 0x00308000e3c4783b */ /* 0x000fe60000004200 */
[----:B----4-:R-:W-:Y:S01]  /*b2e0*/  F2FP.PACK_AB R173, R216, R217 ;  /* 0x000000d9d8ad723e */ /* 0x010fe200000000ff */
[----:B------:R1:W-:Y:S01]  /*b2f0*/  MUFU.EX2 R209, R174 ;  /* 0x000000ae00d17308 */ /* 0x0003e20000000800 */
[--C-:B-----5:R-:W-:Y:S01]  /*b300*/  FFMA.FTZ R140, R244, c[0x0][0x2d0], -R175.reuse ;  /* 0x0000b400f48c7a23 */ /* 0x120fe200000108af */
[----:B------:R-:W-:Y:S01]  /*b310*/  MOV R244, R161 ;  /* 0x000000a100f47202 */ /* 0x000fe20000000f00 */
[-C--:B--2---:R-:W-:Y:S01]  /*b320*/  HMMA.16816.F32 R84, R132, R144.reuse, R84 ;  /* 0x000000908454723c */ /* 0x084fe20000001854 */
[----:B------:R-:W-:Y:S06]  /*b330*/  MOV R161, R159 ;  /* 0x0000009f00a17202 */ /* 0x000fec0000000f00 */
[----:B------:R2:W-:Y:S01]  /*b340*/  MUFU.EX2 R208, R140 ;  /* 0x0000008c00d07308 */ /* 0x0005e20000000800 */
[----:B------:R-:W-:Y:S01]  /*b350*/  MOV R159, R191 ;  /* 0x000000bf009f7202 */ /* 0x000fe20000000f00 */
[C---:B------:R-:W-:Y:S03]  /*b360*/  HMMA.16816.F32 R88, R136.reuse, R144, R88 ;  /* 0x000000908858723c */ /* 0x040fe60000001858 */
[----:B-1----:R-:W-:Y:S04]  /*b370*/  F2FP.PACK_AB R174, R211, R215 ;  /* 0x000000d7d3ae723e */ /* 0x002fe800000000ff */
[--C-:B------:R-:W-:Y:S01]  /*b380*/  FFMA.FTZ R144, R213, c[0x0][0x2d0], -R166.reuse ;  /* 0x0000b400d5907a23 */ /* 0x100fe200000108a6 */
[-C--:B------:R-:W-:Y:S01]  /*b390*/  HMMA.16816.F32 R92, R136, R146.reuse, R92 ;  /* 0x00000092885c723c */ /* 0x080fe2000000185c */
[----:B------:R-:W-:Y:S02]  /*b3a0*/  MOV R213, R171 ;  /* 0x000000ab00d57202 */ /* 0x000fe40000000f00 */
[----:B------:R1:W-:Y:S05]  /*b3b0*/  MUFU.EX2 R171, R144 ;  /* 0x0000009000ab7308 */ /* 0x0003ea0000000800 */
[C---:B------:R-:W-:Y:S01]  /*b3c0*/  HMMA.16816.F32 R96, R132.reuse, R146, R96 ;  /* 0x000000928460723c */ /* 0x040fe20000001860 */
[--C-:B--2---:R-:W-:Y:S03]  /*b3d0*/  FFMA.FTZ R140, R246, c[0x0][0x2d0], -R175.reuse ;  /* 0x0000b400f68c7a23 */ /* 0x104fe600000108af */
[----:B------:R-:W-:Y:S02]  /*b3e0*/  MOV R246, R160 ;  /* 0x000000a000f67202 */ /* 0x000fe40000000f00 */
[----:B------:R-:W-:Y:S02]  /*b3f0*/  MOV R160, R190 ;  /* 0x000000be00a07202 */ /* 0x000fe40000000f00 */
[-C--:B---3--:R-:W-:Y:S01]  /*b400*/  HMMA.16816.F32 R100, R132, R148.reuse, R100 ;  /* 0x000000948464723c */ /* 0x088fe20000001864 */
[----:B------:R2:W3:Y:S03]  /*b410*/  MUFU.EX2 R207, R140 ;  /* 0x0000008c00cf7308 */ /* 0x0004e60000000800 */
[----:B------:R-:W-:Y:S04]  /*b420*/  MOV R153, R160 ;  /* 0x000000a000997202 */ /* 0x000fe80000000f00 */
[C---:B------:R-:W-:Y:S01]  /*b430*/  HMMA.16816.F32 R104, R136.reuse, R148, R104 ;  /* 0x000000948868723c */ /* 0x040fe20000001868 */
[--C-:B-1----:R-:W-:Y:S03]  /*b440*/  FFMA.FTZ R144, R212, c[0x0][0x2d0], -R166.reuse ;  /* 0x0000b400d4907a23 */ /* 0x102fe600000108a6 */
[----:B------:R-:W-:Y:S03]  /*b450*/  MOV R212, R162 ;  /* 0x000000a200d47202 */ /* 0x000fe60000000f00 */
[----:B------:R-:W-:Y:S01]  /*b460*/  MOV R149, R170 ;  /* 0x000000aa00957202 */ /* 0x000fe20000000f00 */
[-C--:B------:R-:W-:Y:S01]  /*b470*/  HMMA.16816.F32 R108, R136, R150.reuse, R108 ;  /* 0x00000096886c723c */ /* 0x080fe2000000186c */
[----:B------:R1:W4:Y:S03]  /*b480*/  MUFU.EX2 R200, R144 ;  /* 0x0000009000c87308 */ /* 0x0003260000000800 */
[----:B------:R-:W-:Y:S04]  /*b490*/  MOV R148, R181 ;  /* 0x000000b500947202 */ /* 0x000fe80000000f00 */
[C---:B------:R-:W-:Y:S01]  /*b4a0*/  HMMA.16816.F32 R112, R132.reuse, R150, R112 ;  /* 0x000000968470723c */ /* 0x040fe20000001870 */
[--C-:B--2---:R-:W-:Y:S03]  /*b4b0*/  FFMA.FTZ R140, R247, c[0x0][0x2d0], -R175.reuse ;  /* 0x0000b400f78c7a23 */ /* 0x104fe600000108af */
[----:B------:R-:W-:Y:S01]  /*b4c0*/  MOV R247, R189 ;  /* 0x000000bd00f77202 */ /* 0x000fe20000000f00 */
[----:B------:R2:W-:Y:S01]  /*b4d0*/  MUFU.EX2 R206, R140 ;  /* 0x0000008c00ce7308 */ /* 0x0005e20000000800 */
[----:B------:R-:W-:Y:S01]  /*b4e0*/  FFMA.FTZ R175, R249, c[0x0][0x2d0], -R175 ;  /* 0x0000b400f9af7a23 */ /* 0x000fe200000108af */
[----:B------:R-:W-:Y:S02]  /*b4f0*/  MOV R249, R188 ;  /* 0x000000bc00f97202 */ /* 0x000fe40000000f00 */
[----:B------:R-:W-:Y:S03]  /*b500*/  LDSM.16.MT88.4 R188, [R225+0x3080] ;  /* 0x00308000e1bc783b */ /* 0x000fe60000004200 */
[----:B---3--:R-:W-:Y:S02]  /*b510*/  F2FP.PACK_AB R192, R207, R208 ;  /* 0x000000d0cfc0723e */ /* 0x008fe400000000ff */
[----:B------:R-:W-:Y:S01]  /*b520*/  MOV R151, R180 ;  /* 0x000000b400977202 */ /* 0x000fe20000000f00 */
[----:B------:R3:W5:Y:S01]  /*b530*/  MUFU.EX2 R204, R175 ;  /* 0x000000af00cc7308 */ /* 0x0007620000000800 */
[--C-:B-1----:R-:W-:Y:S01]  /*b540*/  FFMA.FTZ R144, R214, c[0x0][0x2d0], -R166.reuse ;  /* 0x0000b400d6907a23 */ /* 0x102fe200000108a6 */
[----:B----4-:R-:W-:Y:S01]  /*b550*/  F2FP.PACK_AB R193, R200, R171 ;  /* 0x000000abc8c1723e */ /* 0x010fe200000000ff */
[----:B------:R-:W-:Y:S01]  /*b560*/  FFMA.FTZ R166, R172, c[0x0][0x2d0], -R166 ;  /* 0x0000b400aca67a23 */ /* 0x000fe200000108a6 */
[----:B------:R-:W-:Y:S02]  /*b570*/  F2FP.PACK_AB R172, R251, R250 ;  /* 0x000000fafbac723e */ /* 0x000fe400000000ff */
[----:B------:R-:W-:Y:S02]  /*b580*/  MOV R214, R161 ;  /* 0x000000a100d67202 */ /* 0x000fe40000000f00 */
[----:B------:R-:W-:Y:S02]  /*b590*/  LDSM.16.MT88.4 R160, [R228+0x3080] ;  /* 0x00308000e4a0783b */ /* 0x000fe40000004200 */
[----:B------:R1:W-:Y:S06]  /*b5a0*/  MUFU.EX2 R170, R144 ;  /* 0x0000009000aa7308 */ /* 0x0003ec0000000800 */
[----:B--2---:R-:W2:Y:S04]  /*b5b0*/  LDSM.16.MT88.4 R140, [R227+0x4080] ;  /* 0x00408000e38c783b */ /* 0x004ea80000004200 */
[----:B------:R-:W4:Y:S01]  /*b5c0*/  MUFU.EX2 R166, R166 ;  /* 0x000000a600a67308 */ /* 0x000f220000000800 */
[----:B---3--:R-:W-:Y:S02]  /*b5d0*/  F2FP.PACK_AB R175, R209, R210 ;  /* 0x000000d2d1af723e */ /* 0x008fe400000000ff */
[----:B-----5:R-:W-:Y:S01]  /*b5e0*/  F2FP.PACK_AB R194, R204, R206 ;  /* 0x000000ceccc2723e */ /* 0x020fe200000000ff */
[----:B-1----:R-:W1:Y:S01]  /*b5f0*/  LDSM.16.MT88.4 R144, [R226+0x3080] ;  /* 0x00308000e290783b */ /* 0x002e620000004200 */
[----:B----4-:R-:W-:Y:S01]  /*b600*/  F2FP.PACK_AB R195, R166, R170 ;  /* 0x000000aaa6c3723e */ /* 0x010fe200000000ff */
[-C--:B--2---:R-:W-:Y:S08]  /*b610*/  HMMA.16816.F32 R116, R132, R140.reuse, R116 ;  /* 0x0000008c8474723c */ /* 0x084ff00000001874 */
[C---:B------:R-:W-:Y:S08]  /*b620*/  HMMA.16816.F32 R120, R136.reuse, R140, R120 ;  /* 0x0000008c8878723c */ /* 0x040ff00000001878 */
[-C--:B------:R-:W-:Y:S08]  /*b630*/  HMMA.16816.F32 R124, R136, R142.reuse, R124 ;  /* 0x0000008e887c723c */ /* 0x080ff0000000187c */
        /* <DEDUP_REMOVED lines=12> */
[C---:B------:R-:W-:Y:S01]  /*b700*/  HMMA.16816.F32 R136, R192.reuse, R144, R24 ;  /* 0x00000090c088723c */ /* 0x040fe20000001818 */
[----:B------:R-:W-:Y:S03]  /*b710*/  MOV R22, R148 ;  /* 0x0000009400167202 */ /* 0x000fe60000000f00 */
[----:B------:R-:W-:Y:S03]  /*b720*/  MOV R21, R149 ;  /* 0x0000009500157202 */ /* 0x000fe60000000f00 */
[----:B------:R-:W-:Y:S01]  /*b730*/  MOV R27, R242 ;  /* 0x000000f2001b7202 */ /* 0x000fe20000000f00 */
[-C--:B------:R-:W-:Y:S01]  /*b740*/  HMMA.16816.F32 R140, R192, R146.reuse, R28 ;  /* 0x00000092c08c723c */ /* 0x080fe2000000181c */
[----:B------:R-:W5:Y:S03]  /*b750*/  LDL.LU R29, [R1+0x14] ;  /* 0x00001400011d7983 */ /* 0x000f660000300800 */
[----:B------:R-:W-:Y:S01]  /*b760*/  MOV R242, R155 ;  /* 0x0000009b00f27202 */ /* 0x000fe20000000f00 */
[----:B------:R-:W5:Y:S01]  /*b770*/  LDL.LU R28, [R1+0x1c] ;  /* 0x00001c00011c7983 */ /* 0x000f620000300800 */
[----:B------:R-:W-:Y:S02]  /*b780*/  MOV R24, R223 ;  /* 0x000000df00187202 */ /* 0x000fe40000000f00 */
[C---:B------:R-:W-:Y:S01]  /*b790*/  HMMA.16816.F32 R144, R172.reuse, R146, R32 ;  /* 0x00000092ac90723c */ /* 0x040fe20000001820 */
[----:B------:R-:W5:Y:S03]  /*b7a0*/  LDL.LU R34, [R1+0x18] ;  /* 0x0000180001227983 */ /* 0x000f660000300800 */
[----:B------:R-:W-:Y:S02]  /*b7b0*/  MOV R223, R154 ;  /* 0x0000009a00df7202 */ /* 0x000fe40000000f00 */
[----:B------:R-:W-:Y:S02]  /*b7c0*/  MOV R26, R152 ;  /* 0x00000098001a7202 */ /* 0x000fe40000000f00 */
[-C--:B------:R-:W-:Y:S01]  /*b7d0*/  HMMA.16816.F32 R148, R172, R160.reuse, R36 ;  /* 0x000000a0ac94723c */ /* 0x080fe20000001824 */
[----:B------:R-:W-:Y:S03]  /*b7e0*/  MOV R25, R153 ;  /* 0x0000009900197202 */ /* 0x000fe60000000f00 */
[----:B------:R-:W-:Y:S02]  /*b7f0*/  MOV R30, R159 ;  /* 0x0000009f001e7202 */ /* 0x000fe40000000f00 */
[----:B------:R-:W-:Y:S02]  /*b800*/  MOV R31, R158 ;  /* 0x0000009e001f7202 */ /* 0x000fe40000000f00 */
[C---:B------:R-:W-:Y:S01]  /*b810*/  HMMA.16816.F32 R152, R192.reuse, R160, R40 ;  /* 0x000000a0c098723c */ /* 0x040fe20000001828 */
[----:B------:R-:W-:Y:S03]  /*b820*/  MOV R33, R157 ;  /* 0x0000009d00217202 */ /* 0x000fe60000000f00 */
[----:B------:R-:W-:Y:S04]  /*b830*/  MOV R35, R156 ;  /* 0x0000009c00237202 */ /* 0x000fe80000000f00 */
        /* <DEDUP_REMOVED lines=21> */
[----:B------:R-:W-:Y:S01]  /*b990*/  HMMA.16816.F32 R128, R172, R18, R128 ;  /* 0x00000012ac80723c */ /* 0x000fe20000001880 */
[----:B-----5:R-:W-:Y:S03]  /*b9a0*/  FFMA.FTZ R164, R164, R29, R35 ;  /* 0x0000001da4a47223 */ /* 0x020fe60000010023 */
[----:B------:R-:W-:Y:S02]  /*b9b0*/  FFMA.FTZ R4, R2, R28, R30 ;  /* 0x0000001c02047223 */ /* 0x000fe4000001001e */
[----:B------:R-:W-:Y:S02]  /*b9c0*/  FADD.FTZ R164, R24, R164 ;  /* 0x000000a418a47221 */ /* 0x000fe40000010000 */
[----:B------:R-:W-:Y:S04]  /*b9d0*/  FFMA.FTZ R165, R165, R34, R33 ;  /* 0x00000022a5a57223 */ /* 0x000fe80000010021 */
[----:B------:R-:W-:Y:S02]  /*b9e0*/  FADD.FTZ R4, R25, R4 ;  /* 0x0000000419047221 */ /* 0x000fe40000010000 */
        /* <DEDUP_REMOVED lines=39> */
[----:B------:R-:W-:Y:S01]  /*bc60*/  FADD.FTZ R4, R210, R6 ;  /* 0x00000006d2047221 */ /* 0x000fe20000010000 */
[----:B------:R1:W-:Y:S01]  /*bc70*/  STL [R1+0x18], R5 ;  /* 0x0000180501007387 */ /* 0x0003e20000100800 */
[----:B------:R-:W-:Y:S02]  /*bc80*/  FADD.FTZ R2, R206, R2 ;  /* 0x00000002ce027221 */ /* 0x000fe40000010000 */
[----:B------:R-:W-:Y:S02]  /*bc90*/  FADD.FTZ R4, R209, R4 ;  /* 0x00000004d1047221 */ /* 0x000fe40000010000 */
[----:B------:R-:W-:Y:S02]  /*bca0*/  FADD.FTZ R2, R204, R2 ;  /* 0x00000002cc027221 */ /* 0x000fe40000010000 */
[----:B------:R-:W-:Y:S01]  /*bcb0*/  FADD.FTZ R0, R170, R0 ;  /* 0x00000000aa007221 */ /* 0x000fe20000010000 */
[----:B------:R1:W-:Y:S01]  /*bcc0*/  STL [R1+0x14], R4 ;  /* 0x0000140401007387 */ /* 0x0003e20000100800 */
[----:B------:R-:W-:Y:S02]  /*bcd0*/  MOV R170, R167 ;  /* 0x000000a700aa7202 */ /* 0x000fe40000000f00 */
[----:B------:R-:W-:Y:S01]  /*bce0*/  FADD.FTZ R0, R166, R0 ;  /* 0x00000000a6007221 */ /* 0x000fe20000010000 */
[----:B------:R1:W-:Y:S01]  /*bcf0*/  STL [R1+0x1c], R2 ;  /* 0x00001c0201007387 */ /* 0x0003e20000100800 */
[----:B------:R-:W-:Y:S03]  /*bd00*/  MOV R166, R168 ;  /* 0x000000a800a67202 */ /* 0x000fe60000000f00 */
[----:B------:R1:W-:Y:S01]  /*bd10*/  STL [R1+0x20], R0 ;  /* 0x0000200001007387 */ /* 0x0003e20000100800 */
[----:B------:R-:W-:-:S05]  /*bd20*/  @P0 BRA `(.L_x_1043) ;  /* 0xffffb75000000947 */ /* 0x000fca000383ffff */
.L_x_1026:
[----:B------:R-:W2:Y:S01]  /*bd30*/  S2UR UR6, SR_CTAID.X ;  /* 0x00000000000679c3 */ /* 0x000ea20000002500 */
[----:B------:R-:W-:-:S02]  /*bd40*/  UISETP.NE.AND UP1, UPT, UR17, URZ, UPT ;  /* 0x0000003f1100728c */ /* 0x000fc4000bf25270 */
[----:B------:R-:W-:Y:S02]  /*bd50*/  ULDC.64 UR4, c[0x0][0x2c8] ;  /* 0x0000b20000047ab9 */ /* 0x000fe40000000a00 */
[----:B------:R-:W-:-:S06]  /*bd60*/  UISETP.NE.AND UP0, UPT, UR16, URZ, UPT ;  /* 0x0000003f1000728c */ /* 0x000fcc000bf05270 */
[----:B------:R-:W-:Y:S01]  /*bd70*/  PLOP3.LUT P0, PT, PT, PT, UP0, 0x40, 0x0 ;  /* 0x000000000000781c */ /* 0x000fe20003f0e808 */
[----:B--2---:R-:W-:-:S04]  /*bd80*/  ULEA UR6, UR6, 0x7f, 0x7 ;  /* 0x0000007f06067891 */ /* 0x004fc8000f8e383f */
[----:B------:R-:W-:Y:S02]  /*bd90*/  UIMAD.WIDE.U32 UR22, UR6, UR4, URZ ;  /* 0x00000004061672a5 */ /* 0x000fe4000f8e003f */
[----:B------:R-:W-:-:S05]  /*bda0*/  UIADD3 UR4, UR9, 0x1, -UR15 ;  /* 0x0000000109047890 */ /* 0x000fca000fffe80f */
[----:B------:R-:W-:Y:S02]  /*bdb0*/  @UP1 UMOV UR7, UR23 ;  /* 0x0000001700071c82 */ /* 0x000fe40008000000 */
[----:B------:R-:W-:-:S04]  /*bdc0*/  @UP1 USHF.R.U32.HI UR6, URZ, UR5, UR7 ;  /* 0x000000053f061299 */ /* 0x000fc80008011607 */
[----:B------:R-:W-:-:S03]  /*bdd0*/  UIADD3 UR7, UR4, UR6, URZ ;  /* 0x0000000604077290 */ /* 0x000fc6000fffe03f */
        /* <DEDUP_REMOVED lines=14> */
.L_x_1045:
[----:B------:R-:W-:Y:S02]  /*bec0*/  ULDC UR4, c[0x0][0x32c] ;  /* 0x0000cb0000047ab9 */ /* 0x000fe40000000800 */
[----:B------:R-:W-:-:S03]  /*bed0*/  UISETP.NE.AND UP0, UPT, UR4, 0x1, UPT ;  /* 0x000000010400788c */ /* 0x000fc6000bf05270 */
[----:B------:R-:W-:Y:S02]  /*bee0*/  ULDC.64 UR4, c[0x0][0x330] ;  /* 0x0000cc0000047ab9 */ /* 0x000fe40000000a00 */
[----:B------:R-:W-:-:S06]  /*bef0*/  UIMAD.WIDE.U32 UR22, UR7, UR4, URZ ;  /* 0x00000004071672a5 */ /* 0x000fcc000f8e003f */
[----:B------:R-:W-:Y:S02]  /*bf00*/  @UP0 USHF.R.U32.HI UR7, URZ, UR5, UR23 ;  /* 0x000000053f070299 */ /* 0x000fe40008011617 */
.L_x_1046:
[----:B------:R-:W-:Y:S02]  /*bf10*/  ULDC UR4, c[0x0][0x32c] ;  /* 0x0000cb0000047ab9 */ /* 0x000fe40000000800 */
[----:B------:R-:W-:-:S04]  /*bf20*/  UIMAD UR4, UR7, UR4, URZ ;  /* 0x00000004070472a4 */ /* 0x000fc8000f8e023f */
[----:B------:R-:W-:-:S04]  /*bf30*/  UISETP.LT.AND UP0, UPT, UR6, UR4, UPT ;  /* 0x000000040600728c */ /* 0x000fc8000bf01270 */
[----:B------:R-:W-:-:S04]  /*bf40*/  USEL UR6, UR6, UR4, !UP0 ;  /* 0x0000000406067287 */ /* 0x000fc8000c000000 */
.L_x_1044:
[----:B------:R-:W-:-:S04]  /*bf50*/  UIADD3 UR6, UR6, 0x2f, URZ ;  /* 0x0000002f06067890 */ /* 0x000fc8000fffe03f */
        /* <DEDUP_REMOVED lines=8> */
[----:B-1----:R-:W-:Y:S01]  /*bfe0*/  IMAD.MOV.U32 R2, RZ, RZ, R168 ;  /* 0x000000ffff027224 */ /* 0x002fe200078e00a8 */
[----:B------:R-:W-:Y:S01]  /*bff0*/  MOV R170, R3 ;  /* 0x0000000300aa7202 */ /* 0x000fe20000000f00 */
[----:B------:R-:W-:Y:S01]  /*c000*/  IMAD.MOV.U32 R0, RZ, RZ, R169 ;  /* 0x000000ffff007224 */ /* 0x000fe200078e00a9 */
[----:B------:R-:W-:Y:S01]  /*c010*/  MOV R164, R167 ;  /* 0x000000a700a47202 */ /* 0x000fe20000000f00 */
[----:B------:R-:W-:Y:S02]  /*c020*/  UMOV UR23, UR13 ;  /* 0x0000000d00177c82 */ /* 0x000fe40008000000 */
[----:B------:R-:W-:Y:S02]  /*c030*/  ULDC.64 UR6, c[0x0][0x208] ;  /* 0x0000820000067ab9 */ /* 0x000fe40000000a00 */
[----:B------:R-:W-:Y:S02]  /*c040*/  ULDC.64 UR4, c[0x0][0x1e0] ;  /* 0x0000780000047ab9 */ /* 0x000fe40000000a00 */
.L_x_1048:
[----:B------:R-:W2:Y:S01]  /*c050*/  LDL.64 R22, [R1+0x38] ;  /* 0x0000380001167983 */ /* 0x000ea20000100a00 */
[----:B------:R-:W-:Y:S04]  /*c060*/  DEPBAR.LE SB0, 0x0 ;  /* 0x000080000000791a */ /* 0x000fe80000000000 */
[----:B------:R-:W-:Y:S01]  /*c070*/  UISETP.GT.AND UP0, UPT, UR8, UR23, UPT ;  /* 0x000000170800728c */ /* 0x000fe2000bf04270 */
[----:B------:R-:W3:Y:S06]  /*c080*/  LDL.64 R20, [R1+0x48] ;  /* 0x0000480001147983 */ /* 0x000eec0000100a00 */
[----:B------:R-:W-:Y:S01]  /*c090*/  BAR.SYNC.DEFER_BLOCKING 0x0 ;  /* 0x0000000000007b1d */ /* 0x000fe20000010000 */
[----:B------:R-:W-:Y:S03]  /*c0a0*/  PLOP3.LUT P0, PT, PT, PT, UP0, 0x80, 0x0 ;  /* 0x000000000000781c */ /* 0x000fe60003f0f008 */
[----:B------:R-:W-:Y:S02]  /*c0b0*/  @!UP0 USHF.R.S32.HI UR13, URZ, 0x1f, UR23 ;  /* 0x0000001f3f0d8899 */ /* 0x000fe40008011417 */
[----:B------:R-:W-:Y:S02]  /*c0c0*/  @!UP0 UIMAD.WIDE.U32 UR24, UR23, UR6, URZ ;  /* 0x00000006171882a5 */ /* 0x000fe4000f8e003f */
[----:B------:R-:W-:Y:S04]  /*c0d0*/  @!UP0 UIMAD UR13, UR13, UR6, URZ ;  /* 0x000000060d0d82a4 */ /* 0x000fe8000f8e023f */
[----:B------:R-:W-:Y:S01]  /*c0e0*/  @!UP0 UIMAD UR13, UR23, UR7, UR13 ;  /* 0x00000007170d82a4 */ /* 0x000fe2000f8e020d */
[----:B------:R-:W-:Y:S03]  /*c0f0*/  MOV R3, UR24 ;  /* 0x0000001800037c02 */ /* 0x000fe60008000f00 */
[----:B------:R-:W-:Y:S04]  /*c100*/  @!UP0 UIADD3 UR13, UR25, UR13, URZ ;  /* 0x0000000d190d8290 */ /* 0x000fe8000fffe03f */
[----:B------:R-:W-:Y:S02]  /*c110*/  @!UP0 UIMAD UR13, UR13, 0x30, URZ ;  /* 0x000000300d0d88a4 */ /* 0x000fe4000f8e023f */
[----:B------:R-:W-:Y:S01]  /*c120*/  UISETP.GT.AND UP0, UPT, UR23, UR8, UPT ;  /* 0x000000081700728c */ /* 0x000fe2000bf04270 */
[----:B-----5:R-:W-:Y:S08]  /*c130*/  LDSM.16.M88.4 R48, [R231+0x8080] ;  /* 0x00808000e730783b */ /* 0x020ff00000000200 */
[----:B------:R-:W1:Y:S02]  /*c140*/  LDSM.16.M88.4 R16, [R224+0x5080] ;  /* 0x00508000e010783b */ /* 0x000e640000000200 */
[----:B------:R-:W-:Y:S06]  /*c150*/  @UP0 USHF.L.U64.HI UR25, UR4, 0x5, UR5 ;  /* 0x0000000504190899 */ /* 0x000fec0008010205 */
[----:B------:R-:W4:Y:S08]  /*c160*/  LDSM.16.M88.4 R44, [R231+0xa080] ;  /* 0x00a08000e72c783b */ /* 0x000f300000000200 */
[----:B------:R-:W2:Y:S08]  /*c170*/  LDSM.16.M88.4 R32, [R224+0x5880] ;  /* 0x00588000e020783b */ /* 0x000eb00000000200 */
        /* <DEDUP_REMOVED lines=9> */
[----:B------:R-:W1:Y:S08]  /*c210*/  LDSM.16.M88.4 R208, [R240] ;  /* 0x00000000f0d0783b */ /* 0x000e700000000200 */
[----:B------:R-:W4:Y:S01]  /*c220*/  LDL.64 R250, [R1+0x40] ;  /* 0x0000400001fa7983 */ /* 0x000f220000100a00 */
[----:B--2---:R-:W-:Y:S02]  /*c230*/  @!P0 MOV R25, R23 ;  /* 0x0000001700198202 */ /* 0x004fe40000000f00 */
[----:B---3--:R-:W-:Y:S02]  /*c240*/  @!P0 MOV R24, R20 ;  /* 0x0000001400188202 */ /* 0x008fe40000000f00 */
[-C--:B------:R-:W-:Y:S03]  /*c250*/  HMMA.16816.F32 R20, R48, R32.reuse, RZ ;  /* 0x000000203014723c */ /* 0x080fe600000018ff */
[----:B------:R-:W-:Y:S05]  /*c260*/  @!P0 IMAD.WIDE.U32 R24, R3, 0x30, R24 ;  /* 0x0000003003188825 */ /* 0x000fea00078e0018 */
[C---:B------:R-:W-:Y:S04]  /*c270*/  @!P0 SHF.L.U32 R3, R24.reuse, 0x1, RZ ;  /* 0x0000000118038819 */ /* 0x040fe800000006ff */
[----:B------:R-:W-:Y:S01]  /*c280*/  @!P0 IADD3 R25, R25, UR13, RZ ;  /* 0x0000000d19198c10 */ /* 0x000fe2000fffe0ff */
[----:B------:R-:W-:Y:S01]  /*c290*/  UIADD3 UR13, UR23, -0x1, URZ ;  /* 0xffffffff170d7890 */ /* 0x000fe2000fffe03f */
[C---:B------:R-:W-:Y:S02]  /*c2a0*/  @!P0 IADD3 R28, P1, R3.reuse, c[0x0][0x1f8], RZ ;  /* 0x00007e00031c8a10 */ /* 0x040fe40007f3e0ff */
[----:B------:R-:W-:Y:S01]  /*c2b0*/  @!P0 IADD3 R40, P6, R3, 0x80, RZ ;  /* 0x0000008003288810 */ /* 0x000fe20007fde0ff */
[----:B------:R-:W-:Y:S01]  /*c2c0*/  @UP0 UIMAD.WIDE.U32 UR26, UR13, UR4, URZ ;  /* 0x000000040d1a02a5 */ /* 0x000fe2000f8e003f */
[----:B------:R-:W-:Y:S01]  /*c2d0*/  @!P0 SHF.L.U64.HI R3, R24, 0x1, R25 ;  /* 0x0000000118038819 */ /* 0x000fe20000010219 */
[----:B------:R-:W-:Y:S01]  /*c2e0*/  @UP0 USHF.R.S32.HI UR24, URZ, 0x1f, UR13 ;  /* 0x0000001f3f180899 */ /* 0x000fe2000801140d */
[C---:B------:R-:W-:Y:S02]  /*c2f0*/  HMMA.16816.F32 R24, R44.reuse, R32, RZ ;  /* 0x000000202c18723c */ /* 0x040fe400000018ff */
[----:B------:R-:W-:Y:S01]  /*c300*/  @!P0 IADD3.X R29, R3, c[0x0][0x1fc], RZ, P1, !PT ;  /* 0x00007f00031d8a10 */ /* 0x000fe20000ffe4ff */
[----:B------:R-:W-:Y:S01]  /*c310*/  @UP0 UIMAD UR24, UR24, UR4, URZ ;  /* 0x00000004181802a4 */ /* 0x000fe2000f8e023f */
[----:B------:R-:W-:Y:S02]  /*c320*/  @!P0 IADD3 R40, P5, R40, c[0x0][0x1f8], RZ ;  /* 0x00007e0028288a10 */ /* 0x000fe40007fbe0ff */
[----:B------:R-:W-:Y:S01]  /*c330*/  @!P0 IADD3 R36, P2, R28, UR12, RZ ;  /* 0x0000000c1c248c10 */ /* 0x000fe2000ff5e0ff */
[----:B------:R-:W-:Y:S01]  /*c340*/  @!PT LDS RZ, [RZ] ;  /* 0x00000000fffff984 */ /* 0x000fe20000000800 */
[----:B------:R-:W-:Y:S01]  /*c350*/  @!PT LDS RZ, [RZ] ;  /* 0x00000000fffff984 */ /* 0x000fe20000000800 */
[----:B------:R-:W-:Y:S01]  /*c360*/  @!PT LDS RZ, [RZ] ;  /* 0x00000000fffff984 */ /* 0x000fe20000000800 */
[----:B------:R2:W-:Y:S01]  /*c370*/  @!P0 LDGSTS.E.BYPASS.LTC128B.128 [R243+0x2080], [R28.64], !P4 ;  /* 0x020800001cf38fae */ /* 0x0005e2000e101d54 */
[----:B------:R-:W-:Y:S01]  /*c380*/  @!P0 IADD3.X R41, RZ, c[0x0][0x1fc], R3, P5, P6 ;  /* 0x00007f00ff298a10 */ /* 0x000fe20002fec403 */
[----:B------:R-:W-:Y:S03]  /*c390*/  @UP0 UIMAD UR24, UR13, UR5, UR24 ;  /* 0x000000050d1802a4 */ /* 0x000fe6000f8e0218 */
[----:B------:R-:W-:Y:S01]  /*c3a0*/  @!P0 IADD3.X R37, R29, UR11, RZ, P2, !PT ;  /* 0x0000000b1d258c10 */ /* 0x000fe200097fe4ff */
[----:B------:R-:W-:Y:S01]  /*c3b0*/  @UP0 UIADD3 UR24, UR27, UR24, URZ ;  /* 0x000000181b180290 */ /* 0x000fe2000fffe03f */
[----:B------:R-:W-:Y:S01]  /*c3c0*/  @!P0 IADD3 R38, P1, R36, UR12, RZ ;  /* 0x0000000c24268c10 */ /* 0x000fe2000ff3e0ff */
[----:B------:R3:W-:Y:S02]  /*c3d0*/  @!P0 LDGSTS.E.BYPASS.LTC128B.128 [R243+0x3880], [R40.64], !P3 ;  /* 0x0388000028f38fae */ /* 0x0007e4000d901d54 */
[----:B------:R-:W-:Y:S01]  /*c3e0*/  @UP0 UIMAD UR24, UR24, 0x30, URZ ;  /* 0x00000030181808a4 */ /* 0x000fe2000f8e023f */
[----:B------:R-:W-:Y:S05]  /*c3f0*/  @!P0 IADD3.X R39, R37, UR11, RZ, P1, !PT ;  /* 0x0000000b25278c10 */ /* 0x000fea0008ffe4ff */
[----:B------:R1:W-:Y:S08]  /*c400*/  @!P0 LDGSTS.E.BYPASS.LTC128B.128 [R243+0x2880], [R36.64], !P4 ;  /* 0x0288000024f38fae */ /* 0x0003f0000e101d54 */
[----:B------:R1:W-:Y:S01]  /*c410*/  @!P0 LDGSTS.E.BYPASS.LTC128B.128 [R243+0x4080], [R36.64+0x80], !P3 ;  /* 0x0408008024f38fae */ /* 0x0003e2000d901d54 */
[-C--:B--2---:R-:W-:Y:S07]  /*c420*/  HMMA.16816.F32 R28, R44, R34.reuse, RZ ;  /* 0x000000222c1c723c */ /* 0x084fee00000018ff */
[----:B------:R1:W-:Y:S01]  /*c430*/  @!P0 LDGSTS.E.BYPASS.LTC128B.128 [R243+0x3080], [R38.64], !P4 ;  /* 0x0308000026f38fae */ /* 0x0003e2000e101d54 */
[C---:B------:R-:W-:Y:S07]  /*c440*/  HMMA.16816.F32 R32, R48.reuse, R34, RZ ;  /* 0x000000223020723c */ /* 0x040fee00000018ff */
[----:B------:R1:W-:Y:S01]  /*c450*/  @!P0 LDGSTS.E.BYPASS.LTC128B.128 [R243+0x4880], [R38.64+0x80], !P3 ;  /* 0x0488008026f38fae */ /* 0x0003e2000d901d54 */
[----:B------:R-:W-:Y:S07]  /*c460*/  PLOP3.LUT P0, PT, PT, PT, UP0, 0x80, 0x0 ;  /* 0x000000000000781c */ /* 0x000fee0003f0f008 */
[----:B------:R-:W-:Y:S08]  /*c470*/  LDSM.16.M88.4 R212, [R232+0x8080] ;  /* 0x00808000e8d4783b */ /* 0x000ff00000000200 */
[----:B------:R-:W0:Y:S08]  /*c480*/  LDGDEPBAR ;  /* 0x00000000000079af */ /* 0x000e300000000000 */
[----:B------:R-:W2:Y:S01]  /*c490*/  LDSM.16.M88.4 R216, [R230+0x5080] ;  /* 0x00508000e6d8783b */ /* 0x000ea20000000200 */
[-C--:B-1----:R-:W-:Y:S07]  /*c4a0*/  HMMA.16816.F32 R36, R48, R172.reuse, RZ ;  /* 0x000000ac3024723c */ /* 0x082fee00000018ff */
[----:B------:R-:W1:Y:S01]  /*c4b0*/  LDSM.16.M88.4 R220, [R232+0xa080] ;  /* 0x00a08000e8dc783b */ /* 0x000e620000000200 */
[C---:B---3--:R-:W-:Y:S08]  /*c4c0*/  HMMA.16816.F32 R40, R44.reuse, R172, RZ ;  /* 0x000000ac2c28723c */ /* 0x048ff000000018ff */
[-C--:B------:R-:W-:Y:S08]  /*c4d0*/  HMMA.16816.F32 R44, R44, R174.reuse, RZ ;  /* 0x000000ae2c2c723c */ /* 0x080ff000000018ff */
[----:B------:R-:W-:Y:S01]  /*c4e0*/  HMMA.16816.F32 R48, R48, R174, RZ ;  /* 0x000000ae3030723c */ /* 0x000fe200000018ff */
[----:B------:R-:W3:Y:S07]  /*c4f0*/  LDSM.16.M88.4 R172, [R230+0x5880] ;  /* 0x00588000e6ac783b */ /* 0x000eee0000000200 */
[-C--:B------:R-:W-:Y:S08]  /*c500*/  HMMA.16816.F32 R4, R192, R196.reuse, R4 ;  /* 0x000000c4c004723c */ /* 0x080ff00000001804 */
[C---:B----4-:R-:W-:Y:S08]  /*c510*/  HMMA.16816.F32 R8, R200.reuse, R196, R8 ;  /* 0x000000c4c808723c */ /* 0x050ff00000001808 */
[-C--:B------:R-:W-:Y:S08]  /*c520*/  HMMA.16816.F32 R12, R200, R198.reuse, R12 ;  /* 0x000000c6c80c723c */ /* 0x080ff0000000180c */
[C---:B------:R-:W-:Y:S01]  /*c530*/  HMMA.16816.F32 R16, R192.reuse, R198, R16 ;  /* 0x000000c6c010723c */ /* 0x040fe20000001810 */
[----:B------:R-:W4:Y:S07]  /*c540*/  LDSM.16.M88.4 R196, [R230+0x6080] ;  /* 0x00608000e6c4783b */ /* 0x000f2e0000000200 */
        /* <DEDUP_REMOVED lines=13> */
[C---:B-1----:R-:W-:Y:S08]  /*c620*/  HMMA.16816.F32 R8, R220.reuse, R216, R8 ;  /* 0x000000d8dc08723c */ /* 0x042ff00000001808 */
[-C--:B------:R-:W-:Y:S08]  /*c630*/  HMMA.16816.F32 R12, R220, R218.reuse, R12 ;  /* 0x000000dadc0c723c */ /* 0x080ff0000000180c */
[C---:B------:R-:W-:Y:S01]  /*c640*/  HMMA.16816.F32 R16, R212.reuse, R218, R16 ;  /* 0x000000dad410723c */ /* 0x040fe20000001810 */
[----:B------:R-:W-:Y:S07]  /*c650*/  LDSM.16.M88.4 R216, [R231+0xe080] ;  /* 0x00e08000e7d8783b */ /* 0x000fee0000000200 */
[-C--:B---3--:R-:W-:Y:S08]  /*c660*/  HMMA.16816.F32 R20, R212, R172.reuse, R20 ;  /* 0x000000acd414723c */ /* 0x088ff00000001814 */
[C---:B------:R-:W-:Y:S08]  /*c670*/  HMMA.16816.F32 R24, R220.reuse, R172, R24 ;  /* 0x000000acdc18723c */ /* 0x040ff00000001818 */
[-C--:B------:R-:W-:Y:S08]  /*c680*/  HMMA.16816.F32 R28, R220, R174.reuse, R28 ;  /* 0x000000aedc1c723c */ /* 0x080ff0000000181c */
[C---:B------:R-:W-:Y:S01]  /*c690*/  HMMA.16816.F32 R32, R212.reuse, R174, R32 ;  /* 0x000000aed420723c */ /* 0x040fe20000001820 */
[----:B------:R-:W1:Y:S07]  /*c6a0*/  LDSM.16.M88.4 R172, [R229+0x1000] ;  /* 0x00100000e5ac783b */ /* 0x000e6e0000000200 */
[-C--:B----4-:R-:W-:Y:S08]  /*c6b0*/  HMMA.16816.F32 R36, R212, R196.reuse, R36 ;  /* 0x000000c4d424723c */ /* 0x090ff00000001824 */
[C---:B------:R-:W-:Y:S08]  /*c6c0*/  HMMA.16816.F32 R40, R220.reuse, R196, R40 ;  /* 0x000000c4dc28723c */ /* 0x040ff00000001828 */
[-C--:B------:R-:W-:Y:S01]  /*c6d0*/  HMMA.16816.F32 R44, R220, R198.reuse, R44 ;  /* 0x000000c6dc2c723c */ /* 0x080fe2000000182c */
[----:B------:R-:W-:Y:S07]  /*c6e0*/  LDSM.16.M88.4 R220, [R238] ;  /* 0x00000000eedc783b */ /* 0x000fee0000000200 */
[----:B------:R-:W-:Y:S01]  /*c6f0*/  HMMA.16816.F32 R48, R212, R198, R48 ;  /* 0x000000c6d430723c */ /* 0x000fe20000001830 */
[----:B------:R-:W-:Y:S07]  /*c700*/  LDSM.16.M88.4 R196, [R231+0xc080] ;  /* 0x00c08000e7c4783b */ /* 0x000fee0000000200 */
[-C--:B------:R-:W-:Y:S01]  /*c710*/  HMMA.16816.F32 R4, R192, R200.reuse, R4 ;  /* 0x000000c8c004723c */ /* 0x080fe20000001804 */
[----:B------:R-:W3:Y:S07]  /*c720*/  LDSM.16.M88.4 R212, [R224+0x6880] ;  /* 0x00688000e0d4783b */ /* 0x000eee0000000200 */
        /* <DEDUP_REMOVED lines=8> */
[----:B------:R-:W2:Y:S07]  /*c7b0*/  LDSM.16.M88.4 R208, [R224+0x7880] ;  /* 0x00788000e0d0783b */ /* 0x000eae0000000200 */
[-C--:B-1----:R-:W-:Y:S08]  /*c7c0*/  HMMA.16816.F32 R36, R192, R172.reuse, R36 ;  /* 0x000000acc024723c */ /* 0x082ff00000001824 */
[C---:B------:R-:W-:Y:S08]  /*c7d0*/  HMMA.16816.F32 R40, R204.reuse, R172, R40 ;  /* 0x000000accc28723c */ /* 0x040ff00000001828 */
[-C--:B------:R-:W-:Y:S01]  /*c7e0*/  HMMA.16816.F32 R44, R204, R174.reuse, R44 ;  /* 0x000000aecc2c723c */ /* 0x080fe2000000182c */
[----:B------:R-:W-:Y:S07]  /*c7f0*/  LDSM.16.M88.4 R204, [R233+0xe080] ;  /* 0x00e08000e9cc783b */ /* 0x000fee0000000200 */
[----:B------:R-:W-:Y:S01]  /*c800*/  HMMA.16816.F32 R48, R192, R174, R48 ;  /* 0x000000aec030723c */ /* 0x000fe20000001830 */
[----:B------:R-:W-:Y:S07]  /*c810*/  LDSM.16.M88.4 R172, [R233+0xc080] ;  /* 0x00c08000e9ac783b */ /* 0x000fee0000000200 */
[-C--:B---3--:R-:W-:Y:S01]  /*c820*/  HMMA.16816.F32 R4, R196, R212.reuse, R4 ;  /* 0x000000d4c404723c */ /* 0x088fe20000001804 */
[----:B------:R-:W1:Y:S07]  /*c830*/  LDSM.16.M88.4 R192, [R239] ;  /* 0x00000000efc0783b */ /* 0x000e6e0000000200 */
[C---:B------:R-:W-:Y:S08]  /*c840*/  HMMA.16816.F32 R8, R216.reuse, R212, R8 ;  /* 0x000000d4d808723c */ /* 0x040ff00000001808 */
[-C--:B------:R-:W-:Y:S08]  /*c850*/  HMMA.16816.F32 R12, R216, R214.reuse, R12 ;  /* 0x000000d6d80c723c */ /* 0x080ff0000000180c */
[C---:B------:R-:W-:Y:S01]  /*c860*/  HMMA.16816.F32 R16, R196.reuse, R214, R16 ;  /* 0x000000d6c410723c */ /* 0x040fe20000001810 */
[----:B------:R-:W3:Y:S07]  /*c870*/  LDSM.16.M88.4 R212, [R237] ;  /* 0x00000000edd4783b */ /* 0x000eee0000000200 */
[-C--:B----4-:R-:W-:Y:S08]  /*c880*/  HMMA.16816.F32 R20, R196, R200.reuse, R20 ;  /* 0x000000c8c414723c */ /* 0x090ff00000001814 */
        /* <DEDUP_REMOVED lines=9> */
[----:B------:R-:W2:Y:S07]  /*c920*/  LDSM.16.M88.4 R196, [R232+0xc080] ;  /* 0x00c08000e8c4783b */ /* 0x000eae0000000200 */
[-C--:B-1----:R-:W-:Y:S01]  /*c930*/  HMMA.16816.F32 R4, R172, R192.reuse, R4 ;  /* 0x000000c0ac04723c */ /* 0x082fe20000001804 */
[----:B------:R-:W1:Y:S07]  /*c940*/  LDSM.16.M88.4 R208, [R232+0xe080] ;  /* 0x00e08000e8d0783b */ /* 0x000e6e0000000200 */
[C---:B------:R-:W-:Y:S08]  /*c950*/  HMMA.16816.F32 R8, R204.reuse, R192, R8 ;  /* 0x000000c0cc08723c */ /* 0x040ff00000001808 */
        /* <DEDUP_REMOVED lines=13> */
[----:B------:R-:W3:Y:S07]  /*ca30*/  LDSM.16.M88.4 R172, [R236+0xe080] ;  /* 0x00e08000ecac783b */ /* 0x000eee0000000200 */
[-C--:B--2---:R-:W-:Y:S01]  /*ca40*/  HMMA.16816.F32 R4, R196, R200.reuse, R4 ;  /* 0x000000c8c404723c */ /* 0x084fe20000001804 */
[----:B------:R-:W2:Y:S07]  /*ca50*/  LDSM.16.M88.4 R212, [R229+0x2000] ;  /* 0x00200000e5d4783b */ /* 0x000eae0000000200 */
[C---:B-1----:R-:W-:Y:S08]  /*ca60*/  HMMA.16816.F32 R8, R208.reuse, R200, R8 ;  /* 0x000000c8d008723c */ /* 0x042ff00000001808 */
[-C--:B------:R-:W-:Y:S08]  /*ca70*/  HMMA.16816.F32 R12, R208, R202.reuse, R12 ;  /* 0x000000cad00c723c */ /* 0x080ff0000000180c */
[C---:B------:R-:W-:Y:S01]  /*ca80*/  HMMA.16816.F32 R16, R196.reuse, R202, R16 ;  /* 0x000000cac410723c */ /* 0x040fe20000001810 */
[----:B------:R-:W1:Y:S01]  /*ca90*/  LDSM.16.M88.4 R200, [R229+0x2800] ;  /* 0x00280000e5c8783b */ /* 0x000e620000000200 */
[----:B------:R-:W-:Y:S06]  /*caa0*/  DEPBAR.LE SB0, 0x0 ;  /* 0x000080000000791a */ /* 0x000fec0000000000 */
[-C--:B----4-:R-:W-:Y:S01]  /*cab0*/  HMMA.16816.F32 R20, R196, R192.reuse, R20 ;  /* 0x000000c0c414723c */ /* 0x090fe20000001814 */
[----:B------:R-:W-:Y:S07]  /*cac0*/  BAR.SYNC.DEFER_BLOCKING 0x0 ;  /* 0x0000000000007b1d */ /* 0x000fee0000010000 */
[C---:B------:R-:W-:Y:S08]  /*cad0*/  HMMA.16816.F32 R24, R208.reuse, R192, R24 ;  /* 0x000000c0d018723c */ /* 0x040ff00000001818 */
[-C--:B------:R-:W-:Y:S08]  /*cae0*/  HMMA.16816.F32 R28, R208, R194.reuse, R28 ;  /* 0x000000c2d01c723c */ /* 0x080ff0000000181c */
[C---:B------:R-:W-:Y:S01]  /*caf0*/  HMMA.16816.F32 R32, R196.reuse, R194, R32 ;  /* 0x000000c2c420723c */ /* 0x040fe20000001820 */
[----:B------:R-:W3:Y:S06]  /*cb00*/  LDL.64 R192, [R1+0x30] ;  /* 0x0000300001c07983 */ /* 0x000eec0000100a00 */
[----:B------:R-:W3:Y:S01]  /*cb10*/  LDL.LU R252, [R1+0x18] ;  /* 0x0000180001fc7983 */ /* 0x000ee20000300800 */
[-C--:B------:R-:W-:Y:S03]  /*cb20*/  HMMA.16816.F32 R36, R196, R216.reuse, R36 ;  /* 0x000000d8c424723c */ /* 0x080fe60000001824 */
[----:B------:R-:W3:Y:S05]  /*cb30*/  LDL.LU R251, [R1+0x14] ;  /* 0x0000140001fb7983 */ /* 0x000eea0000300800 */
[C---:B------:R-:W-:Y:S08]  /*cb40*/  HMMA.16816.F32 R40, R208.reuse, R216, R40 ;  /* 0x000000d8d028723c */ /* 0x040ff00000001828 */
[-C--:B------:R-:W-:Y:S08]  /*cb50*/  HMMA.16816.F32 R44, R208, R218.reuse, R44 ;  /* 0x000000dad02c723c */ /* 0x080ff0000000182c */
[----:B------:R-:W-:Y:S08]  /*cb60*/  HMMA.16816.F32 R48, R196, R218, R48 ;  /* 0x000000dac430723c */ /* 0x000ff00000001830 */
[-C--:B---3--:R-:W-:Y:S08]  /*cb70*/  HMMA.16816.F32 R4, R204, R220.reuse, R4 ;  /* 0x000000dccc04723c */ /* 0x088ff00000001804 */
[C---:B------:R-:W-:Y:S08]  /*cb80*/  HMMA.16816.F32 R8, R172.reuse, R220, R8 ;  /* 0x000000dcac08723c */ /* 0x040ff00000001808 */
[-C--:B------:R-:W-:Y:S08]  /*cb90*/  HMMA.16816.F32 R12, R172, R222.reuse, R12 ;  /* 0x000000deac0c723c */ /* 0x080ff0000000180c */
[C---:B------:R-:W-:Y:S04]  /*cba0*/  HMMA.16816.F32 R16, R204.reuse, R222, R16 ;  /* 0x000000decc10723c */ /* 0x040fe80000001810 */
[----:B------:R-:W-:Y:S02]  /*cbb0*/  FMNMX.FTZ R3, R4, R0, !PT ;  /* 0x0000000004037209 */ /* 0x000fe40007810000 */
[----:B------:R-:W-:Y:S02]  /*cbc0*/  FMNMX.FTZ R165, R6, R2, !PT ;  /* 0x0000000206a57209 */ /* 0x000fe40007810000 */
[-C--:B--2---:R-:W-:Y:S04]  /*cbd0*/  HMMA.16816.F32 R20, R204, R212.reuse, R20 ;  /* 0x000000d4cc14723c */ /* 0x084fe80000001814 */
        /* <DEDUP_REMOVED lines=40> */
[----:B------:R-:W2:Y:S01]  /*ce60*/  SHFL.BFLY PT, R167, R3, 0x2, 0x1f ;  /* 0x0c401f0003a77f89 */ /* 0x000ea200000e0000 */
[----:B------:R-:W-:Y:S04]  /*ce70*/  FMNMX.FTZ R165, R44, R165, !PT ;  /* 0x000000a52ca57209 */ /* 0x000fe80007810000 */
[----:B------:R-:W-:Y:S05]  /*ce80*/  FMNMX.FTZ R165, R45, R165, !PT ;  /* 0x000000a52da57209 */ /* 0x000fea0007810000 */
[----:B------:R-:W3:Y:S01]  /*ce90*/  SHFL.BFLY PT, R168, R165, 0x2, 0x1f ;  /* 0x0c401f00a5a87f89 */ /* 0x000ee200000e0000 */
[----:B-1----:R-:W-:Y:S02]  /*cea0*/  FMNMX.FTZ R169, R169, R166, !PT ;  /* 0x000000a6a9a97209 */ /* 0x002fe40007810000 */
[----:B------:R-:W-:Y:S05]  /*ceb0*/  FMNMX.FTZ R166, R10, R170, !PT ;  /* 0x000000aa0aa67209 */ /* 0x000fea0007810000 */
[----:B------:R-:W1:Y:S01]  /*cec0*/  SHFL.BFLY PT, R171, R169, 0x1, 0x1f ;  /* 0x0c201f00a9ab7f89 */ /* 0x000e6200000e0000 */
[----:B------:R-:W-:Y:S04]  /*ced0*/  FMNMX.FTZ R166, R11, R166, !PT ;  /* 0x000000a60ba67209 */ /* 0x000fe80007810000 */
[----:B------:R-:W-:Y:S02]  /*cee0*/  FMNMX.FTZ R166, R14, R166, !PT ;  /* 0x000000a60ea67209 */ /* 0x000fe40007810000 */
[----:B--2---:R-:W-:Y:S02]  /*cef0*/  FMNMX.FTZ R3, R3, R167, !PT ;  /* 0x000000a703037209 */ /* 0x004fe40007810000 */
[----:B------:R-:W-:Y:S03]  /*cf00*/  FMNMX.FTZ R166, R15, R166, !PT ;  /* 0x000000a60fa67209 */ /* 0x000fe60007810000 */
[----:B------:R-:W2:Y:S01]  /*cf10*/  SHFL.BFLY PT, R167, R3, 0x1, 0x1f ;  /* 0x0c201f0003a77f89 */ /* 0x000ea200000e0000 */
[----:B------:R-:W-:Y:S02]  /*cf20*/  FMNMX.FTZ R166, R26, R166, !PT ;  /* 0x000000a61aa67209 */ /* 0x000fe40007810000 */
[----:B---3--:R-:W-:Y:S02]  /*cf30*/  FMNMX.FTZ R165, R165, R168, !PT ;  /* 0x000000a8a5a57209 */ /* 0x008fe40007810000 */
[----:B------:R-:W-:Y:S03]  /*cf40*/  FMNMX.FTZ R166, R27, R166, !PT ;  /* 0x000000a61ba67209 */ /* 0x000fe60007810000 */
[----:B------:R-:W3:Y:S01]  /*cf50*/  SHFL.BFLY PT, R172, R165, 0x1, 0x1f ;  /* 0x0c201f00a5ac7f89 */ /* 0x000ee200000e0000 */
[----:B------:R-:W-:Y:S02]  /*cf60*/  FMNMX.FTZ R166, R30, R166, !PT ;  /* 0x000000a61ea67209 */ /* 0x000fe40007810000 */
[----:B-1----:R-:W-:Y:S02]  /*cf70*/  FMNMX.FTZ R169, R169, R171, !PT ;  /* 0x000000aba9a97209 */ /* 0x002fe40007810000 */
[----:B------:R-:W-:Y:S03]  /*cf80*/  FMNMX.FTZ R166, R31, R166, !PT ;  /* 0x000000a61fa67209 */ /* 0x000fe60007810000 */
[C---:B------:R-:W-:Y:S02]  /*cf90*/  FADD.FTZ R0, -R169.reuse, R0 ;  /* 0x00000000a9007221 */ /* 0x040fe40000010100 */
[----:B------:R-:W-:Y:S02]  /*cfa0*/  FMUL.FTZ R204, R169, c[0x0][0x2d0] ;  /* 0x0000b400a9cc7a20 */ /* 0x000fe40000410000 */
[----:B------:R-:W-:Y:S02]  /*cfb0*/  FMUL.FTZ R0, R0, c[0x0][0x2d0] ;  /* 0x0000b40000007a20 */ /* 0x000fe40000410000 */
[--C-:B------:R-:W-:Y:S01]  /*cfc0*/  FFMA.FTZ R4, R4, c[0x0][0x2d0], -R204.reuse ;  /* 0x0000b40004047a23 */ /* 0x100fe200000108cc */
[----:B--2---:R-:W-:Y:S01]  /*cfd0*/  FMNMX.FTZ R168, R3, R167, !PT ;  /* 0x000000a703a87209 */ /* 0x004fe20007810000 */
[--C-:B------:R-:W-:Y:S01]  /*cfe0*/  FFMA.FTZ R5, R5, c[0x0][0x2d0], -R204.reuse ;  /* 0x0000b40005057a23 */ /* 0x100fe200000108cc */
[----:B------:R-:W-:Y:S01]  /*cff0*/  FMNMX.FTZ R3, R42, R166, !PT ;  /* 0x000000a62a037209 */ /* 0x000fe20007810000 */
[----:B------:R1:W-:Y:S01]  /*d000*/  MUFU.EX2 R245, R4 ;  /* 0x0000000400f57308 */ /* 0x0003e20000000800 */
[----:B------:R-:W-:Y:S02]  /*d010*/  FFMA.FTZ R16, R16, c[0x0][0x2d0], -R204 ;  /* 0x0000b40010107a23 */ /* 0x000fe400000108cc */
[C---:B------:R-:W-:Y:S02]  /*d020*/  FADD.FTZ R2, -R168.reuse, R2 ;  /* 0x00000002a8027221 */ /* 0x040fe40000010100 */
[----:B------:R-:W-:Y:S01]  /*d030*/  FMUL.FTZ R205, R168, c[0x0][0x2d0] ;  /* 0x0000b400a8cd7a20 */ /* 0x000fe20000410000 */
[----:B---3--:R-:W-:Y:S01]  /*d040*/  FMNMX.FTZ R167, R165, R172, !PT ;  /* 0x000000aca5a77209 */ /* 0x008fe20007810000 */
[----:B------:R-:W-:Y:S02]  /*d050*/  FMUL.FTZ R2, R2, c[0x0][0x2d0] ;  /* 0x0000b40002027a20 */ /* 0x000fe40000410000 */
[--C-:B------:R-:W-:Y:S01]  /*d060*/  FFMA.FTZ R6, R6, c[0x0][0x2d0], -R205.reuse ;  /* 0x0000b40006067a23 */ /* 0x100fe200000108cd */
[----:B------:R2:W-:Y:S01]  /*d070*/  MUFU.EX2 R166, R0 ;  /* 0x0000000000a67308 */ /* 0x0005e20000000800 */
[----:B------:R-:W-:Y:S02]  /*d080*/  FMUL.FTZ R206, R167, c[0x0][0x2d0] ;  /* 0x0000b400a7ce7a20 */ /* 0x000fe40000410000 */
[--C-:B------:R-:W-:Y:S02]  /*d090*/  FFMA.FTZ R7, R7, c[0x0][0x2d0], -R205.reuse ;  /* 0x0000b40007077a23 */ /* 0x100fe400000108cd */
[--C-:B------:R-:W-:Y:S02]  /*d0a0*/  FFMA.FTZ R8, R8, c[0x0][0x2d0], -R206.reuse ;  /* 0x0000b40008087a23 */ /* 0x100fe400000108ce */
[----:B------:R-:W-:Y:S02]  /*d0b0*/  FFMA.FTZ R9, R9, c[0x0][0x2d0], -R206 ;  /* 0x0000b40009097a23 */ /* 0x000fe400000108ce */
[----:B------:R-:W-:Y:S01]  /*d0c0*/  FFMA.FTZ R17, R17, c[0x0][0x2d0], -R204 ;  /* 0x0000b40011117a23 */ /* 0x000fe200000108cc */
[----:B------:R3:W-:Y:S01]  /*d0d0*/  MUFU.EX2 R165, R2 ;  /* 0x0000000200a57308 */ /* 0x0007e20000000800 */
[--C-:B------:R-:W-:Y:S02]  /*d0e0*/  FFMA.FTZ R18, R18, c[0x0][0x2d0], -R205.reuse ;  /* 0x0000b40012127a23 */ /* 0x100fe400000108cd */
[--C-:B------:R-:W-:Y:S01]  /*d0f0*/  FFMA.FTZ R19, R19, c[0x0][0x2d0], -R205.reuse ;  /* 0x0000b40013137a23 */ /* 0x100fe200000108cd */
[----:B-1----:R-:W-:Y:S01]  /*d100*/  @P0 MOV R4, R250 ;  /* 0x000000fa00040202 */ /* 0x002fe20000000f00 */
[--C-:B------:R-:W-:Y:S01]  /*d110*/  FFMA.FTZ R12, R12, c[0x0][0x2d0], -R206.reuse ;  /* 0x0000b4000c0c7a23 */ /* 0x100fe200000108ce */
[----:B------:R-:W4:Y:S01]  /*d120*/  LDL.LU R250, [R1+0x1c] ;  /* 0x00001c0001fa7983 */ /* 0x000f220000300800 */
[----:B------:R-:W-:Y:S02]  /*d130*/  FFMA.FTZ R13, R13, c[0x0][0x2d0], -R206 ;  /* 0x0000b4000d0d7a23 */ /* 0x000fe400000108ce */
[--C-:B------:R-:W-:Y:S01]  /*d140*/  FFMA.FTZ R20, R20, c[0x0][0x2d0], -R204.reuse ;  /* 0x0000b40014147a23 */ /* 0x100fe200000108cc */
[----:B------:R-:W1:Y:S01]  /*d150*/  MUFU.EX2 R246, R5 ;  /* 0x0000000500f67308 */ /* 0x000e620000000800 */
[----:B------:R-:W4:Y:S01]  /*d160*/  LDL.LU R249, [R1+0x20] ;  /* 0x0000200001f97983 */ /* 0x000f220000300800 */
[--C-:B------:R-:W-:Y:S01]  /*d170*/  FFMA.FTZ R21, R21, c[0x0][0x2d0], -R204.reuse ;  /* 0x0000b40015157a23 */ /* 0x100fe200000108cc */
[----:B--2---:R-:W-:Y:S01]  /*d180*/  FMNMX.FTZ R0, R43, R3, !PT ;  /* 0x000000032b007209 */ /* 0x004fe20007810000 */
[--C-:B------:R-:W-:Y:S02]  /*d190*/  FFMA.FTZ R22, R22, c[0x0][0x2d0], -R205.reuse ;  /* 0x0000b40016167a23 */ /* 0x100fe400000108cd */
[----:B------:R-:W-:Y:S01]  /*d1a0*/  FFMA.FTZ R33, R33, c[0x0][0x2d0], -R204 ;  /* 0x0000b40021217a23 */ /* 0x000fe200000108cc */
[----:B------:R-:W-:Y:S01]  /*d1b0*/  FMNMX.FTZ R0, R46, R0, !PT ;  /* 0x000000002e007209 */ /* 0x000fe20007810000 */
[--C-:B------:R-:W-:Y:S02]  /*d1c0*/  FFMA.FTZ R34, R34, c[0x0][0x2d0], -R205.reuse ;  /* 0x0000b40022227a23 */ /* 0x100fe400000108cd */
[----:B------:R-:W-:Y:S01]  /*d1d0*/  MUFU.EX2 R222, R6 ;  /* 0x0000000600de7308 */ /* 0x000fe20000000800 */
[--C-:B------:R-:W-:Y:S01]  /*d1e0*/  FFMA.FTZ R35, R35, c[0x0][0x2d0], -R205.reuse ;  /* 0x0000b40023237a23 */ /* 0x100fe200000108cd */
[----:B------:R-:W-:Y:S01]  /*d1f0*/  FMNMX.FTZ R0, R47, R0, !PT ;  /* 0x000000002f007209 */ /* 0x000fe20007810000 */
[----:B------:R-:W-:Y:S02]  /*d200*/  FFMA.FTZ R24, R24, c[0x0][0x2d0], -R206 ;  /* 0x0000b40018187a23 */ /* 0x000fe400000108ce */
[----:B---3--:R-:W-:Y:S02]  /*d210*/  FADD.FTZ R2, -R167, R164 ;  /* 0x000000a4a7027221 */ /* 0x008fe40000010100 */
[----:B------:R-:W2:Y:S01]  /*d220*/  SHFL.BFLY PT, R3, R0, 0x2, 0x1f ;  /* 0x0c401f0000037f89 */ /* 0x000ea200000e0000 */
[----:B------:R-:W-:Y:S02]  /*d230*/  FFMA.FTZ R25, R25, c[0x0][0x2d0], -R206 ;  /* 0x0000b40019197a23 */ /* 0x000fe400000108ce */
[----:B------:R-:W-:Y:S01]  /*d240*/  FMUL.FTZ R2, R2, c[0x0][0x2d0] ;  /* 0x0000b40002027a20 */ /* 0x000fe20000410000 */
[----:B------:R-:W-:Y:S01]  /*d250*/  MUFU.EX2 R221, R8 ;  /* 0x0000000800dd7308 */ /* 0x000fe20000000800 */
[--C-:B------:R-:W-:Y:S01]  /*d260*/  FFMA.FTZ R36, R36, c[0x0][0x2d0], -R204.reuse ;  /* 0x0000b40024247a23 */ /* 0x100fe200000108cc */
[----:B-1----:R-:W-:Y:S01]  /*d270*/  F2FP.PACK_AB R172, R246, R245 ;  /* 0x000000f5f6ac723e */ /* 0x002fe200000000ff */
[----:B------:R-:W-:Y:S02]  /*d280*/  FFMA.FTZ R37, R37, c[0x0][0x2d0], -R204 ;  /* 0x0000b40025257a23 */ /* 0x000fe400000108cc */
[--C-:B------:R-:W-:Y:S02]  /*d290*/  FFMA.FTZ R38, R38, c[0x0][0x2d0], -R205.reuse ;  /* 0x0000b40026267a23 */ /* 0x100fe400000108cd */
[----:B------:R-:W-:Y:S03]  /*d2a0*/  FFMA.FTZ R39, R39, c[0x0][0x2d0], -R205 ;  /* 0x0000b40027277a23 */ /* 0x000fe600000108cd */
[----:B------:R1:W3:Y:S01]  /*d2b0*/  MUFU.EX2 R164, R2 ;  /* 0x0000000200a47308 */ /* 0x0002e20000000800 */
[C---:B------:R-:W-:Y:S02]  /*d2c0*/  FMUL.FTZ R132, R166.reuse, R132 ;  /* 0x00000084a6847220 */ /* 0x040fe40000410000 */
[C---:B------:R-:W-:Y:S02]  /*d2d0*/  FMUL.FTZ R133, R166.reuse, R133 ;  /* 0x00000085a6857220 */ /* 0x040fe40000410000 */
[C---:B------:R-:W-:Y:S02]  /*d2e0*/  FMUL.FTZ R134, R165.reuse, R134 ;  /* 0x00000086a5867220 */ /* 0x040fe40000410000 */
[C---:B------:R-:W-:Y:S02]  /*d2f0*/  FMUL.FTZ R135, R165.reuse, R135 ;  /* 0x00000087a5877220 */ /* 0x040fe40000410000 */
[----:B------:R-:W-:Y:S01]  /*d300*/  FMUL.FTZ R144, R166, R144 ;  /* 0x00000090a6907220 */ /* 0x000fe20000410000 */
[----:B--2---:R-:W-:Y:S01]  /*d310*/  FMNMX.FTZ R0, R0, R3, !PT ;  /* 0x0000000300007209 */ /* 0x004fe20007810000 */
[----:B------:R-:W2:Y:S01]  /*d320*/  MUFU.EX2 R223, R7 ;  /* 0x0000000700df7308 */ /* 0x000ea20000000800 */
[----:B------:R-:W-:Y:S01]  /*d330*/  @P0 MOV R5, R193 ;  /* 0x000000c100050202 */ /* 0x000fe20000000f00 */
[C---:B------:R-:W-:Y:S02]  /*d340*/  FMUL.FTZ R145, R166.reuse, R145 ;  /* 0x00000091a6917220 */ /* 0x040fe40000410000 */
[C---:B------:R-:W-:Y:S02]  /*d350*/  FMUL.FTZ R146, R165.reuse, R146 ;  /* 0x00000092a5927220 */ /* 0x040fe40000410000 */
[C---:B------:R-:W-:Y:S02]  /*d360*/  FMUL.FTZ R147, R165.reuse, R147 ;  /* 0x00000093a5937220 */ /* 0x040fe40000410000 */
[C---:B------:R-:W-:Y:S02]  /*d370*/  FMUL.FTZ R148, R166.reuse, R148 ;  /* 0x00000094a6947220 */ /* 0x040fe40000410000 */
[----:B------:R2:W-:Y:S01]  /*d380*/  MUFU.EX2 R220, R9 ;  /* 0x0000000900dc7308 */ /* 0x0005e20000000800 */
[----:B------:R-:W-:Y:S01]  /*d390*/  FMUL.FTZ R149, R166, R149 ;  /* 0x00000095a6957220 */ /* 0x000fe20000410000 */
[----:B-1----:R-:W1:Y:S01]  /*d3a0*/  SHFL.BFLY PT, R2, R0, 0x1, 0x1f ;  /* 0x0c201f0000027f89 */ /* 0x002e6200000e0000 */
[C---:B------:R-:W-:Y:S02]  /*d3b0*/  FMUL.FTZ R150, R165.reuse, R150 ;  /* 0x00000096a5967220 */ /* 0x040fe40000410000 */
[----:B------:R-:W-:Y:S02]  /*d3c0*/  FMUL.FTZ R151, R165, R151 ;  /* 0x00000097a5977220 */ /* 0x000fe40000410000 */
[C---:B---3--:R-:W-:Y:S03]  /*d3d0*/  FMUL.FTZ R152, R164.reuse, R152 ;  /* 0x00000098a4987220 */ /* 0x048fe60000410000 */
[----:B------:R-:W-:Y:S01]  /*d3e0*/  MUFU.EX2 R248, R16 ;  /* 0x0000001000f87308 */ /* 0x000fe20000000800 */
[C---:B------:R-:W-:Y:S02]  /*d3f0*/  FMUL.FTZ R153, R164.reuse, R153 ;  /* 0x00000099a4997220 */ /* 0x040fe40000410000 */
[C---:B------:R-:W-:Y:S01]  /*d400*/  FMUL.FTZ R156, R164.reuse, R156 ;  /* 0x0000009ca49c7220 */ /* 0x040fe20000410000 */
[----:B--2---:R-:W-:Y:S01]  /*d410*/  F2FP.PACK_AB R173, R223, R222 ;  /* 0x000000dedfad723e */ /* 0x004fe200000000ff */
[----:B------:R-:W-:Y:S02]  /*d420*/  FMUL.FTZ R157, R164, R157 ;  /* 0x0000009da49d7220 */ /* 0x000fe40000410000 */
[C---:B------:R-:W-:Y:S02]  /*d430*/  FMUL.FTZ R160, R166.reuse, R160 ;  /* 0x000000a0a6a07220 */ /* 0x040fe40000410000 */
[C---:B------:R-:W-:Y:S01]  /*d440*/  FMUL.FTZ R161, R166.reuse, R161 ;  /* 0x000000a1a6a17220 */ /* 0x040fe20000410000 */
[----:B------:R-:W2:Y:S01]  /*d450*/  MUFU.EX2 R247, R17 ;  /* 0x0000001100f77308 */ /* 0x000ea20000000800 */
[C---:B------:R-:W-:Y:S02]  /*d460*/  FMUL.FTZ R162, R165.reuse, R162 ;  /* 0x000000a2a5a27220 */ /* 0x040fe40000410000 */
[C---:B------:R-:W-:Y:S02]  /*d470*/  FMUL.FTZ R163, R165.reuse, R163 ;  /* 0x000000a3a5a37220 */ /* 0x040fe40000410000 */
[----:B------:R-:W-:Y:S01]  /*d480*/  FMUL.FTZ R52, R166, R52 ;  /* 0x00000034a6347220 */ /* 0x000fe20000410000 */
[----:B-1----:R-:W-:Y:S01]  /*d490*/  FMNMX.FTZ R3, R0, R2, !PT ;  /* 0x0000000200037209 */ /* 0x002fe20007810000 */
[----:B------:R-:W-:Y:S01]  /*d4a0*/  FMUL.FTZ R53, R166, R53 ;  /* 0x00000035a6357220 */ /* 0x000fe20000410000 */
[----:B------:R-:W-:Y:S02]  /*d4b0*/  MOV R2, UR26 ;  /* 0x0000001a00027c02 */ /* 0x000fe40008000f00 */
[----:B------:R1:W-:Y:S01]  /*d4c0*/  MUFU.EX2 R244, R18 ;  /* 0x0000001200f47308 */ /* 0x0003e20000000800 */
[----:B------:R-:W-:Y:S02]  /*d4d0*/  FMUL.FTZ R54, R165, R54 ;  /* 0x00000036a5367220 */ /* 0x000fe40000410000 */
[C---:B------:R-:W-:Y:S02]  /*d4e0*/  FADD.FTZ R0, -R3.reuse, R170 ;  /* 0x000000aa03007221 */ /* 0x040fe40000010100 */
[----:B------:R-:W-:Y:S04]  /*d4f0*/  @P0 IMAD.WIDE.U32 R4, R2, 0x30, R4 ;  /* 0x0000003002040825 */ /* 0x000fe800078e0004 */
[----:B------:R-:W-:Y:S01]  /*d500*/  FMUL.FTZ R2, R3, c[0x0][0x2d0] ;  /* 0x0000b40003027a20 */ /* 0x000fe20000410000 */
[----:B------:R-:W-:Y:S01]  /*d510*/  @P0 SHF.L.U32 R6, R4, 0x1, RZ ;  /* 0x0000000104060819 */ /* 0x000fe200000006ff */
[----:B------:R-:W3:Y:S01]  /*d520*/  MUFU.EX2 R242, R19 ;  /* 0x0000001300f27308 */ /* 0x000ee20000000800 */
[----:B------:R-:W-:Y:S01]  /*d530*/  @P0 IADD3 R5, R5, UR24, RZ ;  /* 0x0000001805050c10 */ /* 0x000fe2000fffe0ff */
[----:B------:R-:W-:Y:S01]  /*d540*/  @UP0 USHF.L.U32 UR24, UR4, 0x5, URZ ;  /* 0x0000000504180899 */ /* 0x000fe2000800063f */
[----:B------:R-:W-:Y:S01]  /*d550*/  @P0 IADD3 R8, P5, R6, 0x80, RZ ;  /* 0x0000008006080810 */ /* 0x000fe20007fbe0ff */
[----:B------:R-:W-:Y:S01]  /*d560*/  FMUL.FTZ R0, R0, c[0x0][0x2d0] ;  /* 0x0000b40000007a20 */ /* 0x000fe20000410000 */
[----:B------:R-:W-:Y:S01]  /*d570*/  @P0 IADD3 R6, P1, R6, c[0x0][0x1c8], RZ ;  /* 0x0000720006060a10 */ /* 0x000fe20007f3e0ff */
[--C-:B------:R-:W-:Y:S01]  /*d580*/  FFMA.FTZ R10, R10, c[0x0][0x2d0], -R2.reuse ;  /* 0x0000b4000a0a7a23 */ /* 0x100fe20000010802 */
[----:B------:R-:W-:Y:S01]  /*d590*/  @P0 SHF.L.U64.HI R5, R4, 0x1, R5 ;  /* 0x0000000104050819 */ /* 0x000fe20000010205 */
[--C-:B------:R-:W-:Y:S01]  /*d5a0*/  FFMA.FTZ R11, R11, c[0x0][0x2d0], -R2.reuse ;  /* 0x0000b4000b0b7a23 */ /* 0x100fe20000010802 */
[----:B------:R-:W-:Y:S01]  /*d5b0*/  @P0 IADD3 R8, P2, R8, c[0x0][0x1c8], RZ ;  /* 0x0000720008080a10 */ /* 0x000fe20007f5e0ff */
[--C-:B------:R-:W-:Y:S01]  /*d5c0*/  FFMA.FTZ R14, R14, c[0x0][0x2d0], -R2.reuse ;  /* 0x0000b4000e0e7a23 */ /* 0x100fe20000010802 */
[----:B------:R-:W-:Y:S01]  /*d5d0*/  @P0 IADD3.X R7, R5, c[0x0][0x1cc], RZ, P1, !PT ;  /* 0x0000730005070a10 */ /* 0x000fe20000ffe4ff */
[--C-:B------:R-:W-:Y:S01]  /*d5e0*/  FFMA.FTZ R15, R15, c[0x0][0x2d0], -R2.reuse ;  /* 0x0000b4000f0f7a23 */ /* 0x100fe20000010802 */
[----:B------:R-:W-:Y:S01]  /*d5f0*/  @P0 IADD3.X R9, RZ, c[0x0][0x1cc], R5, P2, P5 ;  /* 0x00007300ff090a10 */ /* 0x000fe200017ea405 */
[----:B------:R-:W3:Y:S01]  /*d600*/  MUFU.EX2 R0, R0 ;  /* 0x0000000000007308 */ /* 0x000ee20000000800 */
[----:B------:R-:W-:Y:S01]  /*d610*/  @P0 IADD3 R4, P1, R6, UR24, RZ ;  /* 0x0000001806040c10 */ /* 0x000fe2000ff3e0ff */
[----:B------:R3:W-:Y:S01]  /*d620*/  @P0 LDGSTS.E.BYPASS.LTC128B.128 [R243+0x5080], [R6.64], !P4 ;  /* 0x0508000006f30fae */ /* 0x0007e2000e101d54 */
[----:B--2---:R-:W-:Y:S01]  /*d630*/  F2FP.PACK_AB R174, R247, R248 ;  /* 0x000000f8f7ae723e */ /* 0x004fe200000000ff */
[C---:B------:R-:W-:Y:S01]  /*d640*/  FMUL.FTZ R16, R166.reuse, R188 ;  /* 0x000000bca6107220 */ /* 0x040fe20000410000 */
[----:B------:R-:W-:Y:S01]  /*d650*/  @P0 IADD3.X R5, R7, UR25, RZ, P1, !PT ;  /* 0x0000001907050c10 */ /* 0x000fe20008ffe4ff */
[----:B------:R-:W-:Y:S01]  /*d660*/  FMUL.FTZ R17, R166, R189 ;  /* 0x000000bda6117220 */ /* 0x000fe20000410000 */
[----:B------:R-:W-:Y:S01]  /*d670*/  UISETP.GT.AND UP0, UPT, UR23, UR22, UPT ;  /* 0x000000161700728c */ /* 0x000fe2000bf04270 */
[C---:B-1----:R-:W-:Y:S02]  /*d680*/  FMUL.FTZ R18, R165.reuse, R190 ;  /* 0x000000bea5127220 */ /* 0x042fe40000410000 */
[----:B------:R1:W-:Y:S01]  /*d690*/  @P0 LDGSTS.E.BYPASS.LTC128B.128 [R243+0x6880], [R8.64], !P3 ;  /* 0x0688000008f30fae */ /* 0x0003e2000d901d54 */
[----:B------:R2:W-:Y:S01]  /*d6a0*/  MUFU.EX2 R219, R12 ;  /* 0x0000000c00db7308 */ /* 0x0005e20000000800 */
[----:B---3--:R-:W-:Y:S01]  /*d6b0*/  F2FP.PACK_AB R175, R242, R244 ;  /* 0x000000f4f2af723e */ /* 0x008fe200000000ff */
[----:B------:R-:W-:Y:S01]  /*d6c0*/  FMUL.FTZ R19, R165, R191 ;  /* 0x000000bfa5137220 */ /* 0x000fe20000410000 */
[----:B------:R-:W-:Y:S01]  /*d6d0*/  UMOV UR23, UR13 ;  /* 0x0000000d00177c82 */ /* 0x000fe20008000000 */
[--C-:B------:R-:W-:Y:S02]  /*d6e0*/  FFMA.FTZ R26, R26, c[0x0][0x2d0], -R2.reuse ;  /* 0x0000b4001a1a7a23 */ /* 0x100fe40000010802 */
[----:B------:R-:W-:Y:S01]  /*d6f0*/  FFMA.FTZ R27, R27, c[0x0][0x2d0], -R2 ;  /* 0x0000b4001b1b7a23 */ /* 0x000fe20000010802 */
[----:B------:R3:W-:Y:S01]  /*d700*/  @P0 LDGSTS.E.BYPASS.LTC128B.128 [R243+0x5880], [R4.64], !P4 ;  /* 0x0588000004f30fae */ /* 0x0007e2000e101d54 */
[----:B------:R-:W-:Y:S02]  /*d710*/  FMUL.FTZ R55, R165, R55 ;  /* 0x00000037a5377220 */ /* 0x000fe40000410000 */
[----:B------:R3:W-:Y:S01]  /*d720*/  MUFU.EX2 R218, R13 ;  /* 0x0000000d00da7308 */ /* 0x0007e20000000800 */
[----:B------:R-:W-:Y:S02]  /*d730*/  FMUL.FTZ R56, R164, R56 ;  /* 0x00000038a4387220 */ /* 0x000fe40000410000 */
[C---:B------:R-:W-:Y:S02]  /*d740*/  FMUL.FTZ R154, R0.reuse, R154 ;  /* 0x0000009a009a7220 */ /* 0x040fe40000410000 */
[----:B------:R3:W-:Y:S01]  /*d750*/  @P0 LDGSTS.E.BYPASS.LTC128B.128 [R243+0x7080], [R4.64+0x80], !P3 ;  /* 0x0708008004f30fae */ /* 0x0007e2000d901d54 */
[----:B------:R-:W-:Y:S01]  /*d760*/  FMUL.FTZ R155, R0, R155 ;  /* 0x0000009b009b7220 */ /* 0x000fe20000410000 */
[----:B------:R-:W-:Y:S01]  /*d770*/  @P0 IADD3 R6, P2, R4, UR24, RZ ;  /* 0x0000001804060c10 */ /* 0x000fe2000ff5e0ff */
[C---:B------:R-:W-:Y:S02]  /*d780*/  FMUL.FTZ R158, R0.reuse, R158 ;  /* 0x0000009e009e7220 */ /* 0x040fe40000410000 */
[----:B------:R3:W-:Y:S01]  /*d790*/  MUFU.EX2 R201, R10 ;  /* 0x0000000a00c97308 */ /* 0x0007e20000000800 */
[----:B------:R-:W-:Y:S01]  /*d7a0*/  FMUL.FTZ R159, R0, R159 ;  /* 0x0000009f009f7220 */ /* 0x000fe20000410000 */
[----:B------:R-:W-:Y:S01]  /*d7b0*/  @P0 IADD3.X R7, R5, UR25, RZ, P2, !PT ;  /* 0x0000001905070c10 */ /* 0x000fe200097fe4ff */
[C---:B------:R-:W-:Y:S02]  /*d7c0*/  FMUL.FTZ R57, R164.reuse, R57 ;  /* 0x00000039a4397220 */ /* 0x040fe40000410000 */
[C---:B--2---:R-:W-:Y:S02]  /*d7d0*/  FMUL.FTZ R12, R164.reuse, R184 ;  /* 0x000000b8a40c7220 */ /* 0x044fe40000410000 */
[----:B------:R2:W-:Y:S01]  /*d7e0*/  @P0 LDGSTS.E.BYPASS.LTC128B.128 [R243+0x6080], [R6.64], !P4 ;  /* 0x0608000006f30fae */ /* 0x0005e2000e101d54 */
[C---:B-1----:R-:W-:Y:S02]  /*d7f0*/  FMUL.FTZ R8, R164.reuse, R180 ;  /* 0x000000b4a4087220 */ /* 0x042fe40000410000 */
[----:B------:R1:W1:Y:S01]  /*d800*/  MUFU.EX2 R200, R11 ;  /* 0x0000000b00c87308 */ /* 0x0002620000000800 */
[----:B------:R-:W-:Y:S02]  /*d810*/  FMUL.FTZ R9, R164, R181 ;  /* 0x000000b5a4097220 */ /* 0x000fe40000410000 */
[----:B------:R-:W-:Y:S02]  /*d820*/  FMUL.FTZ R58, R0, R58 ;  /* 0x0000003a003a7220 */ /* 0x000fe40000410000 */
[----:B------:R2:W-:Y:S01]  /*d830*/  @P0 LDGSTS.E.BYPASS.LTC128B.128 [R243+0x7880], [R6.64+0x80], !P3 ;  /* 0x0788008006f30fae */ /* 0x0005e2000d901d54 */
[----:B---3--:R-:W-:Y:S01]  /*d840*/  FMUL.FTZ R13, R164, R185 ;  /* 0x000000b9a40d7220 */ /* 0x008fe20000410000 */
[----:B------:R-:W-:Y:S01]  /*d850*/  PLOP3.LUT P0, PT, PT, PT, UP0, 0x80, 0x0 ;  /* 0x000000000000781c */ /* 0x000fe20003f0f008 */
[----:B------:R-:W-:Y:S02]  /*d860*/  FMUL.FTZ R59, R0, R59 ;  /* 0x0000003b003b7220 */ /* 0x000fe40000410000 */
[----:B------:R3:W-:Y:S01]  /*d870*/  MUFU.EX2 R202, R14 ;  /* 0x0000000e00ca7308 */ /* 0x0007e20000000800 */
[----:B------:R-:W-:Y:S02]  /*d880*/  FMUL.FTZ R60, R164, R60 ;  /* 0x0000003ca43c7220 */ /* 0x000fe40000410000 */
[----:B------:R-:W3:Y:S01]  /*d890*/  LDSM.16.MT88.4 R192, [R225+0x2080] ;  /* 0x00208000e1c0783b */ /* 0x000ee20000004200 */
[----:B------:R-:W-:Y:S01]  /*d8a0*/  FMUL.FTZ R4, R166, R176 ;  /* 0x000000b0a6047220 */ /* 0x000fe20000410000 */
[----:B------:R-:W-:Y:S01]  /*d8b0*/  F2FP.PACK_AB R176, R220, R221 ;  /* 0x000000dddcb0723e */ /* 0x000fe200000000ff */
[----:B------:R-:W-:Y:S02]  /*d8c0*/  FMUL.FTZ R5, R166, R177 ;  /* 0x000000b1a6057220 */ /* 0x000fe40000410000 */
[----:B------:R-:W-:Y:S02]  /*d8d0*/  FMUL.FTZ R10, R0, R182 ;  /* 0x000000b6000a7220 */ /* 0x000fe40000410000 */
[----:B------:R-:W3:Y:S01]  /*d8e0*/  MUFU.EX2 R203, R15 ;  /* 0x0000000f00cb7308 */ /* 0x000ee20000000800 */
[----:B------:R-:W3:Y:S01]  /*d8f0*/  LDSM.16.MT88.4 R196, [R226+0x2080] ;  /* 0x00208000e2c4783b */ /* 0x000ee20000004200 */
[----:B------:R-:W-:Y:S02]  /*d900*/  FMUL.FTZ R61, R164, R61 ;  /* 0x0000003da43d7220 */ /* 0x000fe40000410000 */
[----:B-1----:R-:W-:Y:S01]  /*d910*/  FMUL.FTZ R11, R0, R183 ;  /* 0x000000b7000b7220 */ /* 0x002fe20000410000 */
[----:B------:R-:W-:Y:S01]  /*d920*/  F2FP.PACK_AB R177, R200, R201 ;  /* 0x000000c9c8b1723e */ /* 0x000fe200000000ff */
[C---:B------:R-:W-:Y:S02]  /*d930*/  FMUL.FTZ R62, R0.reuse, R62 ;  /* 0x0000003e003e7220 */ /* 0x040fe40000410000 */
[----:B------:R-:W-:Y:S01]  /*d940*/  FMUL.FTZ R63, R0, R63 ;  /* 0x0000003f003f7220 */ /* 0x000fe20000410000 */
[----:B------:R-:W1:Y:S01]  /*d950*/  LDSM.16.MT88.4 R180, [R228+0x2080] ;  /* 0x00208000e4b4783b */ /* 0x000e620000004200 */
[----:B------:R-:W-:Y:S01]  /*d960*/  MUFU.EX2 R217, R20 ;  /* 0x0000001400d97308 */ /* 0x000fe20000000800 */
[----:B------:R-:W-:Y:S02]  /*d970*/  FMUL.FTZ R64, R166, R64 ;  /* 0x00000040a6407220 */ /* 0x000fe40000410000 */
[C---:B--2---:R-:W-:Y:S01]  /*d980*/  FMUL.FTZ R6, R165.reuse, R178 ;  /* 0x000000b2a5067220 */ /* 0x044fe20000410000 */
[----:B------:R-:W-:Y:S01]  /*d990*/  F2FP.PACK_AB R178, R218, R219 ;  /* 0x000000dbdab2723e */ /* 0x000fe200000000ff */
[C---:B------:R-:W-:Y:S02]  /*d9a0*/  FMUL.FTZ R7, R165.reuse, R179 ;  /* 0x000000b3a5077220 */ /* 0x040fe40000410000 */
[----:B------:R-:W-:Y:S01]  /*d9b0*/  LDSM.16.MT88.4 R188, [R225+0x3080] ;  /* 0x00308000e1bc783b */ /* 0x000fe20000004200 */
[----:B---3--:R-:W-:Y:S02]  /*d9c0*/  FMUL.FTZ R14, R0, R186 ;  /* 0x000000ba000e7220 */ /* 0x008fe40000410000 */
[----:B------:R-:W-:Y:S01]  /*d9d0*/  MUFU.EX2 R216, R21 ;  /* 0x0000001500d87308 */ /* 0x000fe20000000800 */
[----:B------:R-:W-:Y:S02]  /*d9e0*/  FMUL.FTZ R65, R166, R65 ;  /* 0x00000041a6417220 */ /* 0x000fe40000410000 */
[----:B------:R-:W-:Y:S01]  /*d9f0*/  FMUL.FTZ R66, R165, R66 ;  /* 0x00000042a5427220 */ /* 0x000fe20000410000 */
[----:B------:R-:W-:Y:S01]  /*da00*/  F2FP.PACK_AB R179, R203, R202 ;  /* 0x000000cacbb3723e */ /* 0x000fe200000000ff */
[----:B------:R-:W0:Y:S01]  /*da10*/  LDGDEPBAR ;  /* 0x00000000000079af */ /* 0x000e220000000000 */
[----:B------:R-:W-:Y:S02]  /*da20*/  FMUL.FTZ R15, R0, R187 ;  /* 0x000000bb000f7220 */ /* 0x000fe40000410000 */
[C---:B------:R-:W-:Y:S02]  /*da30*/  FMUL.FTZ R67, R165.reuse, R67 ;  /* 0x00000043a5437220 */ /* 0x040fe40000410000 */
[----:B------:R-:W-:Y:S01]  /*da40*/  MUFU.EX2 R213, R22 ;  /* 0x0000001600d57308 */ /* 0x000fe20000000800 */
[C---:B------:R-:W-:Y:S01]  /*da50*/  FMUL.FTZ R68, R166.reuse, R68 ;  /* 0x00000044a6447220 */ /* 0x040fe20000410000 */
[-C--:B------:R-:W-:Y:S01]  /*da60*/  HMMA.16816.F32 R4, R172, R192.reuse, R4 ;  /* 0x000000c0ac04723c */ /* 0x080fe20000001804 */
[----:B------:R-:W2:Y:S04]  /*da70*/  LDSM.16.MT88.4 R184, [R227+0x2080] ;  /* 0x00208000e3b8783b */ /* 0x000ea80000004200 */
[----:B------:R-:W-:Y:S03]  /*da80*/  FMUL.FTZ R69, R166, R69 ;  /* 0x00000045a6457220 */ /* 0x000fe60000410000 */
[----:B------:R-:W-:Y:S01]  /*da90*/  MUFU.EX2 R214, R33 ;  /* 0x0000002100d67308 */ /* 0x000fe20000000800 */
[C---:B------:R-:W-:Y:S04]  /*daa0*/  HMMA.16816.F32 R8, R176.reuse, R192, R8 ;  /* 0x000000c0b008723c */ /* 0x040fe80000001808 */
[C---:B------:R-:W-:Y:S02]  /*dab0*/  FMUL.FTZ R70, R165.reuse, R70 ;  /* 0x00000046a5467220 */ /* 0x040fe40000410000 */
[C---:B------:R-:W-:Y:S02]  /*dac0*/  FMUL.FTZ R71, R165.reuse, R71 ;  /* 0x00000047a5477220 */ /* 0x040fe40000410000 */
[-C--:B------:R-:W-:Y:S01]  /*dad0*/  HMMA.16816.F32 R12, R176, R194.reuse, R12 ;  /* 0x000000c2b00c723c */ /* 0x080fe2000000180c */
[----:B------:R-:W-:Y:S03]  /*dae0*/  MUFU.EX2 R211, R34 ;  /* 0x0000002200d37308 */ /* 0x000fe60000000800 */
[----:B------:R-:W-:Y:S02]  /*daf0*/  FFMA.FTZ R32, R32, c[0x0][0x2d0], -R204 ;  /* 0x0000b40020207a23 */ /* 0x000fe400000108cc */
[C---:B------:R-:W-:Y:S02]  /*db00*/  FMUL.FTZ R72, R164.reuse, R72 ;  /* 0x00000048a4487220 */ /* 0x040fe40000410000 */
[C---:B------:R-:W-:Y:S03]  /*db10*/  HMMA.16816.F32 R16, R172.reuse, R194, R16 ;  /* 0x000000c2ac10723c */ /* 0x040fe60000001810 */
[----:B------:R-:W-:Y:S01]  /*db20*/  MUFU.EX2 R210, R35 ;  /* 0x0000002300d27308 */ /* 0x000fe20000000800 */
[----:B------:R-:W-:Y:S02]  /*db30*/  FMUL.FTZ R73, R164, R73 ;  /* 0x00000049a4497220 */ /* 0x000fe40000410000 */
[----:B------:R-:W-:Y:S02]  /*db40*/  FMUL.FTZ R74, R0, R74 ;  /* 0x0000004a004a7220 */ /* 0x000fe40000410000 */
[-C--:B------:R-:W-:Y:S04]  /*db50*/  HMMA.16816.F32 R132, R172, R196.reuse, R132 ;  /* 0x000000c4ac84723c */ /* 0x080fe80000001884 */
[C---:B------:R-:W-:Y:S01]  /*db60*/  FMUL.FTZ R136, R164.reuse, R136 ;  /* 0x00000088a4887220 */ /* 0x040fe20000410000 */
[----:B------:R-:W-:Y:S01]  /*db70*/  MUFU.EX2 R209, R24 ;  /* 0x0000001800d17308 */ /* 0x000fe20000000800 */
[----:B------:R-:W-:Y:S02]  /*db80*/  FMUL.FTZ R137, R164, R137 ;  /* 0x00000089a4897220 */ /* 0x000fe40000410000 */
[C---:B------:R-:W-:Y:S04]  /*db90*/  FMUL.FTZ R138, R0.reuse, R138 ;  /* 0x0000008a008a7220 */ /* 0x040fe80000410000 */
[C---:B------:R-:W-:Y:S02]  /*dba0*/  FMUL.FTZ R139, R0.reuse, R139 ;  /* 0x0000008b008b7220 */ /* 0x040fe40000410000 */
[----:B------:R-:W-:Y:S01]  /*dbb0*/  FMUL.FTZ R75, R0, R75 ;  /* 0x0000004b004b7220 */ /* 0x000fe20000410000 */
[----:B------:R-:W3:Y:S01]  /*dbc0*/  MUFU.EX2 R208, R25 ;  /* 0x0000001900d07308 */ /* 0x000ee20000000800 */
[C---:B------:R-:W-:Y:S02]  /*dbd0*/  FMUL.FTZ R76, R164.reuse, R76 ;  /* 0x0000004ca44c7220 */ /* 0x040fe40000410000 */
[C---:B------:R-:W-:Y:S01]  /*dbe0*/  FMUL.FTZ R77, R164.reuse, R77 ;  /* 0x0000004da44d7220 */ /* 0x040fe20000410000 */
[C---:B------:R-:W-:Y:S04]  /*dbf0*/  HMMA.16816.F32 R136, R176.reuse, R196, R136 ;  /* 0x000000c4b088723c */ /* 0x040fe80000001888 */
[C---:B------:R-:W-:Y:S02]  /*dc00*/  FMUL.FTZ R140, R164.reuse, R140 ;  /* 0x0000008ca48c7220 */ /* 0x040fe40000410000 */
[----:B------:R-:W-:Y:S01]  /*dc10*/  FMUL.FTZ R141, R164, R141 ;  /* 0x0000008da48d7220 */ /* 0x000fe20000410000 */
[----:B------:R-:W-:Y:S01]  /*dc20*/  MUFU.EX2 R193, R26 ;  /* 0x0000001a00c17308 */ /* 0x000fe20000000800 */
[C---:B------:R-:W-:Y:S04]  /*dc30*/  FMUL.FTZ R142, R0.reuse, R142 ;  /* 0x0000008e008e7220 */ /* 0x040fe80000410000 */
[C---:B------:R-:W-:Y:S02]  /*dc40*/  FMUL.FTZ R143, R0.reuse, R143 ;  /* 0x0000008f008f7220 */ /* 0x040fe40000410000 */
[C---:B------:R-:W-:Y:S02]  /*dc50*/  FMUL.FTZ R78, R0.reuse, R78 ;  /* 0x0000004e004e7220 */ /* 0x040fe40000410000 */
[----:B------:R-:W-:Y:S01]  /*dc60*/  FMUL.FTZ R79, R0, R79 ;  /* 0x0000004f004f7220 */ /* 0x000fe20000410000 */
[----:B------:R2:W2:Y:S01]  /*dc70*/  MUFU.EX2 R192, R27 ;  /* 0x0000001b00c07308 */ /* 0x0004a20000000800 */
[C---:B------:R-:W-:Y:S01]  /*dc80*/  FMUL.FTZ R80, R166.reuse, R80 ;  /* 0x00000050a6507220 */ /* 0x040fe20000410000 */
[-C--:B------:R-:W-:Y:S03]  /*dc90*/  HMMA.16816.F32 R140, R176, R198.reuse, R140 ;  /* 0x000000c6b08c723c */ /* 0x080fe6000000188c */
[C---:B------:R-:W-:Y:S02]  /*dca0*/  FMUL.FTZ R81, R166.reuse, R81 ;  /* 0x00000051a6517220 */ /* 0x040fe40000410000 */
[C---:B------:R-:W-:Y:S02]  /*dcb0*/  FMUL.FTZ R82, R165.reuse, R82 ;  /* 0x00000052a5527220 */ /* 0x040fe40000410000 */
[C---:B------:R-:W-:Y:S01]  /*dcc0*/  FMUL.FTZ R83, R165.reuse, R83 ;  /* 0x00000053a5537220 */ /* 0x040fe20000410000 */
[C---:B------:R-:W-:Y:S01]  /*dcd0*/  HMMA.16816.F32 R144, R172.reuse, R198, R144 ;  /* 0x000000c6ac90723c */ /* 0x040fe20000001890 */
[----:B------:R-:W-:Y:S03]  /*dce0*/  MUFU.EX2 R198, R36 ;  /* 0x0000002400c67308 */ /* 0x000fe60000000800 */
[C---:B------:R-:W-:Y:S02]  /*dcf0*/  FMUL.FTZ R84, R166.reuse, R84 ;  /* 0x00000054a6547220 */ /* 0x040fe40000410000 */
[----:B------:R-:W-:Y:S02]  /*dd00*/  FMUL.FTZ R85, R166, R85 ;  /* 0x00000055a6557220 */ /* 0x000fe40000410000 */
[-C--:B-1----:R-:W-:Y:S03]  /*dd10*/  HMMA.16816.F32 R148, R172, R180.reuse, R148 ;  /* 0x000000b4ac94723c */ /* 0x082fe60000001894 */
[----:B------:R-:W-:Y:S01]  /*dd20*/  MUFU.EX2 R197, R37 ;  /* 0x0000002500c57308 */ /* 0x000fe20000000800 */
[C---:B------:R-:W-:Y:S01]  /*dd30*/  FMUL.FTZ R86, R165.reuse, R86 ;  /* 0x00000056a5567220 */ /* 0x040fe20000410000 */
[----:B--2---:R-:W-:Y:S01]  /*dd40*/  LDSM.16.MT88.4 R24, [R225+0x2880] ;  /* 0x00288000e118783b */ /* 0x004fe20000004200 */
[----:B------:R-:W-:Y:S02]  /*dd50*/  FMUL.FTZ R87, R165, R87 ;  /* 0x00000057a5577220 */ /* 0x000fe40000410000 */
[C---:B------:R-:W-:Y:S04]  /*dd60*/  HMMA.16816.F32 R152, R176.reuse, R180, R152 ;  /* 0x000000b4b098723c */ /* 0x040fe80000001898 */
[C---:B------:R-:W-:Y:S01]  /*dd70*/  FMUL.FTZ R88, R164.reuse, R88 ;  /* 0x00000058a4587220 */ /* 0x040fe20000410000 */
[----:B------:R-:W-:Y:S01]  /*dd80*/  MUFU.EX2 R194, R38 ;  /* 0x0000002600c27308 */ /* 0x000fe20000000800 */
[----:B------:R-:W-:Y:S02]  /*dd90*/  FMUL.FTZ R89, R164, R89 ;  /* 0x00000059a4597220 */ /* 0x000fe40000410000 */
[-C--:B------:R-:W-:Y:S04]  /*dda0*/  HMMA.16816.F32 R156, R176, R182.reuse, R156 ;  /* 0x000000b6b09c723c */ /* 0x080fe8000000189c */
[C---:B------:R-:W-:Y:S02]  /*ddb0*/  FMUL.FTZ R90, R0.reuse, R90 ;  /* 0x0000005a005a7220 */ /* 0x040fe40000410000 */
[----:B------:R-:W-:Y:S01]  /*ddc0*/  FMUL.FTZ R91, R0, R91 ;  /* 0x0000005b005b7220 */ /* 0x000fe20000410000 */
[----:B------:R1:W-:Y:S01]  /*ddd0*/  MUFU.EX2 R215, R32 ;  /* 0x0000002000d77308 */ /* 0x0003e20000000800 */
[C---:B------:R-:W-:Y:S01]  /*dde0*/  HMMA.16816.F32 R160, R172.reuse, R182, R160 ;  /* 0x000000b6aca0723c */ /* 0x040fe200000018a0 */
[----:B------:R-:W2:Y:S03]  /*ddf0*/  LDSM.16.MT88.4 R180, [R225+0x3880] ;  /* 0x00388000e1b4783b */ /* 0x000ea60000004200 */
[C---:B------:R-:W-:Y:S02]  /*de00*/  FMUL.FTZ R92, R164.reuse, R92 ;  /* 0x0000005ca45c7220 */ /* 0x040fe40000410000 */
[----:B------:R-:W-:Y:S02]  /*de10*/  FMUL.FTZ R93, R164, R93 ;  /* 0x0000005da45d7220 */ /* 0x000fe40000410000 */
[-C--:B------:R-:W-:Y:S04]  /*de20*/  HMMA.16816.F32 R52, R172, R184.reuse, R52 ;  /* 0x000000b8ac34723c */ /* 0x080fe80000001834 */
[C---:B------:R-:W-:Y:S02]  /*de30*/  FMUL.FTZ R94, R0.reuse, R94 ;  /* 0x0000005e005e7220 */ /* 0x040fe40000410000 */
[----:B------:R-:W-:Y:S02]  /*de40*/  FMUL.FTZ R95, R0, R95 ;  /* 0x0000005f005f7220 */ /* 0x000fe40000410000 */
[C---:B------:R-:W-:Y:S04]  /*de50*/  HMMA.16816.F32 R56, R176.reuse, R184, R56 ;  /* 0x000000b8b038723c */ /* 0x040fe80000001838 */
[C---:B------:R-:W-:Y:S02]  /*de60*/  FMUL.FTZ R96, R166.reuse, R96 ;  /* 0x00000060a6607220 */ /* 0x040fe40000410000 */
[C---:B------:R-:W-:Y:S02]  /*de70*/  FMUL.FTZ R97, R166.reuse, R97 ;  /* 0x00000061a6617220 */ /* 0x040fe40000410000 */
[-C--:B------:R-:W-:Y:S04]  /*de80*/  HMMA.16816.F32 R60, R176, R186.reuse, R60 ;  /* 0x000000bab03c723c */ /* 0x080fe8000000183c */
[--C-:B-1----:R-:W-:Y:S02]  /*de90*/  FFMA.FTZ R32, R23, c[0x0][0x2d0], -R205.reuse ;  /* 0x0000b40017207a23 */ /* 0x102fe400000108cd */
[----:B------:R-:W-:Y:S01]  /*dea0*/  LDSM.16.MT88.4 R20, [R228+0x3880] ;  /* 0x00388000e414783b */ /* 0x000fe20000004200 */
[C---:B------:R-:W-:Y:S01]  /*deb0*/  FMUL.FTZ R98, R165.reuse, R98 ;  /* 0x00000062a5627220 */ /* 0x040fe20000410000 */
[C---:B------:R-:W-:Y:S01]  /*dec0*/  HMMA.16816.F32 R64, R172.reuse, R186, R64 ;  /* 0x000000baac40723c */ /* 0x040fe20000001840 */
[----:B------:R1:W1:Y:S03]  /*ded0*/  MUFU.EX2 R212, R32 ;  /* 0x0000002000d47308 */ /* 0x0002660000000800 */
[C---:B------:R-:W-:Y:S02]  /*dee0*/  FMUL.FTZ R99, R165.reuse, R99 ;  /* 0x00000063a5637220 */ /* 0x040fe40000410000 */
[----:B------:R-:W3:Y:S01]  /*def0*/  LDSM.16.MT88.4 R184, [R226+0x3880] ;  /* 0x00388000e2b8783b */ /* 0x000ee20000004200 */
[C---:B------:R-:W-:Y:S01]  /*df00*/  FMUL.FTZ R100, R166.reuse, R100 ;  /* 0x00000064a6647220 */ /* 0x040fe20000410000 */
[-C--:B--2---:R-:W-:Y:S04]  /*df10*/  HMMA.16816.F32 R68, R172, R180.reuse, R68 ;  /* 0x000000b4ac44723c */ /* 0x084fe80000001844 */
[C---:B------:R-:W-:Y:S02]  /*df20*/  FMUL.FTZ R101, R166.reuse, R101 ;  /* 0x00000065a6657220 */ /* 0x040fe40000410000 */
[C---:B------:R-:W-:Y:S02]  /*df30*/  FMUL.FTZ R102, R165.reuse, R102 ;  /* 0x00000066a5667220 */ /* 0x040fe40000410000 */
[C---:B------:R-:W-:Y:S01]  /*df40*/  FMUL.FTZ R103, R165.reuse, R103 ;  /* 0x00000067a5677220 */ /* 0x040fe20000410000 */
[C---:B------:R-:W-:Y:S04]  /*df50*/  HMMA.16816.F32 R72, R176.reuse, R180, R72 ;  /* 0x000000b4b048723c */ /* 0x040fe80000001848 */
[C---:B------:R-:W-:Y:S02]  /*df60*/  FMUL.FTZ R112, R166.reuse, R112 ;  /* 0x00000070a6707220 */ /* 0x040fe40000410000 */
[C---:B------:R-:W-:Y:S02]  /*df70*/  FMUL.FTZ R113, R166.reuse, R113 ;  /* 0x00000071a6717220 */ /* 0x040fe40000410000 */
[-C--:B------:R-:W-:Y:S01]  /*df80*/  HMMA.16816.F32 R76, R176, R182.reuse, R76 ;  /* 0x000000b6b04c723c */ /* 0x080fe2000000184c */
[----:B-1----:R-:W1:Y:S03]  /*df90*/  LDSM.16.MT88.4 R32, [R227+0x3880] ;  /* 0x00388000e320783b */ /* 0x002e660000004200 */
[C---:B------:R-:W-:Y:S02]  /*dfa0*/  FMUL.FTZ R114, R165.reuse, R114 ;  /* 0x00000072a5727220 */ /* 0x040fe40000410000 */
[C---:B------:R-:W-:Y:S02]  /*dfb0*/  FMUL.FTZ R115, R165.reuse, R115 ;  /* 0x00000073a5737220 */ /* 0x040fe40000410000 */
[C---:B------:R-:W-:Y:S01]  /*dfc0*/  HMMA.16816.F32 R80, R172.reuse, R182, R80 ;  /* 0x000000b6ac50723c */ /* 0x040fe20000001850 */
[----:B------:R-:W2:Y:S03]  /*dfd0*/  LDSM.16.MT88.4 R180, [R226+0x2880] ;  /* 0x00288000e2b4783b */ /* 0x000ea60000004200 */
[C---:B------:R-:W-:Y:S02]  /*dfe0*/  FMUL.FTZ R116, R166.reuse, R116 ;  /* 0x00000074a6747220 */ /* 0x040fe40000410000 */
[----:B------:R-:W-:Y:S02]  /*dff0*/  FMUL.FTZ R117, R166, R117 ;  /* 0x00000075a6757220 */ /* 0x000fe40000410000 */
[C---:B------:R-:W-:Y:S04]  /*e000*/  FMUL.FTZ R118, R165.reuse, R118 ;  /* 0x00000076a5767220 */ /* 0x040fe80000410000 */
[----:B------:R-:W-:Y:S01]  /*e010*/  FMUL.FTZ R119, R165, R119 ;  /* 0x00000077a5777220 */ /* 0x000fe20000410000 */
[-C--:B---3--:R-:W-:Y:S03]  /*e020*/  HMMA.16816.F32 R84, R172, R184.reuse, R84 ;  /* 0x000000b8ac54723c */ /* 0x088fe60000001854 */
        /* <DEDUP_REMOVED lines=11> */
[----:B------:R-:W1:Y:S03]  /*e0e0*/  LDSM.16.MT88.4 R184, [R228+0x2880] ;  /* 0x00288000e4b8783b */ /* 0x000e660000004200 */
[----:B------:R-:W-:Y:S01]  /*e0f0*/  FFMA.FTZ R31, R31, c[0x0][0x2d0], -R2 ;  /* 0x0000b4001f1f7a23 */ /* 0x000fe20000010802 */
[----:B------:R2:W2:Y:S01]  /*e100*/  MUFU.EX2 R199, R29 ;  /* 0x0000001d00c77308 */ /* 0x0004a20000000800 */
[C---:B------:R-:W-:Y:S02]  /*e110*/  FMUL.FTZ R124, R164.reuse, R124 ;  /* 0x0000007ca47c7220 */ /* 0x040fe40000410000 */
[-C--:B------:R-:W-:Y:S04]  /*e120*/  HMMA.16816.F32 R100, R172, R20.reuse, R100 ;  /* 0x00000014ac64723c */ /* 0x080fe80000001864 */
[C---:B------:R-:W-:Y:S02]  /*e130*/  FMUL.FTZ R104, R164.reuse, R104 ;  /* 0x00000068a4687220 */ /* 0x040fe40000410000 */
[----:B------:R-:W-:Y:S01]  /*e140*/  FMUL.FTZ R105, R164, R105 ;  /* 0x00000069a4697220 */ /* 0x000fe20000410000 */
[----:B------:R4:W-:Y:S01]  /*e150*/  MUFU.EX2 R171, R30 ;  /* 0x0000001e00ab7308 */ /* 0x0009e20000000800 */
[C---:B------:R-:W-:Y:S04]  /*e160*/  FMUL.FTZ R106, R0.reuse, R106 ;  /* 0x0000006a006a7220 */ /* 0x040fe80000410000 */
[----:B------:R-:W-:Y:S01]  /*e170*/  FMUL.FTZ R107, R0, R107 ;  /* 0x0000006b006b7220 */ /* 0x000fe20000410000 */
[----:B---3--:R-:W-:Y:S01]  /*e180*/  F2FP.PACK_AB R28, R208, R209 ;  /* 0x000000d1d01c723e */ /* 0x008fe200000000ff */
[----:B------:R-:W-:Y:S02]  /*e190*/  FMUL.FTZ R125, R164, R125 ;  /* 0x0000007da47d7220 */ /* 0x000fe40000410000 */
[C---:B------:R-:W-:Y:S01]  /*e1a0*/  FMUL.FTZ R126, R0.reuse, R126 ;  /* 0x0000007e007e7220 */ /* 0x040fe20000410000 */
[----:B------:R-:W3:Y:S01]  /*e1b0*/  MUFU.EX2 R170, R31 ;  /* 0x0000001f00aa7308 */ /* 0x000ee20000000800 */
[----:B------:R-:W-:Y:S01]  /*e1c0*/  FMUL.FTZ R127, R0, R127 ;  /* 0x0000007f007f7220 */ /* 0x000fe20000410000 */
[C---:B------:R-:W-:Y:S04]  /*e1d0*/  HMMA.16816.F32 R104, R176.reuse, R20, R104 ;  /* 0x00000014b068723c */ /* 0x040fe80000001868 */
[----:B------:R-:W-:Y:S01]  /*e1e0*/  FMUL.FTZ R108, R164, R108 ;  /* 0x0000006ca46c7220 */ /* 0x000fe20000410000 */
[----:B--2---:R-:W-:Y:S01]  /*e1f0*/  F2FP.PACK_AB R29, R192, R193 ;  /* 0x000000c1c01d723e */ /* 0x004fe200000000ff */
[----:B------:R-:W-:Y:S01]  /*e200*/  FMUL.FTZ R109, R164, R109 ;  /* 0x0000006da46d7220 */ /* 0x000fe20000410000 */
[----:B------:R-:W-:Y:S01]  /*e210*/  F2FP.PACK_AB R20, R216, R217 ;  /* 0x000000d9d814723e */ /* 0x000fe200000000ff */
[----:B------:R-:W-:Y:S01]  /*e220*/  FMUL.FTZ R110, R0, R110 ;  /* 0x0000006e006e7220 */ /* 0x000fe20000410000 */
[----:B------:R-:W-:Y:S03]  /*e230*/  F2FP.PACK_AB R21, R212, R213 ;  /* 0x000000d5d415723e */ /* 0x000fe600000000ff */
[----:B------:R-:W-:Y:S01]  /*e240*/  FMUL.FTZ R111, R0, R111 ;  /* 0x0000006f006f7220 */ /* 0x000fe20000410000 */
[----:B----4-:R-:W-:Y:S01]  /*e250*/  F2FP.PACK_AB R30, R199, R207 ;  /* 0x000000cfc71e723e */ /* 0x010fe200000000ff */
[C---:B------:R-:W-:Y:S02]  /*e260*/  FMUL.FTZ R128, R166.reuse, R128 ;  /* 0x00000080a6807220 */ /* 0x040fe40000410000 */
[----:B------:R-:W-:Y:S02]  /*e270*/  FMUL.FTZ R129, R166, R129 ;  /* 0x00000081a6817220 */ /* 0x000fe40000410000 */
[C---:B------:R-:W-:Y:S01]  /*e280*/  FMUL.FTZ R130, R165.reuse, R130 ;  /* 0x00000082a5827220 */ /* 0x040fe20000410000 */
[-C--:B------:R-:W-:Y:S03]  /*e290*/  HMMA.16816.F32 R108, R176, R22.reuse, R108 ;  /* 0x00000016b06c723c */ /* 0x080fe6000000186c */
[----:B---3--:R-:W-:Y:S01]  /*e2a0*/  F2FP.PACK_AB R31, R170, R171 ;  /* 0x000000abaa1f723e */ /* 0x008fe200000000ff */
[----:B------:R-:W-:Y:S02]  /*e2b0*/  FMUL.FTZ R131, R165, R131 ;  /* 0x00000083a5837220 */ /* 0x000fe40000410000 */
[----:B------:R-:W-:Y:S02]  /*e2c0*/  FFMA.FTZ R49, R49, c[0x0][0x2d0], -R204 ;  /* 0x0000b40031317a23 */ /* 0x000fe400000108cc */
[C---:B------:R-:W-:Y:S02]  /*e2d0*/  HMMA.16816.F32 R112, R172.reuse, R22, R112 ;  /* 0x00000016ac70723c */ /* 0x040fe40000001870 */
[----:B------:R-:W-:Y:S02]  /*e2e0*/  MUFU.EX2 R195, R49 ;  /* 0x0000003100c37308 */ /* 0x000fe40000000800 */
[--C-:B------:R-:W-:Y:S02]  /*e2f0*/  FFMA.FTZ R51, R51, c[0x0][0x2d0], -R205.reuse ;  /* 0x0000b40033337a23 */ /* 0x100fe400000108cd */
[--C-:B------:R-:W-:Y:S01]  /*e300*/  FFMA.FTZ R40, R40, c[0x0][0x2d0], -R206.reuse ;  /* 0x0000b40028287a23 */ /* 0x100fe200000108ce */
[----:B------:R-:W-:Y:S01]  /*e310*/  F2FP.PACK_AB R22, R214, R215 ;  /* 0x000000d7d616723e */ /* 0x000fe200000000ff */
[-C--:B-1----:R-:W-:Y:S04]  /*e320*/  HMMA.16816.F32 R116, R172, R32.reuse, R116 ;  /* 0x00000020ac74723c */ /* 0x082fe80000001874 */
[----:B------:R1:W-:Y:S01]  /*e330*/  MUFU.EX2 R49, R39 ;  /* 0x0000002700317308 */ /* 0x0003e20000000800 */
[----:B------:R-:W-:Y:S01]  /*e340*/  F2FP.PACK_AB R23, R210, R211 ;  /* 0x000000d3d217723e */ /* 0x000fe200000000ff */
[----:B------:R-:W-:Y:S02]  /*e350*/  FFMA.FTZ R45, R45, c[0x0][0x2d0], -R206 ;  /* 0x0000b4002d2d7a23 */ /* 0x000fe400000108ce */
[C---:B------:R-:W-:Y:S04]  /*e360*/  HMMA.16816.F32 R120, R176.reuse, R32, R120 ;  /* 0x00000020b078723c */ /* 0x040fe80000001878 */
[----:B------:R-:W-:Y:S02]  /*e370*/  FFMA.FTZ R50, R50, c[0x0][0x2d0], -R205 ;  /* 0x0000b40032327a23 */ /* 0x000fe400000108cd */
[----:B------:R-:W-:Y:S01]  /*e380*/  MUFU.EX2 R51, R51 ;  /* 0x0000003300337308 */ /* 0x000fe20000000800 */
[----:B------:R-:W-:Y:S01]  /*e390*/  FFMA.FTZ R48, R48, c[0x0][0x2d0], -R204 ;  /* 0x0000b40030307a23 */ /* 0x000fe200000108cc */
[-C--:B------:R-:W-:Y:S04]  /*e3a0*/  HMMA.16816.F32 R124, R176, R34.reuse, R124 ;  /* 0x00000022b07c723c */ /* 0x080fe8000000187c */
[--C-:B------:R-:W-:Y:S02]  /*e3b0*/  FFMA.FTZ R41, R41, c[0x0][0x2d0], -R206.reuse ;  /* 0x0000b40029297a23 */ /* 0x100fe400000108ce */
[----:B------:R-:W-:Y:S02]  /*e3c0*/  FFMA.FTZ R44, R44, c[0x0][0x2d0], -R206 ;  /* 0x0000b4002c2c7a23 */ /* 0x000fe400000108ce */
[----:B------:R-:W-:Y:S01]  /*e3d0*/  HMMA.16816.F32 R128, R172, R34, R128 ;  /* 0x00000022ac80723c */ /* 0x000fe20000001880 */
[----:B------:R-:W2:Y:S01]  /*e3e0*/  LDSM.16.MT88.4 R32, [R227+0x2880] ;  /* 0x00288000e320783b */ /* 0x000ea20000004200 */
[----:B------:R-:W-:Y:S02]  /*e3f0*/  MUFU.EX2 R45, R45 ;  /* 0x0000002d002d7308 */ /* 0x000fe40000000800 */
[--C-:B------:R-:W-:Y:S02]  /*e400*/  FFMA.FTZ R42, R42, c[0x0][0x2d0], -R2.reuse ;  /* 0x0000b4002a2a7a23 */ /* 0x100fe40000010802 */
[--C-:B------:R-:W-:Y:S02]  /*e410*/  FFMA.FTZ R43, R43, c[0x0][0x2d0], -R2.reuse ;  /* 0x0000b4002b2b7a23 */ /* 0x100fe40000010802 */
[-C--:B------:R-:W-:Y:S01]  /*e420*/  HMMA.16816.F32 R4, R20, R24.reuse, R4 ;  /* 0x000000181404723c */ /* 0x080fe20000001804 */
[----:B------:R-:W-:Y:S03]  /*e430*/  LDSM.16.MT88.4 R172, [R226+0x4080] ;  /* 0x00408000e2ac783b */ /* 0x000fe60000004200 */
[----:B------:R-:W-:Y:S01]  /*e440*/  MUFU.EX2 R196, R48 ;  /* 0x0000003000c47308 */ /* 0x000fe20000000800 */
[--C-:B------:R-:W-:Y:S02]  /*e450*/  FFMA.FTZ R46, R46, c[0x0][0x2d0], -R2.reuse ;  /* 0x0000b4002e2e7a23 */ /* 0x100fe40000010802 */
[----:B------:R-:W-:Y:S01]  /*e460*/  FFMA.FTZ R2, R47, c[0x0][0x2d0], -R2 ;  /* 0x0000b4002f027a23 */ /* 0x000fe20000010802 */
[C---:B------:R-:W-:Y:S01]  /*e470*/  HMMA.16816.F32 R8, R28.reuse, R24, R8 ;  /* 0x000000181c08723c */ /* 0x040fe20000001808 */
[----:B-1----:R-:W-:Y:S03]  /*e480*/  LDSM.16.MT88.4 R36, [R227+0x3080] ;  /* 0x00308000e324783b */ /* 0x002fe60000004200 */
[----:B------:R-:W-:Y:S02]  /*e490*/  FFMA.FTZ R166, R166, R252, R245 ;  /* 0x000000fca6a67223 */ /* 0x000fe400000100f5 */
[----:B------:R-:W-:Y:S01]  /*e4a0*/  MUFU.EX2 R50, R50 ;  /* 0x0000003200327308 */ /* 0x000fe20000000800 */
[----:B------:R-:W-:Y:S01]  /*e4b0*/  FFMA.FTZ R165, R165, R251, R222 ;  /* 0x000000fba5a57223 */ /* 0x000fe200000100de */
[-C--:B------:R-:W-:Y:S04]  /*e4c0*/  HMMA.16816.F32 R12, R28, R26.reuse, R12 ;  /* 0x0000001a1c0c723c */ /* 0x080fe8000000180c */
[----:B------:R-:W-:Y:S04]  /*e4d0*/  FFMA.FTZ R164, R164, R250, R221 ;  /* 0x000000faa4a47223 */ /* 0x000fe800000100dd */
[C---:B------:R-:W-:Y:S01]  /*e4e0*/  HMMA.16816.F32 R16, R20.reuse, R26, R16 ;  /* 0x0000001a1410723c */ /* 0x040fe20000001810 */
[----:B------:R-:W1:Y:S01]  /*e4f0*/  LDSM.16.MT88.4 R24, [R225+0x4080] ;  /* 0x00408000e118783b */ /* 0x000e620000004200 */
[----:B------:R-:W-:Y:S06]  /*e500*/  MUFU.EX2 R48, R40 ;  /* 0x0000002800307308 */ /* 0x000fec0000000800 */
[-C--:B------:R-:W-:Y:S04]  /*e510*/  HMMA.16816.F32 R132, R20, R180.reuse, R132 ;  /* 0x000000b41484723c */ /* 0x080fe80000001884 */
[----:B------:R3:W-:Y:S04]  /*e520*/  MUFU.EX2 R40, R2 ;  /* 0x0000000200287308 */ /* 0x0007e80000000800 */
[C---:B------:R-:W-:Y:S06]  /*e530*/  HMMA.16816.F32 R136, R28.reuse, R180, R136 ;  /* 0x000000b41c88723c */ /* 0x040fec0000001888 */
[----:B------:R-:W4:Y:S02]  /*e540*/  MUFU.EX2 R41, R41 ;  /* 0x0000002900297308 */ /* 0x000f240000000800 */
[-C--:B------:R-:W-:Y:S08]  /*e550*/  HMMA.16816.F32 R140, R28, R182.reuse, R140 ;  /* 0x000000b61c8c723c */ /* 0x080ff0000000188c */
[C---:B------:R-:W-:Y:S01]  /*e560*/  HMMA.16816.F32 R144, R20.reuse, R182, R144 ;  /* 0x000000b61490723c */ /* 0x040fe20000001890 */
[----:B------:R-:W-:Y:S03]  /*e570*/  MUFU.EX2 R44, R44 ;  /* 0x0000002c002c7308 */ /* 0x000fe60000000800 */
[----:B---3--:R-:W-:Y:S04]  /*e580*/  FADD.FTZ R2, R246, R166 ;  /* 0x000000a6f6027221 */ /* 0x008fe80000010000 */
[-C--:B------:R-:W-:Y:S03]  /*e590*/  HMMA.16816.F32 R148, R20, R184.reuse, R148 ;  /* 0x000000b81494723c */ /* 0x080fe60000001894 */
[----:B------:R-:W-:Y:S01]  /*e5a0*/  MUFU.EX2 R42, R42 ;  /* 0x0000002a002a7308 */ /* 0x000fe20000000800 */
[----:B------:R-:W-:Y:S04]  /*e5b0*/  FADD.FTZ R2, R248, R2 ;  /* 0x00000002f8027221 */ /* 0x000fe80000010000 */
[C---:B------:R-:W-:Y:S04]  /*e5c0*/  HMMA.16816.F32 R152, R28.reuse, R184, R152 ;  /* 0x000000b81c98723c */ /* 0x040fe80000001898 */
[----:B------:R-:W-:Y:S01]  /*e5d0*/  FADD.FTZ R2, R247, R2 ;  /* 0x00000002f7027221 */ /* 0x000fe20000010000 */
[----:B------:R-:W3:Y:S03]  /*e5e0*/  MUFU.EX2 R43, R43 ;  /* 0x0000002b002b7308 */ /* 0x000ee60000000800 */
[-C--:B------:R-:W-:Y:S07]  /*e5f0*/  HMMA.16816.F32 R156, R28, R186.reuse, R156 ;  /* 0x000000ba1c9c723c */ /* 0x080fee000000189c */
[----:B------:R-:W1:Y:S01]  /*e600*/  MUFU.EX2 R46, R46 ;  /* 0x0000002e002e7308 */ /* 0x000e620000000800 */
[C---:B------:R-:W-:Y:S08]  /*e610*/  HMMA.16816.F32 R160, R20.reuse, R186, R160 ;  /* 0x000000ba14a0723c */ /* 0x040ff000000018a0 */
[-C--:B--2---:R-:W-:Y:S08]  /*e620*/  HMMA.16816.F32 R52, R20, R32.reuse, R52 ;  /* 0x000000201434723c */ /* 0x084ff00000001834 */
        /* <DEDUP_REMOVED lines=12> */
[C---:B------:R-:W-:Y:S08]  /*e6f0*/  HMMA.16816.F32 R96, R20.reuse, R174, R96 ;  /* 0x000000ae1460723c */ /* 0x040ff00000001860 */
[-C--:B--2---:R-:W-:Y:S08]  /*e700*/  HMMA.16816.F32 R100, R20, R32.reuse, R100 ;  /* 0x000000201464723c */ /* 0x084ff00000001864 */
[C---:B------:R-:W-:Y:S08]  /*e710*/  HMMA.16816.F32 R104, R28.reuse, R32, R104 ;  /* 0x000000201c68723c */ /* 0x040ff00000001868 */
[-C--:B------:R-:W-:Y:S08]  /*e720*/  HMMA.16816.F32 R108, R28, R34.reuse, R108 ;  /* 0x000000221c6c723c */ /* 0x080ff0000000186c */
[C---:B------:R-:W-:Y:S01]  /*e730*/  HMMA.16816.F32 R112, R20.reuse, R34, R112 ;  /* 0x000000221470723c */ /* 0x040fe20000001870 */
[----:B------:R-:W-:Y:S07]  /*e740*/  LDSM.16.MT88.4 R32, [R228+0x3080] ;  /* 0x00308000e420783b */ /* 0x000fee0000004200 */
[-C--:B-1----:R-:W-:Y:S08]  /*e750*/  HMMA.16816.F32 R116, R20, R24.reuse, R116 ;  /* 0x000000181474723c */ /* 0x082ff00000001874 */
[C---:B------:R-:W-:Y:S07]  /*e760*/  HMMA.16816.F32 R120, R28.reuse, R24, R120 ;  /* 0x000000181c78723c */ /* 0x040fee0000001878 */
[----:B----4-:R-:W-:Y:S01]  /*e770*/  F2FP.PACK_AB R24, R41, R48 ;  /* 0x000000302918723e */ /* 0x010fe200000000ff */
[-C--:B------:R-:W-:Y:S01]  /*e780*/  HMMA.16816.F32 R124, R28, R26.reuse, R124 ;  /* 0x0000001a1c7c723c */ /* 0x080fe2000000187c */
[----:B------:R-:W1:Y:S03]  /*e790*/  LDSM.16.MT88.4 R28, [R226+0x3080] ;  /* 0x00308000e21c783b */ /* 0x000e660000004200 */
[----:B---3--:R-:W-:Y:S04]  /*e7a0*/  F2FP.PACK_AB R25, R43, R42 ;  /* 0x0000002a2b19723e */ /* 0x008fe800000000ff */
[----:B------:R-:W-:Y:S07]  /*e7b0*/  HMMA.16816.F32 R128, R20, R26, R128 ;  /* 0x0000001a1480723c */ /* 0x000fee0000001880 */
[----:B------:R-:W-:Y:S02]  /*e7c0*/  F2FP.PACK_AB R20, R197, R198 ;  /* 0x000000c6c514723e */ /* 0x000fe400000000ff */
[----:B------:R-:W-:Y:S03]  /*e7d0*/  F2FP.PACK_AB R22, R195, R196 ;  /* 0x000000c4c316723e */ /* 0x000fe600000000ff */
[----:B------:R-:W-:Y:S02]  /*e7e0*/  F2FP.PACK_AB R21, R49, R194 ;  /* 0x000000c23115723e */ /* 0x000fe400000000ff */
[----:B------:R-:W-:Y:S02]  /*e7f0*/  F2FP.PACK_AB R23, R51, R50 ;  /* 0x000000323317723e */ /* 0x000fe400000000ff */
[----:B------:R-:W-:Y:S02]  /*e800*/  F2FP.PACK_AB R26, R45, R44 ;  /* 0x0000002c2d1a723e */ /* 0x000fe400000000ff */
[----:B------:R-:W-:Y:S03]  /*e810*/  F2FP.PACK_AB R27, R40, R46 ;  /* 0x0000002e281b723e */ /* 0x000fe600000000ff */
        /* <DEDUP_REMOVED lines=8> */
[-C--:B-1----:R-:W-:Y:S08]  /*e8a0*/  HMMA.16816.F32 R132, R20, R28.reuse, R132 ;  /* 0x0000001c1484723c */ /* 0x082ff00000001884 */
        /* <DEDUP_REMOVED lines=11> */
[-C--:B--2---:R-:W-:Y:S08]  /*e960*/  HMMA.16816.F32 R68, R20, R4.reuse, R68 ;  /* 0x000000041444723c */ /* 0x084ff00000001844 */
[C---:B------:R-:W-:Y:S07]  /*e970*/  HMMA.16816.F32 R72, R24.reuse, R4, R72 ;  /* 0x000000041848723c */ /* 0x040fee0000001848 */
[----:B------:R-:W-:Y:S01]  /*e980*/  FFMA.FTZ R4, R0, R249, R201 ;  /* 0x000000f900047223 */ /* 0x000fe200000100c9 */
[-C--:B------:R-:W-:Y:S04]  /*e990*/  HMMA.16816.F32 R76, R24, R6.reuse, R76 ;  /* 0x00000006184c723c */ /* 0x080fe8000000184c */
[----:B------:R-:W-:Y:S02]  /*e9a0*/  FADD.FTZ R4, R200, R4 ;  /* 0x00000004c8047221 */ /* 0x000fe40000010000 */
[----:B------:R-:W-:Y:S02]  /*e9b0*/  FADD.FTZ R0, R223, R165 ;  /* 0x000000a5df007221 */ /* 0x000fe40000010000 */
[C---:B------:R-:W-:Y:S04]  /*e9c0*/  HMMA.16816.F32 R80, R20.reuse, R6, R80 ;  /* 0x000000061450723c */ /* 0x040fe80000001850 */
[----:B------:R-:W-:Y:S02]  /*e9d0*/  FADD.FTZ R4, R202, R4 ;  /* 0x00000004ca047221 */ /* 0x000fe40000010000 */
[----:B------:R-:W-:Y:S02]  /*e9e0*/  FADD.FTZ R0, R244, R0 ;  /* 0x00000000f4007221 */ /* 0x000fe40000010000 */
[-C--:B---3--:R-:W-:Y:S04]  /*e9f0*/  HMMA.16816.F32 R84, R20, R8.reuse, R84 ;  /* 0x000000081454723c */ /* 0x088fe80000001854 */
[----:B------:R-:W-:Y:S02]  /*ea00*/  FADD.FTZ R0, R242, R0 ;  /* 0x00000000f2007221 */ /* 0x000fe40000010000 */
[----:B------:R-:W-:Y:S02]  /*ea10*/  FADD.FTZ R6, R217, R2 ;  /* 0x00000002d9067221 */ /* 0x000fe40000010000 */
[C---:B------:R-:W-:Y:S04]  /*ea20*/  HMMA.16816.F32 R88, R24.reuse, R8, R88 ;  /* 0x000000081858723c */ /* 0x040fe80000001858 */
[----:B------:R-:W-:Y:S02]  /*ea30*/  FADD.FTZ R5, R213, R0 ;  /* 0x00000000d5057221 */ /* 0x000fe40000010000 */
[----:B------:R-:W-:Y:S02]  /*ea40*/  FADD.FTZ R0, R216, R6 ;  /* 0x00000006d8007221 */ /* 0x000fe40000010000 */
[-C--:B------:R-:W-:Y:S04]  /*ea50*/  HMMA.16816.F32 R92, R24, R10.reuse, R92 ;  /* 0x0000000a185c723c */ /* 0x080fe8000000185c */
[----:B------:R-:W-:Y:S02]  /*ea60*/  FADD.FTZ R7, R203, R4 ;  /* 0x00000004cb077221 */ /* 0x000fe40000010000 */
[----:B------:R-:W-:Y:S01]  /*ea70*/  FADD.FTZ R8, R220, R164 ;  /* 0x000000a4dc087221 */ /* 0x000fe20000010000 */
[----:B------:R-:W-:Y:S01]  /*ea80*/  MOV R164, R167 ;  /* 0x000000a700a47202 */ /* 0x000fe20000000f00 */
        /* <DEDUP_REMOVED lines=23> */
[----:B------:R-:W-:Y:S01]  /*ec00*/  FADD.FTZ R2, R194, R7 ;  /* 0x00000007c2027221 */ /* 0x000fe20000010000 */
[----:B------:R-:W-:Y:S01]  /*ec10*/  MOV R170, R3 ;  /* 0x0000000300aa7202 */ /* 0x000fe20000000f00 */
        /* <DEDUP_REMOVED lines=9> */
[----:B------:R-:W-:Y:S03]  /*ecb0*/  FADD.FTZ R4, R50, R4 ;  /* 0x0000000432047221 */ /* 0x000fe60000010000 */
[----:B------:R-:W-:Y:S01]  /*ecc0*/  STL [R1+0x18], R5 ;  /* 0x0000180501007387 */ /* 0x000fe20000100800 */
[----:B------:R-:W-:Y:S02]  /*ecd0*/  FADD.FTZ R4, R51, R4 ;  /* 0x0000000433047221 */ /* 0x000fe40000010000 */
[----:B------:R-:W-:Y:S02]  /*ece0*/  FADD.FTZ R2, R44, R2 ;  /* 0x000000022c027221 */ /* 0x000fe40000010000 */
[----:B------:R-:W-:Y:S01]  /*ecf0*/  FADD.FTZ R0, R43, R6 ;  /* 0x000000062b007221 */ /* 0x000fe20000010000 */
[----:B------:R-:W-:Y:S01]  /*ed00*/  STL [R1+0x14], R4 ;  /* 0x0000140401007387 */ /* 0x000fe20000100800 */
[----:B------:R-:W-:Y:S02]  /*ed10*/  FADD.FTZ R2, R45, R2 ;  /* 0x000000022d027221 */ /* 0x000fe40000010000 */
[----:B------:R-:W-:Y:S03]  /*ed20*/  FADD.FTZ R0, R46, R0 ;  /* 0x000000002e007221 */ /* 0x000fe60000010000 */
[----:B------:R1:W-:Y:S01]  /*ed30*/  STL [R1+0x1c], R2 ;  /* 0x00001c0201007387 */ /* 0x0003e20000100800 */
[----:B------:R-:W-:Y:S05]  /*ed40*/  FADD.FTZ R0, R40, R0 ;  /* 0x0000000028007221 */ /* 0x000fea0000010000 */
[----:B------:R2:W-:Y:S01]  /*ed50*/  STL [R1+0x20], R0 ;  /* 0x0000200001007387 */ /* 0x0005e20000100800 */
[----:B-1----:R-:W-:Y:S02]  /*ed60*/  MOV R2, R168 ;  /* 0x000000a800027202 */ /* 0x002fe40000000f00 */
[----:B--2---:R-:W-:Y:S01]  /*ed70*/  MOV R0, R169 ;  /* 0x000000a900007202 */ /* 0x004fe20000000f00 */
[----:B------:R-:W-:-:S05]  /*ed80*/  @P0 BRA `(.L_x_1048) ;  /* 0xffffd2c000000947 */ /* 0x000fca000383ffff */
.L_x_1047:
[----:B------:R-:W-:-:S06]  /*ed90*/  UISETP.GE.AND UP0, UPT, UR13, UR8, UPT ;  /* 0x000000080d00728c */ /* 0x000fcc000bf06270 */
[----:B------:R-:W-:-:S13]  /*eda0*/  PLOP3.LUT P0, PT, PT, PT, UP0, 0x80, 0x0 ;  /* 0x000000000000781c */ /* 0x000fda0003f0f008 */
[----:B------:R-:W-:Y:S05]  /*edb0*/  @!P0 BRA `(.L_x_1049) ;  /* 0x000048e000008947 */ /* 0x000fea0003800000 */
[----:B-1----:R-:W2:Y:S04]  /*edc0*/  LDL.64 R4, [R1+0x48] ;  /* 0x0000480001047983 */ /* 0x002ea80000100a00 */
        /* <DEDUP_REMOVED lines=23> */
.L_x_1066:
[----:B------:R-:W2:Y:S01]  /*ef40*/  LDL.64 R40, [R1+0x8] ;  /* 0x0000080001287983 */ /* 0x000ea20000100a00 */
[----:B------:R-:W-:Y:S04]  /*ef50*/  DEPBAR.LE SB0, 0x0 ;  /* 0x000080000000791a */ /* 0x000fe80000000000 */
[----:B------:R-:W-:Y:S01]  /*ef60*/  USHF.R.S32.HI UR5, URZ, 0x1f, UR13 ;  /* 0x0000001f3f057899 */ /* 0x000fe2000801140d */
[----:B------:R-:W3:Y:S01]  /*ef70*/  LDL.64 R168, [R1] ;  /* 0x0000000001a87983 */ /* 0x000ee20000100a00 */
[----:B-1----:R-:W-:Y:S01]  /*ef80*/  IMAD.U32 R2, RZ, RZ, UR22 ;  /* 0x00000016ff027e24 */ /* 0x002fe2000f8e00ff */
[----:B------:R-:W-:Y:S01]  /*ef90*/  UIMAD UR4, UR25, UR13, URZ ;  /* 0x0000000d190472a4 */ /* 0x000fe2000f8e023f */
[----:B------:R-:W-:Y:S01]  /*efa0*/  IMAD.U32 R3, RZ, RZ, UR23 ;  /* 0x00000017ff037e24 */ /* 0x000fe2000f8e00ff */
[----:B------:R-:W-:Y:S02]  /*efb0*/  UISETP.GT.AND UP0, UPT, UR13, UR8, UPT ;  /* 0x000000080d00728c */ /* 0x000fe4000bf04270 */
[----:B------:R-:W-:Y:S01]  /*efc0*/  BAR.SYNC.DEFER_BLOCKING 0x0 ;  /* 0x0000000000007b1d */ /* 0x000fe20000010000 */
[----:B------:R-:W-:Y:S02]  /*efd0*/  UIMAD UR4, UR5, UR22, UR4 ;  /* 0x00000016050472a4 */ /* 0x000fe4000f8e0204 */
[----:B------:R-:W-:Y:S06]  /*efe0*/  UISETP.NE.AND UP1, UPT, UR17, URZ, UPT ;  /* 0x0000003f1100728c */ /* 0x000fec000bf25270 */
[----:B------:R-:W-:Y:S01]  /*eff0*/  PLOP3.LUT P2, PT, PT, PT, UP1, 0x80, 0x0 ;  /* 0x000000000000781c */ /* 0x000fe20003f4f018 */
[----:B------:R-:W-:Y:S04]  /*f000*/  @UP0 UIADD3 UR27, UR13, -0x1, URZ ;  /* 0xffffffff0d1b0890 */ /* 0x000fe8000fffe03f */
[----:B------:R-:W-:Y:S01]  /*f010*/  @UP0 USHF.R.S32.HI UR26, URZ, 0x1f, UR27 ;  /* 0x0000001f3f1a0899 */ /* 0x000fe2000801141b */
[----:B-----5:R-:W-:Y:S06]  /*f020*/  LDSM.16.M88.4 R48, [R231+0x8080] ;  /* 0x00808000e730783b */ /* 0x020fec0000000200 */
[----:B------:R-:W1:Y:S06]  /*f030*/  LDSM.16.M88.4 R16, [R224+0x5080] ;  /* 0x00508000e010783b */ /* 0x000e6c0000000200 */
[----:B------:R-:W4:Y:S06]  /*f040*/  LDSM.16.M88.4 R44, [R231+0xa080] ;  /* 0x00a08000e72c783b */ /* 0x000f2c0000000200 */
[----:B------:R-:W4:Y:S06]  /*f050*/  LDSM.16.M88.4 R32, [R224+0x5880] ;  /* 0x00588000e020783b */ /* 0x000f2c0000000200 */
[----:B------:R-:W3:Y:S06]  /*f060*/  LDL.64 R246, [R1+0x30] ;  /* 0x0000300001f67983 */ /* 0x000eec0000100a00 */
[----:B------:R-:W4:Y:S06]  /*f070*/  LDSM.16.M88.4 R172, [R224+0x6080] ;  /* 0x00608000e0ac783b */ /* 0x000f2c0000000200 */
[----:B------:R-:W3:Y:S06]  /*f080*/  LDL.64 R244, [R1+0x40] ;  /* 0x0000400001f47983 */ /* 0x000eec0000100a00 */
[----:B------:R-:W-:Y:S01]  /*f090*/  LDSM.16.M88.4 R192, [R233+0x8080] ;  /* 0x00808000e9c0783b */ /* 0x000fe20000000200 */
[-C--:B-1----:R-:W-:Y:S05]  /*f0a0*/  HMMA.16816.F32 R4, R48, R16.reuse, RZ ;  /* 0x000000103004723c */ /* 0x082fea00000018ff */
[----:B------:R-:W3:Y:S03]  /*f0b0*/  LDL R171, [R1+0x24] ;  /* 0x0000240001ab7983 */ /* 0x000ee60000100800 */
[C---:B----4-:R-:W-:Y:S03]  /*f0c0*/  HMMA.16816.F32 R8, R44.reuse, R16, RZ ;  /* 0x000000102c08723c */ /* 0x050fe600000018ff */
[----:B------:R-:W1:Y:S06]  /*f0d0*/  LDSM.16.M88.4 R196, [R235] ;  /* 0x00000000ebc4783b */ /* 0x000e6c0000000200 */
[----:B------:R-:W4:Y:S01]  /*f0e0*/  LDL R167, [R1+0x10] ;  /* 0x0000100001a77983 */ /* 0x000f220000100800 */
[-C--:B------:R-:W-:Y:S05]  /*f0f0*/  HMMA.16816.F32 R12, R44, R18.reuse, RZ ;  /* 0x000000122c0c723c */ /* 0x080fea00000018ff */
[----:B------:R-:W1:Y:S03]  /*f100*/  LDSM.16.M88.4 R200, [R233+0xa080] ;  /* 0x00a08000e9c8783b */ /* 0x000e660000000200 */
[C---:B------:R-:W-:Y:S03]  /*f110*/  HMMA.16816.F32 R16, R48.reuse, R18, RZ ;  /* 0x000000123010723c */ /* 0x040fe600000018ff */
[----:B------:R-:W1:Y:S05]  /*f120*/  LDSM.16.M88.4 R204, [R241] ;  /* 0x00000000f1cc783b */ /* 0x000e6a0000000200 */
[-C--:B------:R-:W-:Y:S08]  /*f130*/  HMMA.16816.F32 R20, R48, R32.reuse, RZ ;  /* 0x000000203014723c */ /* 0x080ff000000018ff */
[C---:B------:R-:W-:Y:S08]  /*f140*/  HMMA.16816.F32 R24, R44.reuse, R32, RZ ;  /* 0x000000202c18723c */ /* 0x040ff000000018ff */
[-C--:B------:R-:W-:Y:S08]  /*f150*/  HMMA.16816.F32 R28, R44, R34.reuse, RZ ;  /* 0x000000222c1c723c */ /* 0x080ff000000018ff */
[C---:B------:R-:W-:Y:S08]  /*f160*/  HMMA.16816.F32 R32, R48.reuse, R34, RZ ;  /* 0x000000223020723c */ /* 0x040ff000000018ff */
[-C--:B------:R-:W-:Y:S01]  /*f170*/  HMMA.16816.F32 R36, R48, R172.reuse, RZ ;  /* 0x000000ac3024723c */ /* 0x080fe200000018ff */
[C---:B--2---:R-:W-:Y:S07]  /*f180*/  IMAD.WIDE.U32 R208, R2.reuse, UR13, R40 ;  /* 0x0000000d02d07c25 */ /* 0x044fee000f8e0028 */
[C---:B------:R-:W-:Y:S04]  /*f190*/  HMMA.16816.F32 R40, R44.reuse, R172, RZ ;  /* 0x000000ac2c28723c */ /* 0x040fe800000018ff */
[----:B------:R-:W-:Y:S01]  /*f1a0*/  IADD3 R0, R209, UR4, RZ ;  /* 0x00000004d1007c10 */ /* 0x000fe2000fffe0ff */
[----:B---3--:R-:W-:Y:S01]  /*f1b0*/  IMAD.WIDE.U32 R2, R2, UR13, R168 ;  /* 0x0000000d02027c25 */ /* 0x008fe2000f8e00a8 */
[C---:B------:R-:W-:Y:S02]  /*f1c0*/  LEA R168, P1, R208.reuse, c[0x0][0x1f8], 0x1 ;  /* 0x00007e00d0a87a11 */ /* 0x040fe400078208ff */
[-C--:B------:R-:W-:Y:S04]  /*f1d0*/  HMMA.16816.F32 R44, R44, R174.reuse, RZ ;  /* 0x000000ae2c2c723c */ /* 0x080fe800000018ff */
[----:B------:R-:W-:Y:S02]  /*f1e0*/  LEA.HI.X R169, R208, c[0x0][0x1fc], R0, 0x1, P1 ;  /* 0x00007f00d0a97a11 */ /* 0x000fe400008f0c00 */
[----:B------:R-:W2:Y:S01]  /*f1f0*/  LDSM.16.M88.4 R208, [R240] ;  /* 0x00000000f0d0783b */ /* 0x000ea20000000200 */
[----:B------:R-:W-:Y:S01]  /*f200*/  IADD3 R3, R3, UR4, RZ ;  /* 0x0000000403037c10 */ /* 0x000fe2000fffe0ff */
[----:B------:R-:W-:Y:S01]  /*f210*/  ULDC.64 UR4, c[0x0][0x1e0] ;  /* 0x0000780000047ab9 */ /* 0x000fe20000000a00 */
[C---:B------:R-:W-:Y:S01]  /*f220*/  LEA R212, P0, R2.reuse, c[0x0][0x1f8], 0x1 ;  /* 0x00007e0002d47a11 */ /* 0x040fe200078008ff */
[----:B------:R-:W-:Y:S01]  /*f230*/  @UP0 UIMAD.WIDE.U32 UR28, UR27, UR4, URZ ;  /* 0x000000041b1c02a5 */ /* 0x000fe2000f8e003f */
[----:B------:R-:W-:Y:S01]  /*f240*/  HMMA.16816.F32 R48, R48, R174, RZ ;  /* 0x000000ae3030723c */ /* 0x000fe200000018ff */
[----:B------:R-:W-:Y:S01]  /*f250*/  @!PT LDS RZ, [RZ] ;  /* 0x00000000fffff984 */ /* 0x000fe20000000800 */
[----:B------:R-:W-:Y:S01]  /*f260*/  @!PT LDS RZ, [RZ] ;  /* 0x00000000fffff984 */ /* 0x000fe20000000800 */
[----:B------:R-:W-:Y:S01]  /*f270*/  @!PT LDS RZ, [RZ] ;  /* 0x00000000fffff984 */ /* 0x000fe20000000800 */
[----:B------:R3:W-:Y:S01]  /*f280*/  LDGSTS.E.BYPASS.LTC128B.128 [R243+0x2080], [R168.64], !P4 ;  /* 0x02080000a8f37fae */ /* 0x0007e2000e101d54 */
[----:B------:R-:W-:Y:S01]  /*f290*/  @UP0 UIMAD UR26, UR26, UR4, URZ ;  /* 0x000000041a1a02a4 */ /* 0x000fe2000f8e023f */
[----:B------:R-:W-:Y:S02]  /*f2a0*/  LEA.HI.X R213, R2, c[0x0][0x1fc], R3, 0x1, P0 ;  /* 0x00007f0002d57a11 */ /* 0x000fe400000f0c03 */
[----:B------:R-:W-:Y:S01]  /*f2b0*/  IMAD.U32 R0, RZ, RZ, UR28 ;  /* 0x0000001cff007e24 */ /* 0x000fe2000f8e00ff */
[----:B------:R-:W-:Y:S01]  /*f2c0*/  IADD3 R2, P0, R168, UR12, RZ ;  /* 0x0000000ca8027c10 */ /* 0x000fe2000ff1e0ff */
[----:B------:R-:W-:Y:S01]  /*f2d0*/  @UP0 UIMAD UR26, UR27, UR5, UR26 ;  /* 0x000000051b1a02a4 */ /* 0x000fe2000f8e021a */
[-C--:B-1----:R-:W-:Y:S01]  /*f2e0*/  HMMA.16816.F32 R4, R192, R196.reuse, R4 ;  /* 0x000000c4c004723c */ /* 0x082fe20000001804 */
[----:B------:R1:W-:Y:S02]  /*f2f0*/  LDGSTS.E.BYPASS.LTC128B.128 [R243+0x3880], [R212.64], !P3 ;  /* 0x03880000d4f37fae */ /* 0x0003e4000d901d54 */
[----:B------:R-:W-:Y:S02]  /*f300*/  @UP0 UIADD3 UR4, UR29, UR26, URZ ;  /* 0x0000001a1d040290 */ /* 0x000fe4000fffe03f */
[----:B------:R-:W-:Y:S01]  /*f310*/  IADD3.X R3, R169, UR11, RZ, P0, !PT ;  /* 0x0000000ba9037c10 */ /* 0x000fe200087fe4ff */
[----:B------:R-:W-:Y:S01]  /*f320*/  UIMAD UR29, UR13, -0x30, URZ ;  /* 0xffffffd00d1d78a4 */ /* 0x000fe2000f8e023f */
[C---:B------:R-:W-:Y:S01]  /*f330*/  IADD3 R172, P1, R2.reuse, UR12, RZ ;  /* 0x0000000c02ac7c10 */ /* 0x040fe2000ff3e0ff */
[C---:B------:R-:W-:Y:S01]  /*f340*/  HMMA.16816.F32 R8, R200.reuse, R196, R8 ;  /* 0x000000c4c808723c */ /* 0x040fe20000001808 */
[----:B------:R-:W-:Y:S01]  /*f350*/  @UP0 UIMAD UR4, UR4, 0x30, URZ ;  /* 0x00000030040408a4 */ /* 0x000fe2000f8e023f */
[----:B------:R1:W-:Y:S02]  /*f360*/  LDGSTS.E.BYPASS.LTC128B.128 [R243+0x2880], [R2.64], !P4 ;  /* 0x0288000002f37fae */ /* 0x0003e4000e101d54 */
[C---:B------:R-:W-:Y:S02]  /*f370*/  IADD3.X R173, R3.reuse, UR11, RZ, P1, !PT ;  /* 0x0000000b03ad7c10 */ /* 0x040fe40008ffe4ff */
[----:B------:R-:W-:Y:S01]  /*f380*/  PLOP3.LUT P1, PT, PT, PT, UP0, 0x80, 0x0 ;  /* 0x000000000000781c */ /* 0x000fe20003f2f008 */
[----:B------:R-:W-:Y:S01]  /*f390*/  UISETP.NE.AND UP0, UPT, UR16, URZ, UPT ;  /* 0x0000003f1000728c */ /* 0x000fe2000bf05270 */
[-C--:B------:R-:W-:Y:S01]  /*f3a0*/  HMMA.16816.F32 R12, R200, R198.reuse, R12 ;  /* 0x000000c6c80c723c */ /* 0x080fe2000000180c */
[----:B------:R2:W-:Y:S03]  /*f3b0*/  LDGSTS.E.BYPASS.LTC128B.128 [R243+0x4080], [R2.64+0x80], !P3 ;  /* 0x0408008002f37fae */ /* 0x0005e6000d901d54 */
[----:B---3--:R-:W-:Y:S03]  /*f3c0*/  IADD3 R168, P0, R2, UR19, RZ ;  /* 0x0000001302a87c10 */ /* 0x008fe6000ff1e0ff */
[----:B------:R3:W-:Y:S01]  /*f3d0*/  LDGSTS.E.BYPASS.LTC128B.128 [R243+0x3080], [R172.64], !P4 ;  /* 0x03080000acf37fae */ /* 0x0007e2000e101d54 */
[C---:B------:R-:W-:Y:S04]  /*f3e0*/  HMMA.16816.F32 R16, R192.reuse, R198, R16 ;  /* 0x000000c6c010723c */ /* 0x040fe80000001810 */
[----:B------:R-:W-:Y:S02]  /*f3f0*/  IADD3.X R169, R3, UR24, RZ, P0, !PT ;  /* 0x0000001803a97c10 */ /* 0x000fe400087fe4ff */
[----:B------:R-:W-:Y:S02]  /*f400*/  PLOP3.LUT P0, PT, PT, PT, UP1, 0x80, 0x0 ;  /* 0x000000000000781c */ /* 0x000fe40003f0f018 */
[-C--:B------:R-:W-:Y:S01]  /*f410*/  HMMA.16816.F32 R20, R192, R204.reuse, R20 ;  /* 0x000000ccc014723c */ /* 0x080fe20000001814 */
[----:B------:R4:W-:Y:S06]  /*f420*/  LDGSTS.E.BYPASS.LTC128B.128 [R243+0x4880], [R168.64], !P3 ;  /* 0x04880000a8f37fae */ /* 0x0009ec000d901d54 */
[----:B-1----:R-:W-:Y:S01]  /*f430*/  LDSM.16.M88.4 R212, [R230+0x5080] ;  /* 0x00508000e6d4783b */ /* 0x002fe20000000200 */
[C---:B------:R-:W-:Y:S04]  /*f440*/  HMMA.16816.F32 R24, R200.reuse, R204, R24 ;  /* 0x000000ccc818723c */ /* 0x040fe80000001818 */
[----:B--2---:R-:W-:Y:S01]  /*f450*/  @P1 IMAD.MOV.U32 R3, RZ, RZ, R247 ;  /* 0x000000ffff031224 */ /* 0x004fe200078e00f7 */
[----:B------:R-:W0:Y:S01]  /*f460*/  LDGDEPBAR ;  /* 0x00000000000079af */ /* 0x000e220000000000 */
[----:B------:R-:W-:Y:S02]  /*f470*/  @P1 IMAD.MOV.U32 R2, RZ, RZ, R244 ;  /* 0x000000ffff021224 */ /* 0x000fe400078e00f4 */
[-C--:B------:R-:W-:Y:S03]  /*f480*/  HMMA.16816.F32 R28, R200, R206.reuse, R28 ;  /* 0x000000cec81c723c */ /* 0x080fe6000000181c */
[----:B---3--:R-:W1:Y:S01]  /*f490*/  LDSM.16.M88.4 R172, [R232+0x8080] ;  /* 0x00808000e8ac783b */ /* 0x008e620000000200 */
[----:B------:R-:W-:Y:S04]  /*f4a0*/  @P1 IMAD.WIDE.U32 R2, R0, 0x30, R2 ;  /* 0x0000003000021825 */ /* 0x000fe800078e0002 */
[C---:B------:R-:W-:Y:S01]  /*f4b0*/  HMMA.16816.F32 R32, R192.reuse, R206, R32 ;  /* 0x000000cec020723c */ /* 0x040fe20000001820 */
[----:B------:R-:W2:Y:S03]  /*f4c0*/  LDSM.16.M88.4 R216, [R232+0xa080] ;  /* 0x00a08000e8d8783b */ /* 0x000ea60000000200 */
[----:B------:R-:W-:Y:S01]  /*f4d0*/  @P2 IMAD.HI.U32 R0, R171, c[0x0][0x2c8], RZ ;  /* 0x0000b200ab002a27 */ /* 0x000fe200078e00ff */
[----:B------:R-:W-:Y:S02]  /*f4e0*/  @P1 IADD3 R3, R3, UR4, RZ ;  /* 0x0000000403031c10 */ /* 0x000fe4000fffe0ff */
[----:B------:R-:W3:Y:S01]  /*f4f0*/  LDSM.16.M88.4 R196, [R230+0x5880] ;  /* 0x00588000e6c4783b */ /* 0x000ee20000000200 */
[-C--:B------:R-:W-:Y:S04]  /*f500*/  HMMA.16816.F32 R36, R192, R208.reuse, R36 ;  /* 0x000000d0c024723c */ /* 0x080fe80000001824 */
[C---:B------:R-:W-:Y:S01]  /*f510*/  @P1 SHF.L.U64.HI R3, R2.reuse, 0x1, R3 ;  /* 0x0000000102031819 */ /* 0x040fe20000010203 */
[----:B------:R-:W-:Y:S01]  /*f520*/  LDSM.16.M88.4 R204, [R229] ;  /* 0x00000000e5cc783b */ /* 0x000fe20000000200 */
[----:B----4-:R-:W-:Y:S01]  /*f530*/  IMAD.MOV.U32 R169, RZ, RZ, R171 ;  /* 0x000000ffffa97224 */ /* 0x010fe200078e00ab */
[----:B------:R-:W-:Y:S01]  /*f540*/  @P0 SHF.R.U32.HI R169, RZ, c[0x0][0x2cc], R0 ;  /* 0x0000b300ffa90a19 */ /* 0x000fe20000011600 */
[C---:B------:R-:W-:Y:S01]  /*f550*/  HMMA.16816.F32 R40, R200.reuse, R208, R40 ;  /* 0x000000d0c828723c */ /* 0x040fe20000001828 */
[----:B------:R-:W-:Y:S02]  /*f560*/  IMAD.U32 R0, RZ, RZ, UR29 ;  /* 0x0000001dff007e24 */ /* 0x000fe4000f8e00ff */
[----:B------:R-:W-:Y:S03]  /*f570*/  LDSM.16.M88.4 R220, [R229+0x800] ;  /* 0x00080000e5dc783b */ /* 0x000fe60000000200 */
[----:B------:R-:W-:Y:S02]  /*f580*/  IADD3 R0, -R167, 0x1, R0 ;  /* 0x00000001a7007810 */ /* 0x000fe40007ffe100 */
[-C--:B------:R-:W-:Y:S01]  /*f590*/  HMMA.16816.F32 R44, R200, R210.reuse, R44 ;  /* 0x000000d2c82c723c */ /* 0x080fe2000000182c */
[----:B------:R-:W4:Y:S07]  /*f5a0*/  LDSM.16.M88.4 R200, [R230+0x6080] ;  /* 0x00608000e6c8783b */ /* 0x000f2e0000000200 */
[----:B------:R-:W-:Y:S01]  /*f5b0*/  HMMA.16816.F32 R48, R192, R210, R48 ;  /* 0x000000d2c030723c */ /* 0x000fe20000001830 */
[----:B------:R-:W4:Y:S06]  /*f5c0*/  LDSM.16.M88.4 R192, [R234+0x8080] ;  /* 0x00808000eac0783b */ /* 0x000f2c0000000200 */
[----:B------:R-:W4:Y:S01]  /*f5d0*/  LDSM.16.M88.4 R208, [R234+0xa080] ;  /* 0x00a08000ead0783b */ /* 0x000f220000000200 */
[-C--:B-1----:R-:W-:Y:S08]  /*f5e0*/  HMMA.16816.F32 R4, R172, R212.reuse, R4 ;  /* 0x000000d4ac04723c */ /* 0x082ff00000001804 */
[C---:B--2---:R-:W-:Y:S08]  /*f5f0*/  HMMA.16816.F32 R8, R216.reuse, R212, R8 ;  /* 0x000000d4d808723c */ /* 0x044ff00000001808 */
[-C--:B------:R-:W-:Y:S08]  /*f600*/  HMMA.16816.F32 R12, R216, R214.reuse, R12 ;  /* 0x000000d6d80c723c */ /* 0x080ff0000000180c */
[C---:B------:R-:W-:Y:S01]  /*f610*/  HMMA.16816.F32 R16, R172.reuse, R214, R16 ;  /* 0x000000d6ac10723c */ /* 0x040fe20000001810 */
[----:B------:R-:W1:Y:S07]  /*f620*/  LDSM.16.M88.4 R212, [R229+0x1000] ;  /* 0x00100000e5d4783b */ /* 0x000e6e0000000200 */
[-C--:B---3--:R-:W-:Y:S08]  /*f630*/  HMMA.16816.F32 R20, R172, R196.reuse, R20 ;  /* 0x000000c4ac14723c */ /* 0x088ff00000001814 */
        /* <DEDUP_REMOVED lines=9> */
[----:B------:R-:W2:Y:S06]  /*f6d0*/  LDSM.16.M88.4 R172, [R231+0xc080] ;  /* 0x00c08000e7ac783b */ /* 0x000eac0000000200 */
[----:B------:R-:W3:Y:S01]  /*f6e0*/  LDSM.16.M88.4 R200, [R231+0xe080] ;  /* 0x00e08000e7c8783b */ /* 0x000ee20000000200 */
        /* <DEDUP_REMOVED lines=15> */
[----:B------:R-:W-:Y:S06]  /*f7e0*/  LDSM.16.M88.4 R192, [R233+0xc080] ;  /* 0x00c08000e9c0783b */ /* 0x000fec0000000200 */
[----:B------:R-:W1:Y:S01]  /*f7f0*/  LDSM.16.M88.4 R212, [R239] ;  /* 0x00000000efd4783b */ /* 0x000e620000000200 */
[-C--:B--2---:R-:W-:Y:S08]  /*f800*/  HMMA.16816.F32 R4, R172, R196.reuse, R4 ;  /* 0x000000c4ac04723c */ /* 0x084ff00000001804 */
[C---:B---3--:R-:W-:Y:S08]  /*f810*/  HMMA.16816.F32 R8, R200.reuse, R196, R8 ;  /* 0x000000c4c808723c */ /* 0x048ff00000001808 */
[-C--:B------:R-:W-:Y:S08]  /*f820*/  HMMA.16816.F32 R12, R200, R198.reuse, R12 ;  /* 0x000000c6c80c723c */ /* 0x080ff0000000180c */
[C---:B------:R-:W-:Y:S01]  /*f830*/  HMMA.16816.F32 R16, R172.reuse, R198, R16 ;  /* 0x000000c6ac10723c */ /* 0x040fe20000001810 */
[----:B------:R-:W2:Y:S07]  /*f840*/  LDSM.16.M88.4 R196, [R237] ;  /* 0x00000000edc4783b */ /* 0x000eae0000000200 */
[-C--:B----4-:R-:W-:Y:S08]  /*f850*/  HMMA.16816.F32 R20, R172, R204.reuse, R20 ;  /* 0x000000ccac14723c */ /* 0x090ff00000001814 */
        /* <DEDUP_REMOVED lines=9> */
[----:B------:R-:W1:Y:S06]  /*f8f0*/  LDSM.16.M88.4 R172, [R232+0xc080] ;  /* 0x00c08000e8ac783b */ /* 0x000e6c0000000200 */
        /* <DEDUP_REMOVED lines=16> */
[----:B------:R-:W-:Y:S06]  /*fa00*/  LDSM.16.M88.4 R192, [R234+0xc080] ;  /* 0x00c08000eac0783b */ /* 0x000fec0000000200 */
[----:B------:R-:W2:Y:S01]  /*fa10*/  LDSM.16.M88.4 R196, [R229+0x1800] ;  /* 0x00180000e5c4783b */ /* 0x000ea20000000200 */
[-C--:B-1----:R-:W-:Y:S08]  /*fa20*/  HMMA.16816.F32 R4, R172, R200.reuse, R4 ;  /* 0x000000c8ac04723c */ /* 0x082ff00000001804 */
        /* <DEDUP_REMOVED lines=10> */
[----:B------:R-:W-:Y:S01]  /*fad0*/  HMMA.16816.F32 R48, R172, R214, R48 ;  /* 0x000000d6ac30723c */ /* 0x000fe20000001830 */
[----:B------:R-:W1:Y:S01]  /*fae0*/  LDSM.16.M88.4 R172, [R229+0x2800] ;  /* 0x00280000e5ac783b */ /* 0x000e620000000200 */
[----:B------:R-:W-:Y:S05]  /*faf0*/  DEPBAR.LE SB0, 0x0 ;  /* 0x000080000000791a */ /* 0x000fea0000000000 */
[----:B------:R-:W-:Y:S01]  /*fb00*/  BAR.SYNC.DEFER_BLOCKING 0x0 ;  /* 0x0000000000007b1d */ /* 0x000fe20000010000 */
[-C--:B--2---:R-:W-:Y:S08]  /*fb10*/  HMMA.16816.F32 R4, R192, R196.reuse, R4 ;  /* 0x000000c4c004723c */ /* 0x084ff00000001804 */
[C---:B------:R-:W-:Y:S07]  /*fb20*/  HMMA.16816.F32 R8, R216.reuse, R196, R8 ;  /* 0x000000c4d808723c */ /* 0x040fee0000001808 */
[----:B------:R-:W-:Y:S01]  /*fb30*/  @P1 IMAD.SHL.U32 R196, R2, 0x2, RZ ;  /* 0x0000000202c41824 */ /* 0x000fe200078e00ff */
[-C--:B------:R-:W-:Y:S08]  /*fb40*/  HMMA.16816.F32 R12, R216, R198.reuse, R12 ;  /* 0x000000c6d80c723c */ /* 0x080ff0000000180c */
        /* <DEDUP_REMOVED lines=8> */
[-C--:B------:R-:W-:Y:S01]  /*fbd0*/  HMMA.16816.F32 R28, R216, R222.reuse, R28 ;  /* 0x000000ded81c723c */ /* 0x080fe2000000181c */
[----:B------:R-:W-:Y:S01]  /*fbe0*/  @!PT LDS RZ, [RZ] ;  /* 0x00000000fffff984 */ /* 0x000fe20000000800 */
[----:B------:R-:W-:Y:S01]  /*fbf0*/  @!PT LDS RZ, [RZ] ;  /* 0x00000000fffff984 */ /* 0x000fe20000000800 */
[----:B------:R-:W-:Y:S01]  /*fc00*/  @!PT LDS RZ, [RZ] ;  /* 0x00000000fffff984 */ /* 0x000fe20000000800 */
[----:B------:R2:W-:Y:S03]  /*fc10*/  @P1 LDGSTS.E.BYPASS.LTC128B.128 [R243+0x5080], [R196.64], !P4 ;  /* 0x05080000c4f31fae */ /* 0x0005e6000e101d54 */
[----:B------:R-:W-:Y:S03]  /*fc20*/  @P1 IADD3 R2, P0, R196, UR7, RZ ;  /* 0x00000007c4021c10 */ /* 0x000fe6000ff1e0ff */
[----:B------:R3:W-:Y:S01]  /*fc30*/  @P1 LDGSTS.E.BYPASS.LTC128B.128 [R243+0x6880], [R198.64], !P3 ;  /* 0x06880000c6f31fae */ /* 0x0007e2000d901d54 */
[C---:B------:R-:W-:Y:S04]  /*fc40*/  HMMA.16816.F32 R32, R192.reuse, R222, R32 ;  /* 0x000000dec020723c */ /* 0x040fe80000001820 */
[----:B------:R-:W-:Y:S04]  /*fc50*/  @P1 IADD3.X R3, R197, UR6, RZ, P0, !PT ;  /* 0x00000006c5031c10 */ /* 0x000fe800087fe4ff */
[-C--:B-1----:R-:W-:Y:S01]  /*fc60*/  HMMA.16816.F32 R36, R192, R172.reuse, R36 ;  /* 0x000000acc024723c */ /* 0x082fe20000001824 */
[----:B------:R1:W-:Y:S06]  /*fc70*/  @P1 LDGSTS.E.BYPASS.LTC128B.128 [R243+0x5880], [R2.64], !P4 ;  /* 0x0588000002f31fae */ /* 0x0003ec000e101d54 */
[----:B------:R1:W-:Y:S01]  /*fc80*/  @P1 LDGSTS.E.BYPASS.LTC128B.128 [R243+0x7080], [R2.64+0x80], !P3 ;  /* 0x0708008002f31fae */ /* 0x0003e2000d901d54 */
[C---:B------:R-:W-:Y:S04]  /*fc90*/  HMMA.16816.F32 R40, R216.reuse, R172, R40 ;  /* 0x000000acd828723c */ /* 0x040fe80000001828 */
[C---:B--2---:R-:W-:Y:S03]  /*fca0*/  @P1 IADD3 R196, P2, R2.reuse, UR7, RZ ;  /* 0x0000000702c41c10 */ /* 0x044fe6000ff5e0ff */
[----:B------:R-:W-:Y:S01]  /*fcb0*/  @P1 IADD3 R172, P0, R2, UR18, RZ ;  /* 0x0000001202ac1c10 */ /* 0x000fe2000ff1e0ff */
[-C--:B------:R-:W-:Y:S04]  /*fcc0*/  HMMA.16816.F32 R44, R216, R174.reuse, R44 ;  /* 0x000000aed82c723c */ /* 0x080fe8000000182c */
[C---:B------:R-:W-:Y:S02]  /*fcd0*/  @P1 IADD3.X R197, R3.reuse, UR6, RZ, P2, !PT ;  /* 0x0000000603c51c10 */ /* 0x040fe400097fe4ff */
[----:B------:R-:W-:Y:S02]  /*fce0*/  @P1 IADD3.X R173, R3, UR10, RZ, P0, !PT ;  /* 0x0000000a03ad1c10 */ /* 0x000fe400087fe4ff */
[----:B------:R-:W-:Y:S01]  /*fcf0*/  HMMA.16816.F32 R48, R192, R174, R48 ;  /* 0x000000aec030723c */ /* 0x000fe20000001830 */
[----:B------:R3:W-:Y:S01]  /*fd00*/  @P1 LDGSTS.E.BYPASS.LTC128B.128 [R243+0x6080], [R196.64], !P4 ;  /* 0x06080000c4f31fae */ /* 0x0007e2000e101d54 */
[----:B------:R-:W-:Y:S05]  /*fd10*/  PLOP3.LUT P0, PT, PT, PT, UP0, 0x40, 0x0 ;  /* 0x000000000000781c */ /* 0x000fea0003f0e808 */
[----:B------:R2:W-:Y:S06]  /*fd20*/  @P1 LDGSTS.E.BYPASS.LTC128B.128 [R243+0x7880], [R172.64], !P3 ;  /* 0x07880000acf31fae */ /* 0x0005ec000d901d54 */
[----:B-1----:R-:W1:Y:S06]  /*fd30*/  SHFL.IDX PT, R3, R169, RZ, 0x1c1f ;  /* 0x001c1fffa9037589 */ /* 0x002e6c00000e0000 */
[----:B------:R-:W0:Y:S01]  /*fd40*/  LDGDEPBAR ;  /* 0x00000000000079af */ /* 0x000e220000000000 */
[----:B--2---:R-:W-:Y:S01]  /*fd50*/  IADD3 R173, -R167, UR29, RZ ;  /* 0x0000001da7ad7c10 */ /* 0x004fe2000fffe1ff */
[----:B------:R-:W-:Y:S05]  /*fd60*/  IMAD.U32 R172, RZ, RZ, UR15 ;  /* 0x0000000fffac7e24 */ /* 0x000fea000f8e00ff */
[----:B------:R-:W-:Y:S04]  /*fd70*/  IADD3 R172, -R172, UR9, R0 ;  /* 0x00000009acac7c10 */ /* 0x000fe8000fffe100 */
[C---:B------:R-:W-:Y:S02]  /*fd80*/  IADD3 R171, R172.reuse, c[0x0][0x328], RZ ;  /* 0x0000ca00acab7a10 */ /* 0x040fe40007ffe0ff */
[----:B------:R-:W-:Y:S03]  /*fd90*/  IADD3 R172, R172, UR14, RZ ;  /* 0x0000000eacac7c10 */ /* 0x000fe6000fffe0ff */
[--C-:B-1----:R-:W-:Y:S02]  /*fda0*/  IMAD.IADD R2, R171, 0x1, R3.reuse ;  /* 0x00000001ab027824 */ /* 0x102fe400078e0203 */
[----:B------:R-:W-:Y:S01]  /*fdb0*/  IMAD.IADD R0, R172, 0x1, R3 ;  /* 0x00000001ac007824 */ /* 0x000fe200078e0203 */
        /* <DEDUP_REMOVED lines=15> */
.L_x_1052:
[----:B------:R-:W-:Y:S04]  /*feb0*/  MOV R167, c[0x0][0x32c] ;  /* 0x0000cb0000a77a02 */ /* 0x000fe80000000f00 */
[----:B------:R-:W-:Y:S11]  /*fec0*/  ISETP.NE.AND P0, PT, R167, 0x1, PT ;  /* 0x00000001a700780c */ /* 0x000ff60003f05270 */
[----:B------:R-:W-:Y:S02]  /*fed0*/  @!UPT UIADD3 URZ, URZ, URZ, URZ ;  /* 0x0000003f3f3ff290 */ /* 0x000fe4000fffe03f */
[----:B------:R-:W-:Y:S05]  /*fee0*/  @P0 IMAD.HI.U32 R167, R3, c[0x0][0x330], RZ ;  /* 0x0000cc0003a70a27 */ /* 0x000fea00078e00ff */
[----:B------:R-:W-:Y:S02]  /*fef0*/  @P0 SHF.R.U32.HI R3, RZ, c[0x0][0x334], R167 ;  /* 0x0000cd00ff030a19 */ /* 0x000fe400000116a7 */
.L_x_1053:
[----:B------:R-:W-:Y:S05]  /*ff00*/  BSYNC B0 ;  /* 0x0000000000007941 */ /* 0x000fea0003800000 */
.L_x_1051:
[----:B------:R-:W-:Y:S05]  /*ff10*/  IMAD R3, R3, c[0x0][0x32c], R173 ;  /* 0x0000cb0003037a24 */ /* 0x000fea00078e02ad */
[----:B------:R-:W-:Y:S02]  /*ff20*/  IADD3 R167, R3, c[0x0][0x32c], RZ ;  /* 0x0000cb0003a77a10 */ /* 0x000fe40007ffe0ff */
[----:B------:R-:W-:Y:S02]  /*ff30*/  IMNMX R0, R0, R3, !PT ;  /* 0x0000000300007217 */ /* 0x000fe40007800200 */
[----:B------:R-:W-:Y:S02]  /*ff40*/  IMNMX R2, R2, R167, PT ;  /* 0x000000a702027217 */ /* 0x000fe40003800200 */
.L_x_1050:
        /* <DEDUP_REMOVED lines=20> */
.L_x_1056:
[----:B------:R-:W-:Y:S04]  /*10090*/  MOV R174, c[0x0][0x32c] ;  /* 0x0000cb0000ae7a02 */ /* 0x000fe80000000f00 */
[----:B------:R-:W-:Y:S11]  /*100a0*/  ISETP.NE.AND P0, PT, R174, 0x1, PT ;  /* 0x00000001ae00780c */ /* 0x000ff60003f05270 */
[----:B------:R-:W-:Y:S02]  /*100b0*/  @!UPT UIADD3 URZ, URZ, URZ, URZ ;  /* 0x0000003f3f3ff290 */ /* 0x000fe4000fffe03f */
[----:B------:R-:W-:Y:S05]  /*100c0*/  @P0 IMAD.HI.U32 R174, R168, c[0x0][0x330], RZ ;  /* 0x0000cc00a8ae0a27 */ /* 0x000fea00078e00ff */
[----:B------:R-:W-:Y:S02]  /*100d0*/  @P0 SHF.R.U32.HI R168, RZ, c[0x0][0x334], R174 ;  /* 0x0000cd00ffa80a19 */ /* 0x000fe400000116ae */
.L_x_1057:
[----:B------:R-:W-:Y:S05]  /*100e0*/  BSYNC B0 ;  /* 0x0000000000007941 */ /* 0x000fea0003800000 */
.L_x_1055:
[----:B------:R-:W-:Y:S05]  /*100f0*/  IMAD R168, R168, c[0x0][0x32c], R173 ;  /* 0x0000cb00a8a87a24 */ /* 0x000fea00078e02ad */
[----:B------:R-:W-:Y:S02]  /*10100*/  IADD3 R174, R168, c[0x0][0x32c], RZ ;  /* 0x0000cb00a8ae7a10 */ /* 0x000fe40007ffe0ff */
[----:B------:R-:W-:Y:S02]  /*10110*/  IMNMX R3, R3, R168, !PT ;  /* 0x000000a803037217 */ /* 0x000fe40007800200 */
[----:B------:R-:W-:Y:S02]  /*10120*/  IMNMX R167, R167, R174, PT ;  /* 0x000000aea7a77217 */ /* 0x000fe40003800200 */
.L_x_1054:
[----:B------:R-:W-:Y:S01]  /*10130*/  UISETP.GE.AND UP2, UPT, UR29, 0x9, UPT ;  /* 0x000000091d00788c */ /* 0x000fe2000bf46270 */
[----:B------:R-:W1:Y:S01]  /*10140*/  SHFL.IDX PT, R168, R169, 0x2, 0x1c1f ;  /* 0x005c1f00a9a87f89 */ /* 0x000e6200000e0000 */
[----:B------:R-:W-:Y:S02]  /*10150*/  UISETP.GE.AND UP0, UPT, UR29, 0x1, UPT ;  /* 0x000000011d00788c */ /* 0x000fe4000bf06270 */
[----:B------:R-:W-:Y:S02]  /*10160*/  UISETP.GE.AND UP3, UPT, UR29, 0x2, UPT ;  /* 0x000000021d00788c */ /* 0x000fe4000bf66270 */
[----:B------:R-:W-:Y:S01]  /*10170*/  PLOP3.LUT P0, PT, PT, PT, UP2, 0x40, 0x0 ;  /* 0x000000000000781c */ /* 0x000fe20003f0e828 */
[----:B------:R-:W-:Y:S01]  /*10180*/  UISETP.GE.AND UP4, UPT, UR29, 0x1a, UPT ;  /* 0x0000001a1d00788c */ /* 0x000fe2000bf86270 */
[----:B------:R-:W-:Y:S01]  /*10190*/  PLOP3.LUT P2, PT, PT, PT, UP0, 0x40, 0x0 ;  /* 0x000000000000781c */ /* 0x000fe20003f4e808 */
[----:B------:R-:W-:Y:S01]  /*101a0*/  UISETP.GE.AND UP1, UPT, UR29, 0xa, UPT ;  /* 0x0000000a1d00788c */ /* 0x000fe2000bf26270 */
[----:B------:R-:W-:Y:S01]  /*101b0*/  PLOP3.LUT P1, PT, PT, PT, UP3, 0x40, 0x0 ;  /* 0x000000000000781c */ /* 0x000fe20003f2e838 */
[----:B------:R-:W-:Y:S01]  /*101c0*/  UP2UR UR28, UPR, URZ, 0x1 ;  /* 0x000000013f1c7883 */ /* 0x000fe20008000000 */
        /* <DEDUP_REMOVED lines=14> */
[----:B------:R-:W-:Y:S01]  /*102b0*/  PLOP3.LUT P0, PT, PT, PT, UP4, 0x40, 0x0 ;  /* 0x000000000000781c */ /* 0x000fe20003f0e848 */
[----:B------:R-:W-:Y:S01]  /*102c0*/  UP2UR UR4, UPR, URZ, 0x1 ;  /* 0x000000013f047883 */ /* 0x000fe20008000000 */
[----:B------:R-:W-:Y:S01]  /*102d0*/  PLOP3.LUT P6, PT, PT, PT, UP1, 0x40, 0x0 ;  /* 0x000000000000781c */ /* 0x000fe20003fce818 */
[----:B------:R-:W-:Y:S01]  /*102e0*/  UISETP.GE.AND UP3, UPT, UR29, 0x21, UPT ;  /* 0x000000211d00788c */ /* 0x000fe2000bf66270 */
[----:B------:R-:W-:Y:S01]  /*102f0*/  PLOP3.LUT P5, PT, PT, PT, UP0, 0x40, 0x0 ;  /* 0x000000000000781c */ /* 0x000fe20003fae808 */
[----:B------:R-:W-:Y:S01]  /*10300*/  UISETP.GE.AND UP2, UPT, UR29, 0x22, UPT ;  /* 0x000000221d00788c */ /* 0x000fe2000bf46270 */
[----:B------:R-:W-:Y:S01]  /*10310*/  FSEL R174, R4, -INF , !P2 ;  /* 0xff80000004ae7808 */ /* 0x000fe20005000000 */
[----:B------:R-:W-:Y:S01]  /*10320*/  UISETP.GE.AND UP1, UPT, UR29, 0x29, UPT ;  /* 0x000000291d00788c */ /* 0x000fe2000bf26270 */
[----:B------:R-:W-:Y:S01]  /*10330*/  PLOP3.LUT P2, PT, PT, PT, UP6, 0x40, 0x0 ;  /* 0x000000000000781c */ /* 0x000fe20003f4e868 */
[----:B------:R-:W-:Y:S01]  /*10340*/  UISETP.NE.AND UP6, UPT, UR16, URZ, UPT ;  /* 0x0000003f1000728c */ /* 0x000fe2000bfc5270 */
[----:B------:R-:W-:Y:S01]  /*10350*/  FSEL R175, R5, -INF , !P1 ;  /* 0xff80000005af7808 */ /* 0x000fe20004800000 */
[----:B------:R-:W-:Y:S01]  /*10360*/  UISETP.GE.AND UP0, UPT, UR29, 0x2a, UPT ;  /* 0x0000002a1d00788c */ /* 0x000fe2000bf06270 */
        /* <DEDUP_REMOVED lines=51> */
.L_x_1060:
[----:B------:R-:W-:Y:S04]  /*106a0*/  MOV R5, c[0x0][0x32c] ;  /* 0x0000cb0000057a02 */ /* 0x000fe80000000f00 */
[----:B------:R-:W-:Y:S11]  /*106b0*/  ISETP.NE.AND P0, PT, R5, 0x1, PT ;  /* 0x000000010500780c */ /* 0x000ff60003f05270 */
[----:B------:R-:W-:Y:S02]  /*106c0*/  @!UPT UIADD3 URZ, URZ, URZ, URZ ;  /* 0x0000003f3f3ff290 */ /* 0x000fe4000fffe03f */
[----:B------:R-:W-:Y:S05]  /*106d0*/  @P0 IMAD.HI.U32 R5, R4, c[0x0][0x330], RZ ;  /* 0x0000cc0004050a27 */ /* 0x000fea00078e00ff */
[----:B------:R-:W-:Y:S02]  /*106e0*/  @P0 SHF.R.U32.HI R4, RZ, c[0x0][0x334], R5 ;  /* 0x0000cd00ff040a19 */ /* 0x000fe40000011605 */
.L_x_1061:
[----:B------:R-:W-:Y:S05]  /*106f0*/  BSYNC B0 ;  /* 0x0000000000007941 */ /* 0x000fea0003800000 */
.L_x_1059:
[----:B------:R-:W-:Y:S05]  /*10700*/  IMAD R4, R4, c[0x0][0x32c], R173 ;  /* 0x0000cb0004047a24 */ /* 0x000fea00078e02ad */
[----:B------:R-:W-:Y:S02]  /*10710*/  IADD3 R5, R4, c[0x0][0x32c], RZ ;  /* 0x0000cb0004057a10 */ /* 0x000fe40007ffe0ff */
[----:B------:R-:W-:Y:S02]  /*10720*/  IMNMX R0, R0, R4, !PT ;  /* 0x0000000400007217 */ /* 0x000fe40007800200 */
[----:B------:R-:W-:Y:S02]  /*10730*/  IMNMX R2, R2, R5, PT ;  /* 0x0000000502027217 */ /* 0x000fe40003800200 */
.L_x_1058:
[----:B------:R-:W-:Y:S02]  /*10740*/  UP2UR UR33, UPR, URZ, 0x10 ;  /* 0x000000103f217883 */ /* 0x000fe40008000000 */
[----:B------:R-:W-:Y:S02]  /*10750*/  UISETP.NE.AND UP4, UPT, UR28, URZ, UPT ;  /* 0x0000003f1c00728c */ /* 0x000fe4000bf85270 */
[----:B------:R-:W-:Y:S02]  /*10760*/  UP2UR UR32, UPR, URZ, 0x8 ;  /* 0x000000083f207883 */ /* 0x000fe40008000000 */
[----:B------:R-:W-:Y:S02]  /*10770*/  UISETP.NE.AND UP3, UPT, UR27, URZ, UPT ;  /* 0x0000003f1b00728c */ /* 0x000fe4000bf65270 */
[----:B------:R-:W-:Y:S01]  /*10780*/  PLOP3.LUT P1, PT, PT, PT, UP4, 0x40, 0x0 ;  /* 0x000000000000781c */ /* 0x000fe20003f2e848 */
[----:B------:R-:W-:Y:S02]  /*10790*/  UP2UR UR29, UPR, URZ, 0x1 ;  /* 0x000000013f1d7883 */ /* 0x000fe40008000000 */
[----:B------:R-:W-:Y:S01]  /*107a0*/  UISETP.NE.AND UP0, UPT, UR4, URZ, UPT ;  /* 0x0000003f0400728c */ /* 0x000fe2000bf05270 */
[----:B------:R-:W-:Y:S01]  /*107b0*/  ISETP.GT.AND P1, PT, R3, RZ, P1 ;  /* 0x000000ff0300720c */ /* 0x000fe20000f24270 */
[----:B------:R-:W-:Y:S01]  /*107c0*/  UP2UR UR31, UPR, URZ, 0x4 ;  /* 0x000000043f1f7883 */ /* 0x000fe20008000000 */
[----:B------:R-:W-:Y:S01]  /*107d0*/  PLOP3.LUT P0, PT, PT, PT, UP3, 0x40, 0x0 ;  /* 0x000000000000781c */ /* 0x000fe20003f0e838 */
[----:B------:R-:W-:Y:S01]  /*107e0*/  UISETP.NE.AND UP2, UPT, UR26, URZ, UPT ;  /* 0x0000003f1a00728c */ /* 0x000fe2000bf45270 */
[----:B------:R-:W-:Y:S01]  /*107f0*/  ISETP.LT.OR P1, PT, R167, 0x1, P1 ;  /* 0x00000001a700780c */ /* 0x000fe20000f21670 */
[----:B------:R-:W-:Y:S01]  /*10800*/  UP2UR UR30, UPR, URZ, 0x2 ;  /* 0x000000023f1e7883 */ /* 0x000fe20008000000 */
[----:B------:R-:W-:Y:S01]  /*10810*/  PLOP3.LUT P2, PT, PT, PT, UP0, 0x40, 0x0 ;  /* 0x000000000000781c */ /* 0x000fe20003f4e808 */
[----:B------:R-:W-:Y:S01]  /*10820*/  UISETP.NE.AND UP1, UPT, UR5, URZ, UPT ;  /* 0x0000003f0500728c */ /* 0x000fe2000bf25270 */
[----:B------:R-:W-:Y:S01]  /*10830*/  FSEL R6, R6, -INF , !P1 ;  /* 0xff80000006067808 */ /* 0x000fe20004800000 */
[----:B------:R-:W-:Y:S01]  /*10840*/  UISETP.NE.AND UP0, UPT, UR29, URZ, UPT ;  /* 0x0000003f1d00728c */ /* 0x000fe2000bf05270 */
[----:B------:R-:W-:Y:S01]  /*10850*/  PLOP3.LUT P1, PT, PT, PT, UP6, 0x40, 0x0 ;  /* 0x000000000000781c */ /* 0x000fe20003f2e868 */
[----:B------:R-:W-:Y:S01]  /*10860*/  UP2UR UR29, UPR, URZ, 0x40 ;  /* 0x000000403f1d7883 */ /* 0x000fe20008000000 */
[C---:B------:R-:W-:Y:S01]  /*10870*/  ISETP.GT.AND P0, PT, R3.reuse, 0x1, P0 ;  /* 0x000000010300780c */ /* 0x040fe20000704270 */
[----:B------:R-:W-:Y:S01]  /*10880*/  UISETP.NE.AND UP6, UPT, UR4, URZ, UPT ;  /* 0x0000003f0400728c */ /* 0x000fe2000bfc5270 */
[----:B------:R-:W-:Y:S01]  /*10890*/  ISETP.GT.AND P2, PT, R3, 0x10, P2 ;  /* 0x000000100300780c */ /* 0x000fe20001744270 */
[----:B------:R-:W-:Y:S01]  /*108a0*/  UISETP.NE.AND UP3, UPT, UR32, URZ, UPT ;  /* 0x0000003f2000728c */ /* 0x000fe2000bf65270 */
[----:B------:R-:W-:Y:S01]  /*108b0*/  PLOP3.LUT P6, PT, PT, PT, UP2, 0x40, 0x0 ;  /* 0x000000000000781c */ /* 0x000fe20003fce828 */
[----:B------:R-:W-:Y:S01]  /*108c0*/  UISETP.NE.AND UP2, UPT, UR31, URZ, UPT ;  /* 0x0000003f1f00728c */ /* 0x000fe2000bf45270 */
[----:B------:R-:W-:Y:S01]  /*108d0*/  PLOP3.LUT P5, PT, PT, PT, UP1, 0x40, 0x0 ;  /* 0x000000000000781c */ /* 0x000fe20003fae818 */
[----:B------:R-:W-:Y:S01]  /*108e0*/  UISETP.NE.AND UP1, UPT, UR30, URZ, UPT ;  /* 0x0000003f1e00728c */ /* 0x000fe2000bf25270 */
[C---:B------:R-:W-:Y:S01]  /*108f0*/  ISETP.LT.OR P0, PT, R167.reuse, 0x2, P0 ;  /* 0x00000002a700780c */ /* 0x040fe20000701670 */
[----:B------:R-:W-:Y:S01]  /*10900*/  UP2UR UR30, UPR, URZ, 0x40 ;  /* 0x000000403f1e7883 */ /* 0x000fe20008000000 */
[----:B------:R-:W-:Y:S01]  /*10910*/  ISETP.LT.OR P2, PT, R167, 0x11, P2 ;  /* 0x00000011a700780c */ /* 0x000fe20001741670 */
[----:B------:R-:W-:Y:S01]  /*10920*/  UISETP.NE.AND UP6, UPT, UR5, URZ, UPT ;  /* 0x0000003f0500728c */ /* 0x000fe2000bfc5270 */
[----:B------:R-:W-:Y:S01]  /*10930*/  ISETP.GT.AND P1, PT, R3, 0x11, P1 ;  /* 0x000000110300780c */ /* 0x000fe20000f24270 */
[----:B------:R-:W-:Y:S01]  /*10940*/  UISETP.NE.AND UP4, UPT, UR33, URZ, UPT ;  /* 0x0000003f2100728c */ /* 0x000fe2000bf85270 */
[----:B------:R-:W-:Y:S01]  /*10950*/  FSEL R16, R7, -INF , !P0 ;  /* 0xff80000007107808 */ /* 0x000fe20004000000 */
[----:B------:R-:W-:Y:S01]  /*10960*/  UP2UR UR31, UPR, URZ, 0x40 ;  /* 0x000000403f1f7883 */ /* 0x000fe20008000000 */
[----:B------:R-:W-:Y:S01]  /*10970*/  PLOP3.LUT P0, PT, PT, PT, UP5, 0x40, 0x0 ;  /* 0x000000000000781c */ /* 0x000fe20003f0e858 */
[----:B------:R-:W-:Y:S01]  /*10980*/  UISETP.NE.AND UP6, UPT, UR26, URZ, UPT ;  /* 0x0000003f1a00728c */ /* 0x000fe2000bfc5270 */
[----:B------:R-:W-:Y:S02]  /*10990*/  FSEL R193, R22, -INF , !P2 ;  /* 0xff80000016c17808 */ /* 0x000fe40005000000 */
[----:B------:R-:W-:Y:S01]  /*109a0*/  PLOP3.LUT P2, PT, PT, PT, UP2, 0x40, 0x0 ;  /* 0x000000000000781c */ /* 0x000fe20003f4e828 */
[----:B------:R-:W-:Y:S01]  /*109b0*/  UP2UR UR32, UPR, URZ, 0x40 ;  /* 0x000000403f207883 */ /* 0x000fe20008000000 */
[----:B------:R-:W-:Y:S01]  /*109c0*/  ISETP.LT.OR P1, PT, R167, 0x12, P1 ;  /* 0x00000012a700780c */ /* 0x000fe20000f21670 */
[----:B------:R-:W-:Y:S01]  /*109d0*/  UISETP.NE.AND UP6, UPT, UR27, URZ, UPT ;  /* 0x0000003f1b00728c */ /* 0x000fe2000bfc5270 */
[C---:B------:R-:W-:Y:S02]  /*109e0*/  ISETP.GT.AND P0, PT, R3.reuse, 0x18, P0 ;  /* 0x000000180300780c */ /* 0x040fe40000704270 */
[----:B------:R-:W-:Y:S01]  /*109f0*/  ISETP.GT.AND P2, PT, R3, 0x21, P2 ;  /* 0x000000210300780c */ /* 0x000fe20001744270 */
[----:B------:R-:W-:Y:S01]  /*10a00*/  UP2UR UR33, UPR, URZ, 0x40 ;  /* 0x000000403f217883 */ /* 0x000fe20008000000 */
[----:B------:R-:W-:Y:S01]  /*10a10*/  FSEL R195, R23, -INF , !P1 ;  /* 0xff80000017c37808 */ /* 0x000fe20004800000 */
[----:B------:R-:W-:Y:S01]  /*10a20*/  UISETP.NE.AND UP6, UPT, UR28, URZ, UPT ;  /* 0x0000003f1c00728c */ /* 0x000fe2000bfc5270 */
[----:B------:R-:W-:Y:S02]  /*10a30*/  PLOP3.LUT P1, PT, PT, PT, UP1, 0x40, 0x0 ;  /* 0x000000000000781c */ /* 0x000fe40003f2e818 */
[C---:B------:R-:W-:Y:S02]  /*10a40*/  ISETP.LT.OR P0, PT, R167.reuse, 0x19, P0 ;  /* 0x00000019a700780c */ /* 0x040fe40000701670 */
[----:B------:R-:W-:Y:S02]  /*10a50*/  ISETP.LT.OR P2, PT, R167, 0x22, P2 ;  /* 0x00000022a700780c */ /* 0x000fe40001741670 */
[C---:B------:R-:W-:Y:S02]  /*10a60*/  ISETP.GT.AND P6, PT, R3.reuse, 0x8, P6 ;  /* 0x000000080300780c */ /* 0x040fe400037c4270 */
[----:B------:R-:W-:Y:S02]  /*10a70*/  ISETP.GT.AND P1, PT, R3, 0x28, P1 ;  /* 0x000000280300780c */ /* 0x000fe40000f24270 */
[----:B------:R-:W-:Y:S02]  /*10a80*/  FSEL R197, R34, -INF , !P0 ;  /* 0xff80000022c57808 */ /* 0x000fe40004000000 */
[----:B------:R-:W-:Y:S02]  /*10a90*/  PLOP3.LUT P0, PT, PT, PT, UP0, 0x40, 0x0 ;  /* 0x000000000000781c */ /* 0x000fe40003f0e808 */
[----:B------:R-:W-:Y:S02]  /*10aa0*/  FSEL R205, R39, -INF , !P2 ;  /* 0xff80000027cd7808 */ /* 0x000fe40005000000 */
[----:B------:R-:W-:Y:S01]  /*10ab0*/  PLOP3.LUT P2, PT, PT, PT, UP6, 0x40, 0x0 ;  /* 0x000000000000781c */ /* 0x000fe20003f4e868 */
[----:B------:R-:W-:Y:S01]  /*10ac0*/  UISETP.NE.AND UP6, UPT, UR33, URZ, UPT ;  /* 0x0000003f2100728c */ /* 0x000fe2000bfc5270 */
        /* <DEDUP_REMOVED lines=11> */
[----:B------:R-:W-:Y:S02]  /*10b80*/  ISETP.GT.AND P6, PT, R3, 0x19, P6 ;  /* 0x000000190300780c */ /* 0x000fe400037c4270 */
[----:B------:R-:W-:Y:S02]  /*10b90*/  FSEL R19, R19, -INF , !P5 ;  /* 0xff80000013137808 */ /* 0x000fe40006800000 */
[----:B------:R-:W-:Y:S02]  /*10ba0*/  PLOP3.LUT P5, PT, PT, PT, UP3, 0x40, 0x0 ;  /* 0x000000000000781c */ /* 0x000fe40003fae838 */
[----:B------:R-:W-:Y:S02]  /*10bb0*/  FSEL R214, R51, -INF , !P0 ;  /* 0xff80000033d67808 */ /* 0x000fe40004000000 */
[----:B------:R-:W-:Y:S01]  /*10bc0*/  PLOP3.LUT P0, PT, PT, PT, UP6, 0x40, 0x0 ;  /* 0x000000000000781c */ /* 0x000fe20003f0e868 */
[----:B------:R-:W-:Y:S01]  /*10bd0*/  UISETP.NE.AND UP6, UPT, UR31, URZ, UPT ;  /* 0x0000003f1f00728c */ /* 0x000fe2000bfc5270 */
[----:B------:R-:W-:Y:S02]  /*10be0*/  ISETP.LT.OR P6, PT, R167, 0x1a, P6 ;  /* 0x0000001aa700780c */ /* 0x000fe400037c1670 */
[----:B------:R-:W-:Y:S02]  /*10bf0*/  ISETP.GT.AND P5, PT, R3, 0x20, P5 ;  /* 0x000000200300780c */ /* 0x000fe40002fa4270 */
[----:B------:R-:W-:Y:S01]  /*10c00*/  FSEL R199, R35, -INF , !P6 ;  /* 0xff80000023c77808 */ /* 0x000fe20007000000 */
[----:B------:R-:W1:Y:S01]  /*10c10*/  SHFL.IDX PT, R3, R169, 0x3, 0x1c1f ;  /* 0x007c1f00a9037f89 */ /* 0x000e6200000e0000 */
[----:B------:R-:W-:Y:S01]  /*10c20*/  PLOP3.LUT P6, PT, PT, PT, UP6, 0x40, 0x0 ;  /* 0x000000000000781c */ /* 0x000fe20003fce868 */
[----:B------:R-:W-:Y:S01]  /*10c30*/  UISETP.NE.AND UP6, UPT, UR30, URZ, UPT ;  /* 0x0000003f1e00728c */ /* 0x000fe2000bfc5270 */
[C---:B------:R-:W-:Y:S02]  /*10c40*/  ISETP.GT.AND P0, PT, R0.reuse, 0x8, P0 ;  /* 0x000000080000780c */ /* 0x040fe40000704270 */
[----:B------:R-:W-:Y:S02]  /*10c50*/  ISETP.LT.OR P5, PT, R167, 0x21, P5 ;  /* 0x00000021a700780c */ /* 0x000fe40002fa1670 */
[C---:B------:R-:W-:Y:S02]  /*10c60*/  ISETP.GT.AND P2, PT, R0.reuse, RZ, P2 ;  /* 0x000000ff0000720c */ /* 0x040fe40001744270 */
[----:B------:R-:W-:Y:S02]  /*10c70*/  ISETP.GT.AND P1, PT, R0, 0x1, P1 ;  /* 0x000000010000780c */ /* 0x000fe40000f24270 */
[----:B------:R-:W-:Y:S02]  /*10c80*/  ISETP.LT.OR P0, PT, R2, 0x9, P0 ;  /* 0x000000090200780c */ /* 0x000fe40000701670 */
        /* <DEDUP_REMOVED lines=63> */
.L_x_1064:
[----:B------:R-:W-:Y:S04]  /*11080*/  MOV R4, c[0x0][0x32c] ;  /* 0x0000cb0000047a02 */ /* 0x000fe80000000f00 */
[----:B------:R-:W-:Y:S11]  /*11090*/  ISETP.NE.AND P0, PT, R4, 0x1, PT ;  /* 0x000000010400780c */ /* 0x000ff60003f05270 */
[----:B------:R-:W-:Y:S02]  /*110a0*/  @!UPT UIADD3 URZ, URZ, URZ, URZ ;  /* 0x0000003f3f3ff290 */ /* 0x000fe4000fffe03f */
[----:B------:R-:W-:Y:S05]  /*110b0*/  @P0 IMAD.HI.U32 R4, R3, c[0x0][0x330], RZ ;  /* 0x0000cc0003040a27 */ /* 0x000fea00078e00ff */
[----:B------:R-:W-:Y:S02]  /*110c0*/  @P0 SHF.R.U32.HI R3, RZ, c[0x0][0x334], R4 ;  /* 0x0000cd00ff030a19 */ /* 0x000fe40000011604 */
.L_x_1065:
[----:B------:R-:W-:Y:S05]  /*110d0*/  BSYNC B0 ;  /* 0x0000000000007941 */ /* 0x000fea0003800000 */
.L_x_1063:
[----:B------:R-:W-:Y:S05]  /*110e0*/  IMAD R173, R3, c[0x0][0x32c], R173 ;  /* 0x0000cb0003ad7a24 */ /* 0x000fea00078e02ad */
[----:B------:R-:W-:Y:S02]  /*110f0*/  IADD3 R3, R173, c[0x0][0x32c], RZ ;  /* 0x0000cb00ad037a10 */ /* 0x000fe40007ffe0ff */
[----:B------:R-:W-:Y:S02]  /*11100*/  IMNMX R0, R0, R173, !PT ;  /* 0x000000ad00007217 */ /* 0x000fe40007800200 */
[----:B------:R-:W-:Y:S02]  /*11110*/  IMNMX R2, R2, R3, PT ;  /* 0x0000000302027217 */ /* 0x000fe40003800200 */
.L_x_1062:
        /* <DEDUP_REMOVED lines=48> */
[----:B------:R-:W-:Y:S02]  /*11420*/  FMNMX.FTZ R168, R211, R168, !PT ;  /* 0x000000a8d3a87209 */ /* 0x000fe40007810000 */
[----:B------:R-:W-:Y:S02]  /*11430*/  FMNMX.FTZ R3, R212, R3, !PT ;  /* 0x00000003d4037209 */ /* 0x000fe40007810000 */
[----:B-1----:R-:W-:Y:S02]  /*11440*/  FMNMX.FTZ R169, R169, R5, !PT ;  /* 0x00000005a9a97209 */ /* 0x002fe40007810000 */
[----:B------:R-:W-:Y:S02]  /*11450*/  FMNMX.FTZ R167, R213, R3, !PT ;  /* 0x00000003d5a77209 */ /* 0x000fe40007810000 */
[----:B------:R-:W-:Y:S01]  /*11460*/  FMNMX.FTZ R168, R214, R168, !PT ;  /* 0x000000a8d6a87209 */ /* 0x000fe20007810000 */
[----:B------:R-:W1:Y:S01]  /*11470*/  SHFL.BFLY PT, R4, R169, 0x1, 0x1f ;  /* 0x0c201f00a9047f89 */ /* 0x000e6200000e0000 */
[----:B------:R-:W-:Y:S01]  /*11480*/  PLOP3.LUT P1, PT, PT, PT, UP4, 0x40, 0x0 ;  /* 0x000000000000781c */ /* 0x000fe20003f2e848 */
[----:B------:R-:W-:Y:S01]  /*11490*/  UISETP.NE.AND UP4, UPT, UR29, URZ, UPT ;  /* 0x0000003f1d00728c */ /* 0x000fe2000bf85270 */
[----:B------:R-:W-:Y:S01]  /*114a0*/  PLOP3.LUT P0, PT, PT, PT, UP3, 0x40, 0x0 ;  /* 0x000000000000781c */ /* 0x000fe20003f0e838 */
[----:B------:R-:W-:Y:S01]  /*114b0*/  UISETP.NE.AND UP3, UPT, UR28, URZ, UPT ;  /* 0x0000003f1c00728c */ /* 0x000fe2000bf65270 */
[C---:B------:R-:W-:Y:S02]  /*114c0*/  ISETP.GT.AND P1, PT, R0.reuse, RZ, P1 ;  /* 0x000000ff0000720c */ /* 0x040fe40000f24270 */
[----:B------:R-:W-:Y:S01]  /*114d0*/  ISETP.GT.AND P0, PT, R0, 0x1, P0 ;  /* 0x000000010000780c */ /* 0x000fe20000704270 */
[----:B------:R-:W2:Y:S01]  /*114e0*/  SHFL.BFLY PT, R5, R168, 0x2, 0x1f ;  /* 0x0c401f00a8057f89 */ /* 0x000ea200000e0000 */
[C---:B------:R-:W-:Y:S02]  /*114f0*/  ISETP.LT.OR P1, PT, R2.reuse, 0x1, P1 ;  /* 0x000000010200780c */ /* 0x040fe40000f21670 */
[----:B------:R-:W-:Y:S02]  /*11500*/  ISETP.LT.OR P0, PT, R2, 0x2, P0 ;  /* 0x000000020200780c */ /* 0x000fe40000701670 */
[----:B------:R-:W-:Y:S02]  /*11510*/  FSEL R10, R10, -INF , !P1 ;  /* 0xff8000000a0a7808 */ /* 0x000fe40004800000 */
[----:B------:R-:W-:Y:S02]  /*11520*/  FSEL R11, R11, -INF , !P0 ;  /* 0xff8000000b0b7808 */ /* 0x000fe40004000000 */
[----:B------:R-:W-:Y:S01]  /*11530*/  PLOP3.LUT P6, PT, PT, PT, UP1, 0x40, 0x0 ;  /* 0x000000000000781c */ /* 0x000fe20003fce818 */
[----:B------:R-:W-:Y:S01]  /*11540*/  UISETP.NE.AND UP1, UPT, UR26, URZ, UPT ;  /* 0x0000003f1a00728c */ /* 0x000fe2000bf25270 */
[----:B------:R-:W-:Y:S01]  /*11550*/  PLOP3.LUT P5, PT, PT, PT, UP0, 0x40, 0x0 ;  /* 0x000000000000781c */ /* 0x000fe20003fae808 */
[----:B------:R-:W-:Y:S01]  /*11560*/  UISETP.NE.AND UP0, UPT, UR5, URZ, UPT ;  /* 0x0000003f0500728c */ /* 0x000fe2000bf05270 */
[C---:B------:R-:W-:Y:S02]  /*11570*/  ISETP.GT.AND P6, PT, R0.reuse, 0x9, P6 ;  /* 0x000000090000780c */ /* 0x040fe400037c4270 */
[----:B------:R-:W-:Y:S02]  /*11580*/  ISETP.GT.AND P5, PT, R0, 0x10, P5 ;  /* 0x000000100000780c */ /* 0x000fe40002fa4270 */
[----:B-1----:R-:W-:Y:S02]  /*11590*/  FMNMX.FTZ R169, R169, R4, !PT ;  /* 0x00000004a9a97209 */ /* 0x002fe40007810000 */
[----:B------:R-:W-:Y:S02]  /*115a0*/  FMNMX.FTZ R4, R10, R170, !PT ;  /* 0x000000aa0a047209 */ /* 0x000fe40007810000 */
[C---:B------:R-:W-:Y:S01]  /*115b0*/  FSETP.NEU.FTZ.AND P2, PT, R169.reuse, -INF , PT ;  /* 0xff800000a900780b */ /* 0x040fe20003f5d000 */
[----:B------:R-:W-:Y:S01]  /*115c0*/  FMUL.FTZ R23, R169, c[0x0][0x2d0] ;  /* 0x0000b400a9177a20 */ /* 0x000fe20000410000 */
[----:B------:R-:W-:Y:S02]  /*115d0*/  ISETP.LT.OR P6, PT, R2, 0xa, P6 ;  /* 0x0000000a0200780c */ /* 0x000fe400037c1670 */
[----:B--2---:R-:W-:Y:S02]  /*115e0*/  FMNMX.FTZ R168, R168, R5, !PT ;  /* 0x00000005a8a87209 */ /* 0x004fe40007810000 */
[----:B------:R-:W-:Y:S02]  /*115f0*/  FSEL R23, R23, RZ, P2 ;  /* 0x000000ff17177208 */ /* 0x000fe40001000000 */
[----:B------:R-:W-:Y:S01]  /*11600*/  ISETP.LT.OR P5, PT, R2, 0x11, P5 ;  /* 0x000000110200780c */ /* 0x000fe20002fa1670 */
[----:B------:R-:W1:Y:S01]  /*11610*/  SHFL.BFLY PT, R7, R168, 0x1, 0x1f ;  /* 0x0c201f00a8077f89 */ /* 0x000e6200000e0000 */
[----:B------:R-:W-:Y:S01]  /*11620*/  FSEL R15, R15, -INF , !P6 ;  /* 0xff8000000f0f7808 */ /* 0x000fe20007000000 */
[--C-:B------:R-:W-:Y:S01]  /*11630*/  FFMA.FTZ R3, R174, c[0x0][0x2d0], -R23.reuse ;  /* 0x0000b400ae037a23 */ /* 0x100fe20000010817 */
[----:B------:R-:W-:Y:S01]  /*11640*/  FMNMX.FTZ R167, R216, R167, !PT ;  /* 0x000000a7d8a77209 */ /* 0x000fe20007810000 */
[--C-:B------:R-:W-:Y:S01]  /*11650*/  FFMA.FTZ R40, R196, c[0x0][0x2d0], -R23.reuse ;  /* 0x0000b400c4287a23 */ /* 0x100fe20000010817 */
[----:B------:R-:W-:Y:S01]  /*11660*/  FSEL R41, R26, -INF , !P5 ;  /* 0xff8000001a297808 */ /* 0x000fe20006800000 */
[----:B------:R2:W-:Y:S01]  /*11670*/  MUFU.EX2 R24, R3 ;  /* 0x0000000300187308 */ /* 0x0005e20000000800 */
[----:B------:R-:W-:Y:S01]  /*11680*/  PLOP3.LUT P1, PT, PT, PT, UP6, 0x40, 0x0 ;  /* 0x000000000000781c */ /* 0x000fe20003f2e868 */
[----:B------:R-:W3:Y:S01]  /*11690*/  SHFL.BFLY PT, R5, R167, 0x2, 0x1f ;  /* 0x0c401f00a7057f89 */ /* 0x000ee200000e0000 */
[----:B------:R-:W-:Y:S02]  /*116a0*/  PLOP3.LUT P0, PT, PT, PT, UP5, 0x40, 0x0 ;  /* 0x000000000000781c */ /* 0x000fe40003f0e858 */
[C---:B------:R-:W-:Y:S02]  /*116b0*/  ISETP.GT.AND P6, PT, R0.reuse, 0x11, P1 ;  /* 0x000000110000780c */ /* 0x040fe40000fc4270 */
[----:B------:R-:W-:Y:S02]  /*116c0*/  ISETP.GT.AND P0, PT, R0, 0x18, P0 ;  /* 0x000000180000780c */ /* 0x000fe40000704270 */
[C---:B------:R-:W-:Y:S01]  /*116d0*/  ISETP.LT.OR P6, PT, R2.reuse, 0x12, P6 ;  /* 0x000000120200780c */ /* 0x040fe200037c1670 */
[----:B------:R-:W-:Y:S01]  /*116e0*/  MUFU.EX2 R244, R40 ;  /* 0x0000002800f47308 */ /* 0x000fe20000000800 */
[----:B------:R-:W-:Y:S02]  /*116f0*/  PLOP3.LUT P1, PT, PT, PT, UP4, 0x40, 0x0 ;  /* 0x000000000000781c */ /* 0x000fe40003f2e848 */
[----:B------:R-:W-:Y:S02]  /*11700*/  FSEL R44, R27, -INF , !P6 ;  /* 0xff8000001b2c7808 */ /* 0x000fe40007000000 */
[----:B------:R-:W-:Y:S02]  /*11710*/  ISETP.LT.OR P0, PT, R2, 0x19, P0 ;  /* 0x000000190200780c */ /* 0x000fe40000701670 */
[----:B------:R-:W-:Y:S02]  /*11720*/  ISETP.GT.AND P1, PT, R0, 0x19, P1 ;  /* 0x000000190000780c */ /* 0x000fe40000f24270 */
[----:B-1----:R-:W-:Y:S02]  /*11730*/  FMNMX.FTZ R168, R168, R7, !PT ;  /* 0x00000007a8a87209 */ /* 0x002fe40007810000 */
[----:B------:R-:W-:Y:S02]  /*11740*/  PLOP3.LUT P5, PT, PT, PT, UP3, 0x40, 0x0 ;  /* 0x000000000000781c */ /* 0x000fe40003fae838 */
[----:B------:R-:W-:Y:S01]  /*11750*/  FSEL R45, R30, -INF , !P0 ;  /* 0xff8000001e2d7808 */ /* 0x000fe20004000000 */
[--C-:B--2---:R-:W-:Y:S01]  /*11760*/  FFMA.FTZ R3, R175, c[0x0][0x2d0], -R23.reuse ;  /* 0x0000b400af037a23 */ /* 0x104fe20000010817 */
[----:B------:R-:W-:Y:S01]  /*11770*/  ISETP.LT.OR P1, PT, R2, 0x1a, P1 ;  /* 0x0000001a0200780c */ /* 0x000fe20000f21670 */
[----:B------:R-:W-:Y:S01]  /*11780*/  FMUL.FTZ R48, R168, c[0x0][0x2d0] ;  /* 0x0000b400a8307a20 */ /* 0x000fe20000410000 */
[----:B------:R-:W-:Y:S01]  /*11790*/  ISETP.GT.AND P0, PT, R0, 0x20, P5 ;  /* 0x000000200000780c */ /* 0x000fe20002f04270 */
[----:B------:R1:W2:Y:S01]  /*117a0*/  MUFU.EX2 R21, R3 ;  /* 0x0000000300157308 */ /* 0x0002a20000000800 */
[----:B---3--:R-:W-:Y:S02]  /*117b0*/  FMNMX.FTZ R167, R167, R5, !PT ;  /* 0x00000005a7a77209 */ /* 0x008fe40007810000 */
[----:B------:R-:W-:Y:S02]  /*117c0*/  PLOP3.LUT P6, PT, PT, PT, UP2, 0x40, 0x0 ;  /* 0x000000000000781c */ /* 0x000fe40003fce828 */
[----:B------:R-:W-:Y:S01]  /*117d0*/  FSEL R171, R31, -INF , !P1 ;  /* 0xff8000001fab7808 */ /* 0x000fe20004800000 */
[----:B------:R-:W3:Y:S01]  /*117e0*/  SHFL.BFLY PT, R5, R167, 0x1, 0x1f ;  /* 0x0c201f00a7057f89 */ /* 0x000ee200000e0000 */
[----:B------:R-:W-:Y:S02]  /*117f0*/  ISETP.LT.OR P0, PT, R2, 0x21, P0 ;  /* 0x000000210200780c */ /* 0x000fe40000701670 */
[----:B------:R-:W-:Y:S02]  /*11800*/  ISETP.GT.AND P6, PT, R0, 0x21, P6 ;  /* 0x000000210000780c */ /* 0x000fe400037c4270 */
[----:B------:R-:W-:Y:S02]  /*11810*/  FSETP.NEU.FTZ.AND P1, PT, R168, -INF , PT ;  /* 0xff800000a800780b */ /* 0x000fe40003f3d000 */
[----:B------:R-:W-:Y:S01]  /*11820*/  FSEL R173, R42, -INF , !P0 ;  /* 0xff8000002aad7808 */ /* 0x000fe20004000000 */
[----:B------:R-:W-:Y:S01]  /*11830*/  LDSM.16.MT88.4 R28, [R225+0x2080] ;  /* 0x00208000e11c783b */ /* 0x000fe20000004200 */
[----:B------:R-:W-:Y:S02]  /*11840*/  ISETP.LT.OR P6, PT, R2, 0x22, P6 ;  /* 0x000000220200780c */ /* 0x000fe400037c1670 */
[----:B------:R-:W-:Y:S02]  /*11850*/  PLOP3.LUT P5, PT, PT, PT, UP1, 0x40, 0x0 ;  /* 0x000000000000781c */ /* 0x000fe40003fae818 */
[----:B------:R-:W-:Y:S01]  /*11860*/  PLOP3.LUT P0, PT, PT, PT, UP0, 0x40, 0x0 ;  /* 0x000000000000781c */ /* 0x000fe20003f0e808 */
[----:B------:R-:W-:Y:S01]  /*11870*/  UISETP.GT.AND UP0, UPT, UR13, UR8, UPT ;  /* 0x000000080d00728c */ /* 0x000fe2000bf04270 */
[----:B------:R-:W-:Y:S01]  /*11880*/  FSEL R48, R48, RZ, P1 ;  /* 0x000000ff30307208 */ /* 0x000fe20000800000 */
[----:B------:R-:W-:Y:S01]  /*11890*/  UIADD3 UR13, UR13, -0x1, URZ ;  /* 0xffffffff0d0d7890 */ /* 0x000fe2000fffe03f */
[----:B------:R-:W-:Y:S02]  /*118a0*/  FSEL R172, R43, -INF , !P6 ;  /* 0xff8000002bac7808 */ /* 0x000fe40007000000 */
[----:B-1----:R-:W-:Y:S01]  /*118b0*/  FMNMX.FTZ R3, R11, R4, !PT ;  /* 0x000000040b037209 */ /* 0x002fe20007810000 */
[--C-:B------:R-:W-:Y:S01]  /*118c0*/  FFMA.FTZ R4, R192, c[0x0][0x2d0], -R23.reuse ;  /* 0x0000b400c0047a23 */ /* 0x100fe20000010817 */
[----:B------:R-:W-:Y:S01]  /*118d0*/  ISETP.GT.AND P5, PT, R0, 0x28, P5 ;  /* 0x000000280000780c */ /* 0x000fe20002fa4270 */
[--C-:B------:R-:W-:Y:S01]  /*118e0*/  FFMA.FTZ R40, R193, c[0x0][0x2d0], -R48.reuse ;  /* 0x0000b400c1287a23 */ /* 0x100fe20000010830 */
[----:B------:R-:W-:Y:S01]  /*118f0*/  FMNMX.FTZ R3, R14, R3, !PT ;  /* 0x000000030e037209 */ /* 0x000fe20007810000 */
[----:B------:R1:W4:Y:S01]  /*11900*/  MUFU.EX2 R20, R4 ;  /* 0x0000000400147308 */ /* 0x0003220000000800 */
[----:B------:R-:W-:Y:S01]  /*11910*/  ISETP.GT.AND P0, PT, R0, 0x29, P0 ;  /* 0x000000290000780c */ /* 0x000fe20000704270 */
[--C-:B------:R-:W-:Y:S01]  /*11920*/  FFMA.FTZ R0, R16, c[0x0][0x2d0], -R48.reuse ;  /* 0x0000b40010007a23 */ /* 0x100fe20000010830 */
[----:B------:R-:W-:Y:S02]  /*11930*/  FMNMX.FTZ R3, R15, R3, !PT ;  /* 0x000000030f037209 */ /* 0x000fe40007810000 */
[C---:B------:R-:W-:Y:S02]  /*11940*/  ISETP.LT.OR P5, PT, R2.reuse, 0x29, P5 ;  /* 0x000000290200780c */ /* 0x040fe40002fa1670 */
[----:B------:R-:W-:Y:S02]  /*11950*/  ISETP.LT.OR P0, PT, R2, 0x2a, P0 ;  /* 0x0000002a0200780c */ /* 0x000fe40000701670 */
[----:B---3--:R-:W-:Y:S01]  /*11960*/  FMNMX.FTZ R167, R167, R5, !PT ;  /* 0x00000005a7a77209 */ /* 0x008fe20007810000 */
[----:B------:R-:W-:Y:S01]  /*11970*/  MUFU.EX2 R252, R0 ;  /* 0x0000000000fc7308 */ /* 0x000fe20000000800 */
[----:B------:R-:W-:Y:S02]  /*11980*/  FSEL R22, R47, -INF , !P0 ;  /* 0xff8000002f167808 */ /* 0x000fe40004000000 */
[C---:B------:R-:W-:Y:S01]  /*11990*/  FSETP.NEU.FTZ.AND P0, PT, R167.reuse, -INF , PT ;  /* 0xff800000a700780b */ /* 0x040fe20003f1d000 */
[----:B------:R-:W-:Y:S01]  /*119a0*/  FMUL.FTZ R49, R167, c[0x0][0x2d0] ;  /* 0x0000b400a7317a20 */ /* 0x000fe20000410000 */
[----:B------:R-:W-:Y:S02]  /*119b0*/  FSEL R174, R46, -INF , !P5 ;  /* 0xff8000002eae7808 */ /* 0x000fe40006800000 */
[----:B--2---:R-:W-:Y:S02]  /*119c0*/  MOV R43, R21 ;  /* 0x00000015002b7202 */ /* 0x004fe40000000f00 */
[----:B------:R-:W-:Y:S01]  /*119d0*/  FSEL R49, R49, RZ, P0 ;  /* 0x000000ff31317208 */ /* 0x000fe20000000000 */
[----:B------:R2:W-:Y:S01]  /*119e0*/  MUFU.EX2 R242, R40 ;  /* 0x0000002800f27308 */ /* 0x0005e20000000800 */
[----:B-1----:R-:W-:Y:S01]  /*119f0*/  FMNMX.FTZ R4, R41, R3, !PT ;  /* 0x0000000329047209 */ /* 0x002fe20007810000 */
[--C-:B------:R-:W-:Y:S01]  /*11a00*/  FFMA.FTZ R3, R17, c[0x0][0x2d0], -R23.reuse ;  /* 0x0000b40011037a23 */ /* 0x100fe20000010817 */
[----:B----4-:R-:W-:Y:S02]  /*11a10*/  MOV R42, R20 ;  /* 0x00000014002a7202 */ /* 0x010fe40000000f00 */
[----:B------:R-:W-:Y:S05]  /*11a20*/  FMNMX.FTZ R4, R44, R4, !PT ;  /* 0x000000042c047209 */ /* 0x000fea0007810000 */
[----:B------:R1:W3:Y:S01]  /*11a30*/  MUFU.EX2 R7, R3 ;  /* 0x0000000300077308 */ /* 0x0002e20000000800 */
[----:B--2---:R-:W-:Y:S09]  /*11a40*/  FFMA.FTZ R40, R200, c[0x0][0x2d0], -R23 ;  /* 0x0000b400c8287a23 */ /* 0x004ff20000010817 */
[----:B------:R2:W-:Y:S01]  /*11a50*/  MUFU.EX2 R221, R40 ;  /* 0x0000002800dd7308 */ /* 0x0005e20000000800 */
[----:B-1----:R-:W-:Y:S01]  /*11a60*/  FMNMX.FTZ R3, R45, R4, !PT ;  /* 0x000000042d037209 */ /* 0x002fe20007810000 */
[--C-:B------:R-:W-:Y:S01]  /*11a70*/  FFMA.FTZ R4, R6, c[0x0][0x2d0], -R48.reuse ;  /* 0x0000b40006047a23 */ /* 0x100fe20000010830 */
[----:B---3--:R-:W-:Y:S02]  /*11a80*/  MOV R47, R7 ;  /* 0x00000007002f7202 */ /* 0x008fe40000000f00 */
[----:B------:R-:W-:Y:S05]  /*11a90*/  FMNMX.FTZ R3, R171, R3, !PT ;  /* 0x00000003ab037209 */ /* 0x000fea0007810000 */
[----:B------:R1:W3:Y:S01]  /*11aa0*/  MUFU.EX2 R20, R4 ;  /* 0x0000000400147308 */ /* 0x0002e20000000800 */
[----:B------:R-:W-:Y:S02]  /*11ab0*/  F2FP.PACK_AB R26, R47, R42 ;  /* 0x0000002a2f1a723e */ /* 0x000fe400000000ff */
[----:B------:R-:W-:Y:S04]  /*11ac0*/  FMNMX.FTZ R3, R173, R3, !PT ;  /* 0x00000003ad037209 */ /* 0x000fe80007810000 */
[----:B------:R-:W-:Y:S01]  /*11ad0*/  FMNMX.FTZ R2, R172, R3, !PT ;  /* 0x00000003ac027209 */ /* 0x000fe20007810000 */
[--C-:B------:R-:W-:Y:S03]  /*11ae0*/  FFMA.FTZ R3, R19, c[0x0][0x2d0], -R48.reuse ;  /* 0x0000b40013037a23 */ /* 0x100fe60000010830 */
[----:B------:R-:W-:Y:S01]  /*11af0*/  FMNMX.FTZ R0, R174, R2, !PT ;  /* 0x00000002ae007209 */ /* 0x000fe20007810000 */
[----:B------:R4:W-:Y:S01]  /*11b00*/  MUFU.EX2 R251, R3 ;  /* 0x0000000300fb7308 */ /* 0x0009e20000000800 */
[--C-:B------:R-:W-:Y:S02]  /*11b10*/  FFMA.FTZ R2, R18, c[0x0][0x2d0], -R48.reuse ;  /* 0x0000b40012027a23 */ /* 0x100fe40000010830 */
[----:B------:R-:W-:Y:S01]  /*11b20*/  FMNMX.FTZ R0, R22, R0, !PT ;  /* 0x0000000016007209 */ /* 0x000fe20007810000 */
[----:B--2---:R-:W-:Y:S06]  /*11b30*/  FFMA.FTZ R40, R197, c[0x0][0x2d0], -R48 ;  /* 0x0000b400c5287a23 */ /* 0x004fec0000010830 */
[----:B------:R2:W5:Y:S01]  /*11b40*/  MUFU.EX2 R250, R2 ;  /* 0x0000000200fa7308 */ /* 0x0005620000000800 */
[--C-:B-1----:R-:W-:Y:S01]  /*11b50*/  FFMA.FTZ R4, R12, c[0x0][0x2d0], -R49.reuse ;  /* 0x0000b4000c047a23 */ /* 0x102fe20000010831 */
[----:B---3--:R-:W-:Y:S04]  /*11b60*/  MOV R46, R20 ;  /* 0x00000014002e7202 */ /* 0x008fe80000000f00 */
[----:B------:R-:W-:Y:S04]  /*11b70*/  F2FP.PACK_AB R25, R252, R46 ;  /* 0x0000002efc19723e */ /* 0x000fe800000000ff */
[----:B------:R-:W-:Y:S01]  /*11b80*/  MUFU.EX2 R246, R4 ;  /* 0x0000000400f67308 */ /* 0x000fe20000000800 */
[--C-:B----4-:R-:W-:Y:S09]  /*11b90*/  FFMA.FTZ R3, R8, c[0x0][0x2d0], -R49.reuse ;  /* 0x0000b40008037a23 */ /* 0x110ff20000010831 */
[----:B------:R1:W-:Y:S01]  /*11ba0*/  MUFU.EX2 R247, R3 ;  /* 0x0000000300f77308 */ /* 0x0003e20000000800 */
[----:B--2---:R-:W2:Y:S01]  /*11bb0*/  SHFL.BFLY PT, R2, R0, 0x2, 0x1f ;  /* 0x0c401f0000027f89 */ /* 0x004ea200000e0000 */
[----:B-----5:R-:W-:Y:S08]  /*11bc0*/  F2FP.PACK_AB R27, R251, R250 ;  /* 0x000000fafb1b723e */ /* 0x020ff000000000ff */
[----:B------:R3:W-:Y:S01]  /*11bd0*/  MUFU.EX2 R220, R40 ;  /* 0x0000002800dc7308 */ /* 0x0007e20000000800 */
[--C-:B-1----:R-:W-:Y:S09]  /*11be0*/  FFMA.FTZ R3, R9, c[0x0][0x2d0], -R49.reuse ;  /* 0x0000b40009037a23 */ /* 0x102ff20000010831 */
[----:B------:R2:W1:Y:S01]  /*11bf0*/  MUFU.EX2 R248, R3 ;  /* 0x0000000300f87308 */ /* 0x0004620000000800 */
[--C-:B---3--:R-:W-:Y:S09]  /*11c00*/  FFMA.FTZ R40, R201, c[0x0][0x2d0], -R49.reuse ;  /* 0x0000b400c9287a23 */ /* 0x108ff20000010831 */
[----:B------:R3:W-:Y:S01]  /*11c10*/  MUFU.EX2 R201, R40 ;  /* 0x0000002800c97308 */ /* 0x0007e20000000800 */
[----:B--2---:R-:W-:Y:S01]  /*11c20*/  FMNMX.FTZ R3, R0, R2, !PT ;  /* 0x0000000200037209 */ /* 0x004fe20007810000 */
[--C-:B------:R-:W-:Y:S01]  /*11c30*/  FFMA.FTZ R2, R13, c[0x0][0x2d0], -R49.reuse ;  /* 0x0000b4000d027a23 */ /* 0x100fe20000010831 */
[----:B------:R-:W-:Y:S02]  /*11c40*/  FSEL R0, R169, RZ, P2 ;  /* 0x000000ffa9007208 */ /* 0x000fe40001000000 */
[----:B-1----:R-:W-:Y:S05]  /*11c50*/  F2FP.PACK_AB R32, R248, R247 ;  /* 0x000000f7f820723e */ /* 0x002fea00000000ff */
[----:B------:R1:W2:Y:S01]  /*11c60*/  MUFU.EX2 R249, R2 ;  /* 0x0000000200f97308 */ /* 0x0002a20000000800 */
[----:B------:R-:W4:Y:S01]  /*11c70*/  SHFL.BFLY PT, R4, R3, 0x1, 0x1f ;  /* 0x0c201f0003047f89 */ /* 0x000f2200000e0000 */
[----:B------:R-:W-:Y:S02]  /*11c80*/  FADD.FTZ R0, -R0, R164 ;  /* 0x000000a400007221 */ /* 0x000fe40000010100 */
[----:B---3--:R-:W-:Y:S01]  /*11c90*/  FFMA.FTZ R40, R202, c[0x0][0x2d0], -R49 ;  /* 0x0000b400ca287a23 */ /* 0x008fe20000010831 */
[----:B------:R-:W-:Y:S01]  /*11ca0*/  MOV R202, R47 ;  /* 0x0000002f00ca7202 */ /* 0x000fe20000000f00 */
[----:B------:R-:W-:Y:S04]  /*11cb0*/  FMUL.FTZ R0, R0, c[0x0][0x2d0] ;  /* 0x0000b40000007a20 */ /* 0x000fe80000410000 */
[----:B------:R-:W-:Y:S10]  /*11cc0*/  MUFU.EX2 R200, R40 ;  /* 0x0000002800c87308 */ /* 0x000ff40000000800 */
[----:B------:R3:W5:Y:S01]  /*11cd0*/  MUFU.EX2 R21, R0 ;  /* 0x0000000000157308 */ /* 0x0007620000000800 */
[----:B-1----:R-:W-:Y:S02]  /*11ce0*/  FSEL R2, R168, RZ, P1 ;  /* 0x000000ffa8027208 */ /* 0x002fe40000800000 */
[----:B----4-:R-:W-:Y:S02]  /*11cf0*/  FMNMX.FTZ R3, R3, R4, !PT ;  /* 0x0000000403037209 */ /* 0x010fe40007810000 */
[----:B--2---:R-:W-:Y:S01]  /*11d00*/  F2FP.PACK_AB R34, R249, R246 ;  /* 0x000000f6f922723e */ /* 0x004fe200000000ff */
[----:B------:R-:W-:Y:S02]  /*11d10*/  FADD.FTZ R2, -R2, R165 ;  /* 0x000000a502027221 */ /* 0x000fe40000010100 */
[----:B------:R-:W-:Y:S02]  /*11d20*/  FMUL.FTZ R50, R3, c[0x0][0x2d0] ;  /* 0x0000b40003327a20 */ /* 0x000fe40000410000 */
[----:B------:R-:W-:Y:S04]  /*11d30*/  FMUL.FTZ R2, R2, c[0x0][0x2d0] ;  /* 0x0000b40002027a20 */ /* 0x000fe80000410000 */
[----:B------:R-:W1:Y:S01]  /*11d40*/  MUFU.EX2 R20, R2 ;  /* 0x0000000200147308 */ /* 0x000e620000000800 */
[----:B---3--:R-:W-:Y:S01]  /*11d50*/  FSEL R0, R167, RZ, P0 ;  /* 0x000000ffa7007208 */ /* 0x008fe20000000000 */
[----:B-----5:R-:W-:Y:S01]  /*11d60*/  FMUL.FTZ R4, R21, R176 ;  /* 0x000000b015047220 */ /* 0x020fe20000410000 */
[----:B------:R-:W-:Y:S01]  /*11d70*/  FSETP.NEU.FTZ.AND P0, PT, R3, -INF , PT ;  /* 0xff8000000300780b */ /* 0x000fe20003f1d000 */
[C---:B------:R-:W-:Y:S01]  /*11d80*/  FMUL.FTZ R5, R21.reuse, R177 ;  /* 0x000000b115057220 */ /* 0x040fe20000410000 */
[----:B------:R-:W-:Y:S01]  /*11d90*/  MOV R177, R43 ;  /* 0x0000002b00b17202 */ /* 0x000fe20000000f00 */
[----:B------:R-:W-:Y:S01]  /*11da0*/  FADD.FTZ R0, -R0, R166 ;  /* 0x000000a600007221 */ /* 0x000fe20000010100 */
[----:B------:R-:W-:Y:S01]  /*11db0*/  FSEL R50, R50, RZ, P0 ;  /* 0x000000ff32327208 */ /* 0x000fe20000000000 */
[----:B------:R-:W-:Y:S01]  /*11dc0*/  FMUL.FTZ R16, R21, R188 ;  /* 0x000000bc15107220 */ /* 0x000fe20000410000 */
[----:B------:R-:W-:Y:S01]  /*11dd0*/  MOV R176, R46 ;  /* 0x0000002e00b07202 */ /* 0x000fe20000000f00 */
[----:B------:R-:W-:Y:S02]  /*11de0*/  FMUL.FTZ R0, R0, c[0x0][0x2d0] ;  /* 0x0000b40000007a20 */ /* 0x000fe40000410000 */
[--C-:B------:R-:W-:Y:S02]  /*11df0*/  FFMA.FTZ R10, R10, c[0x0][0x2d0], -R50.reuse ;  /* 0x0000b4000a0a7a23 */ /* 0x100fe40000010832 */
[----:B------:R2:W3:Y:S01]  /*11e00*/  MUFU.EX2 R2, R0 ;  /* 0x0000000000027308 */ /* 0x0004e20000000800 */
[--C-:B------:R-:W-:Y:S02]  /*11e10*/  FFMA.FTZ R14, R14, c[0x0][0x2d0], -R50.reuse ;  /* 0x0000b4000e0e7a23 */ /* 0x100fe40000010832 */
[--C-:B------:R-:W-:Y:S02]  /*11e20*/  FFMA.FTZ R15, R15, c[0x0][0x2d0], -R50.reuse ;  /* 0x0000b4000f0f7a23 */ /* 0x100fe40000010832 */
[C---:B-1----:R-:W-:Y:S01]  /*11e30*/  FMUL.FTZ R6, R20.reuse, R178 ;  /* 0x000000b214067220 */ /* 0x042fe20000410000 */
[----:B------:R-:W-:Y:S01]  /*11e40*/  MOV R178, R42 ;  /* 0x0000002a00b27202 */ /* 0x000fe20000000f00 */
[C---:B------:R-:W-:Y:S02]  /*11e50*/  FMUL.FTZ R7, R20.reuse, R179 ;  /* 0x000000b314077220 */ /* 0x040fe40000410000 */
[C---:B------:R-:W-:Y:S01]  /*11e60*/  FMUL.FTZ R17, R21.reuse, R189 ;  /* 0x000000bd15117220 */ /* 0x040fe20000410000 */
[----:B------:R-:W-:Y:S01]  /*11e70*/  MUFU.EX2 R175, R10 ;  /* 0x0000000a00af7308 */ /* 0x000fe20000000800 */
[C---:B------:R-:W-:Y:S02]  /*11e80*/  FMUL.FTZ R18, R20.reuse, R190 ;  /* 0x000000be14127220 */ /* 0x040fe40000410000 */
[C---:B------:R-:W-:Y:S02]  /*11e90*/  FMUL.FTZ R19, R20.reuse, R191 ;  /* 0x000000bf14137220 */ /* 0x040fe40000410000 */
[C---:B------:R-:W-:Y:S01]  /*11ea0*/  FMUL.FTZ R132, R21.reuse, R132 ;  /* 0x0000008415847220 */ /* 0x040fe20000410000 */
[----:B------:R-:W-:Y:S01]  /*11eb0*/  LDSM.16.MT88.4 R188, [R225+0x3080] ;  /* 0x00308000e1bc783b */ /* 0x000fe20000004200 */
[C---:B------:R-:W-:Y:S02]  /*11ec0*/  FMUL.FTZ R133, R21.reuse, R133 ;  /* 0x0000008515857220 */ /* 0x040fe40000410000 */
[C---:B------:R-:W-:Y:S01]  /*11ed0*/  FMUL.FTZ R134, R20.reuse, R134 ;  /* 0x0000008614867220 */ /* 0x040fe20000410000 */
[----:B------:R-:W-:Y:S01]  /*11ee0*/  MUFU.EX2 R206, R14 ;  /* 0x0000000e00ce7308 */ /* 0x000fe20000000800 */
[----:B------:R-:W-:Y:S02]  /*11ef0*/  FMUL.FTZ R135, R20, R135 ;  /* 0x0000008714877220 */ /* 0x000fe40000410000 */
[----:B------:R-:W-:Y:S02]  /*11f00*/  FMUL.FTZ R144, R21, R144 ;  /* 0x0000009015907220 */ /* 0x000fe40000410000 */
[----:B--2---:R-:W-:Y:S02]  /*11f10*/  FFMA.FTZ R0, R11, c[0x0][0x2d0], -R50 ;  /* 0x0000b4000b007a23 */ /* 0x004fe40000010832 */
[C---:B---3--:R-:W-:Y:S02]  /*11f20*/  FMUL.FTZ R8, R2.reuse, R180 ;  /* 0x000000b402087220 */ /* 0x048fe40000410000 */
[C---:B------:R-:W-:Y:S01]  /*11f30*/  FMUL.FTZ R9, R2.reuse, R181 ;  /* 0x000000b502097220 */ /* 0x040fe20000410000 */
[----:B------:R1:W2:Y:S01]  /*11f40*/  MUFU.EX2 R192, R0 ;  /* 0x0000000000c07308 */ /* 0x0002a20000000800 */
[C---:B------:R-:W-:Y:S02]  /*11f50*/  FMUL.FTZ R12, R2.reuse, R184 ;  /* 0x000000b8020c7220 */ /* 0x040fe40000410000 */
[C---:B------:R-:W-:Y:S02]  /*11f60*/  FMUL.FTZ R13, R2.reuse, R185 ;  /* 0x000000b9020d7220 */ /* 0x040fe40000410000 */
[C---:B------:R-:W-:Y:S02]  /*11f70*/  FMUL.FTZ R136, R2.reuse, R136 ;  /* 0x0000008802887220 */ /* 0x040fe40000410000 */
[C---:B------:R-:W-:Y:S02]  /*11f80*/  FMUL.FTZ R137, R2.reuse, R137 ;  /* 0x0000008902897220 */ /* 0x040fe40000410000 */
[C---:B------:R-:W-:Y:S01]  /*11f90*/  FMUL.FTZ R140, R2.reuse, R140 ;  /* 0x0000008c028c7220 */ /* 0x040fe20000410000 */
[----:B------:R-:W3:Y:S01]  /*11fa0*/  MUFU.EX2 R207, R15 ;  /* 0x0000000f00cf7308 */ /* 0x000ee20000000800 */
[----:B------:R-:W-:Y:S02]  /*11fb0*/  FMUL.FTZ R141, R2, R141 ;  /* 0x0000008d028d7220 */ /* 0x000fe40000410000 */
[C---:B------:R-:W-:Y:S02]  /*11fc0*/  FMUL.FTZ R145, R21.reuse, R145 ;  /* 0x0000009115917220 */ /* 0x040fe40000410000 */
[C---:B------:R-:W-:Y:S02]  /*11fd0*/  FMUL.FTZ R146, R20.reuse, R146 ;  /* 0x0000009214927220 */ /* 0x040fe40000410000 */
[C---:B------:R-:W-:Y:S02]  /*11fe0*/  FMUL.FTZ R147, R20.reuse, R147 ;  /* 0x0000009314937220 */ /* 0x040fe40000410000 */
[C---:B------:R-:W-:Y:S02]  /*11ff0*/  FMUL.FTZ R148, R21.reuse, R148 ;  /* 0x0000009415947220 */ /* 0x040fe40000410000 */
[----:B------:R-:W-:Y:S02]  /*12000*/  FMUL.FTZ R149, R21, R149 ;  /* 0x0000009515957220 */ /* 0x000fe40000410000 */
[C---:B------:R-:W-:Y:S01]  /*12010*/  FMUL.FTZ R150, R20.reuse, R150 ;  /* 0x0000009614967220 */ /* 0x040fe20000410000 */
[----:B-1----:R-:W-:Y:S01]  /*12020*/  FSEL R0, R3, RZ, P0 ;  /* 0x000000ff03007208 */ /* 0x002fe20000000000 */
[----:B------:R-:W-:Y:S01]  /*12030*/  FMUL.FTZ R151, R20, R151 ;  /* 0x0000009714977220 */ /* 0x000fe20000410000 */
[----:B--2---:R-:W-:Y:S01]  /*12040*/  F2FP.PACK_AB R33, R192, R175 ;  /* 0x000000afc021723e */ /* 0x004fe200000000ff */
[----:B------:R-:W-:Y:S01]  /*12050*/  FMUL.FTZ R152, R2, R152 ;  /* 0x0000009802987220 */ /* 0x000fe20000410000 */
[----:B------:R-:W-:Y:S01]  /*12060*/  PLOP3.LUT P0, PT, PT, PT, UP0, 0x80, 0x0 ;  /* 0x000000000000781c */ /* 0x000fe20003f0f008 */
[----:B------:R-:W-:Y:S01]  /*12070*/  FADD.FTZ R0, -R0, R170 ;  /* 0x000000aa00007221 */ /* 0x000fe20000010100 */
[----:B------:R-:W-:Y:S01]  /*12080*/  MOV R170, R24 ;  /* 0x0000001800aa7202 */ /* 0x000fe20000000f00 */
[----:B------:R-:W-:Y:S02]  /*12090*/  FMUL.FTZ R153, R2, R153 ;  /* 0x0000009902997220 */ /* 0x000fe40000410000 */
[----:B------:R-:W-:Y:S01]  /*120a0*/  FMUL.FTZ R0, R0, c[0x0][0x2d0] ;  /* 0x0000b40000007a20 */ /* 0x000fe20000410000 */
[----:B------:R-:W-:Y:S01]  /*120b0*/  F2FP.PACK_AB R24, R43, R170 ;  /* 0x000000aa2b18723e */ /* 0x000fe200000000ff */
[----:B------:R-:W-:Y:S01]  /*120c0*/  FFMA.FTZ R40, R45, c[0x0][0x2d0], -R50 ;  /* 0x0000b4002d287a23 */ /* 0x000fe20000010832 */
[----:B---3--:R-:W-:Y:S01]  /*120d0*/  F2FP.PACK_AB R35, R207, R206 ;  /* 0x000000cecf23723e */ /* 0x008fe200000000ff */
[C---:B------:R-:W-:Y:S02]  /*120e0*/  FMUL.FTZ R156, R2.reuse, R156 ;  /* 0x0000009c029c7220 */ /* 0x040fe40000410000 */
[----:B------:R-:W1:Y:S01]  /*120f0*/  MUFU.EX2 R0, R0 ;  /* 0x0000000000007308 */ /* 0x000e620000000800 */
[----:B------:R-:W-:Y:S01]  /*12100*/  FMUL.FTZ R157, R2, R157 ;  /* 0x0000009d029d7220 */ /* 0x000fe20000410000 */
[-C--:B------:R-:W-:Y:S05]  /*12110*/  HMMA.16816.F32 R4, R24, R28.reuse, R4 ;  /* 0x0000001c1804723c */ /* 0x080fea0000001804 */
[C---:B------:R-:W-:Y:S02]  /*12120*/  FMUL.FTZ R160, R21.reuse, R160 ;  /* 0x000000a015a07220 */ /* 0x040fe40000410000 */
[C---:B------:R-:W-:Y:S01]  /*12130*/  FMUL.FTZ R161, R21.reuse, R161 ;  /* 0x000000a115a17220 */ /* 0x040fe20000410000 */
[----:B------:R-:W-:Y:S01]  /*12140*/  MUFU.EX2 R164, R40 ;  /* 0x0000002800a47308 */ /* 0x000fe20000000800 */
[C---:B------:R-:W-:Y:S03]  /*12150*/  FMUL.FTZ R162, R20.reuse, R162 ;  /* 0x000000a214a27220 */ /* 0x040fe60000410000 */
[C---:B------:R-:W-:Y:S02]  /*12160*/  FMUL.FTZ R163, R20.reuse, R163 ;  /* 0x000000a314a37220 */ /* 0x040fe40000410000 */
[C---:B------:R-:W-:Y:S02]  /*12170*/  FMUL.FTZ R52, R21.reuse, R52 ;  /* 0x0000003415347220 */ /* 0x040fe40000410000 */
[C---:B------:R-:W-:Y:S02]  /*12180*/  FMUL.FTZ R53, R21.reuse, R53 ;  /* 0x0000003515357220 */ /* 0x040fe40000410000 */
[C---:B------:R-:W-:Y:S02]  /*12190*/  FMUL.FTZ R54, R20.reuse, R54 ;  /* 0x0000003614367220 */ /* 0x040fe40000410000 */
        /* <DEDUP_REMOVED lines=17> */
[----:B------:R-:W-:Y:S02]  /*122b0*/  FMUL.FTZ R159, R0, R159 ;  /* 0x0000009f009f7220 */ /* 0x000fe40000410000 */
[C---:B------:R-:W-:Y:S02]  /*122c0*/  FMUL.FTZ R56, R2.reuse, R56 ;  /* 0x0000003802387220 */ /* 0x040fe40000410000 */
        /* <DEDUP_REMOVED lines=9> */
[C---:B------:R-:W-:Y:S02]  /*12360*/  FMUL.FTZ R62, R0.reuse, R62 ;  /* 0x0000003e003e7220 */ /* 0x040fe40000410000 */
[----:B------:R-:W-:Y:S01]  /*12370*/  FMUL.FTZ R63, R0, R63 ;  /* 0x0000003f003f7220 */ /* 0x000fe20000410000 */
[-C--:B-1----:R-:W-:Y:S03]  /*12380*/  HMMA.16816.F32 R148, R24, R28.reuse, R148 ;  /* 0x0000001c1894723c */ /* 0x082fe60000001894 */
        /* <DEDUP_REMOVED lines=11> */
[----:B------:R-:W-:Y:S02]  /*12440*/  FMUL.FTZ R71, R20, R71 ;  /* 0x0000004714477220 */ /* 0x000fe40000410000 */
[C---:B------:R-:W-:Y:S02]  /*12450*/  FMUL.FTZ R72, R2.reuse, R72 ;  /* 0x0000004802487220 */ /* 0x040fe40000410000 */
[-C--:B--2---:R-:W-:Y:S04]  /*12460*/  HMMA.16816.F32 R52, R24, R36.reuse, R52 ;  /* 0x000000241834723c */ /* 0x084fe80000001834 */
[----:B------:R-:W-:Y:S02]  /*12470*/  FMUL.FTZ R73, R2, R73 ;  /* 0x0000004902497220 */ /* 0x000fe40000410000 */
[C---:B------:R-:W-:Y:S02]  /*12480*/  FMUL.FTZ R74, R0.reuse, R74 ;  /* 0x0000004a004a7220 */ /* 0x040fe40000410000 */
[C---:B------:R-:W-:Y:S04]  /*12490*/  HMMA.16816.F32 R56, R32.reuse, R36, R56 ;  /* 0x000000242038723c */ /* 0x040fe80000001838 */
[----:B------:R-:W-:Y:S02]  /*124a0*/  FMUL.FTZ R75, R0, R75 ;  /* 0x0000004b004b7220 */ /* 0x000fe40000410000 */
[----:B------:R-:W-:Y:S02]  /*124b0*/  FMUL.FTZ R76, R2, R76 ;  /* 0x0000004c024c7220 */ /* 0x000fe40000410000 */
[-C--:B------:R-:W-:Y:S04]  /*124c0*/  HMMA.16816.F32 R60, R32, R38.reuse, R60 ;  /* 0x00000026203c723c */ /* 0x080fe8000000183c */
[--C-:B------:R-:W-:Y:S02]  /*124d0*/  FFMA.FTZ R36, R194, c[0x0][0x2d0], -R23.reuse ;  /* 0x0000b400c2247a23 */ /* 0x100fe40000010817 */
[----:B------:R-:W-:Y:S02]  /*124e0*/  FMUL.FTZ R77, R2, R77 ;  /* 0x0000004d024d7220 */ /* 0x000fe40000410000 */
[C---:B------:R-:W-:Y:S01]  /*124f0*/  HMMA.16816.F32 R64, R24.reuse, R38, R64 ;  /* 0x000000261840723c */ /* 0x040fe20000001840 */
[----:B------:R2:W-:Y:S03]  /*12500*/  MUFU.EX2 R245, R36 ;  /* 0x0000002400f57308 */ /* 0x0005e60000000800 */
[C---:B------:R-:W-:Y:S02]  /*12510*/  FMUL.FTZ R78, R0.reuse, R78 ;  /* 0x0000004e004e7220 */ /* 0x040fe40000410000 */
[----:B------:R-:W-:Y:S02]  /*12520*/  FMUL.FTZ R79, R0, R79 ;  /* 0x0000004f004f7220 */ /* 0x000fe40000410000 */
[C---:B------:R-:W-:Y:S01]  /*12530*/  FMUL.FTZ R80, R21.reuse, R80 ;  /* 0x0000005015507220 */ /* 0x040fe20000410000 */
[-C--:B-1----:R-:W-:Y:S03]  /*12540*/  HMMA.16816.F32 R68, R24, R28.reuse, R68 ;  /* 0x0000001c1844723c */ /* 0x082fe60000001844 */
[C---:B------:R-:W-:Y:S02]  /*12550*/  FMUL.FTZ R81, R21.reuse, R81 ;  /* 0x0000005115517220 */ /* 0x040fe40000410000 */
[C---:B------:R-:W-:Y:S02]  /*12560*/  FMUL.FTZ R82, R20.reuse, R82 ;  /* 0x0000005214527220 */ /* 0x040fe40000410000 */
[C---:B------:R-:W-:Y:S01]  /*12570*/  FMUL.FTZ R83, R20.reuse, R83 ;  /* 0x0000005314537220 */ /* 0x040fe20000410000 */
[C---:B------:R-:W-:Y:S04]  /*12580*/  HMMA.16816.F32 R72, R32.reuse, R28, R72 ;  /* 0x0000001c2048723c */ /* 0x040fe80000001848 */
[C---:B------:R-:W-:Y:S02]  /*12590*/  FMUL.FTZ R84, R21.reuse, R84 ;  /* 0x0000005415547220 */ /* 0x040fe40000410000 */
[----:B------:R-:W-:Y:S02]  /*125a0*/  FMUL.FTZ R85, R21, R85 ;  /* 0x0000005515557220 */ /* 0x000fe40000410000 */
[-C--:B------:R-:W-:Y:S01]  /*125b0*/  HMMA.16816.F32 R76, R32, R30.reuse, R76 ;  /* 0x0000001e204c723c */ /* 0x080fe2000000184c */
[----:B--2---:R-:W1:Y:S03]  /*125c0*/  LDSM.16.MT88.4 R36, [R226+0x3880] ;  /* 0x00388000e224783b */ /* 0x004e660000004200 */
[--C-:B------:R-:W-:Y:S02]  /*125d0*/  FFMA.FTZ R28, R195, c[0x0][0x2d0], -R48.reuse ;  /* 0x0000b400c31c7a23 */ /* 0x100fe40000010830 */
[C---:B------:R-:W-:Y:S02]  /*125e0*/  FMUL.FTZ R86, R20.reuse, R86 ;  /* 0x0000005614567220 */ /* 0x040fe40000410000 */
[C---:B------:R-:W-:Y:S01]  /*125f0*/  HMMA.16816.F32 R80, R24.reuse, R30, R80 ;  /* 0x0000001e1850723c */ /* 0x040fe20000001850 */
[----:B------:R2:W-:Y:S03]  /*12600*/  MUFU.EX2 R223, R28 ;  /* 0x0000001c00df7308 */ /* 0x0005e60000000800 */
        /* <DEDUP_REMOVED lines=10> */
[----:B--2---:R-:W-:Y:S02]  /*126b0*/  FFMA.FTZ R28, R198, c[0x0][0x2d0], -R23 ;  /* 0x0000b400c61c7a23 */ /* 0x004fe40000010817 */
[C---:B------:R-:W-:Y:S02]  /*126c0*/  FMUL.FTZ R97, R21.reuse, R97 ;  /* 0x0000006115617220 */ /* 0x040fe40000410000 */
[----:B------:R2:W-:Y:S01]  /*126d0*/  MUFU.EX2 R222, R28 ;  /* 0x0000001c00de7308 */ /* 0x0005e20000000800 */
[C---:B------:R-:W-:Y:S01]  /*126e0*/  FMUL.FTZ R98, R20.reuse, R98 ;  /* 0x0000006214627220 */ /* 0x040fe20000410000 */
[-C--:B-1----:R-:W-:Y:S03]  /*126f0*/  HMMA.16816.F32 R84, R24, R36.reuse, R84 ;  /* 0x000000241854723c */ /* 0x082fe60000001854 */
[C---:B------:R-:W-:Y:S02]  /*12700*/  FMUL.FTZ R99, R20.reuse, R99 ;  /* 0x0000006314637220 */ /* 0x040fe40000410000 */
[C---:B------:R-:W-:Y:S02]  /*12710*/  FMUL.FTZ R100, R21.reuse, R100 ;  /* 0x0000006415647220 */ /* 0x040fe40000410000 */
[----:B------:R-:W-:Y:S01]  /*12720*/  FMUL.FTZ R101, R21, R101 ;  /* 0x0000006515657220 */ /* 0x000fe20000410000 */
[C---:B------:R-:W-:Y:S04]  /*12730*/  HMMA.16816.F32 R88, R32.reuse, R36, R88 ;  /* 0x000000242058723c */ /* 0x040fe80000001858 */
[C---:B------:R-:W-:Y:S02]  /*12740*/  FMUL.FTZ R102, R20.reuse, R102 ;  /* 0x0000006614667220 */ /* 0x040fe40000410000 */
[----:B------:R-:W-:Y:S02]  /*12750*/  FMUL.FTZ R103, R20, R103 ;  /* 0x0000006714677220 */ /* 0x000fe40000410000 */
[-C--:B------:R-:W-:Y:S04]  /*12760*/  HMMA.16816.F32 R92, R32, R38.reuse, R92 ;  /* 0x00000026205c723c */ /* 0x080fe8000000185c */
[----:B------:R-:W-:Y:S01]  /*12770*/  FFMA.FTZ R36, R199, c[0x0][0x2d0], -R48 ;  /* 0x0000b400c7247a23 */ /* 0x000fe20000010830 */
[----:B--2---:R-:W1:Y:S01]  /*12780*/  LDSM.16.MT88.4 R28, [R228+0x3880] ;  /* 0x00388000e41c783b */ /* 0x004e620000004200 */
        /* <DEDUP_REMOVED lines=13> */
[--C-:B--2---:R-:W-:Y:S02]  /*12860*/  FFMA.FTZ R36, R51, c[0x0][0x2d0], -R49.reuse ;  /* 0x0000b40033247a23 */ /* 0x104fe40000010831 */
[C---:B------:R-:W-:Y:S02]  /*12870*/  FMUL.FTZ R115, R20.reuse, R115 ;  /* 0x0000007314737220 */ /* 0x040fe40000410000 */
[----:B------:R2:W3:Y:S01]  /*12880*/  MUFU.EX2 R218, R36 ;  /* 0x0000002400da7308 */ /* 0x0004e20000000800 */
        /* <DEDUP_REMOVED lines=10> */
[-C--:B------:R-:W-:Y:S01]  /*12930*/  HMMA.16816.F32 R108, R32, R30.reuse, R108 ;  /* 0x0000001e206c723c */ /* 0x080fe2000000186c */
[----:B--2---:R-:W1:Y:S03]  /*12940*/  LDSM.16.MT88.4 R36, [R227+0x3880] ;  /* 0x00388000e324783b */ /* 0x004e660000004200 */
[----:B------:R-:W-:Y:S02]  /*12950*/  FFMA.FTZ R28, R203, c[0x0][0x2d0], -R49 ;  /* 0x0000b400cb1c7a23 */ /* 0x000fe40000010831 */
[C---:B------:R-:W-:Y:S02]  /*12960*/  FMUL.FTZ R124, R2.reuse, R124 ;  /* 0x0000007c027c7220 */ /* 0x040fe40000410000 */
[C---:B------:R-:W-:Y:S01]  /*12970*/  HMMA.16816.F32 R112, R24.reuse, R30, R112 ;  /* 0x0000001e1870723c */ /* 0x040fe20000001870 */
[----:B------:R2:W4:Y:S01]  /*12980*/  MUFU.EX2 R199, R28 ;  /* 0x0000001c00c77308 */ /* 0x0005220000000800 */
[----:B------:R-:W5:Y:S02]  /*12990*/  LDL.LU R203, [R1+0x20] ;  /* 0x0000200001cb7983 */ /* 0x000f640000300800 */
[----:B------:R-:W-:Y:S02]  /*129a0*/  FMUL.FTZ R125, R2, R125 ;  /* 0x0000007d027d7220 */ /* 0x000fe40000410000 */
[C---:B------:R-:W-:Y:S02]  /*129b0*/  FMUL.FTZ R126, R0.reuse, R126 ;  /* 0x0000007e007e7220 */ /* 0x040fe40000410000 */
[----:B------:R-:W-:Y:S04]  /*129c0*/  FMUL.FTZ R127, R0, R127 ;  /* 0x0000007f007f7220 */ /* 0x000fe80000410000 */
[C---:B------:R-:W-:Y:S02]  /*129d0*/  FMUL.FTZ R128, R21.reuse, R128 ;  /* 0x0000008015807220 */ /* 0x040fe40000410000 */
[----:B------:R-:W-:Y:S02]  /*129e0*/  FMUL.FTZ R129, R21, R129 ;  /* 0x0000008115817220 */ /* 0x000fe40000410000 */
[C---:B------:R-:W-:Y:S02]  /*129f0*/  FMUL.FTZ R130, R20.reuse, R130 ;  /* 0x0000008214827220 */ /* 0x040fe40000410000 */
[----:B------:R-:W-:Y:S02]  /*12a00*/  FMUL.FTZ R131, R20, R131 ;  /* 0x0000008314837220 */ /* 0x000fe40000410000 */
[--C-:B--2---:R-:W-:Y:S02]  /*12a10*/  FFMA.FTZ R28, R41, c[0x0][0x2d0], -R50.reuse ;  /* 0x0000b400291c7a23 */ /* 0x104fe40000010832 */
[----:B------:R-:W-:Y:S02]  /*12a20*/  LDSM.16.MT88.4 R40, [R226+0x2880] ;  /* 0x00288000e228783b */ /* 0x000fe40000004200 */
[----:B------:R2:W-:Y:S01]  /*12a30*/  MUFU.EX2 R166, R28 ;  /* 0x0000001c00a67308 */ /* 0x0005e20000000800 */
[-C--:B-1----:R-:W-:Y:S08]  /*12a40*/  HMMA.16816.F32 R116, R24, R36.reuse, R116 ;  /* 0x000000241874723c */ /* 0x082ff00000001874 */
[C---:B------:R-:W-:Y:S07]  /*12a50*/  HMMA.16816.F32 R120, R32.reuse, R36, R120 ;  /* 0x000000242078723c */ /* 0x040fee0000001878 */
[--C-:B------:R-:W-:Y:S01]  /*12a60*/  FFMA.FTZ R36, R171, c[0x0][0x2d0], -R50.reuse ;  /* 0x0000b400ab247a23 */ /* 0x100fe20000010832 */
[-C--:B------:R-:W-:Y:S03]  /*12a70*/  HMMA.16816.F32 R124, R32, R38.reuse, R124 ;  /* 0x00000026207c723c */ /* 0x080fe6000000187c */
[----:B------:R-:W1:Y:S01]  /*12a80*/  MUFU.EX2 R51, R36 ;  /* 0x0000002400337308 */ /* 0x000e620000000800 */
[----:B--2---:R-:W-:Y:S02]  /*12a90*/  FFMA.FTZ R28, R44, c[0x0][0x2d0], -R50 ;  /* 0x0000b4002c1c7a23 */ /* 0x004fe40000010832 */
[----:B------:R-:W-:Y:S01]  /*12aa0*/  LDSM.16.MT88.4 R44, [R228+0x2880] ;  /* 0x00288000e42c783b */ /* 0x000fe20000004200 */
[----:B---3--:R-:W-:Y:S01]  /*12ab0*/  F2FP.PACK_AB R32, R201, R218 ;  /* 0x000000dac920723e */ /* 0x008fe200000000ff */
[----:B------:R-:W-:Y:S04]  /*12ac0*/  HMMA.16816.F32 R128, R24, R38, R128 ;  /* 0x000000261880723c */ /* 0x000fe80000001880 */
[----:B----4-:R-:W-:Y:S01]  /*12ad0*/  F2FP.PACK_AB R34, R199, R200 ;  /* 0x000000c8c722723e */ /* 0x010fe200000000ff */
[----:B------:R2:W3:Y:S02]  /*12ae0*/  MUFU.EX2 R165, R28 ;  /* 0x0000001c00a57308 */ /* 0x0004e40000000800 */
[----:B------:R-:W-:Y:S02]  /*12af0*/  F2FP.PACK_AB R24, R244, R245 ;  /* 0x000000f5f418723e */ /* 0x000fe400000000ff */
[----:B------:R-:W-:Y:S03]  /*12b00*/  F2FP.PACK_AB R25, R223, R242 ;  /* 0x000000f2df19723e */ /* 0x000fe600000000ff */
[----:B------:R-:W-:Y:S02]  /*12b10*/  F2FP.PACK_AB R26, R221, R222 ;  /* 0x000000dedd1a723e */ /* 0x000fe400000000ff */
[----:B------:R-:W-:Y:S02]  /*12b20*/  F2FP.PACK_AB R27, R219, R220 ;  /* 0x000000dcdb1b723e */ /* 0x000fe400000000ff */
[----:B-1----:R-:W-:Y:S01]  /*12b30*/  F2FP.PACK_AB R35, R51, R164 ;  /* 0x000000a43323723e */ /* 0x002fe200000000ff */
[----:B------:R-:W-:Y:S08]  /*12b40*/  LDSM.16.MT88.4 R36, [R227+0x2880] ;  /* 0x00288000e324783b */ /* 0x000ff00000004200 */
[----:B--2---:R-:W1:Y:S01]  /*12b50*/  LDSM.16.MT88.4 R28, [R225+0x2880] ;  /* 0x00288000e11c783b */ /* 0x004e620000004200 */
[----:B---3--:R-:W-:Y:S01]  /*12b60*/  F2FP.PACK_AB R33, R165, R166 ;  /* 0x000000a6a521723e */ /* 0x008fe200000000ff */
        /* <DEDUP_REMOVED lines=14> */
[--C-:B--2---:R-:W-:Y:S01]  /*12c50*/  FFMA.FTZ R40, R209, c[0x0][0x2d0], -R23.reuse ;  /* 0x0000b400d1287a23 */ /* 0x104fe20000010817 */
[----:B------:R-:W-:Y:S03]  /*12c60*/  MOV R209, R177 ;  /* 0x000000b100d17202 */ /* 0x000fe60000000f00 */
[-C--:B------:R-:W-:Y:S01]  /*12c70*/  HMMA.16816.F32 R156, R32, R46.reuse, R156 ;  /* 0x0000002e209c723c */ /* 0x080fe2000000189c */
[----:B------:R2:W-:Y:S07]  /*12c80*/  MUFU.EX2 R198, R40 ;  /* 0x0000002800c67308 */ /* 0x0005ee0000000800 */
[C---:B------:R-:W-:Y:S08]  /*12c90*/  HMMA.16816.F32 R160, R24.reuse, R46, R160 ;  /* 0x0000002e18a0723c */ /* 0x040ff000000018a0 */
[-C--:B------:R-:W-:Y:S08]  /*12ca0*/  HMMA.16816.F32 R52, R24, R36.reuse, R52 ;  /* 0x000000241834723c */ /* 0x080ff00000001834 */
[C---:B------:R-:W-:Y:S01]  /*12cb0*/  HMMA.16816.F32 R56, R32.reuse, R36, R56 ;  /* 0x000000242038723c */ /* 0x040fe20000001838 */
[----:B--2---:R-:W2:Y:S06]  /*12cc0*/  LDSM.16.MT88.4 R40, [R226+0x4080] ;  /* 0x00408000e228783b */ /* 0x004eac0000004200 */
[--C-:B------:R-:W-:Y:S01]  /*12cd0*/  FFMA.FTZ R36, R204, c[0x0][0x2d0], -R48.reuse ;  /* 0x0000b400cc247a23 */ /* 0x100fe20000010830 */
[-C--:B------:R-:W-:Y:S01]  /*12ce0*/  HMMA.16816.F32 R60, R32, R38.reuse, R60 ;  /* 0x00000026203c723c */ /* 0x080fe2000000183c */
[----:B------:R-:W3:Y:S02]  /*12cf0*/  LDL.LU R204, [R1+0x1c] ;  /* 0x00001c0001cc7983 */ /* 0x000ee40000300800 */
[----:B------:R4:W-:Y:S05]  /*12d00*/  MUFU.EX2 R196, R36 ;  /* 0x0000002400c47308 */ /* 0x0009ea0000000800 */
[C---:B------:R-:W-:Y:S08]  /*12d10*/  HMMA.16816.F32 R64, R24.reuse, R38, R64 ;  /* 0x000000261840723c */ /* 0x040ff00000001840 */
[-C--:B-1----:R-:W-:Y:S08]  /*12d20*/  HMMA.16816.F32 R68, R24, R28.reuse, R68 ;  /* 0x0000001c1844723c */ /* 0x082ff00000001844 */
[C---:B------:R-:W-:Y:S04]  /*12d30*/  HMMA.16816.F32 R72, R32.reuse, R28, R72 ;  /* 0x0000001c2048723c */ /* 0x040fe80000001848 */
[--C-:B----4-:R-:W-:Y:S02]  /*12d40*/  FFMA.FTZ R36, R205, c[0x0][0x2d0], -R48.reuse ;  /* 0x0000b400cd247a23 */ /* 0x110fe40000010830 */
[----:B------:R-:W4:Y:S02]  /*12d50*/  LDL.LU R205, [R1+0x14] ;  /* 0x0000140001cd7983 */ /* 0x000f240000300800 */
[-C--:B------:R-:W-:Y:S01]  /*12d60*/  HMMA.16816.F32 R76, R32, R30.reuse, R76 ;  /* 0x0000001e204c723c */ /* 0x080fe2000000184c */
[----:B------:R1:W-:Y:S07]  /*12d70*/  MUFU.EX2 R195, R36 ;  /* 0x0000002400c37308 */ /* 0x0003ee0000000800 */
[C---:B------:R-:W-:Y:S01]  /*12d80*/  HMMA.16816.F32 R80, R24.reuse, R30, R80 ;  /* 0x0000001e1850723c */ /* 0x040fe20000001850 */
[----:B------:R-:W-:Y:S07]  /*12d90*/  LDSM.16.MT88.4 R28, [R227+0x4080] ;  /* 0x00408000e31c783b */ /* 0x000fee0000004200 */
[-C--:B--2---:R-:W-:Y:S08]  /*12da0*/  HMMA.16816.F32 R84, R24, R40.reuse, R84 ;  /* 0x000000281854723c */ /* 0x084ff00000001854 */
[C---:B------:R-:W-:Y:S04]  /*12db0*/  HMMA.16816.F32 R88, R32.reuse, R40, R88 ;  /* 0x000000282058723c */ /* 0x040fe80000001858 */
[--C-:B-1----:R-:W-:Y:S01]  /*12dc0*/  FFMA.FTZ R36, R215, c[0x0][0x2d0], -R23.reuse ;  /* 0x0000b400d7247a23 */ /* 0x102fe20000010817 */
[----:B------:R-:W-:Y:S01]  /*12dd0*/  MOV R215, R176 ;  /* 0x000000b000d77202 */ /* 0x000fe20000000f00 */
[----:B------:R-:W-:Y:S02]  /*12de0*/  FFMA.FTZ R23, R217, c[0x0][0x2d0], -R23 ;  /* 0x0000b400d9177a23 */ /* 0x000fe40000010817 */
[-C--:B------:R-:W-:Y:S01]  /*12df0*/  HMMA.16816.F32 R92, R32, R42.reuse, R92 ;  /* 0x0000002a205c723c */ /* 0x080fe2000000185c */
[----:B------:R1:W-:Y:S01]  /*12e00*/  MUFU.EX2 R194, R36 ;  /* 0x0000002400c27308 */ /* 0x0003e20000000800 */
[----:B------:R-:W2:Y:S06]  /*12e10*/  LDL.LU R217, [R1+0x18] ;  /* 0x0000180001d97983 */ /* 0x000eac0000300800 */
[C---:B------:R-:W-:Y:S01]  /*12e20*/  HMMA.16816.F32 R96, R24.reuse, R42, R96 ;  /* 0x0000002a1860723c */ /* 0x040fe20000001860 */
[----:B------:R-:W-:Y:S02]  /*12e30*/  LDSM.16.MT88.4 R40, [R227+0x3080] ;  /* 0x00308000e328783b */ /* 0x000fe40000004200 */
[----:B------:R5:W-:Y:S06]  /*12e40*/  MUFU.EX2 R193, R23 ;  /* 0x0000001700c17308 */ /* 0x000bec0000000800 */
[----:B-1----:R-:W1:Y:S03]  /*12e50*/  LDSM.16.MT88.4 R36, [R228+0x4080] ;  /* 0x00408000e424783b */ /* 0x002e660000004200 */
[--C-:B-----5:R-:W-:Y:S01]  /*12e60*/  FFMA.FTZ R23, R211, c[0x0][0x2d0], -R48.reuse ;  /* 0x0000b400d3177a23 */ /* 0x120fe20000010830 */
[----:B------:R-:W-:Y:S01]  /*12e70*/  MOV R211, R170 ;  /* 0x000000aa00d37202 */ /* 0x000fe20000000f00 */
[----:B------:R-:W-:Y:S02]  /*12e80*/  FFMA.FTZ R48, R214, c[0x0][0x2d0], -R48 ;  /* 0x0000b400d6307a23 */ /* 0x000fe40000010830 */
[----:B------:R5:W-:Y:S10]  /*12e90*/  MUFU.EX2 R171, R23 ;  /* 0x0000001700ab7308 */ /* 0x000bf40000000800 */
        /* <DEDUP_REMOVED lines=13> */
[----:B------:R-:W3:Y:S07]  /*12f70*/  LDSM.16.MT88.4 R32, [R226+0x3080] ;  /* 0x00308000e220783b */ /* 0x000eee0000004200 */
        /* <DEDUP_REMOVED lines=26> */
[----:B------:R-:W5:Y:S03]  /*13120*/  LDSM.16.MT88.4 R12, [R228+0x4880] ;  /* 0x00488000e40c783b */ /* 0x000f660000004200 */
[----:B----4-:R-:W-:Y:S04]  /*13130*/  FFMA.FTZ R20, R20, R205, R215 ;  /* 0x000000cd14147223 */ /* 0x010fe800000100d7 */
[C---:B------:R-:W-:Y:S01]  /*13140*/  HMMA.16816.F32 R188, R24.reuse, R190, R16 ;  /* 0x000000be18bc723c */ /* 0x040fe20000001810 */
[----:B------:R-:W4:Y:S03]  /*13150*/  LDSM.16.MT88.4 R16, [R227+0x4880] ;  /* 0x00488000e310783b */ /* 0x000f260000004200 */
[----:B------:R-:W-:Y:S04]  /*13160*/  FADD.FTZ R20, R252, R20 ;  /* 0x00000014fc147221 */ /* 0x000fe80000010000 */
[-C--:B---3--:R-:W-:Y:S04]  /*13170*/  HMMA.16816.F32 R132, R24, R32.reuse, R132 ;  /* 0x000000201884723c */ /* 0x088fe80000001884 */
[----:B------:R-:W-:Y:S04]  /*13180*/  FADD.FTZ R20, R250, R20 ;  /* 0x00000014fa147221 */ /* 0x000fe80000010000 */
[C---:B------:R-:W-:Y:S08]  /*13190*/  HMMA.16816.F32 R136, R28.reuse, R32, R136 ;  /* 0x000000201c88723c */ /* 0x040ff00000001888 */
[-C--:B------:R-:W-:Y:S04]  /*131a0*/  HMMA.16816.F32 R140, R28, R34.reuse, R140 ;  /* 0x000000221c8c723c */ /* 0x080fe8000000188c */
[----:B--2---:R-:W-:Y:S04]  /*131b0*/  FFMA.FTZ R21, R21, R217, R211 ;  /* 0x000000d915157223 */ /* 0x004fe800000100d3 */
        /* <DEDUP_REMOVED lines=26> */
[----:B------:R-:W-:Y:S02]  /*13360*/  FFMA.FTZ R4, R0, R203, R175 ;  /* 0x000000cb00047223 */ /* 0x000fe400000100af */
        /* <DEDUP_REMOVED lines=17> */
[----:B------:R-:W-:Y:S01]  /*13480*/  FADD.FTZ R0, R221, R7 ;  /* 0x00000007dd007221 */ /* 0x000fe20000010000 */
[----:B------:R-:W-:Y:S01]  /*13490*/  MOV R165, R168 ;  /* 0x000000a800a57202 */ /* 0x000fe20000000f00 */
[----:B------:R-:W-:Y:S02]  /*134a0*/  FADD.FTZ R2, R200, R5 ;  /* 0x00000005c8027221 */ /* 0x000fe40000010000 */
[----:B------:R-:W-:Y:S01]  /*134b0*/  FADD.FTZ R6, R219, R6 ;  /* 0x00000006db067221 */ /* 0x000fe20000010000 */
[-C--:B----4-:R-:W-:Y:S03]  /*134c0*/  HMMA.16816.F32 R116, R24, R16.reuse, R116 ;  /* 0x000000101874723c */ /* 0x090fe60000001874 */
        /* <DEDUP_REMOVED lines=16> */
[----:B------:R-:W-:Y:S01]  /*135d0*/  FADD.FTZ R0, R45, R4 ;  /* 0x000000042d007221 */ /* 0x000fe20000010000 */
[----:B------:R1:W-:Y:S01]  /*135e0*/  STL [R1+0x18], R5 ;  /* 0x0000180501007387 */ /* 0x0003e20000100800 */
[----:B------:R-:W-:Y:S02]  /*135f0*/  FADD.FTZ R4, R171, R6 ;  /* 0x00000006ab047221 */ /* 0x000fe40000010000 */
[----:B------:R-:W-:Y:S02]  /*13600*/  FADD.FTZ R2, R46, R2 ;  /* 0x000000022e027221 */ /* 0x000fe40000010000 */
[----:B------:R-:W-:Y:S01]  /*13610*/  FADD.FTZ R4, R170, R4 ;  /* 0x00000004aa047221 */ /* 0x000fe20000010000 */
[----:B------:R-:W-:Y:S01]  /*13620*/  MOV R170, R3 ;  /* 0x0000000300aa7202 */ /* 0x000fe20000000f00 */
[----:B------:R-:W-:Y:S02]  /*13630*/  FADD.FTZ R2, R49, R2 ;  /* 0x0000000231027221 */ /* 0x000fe40000010000 */
[----:B------:R-:W-:Y:S01]  /*13640*/  FADD.FTZ R0, R23, R0 ;  /* 0x0000000017007221 */ /* 0x000fe20000010000 */
[----:B------:R1:W-:Y:S03]  /*13650*/  STL [R1+0x14], R4 ;  /* 0x0000140401007387 */ /* 0x0003e60000100800 */
[----:B------:R-:W-:Y:S01]  /*13660*/  FADD.FTZ R0, R50, R0 ;  /* 0x0000000032007221 */ /* 0x000fe20000010000 */
[----:B------:R1:W-:Y:S04]  /*13670*/  STL [R1+0x1c], R2 ;  /* 0x00001c0201007387 */ /* 0x0003e80000100800 */
[----:B------:R1:W-:Y:S01]  /*13680*/  STL [R1+0x20], R0 ;  /* 0x0000200001007387 */ /* 0x0003e20000100800 */
[----:B------:R-:W-:-:S05]  /*13690*/  @P0 BRA `(.L_x_1066) ;  /* 0xffffb8a000000947 */ /* 0x000fca000383ffff */
.L_x_1049:
[----:B-1----:R-:W2:Y:S04]  /*136a0*/  LDL.LU R0, [R1+0x18] ;  /* 0x0000180001007983 */ /* 0x002ea80000300800 */
[----:B------:R-:W3:Y:S04]  /*136b0*/  LDL.LU R4, [R1+0x14] ;  /* 0x0000140001047983 */ /* 0x000ee80000300800 */
[----:B------:R-:W4:Y:S04]  /*136c0*/  LDL.LU R5, [R1+0x1c] ;  /* 0x00001c0001057983 */ /* 0x000f280000300800 */
[----:B------:R-:W4:Y:S01]  /*136d0*/  LDL.LU R2, [R1+0x20] ;  /* 0x0000200001027983 */ /* 0x000f220000300800 */
[----:B------:R-:W-:-:S03]  /*136e0*/  PLOP3.LUT P0, PT, PT, PT, PT, 0x8, 0x0 ;  /* 0x000000000000781c */ /* 0x000fc60003f0e170 */
        /* <DEDUP_REMOVED lines=18> */
[----:B------:R-:W-:Y:S02]  /*13810*/  FSETP.NE.FTZ.AND P3, PT, R9, RZ, PT ;  /* 0x000000ff0900720b */ /* 0x000fe40003f75000 */
[----:B------:R-:W-:Y:S01]  /*13820*/  MOV R2, RZ ;  /* 0x000000ff00027202 */ /* 0x000fe20000000f00 */
[----:B----4-:R-:W-:Y:S01]  /*13830*/  FADD.FTZ R6, R5, R6 ;  /* 0x0000000605067221 */ /* 0x010fe20000010000 */
[----:B------:R-:W-:-:S05]  /*13840*/  FSETP.NE.FTZ.AND P2, PT, R7, RZ, PT ;  /* 0x000000ff0700720b */ /* 0x000fca0003f55000 */
[----:B------:R-:W1:Y:S01]  /*13850*/  @P4 MUFU.RCP R0, R11 ;  /* 0x0000000b00004308 */ /* 0x000e620000001000 */
[----:B------:R-:W-:-:S07]  /*13860*/  FSETP.NE.FTZ.AND P1, PT, R6, RZ, PT ;  /* 0x000000ff0600720b */ /* 0x000fce0003f35000 */
[----:B------:R-:W2:Y:S06]  /*13870*/  @P3 MUFU.RCP R4, R9 ;  /* 0x0000000900043308 */ /* 0x000eac0000001000 */
[----:B------:R-:W-:Y:S01]  /*13880*/  @P1 MOV R8, 0x3f317218 ;  /* 0x3f31721800081802 */ /* 0x000fe20000000f00 */
[C---:B-1----:R-:W-:Y:S01]  /*13890*/  FMUL.FTZ R176, R0.reuse, R176 ;  /* 0x000000b000b07220 */ /* 0x042fe20000410000 */
[----:B------:R-:W1:Y:S01]  /*138a0*/  @P2 MUFU.RCP R2, R7 ;  /* 0x0000000700022308 */ /* 0x000e620000001000 */
        /* <DEDUP_REMOVED lines=16> */
[C---:B------:R-:W-:Y:S01]  /*139b0*/  FMUL.FTZ R24, R0.reuse, R64 ;  /* 0x0000004000187220 */ /* 0x040fe20000410000 */
[----:B------:R-:W-:Y:S01]  /*139c0*/  MOV R64, 0xff800000 ;  /* 0xff80000000407802 */ /* 0x000fe20000000f00 */
[C---:B------:R-:W-:Y:S01]  /*139d0*/  FMUL.FTZ R42, R0.reuse, R65 ;  /* 0x00000041002a7220 */ /* 0x040fe20000410000 */
[----:B------:R-:W-:Y:S01]  /*139e0*/  MOV R65, 0xff800000 ;  /* 0xff80000000417802 */ /* 0x000fe20000000f00 */
[C---:B------:R-:W-:Y:S01]  /*139f0*/  FMUL.FTZ R28, R0.reuse, R68 ;  /* 0x00000044001c7220 */ /* 0x040fe20000410000 */
[----:B------:R-:W-:Y:S01]  /*13a00*/  MOV R68, 0xff800000 ;  /* 0xff80000000447802 */ /* 0x000fe20000000f00 */
        /* <DEDUP_REMOVED lines=15> */
[----:B------:R-:W-:Y:S01]  /*13b00*/  MOV R0, RZ ;  /* 0x000000ff00007202 */ /* 0x000fe20000000f00 */
[C---:B--2---:R-:W-:Y:S02]  /*13b10*/  FMUL.FTZ R15, R4.reuse, R54 ;  /* 0x00000036040f7220 */ /* 0x044fe40000410000 */
[----:B------:R-:W-:Y:S02]  /*13b20*/  FMUL.FTZ R44, R4, R55 ;  /* 0x00000037042c7220 */ /* 0x000fe40000410000 */
[C---:B-1----:R-:W-:Y:S01]  /*13b30*/  FMUL.FTZ R180, R2.reuse, R180 ;  /* 0x000000b402b47220 */ /* 0x042fe20000410000 */
[----:B------:R-:W1:Y:S01]  /*13b40*/  @P1 MUFU.RCP R0, R6 ;  /* 0x0000000600001308 */ /* 0x000e620000001000 */
[----:B------:R-:W-:-:S02]  /*13b50*/  FMUL.FTZ R181, R2, R181 ;  /* 0x000000b502b57220 */ /* 0x000fc40000410000 */
[C---:B------:R-:W-:Y:S02]  /*13b60*/  FMUL.FTZ R184, R2.reuse, R184 ;  /* 0x000000b802b87220 */ /* 0x040fe40000410000 */
[C---:B------:R-:W-:Y:S02]  /*13b70*/  FMUL.FTZ R185, R2.reuse, R185 ;  /* 0x000000b902b97220 */ /* 0x040fe40000410000 */
[C---:B------:R-:W-:Y:S01]  /*13b80*/  FMUL.FTZ R136, R2.reuse, R136 ;  /* 0x0000008802887220 */ /* 0x040fe20000410000 */
[----:B------:R-:W2:Y:S01]  /*13b90*/  @P1 MUFU.LG2 R6, R6 ;  /* 0x0000000600061308 */ /* 0x000ea20000000c00 */
        /* <DEDUP_REMOVED lines=41> */
[C---:B------:R-:W-:Y:S01]  /*13e30*/  FMUL.FTZ R41, R4.reuse, R67 ;  /* 0x0000004304297220 */ /* 0x040fe20000410000 */
[----:B------:R-:W-:Y:S01]  /*13e40*/  MOV R67, 0xff800000 ;  /* 0xff80000000437802 */ /* 0x000fe20000000f00 */
        /* <DEDUP_REMOVED lines=51> */
[----:B------:R-:W-:Y:S02]  /*14180*/  @P4 FMUL.FTZ R10, R4, c[0x0][0x2d0] ;  /* 0x0000b400040a4a20 */ /* 0x000fe40000410000 */
[----:B------:R-:W-:Y:S02]  /*14190*/  @P2 FMUL.FTZ R2, R0, c[0x0][0x2d0] ;  /* 0x0000b40000022a20 */ /* 0x000fe40000410000 */
[----:B------:R-:W-:Y:S02]  /*141a0*/  @P4 FMUL.FTZ R11, R11, 0.69314718246459960938 ;  /* 0x3f3172180b0b4820 */ /* 0x000fe40000410000 */
[----:B------:R-:W-:-:S02]  /*141b0*/  @P3 FMUL.FTZ R9, R9, 0.69314718246459960938 ;  /* 0x3f31721809093820 */ /* 0x000fc40000410000 */
[----:B------:R-:W-:Y:S02]  /*141c0*/  @P2 FMUL.FTZ R7, R7, 0.69314718246459960938 ;  /* 0x3f31721807072820 */ /* 0x000fe40000410000 */
[----:B--2---:R-:W-:Y:S02]  /*141d0*/  @P1 FMUL.FTZ R4, R6, 0.69314718246459960938 ;  /* 0x3f31721806041820 */ /* 0x004fe40000410000 */
[----:B------:R-:W-:Y:S02]  /*141e0*/  @P1 FMUL.FTZ R0, R8, c[0x0][0x2d0] ;  /* 0x0000b40008001a20 */ /* 0x000fe40000410000 */
[----:B------:R-:W-:Y:S02]  /*141f0*/  @P4 FFMA.FTZ R64, R10, R169, R11 ;  /* 0x000000a90a404223 */ /* 0x000fe4000001000b */
[----:B------:R-:W-:Y:S02]  /*14200*/  @P3 FFMA.FTZ R65, R5, R168, R9 ;  /* 0x000000a805413223 */ /* 0x000fe40000010009 */
[----:B------:R-:W-:-:S02]  /*14210*/  @P2 FFMA.FTZ R67, R2, R167, R7 ;  /* 0x000000a702432223 */ /* 0x000fc40000010007 */
[----:B------:R-:W-:Y:S02]  /*14220*/  @P1 FFMA.FTZ R68, R0, R3, R4 ;  /* 0x0000000300441223 */ /* 0x000fe40000010004 */
.L_x_991:
[----:B------:R-:W-:Y:S05]  /*14230*/  @P0 BRA `(.L_x_1067) ;  /* 0x00001c6000000947 */ /* 0x000fea0003800000 */
[----:B------:R-:W2:Y:S01]  /*14240*/  LDL R71, [R1+0x50] ;  /* 0x0000500001477983 */ /* 0x000ea20000100800 */
[----:B------:R-:W-:Y:S02]  /*14250*/  F2FP.PACK_AB R41, R41, R66 ;  /* 0x000000422929723e */ /* 0x000fe400000000ff */
[----:B------:R-:W-:Y:S01]  /*14260*/  F2FP.PACK_AB R62, R63, R62 ;  /* 0x0000003e3f3e723e */ /* 0x000fe200000000ff */
[----:B------:R-:W1:Y:S01]  /*14270*/  S2R R69, SR_TID.X ;  /* 0x0000000000457919 */ /* 0x000e620000002100 */
        /* <DEDUP_REMOVED lines=12> */
[----:B-1----:R-:W-:Y:S02]  /*14340*/  SHF.R.S32.HI R66, RZ, 0x1f, R69 ;  /* 0x0000001fff427819 */ /* 0x002fe40000011445 */
[----:B------:R-:W-:Y:S02]  /*14350*/  F2FP.PACK_AB R8, R145, R144 ;  /* 0x000000909108723e */ /* 0x000fe400000000ff */
[CC--:B------:R-:W-:Y:S02]  /*14360*/  LEA.HI R2, R66.reuse, R69.reuse, RZ, 0x2 ;  /* 0x0000004542027211 */ /* 0x0c0fe400078f10ff */
[----:B------:R-:W-:-:S02]  /*14370*/  LEA.HI R63, R66, R69, RZ, 0x5 ;  /* 0x00000045423f7211 */ /* 0x000fc400078f28ff */
[--C-:B------:R-:W-:Y:S02]  /*14380*/  SHF.R.S32.HI R4, RZ, 0x2, R2.reuse ;  /* 0x00000002ff047819 */ /* 0x100fe40000011402 */
[----:B------:R-:W-:Y:S02]  /*14390*/  SHF.R.S32.HI R0, RZ, 0x1f, R2 ;  /* 0x0000001fff007819 */ /* 0x000fe40000011402 */
[----:B------:R-:W-:Y:S02]  /*143a0*/  SHF.R.S32.HI R59, RZ, 0x5, R63 ;  /* 0x00000005ff3b7819 */ /* 0x000fe4000001143f */
[----:B------:R-:W-:Y:S02]  /*143b0*/  LEA.HI R0, R0, R4, RZ, 0x3 ;  /* 0x0000000400007211 */ /* 0x000fe400078f18ff */
[----:B------:R-:W-:Y:S02]  /*143c0*/  F2FP.PACK_AB R55, R55, R136 ;  /* 0x000000883737723e */ /* 0x000fe400000000ff */
[----:B------:R-:W-:-:S02]  /*143d0*/  LOP3.LUT R0, R0, 0xfffffff8, RZ, 0xc0, !PT ;  /* 0xfffffff800007812 */ /* 0x000fc400078ec0ff */
        /* <DEDUP_REMOVED lines=157> */
.L_x_1068:
        /* <DEDUP_REMOVED lines=151> */
.L_x_1070:
[----:B--234-:R-:W-:Y:S05]  /*15720*/  BSYNC B0 ;  /* 0x0000000000007941 */ /* 0x01cfea0003800000 */
.L_x_1069:
        /* <DEDUP_REMOVED lines=16> */
.L_x_1072:
[----:B------:R-:W-:Y:S05]  /*15830*/  BSYNC B0 ;  /* 0x0000000000007941 */ /* 0x000fea0003800000 */
.L_x_1071:
        /* <DEDUP_REMOVED lines=16> */
.L_x_1074:
[----:B------:R-:W-:Y:S05]  /*15940*/  BSYNC B0 ;  /* 0x0000000000007941 */ /* 0x000fea0003800000 */
.L_x_1073:
        /* <DEDUP_REMOVED lines=16> */
.L_x_1076:
[----:B------:R-:W-:Y:S05]  /*15a50*/  BSYNC B0 ;  /* 0x0000000000007941 */ /* 0x000fea0003800000 */
.L_x_1075:
        /* <DEDUP_REMOVED lines=16> */
.L_x_1078:
[----:B------:R-:W-:Y:S05]  /*15b60*/  BSYNC B0 ;  /* 0x0000000000007941 */ /* 0x000fea0003800000 */
.L_x_1077:
        /* <DEDUP_REMOVED lines=16> */
.L_x_1080:
[----:B------:R-:W-:Y:S05]  /*15c70*/  BSYNC B0 ;  /* 0x0000000000007941 */ /* 0x000fea0003800000 */
.L_x_1079:
        /* <DEDUP_REMOVED lines=16> */
.L_x_1082:
[----:B------:R-:W-:Y:S05]  /*15d80*/  BSYNC B0 ;  /* 0x0000000000007941 */ /* 0x000fea0003800000 */
.L_x_1081:
        /* <DEDUP_REMOVED lines=17> */
.L_x_1067:
        /* <DEDUP_REMOVED lines=19> */
.L_x_1083:
        /* <DEDUP_REMOVED lines=42> */
.L_x_1085:
[----:B------:R-:W-:Y:S05]  /*16270*/  BSYNC B0 ;  /* 0x0000000000007941 */ /* 0x000fea0003800000 */
.L_x_1084:
        /* <DEDUP_REMOVED lines=59> */
.L_x_1087:
[----:B------:R-:W-:Y:S05]  /*16630*/  BSYNC B0 ;  /* 0x0000000000007941 */ /* 0x000fea0003800000 */
.L_x_1086:
        /* <DEDUP_REMOVED lines=15> */
.L_x_1089:
[----:B------:R-:W-:Y:S05]  /*16730*/  BSYNC B0 ;  /* 0x0000000000007941 */ /* 0x000fea0003800000 */
.L_x_1088:
        /* <DEDUP_REMOVED lines=15> */
.L_x_1091:
[----:B------:R-:W-:Y:S05]  /*16830*/  BSYNC B0 ;  /* 0x0000000000007941 */ /* 0x000fea0003800000 */
.L_x_1090:
        /* <DEDUP_REMOVED lines=15> */
.L_x_1093:
[----:B------:R-:W-:Y:S05]  /*16930*/  BSYNC B0 ;  /* 0x0000000000007941 */ /* 0x000fea0003800000 */
.L_x_1092:
        /* <DEDUP_REMOVED lines=15> */
.L_x_1095:
[----:B------:R-:W-:Y:S05]  /*16a30*/  BSYNC B0 ;  /* 0x0000000000007941 */ /* 0x000fea0003800000 */
.L_x_1094:
        /* <DEDUP_REMOVED lines=15> */
.L_x_1097:
[----:B------:R-:W-:Y:S05]  /*16b30*/  BSYNC B0 ;  /* 0x0000000000007941 */ /* 0x000fea0003800000 */
.L_x_1096:
        /* <DEDUP_REMOVED lines=15> */
.L_x_1099:
[----:B------:R-:W-:Y:S05]  /*16c30*/  BSYNC B0 ;  /* 0x0000000000007941 */ /* 0x000fea0003800000 */
.L_x_1098:
        /* <DEDUP_REMOVED lines=16> */
.L_x_1100:
        /* <DEDUP_REMOVED lines=12> */
.L_x_1727:


//--------------------- .text._ZN7cutlass13device_kernelIN5flash19enable_sm80_to_sm89INS1_16FlashAttnFwdSm80INS1_25CollectiveMainloopFwdSm80ILi4ELi1ELb0EN4cute5tupleIJNS5_1CILi128EEENS7_ILi48EEES8_EEELi128ENS_6half_tEfNS_4arch4Sm80ELb0ELb1ELb0ELb1ELb0ELb1ELb1ELb0EEENS1_21CollectiveEpilogueFwdINS6_IJS8_S8_S9_EEENS6_IJNS7_ILi1EEESH_SH_EEESB_SD_Li128ELb1ELb1ELb0ELb0EEENS1_19SingleTileSchedulerILb1ELb0ELb1ELi128EEEEEEEEEvNT_6ParamsE --------------------------
	.section	.text._ZN7cutlass13device_kernelIN5flash19enable_sm80_to_sm89INS1_16FlashAttnFwdSm80INS1_25CollectiveMainloopFwdSm80ILi4ELi1ELb0EN4cute5tupleIJNS5_1CILi128EEENS7_ILi48EEES8_EEELi128ENS_6half_tEfNS_4arch4Sm80ELb0ELb1ELb0ELb1ELb0ELb1ELb1ELb0EEENS1_21CollectiveEpilogueFwdINS6_IJS8_S8_S9_EEENS6_IJNS7_ILi1EEESH_SH_EEESB_SD_Li128ELb1ELb1ELb0ELb0EEENS1_19SingleTileSchedulerILb1ELb0ELb1ELi128EEEEEEEEEvNT_6ParamsE,"ax",@progbits
	.sectioninfo	@"SHI_REGISTERS=255"
	.align	128
.text._ZN7cutlass13device_kernelIN5flash19enable_sm80_to_sm89INS1_16FlashAttnFwdSm80INS1_25CollectiveMainloopFwdSm80ILi4ELi1ELb0EN4cute5tupleIJNS5_1CILi128EEENS7_ILi48EEES8_EEELi128ENS_6half_tEfNS_4arch4Sm80ELb0ELb1ELb0ELb1ELb0ELb1ELb1ELb0EEENS1_21CollectiveEpilogueFwdINS6_IJS8_S8_S9_EEENS6_IJNS7_ILi1EEESH_SH_EEESB_SD_Li128ELb1ELb1ELb0ELb0EEENS1_19SingleTileSchedulerILb1ELb0ELb1ELi128EEEEEEEEEvNT_6ParamsE:
        .type           _ZN7cutlass13device_kernelIN5flash19enable_sm80_to_sm89INS1_16FlashAttnFwdSm80INS1_25CollectiveMainloopFwdSm80ILi4ELi1ELb0EN4cute5tupleIJNS5_1CILi128EEENS7_ILi48EEES8_EEELi128ENS_6half_tEfNS_4arch4Sm80ELb0ELb1ELb0ELb1ELb0ELb1ELb1ELb0EEENS1_21CollectiveEpilogueFwdINS6_IJS8_S8_S9_EEENS6_IJNS7_ILi1EEESH_SH_EEESB_SD_Li128ELb1ELb1ELb0ELb0EEENS1_19SingleTileSchedulerILb1ELb0ELb1ELi128EEEEEEEEEvNT_6ParamsE,@function
        .size           _ZN7cutlass13device_kernelIN5flash19enable_sm80_to_sm89INS1_16FlashAttnFwdSm80INS1_25CollectiveMainloopFwdSm80ILi4ELi1ELb0EN4cute5tupleIJNS5_1CILi128EEENS7_ILi48EEES8_EEELi128ENS_6half_tEfNS_4arch4Sm80ELb0ELb1ELb0ELb1ELb0ELb1ELb1ELb0EEENS1_21CollectiveEpilogueFwdINS6_IJS8_S8_S9_EEENS6_IJNS7_ILi1EEESH_SH_EEESB_SD_Li128ELb1ELb1ELb0ELb0EEENS1_19SingleTileSchedulerILb1ELb0ELb1ELi128EEEEEEEEEvNT_6ParamsE,(.L_x_1728 - _ZN7cutlass13device_kernelIN5flash19enable_sm80_to_sm89INS1_16FlashAttnFwdSm80INS1_25CollectiveMainloopFwdSm80ILi4ELi1ELb0EN4cute5tupleIJNS5_1CILi128EEENS7_ILi48EEES8_EEELi128ENS_6half_tEfNS_4arch4Sm80ELb0ELb1ELb0ELb1ELb0ELb1ELb1ELb0EEENS1_21CollectiveEpilogueFwdINS6_IJS8_S8_S9_EEENS6_IJNS7_ILi1EEESH_SH_EEESB_SD_Li128ELb1ELb1ELb0ELb0EEENS1_19SingleTileSchedulerILb1ELb0ELb1ELi128EEEEEEEEEvNT_6ParamsE)
        .other          _ZN7cutlass13device_kernelIN5flash19enable_sm80_to_sm89INS1_16FlashAttnFwdSm80INS1_25CollectiveMainloopFwdSm80ILi4ELi1ELb0EN4cute5tupleIJNS5_1CILi128EEENS7_ILi48EEES8_EEELi128ENS_6half_tEfNS_4arch4Sm80ELb0ELb1ELb0ELb1ELb0ELb1ELb1ELb0EEENS1_21CollectiveEpilogueFwdINS6_IJS8_S8_S9_EEENS6_IJNS7_ILi1EEESH_SH_EEESB_SD_Li128ELb1ELb1ELb0ELb0EEENS1_19SingleTileSchedulerILb1ELb0ELb1ELi128EEEEEEEEEvNT_6ParamsE,@"STO_CUDA_ENTRY STV_DEFAULT"
_ZN7cutlass13device_kernelIN5flash19enable_sm80_to_sm89INS1_16FlashAttnFwdSm80INS1_25CollectiveMainloopFwdSm80ILi4ELi1ELb0EN4cute5tupleIJNS5_1CILi128EEENS7_ILi48EEES8_EEELi128ENS_6half_tEfNS_4arch4Sm80ELb0ELb1ELb0ELb1ELb0ELb1ELb1ELb0EEENS1_21CollectiveEpilogueFwdINS6_IJS8_S8_S9_EEENS6_IJNS7_ILi1EEESH_SH_EEESB_SD_Li128ELb1ELb1ELb0ELb0EEENS1_19SingleTileSchedulerILb1ELb0ELb1ELi128EEEEEEEEEvNT_6ParamsE:
        /* <DEDUP_REMOVED lines=17> */
.L_x_1102:
        /* <DEDUP_REMOVED lines=8> */
.L_x_1104:
[----:B------:R-:W-:-:S04]  /*0190*/  MOV R0, c[0x0][0x54c] ;  /* 0x0001530000007a02 */ /* 0x000fc80000000f00 */
.L_x_1103:
[----:B------:R-:W-:Y:S01]  /*01a0*/  USHF.L.U32 UR4, UR4, 0x7, URZ ;  /* 0x0000000704047899 */ /* 0x000fe2000800063f */
[----:B-----5:R-:W-:-:S05]  /*01b0*/  IMAD R0, R0, c[0x0][0x548], RZ ;  /* 0x0001520000007a24 */ /* 0x020fca00078e02ff */
[----:B------:R-:W-:-:S04]  /*01c0*/  MOV R12, UR4 ;  /* 0x00000004000c7c02 */ /* 0x000fc80008000f00 */
[----:B------:R-:W-:-:S04]  /*01d0*/  ISETP.GE.AND P0, PT, R12, R0, PT ;  /* 0x000000000c00720c */ /* 0x000fc80003f06270 */
[----:B------:R-:W-:-:S05]  /*01e0*/  SEL R0, R5, 0xffffffff, !P0 ;  /* 0xffffffff05007807 */ /* 0x000fca0004000000 */
[----:B------:R2:W-:Y:S01]  /*01f0*/  STL [R1+0x44], R0 ;  /* 0x0000440001007387 */ /* 0x0005e20000100800 */
[----:B------:R-:W-:Y:S05]  /*0200*/  BRA `(.L_x_1105) ;  /* 0x0000014000007947 */ /* 0x000fea0003800000 */
.L_x_1101:
[----:B------:R-:W-:-:S04]  /*0210*/  ISETP.NE.U32.AND P0, PT, RZ, c[0x0][0x568], PT ;  /* 0x00015a00ff007a0c */ /* 0x000fc80003f05070 */
[----:B------:R-:W-:-:S13]  /*0220*/  ISETP.NE.AND.EX P0, PT, RZ, c[0x0][0x56c], PT, P0 ;  /* 0x00015b00ff007a0c */ /* 0x000fda0003f05300 */
[----:B------:R-:W-:Y:S05]  /*0230*/  @!P0 BRA `(.L_x_1106) ;  /* 0x0000002000008947 */ /* 0x000fea0003800000 */
[----:B------:R1:W5:Y:S01]  /*0240*/  LDG.E R0, [R2.64] ;  /* 0x0000000e02007981 */ /* 0x000362000c1e1900 */
[----:B------:R-:W-:Y:S05]  /*0250*/  BRA `(.L_x_1107) ;  /* 0x0000009000007947 */ /* 0x000fea0003800000 */
.L_x_1106:
        /* <DEDUP_REMOVED lines=8> */
.L_x_1108:
[----:B------:R-:W-:-:S04]  /*02e0*/  MOV R0, c[0x0][0x54c] ;  /* 0x0001530000007a02 */ /* 0x000fc80000000f00 */
.L_x_1107:
[----:B------:R-:W-:Y:S01]  /*02f0*/  USHF.L.U32 UR4, UR4, 0x7, URZ ;  /* 0x0000000704047899 */ /* 0x000fe2000800063f */
[----:B-----5:R-:W-:-:S05]  /*0300*/  IMAD R0, R0, c[0x0][0x548], RZ ;  /* 0x0001520000007a24 */ /* 0x020fca00078e02ff */
[----:B------:R-:W-:-:S04]  /*0310*/  MOV R12, UR4 ;  /* 0x00000004000c7c02 */ /* 0x000fc80008000f00 */
[----:B------:R-:W-:-:S04]  /*0320*/  ISETP.GE.AND P0, PT, R12, R0, PT ;  /* 0x000000000c00720c */ /* 0x000fc80003f06270 */
[----:B------:R-:W-:-:S05]  /*0330*/  SEL R0, R5, 0xffffffff, !P0 ;  /* 0xffffffff05007807 */ /* 0x000fca0004000000 */
[----:B------:R2:W-:Y:S04]  /*0340*/  STL [R1+0x44], R0 ;  /* 0x0000440001007387 */ /* 0x0005e80000100800 */
.L_x_1105:
[----:B------:R-:W3:Y:S02]  /*0350*/  LDL R14, [R1+0x44] ;  /* 0x00004400010e7983 */ /* 0x000ee40000100800 */
[----:B---3--:R-:W-:-:S13]  /*0360*/  ISETP.GE.AND P0, PT, R14, RZ, PT ;  /* 0x000000ff0e00720c */ /* 0x008fda0003f06270 */
[----:B------:R-:W-:Y:S05]  /*0370*/  @!P0 EXIT ;  /* 0x000000000000894d */ /* 0x000fea0003800000 */
[----:B------:R-:W-:Y:S01]  /*0380*/  ISETP.NE.U32.AND P0, PT, RZ, c[0x0][0x370], PT ;  /* 0x0000dc00ff007a0c */ /* 0x000fe20003f05070 */
[----:B--2---:R-:W-:Y:S01]  /*0390*/  IMAD.MOV.U32 R0, RZ, RZ, c[0x0][0x168] ;  /* 0x00005a00ff007624 */ /* 0x004fe200078e00ff */
[----:B------:R-:W-:Y:S01]  /*03a0*/  ISETP.NE.U32.AND P1, PT, RZ, c[0x0][0x360], PT ;  /* 0x0000d800ff007a0c */ /* 0x000fe20003f25070 */
[----:B------:R-:W-:Y:S01]  /*03b0*/  CS2R R154, SRZ ;  /* 0x00000000009a7805 */ /* 0x000fe2000001ff00 */
        /* <DEDUP_REMOVED lines=11> */
[----:B-1----:R-:W-:Y:S01]  /*0470*/  IMAD.WIDE R2, R14, R139, c[0x0][0x358] ;  /* 0x0000d6000e027625 */ /* 0x002fe200078e028b */
[----:B------:R-:W-:-:S03]  /*0480*/  ISETP.NE.AND.EX P3, PT, RZ, c[0x0][0x35c], PT, P3 ;  /* 0x0000d700ff007a0c */ /* 0x000fc60003f65330 */
[CC--:B------:R-:W-:Y:S01]  /*0490*/  @P0 IMAD.WIDE R8, R14.reuse, R139.reuse, c[0x0][0x360] ;  /* 0x0000d8000e080625 */ /* 0x0c0fe200078e028b */
[----:B------:R-:W1:Y:S03]  /*04a0*/  S2R R16, SR_CTAID.Y ;  /* 0x0000000000107919 */ /* 0x000e660000002600 */
[----:B------:R-:W-:Y:S01]  /*04b0*/  @P2 IMAD.WIDE R10, R14, R139, c[0x0][0x370] ;  /* 0x0000dc000e0a2625 */ /* 0x000fe200078e028b */
[----:B------:R-:W2:Y:S04]  /*04c0*/  @P0 LDG.E R0, [R8.64] ;  /* 0x0000000e08000981 */ /* 0x000ea8000c1e1900 */
[----:B------:R3:W5:Y:S04]  /*04d0*/  @P1 LDG.E R151, [R6.64] ;  /* 0x0000000e06971981 */ /* 0x000768000c1e1900 */
[----:B------:R3:W5:Y:S04]  /*04e0*/  @P4 LDG.E R154, [R4.64] ;  /* 0x0000000e049a4981 */ /* 0x000768000c1e1900 */
[----:B------:R3:W5:Y:S04]  /*04f0*/  @P3 LDG.E R13, [R2.64] ;  /* 0x0000000e020d3981 */ /* 0x000768000c1e1900 */
[----:B------:R4:W5:Y:S01]  /*0500*/  @P2 LDG.E R155, [R10.64] ;  /* 0x0000000e0a9b2981 */ /* 0x000962000c1e1900 */
[----:B-1----:R-:W-:Y:S01]  /*0510*/  SHF.R.S32.HI R192, RZ, 0x1f, R16 ;  /* 0x0000001fffc07819 */ /* 0x002fe20000011410 */
[----:B----4-:R-:W-:-:S02]  /*0520*/  IMAD.MOV.U32 R10, RZ, RZ, c[0x0][0x1d0] ;  /* 0x00007400ff0a7624 */ /* 0x010fc400078e00ff */
[----:B--2---:R1:W-:Y:S01]  /*0530*/  STL [R1+0x34], R0 ;  /* 0x0000340001007387 */ /* 0x0043e20000100800 */
[----:B------:R-:W-:Y:S02]  /*0540*/  IMAD.MOV.U32 R9, RZ, RZ, R0 ;  /* 0x000000ffff097224 */ /* 0x000fe400078e0000 */
[----:B-1----:R-:W-:Y:S01]  /*0550*/  IMAD.MOV.U32 R0, RZ, RZ, c[0x0][0x228] ;  /* 0x00008a00ff007624 */ /* 0x002fe200078e00ff */
[----:B------:R-:W-:Y:S05]  /*0560*/  @P0 BRA `(.L_x_1109) ;  /* 0x0000005000000947 */ /* 0x000fea0003800000 */
[----:B---3--:R-:W-:Y:S05]  /*0570*/  @!P1 BRA `(.L_x_1109) ;  /* 0x0000004000009947 */ /* 0x008fea0003800000 */
[----:B------:R1:W2:Y:S04]  /*0580*/  LDG.E R8, [R6.64] ;  /* 0x0000000e06087981 */ /* 0x0002a8000c1e1900 */
[----:B-1----:R-:W2:Y:S02]  /*0590*/  LDG.E R6, [R6.64+0x4] ;  /* 0x0000040e06067981 */ /* 0x002ea4000c1e1900 */
[----:B--2---:R-:W-:-:S05]  /*05a0*/  IADD3 R9, -R8, R6, RZ ;  /* 0x0000000608097210 */ /* 0x004fca0007ffe1ff */
[----:B------:R1:W-:Y:S02]  /*05b0*/  STL [R1+0x34], R9 ;  /* 0x0000340901007387 */ /* 0x0003e40000100800 */
.L_x_1109:
[----:B---3--:R-:W-:-:S04]  /*05c0*/  ISETP.NE.U32.AND P0, PT, RZ, c[0x0][0x368], PT ;  /* 0x0000da00ff007a0c */ /* 0x008fc80003f05070 */
[----:B------:R-:W-:-:S13]  /*05d0*/  ISETP.NE.AND.EX P0, PT, RZ, c[0x0][0x36c], PT, P0 ;  /* 0x0000db00ff007a0c */ /* 0x000fda0003f05300 */
[----:B------:R-:W-:Y:S05]  /*05e0*/  @!P0 BRA `(.L_x_1110) ;  /* 0x0000003000008947 */ /* 0x000fea0003800000 */
[----:B------:R-:W-:-:S05]  /*05f0*/  IMAD.WIDE R4, R14, R139, c[0x0][0x368] ;  /* 0x0000da000e047625 */ /* 0x000fca00078e028b */
[----:B------:R2:W5:Y:S01]  /*0600*/  LDG.E R10, [R4.64] ;  /* 0x0000000e040a7981 */ /* 0x000562000c1e1900 */
[----:B------:R-:W-:Y:S05]  /*0610*/  BRA `(.L_x_1111) ;  /* 0x0000004000007947 */ /* 0x000fea0003800000 */
.L_x_1110:
[----:B------:R-:W-:Y:S05]  /*0620*/  @!P4 BRA `(.L_x_1111) ;  /* 0x000000300000c947 */ /* 0x000fea0003800000 */
[----:B------:R2:W3:Y:S04]  /*0630*/  LDG.E R6, [R4.64] ;  /* 0x0000000e04067981 */ /* 0x0004e8000c1e1900 */
[----:B--2---:R-:W3:Y:S02]  /*0640*/  LDG.E R4, [R4.64+0x4] ;  /* 0x0000040e04047981 */ /* 0x004ee4000c1e1900 */
[----:B---3--:R-:W-:Y:S02]  /*0650*/  IADD3 R10, -R6, R4, RZ ;  /* 0x00000004060a7210 */ /* 0x008fe40007ffe1ff */
.L_x_1111:
[----:B------:R-:W3:Y:S04]  /*0660*/  LDL.LU R15, [R1+0x38] ;  /* 0x00003800010f7983 */ /* 0x000ee80000300800 */
[----:B--2---:R2:W4:Y:S04]  /*0670*/  @P3 LDG.E R5, [R2.64] ;  /* 0x0000000e02053981 */ /* 0x004528000c1e1900 */
[----:B------:R2:W4:Y:S01]  /*0680*/  @P3 LDG.E R4, [R2.64+0x4] ;  /* 0x0000040e02043981 */ /* 0x000522000c1e1900 */
[----:B------:R-:W-:Y:S01]  /*0690*/  IMAD.MOV.U32 R6, RZ, RZ, c[0x0][0x2c4] ;  /* 0x0000b100ff067624 */ /* 0x000fe200078e00ff */
[----:B------:R-:W-:Y:S01]  /*06a0*/  ISETP.NE.U32.AND P0, PT, RZ, c[0x0][0x378], PT ;  /* 0x0000de00ff007a0c */ /* 0x000fe20003f05070 */
[----:B------:R-:W-:-:S02]  /*06b0*/  IMAD.MOV.U32 R7, RZ, RZ, c[0x0][0x32c] ;  /* 0x0000cb00ff077624 */ /* 0x000fc400078e00ff */
[----:B-----5:R-:W-:Y:S01]  /*06c0*/  IMAD.MOV.U32 R137, RZ, RZ, R10 ;  /* 0x000000ffff897224 */ /* 0x020fe200078e000a */
[----:B------:R-:W-:Y:S02]  /*06d0*/  ISETP.NE.AND P2, PT, R6, 0x1, PT ;  /* 0x000000010600780c */ /* 0x000fe40003f45270 */
[----:B------:R-:W-:Y:S02]  /*06e0*/  ISETP.NE.AND.EX P0, PT, RZ, c[0x0][0x37c], PT, P0 ;  /* 0x0000df00ff007a0c */ /* 0x000fe40003f05300 */
[----:B------:R-:W-:Y:S01]  /*06f0*/  ISETP.GE.AND P1, PT, R7, 0x1, PT ;  /* 0x000000010700780c */ /* 0x000fe20003f26270 */
[----:B------:R-:W-:Y:S02]  /*0700*/  IMAD.IADD R6, R10, 0x1, -R155 ;  /* 0x000000010a067824 */ /* 0x000fe400078e0a9b */
[----:B------:R-:W-:-:S05]  /*0710*/  IMAD.MOV.U32 R11, RZ, RZ, R12 ;  /* 0x000000ffff0b7224 */ /* 0x000fca00078e000c */
[----:B------:R1:W-:Y:S03]  /*0720*/  STL [R1+0x18], R11 ;  /* 0x0000180b01007387 */ /* 0x0003e60000100800 */
[----:B--2---:R-:W-:-:S05]  /*0730*/  @P0 IMAD.WIDE R2, R14, R139, c[0x0][0x378] ;  /* 0x0000de000e020625 */ /* 0x004fca00078e028b */
[----:B------:R2:W5:Y:S02]  /*0740*/  @P0 LDG.E R137, [R2.64] ;  /* 0x0000000e02890981 */ /* 0x000564000c1e1900 */
[----:B--2---:R-:W-:-:S05]  /*0750*/  @P2 IADD3 R2, R11, 0x7f, RZ ;  /* 0x0000007f0b022810 */ /* 0x004fca0007ffe0ff */
[----:B------:R-:W-:Y:S01]  /*0760*/  @P2 IMAD.HI.U32 R3, R2, c[0x0][0x2c8], RZ ;  /* 0x0000b20002032a27 */ /* 0x000fe200078e00ff */
[----:B------:R-:W-:-:S04]  /*0770*/  IADD3 R2, R12, 0x7f, RZ ;  /* 0x0000007f0c027810 */ /* 0x000fc80007ffe0ff */
[----:B------:R-:W-:Y:S02]  /*0780*/  @P2 SHF.R.U32.HI R2, RZ, c[0x0][0x2cc], R3 ;  /* 0x0000b300ff022a19 */ /* 0x000fe40000011603 */
[----:B---3--:R-:W-:-:S04]  /*0790*/  LOP3.LUT R15, R15, 0xfffffdff, RZ, 0xc0, !PT ;  /* 0xfffffdff0f0f7812 */ /* 0x008fc800078ec0ff */
[----:B------:R-:W-:Y:S01]  /*07a0*/  @P2 LOP3.LUT R15, R15, 0x200, RZ, 0xfc, !PT ;  /* 0x000002000f0f2812 */ /* 0x000fe200078efcff */
[----:B----4-:R-:W-:-:S03]  /*07b0*/  @P3 IMAD.IADD R0, R4, 0x1, -R5 ;  /* 0x0000000104003824 */ /* 0x010fc600078e0a05 */
[----:B------:R-:W-:Y:S01]  /*07c0*/  LOP3.LUT R15, R15, 0xfffffeff, RZ, 0xc0, !PT ;  /* 0xfffffeff0f0f7812 */ /* 0x000fe200078ec0ff */
[----:B------:R-:W-:-:S03]  /*07d0*/  IMAD.IADD R8, R6, 0x1, R0 ;  /* 0x0000000106087824 */ /* 0x000fc600078e0200 */
[----:B------:R-:W-:Y:S02]  /*07e0*/  @P1 LOP3.LUT R15, R15, 0x100, RZ, 0xfc, !PT ;  /* 0x000001000f0f1812 */ /* 0x000fe400078efcff */
[----:B------:R1:W-:Y:S01]  /*07f0*/  STL [R1+0x30], R8 ;  /* 0x0000300801007387 */ /* 0x0003e20000100800 */
[----:B------:R-:W-:-:S03]  /*0800*/  IADD3 R166, R8, 0x1, -R9 ;  /* 0x0000000108a67810 */ /* 0x000fc60007ffe809 */
[----:B------:R1:W-:Y:S02]  /*0810*/  STL [R1+0x38], R15 ;  /* 0x0000380f01007387 */ /* 0x0003e40000100800 */
        /* <DEDUP_REMOVED lines=12> */
.L_x_1113:
[----:B------:R-:W-:-:S13]  /*08e0*/  ISETP.NE.AND P0, PT, R7, 0x1, PT ;  /* 0x000000010700780c */ /* 0x000fda0003f05270 */
[----:B------:R-:W-:-:S05]  /*08f0*/  @P0 IMAD.HI.U32 R2, R3, c[0x0][0x330], RZ ;  /* 0x0000cc0003020a27 */ /* 0x000fca00078e00ff */
[----:B------:R-:W-:-:S05]  /*0900*/  @P0 SHF.R.U32.HI R3, RZ, c[0x0][0x334], R2 ;  /* 0x0000cd00ff030a19 */ /* 0x000fca0000011602 */
.L_x_1114:
[----:B------:R-:W-:-:S05]  /*0910*/  IMAD R3, R3, R7, c[0x0][0x32c] ;  /* 0x0000cb0003037624 */ /* 0x000fca00078e0207 */
[----:B------:R-:W-:Y:S02]  /*0920*/  IMNMX R5, R5, R3, PT ;  /* 0x0000000305057217 */ /* 0x000fe40003800200 */
.L_x_1112:
[C---:B------:R-:W-:Y:S01]  /*0930*/  IADD3 R3, R8.reuse, 0x2f, RZ ;  /* 0x0000002f08037810 */ /* 0x040fe20007ffe0ff */
[----:B-1----:R-:W-:Y:S02]  /*0940*/  IMAD.IADD R8, R8, 0x1, -R9 ;  /* 0x0000000108087824 */ /* 0x002fe400078e0a09 */
[----:B------:R-:W-:-:S03]  /*0950*/  @P2 IMAD.HI.U32 R4, R11, c[0x0][0x2c8], RZ ;  /* 0x0000b2000b042a27 */ /* 0x000fc600078e00ff */
[----:B------:R1:W-:Y:S01]  /*0960*/  STL [R1+0x68], R8 ;  /* 0x0000680801007387 */ /* 0x0003e20000100800 */
[----:B------:R-:W-:Y:S01]  /*0970*/  IMAD.MOV.U32 R2, RZ, RZ, R11 ;  /* 0x000000ffff027224 */ /* 0x000fe200078e000b */
[----:B------:R-:W-:Y:S01]  /*0980*/  @P2 SHF.R.U32.HI R2, RZ, c[0x0][0x2cc], R4 ;  /* 0x0000b300ff022a19 */ /* 0x000fe20000011604 */
[----:B------:R-:W-:-:S04]  /*0990*/  IMAD.HI R3, R3, 0x2aaaaaab, RZ ;  /* 0x2aaaaaab03037827 */ /* 0x000fc800078e02ff */
[----:B------:R-:W-:Y:S01]  /*09a0*/  IMAD.IADD R2, R8, 0x1, R2 ;  /* 0x0000000108027824 */ /* 0x000fe200078e0202 */
[----:B------:R-:W-:-:S04]  /*09b0*/  SHF.R.U32.HI R4, RZ, 0x1f, R3 ;  /* 0x0000001fff047819 */ /* 0x000fc80000011603 */
[----:B------:R-:W-:Y:S02]  /*09c0*/  LEA.HI.SX32 R167, R3, R4, 0x1d ;  /* 0x0000000403a77211 */ /* 0x000fe400078feaff */
        /* <DEDUP_REMOVED lines=10> */
.L_x_1116:
[----:B------:R-:W-:-:S13]  /*0a70*/  ISETP.NE.AND P0, PT, R7, 0x1, PT ;  /* 0x000000010700780c */ /* 0x000fda0003f05270 */
[----:B------:R-:W-:-:S05]  /*0a80*/  @P0 IMAD.HI.U32 R3, R2, c[0x0][0x330], RZ ;  /* 0x0000cc0002030a27 */ /* 0x000fca00078e00ff */
[----:B------:R-:W-:-:S05]  /*0a90*/  @P0 SHF.R.U32.HI R2, RZ, c[0x0][0x334], R3 ;  /* 0x0000cd00ff020a19 */ /* 0x000fca0000011603 */
.L_x_1117:
[----:B------:R-:W-:-:S05]  /*0aa0*/  IMAD R2, R2, c[0x0][0x32c], RZ ;  /* 0x0000cb0002027a24 */ /* 0x000fca00078e02ff */
[----:B------:R-:W-:-:S04]  /*0ab0*/  IMNMX R4, R4, R2, !PT ;  /* 0x0000000204047217 */ /* 0x000fc80007800200 */
.L_x_1115:
        /* <DEDUP_REMOVED lines=12> */
[----:B------:R-:W-:-:S03]  /*0b80*/  IMNMX R2, R2, R0, PT ;  /* 0x0000000002027217 */ /* 0x000fc60003800200 */
[----:B------:R-:W-:Y:S01]  /*0b90*/  IMAD.WIDE.U32 R4, R3, -0x55555555, RZ ;  /* 0xaaaaaaab03047825 */ /* 0x000fe200078e00ff */
[----:B------:R-:W-:-:S04]  /*0ba0*/  ISETP.GT.AND P0, PT, R2, R3, PT ;  /* 0x000000030200720c */ /* 0x000fc80003f04270 */
[----:B------:R-:W-:-:S05]  /*0bb0*/  SHF.R.U32.HI R131, RZ, 0x5, R5 ;  /* 0x00000005ff837819 */ /* 0x000fca0000011605 */
[----:B------:R-:W-:-:S04]  /*0bc0*/  IMAD.MOV.U32 R5, RZ, RZ, R131 ;  /* 0x000000ffff057224 */ /* 0x000fc800078e0083 */
[----:B------:R-:W-:-:S05]  /*0bd0*/  @P0 IADD3 R2, R2, 0x2f, RZ ;  /* 0x0000002f02020810 */ /* 0x000fca0007ffe0ff */
[----:B------:R-:W-:-:S05]  /*0be0*/  @P0 IMAD.HI R2, R2, 0x2aaaaaab, RZ ;  /* 0x2aaaaaab02020827 */ /* 0x000fca00078e02ff */
[----:B------:R-:W-:-:S04]  /*0bf0*/  @P0 SHF.R.U32.HI R3, RZ, 0x1f, R2 ;  /* 0x0000001fff030819 */ /* 0x000fc80000011602 */
[----:B------:R-:W-:-:S04]  /*0c00*/  @P0 LEA.HI.SX32 R5, R2, R3, 0x1d ;  /* 0x0000000302050211 */ /* 0x000fc800078feaff */
[----:B------:R-:W-:-:S13]  /*0c10*/  ISETP.GT.AND P0, PT, R5, R131, PT ;  /* 0x000000830500720c */ /* 0x000fda0003f04270 */
[----:B------:R-:W-:Y:S05]  /*0c20*/  @!P0 BRA `(.L_x_1118) ;  /* 0x000055e000008947 */ /* 0x000fea0003800000 */
[----:B------:R-:W-:-:S04]  /*0c30*/  ISETP.NE.U32.AND P0, PT, RZ, c[0x0][0x340], PT ;  /* 0x0000d000ff007a0c */ /* 0x000fc80003f05070 */
[----:B------:R-:W-:-:S13]  /*0c40*/  ISETP.NE.AND.EX P0, PT, RZ, c[0x0][0x344], PT, P0 ;  /* 0x0000d100ff007a0c */ /* 0x000fda0003f05300 */
[----:B------:R-:W-:-:S05]  /*0c50*/  @P0 IMAD.WIDE R2, R14, R139, c[0x0][0x340] ;  /* 0x0000d0000e020625 */ /* 0x000fca00078e028b */
[----:B------:R2:W3:Y:S01]  /*0c60*/  @P0 LDG.E R9, [R2.64] ;  /* 0x0000000e02090981 */ /* 0x0004e2000c1e1900 */
[----:B------:R-:W-:Y:S01]  /*0c70*/  SHF.R.S32.HI R11, RZ, 0x1f, R191 ;  /* 0x0000001fff0b7819 */ /* 0x000fe200000114bf */
[----:B------:R-:W-:Y:S01]  /*0c80*/  IMAD R7, R192, c[0x0][0x240], RZ ;  /* 0x00009000c0077a24 */ /* 0x000fe200078e02ff */
[----:B------:R-:W-:Y:S01]  /*0c90*/  MOV R142, 0x30 ;  /* 0x00000030008e7802 */ /* 0x000fe20000000f00 */
[----:B------:R-:W-:Y:S01]  /*0ca0*/  IMAD.MOV.U32 R175, RZ, RZ, c[0x0][0x27c] ;  /* 0x00009f00ffaf7624 */ /* 0x000fe200078e00ff */
[----:B------:R-:W-:Y:S01]  /*0cb0*/  IADD3 R36, R5, -0x1, RZ ;  /* 0xffffffff05247810 */ /* 0x000fe20007ffe0ff */
[----:B------:R-:W-:Y:S01]  /*0cc0*/  IMAD R7, R16, c[0x0][0x244], R7 ;  /* 0x0000910010077a24 */ /* 0x000fe200078e0207 */
[----:B------:R-:W-:Y:S01]  /*0cd0*/  SHF.R.S32.HI R6, RZ, 0x1f, R14 ;  /* 0x0000001fff067819 */ /* 0x000fe2000001140e */
[C---:B------:R-:W-:Y:S01]  /*0ce0*/  IMAD R168, R142.reuse, c[0x0][0x23c], RZ ;  /* 0x00008f008ea87a24 */ /* 0x040fe200078e02ff */
[----:B-1----:R-:W-:Y:S01]  /*0cf0*/  SHF.R.S32.HI R8, RZ, 0x1f, R36 ;  /* 0x0000001fff087819 */ /* 0x002fe20000011424 */
[----:B------:R-:W-:Y:S01]  /*0d00*/  IMAD.WIDE.U32 R146, R142, c[0x0][0x238], RZ ;  /* 0x00008e008e927a25 */ /* 0x000fe200078e00ff */
[----:B------:R-:W-:Y:S01]  /*0d10*/  SEL R27, R6, RZ, !P3 ;  /* 0x000000ff061b7207 */ /* 0x000fe20005800000 */
[----:B------:R-:W-:Y:S01]  /*0d20*/  ULDC.U8 UR4, c[0x0][0x298] ;  /* 0x0000a60000047ab9 */ /* 0x000fe20000000000 */
[----:B------:R-:W-:Y:S01]  /*0d30*/  SEL R92, R14, RZ, !P3 ;  /* 0x000000ff0e5c7207 */ /* 0x000fe20005800000 */
[----:B------:R-:W-:Y:S01]  /*0d40*/  IMAD.IADD R168, R147, 0x1, R168 ;  /* 0x0000000193a87824 */ /* 0x000fe200078e02a8 */
[----:B------:R-:W-:Y:S01]  /*0d50*/  MOV R171, c[0x0][0x280] ;  /* 0x0000a00000ab7a02 */ /* 0x000fe20000000f00 */
[----:B------:R-:W-:-:S02]  /*0d60*/  IMAD.MOV.U32 R138, RZ, RZ, c[0x0][0x238] ;  /* 0x00008e00ff8a7624 */ /* 0x000fc400078e00ff */
[----:B------:R-:W-:Y:S01]  /*0d70*/  IMAD.IADD R31, R154, 0x1, R10 ;  /* 0x000000019a1f7824 */ /* 0x000fe200078e020a */
[----:B------:R-:W-:Y:S01]  /*0d80*/  SHF.L.U64.HI R149, R171, R139, c[0x0][0x284] ;  /* 0x0000a100ab957619 */ /* 0x000fe2000001028b */
[----:B------:R-:W-:Y:S01]  /*0d90*/  IMAD R25, R192, c[0x0][0x210], RZ ;  /* 0x00008400c0197a24 */ /* 0x000fe200078e02ff */
[----:B------:R-:W-:Y:S01]  /*0da0*/  SHF.L.U32 R156, R138, 0x5, RZ ;  /* 0x000000058a9c7819 */ /* 0x000fe200000006ff */
[----:B------:R-:W-:Y:S01]  /*0db0*/  IMAD.MOV.U32 R148, RZ, RZ, 0x5 ;  /* 0x00000005ff947424 */ /* 0x000fe200078e00ff */
[----:B------:R-:W-:Y:S01]  /*0dc0*/  SHF.R.S32.HI R37, RZ, 0x1f, R31 ;  /* 0x0000001fff257819 */ /* 0x000fe2000001141f */
[----:B------:R-:W-:Y:S01]  /*0dd0*/  IMAD R25, R16, c[0x0][0x214], R25 ;  /* 0x0000850010197a24 */ /* 0x000fe200078e0219 */
[----:B--2---:R-:W-:Y:S01]  /*0de0*/  LEA.HI R2, R11, R191, RZ, 0x3 ;  /* 0x000000bf0b027211 */ /* 0x004fe200078f18ff */
[----:B------:R-:W-:Y:S01]  /*0df0*/  IMAD.MOV.U32 R140, RZ, RZ, c[0x0][0x1e0] ;  /* 0x00007800ff8c7624 */ /* 0x000fe200078e00ff */
[----:B------:R-:W-:Y:S01]  /*0e00*/  SHF.L.U64.HI R150, R171, R148, c[0x0][0x284] ;  /* 0x0000a100ab967619 */ /* 0x000fe20000010294 */
[----:B------:R-:W-:Y:S01]  /*0e10*/  IMAD.MOV.U32 R170, RZ, RZ, c[0x0][0x290] ;  /* 0x0000a400ffaa7624 */ /* 0x000fe200078e00ff */
[----:B------:R-:W-:Y:S01]  /*0e20*/  SHF.R.S32.HI R83, RZ, 0x3, R2 ;  /* 0x00000003ff537819 */ /* 0x000fe20000011402 */
[----:B------:R-:W-:Y:S01]  /*0e30*/  IMAD R162, R142, c[0x0][0x294], RZ ;  /* 0x0000a5008ea27a24 */ /* 0x000fe200078e02ff */
[----:B------:R-:W-:Y:S01]  /*0e40*/  LOP3.LUT R2, R2, 0xfffffff8, RZ, 0xc0, !PT ;  /* 0xfffffff802027812 */ /* 0x000fe200078ec0ff */
[----:B------:R-:W-:Y:S01]  /*0e50*/  IMAD R163, R142, c[0x0][0x284], RZ ;  /* 0x0000a1008ea37a24 */ /* 0x000fe200078e02ff */
[--C-:B------:R-:W-:Y:S01]  /*0e60*/  SHF.R.S32.HI R39, RZ, 0x1f, R83.reuse ;  /* 0x0000001fff277819 */ /* 0x100fe20000011453 */
[----:B------:R-:W-:Y:S01]  /*0e70*/  IMAD.IADD R116, R0, 0x1, -R83 ;  /* 0x0000000100747824 */ /* 0x000fe200078e0a53 */
[----:B------:R-:W-:Y:S01]  /*0e80*/  IADD3 R130, P1, R83, R13, RZ ;  /* 0x0000000d53827210 */ /* 0x000fe20007f3e0ff */
[----:B------:R-:W-:Y:S01]  /*0e90*/  IMAD.IADD R28, R191, 0x1, -R2 ;  /* 0x00000001bf1c7824 */ /* 0x000fe200078e0a02 */
[----:B------:R-:W-:Y:S01]  /*0ea0*/  IADD3 R136, R83, 0x10, RZ ;  /* 0x0000001053887810 */ /* 0x000fe20007ffe0ff */
[----:B------:R-:W-:Y:S01]  /*0eb0*/  IMAD R21, R39, c[0x0][0x290], RZ ;  /* 0x0000a40027157a24 */ /* 0x000fe200078e02ff */
[----:B------:R-:W-:Y:S01]  /*0ec0*/  LEA.HI.X.SX32 R132, R13, R39, 0x1, P1 ;  /* 0x000000270d847211 */ /* 0x000fe200008f0eff */
[C---:B------:R-:W-:Y:S01]  /*0ed0*/  IMAD.SHL.U32 R34, R28.reuse, 0x8, RZ ;  /* 0x000000081c227824 */ /* 0x040fe200078e00ff */
[----:B------:R-:W-:Y:S01]  /*0ee0*/  SHF.L.U32 R28, R28, 0x2, RZ ;  /* 0x000000021c1c7819 */ /* 0x000fe200000006ff */
[----:B------:R-:W-:Y:S01]  /*0ef0*/  IMAD.WIDE.U32 R12, R138, 0x20, RZ ;  /* 0x000000208a0c7825 */ /* 0x000fe200078e00ff */
[----:B------:R-:W-:-:S02]  /*0f00*/  IADD3 R135, R83, 0x20, RZ ;  /* 0x0000002053877810 */ /* 0x000fc40007ffe0ff */
[----:B------:R-:W-:Y:S01]  /*0f10*/  SHF.R.S32.HI R35, RZ, 0x1f, R34 ;  /* 0x0000001fff237819 */ /* 0x000fe20000011422 */
[----:B------:R-:W-:Y:S01]  /*0f20*/  IMAD R2, R132, c[0x0][0x238], RZ ;  /* 0x00008e0084027a24 */ /* 0x000fe200078e02ff */
[C---:B------:R-:W-:Y:S01]  /*0f30*/  IADD3 R82, R34.reuse, 0x40, RZ ;  /* 0x0000004022527810 */ /* 0x040fe20007ffe0ff */
[----:B------:R-:W-:Y:S01]  /*0f40*/  IMAD R21, R83, c[0x0][0x294], R21 ;  /* 0x0000a50053157a24 */ /* 0x000fe200078e0215 */
[----:B------:R-:W-:Y:S01]  /*0f50*/  ISETP.GE.AND P5, PT, R34, c[0x0][0x1d4], PT ;  /* 0x0000750022007a0c */ /* 0x000fe20003fa6270 */
[----:B------:R-:W-:Y:S01]  /*0f60*/  IMAD R4, R130, c[0x0][0x23c], R2 ;  /* 0x00008f0082047a24 */ /* 0x000fe200078e0202 */
[----:B------:R-:W-:Y:S01]  /*0f70*/  ISETP.GE.AND P6, PT, R82, c[0x0][0x1d4], PT ;  /* 0x0000750052007a0c */ /* 0x000fe20003fc6270 */
[----:B------:R-:W-:Y:S01]  /*0f80*/  IMAD.WIDE.U32 R2, R130, c[0x0][0x238], R34 ;  /* 0x00008e0082027a25 */ /* 0x000fe200078e0022 */
[----:B------:R-:W-:Y:S02]  /*0f90*/  SHF.R.S32.HI R29, RZ, 0x1f, R28 ;  /* 0x0000001fff1d7819 */ /* 0x000fe4000001141c */
[C---:B------:R-:W-:Y:S01]  /*0fa0*/  SHF.L.U64.HI R164, R140.reuse, R148, c[0x0][0x1e4] ;  /* 0x000079008ca47619 */ /* 0x040fe20000010294 */
[----:B------:R-:W-:Y:S01]  /*0fb0*/  IMAD.IADD R3, R3, 0x1, R4 ;  /* 0x0000000103037824 */ /* 0x000fe200078e0204 */
[C---:B------:R-:W-:Y:S01]  /*0fc0*/  SHF.L.U64.HI R165, R140.reuse, R139, c[0x0][0x1e4] ;  /* 0x000079008ca57619 */ /* 0x040fe2000001028b */
[----:B------:R-:W-:Y:S01]  /*0fd0*/  IMAD.WIDE.U32 R152, R83, c[0x0][0x1e0], RZ ;  /* 0x0000780053987a25 */ /* 0x000fe200078e00ff */
[----:B------:R-:W-:-:S02]  /*0fe0*/  SHF.L.U32 R173, R140, 0x5, RZ ;  /* 0x000000058cad7819 */ /* 0x000fc400000006ff */
[----:B------:R-:W-:Y:S01]  /*0ff0*/  SHF.L.U64.HI R139, R170, R139, c[0x0][0x294] ;  /* 0x0000a500aa8b7619 */ /* 0x000fe2000001028b */
[----:B------:R-:W-:Y:S01]  /*1000*/  IMAD.WIDE.U32 R4, R16, c[0x0][0x240], R2 ;  /* 0x0000900010047a25 */ /* 0x000fe200078e0002 */
[----:B------:R-:W-:-:S03]  /*1010*/  P2R R134, PR, RZ, 0x20 ;  /* 0x00000020ff867803 */ /* 0x000fc60000000000 */
[----:B------:R-:W-:Y:S01]  /*1020*/  IMAD R2, R168, R36, RZ ;  /* 0x00000024a8027224 */ /* 0x000fe200078e02ff */
[----:B------:R-:W-:Y:S01]  /*1030*/  IADD3 R5, R5, R7, RZ ;  /* 0x0000000705057210 */ /* 0x000fe20007ffe0ff */
[----:B------:R-:W-:Y:S02]  /*1040*/  IMAD R157, R142, c[0x0][0x1e4], RZ ;  /* 0x000079008e9d7a24 */ /* 0x000fe400078e02ff */
[----:B------:R-:W-:Y:S02]  /*1050*/  IMAD R7, R8, R146, R2 ;  /* 0x0000009208077224 */ /* 0x000fe400078e0202 */
[----:B------:R-:W-:-:S04]  /*1060*/  IMAD.WIDE.U32 R114, R92, c[0x0][0x248], R4 ;  /* 0x000092005c727a25 */ /* 0x000fc800078e0004 */
[----:B------:R-:W-:Y:S02]  /*1070*/  IMAD.SHL.U32 R8, R83, 0x40, RZ ;  /* 0x0000004053087824 */ /* 0x000fe400078e00ff */
[----:B------:R-:W-:Y:S02]  /*1080*/  IMAD.MOV.U32 R112, RZ, RZ, R114 ;  /* 0x000000ffff707224 */ /* 0x000fe400078e0072 */
[----:B------:R-:W-:Y:S01]  /*1090*/  IMAD.WIDE.U32 R144, R142, c[0x0][0x290], RZ ;  /* 0x0000a4008e907a25 */ /* 0x000fe200078e00ff */
[----:B------:R-:W-:-:S03]  /*10a0*/  LOP3.LUT R24, R8, 0x1c0, RZ, 0xc0, !PT ;  /* 0x000001c008187812 */ /* 0x000fc600078ec0ff */
[----:B------:R-:W-:Y:S01]  /*10b0*/  IMAD R8, R37, c[0x0][0x1e0], RZ ;  /* 0x0000780025087a24 */ /* 0x000fe200078e02ff */
[----:B------:R-:W-:Y:S01]  /*10c0*/  SHF.R.U32.HI R38, RZ, 0x3, R24 ;  /* 0x00000003ff267819 */ /* 0x000fe20000011618 */
[----:B------:R-:W-:Y:S01]  /*10d0*/  IMAD.WIDE.U32 R142, R142, c[0x0][0x280], RZ ;  /* 0x0000a0008e8e7a25 */ /* 0x000fe200078e00ff */
[----:B------:R-:W-:-:S03]  /*10e0*/  LOP3.LUT R67, R24, 0x38, R34, 0xf8, !PT ;  /* 0x0000003818437812 */ /* 0x000fc600078ef822 */
[----:B------:R-:W-:Y:S01]  /*10f0*/  IMAD R8, R31, c[0x0][0x1e4], R8 ;  /* 0x000079001f087a24 */ /* 0x000fe200078e0208 */
[----:B------:R-:W-:Y:S01]  /*1100*/  IADD3 R163, R143, R163, RZ ;  /* 0x000000a38fa37210 */ /* 0x000fe20007ffe0ff */
[----:B------:R-:W-:Y:S02]  /*1110*/  IMAD.SHL.U32 R174, R140, 0x10, RZ ;  /* 0x000000108cae7824 */ /* 0x000fe400078e00ff */
[----:B------:R-:W-:-:S04]  /*1120*/  IMAD.WIDE.U32 R158, R135, c[0x0][0x1e0], RZ ;  /* 0x00007800879e7a25 */ /* 0x000fc800078e00ff */
[----:B------:R-:W-:-:S04]  /*1130*/  IMAD.WIDE.U32 R140, R140, 0x30, RZ ;  /* 0x000000308c8c7825 */ /* 0x000fc800078e00ff */
[----:B------:R-:W-:-:S04]  /*1140*/  IMAD.WIDE.U32 R160, R136, c[0x0][0x1e0], RZ ;  /* 0x0000780088a07a25 */ /* 0x000fc800078e00ff */
[C---:B------:R-:W-:Y:S01]  /*1150*/  IMAD.SHL.U32 R172, R171.reuse, 0x20, RZ ;  /* 0x00000020abac7824 */ /* 0x040fe200078e00ff */
[----:B------:R-:W-:Y:S01]  /*1160*/  SHF.L.U32 R171, R171, 0x4, RZ ;  /* 0x00000004abab7819 */ /* 0x000fe200000006ff */
[----:B------:R-:W-:Y:S02]  /*1170*/  IMAD.SHL.U32 R169, R170, 0x20, RZ ;  /* 0x00000020aaa97824 */ /* 0x000fe400078e00ff */
[----:B------:R-:W-:Y:S02]  /*1180*/  IMAD.IADD R162, R145, 0x1, R162 ;  /* 0x0000000191a27824 */ /* 0x000fe400078e02a2 */
[----:B------:R-:W-:Y:S02]  /*1190*/  IMAD.IADD R157, R141, 0x1, R157 ;  /* 0x000000018d9d7824 */ /* 0x000fe400078e029d */
[--C-:B---3--:R-:W-:Y:S01]  /*11a0*/  @P0 IMAD.MOV.U32 R2, RZ, RZ, R9.reuse ;  /* 0x000000ffff020224 */ /* 0x108fe200078e0009 */
[----:B------:R-:W-:Y:S01]  /*11b0*/  @P0 SHF.R.S32.HI R3, RZ, 0x1f, R9 ;  /* 0x0000001fff030819 */ /* 0x000fe20000011409 */
[----:B------:R-:W-:Y:S01]  /*11c0*/  @!P0 IMAD.MOV.U32 R2, RZ, RZ, R14 ;  /* 0x000000ffff028224 */ /* 0x000fe200078e000e */
[----:B------:R-:W-:Y:S01]  /*11d0*/  @!P0 MOV R3, R6 ;  /* 0x0000000600038202 */ /* 0x000fe20000000f00 */
[----:B------:R-:W-:Y:S01]  /*11e0*/  IMAD R6, R36, -0x30, R116 ;  /* 0xffffffd024067824 */ /* 0x000fe200078e0274 */
[----:B------:R-:W-:Y:S01]  /*11f0*/  ISETP.GE.AND P0, PT, R34, c[0x0][0x27c], PT ;  /* 0x00009f0022007a0c */ /* 0x000fe20003f06270 */
[----:B------:R-:W-:Y:S01]  /*1200*/  IMAD.SHL.U32 R9, R175, 0x2, RZ ;  /* 0x00000002af097824 */ /* 0x000fe200078e00ff */
[----:B------:R-:W-:Y:S01]  /*1210*/  SEL R90, R2, RZ, !P4 ;  /* 0x000000ff025a7207 */ /* 0x000fe20006000000 */
[----:B------:R-:W-:Y:S01]  /*1220*/  IMAD R2, R27, c[0x0][0x248], RZ ;  /* 0x000092001b027a24 */ /* 0x000fe200078e02ff */
[----:B------:R-:W-:Y:S01]  /*1230*/  SEL R33, R3, RZ, !P4 ;  /* 0x000000ff03217207 */ /* 0x000fe20006000000 */
[----:B------:R-:W-:Y:S01]  /*1240*/  IMAD.WIDE.U32 R14, R83, c[0x0][0x290], R34 ;  /* 0x0000a400530e7a25 */ /* 0x000fe200078e0022 */
[----:B------:R-:W-:-:S02]  /*1250*/  ISETP.GE.AND P2, PT, R6, 0x1, PT ;  /* 0x000000010600780c */ /* 0x000fc40003f46270 */
[----:B------:R-:W-:Y:S01]  /*1260*/  LEA.HI R3, R11, R191, RZ, 0x6 ;  /* 0x000000bf0b037211 */ /* 0x000fe200078f30ff */
[----:B------:R-:W-:Y:S01]  /*1270*/  IMAD R2, R92, c[0x0][0x24c], R2 ;  /* 0x000093005c027a24 */ /* 0x000fe200078e0202 */
[----:B------:R-:W-:Y:S02]  /*1280*/  ISETP.GE.AND P1, PT, R6, 0x11, PT ;  /* 0x000000110600780c */ /* 0x000fe40003f26270 */
[----:B------:R-:W-:Y:S02]  /*1290*/  SHF.L.U32 R3, R3, 0x3, RZ ;  /* 0x0000000303037819 */ /* 0x000fe400000006ff */
[----:B------:R-:W-:Y:S02]  /*12a0*/  IADD3 R113, R115, R2, RZ ;  /* 0x0000000273717210 */ /* 0x000fe40007ffe0ff */
[----:B------:R-:W-:Y:S02]  /*12b0*/  LOP3.LUT R30, R3, 0xfffffe00, RZ, 0xc0, !PT ;  /* 0xfffffe00031e7812 */ /* 0x000fe400078ec0ff */
[----:B------:R-:W-:Y:S01]  /*12c0*/  @P0 IADD3 R9, -R9, c[0x0][0x1d4], RZ ;  /* 0x0000750009090a10 */ /* 0x000fe20007ffe1ff */
[----:B------:R-:W-:Y:S01]  /*12d0*/  IMAD.WIDE.U32 R4, R36, R146, R112 ;  /* 0x0000009224047225 */ /* 0x000fe200078e0070 */
[----:B------:R-:W-:-:S02]  /*12e0*/  SEL R11, RZ, c[0x0][0x27c], !P0 ;  /* 0x00009f00ff0b7a07 */ /* 0x000fc40004000000 */
[----:B------:R-:W-:Y:S01]  /*12f0*/  LOP3.LUT R67, R30, R67, R38, 0xf6, !PT ;  /* 0x000000431e437212 */ /* 0x000fe200078ef626 */
[----:B------:R-:W-:Y:S01]  /*1300*/  IMAD.IADD R7, R5, 0x1, R7 ;  /* 0x0000000105077824 */ /* 0x000fe200078e0207 */
[C---:B------:R-:W-:Y:S02]  /*1310*/  @P2 LEA R2, P0, R4.reuse, c[0x0][0x220], 0x1 ;  /* 0x0000880004022a11 */ /* 0x040fe400078008ff */
[----:B------:R-:W-:Y:S02]  /*1320*/  SHF.L.U32 R67, R67, 0x1, RZ ;  /* 0x0000000143437819 */ /* 0x000fe400000006ff */
[----:B------:R-:W-:Y:S02]  /*1330*/  @P2 LEA.HI.X R3, R4, c[0x0][0x224], R7, 0x1, P0 ;  /* 0x0000890004032a11 */ /* 0x000fe400000f0c07 */
[----:B------:R-:W-:Y:S02]  /*1340*/  ISETP.GT.AND P0, PT, R6, 0x20, PT ;  /* 0x000000200600780c */ /* 0x000fe40003f04270 */
[----:B------:R-:W-:Y:S01]  /*1350*/  MOV R6, c[0x0][0x23c] ;  /* 0x00008f0000067a02 */ /* 0x000fe20000000f00 */
[----:B------:R-:W-:Y:S01]  /*1360*/  @!PT LDS RZ, [RZ] ;  /* 0x00000000fffff984 */ /* 0x000fe20000000800 */
[----:B------:R-:W-:Y:S01]  /*1370*/  @!PT LDS RZ, [RZ] ;  /* 0x00000000fffff984 */ /* 0x000fe20000000800 */
[----:B------:R-:W-:Y:S01]  /*1380*/  @!PT LDS RZ, [RZ] ;  /* 0x00000000fffff984 */ /* 0x000fe20000000800 */
[----:B------:R1:W-:Y:S01]  /*1390*/  @P2 LDGSTS.E.BYPASS.LTC128B.128 [R67+0x5080], [R2.64], !P5 ;  /* 0x0508000002432fae */ /* 0x0003e2000e901d4e */
[----:B------:R-:W-:-:S03]  /*13a0*/  ISETP.GE.AND P4, PT, R34, c[0x0][0x1d4], PT ;  /* 0x0000750022007a0c */ /* 0x000fc60003f86270 */
[----:B------:R1:W-:Y:S01]  /*13b0*/  @P2 LDGSTS.E.BYPASS.LTC128B.128 [R67+0x6880], [R2.64+0x80], !P6 ;  /* 0x0688008002432fae */ /* 0x0003e2000f101d4e */
[----:B------:R-:W-:-:S04]  /*13c0*/  IMAD.SHL.U32 R127, R6, 0x20, RZ ;  /* 0x00000020067f7824 */ /* 0x000fc800078e00ff */
[----:B------:R-:W-:Y:S01]  /*13d0*/  IMAD.IADD R127, R13, 0x1, R127 ;  /* 0x000000010d7f7824 */ /* 0x000fe200078e027f */
[----:B-1----:R-:W-:-:S04]  /*13e0*/  @P1 LEA R3, P2, R138, R4, 0x4 ;  /* 0x000000048a031211 */ /* 0x002fc800078420ff */
[C---:B------:R-:W-:Y:S02]  /*13f0*/  @P1 LEA.HI.X R5, R138.reuse, R7, R6, 0x4, P2 ;  /* 0x000000078a051211 */ /* 0x040fe400010f2406 */
[C---:B------:R-:W-:Y:S02]  /*1400*/  @P1 LEA R2, P2, R3.reuse, c[0x0][0x220], 0x1 ;  /* 0x0000880003021a11 */ /* 0x040fe400078408ff */
[----:B------:R-:W-:Y:S02]  /*1410*/  SHF.L.U64.HI R138, R138, R148, c[0x0][0x23c] ;  /* 0x00008f008a8a7619 */ /* 0x000fe40000010294 */
[----:B------:R-:W-:Y:S02]  /*1420*/  @P1 LEA.HI.X R3, R3, c[0x0][0x224], R5, 0x1, P2 ;  /* 0x0000890003031a11 */ /* 0x000fe400010f0c05 */
[----:B------:R-:W-:Y:S01]  /*1430*/  @P0 IADD3 R6, P2, R4, R12, RZ ;  /* 0x0000000c04060210 */ /* 0x000fe20007f5e0ff */
[----:B------:R-:W-:Y:S01]  /*1440*/  IMAD.WIDE.U32 R4, R31, c[0x0][0x1e0], RZ ;  /* 0x000078001f047a25 */ /* 0x000fe200078e00ff */
[----:B------:R-:W-:Y:S01]  /*1450*/  SHF.L.U64.HI R148, R170, R148, c[0x0][0x294] ;  /* 0x0000a500aa947619 */ /* 0x000fe20000010294 */
[----:B------:R1:W-:Y:S02]  /*1460*/  @P1 LDGSTS.E.BYPASS.LTC128B.128 [R67+0x5880], [R2.64], !P5 ;  /* 0x0588000002431fae */ /* 0x0003e4000e901d4e */
[----:B------:R-:W-:Y:S01]  /*1470*/  @P0 IMAD.X R7, R127, 0x1, R7, P2 ;  /* 0x000000017f070824 */ /* 0x000fe200010e0607 */
[----:B------:R-:W-:Y:S01]  /*1480*/  ISETP.GE.AND P2, PT, R175, 0x1, PT ;  /* 0x00000001af00780c */ /* 0x000fe20003f46270 */
[----:B------:R1:W-:Y:S01]  /*1490*/  @P1 LDGSTS.E.BYPASS.LTC128B.128 [R67+0x7080], [R2.64+0x80], !P6 ;  /* 0x0708008002431fae */ /* 0x0003e2000f101d4e */
[----:B------:R-:W-:Y:S01]  /*14a0*/  @P0 LEA R22, P1, R6, c[0x0][0x220], 0x1 ;  /* 0x0000880006160a11 */ /* 0x000fe200078208ff */
[----:B------:R-:W-:-:S03]  /*14b0*/  IMAD.SHL.U32 R170, R170, 0x10, RZ ;  /* 0x00000010aaaa7824 */ /* 0x000fc600078e00ff */
[----:B------:R-:W-:Y:S02]  /*14c0*/  @P0 LEA.HI.X R23, R6, c[0x0][0x224], R7, 0x1, P1 ;  /* 0x0000890006170a11 */ /* 0x000fe400008f0c07 */
[----:B------:R-:W-:Y:S01]  /*14d0*/  IADD3 R133, P1, R12, 0x80, RZ ;  /* 0x000000800c857810 */ /* 0x000fe20007f3e0ff */
[----:B------:R-:W-:Y:S01]  /*14e0*/  IMAD R12, R192, c[0x0][0x260], RZ ;  /* 0x00009800c00c7a24 */ /* 0x000fe200078e02ff */
[----:B------:R-:W-:Y:S01]  /*14f0*/  IADD3 R6, R34, R11, RZ ;  /* 0x0000000b22067210 */ /* 0x000fe20007ffe0ff */
[----:B------:R2:W-:Y:S01]  /*1500*/  @P0 LDGSTS.E.BYPASS.LTC128B.128 [R67+0x6080], [R22.64], !P5 ;  /* 0x0608000016430fae */ /* 0x0005e2000e901d4e */
[----:B------:R-:W-:Y:S01]  /*1510*/  SHF.R.S32.HI R7, RZ, 0x1f, R9 ;  /* 0x0000001fff077819 */ /* 0x000fe20000011409 */
[----:B------:R-:W-:Y:S02]  /*1520*/  IMAD R12, R16, c[0x0][0x264], R12 ;  /* 0x00009900100c7a24 */ /* 0x000fe400078e020c */
[----:B------:R2:W-:Y:S01]  /*1530*/  @P0 LDGSTS.E.BYPASS.LTC128B.128 [R67+0x7880], [R22.64+0x80], !P6 ;  /* 0x0788008016430fae */ /* 0x0005e2000f101d4e */
[----:B------:R-:W-:Y:S01]  /*1540*/  LEA.HI R32, R7, R9, RZ, 0x4 ;  /* 0x0000000907207211 */ /* 0x000fe200078f20ff */
[----:B------:R-:W-:Y:S01]  /*1550*/  IMAD.X R127, RZ, RZ, R127, P1 ;  /* 0x000000ffff7f7224 */ /* 0x000fe200008e067f */
[----:B------:R-:W-:Y:S01]  /*1560*/  IADD3 R129, P0, R31, R83, RZ ;  /* 0x000000531f817210 */ /* 0x000fe20007f1e0ff */
[----:B------:R-:W0:Y:S04]  /*1570*/  LDGDEPBAR ;  /* 0x00000000000079af */ /* 0x000e280000000000 */
[----:B------:R-:W-:Y:S01]  /*1580*/  IMAD.X R128, R37, 0x1, R39, P0 ;  /* 0x0000000125807824 */ /* 0x000fe200000e0627 */
[----:B-1----:R-:W-:Y:S01]  /*1590*/  IADD3 R3, R5, R8, RZ ;  /* 0x0000000805037210 */ /* 0x002fe20007ffe0ff */
[----:B------:R-:W-:-:S02]  /*15a0*/  IMAD R5, R192, c[0x0][0x1e8], RZ ;  /* 0x00007a00c0057a24 */ /* 0x000fc400078e02ff */
[----:B------:R-:W-:Y:S02]  /*15b0*/  IMAD.MOV.U32 R2, RZ, RZ, R4 ;  /* 0x000000ffff027224 */ /* 0x000fe400078e0004 */
[C---:B------:R-:W-:Y:S02]  /*15c0*/  IMAD R4, R16.reuse, c[0x0][0x1ec], R5 ;  /* 0x00007b0010047a24 */ /* 0x040fe400078e0205 */
[----:B------:R-:W-:-:S04]  /*15d0*/  IMAD.WIDE.U32 R2, R16, c[0x0][0x1e8], R2 ;  /* 0x00007a0010027a25 */ /* 0x000fc800078e0002 */
[----:B------:R-:W-:Y:S01]  /*15e0*/  IMAD.IADD R19, R3, 0x1, R4 ;  /* 0x0000000103137824 */ /* 0x000fe200078e0204 */
[----:B------:R-:W-:Y:S01]  /*15f0*/  SHF.R.S32.HI R3, RZ, 0x1f, R6 ;  /* 0x0000001fff037819 */ /* 0x000fe20000011406 */
[----:B------:R-:W-:-:S03]  /*1600*/  IMAD.WIDE.U32 R4, R16, c[0x0][0x260], R34 ;  /* 0x0000980010047a25 */ /* 0x000fc600078e0022 */
[-C--:B------:R-:W-:Y:S01]  /*1610*/  LEA.HI R20, R3, R6.reuse, RZ, 0x3 ;  /* 0x0000000603147211 */ /* 0x080fe200078f18ff */
[----:B------:R-:W-:Y:S01]  /*1620*/  IMAD.IADD R13, R5, 0x1, R12 ;  /* 0x00000001050d7824 */ /* 0x000fe200078e020c */
[----:B------:R-:W-:Y:S01]  /*1630*/  LEA.HI R26, R3, R6, RZ, 0x6 ;  /* 0x00000006031a7211 */ /* 0x000fe200078f30ff */
[----:B------:R-:W-:Y:S01]  /*1640*/  IMAD.MOV.U32 R12, RZ, RZ, R4 ;  /* 0x000000ffff0c7224 */ /* 0x000fe200078e0004 */
[----:B------:R-:W-:Y:S01]  /*1650*/  LOP3.LUT R103, R20, 0xfffffff8, RZ, 0xc0, !PT ;  /* 0xfffffff814677812 */ /* 0x000fe200078ec0ff */
[----:B------:R-:W-:Y:S02]  /*1660*/  IMAD R8, R39, c[0x0][0x280], RZ ;  /* 0x0000a00027087a24 */ /* 0x000fe400078e02ff */
[----:B------:R-:W-:Y:S01]  /*1670*/  IMAD.WIDE.U32 R4, R83, c[0x0][0x280], R28 ;  /* 0x0000a00053047a25 */ /* 0x000fe200078e001c */
[----:B------:R-:W-:-:S03]  /*1680*/  SHF.R.S32.HI R106, RZ, 0x1f, R103 ;  /* 0x0000001fff6a7819 */ /* 0x000fc60000011467 */
[----:B------:R-:W-:Y:S01]  /*1690*/  IMAD.MOV.U32 R18, RZ, RZ, R2 ;  /* 0x000000ffff127224 */ /* 0x000fe200078e0002 */
[----:B------:R-:W-:Y:S01]  /*16a0*/  MOV R10, R4 ;  /* 0x00000004000a7202 */ /* 0x000fe20000000f00 */
[----:B------:R-:W-:-:S04]  /*16b0*/  IMAD.WIDE.U32 R2, R83, c[0x0][0x290], R28 ;  /* 0x0000a40053027a25 */ /* 0x000fc800078e001c */
[----:B------:R-:W-:-:S04]  /*16c0*/  IMAD.WIDE.U32 R16, R16, c[0x0][0x210], R34 ;  /* 0x0000840010107a25 */ /* 0x000fc800078e0022 */
[C---:B------:R-:W-:Y:S02]  /*16d0*/  IMAD R8, R83.reuse, c[0x0][0x284], R8 ;  /* 0x0000a10053087a24 */ /* 0x040fe400078e0208 */
[----:B------:R-:W-:-:S03]  /*16e0*/  IMAD.WIDE.U32 R6, R83, c[0x0][0x280], R34 ;  /* 0x0000a00053067a25 */ /* 0x000fc600078e0022 */
[----:B------:R-:W-:Y:S01]  /*16f0*/  IADD3 R11, R5, R8, RZ ;  /* 0x00000008050b7210 */ /* 0x000fe20007ffe0ff */
[----:B------:R-:W-:Y:S01]  /*1700*/  IMAD.IADD R9, R3, 0x1, R21 ;  /* 0x0000000103097824 */ /* 0x000fe200078e0215 */
[----:B------:R-:W-:Y:S01]  /*1710*/  IADD3 R3, R17, R25, RZ ;  /* 0x0000001911037210 */ /* 0x000fe20007ffe0ff */
[----:B------:R-:W-:Y:S01]  /*1720*/  IMAD.MOV.U32 R4, RZ, RZ, R14 ;  /* 0x000000ffff047224 */ /* 0x000fe200078e000e */
[----:B------:R-:W-:Y:S01]  /*1730*/  SHF.R.S32.HI R17, RZ, 0x1f, R136 ;  /* 0x0000001fff117819 */ /* 0x000fe20000011488 */
[----:B------:R-:W-:Y:S01]  /*1740*/  IMAD R14, R27, c[0x0][0x268], RZ ;  /* 0x00009a001b0e7a24 */ /* 0x000fe200078e02ff */
[----:B------:R-:W-:Y:S01]  /*1750*/  SHF.L.U32 R25, R136, 0x6, RZ ;  /* 0x0000000688197819 */ /* 0x000fe200000006ff */
[----:B------:R-:W-:Y:S02]  /*1760*/  IMAD.IADD R7, R8, 0x1, R7 ;  /* 0x0000000108077824 */ /* 0x000fe400078e0207 */
[----:B------:R-:W-:Y:S02]  /*1770*/  IMAD.MOV.U32 R8, RZ, RZ, R2 ;  /* 0x000000ffff087224 */ /* 0x000fe400078e0002 */
[----:B------:R-:W-:Y:S01]  /*1780*/  IMAD.MOV.U32 R2, RZ, RZ, R16 ;  /* 0x000000ffff027224 */ /* 0x000fe200078e0010 */
[----:B------:R-:W-:Y:S01]  /*1790*/  LOP3.LUT R16, R24, 0x38, R20, 0xf8, !PT ;  /* 0x0000003818107812 */ /* 0x000fe200078ef814 */
[----:B------:R-:W-:Y:S01]  /*17a0*/  IMAD R102, R92, c[0x0][0x26c], R14 ;  /* 0x00009b005c667a24 */ /* 0x000fe200078e020e */
[----:B------:R-:W-:Y:S01]  /*17b0*/  LEA.HI R14, R17, R136, RZ, 0x3 ;  /* 0x00000088110e7211 */ /* 0x000fe200078f18ff */
[----:B------:R-:W-:Y:S01]  /*17c0*/  IMAD.IADD R5, R21, 0x1, R15 ;  /* 0x0000000115057824 */ /* 0x000fe200078e020f */
[----:B------:R-:W-:Y:S01]  /*17d0*/  LOP3.LUT R17, R16, R38, RZ, 0x3c, !PT ;  /* 0x0000002610117212 */ /* 0x000fe200078e3cff */
[----:B------:R-:W-:Y:S01]  /*17e0*/  IMAD.WIDE.U32 R92, R92, c[0x0][0x268], R12 ;  /* 0x00009a005c5c7a25 */ /* 0x000fe200078e000c */
[----:B------:R-:W-:-:S02]  /*17f0*/  SHF.R.S32.HI R15, RZ, 0x6, R26 ;  /* 0x00000006ff0f7819 */ /* 0x000fc4000001141a */
[----:B------:R-:W-:Y:S01]  /*1800*/  SHF.R.S32.HI R13, RZ, 0x4, R32 ;  /* 0x00000004ff0d7819 */ /* 0x000fe20000011420 */
[----:B------:R-:W-:Y:S01]  /*1810*/  IMAD.SHL.U32 R16, R14, 0x40, RZ ;  /* 0x000000400e107824 */ /* 0x000fe200078e00ff */
[----:B------:R-:W-:Y:S01]  /*1820*/  LOP3.LUT R14, R25, 0x1c0, RZ, 0xc0, !PT ;  /* 0x000001c0190e7812 */ /* 0x000fe200078ec0ff */
[----:B------:R-:W-:Y:S01]  /*1830*/  IMAD R21, R15, 0xc00, R30 ;  /* 0x00000c000f157824 */ /* 0x000fe200078e021e */
[----:B------:R-:W-:Y:S01]  /*1840*/  LEA.HI.SX32 R13, R20, R13, 0x1d ;  /* 0x0000000d140d7211 */ /* 0x000fe200078feaff */
[----:B------:R-:W-:Y:S01]  /*1850*/  IMAD.WIDE.U32 R84, R90, c[0x0][0x1f0], R18 ;  /* 0x00007c005a547a25 */ /* 0x000fe200078e0012 */
[----:B------:R-:W-:Y:S02]  /*1860*/  LOP3.LUT R16, R16, 0xfffffe00, RZ, 0xc0, !PT ;  /* 0xfffffe0010107812 */ /* 0x000fe400078ec0ff */
[----:B------:R-:W-:Y:S01]  /*1870*/  SHF.R.U32.HI R26, RZ, 0x3, R14 ;  /* 0x00000003ff1a7819 */ /* 0x000fe2000001160e */
[----:B------:R-:W-:Y:S01]  /*1880*/  IMAD.IADD R123, R21, 0x1, R17 ;  /* 0x00000001157b7824 */ /* 0x000fe200078e0211 */
[----:B------:R-:W-:Y:S01]  /*1890*/  LOP3.LUT R12, R14, 0x38, R20, 0xf8, !PT ;  /* 0x000000380e0c7812 */ /* 0x000fe200078ef814 */
[----:B------:R-:W-:Y:S01]  /*18a0*/  IMAD R17, R15, 0xc00, R16 ;  /* 0x00000c000f117824 */ /* 0x000fe200078e0210 */
[----:B------:R-:W-:Y:S01]  /*18b0*/  SHF.R.S32.HI R21, RZ, 0x1f, R135 ;  /* 0x0000001fff157819 */ /* 0x000fe20000011487 */
[----:B------:R-:W-:Y:S01]  /*18c0*/  IMAD.SHL.U32 R86, R13, 0x8, RZ ;  /* 0x000000080d567824 */ /* 0x000fe200078e00ff */
[----:B------:R-:W-:Y:S01]  /*18d0*/  LOP3.LUT R12, R12, R26, RZ, 0x3c, !PT ;  /* 0x0000001a0c0c7212 */ /* 0x000fe200078e3cff */
[----:B-----5:R-:W-:Y:S01]  /*18e0*/  IMAD.WIDE.U32 R100, R137, c[0x0][0x280], R10 ;  /* 0x0000a00089647a25 */ /* 0x020fe200078e000a */
[----:B------:R-:W-:-:S02]  /*18f0*/  SHF.L.U32 R25, R135, 0x6, RZ ;  /* 0x0000000687197819 */ /* 0x000fc400000006ff */
[----:B------:R-:W-:Y:S01]  /*1900*/  LEA.HI R21, R21, R135, RZ, 0x3 ;  /* 0x0000008715157211 */ /* 0x000fe200078f18ff */
[----:B------:R-:W-:Y:S01]  /*1910*/  IMAD.IADD R32, R17, 0x1, R12 ;  /* 0x0000000111207824 */ /* 0x000fe200078e020c */
[----:B------:R-:W-:Y:S01]  /*1920*/  SHF.R.S32.HI R17, RZ, 0x1f, R13 ;  /* 0x0000001fff117819 */ /* 0x000fe2000001140d */
[----:B------:R-:W-:Y:S01]  /*1930*/  IMAD.WIDE.U32 R96, R137, c[0x0][0x290], R8 ;  /* 0x0000a40089607a25 */ /* 0x000fe200078e0008 */
[----:B------:R-:W-:Y:S02]  /*1940*/  LOP3.LUT R12, R25, 0x1c0, RZ, 0xc0, !PT ;  /* 0x000001c0190c7812 */ /* 0x000fe400078ec0ff */
[----:B------:R-:W-:Y:S01]  /*1950*/  LEA.HI R25, R17, R13, RZ, 0x3 ;  /* 0x0000000d11197211 */ /* 0x000fe200078f18ff */
[----:B------:R-:W-:Y:S01]  /*1960*/  IMAD.WIDE.U32 R98, R137, c[0x0][0x280], R6 ;  /* 0x0000a00089627a25 */ /* 0x000fe200078e0006 */
[----:B------:R-:W-:Y:S02]  /*1970*/  SHF.L.U32 R21, R21, 0x6, RZ ;  /* 0x0000000615157819 */ /* 0x000fe400000006ff */
[----:B------:R-:W-:Y:S01]  /*1980*/  LOP3.LUT R13, R14, 0x38, R86, 0xf8, !PT ;  /* 0x000000380e0d7812 */ /* 0x000fe200078ef856 */
[----:B------:R-:W-:Y:S01]  /*1990*/  IMAD.WIDE.U32 R94, R137, c[0x0][0x290], R4 ;  /* 0x0000a400895e7a25 */ /* 0x000fe200078e0004 */
[----:B------:R-:W-:-:S02]  /*19a0*/  SHF.R.U32.HI R27, RZ, 0x3, R12 ;  /* 0x00000003ff1b7819 */ /* 0x000fc4000001160c */
[----:B------:R-:W-:Y:S01]  /*19b0*/  LOP3.LUT R14, R21, 0xfffffe00, RZ, 0xc0, !PT ;  /* 0xfffffe00150e7812 */ /* 0x000fe200078ec0ff */
[----:B------:R-:W-:Y:S01]  /*19c0*/  IMAD.IADD R102, R93, 0x1, R102 ;  /* 0x000000015d667824 */ /* 0x000fe200078e0266 */
[----:B------:R-:W-:Y:S01]  /*19d0*/  LOP3.LUT R17, R12, 0x38, R20, 0xf8, !PT ;  /* 0x000000380c117812 */ /* 0x000fe200078ef814 */
[----:B------:R-:W-:Y:S01]  /*19e0*/  IMAD.SHL.U32 R123, R123, 0x2, RZ ;  /* 0x000000027b7b7824 */ /* 0x000fe200078e00ff */
[----:B------:R-:W-:Y:S02]  /*19f0*/  LOP3.LUT R26, R13, R26, RZ, 0x3c, !PT ;  /* 0x0000001a0d1a7212 */ /* 0x000fe400078e3cff */
[--C-:B------:R-:W-:Y:S02]  /*1a00*/  LOP3.LUT R24, R24, 0x38, R86.reuse, 0xf8, !PT ;  /* 0x0000003818187812 */ /* 0x100fe400078ef856 */
[----:B------:R-:W-:Y:S02]  /*1a10*/  SHF.R.S32.HI R13, RZ, 0x3, R25 ;  /* 0x00000003ff0d7819 */ /* 0x000fe40000011419 */
[----:B------:R-:W-:-:S02]  /*1a20*/  LOP3.LUT R12, R12, 0x38, R86, 0xf8, !PT ;  /* 0x000000380c0c7812 */ /* 0x000fc400078ef856 */
[-C--:B------:R-:W-:Y:S01]  /*1a30*/  LOP3.LUT R21, R17, R27.reuse, RZ, 0x3c, !PT ;  /* 0x0000001b11157212 */ /* 0x080fe200078e3cff */
[----:B------:R-:W-:Y:S01]  /*1a40*/  IMAD R17, R15, 0xc00, R14 ;  /* 0x00000c000f117824 */ /* 0x000fe200078e020e */
[----:B------:R-:W-:Y:S01]  /*1a50*/  LOP3.LUT R24, R24, R38, RZ, 0x3c, !PT ;  /* 0x0000002618187212 */ /* 0x000fe200078e3cff */
[C---:B------:R-:W-:Y:S01]  /*1a60*/  IMAD R15, R13.reuse, 0xc00, R30 ;  /* 0x00000c000d0f7824 */ /* 0x040fe200078e021e */
[----:B------:R-:W-:Y:S01]  /*1a70*/  LOP3.LUT R12, R12, R27, RZ, 0x3c, !PT ;  /* 0x0000001b0c0c7212 */ /* 0x000fe200078e3cff */
[C---:B------:R-:W-:Y:S01]  /*1a80*/  IMAD R16, R13.reuse, 0xc00, R16 ;  /* 0x00000c000d107824 */ /* 0x040fe200078e0210 */
[----:B------:R-:W-:Y:S01]  /*1a90*/  IADD3 R111, P1, P0, R84, R152, R34 ;  /* 0x00000098546f7210 */ /* 0x000fe2000783e022 */
[----:B------:R-:W-:Y:S01]  /*1aa0*/  IMAD R13, R13, 0xc00, R14 ;  /* 0x00000c000d0d7824 */ /* 0x000fe200078e020e */
[----:B------:R-:W-:Y:S01]  /*1ab0*/  SHF.R.S32.HI R14, RZ, 0x1f, R135 ;  /* 0x0000001fff0e7819 */ /* 0x000fe20000011487 */
[----:B------:R-:W-:Y:S01]  /*1ac0*/  IMAD.IADD R24, R15, 0x1, R24 ;  /* 0x000000010f187824 */ /* 0x000fe200078e0218 */
[----:B------:R-:W-:Y:S01]  /*1ad0*/  IADD3 R16, R16, R26, RZ ;  /* 0x0000001a10107210 */ /* 0x000fe20007ffe0ff */
[----:B------:R-:W-:Y:S01]  /*1ae0*/  IMAD.IADD R15, R13, 0x1, R12 ;  /* 0x000000010d0f7824 */ /* 0x000fe200078e020c */
[----:B------:R-:W-:Y:S01]  /*1af0*/  IADD3 R30, R28, 0x20, RZ ;  /* 0x000000201c1e7810 */ /* 0x000fe20007ffe0ff */
[C---:B------:R-:W-:Y:S01]  /*1b00*/  IMAD R13, R33.reuse, c[0x0][0x1f0], RZ ;  /* 0x00007c00210d7a24 */ /* 0x040fe200078e02ff */
[----:B------:R-:W-:Y:S01]  /*1b10*/  SHF.R.S32.HI R105, RZ, 0x1f, R86 ;  /* 0x0000001fff697819 */ /* 0x000fe20000011456 */
[----:B------:R-:W-:Y:S01]  /*1b20*/  IMAD R12, R33, c[0x0][0x218], RZ ;  /* 0x00008600210c7a24 */ /* 0x000fe200078e02ff */
[----:B------:R-:W-:Y:S01]  /*1b30*/  SHF.L.U32 R122, R32, 0x1, RZ ;  /* 0x00000001207a7819 */ /* 0x000fe200000006ff */
[----:B------:R-:W-:Y:S01]  /*1b40*/  IMAD R13, R90, c[0x0][0x1f4], R13 ;  /* 0x00007d005a0d7a24 */ /* 0x000fe200078e020d */
[----:B------:R-:W-:Y:S01]  /*1b50*/  SHF.L.U32 R120, R24, 0x1, RZ ;  /* 0x0000000118787819 */ /* 0x000fe200000006ff */
[C---:B------:R-:W-:Y:S01]  /*1b60*/  IMAD R89, R90.reuse, c[0x0][0x21c], R12 ;  /* 0x000087005a597a24 */ /* 0x040fe200078e020c */
[----:B------:R-:W-:Y:S01]  /*1b70*/  SHF.L.U32 R118, R15, 0x1, RZ ;  /* 0x000000010f767819 */ /* 0x000fe200000006ff */
[----:B------:R-:W-:Y:S01]  /*1b80*/  IMAD.WIDE.U32 R90, R90, c[0x0][0x218], R2 ;  /* 0x000086005a5a7a25 */ /* 0x000fe200078e0002 */
[----:B------:R-:W-:-:S02]  /*1b90*/  SHF.R.S32.HI R2, RZ, 0x1f, R137 ;  /* 0x0000001fff027819 */ /* 0x000fc40000011489 */
[----:B------:R-:W-:Y:S01]  /*1ba0*/  IADD3 R87, R85, R13, RZ ;  /* 0x0000000d55577210 */ /* 0x000fe20007ffe0ff */
[----:B------:R-:W-:Y:S01]  /*1bb0*/  IMAD.IADD R17, R17, 0x1, R21 ;  /* 0x0000000111117824 */ /* 0x000fe200078e0215 */
[----:B------:R-:W-:Y:S01]  /*1bc0*/  SHF.R.S32.HI R13, RZ, 0x1f, R136 ;  /* 0x0000001fff0d7819 */ /* 0x000fe20000011488 */
[C---:B------:R-:W-:Y:S01]  /*1bd0*/  IMAD R3, R2.reuse, c[0x0][0x280], RZ ;  /* 0x0000a00002037a24 */ /* 0x040fe200078e02ff */
[----:B------:R-:W-:Y:S01]  /*1be0*/  IADD3 R89, R91, R89, RZ ;  /* 0x000000595b597210 */ /* 0x000fe20007ffe0ff */
[----:B------:R-:W-:Y:S02]  /*1bf0*/  IMAD R12, R2, c[0x0][0x290], RZ ;  /* 0x0000a400020c7a24 */ /* 0x000fe400078e02ff */
[----:B------:R-:W-:Y:S02]  /*1c00*/  IMAD R2, R39, c[0x0][0x1e0], RZ ;  /* 0x0000780027027a24 */ /* 0x000fe400078e02ff */
[----:B------:R-:W-:Y:S02]  /*1c10*/  IMAD R13, R13, c[0x0][0x1e0], RZ ;  /* 0x000078000d0d7a24 */ /* 0x000fe400078e02ff */
[----:B------:R-:W-:-:S02]  /*1c20*/  IMAD R2, R83, c[0x0][0x1e4], R2 ;  /* 0x0000790053027a24 */ /* 0x000fc400078e0202 */
[----:B------:R-:W-:Y:S02]  /*1c30*/  IMAD R3, R137, c[0x0][0x284], R3 ;  /* 0x0000a10089037a24 */ /* 0x000fe400078e0203 */
[----:B------:R-:W-:Y:S02]  /*1c40*/  IMAD.IADD R117, R153, 0x1, R2 ;  /* 0x0000000199757824 */ /* 0x000fe400078e0202 */
[----:B------:R-:W-:Y:S01]  /*1c50*/  IMAD R2, R137, c[0x0][0x294], R12 ;  /* 0x0000a50089027a24 */ /* 0x000fe200078e020c */
[----:B------:R-:W-:Y:S01]  /*1c60*/  IADD3 R109, R101, R3, RZ ;  /* 0x00000003656d7210 */ /* 0x000fe20007ffe0ff */
[----:B------:R-:W-:Y:S01]  /*1c70*/  IMAD R12, R14, c[0x0][0x1e0], RZ ;  /* 0x000078000e0c7a24 */ /* 0x000fe200078e02ff */
[----:B------:R-:W-:Y:S01]  /*1c80*/  IADD3.X R110, R87, R117, R35, P1, P0 ;  /* 0x00000075576e7210 */ /* 0x000fe20000fe0423 */
[----:B------:R-:W-:Y:S01]  /*1c90*/  IMAD R13, R136, c[0x0][0x1e4], R13 ;  /* 0x00007900880d7a24 */ /* 0x000fe200078e020d */
[----:B------:R-:W-:Y:S01]  /*1ca0*/  ISETP.NE.AND P0, PT, RZ, UR4, PT ;  /* 0x00000004ff007c0c */ /* 0x000fe2000bf05270 */
[----:B------:R-:W-:Y:S01]  /*1cb0*/  IMAD R12, R135, c[0x0][0x1e4], R12 ;  /* 0x00007900870c7a24 */ /* 0x000fe200078e020c */
[----:B------:R-:W-:Y:S01]  /*1cc0*/  IADD3 R108, R97, R2, RZ ;  /* 0x00000002616c7210 */ /* 0x000fe20007ffe0ff */
[----:B------:R-:W-:Y:S01]  /*1cd0*/  IMAD.IADD R125, R161, 0x1, R13 ;  /* 0x00000001a17d7824 */ /* 0x000fe200078e020d */
[----:B------:R-:W-:Y:S01]  /*1ce0*/  P2R R126, PR, RZ, 0x1 ;  /* 0x00000001ff7e7803 */ /* 0x000fe20000000000 */
[----:B------:R-:W-:Y:S01]  /*1cf0*/  IMAD.IADD R107, R3, 0x1, R99 ;  /* 0x00000001036b7824 */ /* 0x000fe200078e0263 */
[----:B------:R-:W-:Y:S01]  /*1d00*/  IADD3 R124, R159, R12, RZ ;  /* 0x0000000c9f7c7210 */ /* 0x000fe20007ffe0ff */
[----:B------:R-:W-:-:S02]  /*1d10*/  IMAD.IADD R104, R2, 0x1, R95 ;  /* 0x0000000102687824 */ /* 0x000fc400078e025f */
[----:B------:R-:W-:Y:S02]  /*1d20*/  IMAD.SHL.U32 R121, R17, 0x2, RZ ;  /* 0x0000000211797824 */ /* 0x000fe400078e00ff */
[----:B------:R-:W-:Y:S01]  /*1d30*/  IMAD.SHL.U32 R119, R16, 0x2, RZ ;  /* 0x0000000210777824 */ /* 0x000fe200078e00ff */
[----:B--2---:R-:W-:Y:S06]  /*1d40*/  BAR.SYNC.DEFER_BLOCKING 0x0 ;  /* 0x0000000000007b1d */ /* 0x004fec0000010000 */
.L_x_1153:
[----:B------:R-:W-:Y:S01]  /*1d50*/  SHF.R.S32.HI R88, RZ, 0x1f, R36 ;  /* 0x0000001fff587819 */ /* 0x000fe20000011424 */
[-C--:B-1----:R-:W-:Y:S01]  /*1d60*/  IMAD R2, R157, R36.reuse, RZ ;  /* 0x000000249d027224 */ /* 0x082fe200078e02ff */
[----:B------:R-:W-:Y:S01]  /*1d70*/  ISETP.GE.AND P2, PT, R175, 0x1, PT ;  /* 0x00000001af00780c */ /* 0x000fe20003f46270 */
[----:B------:R-:W-:Y:S01]  /*1d80*/  IMAD.WIDE.U32 R68, R140, R36, RZ ;  /* 0x000000248c447225 */ /* 0x000fe200078e00ff */
[----:B------:R-:W-:Y:S04]  /*1d90*/  DEPBAR.LE SB0, 0x0 ;  /* 0x000080000000791a */ /* 0x000fe80000000000 */
[----:B------:R-:W-:Y:S01]  /*1da0*/  BAR.SYNC.DEFER_BLOCKING 0x0 ;  /* 0x0000000000007b1d */ /* 0x000fe20000010000 */
[----:B------:R-:W-:Y:S01]  /*1db0*/  IADD3 R3, P1, P0, R111, R68, R174 ;  /* 0x000000446f037210 */ /* 0x000fe2000783e0ae */
[----:B------:R-:W-:Y:S04]  /*1dc0*/  IMAD R2, R88, R140, R2 ;  /* 0x0000008c58027224 */ /* 0x000fe800078e0202 */
[----:B------:R-:W-:Y:S05]  /*1dd0*/  IMAD.IADD R71, R69, 0x1, R2 ;  /* 0x0000000145477824 */ /* 0x000fea00078e0202 */
[CC--:B------:R-:W-:Y:S02]  /*1de0*/  IADD3.X R6, R110.reuse, R71.reuse, R165, P1, P0 ;  /* 0x000000476e067210 */ /* 0x0c0fe40000fe04a5 */
[CC--:B------:R-:W-:Y:S04]  /*1df0*/  IADD3 R4, P1, P0, R111.reuse, R68.reuse, R173 ;  /* 0x000000446f047210 */ /* 0x0c0fe8000783e0ad */
[----:B------:R-:W-:Y:S02]  /*1e00*/  IADD3.X R7, R110, R71, R164, P1, P0 ;  /* 0x000000476e077210 */ /* 0x000fe40000fe04a4 */
        /* <DEDUP_REMOVED lines=9> */
[----:B------:R-:W-:-:S05]  /*1ea0*/  @!P2 BRA `(.L_x_1120) ;  /* 0x000038000000a947 */ /* 0x000fca0003800000 */
        /* <DEDUP_REMOVED lines=40> */
.L_x_1123:
[----:B------:R-:W-:Y:S05]  /*2130*/  BSYNC B0 ;  /* 0x0000000000007941 */ /* 0x000fea0003800000 */
.L_x_1122:
[----:B------:R-:W-:Y:S01]  /*2140*/  ISETP.GE.AND P3, PT, R136, R70, PT ;  /* 0x000000468800720c */ /* 0x000fe20003f66270 */
[----:B-1---5:R-:W-:Y:S01]  /*2150*/  IMAD.MOV.U32 R7, RZ, RZ, R40 ;  /* 0x000000ffff077224 */ /* 0x022fe200078e0028 */
[----:B------:R-:W-:Y:S01]  /*2160*/  MOV R5, R32 ;  /* 0x0000002000057202 */ /* 0x000fe20000000f00 */
        /* <DEDUP_REMOVED lines=35> */
.L_x_1125:
[----:B------:R-:W-:Y:S05]  /*23a0*/  BSYNC B0 ;  /* 0x0000000000007941 */ /* 0x000fea0003800000 */
.L_x_1124:
        /* <DEDUP_REMOVED lines=16> */
[----:B------:R-:W-:Y:S02]  /*24b0*/  PRMT R25, R7, 0x5410, R6 ;  /* 0x0000541007197816 */ /* 0x000fe40000000006 */
[----:B------:R-:W-:Y:S01]  /*24c0*/  PRMT R24, R5, 0x5410, R4 ;  /* 0x0000541005187816 */ /* 0x000fe20000000004 */
[----:B------:R-:W-:-:S05]  /*24d0*/  @P2 BRA `(.L_x_1127) ;  /* 0x0000012000002947 */ /* 0x000fca0003800000 */
[----:B------:R-:W-:Y:S01]  /*24e0*/  IADD3 R10, P1, P0, R100, R172, R10 ;  /* 0x000000ac640a7210 */ /* 0x000fe2000783e00a */
[----:B------:R-:W-:Y:S01]  /*24f0*/  CS2R R48, SRZ ;  /* 0x0000000000307805 */ /* 0x000fe2000001ff00 */
[----:B------:R-:W-:Y:S02]  /*2500*/  CS2R R22, SRZ ;  /* 0x0000000000167805 */ /* 0x000fe4000001ff00 */
[----:B------:R-:W-:Y:S02]  /*2510*/  IADD3.X R31, R109, R150, R31, P1, P0 ;  /* 0x000000966d1f7210 */ /* 0x000fe40000fe041f */
        /* <DEDUP_REMOVED lines=14> */
.L_x_1127:
[----:B------:R-:W-:Y:S05]  /*2600*/  BSYNC B0 ;  /* 0x0000000000007941 */ /* 0x000fea0003800000 */
.L_x_1126:
        /* <DEDUP_REMOVED lines=19> */
[----:B------:R-:W-:Y:S01]  /*2740*/  @!P0 SHF.R.U64 R6, R2, 0x10, R3 ;  /* 0x0000001002068819 */ /* 0x000fe20000001203 */
[----:B------:R-:W-:Y:S01]  /*2750*/  @!P0 HADD2.F32 R2, -RZ, R18.H0_H0 ;  /* 0x20000012ff028230 */ /* 0x000fe20000004100 */
[----:B------:R-:W-:Y:S01]  /*2760*/  @!P0 SHF.R.U64 R37, R32, 0x10, R33 ;  /* 0x0000001020258819 */ /* 0x000fe20000001221 */
[----:B------:R-:W-:Y:S01]  /*2770*/  @!P0 HADD2.F32 R32, -RZ, R38.H0_H0 ;  /* 0x20000026ff208230 */ /* 0x000fe20000004100 */
[----:B------:R-:W-:Y:S02]  /*2780*/  @!P0 SHF.R.U32.HI R7, RZ, 0x10, R3 ;  /* 0x00000010ff078819 */ /* 0x000fe40000011603 */
[----:B------:R-:W-:Y:S01]  /*2790*/  @!P0 SHF.R.U32.HI R39, RZ, 0x10, R33 ;  /* 0x00000010ff278819 */ /* 0x000fe20000011621 */
[----:B------:R-:W-:Y:S04]  /*27a0*/  @!P0 HADD2.F32 R37, -RZ, R37.H0_H0 ;  /* 0x20000025ff258230 */ /* 0x000fe80000004100 */
        /* <DEDUP_REMOVED lines=8> */
[C---:B------:R-:W-:Y:S01]  /*2830*/  @!P0 FMUL.FTZ R2, R3.reuse, R2 ;  /* 0x0000000203028220 */ /* 0x040fe20000410000 */
[----:B------:R-:W-:Y:S01]  /*2840*/  @!P0 HADD2.F32 R4, -RZ, R4.H0_H0 ;  /* 0x20000004ff048230 */ /* 0x000fe20000004100 */
[----:B------:R-:W-:Y:S01]  /*2850*/  @!P0 FFMA.FTZ R59, R3, R32, -R55 ;  /* 0x00000020033b8223 */ /* 0x000fe20000010837 */
[----:B------:R-:W-:Y:S01]  /*2860*/  @!P0 MOV R6, R10 ;  /* 0x0000000a00068202 */ /* 0x000fe20000000f00 */
        /* <DEDUP_REMOVED lines=8> */
[----:B------:R-:W-:Y:S01]  /*28f0*/  @!P0 F2FP.PACK_AB R2, R2, R59 ;  /* 0x0000003b0202823e */ /* 0x000fe200000000ff */
[----:B------:R-:W-:Y:S02]  /*2900*/  @!P0 HADD2.F32 R18, -RZ, R7.H0_H0 ;  /* 0x20000007ff128230 */ /* 0x000fe40000004100 */
[----:B------:R-:W-:Y:S01]  /*2910*/  @!P0 HADD2.F32 R7, -RZ, R6.H0_H0 ;  /* 0x20000006ff078230 */ /* 0x000fe20000004100 */
[----:B------:R-:W-:Y:S01]  /*2920*/  @!P0 F2FP.PACK_AB R3, R3, R58 ;  /* 0x0000003a0303823e */ /* 0x000fe200000000ff */
[----:B------:R-:W-:Y:S01]  /*2930*/  @!P0 HADD2.F32 R32, -RZ, R38.H1_H1 ;  /* 0x30000026ff208230 */ /* 0x000fe20000004100 */
[----:B------:R-:W-:Y:S01]  /*2940*/  @!P0 MOV R8, R2 ;  /* 0x0000000200088202 */ /* 0x000fe20000000f00 */
[--C-:B------:R-:W-:Y:S01]  /*2950*/  @!P0 HADD2.F32 R38, -RZ, R5.reuse.H1_H1 ;  /* 0x30000005ff268230 */ /* 0x100fe20000004100 */
[----:B------:R-:W-:Y:S01]  /*2960*/  @!P0 MOV R9, R3 ;  /* 0x0000000300098202 */ /* 0x000fe20000000f00 */
[----:B------:R-:W-:Y:S01]  /*2970*/  @!P0 HADD2.F32 R6, -RZ, R5.H0_H0 ;  /* 0x20000005ff068230 */ /* 0x000fe20000004100 */
[-C--:B------:R-:W-:Y:S02]  /*2980*/  @!P0 FMUL.FTZ R5, R31, R4.reuse ;  /* 0x000000041f058220 */ /* 0x080fe40000410000 */
[C---:B------:R-:W-:Y:S02]  /*2990*/  @!P0 FMUL.FTZ R4, R7.reuse, R4 ;  /* 0x0000000407048220 */ /* 0x040fe40000410000 */
[----:B------:R-:W-:Y:S02]  /*29a0*/  @!P0 FMUL.FTZ R55, R38, R18 ;  /* 0x0000001226378220 */ /* 0x000fe40000410000 */
[----:B------:R-:W-:Y:S02]  /*29b0*/  @!P0 FFMA.FTZ R7, R7, R32, -R5 ;  /* 0x0000002007078223 */ /* 0x000fe40000010805 */
[C---:B------:R-:W-:Y:S02]  /*29c0*/  @!P0 FMUL.FTZ R5, R6.reuse, R18 ;  /* 0x0000001206058220 */ /* 0x040fe40000410000 */
[----:B------:R-:W-:Y:S02]  /*29d0*/  @!P0 FFMA.FTZ R4, R31, R32, R4 ;  /* 0x000000201f048223 */ /* 0x000fe40000010004 */
[-C--:B------:R-:W-:Y:S02]  /*29e0*/  @!P0 FFMA.FTZ R55, R6, R39.reuse, -R55 ;  /* 0x0000002706378223 */ /* 0x080fe40000010837 */
[----:B------:R-:W-:Y:S01]  /*29f0*/  @!P0 FFMA.FTZ R5, R38, R39, R5 ;  /* 0x0000002726058223 */ /* 0x000fe20000010005 */
[----:B------:R-:W-:Y:S04]  /*2a00*/  @!P0 F2FP.PACK_AB R4, R4, R7 ;  /* 0x000000070404823e */ /* 0x000fe800000000ff */
[----:B------:R-:W-:Y:S02]  /*2a10*/  @!P0 F2FP.PACK_AB R5, R5, R55 ;  /* 0x000000370505823e */ /* 0x000fe400000000ff */
[----:B------:R-:W-:Y:S02]  /*2a20*/  @!P0 MOV R10, R4 ;  /* 0x00000004000a8202 */ /* 0x000fe40000000f00 */
[----:B------:R-:W-:Y:S05]  /*2a30*/  @!P0 MOV R11, R5 ;  /* 0x00000005000b8202 */ /* 0x000fea0000000f00 */
[----:B------:R1:W-:Y:S02]  /*2a40*/  STG.E.128 [R56.64], R8 ;  /* 0x0000000838007986 */ /* 0x0003e4000c101d0e */
.L_x_1131:
[----:B------:R-:W-:Y:S05]  /*2a50*/  BSYNC B0 ;  /* 0x0000000000007941 */ /* 0x000fea0003800000 */
.L_x_1130:
[----:B------:R-:W-:Y:S11]  /*2a60*/  ISETP.GE.AND P0, PT, R82, c[0x0][0x1d4], PT ;  /* 0x0000750052007a0c */ /* 0x000ff60003f06270 */
[----:B------:R-:W-:Y:S02]  /*2a70*/  @!UPT UIADD3 URZ, URZ, URZ, URZ ;  /* 0x0000003f3f3ff290 */ /* 0x000fe4000fffe03f */
[----:B------:R-:W-:-:S05]  /*2a80*/  @P0 BRA `(.L_x_1129) ;  /* 0x0000034000000947 */ /* 0x000fca0003800000 */
[----:B------:R-:W-:Y:S01]  /*2a90*/  ISETP.GE.AND P0, PT, R30, c[0x0][0x27c], PT ;  /* 0x00009f001e007a0c */ /* 0x000fe20003f06270 */
[----:B-1----:R-:W1:Y:S11]  /*2aa0*/  LDS.128 R8, [R67+0x6880] ;  /* 0x0068800043087984 */ /* 0x002e760000000c00 */
[----:B------:R-:W-:Y:S01]  /*2ab0*/  @!UPT UIADD3 URZ, URZ, URZ, URZ ;  /* 0x0000003f3f3ff290 */ /* 0x000fe2000fffe03f */
[----:B------:R-:W-:Y:S01]  /*2ac0*/  @!P0 HADD2.F32 R2, -RZ, R19.H0_H0 ;  /* 0x20000013ff028230 */ /* 0x000fe20000004100 */
[----:B------:R-:W-:Y:S01]  /*2ad0*/  @!P0 SHF.R.U64 R5, R12, 0x10, R13 ;  /* 0x000000100c058819 */ /* 0x000fe2000000120d */
[----:B------:R-:W-:Y:S01]  /*2ae0*/  @!P0 HADD2.F32 R7, -RZ, R50.H0_H0 ;  /* 0x20000032ff078230 */ /* 0x000fe20000004100 */
[----:B------:R-:W-:Y:S02]  /*2af0*/  @!P0 SHF.R.U64 R18, R40, 0x10, R41 ;  /* 0x0000001028128819 */ /* 0x000fe40000001229 */
        /* <DEDUP_REMOVED lines=15> */
[----:B------:R-:W-:Y:S01]  /*2bf0*/  @!P0 FFMA.FTZ R2, R6, R7, R2 ;  /* 0x0000000706028223 */ /* 0x000fe20000010002 */
[----:B------:R-:W-:Y:S01]  /*2c00*/  @!P0 MOV R6, R10 ;  /* 0x0000000a00068202 */ /* 0x000fe20000000f00 */
[CC--:B------:R-:W-:Y:S02]  /*2c10*/  @!P0 FMUL.FTZ R31, R13.reuse, R5.reuse ;  /* 0x000000050d1f8220 */ /* 0x0c0fe40000410000 */
[C---:B------:R-:W-:Y:S01]  /*2c20*/  @!P0 FMUL.FTZ R3, R4.reuse, R5 ;  /* 0x0000000504038220 */ /* 0x040fe20000410000 */
[----:B------:R-:W-:Y:S01]  /*2c30*/  @!P0 MOV R5, R11 ;  /* 0x0000000b00058202 */ /* 0x000fe20000000f00 */
[-C--:B------:R-:W-:Y:S01]  /*2c40*/  @!P0 FFMA.FTZ R38, R4, R18.reuse, -R31 ;  /* 0x0000001204268223 */ /* 0x080fe2000001081f */
[----:B------:R-:W-:Y:S01]  /*2c50*/  @!P0 HADD2.F32 R4, -RZ, R19.H1_H1 ;  /* 0x30000013ff048230 */ /* 0x000fe20000004100 */
[----:B------:R-:W-:Y:S01]  /*2c60*/  @!P0 FFMA.FTZ R3, R13, R18, R3 ;  /* 0x000000120d038223 */ /* 0x000fe20000010003 */
[----:B------:R-:W-:Y:S01]  /*2c70*/  @!P0 F2FP.PACK_AB R2, R2, R39 ;  /* 0x000000270202823e */ /* 0x000fe200000000ff */
[--C-:B------:R-:W-:Y:S02]  /*2c80*/  @!P0 HADD2.F32 R19, -RZ, R6.reuse.H1_H1 ;  /* 0x30000006ff138230 */ /* 0x100fe40000004100 */
        /* <DEDUP_REMOVED lines=19> */
[----:B------:R1:W-:Y:S02]  /*2dc0*/  STG.E.128 [R56.64+0x80], R8 ;  /* 0x0000800838007986 */ /* 0x0003e4000c101d0e */
.L_x_1129:
[----:B------:R-:W-:Y:S05]  /*2dd0*/  BSYNC B1 ;  /* 0x0000000000017941 */ /* 0x000fea0003800000 */
.L_x_1128:
[----:B------:R-:W-:Y:S01]  /*2de0*/  BSSY B1, `(.L_x_1132) ;  /* 0x0000070000017945 */ /* 0x000fe20003800000 */
[----:B------:R-:W-:-:S05]  /*2df0*/  @P3 BRA `(.L_x_1133) ;  /* 0x000006e000003947 */ /* 0x000fca0003800000 */
[----:B------:R-:W-:Y:S01]  /*2e00*/  BSSY B0, `(.L_x_1134) ;  /* 0x0000036000007945 */ /* 0x000fe20003800000 */
[----:B------:R-:W-:-:S05]  /*2e10*/  @P4 BRA `(.L_x_1135) ;  /* 0x0000034000004947 */ /* 0x000fca0003800000 */
[----:B------:R-:W-:Y:S01]  /*2e20*/  ISETP.GE.AND P0, PT, R28, c[0x0][0x27c], PT ;  /* 0x00009f001c007a0c */ /* 0x000fe20003f06270 */
[----:B-1----:R-:W1:Y:S11]  /*2e30*/  LDS.128 R8, [R67+0x5880] ;  /* 0x0058800043087984 */ /* 0x002e760000000c00 */
[----:B------:R-:W-:Y:S01]  /*2e40*/  @!UPT UIADD3 URZ, URZ, URZ, URZ ;  /* 0x0000003f3f3ff290 */ /* 0x000fe2000fffe03f */
[----:B------:R-:W-:Y:S01]  /*2e50*/  @!P0 HADD2.F32 R2, -RZ, R24.H0_H0 ;  /* 0x20000018ff028230 */ /* 0x000fe20000004100 */
[----:B------:R-:W-:Y:S01]  /*2e60*/  @!P0 SHF.R.U64 R5, R14, 0x10, R15 ;  /* 0x000000100e058819 */ /* 0x000fe2000000120f */
[--C-:B------:R-:W-:Y:S01]  /*2e70*/  @!P0 HADD2.F32 R7, -RZ, R51.reuse.H0_H0 ;  /* 0x20000033ff078230 */ /* 0x100fe20000004100 */
[----:B------:R-:W-:Y:S01]  /*2e80*/  @!P0 SHF.R.U64 R14, R42, 0x10, R43 ;  /* 0x000000102a0e8819 */ /* 0x000fe2000000122b */
[----:B------:R-:W-:Y:S01]  /*2e90*/  @!P0 HADD2.F32 R18, -RZ, R51.H1_H1 ;  /* 0x30000033ff128230 */ /* 0x000fe20000004100 */
[----:B------:R-:W-:Y:S01]  /*2ea0*/  @!P0 SHF.R.U32.HI R12, RZ, 0x10, R15 ;  /* 0x00000010ff0c8819 */ /* 0x000fe2000001160f */
[----:B------:R-:W-:Y:S01]  /*2eb0*/  @!P0 HADD2.F32 R5, -RZ, R5.H0_H0 ;  /* 0x20000005ff058230 */ /* 0x000fe20000004100 */
[----:B------:R-:W-:Y:S01]  /*2ec0*/  @!P0 SHF.R.U32.HI R42, RZ, 0x10, R43 ;  /* 0x00000010ff2a8819 */ /* 0x000fe2000001162b */
        /* <DEDUP_REMOVED lines=20> */
[----:B------:R-:W-:Y:S02]  /*3010*/  @!P0 HADD2.F32 R4, -RZ, R24.H1_H1 ;  /* 0x30000018ff048230 */ /* 0x000fe40000004100 */
[----:B------:R-:W-:Y:S01]  /*3020*/  @!P0 HADD2.F32 R7, -RZ, R6.H0_H0 ;  /* 0x20000006ff078230 */ /* 0x000fe20000004100 */
[----:B------:R-:W-:Y:S01]  /*3030*/  @!P0 F2FP.PACK_AB R3, R3, R32 ;  /* 0x000000200303823e */ /* 0x000fe200000000ff */
[--C-:B------:R-:W-:Y:S01]  /*3040*/  @!P0 HADD2.F32 R19, -RZ, R5.reuse.H1_H1 ;  /* 0x30000005ff138230 */ /* 0x100fe20000004100 */
[----:B------:R-:W-:Y:S01]  /*3050*/  @!P0 MOV R8, R2 ;  /* 0x0000000200088202 */ /* 0x000fe20000000f00 */
[----:B------:R-:W-:Y:S01]  /*3060*/  @!P0 HADD2.F32 R6, -RZ, R5.H0_H0 ;  /* 0x20000005ff068230 */ /* 0x000fe20000004100 */
[-C--:B------:R-:W-:Y:S01]  /*3070*/  @!P0 FMUL.FTZ R5, R15, R4.reuse ;  /* 0x000000040f058220 */ /* 0x080fe20000410000 */
[----:B------:R-:W-:Y:S01]  /*3080*/  @!P0 MOV R9, R3 ;  /* 0x0000000300098202 */ /* 0x000fe20000000f00 */
[----:B------:R-:W-:Y:S01]  /*3090*/  @!P0 FMUL.FTZ R4, R7, R4 ;  /* 0x0000000407048220 */ /* 0x000fe20000410000 */
[----:B------:R-:W-:Y:S01]  /*30a0*/  @!P0 HADD2.F32 R24, -RZ, R42.H0_H0 ;  /* 0x2000002aff188230 */ /* 0x000fe20000004100 */
        /* <DEDUP_REMOVED lines=11> */
.L_x_1135:
[----:B------:R-:W-:Y:S05]  /*3160*/  BSYNC B0 ;  /* 0x0000000000007941 */ /* 0x000fea0003800000 */
.L_x_1134:
        /* <DEDUP_REMOVED lines=32> */
[--C-:B------:R-:W-:Y:S01]  /*3370*/  @!P0 HADD2.F32 R15, -RZ, R6.reuse.H1_H1 ;  /* 0x30000006ff0f8230 */ /* 0x100fe20000004100 */
        /* <DEDUP_REMOVED lines=10> */
[----:B------:R-:W-:Y:S02]  /*3420*/  @!P0 FMUL.FTZ R4, R7, R4 ;  /* 0x0000000407048220 */ /* 0x000fe40000410000 */
        /* <DEDUP_REMOVED lines=11> */
.L_x_1133:
[----:B------:R-:W-:Y:S05]  /*34e0*/  BSYNC B1 ;  /* 0x0000000000017941 */ /* 0x000fea0003800000 */
.L_x_1132:
        /* <DEDUP_REMOVED lines=55> */
.L_x_1138:
[----:B------:R-:W-:Y:S05]  /*3860*/  BSYNC B0 ;  /* 0x0000000000007941 */ /* 0x000fea0003800000 */
.L_x_1137:
        /* <DEDUP_REMOVED lines=54> */
[----:B------:R1:W-:Y:S01]  /*3bd0*/  STG.E.128 [R62.64+0x80], R8 ;  /* 0x000080083e007986 */ /* 0x0003e2000c101d0e */
[----:B------:R-:W-:-:S05]  /*3be0*/  BRA `(.L_x_1136) ;  /* 0x00001cd000007947 */ /* 0x000fca0003800000 */
.L_x_1121:
        /* <DEDUP_REMOVED lines=12> */
[----:B------:R-:W-:Y:S05]  /*3cb0*/  BSSY B0, `(.L_x_1139) ;  /* 0x00000b7000007945 */ /* 0x000fea0003800000 */
        /* <DEDUP_REMOVED lines=21> */
[----:B------:R-:W-:Y:S01]  /*3e10*/  ISETP.GE.AND P0, PT, R83, R70, PT ;  /* 0x000000465300720c */ /* 0x000fe20003f06270 */
[----:B------:R1:W4:Y:S03]  /*3e20*/  @!P1 LDG.E.128 R60, [R8.64] ;  /* 0x0000000e083c9981 */ /* 0x000326000c1e1d00 */
[----:B------:R-:W-:Y:S05]  /*3e30*/  ISETP.GE.OR P0, PT, R34, c[0x0][0x27c], P0 ;  /* 0x00009f0022007a0c */ /* 0x000fea0000706670 */
[----:B------:R1:W4:Y:S08]  /*3e40*/  @!P1 LDG.E.128 R24, [R6.64] ;  /* 0x0000000e06189981 */ /* 0x000330000c1e1d00 */
[----:B---3--:R-:W-:Y:S05]  /*3e50*/  @!P0 IADD3 R2, P1, R98, R10, RZ ;  /* 0x0000000a62028210 */ /* 0x008fea0007f3e0ff */
[----:B------:R-:W-:Y:S01]  /*3e60*/  @!P0 IMAD.X R3, R31, 0x1, R107, P1 ;  /* 0x000000011f038824 */ /* 0x000fe200008e066b */
[C---:B-1----:R-:W-:Y:S04]  /*3e70*/  @!P0 LEA R8, P1, R2.reuse, c[0x0][0x270], 0x1 ;  /* 0x00009c0002088a11 */ /* 0x042fe800078208ff */
[----:B------:R-:W-:Y:S02]  /*3e80*/  @!P0 LEA.HI.X R9, R2, c[0x0][0x274], R3, 0x1, P1 ;  /* 0x00009d0002098a11 */ /* 0x000fe400008f0c03 */
[----:B------:R-:W-:Y:S01]  /*3e90*/  @!P0 IADD3 R3, P1, R94, R54, RZ ;  /* 0x000000365e038210 */ /* 0x000fe20007f3e0ff */
[----:B------:R-:W-:Y:S02]  /*3ea0*/  CS2R R6, SRZ ;  /* 0x0000000000067805 */ /* 0x000fe4000001ff00 */
[----:B------:R2:W5:Y:S02]  /*3eb0*/  @!P0 LDG.E.128 R40, [R8.64] ;  /* 0x0000000e08288981 */ /* 0x000564000c1e1d00 */
[----:B------:R-:W-:Y:S01]  /*3ec0*/  @!P0 IMAD.X R4, R37, 0x1, R104, P1 ;  /* 0x0000000125048824 */ /* 0x000fe200008e0668 */
[C---:B------:R-:W-:Y:S04]  /*3ed0*/  @!P0 LEA R2, P1, R3.reuse, c[0x0][0x288], 0x1 ;  /* 0x0000a20003028a11 */ /* 0x040fe800078208ff */
[----:B------:R-:W-:Y:S02]  /*3ee0*/  @!P0 LEA.HI.X R3, R3, c[0x0][0x28c], R4, 0x1, P1 ;  /* 0x0000a30003038a11 */ /* 0x000fe400008f0c04 */
[----:B------:R-:W-:Y:S01]  /*3ef0*/  CS2R R4, SRZ ;  /* 0x0000000000047805 */ /* 0x000fe2000001ff00 */
[----:B------:R-:W-:Y:S05]  /*3f00*/  ISETP.GE.AND P1, PT, R34, c[0x0][0x27c], PT ;  /* 0x00009f0022007a0c */ /* 0x000fea0003f26270 */
[----:B------:R1:W5:Y:S01]  /*3f10*/  @!P0 LDG.E.128 R4, [R2.64] ;  /* 0x0000000e02048981 */ /* 0x000362000c1e1d00 */
[----:B------:R-:W-:Y:S01]  /*3f20*/  ISETP.GE.OR P0, PT, R83, R70, P4 ;  /* 0x000000465300720c */ /* 0x000fe20002706670 */
[----:B--2---:R-:W-:Y:S02]  /*3f30*/  IMAD.MOV.U32 R9, RZ, RZ, R58 ;  /* 0x000000ffff097224 */ /* 0x004fe400078e003a */
[----:B------:R-:W-:Y:S02]  /*3f40*/  IMAD.MOV.U32 R8, RZ, RZ, R59 ;  /* 0x000000ffff087224 */ /* 0x000fe400078e003b */
[----:B-1----:R-:W-:Y:S02]  /*3f50*/  IMAD.MOV.U32 R3, RZ, RZ, R56 ;  /* 0x000000ffff037224 */ /* 0x002fe400078e0038 */
        /* <DEDUP_REMOVED lines=22> */
[--C-:B-----5:R-:W-:Y:S01]  /*40c0*/  IMAD.MOV.U32 R49, RZ, RZ, R43.reuse ;  /* 0x000000ffff317224 */ /* 0x120fe200078e002b */
[----:B------:R-:W-:Y:S01]  /*40d0*/  IADD3 R2, P0, R152, R68, RZ ;  /* 0x0000004498027210 */ /* 0x000fe20007f1e0ff */
[----:B------:R-:W-:Y:S01]  /*40e0*/  LDS.128 R52, [R120+0x5080] ;  /* 0x0050800078347984 */ /* 0x000fe20000000c00 */
[----:B------:R-:W-:Y:S01]  /*40f0*/  @!P1 SHF.R.U64 R47, R42, 0x10, R43 ;  /* 0x000000102a2f9819 */ /* 0x000fe2000000122b */
[----:B------:R-:W-:Y:S01]  /*4100*/  IMAD.MOV.U32 R37, RZ, RZ, R40 ;  /* 0x000000ffff257224 */ /* 0x000fe200078e0028 */
[----:B------:R-:W-:Y:S01]  /*4110*/  IADD3.X R3, R117, R71, RZ, P0, !PT ;  /* 0x0000004775037210 */ /* 0x000fe200007fe4ff */
[----:B------:R-:W-:Y:S01]  /*4120*/  IMAD.MOV.U32 R13, RZ, RZ, R7 ;  /* 0x000000ffff0d7224 */ /* 0x000fe200078e0007 */
[-C--:B------:R-:W-:Y:S02]  /*4130*/  IADD3 R8, P2, P0, R84, R2.reuse, R103 ;  /* 0x0000000254087210 */ /* 0x080fe4000785e067 */
[----:B------:R-:W-:Y:S01]  /*4140*/  @!P1 SHF.R.U32.HI R50, RZ, 0x10, R43 ;  /* 0x00000010ff329819 */ /* 0x000fe2000001162b */
[----:B------:R-:W1:Y:S01]  /*4150*/  LDS.128 R16, [R123+0x5080] ;  /* 0x005080007b107984 */ /* 0x000e620000000c00 */
[C---:B------:R-:W-:Y:S01]  /*4160*/  IADD3.X R9, R87.reuse, R3, R106, P2, P0 ;  /* 0x0000000357097210 */ /* 0x040fe200017e046a */
[----:B------:R-:W-:Y:S01]  /*4170*/  @!P1 HADD2.F32 R37, -RZ, R37.H0_H0 ;  /* 0x20000025ff259230 */ /* 0x000fe20000004100 */
[----:B------:R-:W-:Y:S02]  /*4180*/  ISETP.GE.AND P0, PT, R86, c[0x0][0x1d4], PT ;  /* 0x0000750056007a0c */ /* 0x000fe40003f06270 */
[----:B------:R-:W-:Y:S02]  /*4190*/  MOV R44, R41 ;  /* 0x00000029002c7202 */ /* 0x000fe40000000f00 */
[--C-:B------:R-:W-:Y:S02]  /*41a0*/  @!P1 SHF.R.U32.HI R14, RZ, 0x10, R7.reuse ;  /* 0x00000010ff0e9819 */ /* 0x100fe40000011607 */
[----:B------:R-:W-:Y:S01]  /*41b0*/  @!P1 SHF.R.U64 R12, R6, 0x10, R7 ;  /* 0x00000010060c9819 */ /* 0x000fe20000001207 */
[----:B------:R-:W-:Y:S01]  /*41c0*/  @!P1 HADD2.F32 R6, -RZ, R6.H0_H0 ;  /* 0x20000006ff069230 */ /* 0x000fe20000004100 */
[--C-:B------:R-:W-:Y:S02]  /*41d0*/  @!P1 SHF.R.U32.HI R11, RZ, 0x10, R5.reuse ;  /* 0x00000010ff0b9819 */ /* 0x100fe40000011605 */
[----:B------:R-:W-:Y:S02]  /*41e0*/  @!P1 SHF.R.U64 R10, R4, 0x10, R5 ;  /* 0x00000010040a9819 */ /* 0x000fe40000001205 */
[--C-:B------:R-:W-:Y:S01]  /*41f0*/  @!P1 SHF.R.U64 R46, R40, 0x10, R41.reuse ;  /* 0x00000010282e9819 */ /* 0x100fe20000001229 */
[----:B------:R-:W-:Y:S01]  /*4200*/  @!P1 HADD2.F32 R40, -RZ, R44.H0_H0 ;  /* 0x2000002cff289230 */ /* 0x000fe20000004100 */
[----:B------:R-:W-:Y:S02]  /*4210*/  @!P0 IADD3 R2, P3, P2, R84, R2, R86 ;  /* 0x0000000254028210 */ /* 0x000fe40007a7e056 */
[----:B------:R-:W-:Y:S02]  /*4220*/  @!P1 SHF.R.U32.HI R45, RZ, 0x10, R41 ;  /* 0x00000010ff2d9819 */ /* 0x000fe40000011629 */
[----:B------:R-:W-:Y:S02]  /*4230*/  @!P0 IADD3.X R3, R87, R3, R105, P3, P2 ;  /* 0x0000000357038210 */ /* 0x000fe40001fe4469 */
[C---:B------:R-:W-:Y:S02]  /*4240*/  LEA R74, P2, R8.reuse, c[0x0][0x1c8], 0x1 ;  /* 0x00007200084a7a11 */ /* 0x040fe400078408ff */
[----:B------:R-:W-:Y:S02]  /*4250*/  MOV R48, R42 ;  /* 0x0000002a00307202 */ /* 0x000fe40000000f00 */
[----:B------:R-:W-:Y:S02]  /*4260*/  LEA.HI.X R75, R8, c[0x0][0x1cc], R9, 0x1, P2 ;  /* 0x00007300084b7a11 */ /* 0x000fe400010f0c09 */
[C---:B------:R-:W-:Y:S01]  /*4270*/  @!P0 LEA R72, P2, R2.reuse, c[0x0][0x1c8], 0x1 ;  /* 0x0000720002488a11 */ /* 0x040fe200078408ff */
[----:B------:R-:W-:Y:S02]  /*4280*/  @!P1 HADD2.F32 R44, -RZ, R48.H0_H0 ;  /* 0x20000030ff2c9230 */ /* 0x000fe40000004100 */
[----:B------:R-:W-:Y:S01]  /*4290*/  @!P1 HADD2.F32 R48, -RZ, R50.H0_H0 ;  /* 0x20000032ff309230 */ /* 0x000fe20000004100 */
[----:B------:R-:W-:Y:S01]  /*42a0*/  @!P0 LEA.HI.X R73, R2, c[0x0][0x1cc], R3, 0x1, P2 ;  /* 0x0000730002498a11 */ /* 0x000fe200010f0c03 */
[----:B------:R-:W-:Y:S01]  /*42b0*/  IMAD.MOV.U32 R2, RZ, RZ, R4 ;  /* 0x000000ffff027224 */ /* 0x000fe200078e0004 */
[----:B------:R-:W-:Y:S04]  /*42c0*/  MOV R3, R5 ;  /* 0x0000000500037202 */ /* 0x000fe80000000f00 */
[----:B------:R-:W-:Y:S01]  /*42d0*/  @!P1 HADD2.F32 R2, -RZ, R2.H0_H0 ;  /* 0x20000002ff029230 */ /* 0x000fe20000004100 */
[----:B-1----:R-:W-:Y:S01]  /*42e0*/  @!P1 IMAD.MOV.U32 R9, RZ, RZ, R16 ;  /* 0x000000ffff099224 */ /* 0x002fe200078e0010 */
[----:B------:R-:W-:Y:S01]  /*42f0*/  @!P1 MOV R43, R52 ;  /* 0x00000034002b9202 */ /* 0x000fe20000000f00 */
[----:B------:R-:W-:Y:S01]  /*4300*/  @!P1 HADD2.F32 R3, -RZ, R3.H0_H0 ;  /* 0x20000003ff039230 */ /* 0x000fe20000004100 */
[----:B------:R-:W-:Y:S02]  /*4310*/  @!P1 MOV R38, R53 ;  /* 0x0000003500269202 */ /* 0x000fe40000000f00 */
        /* <DEDUP_REMOVED lines=8> */
[C---:B------:R-:W-:Y:S01]  /*43a0*/  @!P1 FMUL.FTZ R2, R4.reuse, R2 ;  /* 0x0000000204029220 */ /* 0x040fe20000410000 */
[----:B------:R-:W-:Y:S01]  /*43b0*/  @!P1 HADD2.F32 R9, -RZ, R9.H1_H1 ;  /* 0x30000009ff099230 */ /* 0x000fe20000004100 */
[----:B------:R-:W-:Y:S01]  /*43c0*/  @!P1 FFMA.FTZ R81, R4, R37, -R42 ;  /* 0x0000002504519223 */ /* 0x000fe2000001082a */
[----:B------:R-:W-:Y:S01]  /*43d0*/  @!P1 HADD2.F32 R42, -RZ, R45.H0_H0 ;  /* 0x2000002dff2a9230 */ /* 0x000fe20000004100 */
[C---:B------:R-:W-:Y:S01]  /*43e0*/  @!P1 FMUL.FTZ R4, R5.reuse, R3 ;  /* 0x0000000305049220 */ /* 0x040fe20000410000 */
[----:B------:R-:W-:Y:S01]  /*43f0*/  @!P1 HADD2.F32 R3, -RZ, R11.H0_H0 ;  /* 0x2000000bff039230 */ /* 0x000fe20000004100 */
[----:B------:R-:W-:Y:S01]  /*4400*/  @!P1 FFMA.FTZ R80, R5, R40, -R41 ;  /* 0x0000002805509223 */ /* 0x000fe20000010829 */
[----:B------:R-:W-:Y:S01]  /*4410*/  @!P1 HADD2.F32 R41, -RZ, R38.H1_H1 ;  /* 0x30000026ff299230 */ /* 0x000fe20000004100 */
[----:B------:R-:W-:Y:S01]  /*4420*/  @!P1 FFMA.FTZ R2, R7, R37, R2 ;  /* 0x0000002507029223 */ /* 0x000fe20000010002 */
[----:B------:R-:W-:Y:S01]  /*4430*/  @!P1 HADD2.F32 R7, -RZ, R10.H0_H0 ;  /* 0x2000000aff079230 */ /* 0x000fe20000004100 */
[CC--:B------:R-:W-:Y:S01]  /*4440*/  @!P1 FMUL.FTZ R5, R8.reuse, R3.reuse ;  /* 0x0000000308059220 */ /* 0x0c0fe20000410000 */
[----:B------:R-:W-:Y:S01]  /*4450*/  @!P1 HADD2.F32 R37, -RZ, R43.H1_H1 ;  /* 0x3000002bff259230 */ /* 0x000fe20000004100 */
[----:B------:R-:W-:Y:S01]  /*4460*/  @!P1 FMUL.FTZ R10, R41, R3 ;  /* 0x00000003290a9220 */ /* 0x000fe20000410000 */
[----:B------:R-:W-:Y:S01]  /*4470*/  @!P1 HADD2.F32 R38, -RZ, R46.H0_H0 ;  /* 0x2000002eff269230 */ /* 0x000fe20000004100 */
[-C--:B------:R-:W-:Y:S01]  /*4480*/  @!P1 FMUL.FTZ R3, R9, R7.reuse ;  /* 0x0000000709039220 */ /* 0x080fe20000410000 */
[----:B------:R-:W-:Y:S01]  /*4490*/  @!P1 HADD2.F32 R46, -RZ, R47.H0_H0 ;  /* 0x2000002fff2e9230 */ /* 0x000fe20000004100 */
[----:B------:R-:W-:Y:S01]  /*44a0*/  @!P1 FFMA.FTZ R79, R8, R42, -R10 ;  /* 0x0000002a084f9223 */ /* 0x000fe2000001080a */
[----:B------:R-:W-:Y:S01]  /*44b0*/  @!P1 MOV R8, R18 ;  /* 0x0000001200089202 */ /* 0x000fe20000000f00 */
[----:B------:R-:W-:Y:S02]  /*44c0*/  @!P1 IMAD.MOV.U32 R10, RZ, RZ, R54 ;  /* 0x000000ffff0a9224 */ /* 0x000fe400078e0036 */
[C---:B------:R-:W-:Y:S01]  /*44d0*/  @!P1 FMUL.FTZ R11, R37.reuse, R7 ;  /* 0x00000007250b9220 */ /* 0x040fe20000410000 */
[----:B------:R-:W-:Y:S01]  /*44e0*/  @!P1 HADD2.F32 R7, -RZ, R12.H0_H0 ;  /* 0x2000000cff079230 */ /* 0x000fe20000004100 */
[-C--:B------:R-:W-:Y:S01]  /*44f0*/  @!P1 FFMA.FTZ R3, R37, R38.reuse, R3 ;  /* 0x0000002625039223 */ /* 0x080fe20000010003 */
[--C-:B------:R-:W-:Y:S01]  /*4500*/  @!P1 HADD2.F32 R45, -RZ, R10.reuse.H1_H1 ;  /* 0x3000000aff2d9230 */ /* 0x100fe20000004100 */
[----:B------:R-:W-:Y:S01]  /*4510*/  @!P1 FFMA.FTZ R78, R9, R38, -R11 ;  /* 0x00000026094e9223 */ /* 0x000fe2000001080b */
[----:B------:R-:W-:Y:S01]  /*4520*/  @!P1 HADD2.F32 R43, -RZ, R10.H0_H0 ;  /* 0x2000000aff2b9230 */ /* 0x000fe20000004100 */
[----:B------:R-:W-:Y:S01]  /*4530*/  @!P1 FFMA.FTZ R4, R39, R40, R4 ;  /* 0x0000002827049223 */ /* 0x000fe20000010004 */
[--C-:B------:R-:W-:Y:S01]  /*4540*/  @!P1 HADD2.F32 R9, -RZ, R8.reuse.H1_H1 ;  /* 0x30000008ff099230 */ /* 0x100fe20000004100 */
[----:B------:R-:W-:Y:S01]  /*4550*/  @!P1 FMUL.FTZ R10, R45, R7 ;  /* 0x000000072d0a9220 */ /* 0x000fe20000410000 */
[----:B------:R-:W-:Y:S01]  /*4560*/  @!P1 MOV R11, R55 ;  /* 0x00000037000b9202 */ /* 0x000fe20000000f00 */
[----:B------:R-:W-:Y:S01]  /*4570*/  @!P1 FMUL.FTZ R12, R43, R6 ;  /* 0x000000062b0c9220 */ /* 0x000fe20000410000 */
[----:B------:R-:W-:Y:S01]  /*4580*/  @!P1 HADD2.F32 R8, -RZ, R8.H0_H0 ;  /* 0x20000008ff089230 */ /* 0x000fe20000004100 */
[----:B------:R-:W-:Y:S01]  /*4590*/  @!P1 FMUL.FTZ R7, R9, R7 ;  /* 0x0000000709079220 */ /* 0x000fe20000410000 */
[----:B------:R-:W-:Y:S01]  /*45a0*/  @!P1 F2FP.PACK_AB R2, R3, R2 ;  /* 0x000000020302923e */ /* 0x000fe200000000ff */
[----:B------:R-:W-:Y:S01]  /*45b0*/  @!P1 FFMA.FTZ R77, R9, R46, -R10 ;  /* 0x0000002e094d9223 */ /* 0x000fe2000001080a */
[----:B------:R-:W-:Y:S01]  /*45c0*/  @!P1 HADD2.F32 R10, -RZ, R14.H0_H0 ;  /* 0x2000000eff0a9230 */ /* 0x000fe20000004100 */
[----:B------:R-:W-:Y:S01]  /*45d0*/  @!P1 IMAD.MOV.U32 R9, RZ, RZ, R19 ;  /* 0x000000ffff099224 */ /* 0x000fe200078e0013 */
[----:B------:R-:W-:Y:S01]  /*45e0*/  @!P1 MOV R52, R2 ;  /* 0x0000000200349202 */ /* 0x000fe20000000f00 */
[C---:B------:R-:W-:Y:S01]  /*45f0*/  @!P1 FMUL.FTZ R6, R8.reuse, R6 ;  /* 0x0000000608069220 */ /* 0x040fe20000410000 */
[----:B------:R-:W-:Y:S01]  /*4600*/  @!P1 HADD2.F32 R47, -RZ, R11.H1_H1 ;  /* 0x3000000bff2f9230 */ /* 0x000fe20000004100 */
[----:B------:R-:W-:Y:S01]  /*4610*/  @!P1 FFMA.FTZ R76, R8, R44, -R12 ;  /* 0x0000002c084c9223 */ /* 0x000fe2000001080c */
[----:B------:R-:W-:Y:S01]  /*4620*/  @!P1 HADD2.F32 R8, -RZ, R13.H0_H0 ;  /* 0x2000000dff089230 */ /* 0x000fe20000004100 */
[----:B------:R-:W-:Y:S01]  /*4630*/  @!P1 FFMA.FTZ R5, R41, R42, R5 ;  /* 0x0000002a29059223 */ /* 0x000fe20000010005 */
[----:B------:R-:W-:Y:S01]  /*4640*/  @!P1 HADD2.F32 R13, -RZ, R11.H0_H0 ;  /* 0x2000000bff0d9230 */ /* 0x000fe20000004100 */
[----:B------:R-:W-:Y:S01]  /*4650*/  @!P1 FFMA.FTZ R6, R43, R44, R6 ;  /* 0x0000002c2b069223 */ /* 0x000fe20000010006 */
[--C-:B------:R-:W-:Y:S01]  /*4660*/  @!P1 HADD2.F32 R12, -RZ, R9.reuse.H0_H0 ;  /* 0x20000009ff0c9230 */ /* 0x100fe20000004100 */
[----:B------:R-:W-:Y:S01]  /*4670*/  @!P1 FFMA.FTZ R7, R45, R46, R7 ;  /* 0x0000002e2d079223 */ /* 0x000fe20000010007 */
[----:B------:R-:W-:Y:S01]  /*4680*/  @!P1 F2FP.PACK_AB R4, R5, R4 ;  /* 0x000000040504923e */ /* 0x000fe200000000ff */
[----:B------:R-:W-:Y:S01]  /*4690*/  @!P1 HADD2.F32 R11, -RZ, R9.H1_H1 ;  /* 0x30000009ff0b9230 */ /* 0x000fe20000004100 */
[----:B------:R-:W-:Y:S01]  /*46a0*/  @!P1 FMUL.FTZ R9, R13, R8 ;  /* 0x000000080d099220 */ /* 0x000fe20000410000 */
[----:B------:R-:W-:Y:S01]  /*46b0*/  @!P1 HADD2.F32 R14, -RZ, R49.H0_H0 ;  /* 0x20000031ff0e9230 */ /* 0x000fe20000004100 */
[----:B------:R-:W-:Y:S01]  /*46c0*/  @!P1 F2FP.PACK_AB R6, R7, R6 ;  /* 0x000000060706923e */ /* 0x000fe200000000ff */
[----:B------:R-:W-:Y:S02]  /*46d0*/  @!P1 FMUL.FTZ R49, R47, R10 ;  /* 0x0000000a2f319220 */ /* 0x000fe40000410000 */
[C---:B------:R-:W-:Y:S01]  /*46e0*/  @!P1 FMUL.FTZ R8, R12.reuse, R8 ;  /* 0x000000080c089220 */ /* 0x040fe20000410000 */
[----:B------:R-:W-:Y:S01]  /*46f0*/  @!P1 MOV R54, R6 ;  /* 0x0000000600369202 */ /* 0x000fe20000000f00 */
[----:B------:R-:W-:Y:S01]  /*4700*/  @!P1 FFMA.FTZ R50, R12, R14, -R9 ;  /* 0x0000000e0c329223 */ /* 0x000fe20000010809 */
[----:B------:R-:W-:Y:S01]  /*4710*/  @!P1 F2FP.PACK_AB R12, R77, R76 ;  /* 0x0000004c4d0c923e */ /* 0x000fe200000000ff */
[C---:B------:R-:W-:Y:S02]  /*4720*/  @!P1 FFMA.FTZ R49, R11.reuse, R48, -R49 ;  /* 0x000000300b319223 */ /* 0x040fe40000010831 */
        /* <DEDUP_REMOVED lines=15> */
.L_x_1140:
[----:B------:R-:W-:Y:S05]  /*4820*/  BSYNC B0 ;  /* 0x0000000000007941 */ /* 0x000fea0003800000 */
.L_x_1139:
[----:B------:R-:W-:Y:S01]  /*4830*/  ISETP.GE.OR P0, PT, R136, R70, P4 ;  /* 0x000000468800720c */ /* 0x000fe20002706670 */
[----:B------:R-:W-:Y:S01]  /*4840*/  @!UPT UIADD3 URZ, URZ, URZ, URZ ;  /* 0x0000003f3f3ff290 */ /* 0x000fe2000fffe03f */
[----:B------:R-:W-:Y:S11]  /*4850*/  BSSY B0, `(.L_x_1141) ;  /* 0x0000071000007945 */ /* 0x000ff60003800000 */
[----:B------:R-:W-:-:S05]  /*4860*/  @P0 BRA `(.L_x_1142) ;  /* 0x000006f000000947 */ /* 0x000fca0003800000 */
[----:B------:R-:W-:Y:S01]  /*4870*/  IADD3 R2, P0, R160, R68, RZ ;  /* 0x00000044a0027210 */ /* 0x000fe20007f1e0ff */
[----:B------:R-:W-:Y:S01]  /*4880*/  LDS.128 R44, [R119+0x5080] ;  /* 0x00508000772c7984 */ /* 0x000fe20000000c00 */
[----:B------:R-:W-:Y:S01]  /*4890*/  @!P1 SHF.R.U32.HI R10, RZ, 0x10, R23 ;  /* 0x00000010ff0a9819 */ /* 0x000fe20000011617 */
[--C-:B------:R-:W-:Y:S01]  /*48a0*/  @!P1 HADD2.F32 R13, -RZ, R51.reuse.H0_H0 ;  /* 0x20000033ff0d9230 */ /* 0x100fe20000004100 */
[----:B------:R-:W-:Y:S01]  /*48b0*/  IADD3.X R3, R71, R125, RZ, P0, !PT ;  /* 0x0000007d47037210 */ /* 0x000fe200007fe4ff */
[----:B-----5:R-:W-:Y:S01]  /*48c0*/  @!P1 HADD2.F32 R40, -RZ, R64.H0_H0 ;  /* 0x20000040ff289230 */ /* 0x020fe20000004100 */
[-C--:B------:R-:W-:Y:S02]  /*48d0*/  IADD3 R4, P2, P0, R84, R2.reuse, R103 ;  /* 0x0000000254047210 */ /* 0x080fe4000785e067 */
[----:B------:R-:W-:Y:S01]  /*48e0*/  @!P1 SHF.R.U64 R11, R22, 0x10, R23 ;  /* 0x00000010160b9819 */ /* 0x000fe20000001217 */
[----:B-1----:R-:W1:Y:S01]  /*48f0*/  LDS.128 R16, [R122+0x5080] ;  /* 0x005080007a107984 */ /* 0x002e620000000c00 */
[CC--:B------:R-:W-:Y:S02]  /*4900*/  IADD3.X R5, R87.reuse, R3.reuse, R106, P2, P0 ;  /* 0x0000000357057210 */ /* 0x0c0fe400017e046a */
[----:B------:R-:W-:Y:S02]  /*4910*/  ISETP.GE.AND P0, PT, R86, c[0x0][0x1d4], PT ;  /* 0x0000750056007a0c */ /* 0x000fe40003f06270 */
[--C-:B------:R-:W-:Y:S02]  /*4920*/  @!P1 SHF.R.U32.HI R37, RZ, 0x10, R57.reuse ;  /* 0x00000010ff259819 */ /* 0x100fe40000011639 */
[----:B------:R-:W-:Y:S02]  /*4930*/  @!P1 SHF.R.U64 R56, R56, 0x10, R57 ;  /* 0x0000001038389819 */ /* 0x000fe40000001239 */
[----:B------:R-:W-:Y:S02]  /*4940*/  @!P1 SHF.R.U64 R38, R58, 0x10, R59 ;  /* 0x000000103a269819 */ /* 0x000fe4000000123b */
[--C-:B------:R-:W-:Y:S02]  /*4950*/  @!P1 SHF.R.U32.HI R9, RZ, 0x10, R21.reuse ;  /* 0x00000010ff099819 */ /* 0x100fe40000011615 */
[----:B------:R-:W-:Y:S01]  /*4960*/  @!P1 SHF.R.U64 R6, R20, 0x10, R21 ;  /* 0x0000001014069819 */ /* 0x000fe20000001215 */
[----:B------:R-:W-:Y:S01]  /*4970*/  @!P1 HADD2.F32 R20, -RZ, R51.H1_H1 ;  /* 0x30000033ff149230 */ /* 0x000fe20000004100 */
[----:B------:R-:W-:Y:S01]  /*4980*/  @!P1 SHF.R.U32.HI R42, RZ, 0x10, R59 ;  /* 0x00000010ff2a9819 */ /* 0x000fe2000001163b */
[----:B------:R-:W-:Y:S01]  /*4990*/  @!P1 HADD2.F32 R38, -RZ, R38.H0_H0 ;  /* 0x20000026ff269230 */ /* 0x000fe20000004100 */
[----:B------:R-:W-:Y:S01]  /*49a0*/  @!P0 IADD3 R2, P3, P2, R84, R2, R86 ;  /* 0x0000000254028210 */ /* 0x000fe20007a7e056 */
[----:B------:R-:W-:Y:S02]  /*49b0*/  @!P1 HADD2.F32 R6, -RZ, R6.H0_H0 ;  /* 0x20000006ff069230 */ /* 0x000fe40000004100 */
[----:B------:R-:W-:Y:S01]  /*49c0*/  @!P1 HADD2.F32 R42, -RZ, R42.H0_H0 ;  /* 0x2000002aff2a9230 */ /* 0x000fe20000004100 */
[----:B------:R-:W-:Y:S02]  /*49d0*/  @!P0 IADD3.X R3, R87, R3, R105, P3, P2 ;  /* 0x0000000357038210 */ /* 0x000fe40001fe4469 */
[C---:B------:R-:W-:Y:S04]  /*49e0*/  LEA R54, P2, R4.reuse, c[0x0][0x1c8], 0x1 ;  /* 0x0000720004367a11 */ /* 0x040fe800078408ff */
[----:B------:R-:W-:Y:S02]  /*49f0*/  LEA.HI.X R55, R4, c[0x0][0x1cc], R5, 0x1, P2 ;  /* 0x0000730004377a11 */ /* 0x000fe400010f0c05 */
[C---:B------:R-:W-:Y:S04]  /*4a00*/  @!P0 LEA R52, P2, R2.reuse, c[0x0][0x1c8], 0x1 ;  /* 0x0000720002348a11 */ /* 0x040fe800078408ff */
[----:B------:R-:W-:Y:S01]  /*4a10*/  @!P0 LEA.HI.X R53, R2, c[0x0][0x1cc], R3, 0x1, P2 ;  /* 0x0000730002358a11 */ /* 0x000fe200010f0c03 */
[--C-:B------:R-:W-:Y:S02]  /*4a20*/  @!P1 HADD2.F32 R2, -RZ, R15.reuse.H0_H0 ;  /* 0x2000000fff029230 */ /* 0x100fe40000004100 */
[----:B------:R-:W-:Y:S01]  /*4a30*/  @!P1 HADD2.F32 R3, -RZ, R15.H1_H1 ;  /* 0x3000000fff039230 */ /* 0x000fe20000004100 */
[----:B-1----:R-:W-:Y:S01]  /*4a40*/  @!P1 IMAD.MOV.U32 R8, RZ, RZ, R16 ;  /* 0x000000ffff089224 */ /* 0x002fe200078e0010 */
[----:B------:R-:W-:Y:S02]  /*4a50*/  @!P1 MOV R23, R44 ;  /* 0x0000002c00179202 */ /* 0x000fe40000000f00 */
        /* <DEDUP_REMOVED lines=18> */
[----:B------:R-:W-:Y:S01]  /*4b80*/  @!P1 HADD2.F32 R13, -RZ, R23.H1_H1 ;  /* 0x30000017ff0d9230 */ /* 0x000fe20000004100 */
[----:B------:R-:W-:Y:S01]  /*4b90*/  @!P1 IMAD.MOV.U32 R12, RZ, RZ, R47 ;  /* 0x000000ffff0c9224 */ /* 0x000fe200078e002f */
[----:B------:R-:W-:Y:S01]  /*4ba0*/  @!P1 HADD2.F32 R14, -RZ, R56.H0_H0 ;  /* 0x20000038ff0e9230 */ /* 0x000fe20000004100 */
[-C--:B------:R-:W-:Y:S02]  /*4bb0*/  @!P1 FMUL.FTZ R9, R21, R3.reuse ;  /* 0x0000000315099220 */ /* 0x080fe40000410000 */
[C---:B------:R-:W-:Y:S01]  /*4bc0*/  @!P1 FMUL.FTZ R5, R7.reuse, R3 ;  /* 0x0000000307059220 */ /* 0x040fe20000410000 */
[----:B------:R-:W-:Y:S01]  /*4bd0*/  @!P1 HADD2.F32 R39, -RZ, R12.H0_H0 ;  /* 0x2000000cff279230 */ /* 0x000fe20000004100 */
[----:B------:R-:W-:Y:S01]  /*4be0*/  @!P1 FFMA.FTZ R56, R7, R22, -R9 ;  /* 0x0000001607389223 */ /* 0x000fe20000010809 */
[----:B------:R-:W-:Y:S01]  /*4bf0*/  @!P1 MOV R7, R19 ;  /* 0x0000001300079202 */ /* 0x000fe20000000f00 */
[CC--:B------:R-:W-:Y:S01]  /*4c00*/  @!P1 FMUL.FTZ R23, R13.reuse, R6.reuse ;  /* 0x000000060d179220 */ /* 0x0c0fe20000410000 */
[----:B------:R-:W-:Y:S01]  /*4c10*/  @!P1 HADD2.F32 R9, -RZ, R10.H0_H0 ;  /* 0x2000000aff099230 */ /* 0x000fe20000004100 */
[C---:B------:R-:W-:Y:S01]  /*4c20*/  @!P1 FMUL.FTZ R3, R8.reuse, R6 ;  /* 0x0000000608039220 */ /* 0x040fe20000410000 */
[----:B------:R-:W-:Y:S01]  /*4c30*/  @!P1 HADD2.F32 R6, -RZ, R31.H0_H0 ;  /* 0x2000001fff069230 */ /* 0x000fe20000004100 */
[-C--:B------:R-:W-:Y:S01]  /*4c40*/  @!P1 FFMA.FTZ R51, R8, R14.reuse, -R23 ;  /* 0x0000000e08339223 */ /* 0x080fe20000010817 */
[--C-:B------:R-:W-:Y:S01]  /*4c50*/  @!P1 HADD2.F32 R10, -RZ, R7.reuse.H0_H0 ;  /* 0x20000007ff0a9230 */ /* 0x100fe20000004100 */
[----:B------:R-:W-:Y:S01]  /*4c60*/  @!P1 FFMA.FTZ R3, R13, R14, R3 ;  /* 0x0000000e0d039223 */ /* 0x000fe20000010003 */
[----:B------:R-:W-:Y:S01]  /*4c70*/  @!P1 HADD2.F32 R41, -RZ, R12.H1_H1 ;  /* 0x3000000cff299230 */ /* 0x000fe20000004100 */
[-C--:B------:R-:W-:Y:S01]  /*4c80*/  @!P1 FMUL.FTZ R12, R39, R6.reuse ;  /* 0x00000006270c9220 */ /* 0x080fe20000410000 */
[----:B------:R-:W-:Y:S01]  /*4c90*/  @!P1 HADD2.F32 R7, -RZ, R7.H1_H1 ;  /* 0x30000007ff079230 */ /* 0x000fe20000004100 */
[C---:B------:R-:W-:Y:S01]  /*4ca0*/  @!P1 FMUL.FTZ R8, R10.reuse, R6 ;  /* 0x000000060a089220 */ /* 0x040fe20000410000 */
[----:B------:R-:W-:Y:S01]  /*4cb0*/  @!P1 F2FP.PACK_AB R2, R3, R2 ;  /* 0x000000020302923e */ /* 0x000fe200000000ff */
[-C--:B------:R-:W-:Y:S02]  /*4cc0*/  @!P1 FMUL.FTZ R6, R41, R9.reuse ;  /* 0x0000000929069220 */ /* 0x080fe40000410000 */
[----:B------:R-:W-:Y:S01]  /*4cd0*/  @!P1 FFMA.FTZ R50, R10, R40, -R12 ;  /* 0x000000280a329223 */ /* 0x000fe2000001080c */
[----:B------:R-:W-:Y:S01]  /*4ce0*/  @!P1 MOV R12, R46 ;  /* 0x0000002e000c9202 */ /* 0x000fe20000000f00 */
[C---:B------:R-:W-:Y:S01]  /*4cf0*/  @!P1 FMUL.FTZ R9, R7.reuse, R9 ;  /* 0x0000000907099220 */ /* 0x040fe20000410000 */
[----:B------:R-:W-:Y:S01]  /*4d00*/  @!P1 MOV R44, R2 ;  /* 0x00000002002c9202 */ /* 0x000fe20000000f00 */
[----:B------:R-:W-:Y:S01]  /*4d10*/  @!P1 FFMA.FTZ R49, R7, R42, -R6 ;  /* 0x0000002a07319223 */ /* 0x000fe20000010806 */
[----:B------:R-:W-:Y:S01]  /*4d20*/  @!P1 HADD2.F32 R10, -RZ, R11.H0_H0 ;  /* 0x2000000bff0a9230 */ /* 0x000fe20000004100 */
[----:B------:R-:W-:Y:S01]  /*4d30*/  @!P1 IMAD.MOV.U32 R7, RZ, RZ, R18 ;  /* 0x000000ffff079224 */ /* 0x000fe200078e0012 */
[--C-:B------:R-:W-:Y:S01]  /*4d40*/  @!P1 HADD2.F32 R23, -RZ, R12.reuse.H0_H0 ;  /* 0x2000000cff179230 */ /* 0x100fe20000004100 */
[----:B------:R-:W-:Y:S01]  /*4d50*/  @!P1 FFMA.FTZ R4, R15, R20, R4 ;  /* 0x000000140f049223 */ /* 0x000fe20000010004 */
[----:B------:R-:W-:Y:S01]  /*4d60*/  @!P1 HADD2.F32 R37, -RZ, R12.H1_H1 ;  /* 0x3000000cff259230 */ /* 0x000fe20000004100 */
[----:B------:R-:W-:Y:S01]  /*4d70*/  @!P1 FFMA.FTZ R5, R21, R22, R5 ;  /* 0x0000001615059223 */ /* 0x000fe20000010005 */
[----:B------:R-:W-:Y:S01]  /*4d80*/  @!P1 F2FP.PACK_AB R13, R49, R50 ;  /* 0x00000032310d923e */ /* 0x000fe200000000ff */
[----:B------:R-:W-:Y:S02]  /*4d90*/  @!P1 HADD2.F32 R6, -RZ, R31.H1_H1 ;  /* 0x3000001fff069230 */ /* 0x000fe40000004100 */
[----:B------:R-:W-:Y:S01]  /*4da0*/  @!P1 FMUL.FTZ R43, R37, R10 ;  /* 0x0000000a252b9220 */ /* 0x000fe20000410000 */
[----:B------:R-:W-:Y:S01]  /*4db0*/  @!P1 MOV R19, R13 ;  /* 0x0000000d00139202 */ /* 0x000fe20000000f00 */
[--C-:B------:R-:W-:Y:S01]  /*4dc0*/  @!P1 HADD2.F32 R12, -RZ, R7.reuse.H0_H0 ;  /* 0x20000007ff0c9230 */ /* 0x100fe20000004100 */
[----:B------:R-:W-:Y:S01]  /*4dd0*/  @!P1 F2FP.PACK_AB R4, R5, R4 ;  /* 0x000000040504923e */ /* 0x000fe200000000ff */
[----:B------:R-:W-:Y:S01]  /*4de0*/  @!P1 HADD2.F32 R11, -RZ, R7.H1_H1 ;  /* 0x30000007ff0b9230 */ /* 0x000fe20000004100 */
[-C--:B------:R-:W-:Y:S01]  /*4df0*/  @!P1 FMUL.FTZ R7, R23, R6.reuse ;  /* 0x0000000617079220 */ /* 0x080fe20000410000 */
[----:B------:R-:W-:Y:S01]  /*4e00*/  @!P1 HADD2.F32 R31, -RZ, R64.H1_H1 ;  /* 0x30000040ff1f9230 */ /* 0x000fe20000004100 */
[C---:B------:R-:W-:Y:S02]  /*4e10*/  @!P1 FMUL.FTZ R6, R12.reuse, R6 ;  /* 0x000000060c069220 */ /* 0x040fe40000410000 */
[----:B------:R-:W-:Y:S02]  /*4e20*/  @!P1 IMAD.MOV.U32 R45, RZ, RZ, R4 ;  /* 0x000000ffff2d9224 */ /* 0x000fe400078e0004 */
        /* <DEDUP_REMOVED lines=13> */
[----:B------:R-:W-:Y:S02]  /*4f00*/  @!P1 F2FP.PACK_AB R6, R7, R6 ;  /* 0x000000060706923e */ /* 0x000fe400000000ff */
[----:B------:R-:W-:Y:S02]  /*4f10*/  @!P1 F2FP.PACK_AB R8, R9, R8 ;  /* 0x000000080908923e */ /* 0x000fe400000000ff */
[----:B------:R1:W-:Y:S01]  /*4f20*/  STG.E.128 [R54.64], R16 ;  /* 0x0000001036007986 */ /* 0x0003e2000c101d0e */
[----:B------:R-:W-:Y:S02]  /*4f30*/  @!P1 MOV R46, R6 ;  /* 0x00000006002e9202 */ /* 0x000fe40000000f00 */
[----:B------:R-:W-:Y:S05]  /*4f40*/  @!P1 MOV R47, R8 ;  /* 0x00000008002f9202 */ /* 0x000fea0000000f00 */
[----:B------:R1:W-:Y:S02]  /*4f50*/  @!P0 STG.E.128 [R52.64], R44 ;  /* 0x0000002c34008986 */ /* 0x0003e4000c101d0e */
.L_x_1142:
[----:B------:R-:W-:Y:S05]  /*4f60*/  BSYNC B0 ;  /* 0x0000000000007941 */ /* 0x000fea0003800000 */
.L_x_1141:
[----:B------:R-:W-:Y:S05]  /*4f70*/  IADD3 R68, P0, R158, R68, RZ ;  /* 0x000000449e447210 */ /* 0x000fea0007f1e0ff */
[----:B------:R-:W-:Y:S01]  /*4f80*/  IMAD.X R49, R71, 0x1, R124, P0 ;  /* 0x0000000147317824 */ /* 0x000fe200000e067c */
[----:B------:R-:W-:Y:S11]  /*4f90*/  ISETP.GE.OR P0, PT, R135, R70, P4 ;  /* 0x000000468700720c */ /* 0x000ff60002706670 */
[----:B------:R-:W-:Y:S02]  /*4fa0*/  @!UPT UIADD3 URZ, URZ, URZ, URZ ;  /* 0x0000003f3f3ff290 */ /* 0x000fe4000fffe03f */
[----:B------:R-:W-:-:S05]  /*4fb0*/  @P0 BRA `(.L_x_1136) ;  /* 0x0000090000000947 */ /* 0x000fca0003800000 */
[----:B------:R-:W-:Y:S01]  /*4fc0*/  IADD3 R2, P2, P0, R84, R68, R103 ;  /* 0x0000004454027210 */ /* 0x000fe2000785e067 */
[----:B-----5:R-:W-:Y:S01]  /*4fd0*/  LDS.128 R40, [R118+0x5080] ;  /* 0x0050800076287984 */ /* 0x020fe20000000c00 */
[--C-:B------:R-:W-:Y:S01]  /*4fe0*/  @!P1 SHF.R.U32.HI R6, RZ, 0x10, R25.reuse ;  /* 0x00000010ff069819 */ /* 0x100fe20000011619 */
[--C-:B------:R-:W-:Y:S01]  /*4ff0*/  @!P1 HADD2.F32 R13, -RZ, R65.reuse.H0_H0 ;  /* 0x20000041ff0d9230 */ /* 0x100fe20000004100 */
[----:B------:R-:W-:Y:S01]  /*5000*/  IADD3.X R3, R87, R49, R106, P2, P0 ;  /* 0x0000003157037210 */ /* 0x000fe200017e046a */
[----:B------:R-:W-:Y:S01]  /*5010*/  @!P1 HADD2.F32 R20, -RZ, R65.H1_H1 ;  /* 0x30000041ff149230 */ /* 0x000fe20000004100 */
[----:B-1----:R-:W-:Y:S01]  /*5020*/  LEA R46, P0, R2, c[0x0][0x1c8], 0x1 ;  /* 0x00007200022e7a11 */ /* 0x002fe200078008ff */
[----:B------:R-:W-:Y:S01]  /*5030*/  @!P1 HADD2.F32 R31, -RZ, R66.H0_H0 ;  /* 0x20000042ff1f9230 */ /* 0x000fe20000004100 */
[----:B------:R-:W-:Y:S01]  /*5040*/  @!P1 SHF.R.U64 R9, R24, 0x10, R25 ;  /* 0x0000001018099819 */ /* 0x000fe20000001219 */
[----:B------:R-:W1:Y:S01]  /*5050*/  LDS.128 R16, [R121+0x5080] ;  /* 0x0050800079107984 */ /* 0x000e620000000c00 */
[----:B------:R-:W-:Y:S01]  /*5060*/  LEA.HI.X R47, R2, c[0x0][0x1cc], R3, 0x1, P0 ;  /* 0x00007300022f7a11 */ /* 0x000fe200000f0c03 */
[--C-:B------:R-:W-:Y:S01]  /*5070*/  @!P1 HADD2.F32 R2, -RZ, R32.reuse.H0_H0 ;  /* 0x20000020ff029230 */ /* 0x100fe20000004100 */
[----:B------:R-:W-:Y:S01]  /*5080*/  @!P1 SHF.R.U32.HI R22, RZ, 0x10, R61 ;  /* 0x00000010ff169819 */ /* 0x000fe2000001163d */
[----:B------:R-:W-:Y:S01]  /*5090*/  @!P1 HADD2.F32 R3, -RZ, R32.H1_H1 ;  /* 0x30000020ff039230 */ /* 0x000fe20000004100 */
[----:B------:R-:W-:Y:S02]  /*50a0*/  @!P1 SHF.R.U64 R11, R26, 0x10, R27 ;  /* 0x000000101a0b9819 */ /* 0x000fe4000000121b */
[----:B------:R-:W-:Y:S01]  /*50b0*/  @!P1 SHF.R.U64 R24, R60, 0x10, R61 ;  /* 0x000000103c189819 */ /* 0x000fe2000000123d */
[----:B------:R-:W-:Y:S01]  /*50c0*/  @!P1 HADD2.F32 R22, -RZ, R22.H0_H0 ;  /* 0x20000016ff169230 */ /* 0x000fe20000004100 */
[----:B------:R-:W-:Y:S02]  /*50d0*/  @!P1 SHF.R.U32.HI R10, RZ, 0x10, R27 ;  /* 0x00000010ff0a9819 */ /* 0x000fe4000001161b */
[--C-:B------:R-:W-:Y:S02]  /*50e0*/  @!P1 SHF.R.U32.HI R37, RZ, 0x10, R63.reuse ;  /* 0x00000010ff259819 */ /* 0x100fe4000001163f */
[----:B------:R-:W-:Y:S02]  /*50f0*/  @!P1 SHF.R.U64 R26, R62, 0x10, R63 ;  /* 0x000000103e1a9819 */ /* 0x000fe4000000123f */
[----:B------:R-:W-:Y:S01]  /*5100*/  ISETP.GE.AND P0, PT, R86, c[0x0][0x1d4], PT ;  /* 0x0000750056007a0c */ /* 0x000fe20003f06270 */
[----:B------:R-:W-:Y:S02]  /*5110*/  @!P1 HADD2.F32 R37, -RZ, R37.H0_H0 ;  /* 0x20000025ff259230 */ /* 0x000fe40000004100 */
[----:B------:R-:W-:Y:S01]  /*5120*/  @!P1 HADD2.F32 R26, -RZ, R26.H0_H0 ;  /* 0x2000001aff1a9230 */ /* 0x000fe20000004100 */
[----:B-1----:R-:W-:Y:S02]  /*5130*/  @!P1 MOV R8, R16 ;  /* 0x0000001000089202 */ /* 0x002fe40000000f00 */
[----:B------:R-:W-:Y:S02]  /*5140*/  @!P1 MOV R23, R40 ;  /* 0x0000002800179202 */ /* 0x000fe40000000f00 */
[----:B------:R-:W-:Y:S01]  /*5150*/  @!P1 MOV R14, R41 ;  /* 0x00000029000e9202 */ /* 0x000fe20000000f00 */
[----:B------:R-:W-:Y:S01]  /*5160*/  @!P1 HADD2.F32 R4, -RZ, R8.H0_H0 ;  /* 0x20000008ff049230 */ /* 0x000fe20000004100 */
[----:B------:R-:W-:Y:S01]  /*5170*/  @!P1 MOV R7, R17 ;  /* 0x0000001100079202 */ /* 0x000fe20000000f00 */
[----:B------:R-:W-:Y:S02]  /*5180*/  @!P1 HADD2.F32 R12, -RZ, R23.H0_H0 ;  /* 0x20000017ff0c9230 */ /* 0x000fe40000004100 */
[----:B------:R-:W-:Y:S02]  /*5190*/  @!P1 HADD2.F32 R15, -RZ, R14.H0_H0 ;  /* 0x2000000eff0f9230 */ /* 0x000fe40000004100 */
[--C-:B------:R-:W-:Y:S01]  /*51a0*/  @!P1 HADD2.F32 R5, -RZ, R7.reuse.H0_H0 ;  /* 0x20000007ff059230 */ /* 0x100fe20000004100 */
[-C--:B------:R-:W-:Y:S01]  /*51b0*/  @!P1 FMUL.FTZ R25, R12, R2.reuse ;  /* 0x000000020c199220 */ /* 0x080fe20000410000 */
[----:B------:R-:W-:Y:S01]  /*51c0*/  @!P1 HADD2.F32 R7, -RZ, R7.H1_H1 ;  /* 0x30000007ff079230 */ /* 0x000fe20000004100 */
[----:B------:R-:W-:Y:S01]  /*51d0*/  @!P1 FMUL.FTZ R21, R15, R3 ;  /* 0x000000030f159220 */ /* 0x000fe20000410000 */
[----:B------:R-:W-:Y:S01]  /*51e0*/  @!P1 HADD2.F32 R8, -RZ, R8.H1_H1 ;  /* 0x30000008ff089230 */ /* 0x000fe20000004100 */
[C---:B------:R-:W-:Y:S02]  /*51f0*/  @!P1 FMUL.FTZ R2, R4.reuse, R2 ;  /* 0x0000000204029220 */ /* 0x040fe40000410000 */
[----:B------:R-:W-:Y:S02]  /*5200*/  @!P1 FFMA.FTZ R51, R4, R13, -R25 ;  /* 0x0000000d04339223 */ /* 0x000fe40000010819 */
[C---:B------:R-:W-:Y:S01]  /*5210*/  @!P1 FMUL.FTZ R4, R5.reuse, R3 ;  /* 0x0000000305049220 */ /* 0x040fe20000410000 */
[----:B------:R-:W-:Y:S01]  /*5220*/  @!P1 HADD2.F32 R3, -RZ, R6.H0_H0 ;  /* 0x20000006ff039230 */ /* 0x000fe20000004100 */
[----:B------:R-:W-:Y:S01]  /*5230*/  @!P1 FFMA.FTZ R50, R5, R20, -R21 ;  /* 0x0000001405329223 */ /* 0x000fe20000010815 */
[----:B------:R-:W-:Y:S01]  /*5240*/  @!P1 HADD2.F32 R21, -RZ, R14.H1_H1 ;  /* 0x3000000eff159230 */ /* 0x000fe20000004100 */
[----:B------:R-:W-:Y:S01]  /*5250*/  @!P1 FFMA.FTZ R2, R12, R13, R2 ;  /* 0x0000000d0c029223 */ /* 0x000fe20000010002 */
[----:B------:R-:W-:Y:S01]  /*5260*/  @!P1 HADD2.F32 R13, -RZ, R23.H1_H1 ;  /* 0x30000017ff0d9230 */ /* 0x000fe20000004100 */
[-C--:B------:R-:W-:Y:S01]  /*5270*/  @!P1 FMUL.FTZ R5, R7, R3.reuse ;  /* 0x0000000307059220 */ /* 0x080fe20000410000 */
[----:B------:R-:W-:Y:S01]  /*5280*/  @!P1 HADD2.F32 R6, -RZ, R9.H0_H0 ;  /* 0x20000009ff069230 */ /* 0x000fe20000004100 */
[----:B------:R-:W-:Y:S01]  /*5290*/  @!P1 FMUL.FTZ R9, R21, R3 ;  /* 0x0000000315099220 */ /* 0x000fe20000410000 */
[----:B------:R-:W-:Y:S01]  /*52a0*/  @!P1 MOV R12, R43 ;  /* 0x0000002b000c9202 */ /* 0x000fe20000000f00 */
[----:B------:R-:W-:Y:S02]  /*52b0*/  @!P1 HADD2.F32 R14, -RZ, R24.H0_H0 ;  /* 0x20000018ff0e9230 */ /* 0x000fe40000004100 */
        /* <DEDUP_REMOVED lines=9> */
[--C-:B------:R-:W-:Y:S01]  /*5350*/  @!P1 HADD2.F32 R10, -RZ, R7.reuse.H0_H0 ;  /* 0x20000007ff0a9230 */ /* 0x100fe20000004100 */
[----:B------:R-:W-:Y:S01]  /*5360*/  @!P1 FFMA.FTZ R4, R15, R20, R4 ;  /* 0x000000140f049223 */ /* 0x000fe20000010004 */
[----:B------:R-:W-:Y:S01]  /*5370*/  @!P1 HADD2.F32 R32, -RZ, R12.H1_H1 ;  /* 0x3000000cff209230 */ /* 0x000fe20000004100 */
[-C--:B------:R-:W-:Y:S01]  /*5380*/  @!P1 FMUL.FTZ R12, R27, R6.reuse ;  /* 0x000000061b0c9220 */ /* 0x080fe20000410000 */
[----:B------:R-:W-:Y:S01]  /*5390*/  @!P1 HADD2.F32 R7, -RZ, R7.H1_H1 ;  /* 0x30000007ff079230 */ /* 0x000fe20000004100 */
[----:B------:R-:W-:Y:S01]  /*53a0*/  @!P1 FMUL.FTZ R8, R10, R6 ;  /* 0x000000060a089220 */ /* 0x000fe20000410000 */
[----:B------:R-:W-:Y:S01]  /*53b0*/  @!P1 F2FP.PACK_AB R13, R48, R50 ;  /* 0x00000032300d923e */ /* 0x000fe200000000ff */
[----:B------:R-:W-:Y:S01]  /*53c0*/  @!P1 FMUL.FTZ R6, R32, R9 ;  /* 0x0000000920069220 */ /* 0x000fe20000410000 */
[----:B------:R-:W-:Y:S01]  /*53d0*/  @!P1 HADD2.F32 R24, -RZ, R66.H1_H1 ;  /* 0x30000042ff189230 */ /* 0x000fe20000004100 */
[----:B------:R-:W-:Y:S01]  /*53e0*/  @!P1 FFMA.FTZ R44, R10, R31, -R12 ;  /* 0x0000001f0a2c9223 */ /* 0x000fe2000001080c */
[----:B------:R-:W-:Y:S01]  /*53f0*/  @!P1 MOV R12, R42 ;  /* 0x0000002a000c9202 */ /* 0x000fe20000000f00 */
[C---:B------:R-:W-:Y:S01]  /*5400*/  @!P1 FMUL.FTZ R9, R7.reuse, R9 ;  /* 0x0000000907099220 */ /* 0x040fe20000410000 */
[----:B------:R-:W-:Y:S01]  /*5410*/  @!P1 MOV R17, R13 ;  /* 0x0000000d00119202 */ /* 0x000fe20000000f00 */
[----:B------:R-:W-:Y:S01]  /*5420*/  @!P1 FFMA.FTZ R39, R7, R37, -R6 ;  /* 0x0000002507279223 */ /* 0x000fe20000010806 */
[----:B------:R-:W-:Y:S01]  /*5430*/  @!P1 F2FP.PACK_AB R2, R3, R2 ;  /* 0x000000020302923e */ /* 0x000fe200000000ff */
[----:B------:R-:W-:Y:S01]  /*5440*/  @!P1 IMAD.MOV.U32 R7, RZ, RZ, R18 ;  /* 0x000000ffff079224 */ /* 0x000fe200078e0012 */
[----:B------:R-:W-:Y:S01]  /*5450*/  @!P1 HADD2.F32 R10, -RZ, R11.H0_H0 ;  /* 0x2000000bff0a9230 */ /* 0x000fe20000004100 */
[----:B------:R-:W-:Y:S01]  /*5460*/  @!P1 FFMA.FTZ R5, R21, R22, R5 ;  /* 0x0000001615059223 */ /* 0x000fe20000010005 */
[----:B------:R-:W-:Y:S01]  /*5470*/  @!P1 MOV R40, R2 ;  /* 0x0000000200289202 */ /* 0x000fe20000000f00 */
[----:B------:R-:W-:Y:S02]  /*5480*/  @!P1 HADD2.F32 R6, -RZ, R33.H1_H1 ;  /* 0x30000021ff069230 */ /* 0x000fe40000004100 */
[--C-:B------:R-:W-:Y:S01]  /*5490*/  @!P1 HADD2.F32 R23, -RZ, R12.reuse.H0_H0 ;  /* 0x2000000cff179230 */ /* 0x100fe20000004100 */
[----:B------:R-:W-:Y:S01]  /*54a0*/  @!P1 F2FP.PACK_AB R4, R5, R4 ;  /* 0x000000040504923e */ /* 0x000fe200000000ff */
[----:B------:R-:W-:Y:S02]  /*54b0*/  @!P1 HADD2.F32 R25, -RZ, R12.H1_H1 ;  /* 0x3000000cff199230 */ /* 0x000fe40000004100 */
[--C-:B------:R-:W-:Y:S01]  /*54c0*/  @!P1 HADD2.F32 R12, -RZ, R7.reuse.H0_H0 ;  /* 0x20000007ff0c9230 */ /* 0x100fe20000004100 */
[----:B------:R-:W-:Y:S01]  /*54d0*/  @!P1 MOV R41, R4 ;  /* 0x0000000400299202 */ /* 0x000fe20000000f00 */
[----:B------:R-:W-:Y:S01]  /*54e0*/  @!P1 HADD2.F32 R11, -RZ, R7.H1_H1 ;  /* 0x30000007ff0b9230 */ /* 0x000fe20000004100 */
[----:B------:R-:W-:Y:S02]  /*54f0*/  @!P1 FMUL.FTZ R7, R23, R6 ;  /* 0x0000000617079220 */ /* 0x000fe40000410000 */
[----:B------:R-:W-:Y:S02]  /*5500*/  @!P1 FMUL.FTZ R33, R25, R10 ;  /* 0x0000000a19219220 */ /* 0x000fe40000410000 */
[C---:B------:R-:W-:Y:S02]  /*5510*/  @!P1 FFMA.FTZ R38, R12.reuse, R24, -R7 ;  /* 0x000000180c269223 */ /* 0x040fe40000010807 */
[C---:B------:R-:W-:Y:S02]  /*5520*/  @!P1 FFMA.FTZ R33, R11.reuse, R26, -R33 ;  /* 0x0000001a0b219223 */ /* 0x040fe40000010821 */
[----:B------:R-:W-:Y:S01]  /*5530*/  @!P1 FMUL.FTZ R7, R11, R10 ;  /* 0x0000000a0b079220 */ /* 0x000fe20000410000 */
[----:B------:R-:W-:Y:S01]  /*5540*/  @!P1 F2FP.PACK_AB R11, R39, R44 ;  /* 0x0000002c270b923e */ /* 0x000fe200000000ff */
[----:B------:R-:W-:Y:S01]  /*5550*/  @!P1 FMUL.FTZ R6, R12, R6 ;  /* 0x000000060c069220 */ /* 0x000fe20000410000 */
[----:B------:R-:W-:Y:S02]  /*5560*/  @!P1 F2FP.PACK_AB R12, R45, R51 ;  /* 0x000000332d0c923e */ /* 0x000fe400000000ff */
[----:B------:R-:W-:Y:S01]  /*5570*/  @!P1 F2FP.PACK_AB R10, R33, R38 ;  /* 0x00000026210a923e */ /* 0x000fe200000000ff */
[----:B------:R-:W-:Y:S01]  /*5580*/  @!P1 IMAD.MOV.U32 R19, RZ, RZ, R11 ;  /* 0x000000ffff139224 */ /* 0x000fe200078e000b */
[----:B------:R-:W-:Y:S01]  /*5590*/  @!P1 MOV R16, R12 ;  /* 0x0000000c00109202 */ /* 0x000fe20000000f00 */
[----:B------:R-:W-:Y:S01]  /*55a0*/  @!P1 FFMA.FTZ R6, R23, R24, R6 ;  /* 0x0000001817069223 */ /* 0x000fe20000010006 */
[----:B------:R-:W-:Y:S01]  /*55b0*/  @!P1 MOV R18, R10 ;  /* 0x0000000a00129202 */ /* 0x000fe20000000f00 */
[----:B------:R-:W-:Y:S02]  /*55c0*/  @!P1 FFMA.FTZ R7, R25, R26, R7 ;  /* 0x0000001a19079223 */ /* 0x000fe40000010007 */
[----:B------:R-:W-:Y:S02]  /*55d0*/  @!P1 FFMA.FTZ R8, R27, R31, R8 ;  /* 0x0000001f1b089223 */ /* 0x000fe40000010008 */
[----:B------:R1:W-:Y:S01]  /*55e0*/  STG.E.128 [R46.64], R16 ;  /* 0x000000102e007986 */ /* 0x0003e2000c101d0e */
[----:B------:R-:W-:Y:S01]  /*55f0*/  @!P1 F2FP.PACK_AB R6, R7, R6 ;  /* 0x000000060706923e */ /* 0x000fe200000000ff */
[----:B------:R-:W-:Y:S03]  /*5600*/  @!P1 FFMA.FTZ R9, R32, R37, R9 ;  /* 0x0000002520099223 */ /* 0x000fe60000010009 */
[----:B------:R-:W-:Y:S02]  /*5610*/  @!P1 MOV R42, R6 ;  /* 0x00000006002a9202 */ /* 0x000fe40000000f00 */
        /* <DEDUP_REMOVED lines=9> */
.L_x_1120:
[----:B------:R-:W-:Y:S01]  /*56b0*/  IMAD R2, R36, -0x30, R0 ;  /* 0xffffffd024027824 */ /* 0x000fe200078e0200 */
[----:B------:R-:W-:Y:S04]  /*56c0*/  BSSY B0, `(.L_x_1143) ;  /* 0x000000b000007945 */ /* 0x000fe80003800000 */
[----:B------:R-:W-:Y:S04]  /*56d0*/  IMNMX R2, R2, 0x30, PT ;  /* 0x0000003002027817 */ /* 0x000fe80003800200 */
[----:B------:R-:W-:Y:S11]  /*56e0*/  ISETP.GE.AND P0, PT, R83, R2, PT ;  /* 0x000000025300720c */ /* 0x000ff60003f06270 */
[----:B------:R-:W-:Y:S02]  /*56f0*/  @!UPT UIADD3 URZ, URZ, URZ, URZ ;  /* 0x0000003f3f3ff290 */ /* 0x000fe4000fffe03f */
[----:B------:R-:W-:-:S05]  /*5700*/  @P0 BRA `(.L_x_1144) ;  /* 0x0000006000000947 */ /* 0x000fca0003800000 */
[----:B------:R-:W-:Y:S11]  /*5710*/  ISETP.GE.AND P0, PT, R82, c[0x0][0x1d4], PT ;  /* 0x0000750052007a0c */ /* 0x000ff60003f06270 */
[----:B------:R-:W-:Y:S02]  /*5720*/  @!UPT UIADD3 URZ, URZ, URZ, URZ ;  /* 0x0000003f3f3ff290 */ /* 0x000fe4000fffe03f */
[----:B------:R-:W1:Y:S04]  /*5730*/  @!P0 LDS.128 R4, [R67+0x6880] ;  /* 0x0068800043048984 */ /* 0x000e680000000c00 */
[----:B-1----:R-:W-:Y:S04]  /*5740*/  @!P0 STG.E.128 [R56.64+0x80], R4 ;  /* 0x0000800438008986 */ /* 0x002fe8000c101d0e */
[----:B------:R-:W1:Y:S04]  /*5750*/  @!P4 LDS.128 R4, [R67+0x5080] ;  /* 0x005080004304c984 */ /* 0x000e680000000c00 */
[----:B-1----:R1:W-:Y:S02]  /*5760*/  @!P4 STG.E.128 [R56.64], R4 ;  /* 0x000000043800c986 */ /* 0x0023e4000c101d0e */
.L_x_1144:
[----:B------:R-:W-:Y:S05]  /*5770*/  BSYNC B0 ;  /* 0x0000000000007941 */ /* 0x000fea0003800000 */
.L_x_1143:
[----:B------:R-:W-:Y:S01]  /*5780*/  ISETP.GE.AND P0, PT, R136, R2, PT ;  /* 0x000000028800720c */ /* 0x000fe20003f06270 */
[----:B------:R-:W-:Y:S01]  /*5790*/  @!UPT UIADD3 URZ, URZ, URZ, URZ ;  /* 0x0000003f3f3ff290 */ /* 0x000fe2000fffe03f */
[----:B------:R-:W-:Y:S11]  /*57a0*/  BSSY B0, `(.L_x_1145) ;  /* 0x0000008000007945 */ /* 0x000ff60003800000 */
[----:B------:R-:W-:-:S05]  /*57b0*/  @P0 BRA `(.L_x_1146) ;  /* 0x0000006000000947 */ /* 0x000fca0003800000 */
[----:B------:R-:W-:Y:S11]  /*57c0*/  ISETP.GE.AND P0, PT, R82, c[0x0][0x1d4], PT ;  /* 0x0000750052007a0c */ /* 0x000ff60003f06270 */
[----:B------:R-:W-:Y:S02]  /*57d0*/  @!UPT UIADD3 URZ, URZ, URZ, URZ ;  /* 0x0000003f3f3ff290 */ /* 0x000fe4000fffe03f */
[----:B-1----:R-:W1:Y:S04]  /*57e0*/  @!P0 LDS.128 R4, [R67+0x7080] ;  /* 0x0070800043048984 */ /* 0x002e680000000c00 */
[----:B-1----:R-:W-:Y:S04]  /*57f0*/  @!P0 STG.E.128 [R60.64+0x80], R4 ;  /* 0x000080043c008986 */ /* 0x002fe8000c101d0e */
[----:B------:R-:W1:Y:S04]  /*5800*/  @!P4 LDS.128 R4, [R67+0x5880] ;  /* 0x005880004304c984 */ /* 0x000e680000000c00 */
[----:B-1----:R1:W-:Y:S02]  /*5810*/  @!P4 STG.E.128 [R60.64], R4 ;  /* 0x000000043c00c986 */ /* 0x0023e4000c101d0e */
.L_x_1146:
[----:B------:R-:W-:Y:S05]  /*5820*/  BSYNC B0 ;  /* 0x0000000000007941 */ /* 0x000fea0003800000 */
.L_x_1145:
[----:B------:R-:W-:Y:S11]  /*5830*/  ISETP.GE.AND P0, PT, R135, R2, PT ;  /* 0x000000028700720c */ /* 0x000ff60003f06270 */
[----:B------:R-:W-:Y:S02]  /*5840*/  @!UPT UIADD3 URZ, URZ, URZ, URZ ;  /* 0x0000003f3f3ff290 */ /* 0x000fe4000fffe03f */
[----:B------:R-:W-:-:S05]  /*5850*/  @P0 BRA `(.L_x_1136) ;  /* 0x0000006000000947 */ /* 0x000fca0003800000 */
[----:B------:R-:W-:Y:S11]  /*5860*/  ISETP.GE.AND P0, PT, R82, c[0x0][0x1d4], PT ;  /* 0x0000750052007a0c */ /* 0x000ff60003f06270 */
[----:B------:R-:W-:Y:S02]  /*5870*/  @!UPT UIADD3 URZ, URZ, URZ, URZ ;  /* 0x0000003f3f3ff290 */ /* 0x000fe4000fffe03f */
[----:B-1----:R-:W1:Y:S04]  /*5880*/  @!P0 LDS.128 R4, [R67+0x7880] ;  /* 0x0078800043048984 */ /* 0x002e680000000c00 */
[----:B-1----:R-:W-:Y:S04]  /*5890*/  @!P0 STG.E.128 [R62.64+0x80], R4 ;  /* 0x000080043e008986 */ /* 0x002fe8000c101d0e */
[----:B------:R-:W1:Y:S04]  /*58a0*/  @!P4 LDS.128 R4, [R67+0x6080] ;  /* 0x006080004304c984 */ /* 0x000e680000000c00 */
[----:B-1----:R1:W-:Y:S02]  /*58b0*/  @!P4 STG.E.128 [R62.64], R4 ;  /* 0x000000043e00c986 */ /* 0x0023e4000c101d0e */
.L_x_1136:
[----:B------:R-:W-:Y:S05]  /*58c0*/  BSYNC B2 ;  /* 0x0000000000027941 */ /* 0x000fea0003800000 */
.L_x_1119:
[----:B------:R-:W-:Y:S01]  /*58d0*/  IMAD R12, R36, -0x30, RZ ;  /* 0xffffffd0240c7824 */ /* 0x000fe200078e02ff */
[----:B------:R-:W-:Y:S01]  /*58e0*/  ISETP.NE.AND P5, PT, R134, RZ, PT ;  /* 0x000000ff8600720c */ /* 0x000fe20003fa5270 */
[----:B-1----:R-:W-:Y:S01]  /*58f0*/  IMAD.WIDE.U32 R10, R36, 0x30, RZ ;  /* 0x00000030240a7825 */ /* 0x002fe200078e00ff */
[----:B------:R-:W-:Y:S02]  /*5900*/  BSSY B0, `(.L_x_1147) ;  /* 0x0000047000007945 */ /* 0x000fe40003800000 */
[----:B--2---:R-:W-:Y:S01]  /*5910*/  IADD3 R3, R116, R12, RZ ;  /* 0x0000000c74037210 */ /* 0x004fe20007ffe0ff */
[----:B------:R-:W-:Y:S01]  /*5920*/  IMAD R2, R88, 0x30, RZ ;  /* 0x0000003058027824 */ /* 0x000fe200078e02ff */
[----:B-----5:R-:W-:Y:S02]  /*5930*/  IADD3 R4, P0, R130, R10, RZ ;  /* 0x0000000a82047210 */ /* 0x020fe40007f1e0ff */
[----:B------:R-:W-:Y:S01]  /*5940*/  ISETP.GE.AND P1, PT, R3, 0x11, PT ;  /* 0x000000110300780c */ /* 0x000fe20003f26270 */
[----:B------:R-:W-:Y:S04]  /*5950*/  IMAD.IADD R14, R11, 0x1, R2 ;  /* 0x000000010b0e7824 */ /* 0x000fe800078e0202 */
[----:B------:R-:W-:Y:S08]  /*5960*/  IMAD.X R2, R14, 0x1, R132, P0 ;  /* 0x000000010e027824 */ /* 0x000ff000000e0684 */
[C---:B------:R-:W-:Y:S05]  /*5970*/  @P1 IADD3 R6, P0, R4.reuse, 0x10, RZ ;  /* 0x0000001004061810 */ /* 0x040fea0007f1e0ff */
[--C-:B------:R-:W-:Y:S01]  /*5980*/  @P1 IMAD.X R7, RZ, RZ, R2.reuse, P0 ;  /* 0x000000ffff071224 */ /* 0x100fe200000e0602 */
[C---:B------:R-:W-:Y:S11]  /*5990*/  ISETP.GE.AND P0, PT, R3.reuse, 0x21, PT ;  /* 0x000000210300780c */ /* 0x040ff60003f06270 */
[----:B------:R-:W-:Y:S02]  /*59a0*/  @!UPT UIADD3 URZ, URZ, URZ, URZ ;  /* 0x0000003f3f3ff290 */ /* 0x000fe4000fffe03f */
[----:B------:R-:W-:Y:S05]  /*59b0*/  @P0 IADD3 R11, P2, R4, 0x20, RZ ;  /* 0x00000020040b0810 */ /* 0x000fea0007f5e0ff */
[----:B------:R-:W-:Y:S01]  /*59c0*/  @P0 IMAD.X R13, RZ, RZ, R2, P2 ;  /* 0x000000ffff0d0224 */ /* 0x000fe200010e0602 */
[----:B------:R-:W-:Y:S11]  /*59d0*/  ISETP.GE.AND P2, PT, R3, 0x1, PT ;  /* 0x000000010300780c */ /* 0x000ff60003f46270 */
[----:B------:R-:W-:Y:S02]  /*59e0*/  @!UPT UIADD3 URZ, URZ, URZ, URZ ;  /* 0x0000003f3f3ff290 */ /* 0x000fe4000fffe03f */
[----:B------:R-:W-:Y:S01]  /*59f0*/  @P2 IMAD R5, R2, c[0x0][0x258], RZ ;  /* 0x0000960002052a24 */ /* 0x000fe200078e02ff */
[----:B------:R-:W-:Y:S01]  /*5a00*/  @P2 MOV R2, R92 ;  /* 0x0000005c00022202 */ /* 0x000fe20000000f00 */
[----:B------:R-:W-:Y:S04]  /*5a10*/  @P2 IMAD.MOV.U32 R3, RZ, RZ, R102 ;  /* 0x000000ffff032224 */ /* 0x000fe800078e0066 */
[C---:B------:R-:W-:Y:S04]  /*5a20*/  @P2 IMAD.WIDE.U32 R2, R4.reuse, c[0x0][0x258], R2 ;  /* 0x0000960004022a25 */ /* 0x040fe800078e0002 */
[----:B------:R-:W-:Y:S01]  /*5a30*/  @P2 IMAD R4, R4, c[0x0][0x25c], R5 ;  /* 0x0000970004042a24 */ /* 0x000fe200078e0205 */
[C---:B------:R-:W-:Y:S04]  /*5a40*/  @P2 LEA R8, P3, R2.reuse, c[0x0][0x250], 0x1 ;  /* 0x0000940002082a11 */ /* 0x040fe800078608ff */
[----:B------:R-:W-:Y:S02]  /*5a50*/  @P2 IADD3 R4, R3, R4, RZ ;  /* 0x0000000403042210 */ /* 0x000fe40007ffe0ff */
[----:B------:R-:W-:Y:S02]  /*5a60*/  @P1 MOV R3, R102 ;  /* 0x0000006600031202 */ /* 0x000fe40000000f00 */
[----:B------:R-:W-:Y:S01]  /*5a70*/  @P2 LEA.HI.X R9, R2, c[0x0][0x254], R4, 0x1, P3 ;  /* 0x0000950002092a11 */ /* 0x000fe200018f0c04 */
[----:B------:R-:W-:Y:S02]  /*5a80*/  @P1 IMAD R4, R7, c[0x0][0x258], RZ ;  /* 0x0000960007041a24 */ /* 0x000fe400078e02ff */
[----:B------:R-:W-:Y:S02]  /*5a90*/  @P1 IMAD.MOV.U32 R2, RZ, RZ, R92 ;  /* 0x000000ffff021224 */ /* 0x000fe400078e005c */
[----:B------:R-:W-:Y:S01]  /*5aa0*/  @!PT LDS RZ, [RZ] ;  /* 0x00000000fffff984 */ /* 0x000fe20000000800 */
[----:B------:R-:W-:Y:S01]  /*5ab0*/  @!PT LDS RZ, [RZ] ;  /* 0x00000000fffff984 */ /* 0x000fe20000000800 */
[----:B------:R-:W-:Y:S01]  /*5ac0*/  @!PT LDS RZ, [RZ] ;  /* 0x00000000fffff984 */ /* 0x000fe20000000800 */
[----:B------:R1:W-:Y:S01]  /*5ad0*/  @P2 LDGSTS.E.BYPASS.LTC128B.128 [R67+0x2080], [R8.64], !P5 ;  /* 0x0208000008432fae */ /* 0x0003e2000e901d4e */
[C---:B------:R-:W-:Y:S02]  /*5ae0*/  @P1 IMAD R4, R6.reuse, c[0x0][0x25c], R4 ;  /* 0x0000970006041a24 */ /* 0x040fe400078e0204 */
[----:B------:R-:W-:Y:S02]  /*5af0*/  @P1 IMAD.WIDE.U32 R2, R6, c[0x0][0x258], R2 ;  /* 0x0000960006021a25 */ /* 0x000fe400078e0002 */
[----:B------:R1:W-:Y:S02]  /*5b00*/  @P2 LDGSTS.E.BYPASS.LTC128B.128 [R67+0x3880], [R8.64+0x80], !P6 ;  /* 0x0388008008432fae */ /* 0x0003e4000f101d4e */
[----:B------:R-:W-:Y:S01]  /*5b10*/  @P1 IMAD.IADD R4, R3, 0x1, R4 ;  /* 0x0000000103041824 */ /* 0x000fe200078e0204 */
[C---:B------:R-:W-:Y:S01]  /*5b20*/  @P1 LEA R6, P3, R2.reuse, c[0x0][0x250], 0x1 ;  /* 0x0000940002061a11 */ /* 0x040fe200078608ff */
[----:B------:R-:W-:Y:S03]  /*5b30*/  @P0 IMAD.MOV.U32 R3, RZ, RZ, R102 ;  /* 0x000000ffff030224 */ /* 0x000fe600078e0066 */
[----:B------:R-:W-:Y:S01]  /*5b40*/  @P1 LEA.HI.X R7, R2, c[0x0][0x254], R4, 0x1, P3 ;  /* 0x0000950002071a11 */ /* 0x000fe200018f0c04 */
[----:B------:R-:W-:Y:S01]  /*5b50*/  @P0 IMAD R4, R13, c[0x0][0x258], RZ ;  /* 0x000096000d040a24 */ /* 0x000fe200078e02ff */
[----:B------:R-:W-:Y:S03]  /*5b60*/  @P0 MOV R2, R92 ;  /* 0x0000005c00020202 */ /* 0x000fe60000000f00 */
[----:B------:R2:W-:Y:S01]  /*5b70*/  @P1 LDGSTS.E.BYPASS.LTC128B.128 [R67+0x2880], [R6.64], !P5 ;  /* 0x0288000006431fae */ /* 0x0005e2000e901d4e */
[C---:B------:R-:W-:Y:S02]  /*5b80*/  @P0 IMAD R4, R11.reuse, c[0x0][0x25c], R4 ;  /* 0x000097000b040a24 */ /* 0x040fe400078e0204 */
[----:B------:R-:W-:Y:S02]  /*5b90*/  @P0 IMAD.WIDE.U32 R2, R11, c[0x0][0x258], R2 ;  /* 0x000096000b020a25 */ /* 0x000fe400078e0002 */
[----:B------:R2:W-:Y:S03]  /*5ba0*/  @P1 LDGSTS.E.BYPASS.LTC128B.128 [R67+0x4080], [R6.64+0x80], !P6 ;  /* 0x0408008006431fae */ /* 0x0005e6000f101d4e */
[----:B------:R-:W-:Y:S02]  /*5bb0*/  @P0 IADD3 R3, R3, R4, RZ ;  /* 0x0000000403030210 */ /* 0x000fe40007ffe0ff */
[C---:B------:R-:W-:Y:S04]  /*5bc0*/  @P0 LEA R4, P3, R2.reuse, c[0x0][0x250], 0x1 ;  /* 0x0000940002040a11 */ /* 0x040fe800078608ff */
[----:B------:R-:W-:Y:S02]  /*5bd0*/  @P0 LEA.HI.X R5, R2, c[0x0][0x254], R3, 0x1, P3 ;  /* 0x0000950002050a11 */ /* 0x000fe400018f0c03 */
[----:B------:R-:W-:Y:S02]  /*5be0*/  IADD3 R2, R12, R0, RZ ;  /* 0x000000000c027210 */ /* 0x000fe40007ffe0ff */
[----:B-1----:R-:W-:Y:S01]  /*5bf0*/  IADD3 R8, P2, R129, R10, RZ ;  /* 0x0000000a81087210 */ /* 0x002fe20007f5e0ff */
[----:B------:R2:W-:Y:S01]  /*5c00*/  @P0 LDGSTS.E.BYPASS.LTC128B.128 [R67+0x3080], [R4.64], !P5 ;  /* 0x0308000004430fae */ /* 0x0005e2000e901d4e */
[----:B------:R-:W-:Y:S03]  /*5c10*/  IMNMX R9, R2, 0x30, PT ;  /* 0x0000003002097817 */ /* 0x000fe60003800200 */
[----:B------:R-:W-:Y:S01]  /*5c20*/  IMAD.X R10, R14, 0x1, R128, P2 ;  /* 0x000000010e0a7824 */ /* 0x000fe200010e0680 */
[----:B------:R2:W-:Y:S01]  /*5c30*/  @P0 LDGSTS.E.BYPASS.LTC128B.128 [R67+0x4880], [R4.64+0x80], !P6 ;  /* 0x0488008004430fae */ /* 0x0005e2000f101d4e */
[----:B------:R-:W-:Y:S04]  /*5c40*/  ISETP.GE.AND P0, PT, R83, R9, PT ;  /* 0x000000095300720c */ /* 0x000fe80003f06270 */
[----:B------:R-:W0:Y:S01]  /*5c50*/  LDGDEPBAR ;  /* 0x00000000000079af */ /* 0x000e220000000000 */
[----:B------:R-:W-:Y:S04]  /*5c60*/  DEPBAR.LE SB0, 0x0 ;  /* 0x000080000000791a */ /* 0x000fe80000000000 */
[----:B------:R-:W-:Y:S06]  /*5c70*/  BAR.SYNC.DEFER_BLOCKING 0x0 ;  /* 0x0000000000007b1d */ /* 0x000fec0000010000 */
[----:B------:R-:W-:-:S05]  /*5c80*/  @P0 BRA `(.L_x_1148) ;  /* 0x000000e000000947 */ /* 0x000fca0003800000 */
[----:B--2---:R-:W-:Y:S01]  /*5c90*/  MOV R4, R90 ;  /* 0x0000005a00047202 */ /* 0x004fe20000000f00 */
[----:B------:R-:W-:Y:S01]  /*5ca0*/  IMAD R2, R10, c[0x0][0x208], RZ ;  /* 0x000082000a027a24 */ /* 0x000fe200078e02ff */
[----:B------:R-:W-:Y:S03]  /*5cb0*/  MOV R5, R89 ;  /* 0x0000005900057202 */ /* 0x000fe60000000f00 */
[C---:B------:R-:W-:Y:S02]  /*5cc0*/  IMAD R2, R8.reuse, c[0x0][0x20c], R2 ;  /* 0x0000830008027a24 */ /* 0x040fe400078e0202 */
[----:B------:R-:W-:Y:S05]  /*5cd0*/  IMAD.WIDE.U32 R4, R8, c[0x0][0x208], R4 ;  /* 0x0000820008047a25 */ /* 0x000fea00078e0004 */
[----:B------:R-:W-:Y:S02]  /*5ce0*/  IADD3 R3, R5, R2, RZ ;  /* 0x0000000205037210 */ /* 0x000fe40007ffe0ff */
[C---:B------:R-:W-:Y:S04]  /*5cf0*/  LEA R2, P0, R4.reuse, c[0x0][0x1f8], 0x1 ;  /* 0x00007e0004027a11 */ /* 0x040fe800078008ff */
[----:B------:R-:W-:Y:S02]  /*5d00*/  LEA.HI.X R3, R4, c[0x0][0x1fc], R3, 0x1, P0 ;  /* 0x00007f0004037a11 */ /* 0x000fe400000f0c03 */
[----:B------:R-:W-:Y:S11]  /*5d10*/  ISETP.GE.AND P0, PT, R82, c[0x0][0x1d4], PT ;  /* 0x0000750052007a0c */ /* 0x000ff60003f06270 */
[----:B------:R-:W-:Y:S02]  /*5d20*/  @!UPT UIADD3 URZ, URZ, URZ, URZ ;  /* 0x0000003f3f3ff290 */ /* 0x000fe4000fffe03f */
[----:B------:R-:W1:Y:S04]  /*5d30*/  @!P0 LDS.128 R4, [R67+0x3880] ;  /* 0x0038800043048984 */ /* 0x000e680000000c00 */
[----:B-1----:R-:W-:Y:S04]  /*5d40*/  @!P0 STG.E.128 [R2.64+0x80], R4 ;  /* 0x0000800402008986 */ /* 0x002fe8000c101d0e */
[----:B------:R-:W1:Y:S04]  /*5d50*/  @!P4 LDS.128 R4, [R67+0x2080] ;  /* 0x002080004304c984 */ /* 0x000e680000000c00 */
[----:B-1----:R1:W-:Y:S02]  /*5d60*/  @!P4 STG.E.128 [R2.64], R4 ;  /* 0x000000040200c986 */ /* 0x0023e4000c101d0e */
.L_x_1148:
[----:B--2---:R-:W-:Y:S05]  /*5d70*/  BSYNC B0 ;  /* 0x0000000000007941 */ /* 0x004fea0003800000 */
.L_x_1147:
[----:B------:R-:W-:Y:S01]  /*5d80*/  ISETP.GE.AND P0, PT, R136, R9, PT ;  /* 0x000000098800720c */ /* 0x000fe20003f06270 */
[----:B------:R-:W-:Y:S01]  /*5d90*/  @!UPT UIADD3 URZ, URZ, URZ, URZ ;  /* 0x0000003f3f3ff290 */ /* 0x000fe2000fffe03f */
[----:B------:R-:W-:Y:S11]  /*5da0*/  BSSY B0, `(.L_x_1149) ;  /* 0x0000012000007945 */ /* 0x000ff60003800000 */
[----:B------:R-:W-:-:S05]  /*5db0*/  @P0 BRA `(.L_x_1150) ;  /* 0x0000010000000947 */ /* 0x000fca0003800000 */
[----:B-1----:R-:W-:Y:S01]  /*5dc0*/  IADD3 R2, P0, R8, 0x10, RZ ;  /* 0x0000001008027810 */ /* 0x002fe20007f1e0ff */
[----:B------:R-:W-:Y:S01]  /*5dd0*/  IMAD.MOV.U32 R4, RZ, RZ, R90 ;  /* 0x000000ffff047224 */ /* 0x000fe200078e005a */
[----:B------:R-:W-:Y:S03]  /*5de0*/  MOV R5, R89 ;  /* 0x0000005900057202 */ /* 0x000fe60000000f00 */
[----:B------:R-:W-:Y:S02]  /*5df0*/  IMAD.X R3, RZ, RZ, R10, P0 ;  /* 0x000000ffff037224 */ /* 0x000fe400000e060a */
[C---:B------:R-:W-:Y:S04]  /*5e00*/  IMAD.WIDE.U32 R4, R2.reuse, c[0x0][0x208], R4 ;  /* 0x0000820002047a25 */ /* 0x040fe800078e0004 */
[----:B------:R-:W-:Y:S04]  /*5e10*/  IMAD R3, R3, c[0x0][0x208], RZ ;  /* 0x0000820003037a24 */ /* 0x000fe800078e02ff */
[----:B------:R-:W-:Y:S01]  /*5e20*/  IMAD R3, R2, c[0x0][0x20c], R3 ;  /* 0x0000830002037a24 */ /* 0x000fe200078e0203 */
[C---:B------:R-:W-:Y:S04]  /*5e30*/  LEA R2, P0, R4.reuse, c[0x0][0x1f8], 0x1 ;  /* 0x00007e0004027a11 */ /* 0x040fe800078008ff */
[----:B------:R-:W-:Y:S04]  /*5e40*/  IADD3 R3, R5, R3, RZ ;  /* 0x0000000305037210 */ /* 0x000fe80007ffe0ff */
[----:B------:R-:W-:Y:S02]  /*5e50*/  LEA.HI.X R3, R4, c[0x0][0x1fc], R3, 0x1, P0 ;  /* 0x00007f0004037a11 */ /* 0x000fe400000f0c03 */
[----:B------:R-:W-:Y:S11]  /*5e60*/  ISETP.GE.AND P0, PT, R82, c[0x0][0x1d4], PT ;  /* 0x0000750052007a0c */ /* 0x000ff60003f06270 */
[----:B------:R-:W-:Y:S02]  /*5e70*/  @!UPT UIADD3 URZ, URZ, URZ, URZ ;  /* 0x0000003f3f3ff290 */ /* 0x000fe4000fffe03f */
[----:B------:R-:W1:Y:S04]  /*5e80*/  @!P0 LDS.128 R4, [R67+0x4080] ;  /* 0x0040800043048984 */ /* 0x000e680000000c00 */
[----:B-1----:R-:W-:Y:S04]  /*5e90*/  @!P0 STG.E.128 [R2.64+0x80], R4 ;  /* 0x0000800402008986 */ /* 0x002fe8000c101d0e */
[----:B------:R-:W1:Y:S04]  /*5ea0*/  @!P4 LDS.128 R4, [R67+0x2880] ;  /* 0x002880004304c984 */ /* 0x000e680000000c00 */
[----:B-1----:R1:W-:Y:S02]  /*5eb0*/  @!P4 STG.E.128 [R2.64], R4 ;  /* 0x000000040200c986 */ /* 0x0023e4000c101d0e */
.L_x_1150:
[----:B------:R-:W-:Y:S05]  /*5ec0*/  BSYNC B0 ;  /* 0x0000000000007941 */ /* 0x000fea0003800000 */
.L_x_1149:
        /* <DEDUP_REMOVED lines=20> */
.L_x_1152:
[----:B------:R-:W-:Y:S05]  /*6010*/  BSYNC B0 ;  /* 0x0000000000007941 */ /* 0x000fea0003800000 */
.L_x_1151:
        /* <DEDUP_REMOVED lines=26> */
[----:B------:R1:W-:Y:S04]  /*61c0*/  @P0 LDGSTS.E.BYPASS.LTC128B.128 [R67+0x6080], [R8.64], !P5 ;  /* 0x0608000008430fae */ /* 0x0003e8000e901d4e */
[----:B------:R1:W-:Y:S04]  /*61d0*/  @P0 LDGSTS.E.BYPASS.LTC128B.128 [R67+0x7880], [R6.64], !P6 ;  /* 0x0788000006430fae */ /* 0x0003e8000f101d4e */
[----:B------:R-:W0:Y:S01]  /*61e0*/  LDGDEPBAR ;  /* 0x00000000000079af */ /* 0x000e220000000000 */
[----:B------:R-:W-:-:S05]  /*61f0*/  @P0 BRA `(.L_x_1153) ;  /* 0xffffbb5000000947 */ /* 0x000fca000383ffff */
[----:B------:R-:W-:Y:S06]  /*6200*/  BAR.SYNC.DEFER_BLOCKING 0x0 ;  /* 0x0000000000007b1d */ /* 0x000fec0000010000 */
.L_x_1118:
[----:B------:R-:W2:Y:S01]  /*6210*/  LDL R212, [R1+0x18] ;  /* 0x0000180001d47983 */ /* 0x000ea20000100800 */
[----:B------:R-:W-:-:S05]  /*6220*/  IMAD.MOV.U32 R157, RZ, RZ, c[0x0][0x2c4] ;  /* 0x0000b100ff9d7624 */ /* 0x000fca00078e00ff */
[----:B------:R-:W-:Y:S01]  /*6230*/  ISETP.NE.AND P2, PT, R157, 0x1, PT ;  /* 0x000000019d00780c */ /* 0x000fe20003f45270 */
[----:B------:R-:W-:-:S05]  /*6240*/  IMAD.MOV.U32 R153, RZ, RZ, c[0x0][0x32c] ;  /* 0x0000cb00ff997624 */ /* 0x000fca00078e00ff */
[----:B------:R-:W-:Y:S01]  /*6250*/  ISETP.GE.AND P1, PT, R153, 0x1, PT ;  /* 0x000000019900780c */ /* 0x000fe20003f26270 */
[----:B-1----:R-:W-:Y:S01]  /*6260*/  IMAD.IADD R7, R154, 0x1, R155 ;  /* 0x000000019a077824 */ /* 0x002fe200078e029b */
[----:B--2---:R-:W-:-:S05]  /*6270*/  IADD3 R0, R212, 0x7f, RZ ;  /* 0x0000007fd4007810 */ /* 0x004fca0007ffe0ff */
        /* <DEDUP_REMOVED lines=15> */
.L_x_1155:
[----:B------:R-:W-:-:S13]  /*6370*/  ISETP.NE.AND P0, PT, R3, 0x1, PT ;  /* 0x000000010300780c */ /* 0x000fda0003f05270 */
[----:B------:R-:W-:-:S05]  /*6380*/  @P0 IMAD.HI.U32 R0, R2, c[0x0][0x330], RZ ;  /* 0x0000cc0002000a27 */ /* 0x000fca00078e00ff */
[----:B------:R-:W-:-:S05]  /*6390*/  @P0 SHF.R.U32.HI R2, RZ, c[0x0][0x334], R0 ;  /* 0x0000cd00ff020a19 */ /* 0x000fca0000011600 */
.L_x_1156:
[----:B------:R-:W-:-:S05]  /*63a0*/  IMAD R2, R2, R3, c[0x0][0x32c] ;  /* 0x0000cb0002027624 */ /* 0x000fca00078e0203 */
[----:B------:R-:W-:Y:S02]  /*63b0*/  IMNMX R4, R4, R2, PT ;  /* 0x0000000204047217 */ /* 0x000fe40003800200 */
.L_x_1154:
[----:B------:R-:W2:Y:S01]  /*63c0*/  LDL R202, [R1+0x68] ;  /* 0x0000680001ca7983 */ /* 0x000ea20000100800 */
[----:B------:R-:W-:-:S04]  /*63d0*/  @P2 IMAD.HI.U32 R2, R212, c[0x0][0x2c8], RZ ;  /* 0x0000b200d4022a27 */ /* 0x000fc800078e00ff */
[----:B------:R-:W-:Y:S01]  /*63e0*/  IMAD.MOV.U32 R0, RZ, RZ, R212 ;  /* 0x000000ffff007224 */ /* 0x000fe200078e00d4 */
[----:B------:R-:W-:Y:S02]  /*63f0*/  @P2 SHF.R.U32.HI R0, RZ, c[0x0][0x2cc], R2 ;  /* 0x0000b300ff002a19 */ /* 0x000fe40000011602 */
[----:B------:R-:W-:-:S03]  /*6400*/  IADD3 R2, R4, 0x2f, RZ ;  /* 0x0000002f04027810 */ /* 0x000fc60007ffe0ff */
[----:B--2---:R-:W-:-:S05]  /*6410*/  IMAD.IADD R3, R202, 0x1, R0 ;  /* 0x00000001ca037824 */ /* 0x004fca00078e0200 */
[----:B------:R-:W-:-:S04]  /*6420*/  IADD3 R0, R3, -c[0x0][0x324], RZ ;  /* 0x8000c90003007a10 */ /* 0x000fc80007ffe0ff */
[----:B------:R1:W2:Y:S02]  /*6430*/  R2UR UR6, R0 ;  /* 0x00000000000673c2 */ /* 0x0002a400000e0000 */
[----:B-1----:R-:W-:-:S05]  /*6440*/  IMAD.HI R0, R2, 0x2aaaaaab, RZ ;  /* 0x2aaaaaab02007827 */ /* 0x002fca00078e02ff */
[----:B------:R-:W-:-:S04]  /*6450*/  SHF.R.U32.HI R2, RZ, 0x1f, R0 ;  /* 0x0000001fff027819 */ /* 0x000fc80000011600 */
[----:B------:R-:W-:-:S04]  /*6460*/  LEA.HI.SX32 R0, R0, R2, 0x1d ;  /* 0x0000000200007211 */ /* 0x000fc800078feaff */
[----:B------:R-:W-:Y:S01]  /*6470*/  IMNMX R208, R0, R167, PT ;  /* 0x000000a700d07217 */ /* 0x000fe20003800200 */
[----:B--2---:R-:W-:Y:S05]  /*6480*/  @!P1 BRA `(.L_x_1157) ;  /* 0x0000015000009947 */ /* 0x004fea0003800000 */
[----:B------:R-:W1:Y:S02]  /*6490*/  R2UR UR7, R3 ;  /* 0x00000000030773c2 */ /* 0x000e6400000e0000 */
[----:B-1----:R-:W-:-:S06]  /*64a0*/  UISETP.GT.AND UP0, UPT, UR7, -0x1, UPT ;  /* 0xffffffff0700788c */ /* 0x002fcc000bf04270 */
        /* <DEDUP_REMOVED lines=10> */
.L_x_1158:
[----:B------:R-:W-:Y:S02]  /*6550*/  ULDC UR4, c[0x0][0x32c] ;  /* 0x0000cb0000047ab9 */ /* 0x000fe40000000800 */
[----:B------:R-:W-:-:S03]  /*6560*/  UISETP.NE.AND UP0, UPT, UR4, 0x1, UPT ;  /* 0x000000010400788c */ /* 0x000fc6000bf05270 */
[----:B------:R-:W-:Y:S02]  /*6570*/  ULDC.64 UR4, c[0x0][0x330] ;  /* 0x0000cc0000047ab9 */ /* 0x000fe40000000a00 */
[----:B------:R-:W-:-:S06]  /*6580*/  UIMAD.WIDE.U32 UR8, UR7, UR4, URZ ;  /* 0x00000004070872a5 */ /* 0x000fcc000f8e003f */
[----:B------:R-:W-:Y:S02]  /*6590*/  @UP0 USHF.R.U32.HI UR7, URZ, UR5, UR9 ;  /* 0x000000053f070299 */ /* 0x000fe40008011609 */
.L_x_1159:
[----:B------:R-:W-:Y:S02]  /*65a0*/  ULDC UR4, c[0x0][0x32c] ;  /* 0x0000cb0000047ab9 */ /* 0x000fe40000000800 */
[----:B------:R-:W-:-:S04]  /*65b0*/  UIMAD UR4, UR7, UR4, URZ ;  /* 0x00000004070472a4 */ /* 0x000fc8000f8e023f */
[----:B------:R-:W-:-:S04]  /*65c0*/  UISETP.LT.AND UP0, UPT, UR6, UR4, UPT ;  /* 0x000000040600728c */ /* 0x000fc8000bf01270 */
[----:B------:R-:W-:-:S04]  /*65d0*/  USEL UR6, UR6, UR4, !UP0 ;  /* 0x0000000406067287 */ /* 0x000fc8000c000000 */
.L_x_1157:
        /* <DEDUP_REMOVED lines=20> */
[----:B------:R-:W-:Y:S01]  /*6720*/  CS2R R112, SRZ ;  /* 0x0000000000707805 */ /* 0x000fe2000001ff00 */
[----:B------:R-:W-:Y:S01]  /*6730*/  CS2R R20, SRZ ;  /* 0x0000000000147805 */ /* 0x000fe2000001ff00 */
[----:B------:R-:W-:Y:S01]  /*6740*/  ISETP.GT.AND P0, PT, R208, UR7, PT ;  /* 0x00000007d0007c0c */ /* 0x000fe2000bf04270 */
        /* <DEDUP_REMOVED lines=67> */
[----:B------:R-:W2:Y:S01]  /*6b80*/  LDL R52, [R1+0x44] ;  /* 0x0000440001347983 */ /* 0x000ea20000100800 */
[----:B------:R-:W-:-:S03]  /*6b90*/  ISETP.NE.U32.AND P0, PT, RZ, c[0x0][0x340], PT ;  /* 0x0000d000ff007a0c */ /* 0x000fc60003f05070 */
[----:B------:R-:W3:Y:S01]  /*6ba0*/  LDL.LU R161, [R1+0x38] ;  /* 0x0000380001a17983 */ /* 0x000ee20000300800 */
[----:B------:R-:W-:-:S03]  /*6bb0*/  ISETP.NE.AND.EX P1, PT, RZ, c[0x0][0x344], PT, P0 ;  /* 0x0000d100ff007a0c */ /* 0x000fc60003f25300 */
[----:B------:R-:W4:Y:S10]  /*6bc0*/  LDL R149, [R1+0x34] ;  /* 0x0000340001957983 */ /* 0x000f340000100800 */
[----:B------:R-:W-:Y:S01]  /*6bd0*/  @P1 IMAD.MOV.U32 R2, RZ, RZ, 0x4 ;  /* 0x00000004ff021424 */ /* 0x000fe200078e00ff */
[----:B------:R-:W-:Y:S01]  /*6be0*/  SHF.R.S32.HI R143, RZ, 0x1f, R191 ;  /* 0x0000001fff8f7819 */ /* 0x000fe200000114bf */
[----:B------:R-:W1:Y:S03]  /*6bf0*/  S2R R56, SR_CTAID.Y ;  /* 0x0000000000387919 */ /* 0x000e660000002600 */
[----:B------:R-:W-:-:S02]  /*6c00*/  LEA.HI R4, R143, R191, RZ, 0x3 ;  /* 0x000000bf8f047211 */ /* 0x000fc400078f18ff */
[----:B------:R-:W-:-:S05]  /*6c10*/  SHF.R.S32.HI R0, RZ, 0x1f, R151 ;  /* 0x0000001fff007819 */ /* 0x000fca0000011497 */
[----:B------:R-:W-:-:S04]  /*6c20*/  IMAD R0, R0, c[0x0][0x178], RZ ;  /* 0x00005e0000007a24 */ /* 0x000fc800078e02ff */
[----:B------:R-:W-:Y:S01]  /*6c30*/  IMAD R0, R151, c[0x0][0x17c], R0 ;  /* 0x00005f0097007a24 */ /* 0x000fe200078e0200 */
[----:B------:R-:W-:Y:S02]  /*6c40*/  SHF.R.S32.HI R65, RZ, 0x3, R4 ;  /* 0x00000003ff417819 */ /* 0x000fe40000011404 */
[----:B------:R-:W-:Y:S01]  /*6c50*/  ISETP.NE.U32.AND P0, PT, RZ, c[0x0][0x348], PT ;  /* 0x0000d200ff007a0c */ /* 0x000fe20003f05070 */
[----:B------:R-:W-:-:S03]  /*6c60*/  IMAD R5, R192, c[0x0][0x1b8], RZ ;  /* 0x00006e00c0057a24 */ /* 0x000fc600078e02ff */
[----:B------:R-:W-:Y:S01]  /*6c70*/  ISETP.NE.AND.EX P0, PT, RZ, c[0x0][0x34c], PT, P0 ;  /* 0x0000d300ff007a0c */ /* 0x000fe20003f05300 */
[----:B-1----:R-:W-:Y:S02]  /*6c80*/  IMAD R5, R56, c[0x0][0x1bc], R5 ;  /* 0x00006f0038057a24 */ /* 0x002fe400078e0205 */
[----:B--2---:R-:W-:-:S05]  /*6c90*/  @P1 IMAD.WIDE R2, R52, R2, c[0x0][0x340] ;  /* 0x0000d00034021625 */ /* 0x004fca00078e0202 */
[----:B------:R1:W2:Y:S01]  /*6ca0*/  @P1 LDG.E R16, [R2.64] ;  /* 0x0000000e02101981 */ /* 0x0002a2000c1e1900 */
[----:B------:R-:W-:Y:S01]  /*6cb0*/  SHF.R.S32.HI R15, RZ, 0x1f, R52 ;  /* 0x0000001fff0f7819 */ /* 0x000fe20000011434 */
[----:B------:R-:W-:Y:S01]  /*6cc0*/  BSSY B0, `(.L_x_1161) ;  /* 0x000007b000007945 */ /* 0x000fe20003800000 */
[----:B------:R-:W-:Y:S01]  /*6cd0*/  SHF.R.S32.HI R9, RZ, 0x1f, R7 ;  /* 0x0000001fff097819 */ /* 0x000fe20000011407 */
[----:B----4-:R-:W-:Y:S01]  /*6ce0*/  IMAD R18, R149, c[0x0][0x2c4], RZ ;  /* 0x0000b10095127a24 */ /* 0x010fe200078e02ff */
[----:B------:R-:W-:Y:S02]  /*6cf0*/  SEL R6, R15, RZ, !P0 ;  /* 0x000000ff0f067207 */ /* 0x000fe40004000000 */
[----:B------:R-:W-:Y:S02]  /*6d00*/  LEA.HI R140, R143, R191, RZ, 0x4 ;  /* 0x000000bf8f8c7211 */ /* 0x000fe400078f20ff */
[----:B---3--:R-:W-:Y:S02]  /*6d10*/  LOP3.LUT R161, R161, 0xffffff7f, RZ, 0xc0, !PT ;  /* 0xffffff7fa1a17812 */ /* 0x008fe400078ec0ff */
[----:B------:R-:W-:-:S02]  /*6d20*/  LOP3.LUT R12, R140, 0xfffffff0, RZ, 0xc0, !PT ;  /* 0xfffffff08c0c7812 */ /* 0x000fc400078ec0ff */
[----:B------:R-:W-:Y:S02]  /*6d30*/  MOV R20, 0x20 ;  /* 0x0000002000147802 */ /* 0x000fe40000000f00 */
[----:B-1----:R-:W-:-:S05]  /*6d40*/  LOP3.LUT R2, R4, 0xfffffff8, RZ, 0xc0, !PT ;  /* 0xfffffff804027812 */ /* 0x002fca00078ec0ff */
[----:B------:R-:W-:Y:S02]  /*6d50*/  IMAD.IADD R64, R191, 0x1, -R2 ;  /* 0x00000001bf407824 */ /* 0x000fe400078e0a02 */
[----:B------:R-:W-:-:S04]  /*6d60*/  IMAD.WIDE.U32 R2, R151, c[0x0][0x178], RZ ;  /* 0x00005e0097027a25 */ /* 0x000fc800078e00ff */
[C---:B------:R-:W-:Y:S01]  /*6d70*/  IMAD.SHL.U32 R38, R64.reuse, 0x8, RZ ;  /* 0x0000000840267824 */ /* 0x040fe200078e00ff */
[----:B------:R-:W-:Y:S01]  /*6d80*/  IADD3 R3, R3, R0, RZ ;  /* 0x0000000003037210 */ /* 0x000fe20007ffe0ff */
[----:B------:R-:W-:-:S03]  /*6d90*/  IMAD.SHL.U32 R17, R64, 0x8, RZ ;  /* 0x0000000840117824 */ /* 0x000fc600078e00ff */
[----:B------:R-:W-:Y:S01]  /*6da0*/  IADD3 R0, R38, 0x40, RZ ;  /* 0x0000004026007810 */ /* 0x000fe20007ffe0ff */
[----:B------:R-:W-:Y:S01]  /*6db0*/  IMAD.WIDE.U32 R2, R56, c[0x0][0x1b8], R2 ;  /* 0x00006e0038027a25 */ /* 0x000fe200078e0002 */
[----:B------:R-:W-:Y:S02]  /*6dc0*/  SHF.R.S32.HI R39, RZ, 0x1f, R38 ;  /* 0x0000001fff277819 */ /* 0x000fe40000011426 */
[----:B------:R-:W-:Y:S01]  /*6dd0*/  ISETP.GE.AND P3, PT, R0, c[0x0][0x1d4], PT ;  /* 0x0000750000007a0c */ /* 0x000fe20003f66270 */
[----:B------:R-:W-:Y:S01]  /*6de0*/  IMAD R0, R64, 0x10, R65 ;  /* 0x0000001040007824 */ /* 0x000fe200078e0241 */
[----:B------:R-:W-:Y:S01]  /*6df0*/  IADD3 R3, R3, R5, RZ ;  /* 0x0000000503037210 */ /* 0x000fe20007ffe0ff */
[----:B------:R-:W-:Y:S02]  /*6e00*/  IMAD R5, R6, c[0x0][0x1c0], RZ ;  /* 0x0000700006057a24 */ /* 0x000fe400078e02ff */
[----:B------:R-:W-:Y:S01]  /*6e10*/  IMAD.IADD R10, R212, 0x1, R0 ;  /* 0x00000001d40a7824 */ /* 0x000fe200078e0200 */
[----:B------:R-:W-:-:S02]  /*6e20*/  SEL R0, R52, RZ, !P0 ;  /* 0x000000ff34007207 */ /* 0x000fc40004000000 */
[----:B------:R-:W-:Y:S01]  /*6e30*/  IADD3 R4, P0, R65, R7, RZ ;  /* 0x0000000741047210 */ /* 0x000fe20007f1e0ff */
[----:B------:R-:W-:-:S03]  /*6e40*/  @P2 IMAD.HI.U32 R7, R10, c[0x0][0x2c8], RZ ;  /* 0x0000b2000a072a27 */ /* 0x000fc600078e00ff */
[----:B------:R-:W-:Y:S01]  /*6e50*/  LEA.HI.X.SX32 R9, R65, R9, 0x1, P0 ;  /* 0x0000000941097211 */ /* 0x000fe200000f0eff */
[C---:B------:R-:W-:Y:S01]  /*6e60*/  IMAD R6, R0.reuse, c[0x0][0x1c4], R5 ;  /* 0x0000710000067a24 */ /* 0x040fe200078e0205 */
[----:B------:R-:W-:Y:S01]  /*6e70*/  @P3 LOP3.LUT R161, R161, 0x80, RZ, 0xfc, !PT ;  /* 0x00000080a1a13812 */ /* 0x000fe200078efcff */
[----:B------:R-:W-:-:S03]  /*6e80*/  IMAD.WIDE.U32 R2, R0, c[0x0][0x1c0], R2 ;  /* 0x0000700000027a25 */ /* 0x000fc600078e0002 */
[----:B------:R-:W-:Y:S01]  /*6e90*/  LOP3.LUT R161, R161, 0xffffffbf, RZ, 0xc0, !PT ;  /* 0xffffffbfa1a17812 */ /* 0x000fe200078ec0ff */
[----:B------:R-:W-:Y:S01]  /*6ea0*/  IMAD.MOV.U32 R8, RZ, RZ, R10 ;  /* 0x000000ffff087224 */ /* 0x000fe200078e000a */
[----:B------:R-:W-:Y:S01]  /*6eb0*/  @P2 SHF.R.U32.HI R8, RZ, c[0x0][0x2cc], R7 ;  /* 0x0000b300ff082a19 */ /* 0x000fe20000011607 */
[C---:B------:R-:W-:Y:S01]  /*6ec0*/  IMAD R0, R9.reuse, c[0x0][0x208], RZ ;  /* 0x0000820009007a24 */ /* 0x040fe200078e02ff */
[----:B------:R-:W-:Y:S01]  /*6ed0*/  ISETP.NE.U32.AND P2, PT, RZ, c[0x0][0x350], PT ;  /* 0x0000d400ff007a0c */ /* 0x000fe20003f45070 */
[----:B------:R-:W-:Y:S01]  /*6ee0*/  IMAD R5, R9, c[0x0][0x1e0], RZ ;  /* 0x0000780009057a24 */ /* 0x000fe200078e02ff */
[----:B------:R-:W-:Y:S01]  /*6ef0*/  IADD3 R9, -R8, RZ, RZ ;  /* 0x000000ff08097210 */ /* 0x000fe20007ffe1ff */
[C---:B------:R-:W-:Y:S01]  /*6f00*/  IMAD R13, R4.reuse, c[0x0][0x20c], R0 ;  /* 0x00008300040d7a24 */ /* 0x040fe200078e0200 */
[----:B------:R-:W-:Y:S01]  /*6f10*/  SHF.R.S32.HI R0, RZ, 0x1f, R8 ;  /* 0x0000001fff007819 */ /* 0x000fe20000011408 */
[----:B------:R-:W-:Y:S02]  /*6f20*/  IMAD.IADD R3, R3, 0x1, R6 ;  /* 0x0000000103037824 */ /* 0x000fe400078e0206 */
[----:B------:R-:W-:-:S02]  /*6f30*/  IMAD R11, R4, c[0x0][0x1e4], R5 ;  /* 0x00007900040b7a24 */ /* 0x000fc400078e0205 */
[----:B------:R-:W-:-:S04]  /*6f40*/  IMAD.WIDE.U32 R6, R4, c[0x0][0x1e0], R38 ;  /* 0x0000780004067a25 */ /* 0x000fc800078e0026 */
[----:B------:R-:W-:Y:S02]  /*6f50*/  IMAD R0, R0, c[0x0][0x1b0], RZ ;  /* 0x00006c0000007a24 */ /* 0x000fe400078e02ff */
[----:B------:R-:W-:Y:S02]  /*6f60*/  IMAD.IADD R7, R7, 0x1, R11 ;  /* 0x0000000107077824 */ /* 0x000fe400078e020b */
[----:B------:R-:W-:Y:S01]  /*6f70*/  IMAD R11, R8, c[0x0][0x1b4], R0 ;  /* 0x00006d00080b7a24 */ /* 0x000fe200078e0200 */
[----:B------:R-:W-:Y:S01]  /*6f80*/  IADD3 R0, -R12, R191, RZ ;  /* 0x000000bf0c007210 */ /* 0x000fe20007ffe1ff */
[----:B------:R-:W-:-:S04]  /*6f90*/  IMAD.WIDE.U32 R2, R8, c[0x0][0x1b0], R2 ;  /* 0x00006c0008027a25 */ /* 0x000fc800078e0002 */
[----:B------:R-:W-:Y:S01]  /*6fa0*/  IMAD R8, R9, c[0x0][0x2c4], R10 ;  /* 0x0000b10009087a24 */ /* 0x000fe200078e020a */
[----:B------:R-:W-:Y:S01]  /*6fb0*/  SHF.R.S32.HI R10, RZ, 0x1f, R0 ;  /* 0x0000001fff0a7819 */ /* 0x000fe20000011400 */
[----:B------:R-:W-:-:S03]  /*6fc0*/  IMAD.WIDE.U32 R4, R4, c[0x0][0x208], R38 ;  /* 0x0000820004047a25 */ /* 0x000fc600078e0026 */
[----:B------:R-:W-:Y:S01]  /*6fd0*/  SHF.R.S32.HI R9, RZ, 0x1f, R8 ;  /* 0x0000001fff097819 */ /* 0x000fe20000011408 */
[----:B------:R-:W-:Y:S01]  /*6fe0*/  IMAD.IADD R3, R3, 0x1, R11 ;  /* 0x0000000103037824 */ /* 0x000fe200078e020b */
[----:B------:R-:W-:Y:S01]  /*6ff0*/  LEA.HI R139, R10, R0, RZ, 0x3 ;  /* 0x000000000a8b7211 */ /* 0x000fe200078f18ff */
[C---:B------:R-:W-:Y:S02]  /*7000*/  IMAD R12, R192.reuse, c[0x0][0x1e8], RZ ;  /* 0x00007a00c00c7a24 */ /* 0x040fe400078e02ff */
[----:B------:R-:W-:Y:S01]  /*7010*/  IMAD R9, R9, c[0x0][0x1a8], RZ ;  /* 0x00006a0009097a24 */ /* 0x000fe200078e02ff */
[----:B------:R-:W-:Y:S01]  /*7020*/  LOP3.LUT R11, R139, 0xfffffff8, RZ, 0xc0, !PT ;  /* 0xfffffff88b0b7812 */ /* 0x000fe200078ec0ff */
[----:B------:R-:W-:Y:S02]  /*7030*/  IMAD.IADD R5, R5, 0x1, R13 ;  /* 0x0000000105057824 */ /* 0x000fe400078e020d */
[----:B------:R-:W-:Y:S02]  /*7040*/  IMAD R13, R192, c[0x0][0x210], RZ ;  /* 0x00008400c00d7a24 */ /* 0x000fe400078e02ff */
[----:B------:R-:W-:-:S02]  /*7050*/  IMAD R10, R8, c[0x0][0x1ac], R9 ;  /* 0x00006b00080a7a24 */ /* 0x000fc400078e0209 */
[----:B------:R-:W-:-:S04]  /*7060*/  IMAD.WIDE.U32 R2, R8, c[0x0][0x1a8], R2 ;  /* 0x00006a0008027a25 */ /* 0x000fc800078e0002 */
[----:B------:R-:W-:Y:S01]  /*7070*/  IMAD R12, R56, c[0x0][0x1ec], R12 ;  /* 0x00007b00380c7a24 */ /* 0x000fe200078e020c */
[----:B------:R-:W-:Y:S01]  /*7080*/  LEA R14, P0, R2, c[0x0][0x160], 0x1 ;  /* 0x00005800020e7a11 */ /* 0x000fe200078008ff */
[----:B------:R-:W-:-:S04]  /*7090*/  IMAD.WIDE.U32 R6, R56, c[0x0][0x1e8], R6 ;  /* 0x00007a0038067a25 */ /* 0x000fc800078e0006 */
[----:B------:R-:W-:Y:S01]  /*70a0*/  IMAD.IADD R138, R0, 0x1, -R11 ;  /* 0x00000001008a7824 */ /* 0x000fe200078e0a0b */
[----:B------:R-:W-:Y:S01]  /*70b0*/  IADD3 R9, R12, R7, RZ ;  /* 0x000000070c097210 */ /* 0x000fe20007ffe0ff */
[C---:B------:R-:W-:Y:S01]  /*70c0*/  IMAD R13, R56.reuse, c[0x0][0x214], R13 ;  /* 0x00008500380d7a24 */ /* 0x040fe200078e020d */
[----:B------:R-:W-:Y:S01]  /*70d0*/  MOV R8, R6 ;  /* 0x0000000600087202 */ /* 0x000fe20000000f00 */
[----:B------:R-:W-:-:S04]  /*70e0*/  IMAD.WIDE.U32 R4, R56, c[0x0][0x210], R4 ;  /* 0x0000840038047a25 */ /* 0x000fc800078e0004 */
[----:B------:R-:W-:Y:S02]  /*70f0*/  IMAD.IADD R0, R3, 0x1, R10 ;  /* 0x0000000103007824 */ /* 0x000fe400078e020a */
[----:B------:R-:W-:Y:S02]  /*7100*/  IMAD.IADD R7, R13, 0x1, R5 ;  /* 0x000000010d077824 */ /* 0x000fe400078e0205 */
[----:B------:R-:W-:Y:S01]  /*7110*/  IMAD.MOV.U32 R6, RZ, RZ, R4 ;  /* 0x000000ffff067224 */ /* 0x000fe200078e0004 */
[----:B------:R-:W-:Y:S01]  /*7120*/  LEA.HI.X R13, R2, c[0x0][0x164], R0, 0x1, P0 ;  /* 0x00005900020d7a11 */ /* 0x000fe200000f0c00 */
[----:B------:R-:W-:Y:S01]  /*7130*/  IMAD.MOV.U32 R4, RZ, RZ, 0x10 ;  /* 0x00000010ff047424 */ /* 0x000fe200078e00ff */
[----:B------:R-:W-:Y:S02]  /*7140*/  ISETP.NE.AND.EX P0, PT, RZ, c[0x0][0x354], PT, P2 ;  /* 0x0000d500ff007a0c */ /* 0x000fe40003f05320 */
[----:B------:R-:W-:Y:S01]  /*7150*/  LEA.HI R0, R143, R191, RZ, 0x6 ;  /* 0x000000bf8f007211 */ /* 0x000fe200078f30ff */
[----:B------:R1:W3:Y:S04]  /*7160*/  SHFL.IDX PT, R5, R13, RZ, 0x181f ;  /* 0x00181fff0d057589 */ /* 0x0002e800000e0000 */
[----:B------:R-:W-:-:S05]  /*7170*/  IMAD.SHL.U32 R0, R0, 0x8, RZ ;  /* 0x0000000800007824 */ /* 0x000fca00078e00ff */
[----:B------:R-:W-:Y:S02]  /*7180*/  LOP3.LUT R29, R0, 0xfffffe00, RZ, 0xc0, !PT ;  /* 0xfffffe00001d7812 */ /* 0x000fe400078ec0ff */
[--C-:B--2---:R-:W-:Y:S01]  /*7190*/  @P1 SHF.R.S32.HI R3, RZ, 0x1f, R16.reuse ;  /* 0x0000001fff031819 */ /* 0x104fe20000011410 */
[----:B------:R-:W-:Y:S01]  /*71a0*/  @P1 IMAD.MOV.U32 R2, RZ, RZ, R16 ;  /* 0x000000ffff021224 */ /* 0x000fe200078e0010 */
[----:B------:R-:W-:Y:S01]  /*71b0*/  @!P1 MOV R2, R52 ;  /* 0x0000003400029202 */ /* 0x000fe20000000f00 */
[----:B------:R-:W-:Y:S01]  /*71c0*/  @!P1 IMAD.MOV.U32 R3, RZ, RZ, R15 ;  /* 0x000000ffff039224 */ /* 0x000fe200078e000f */
[----:B------:R-:W-:Y:S02]  /*71d0*/  R2P PR, R138, 0x6 ;  /* 0x000000068a007804 */ /* 0x000fe40000000000 */
[----:B------:R-:W-:Y:S02]  /*71e0*/  SEL R10, R2, RZ, !P0 ;  /* 0x000000ff020a7207 */ /* 0x000fe40004000000 */
[----:B------:R-:W-:Y:S01]  /*71f0*/  SEL R2, R3, RZ, !P0 ;  /* 0x000000ff03027207 */ /* 0x000fe20004000000 */
[----:B------:R-:W-:Y:S01]  /*7200*/  IMAD.SHL.U32 R3, R65, 0x40, RZ ;  /* 0x0000004041037824 */ /* 0x000fe200078e00ff */
[----:B------:R-:W-:Y:S01]  /*7210*/  ISETP.GE.AND P0, PT, R38, c[0x0][0x1d4], PT ;  /* 0x0000750026007a0c */ /* 0x000fe20003f06270 */
[----:B------:R-:W-:Y:S01]  /*7220*/  IMAD.WIDE.U32 R154, R10, c[0x0][0x218], R6 ;  /* 0x000086000a9a7a25 */ /* 0x000fe200078e0006 */
[----:B------:R-:W-:-:S02]  /*7230*/  IADD3 R15, R212, R65, RZ ;  /* 0x00000041d40f7210 */ /* 0x000fc40007ffe0ff */
[----:B------:R-:W-:Y:S01]  /*7240*/  LOP3.LUT R19, R3, 0x1c0, RZ, 0xc0, !PT ;  /* 0x000001c003137812 */ /* 0x000fe200078ec0ff */
[C---:B------:R-:W-:Y:S01]  /*7250*/  IMAD R0, R2.reuse, c[0x0][0x218], RZ ;  /* 0x0000860002007a24 */ /* 0x040fe200078e02ff */
[----:B------:R-:W-:Y:S01]  /*7260*/  ISETP.GE.AND P5, PT, R15, R18, PT ;  /* 0x000000120f00720c */ /* 0x000fe20003fa6270 */
[----:B------:R-:W-:Y:S01]  /*7270*/  IMAD R11, R2, c[0x0][0x1f0], RZ ;  /* 0x00007c00020b7a24 */ /* 0x000fe200078e02ff */
[----:B------:R-:W-:Y:S01]  /*7280*/  SEL R3, R4, 0xfffffff0, !P1 ;  /* 0xfffffff004037807 */ /* 0x000fe20004800000 */
[C---:B------:R-:W-:Y:S01]  /*7290*/  IMAD R0, R10.reuse, c[0x0][0x21c], R0 ;  /* 0x000087000a007a24 */ /* 0x040fe200078e0200 */
[----:B------:R-:W-:Y:S01]  /*72a0*/  LOP3.LUT R12, R19, 0x38, R38, 0xf8, !PT ;  /* 0x00000038130c7812 */ /* 0x000fe200078ef826 */
[C---:B------:R-:W-:Y:S01]  /*72b0*/  IMAD R11, R10.reuse, c[0x0][0x1f4], R11 ;  /* 0x00007d000a0b7a24 */ /* 0x040fe200078e020b */
[----:B------:R-:W-:Y:S01]  /*72c0*/  SHF.R.U32.HI R30, RZ, 0x3, R19 ;  /* 0x00000003ff1e7819 */ /* 0x000fe20000011613 */
[----:B------:R-:W-:Y:S01]  /*72d0*/  IMAD.WIDE.U32 R22, R10, c[0x0][0x1f0], R8 ;  /* 0x00007c000a167a25 */ /* 0x000fe200078e0008 */
[----:B------:R-:W-:Y:S01]  /*72e0*/  @P0 LOP3.LUT R161, R161, 0x40, RZ, 0xfc, !PT ;  /* 0x00000040a1a10812 */ /* 0x000fe200078efcff */
[----:B------:R1:W2:Y:S01]  /*72f0*/  SHFL.IDX PT, R4, R14, RZ, 0x181f ;  /* 0x00181fff0e047589 */ /* 0x0002a200000e0000 */
[----:B------:R-:W-:Y:S01]  /*7300*/  IADD3 R159, R155, R0, RZ ;  /* 0x000000009b9f7210 */ /* 0x000fe20007ffe0ff */
[----:B------:R-:W-:Y:S01]  /*7310*/  IMAD.IADD R25, R23, 0x1, R11 ;  /* 0x0000000117197824 */ /* 0x000fe200078e020b */
[C---:B------:R-:W-:Y:S01]  /*7320*/  IADD3 R16, R17.reuse, 0x40, RZ ;  /* 0x0000004011107810 */ /* 0x040fe20007ffe0ff */
[----:B------:R1:W-:Y:S01]  /*7330*/  STL [R1+0x38], R161 ;  /* 0x000038a101007387 */ /* 0x0003e20000100800 */
[----:B------:R-:W-:-:S02]  /*7340*/  ISETP.GE.AND P3, PT, R17, c[0x0][0x198], PT ;  /* 0x0000660011007a0c */ /* 0x000fc40003f66270 */
[----:B------:R-:W-:Y:S01]  /*7350*/  SEL R2, R20, 0xffffffe0, !P2 ;  /* 0xffffffe014027807 */ /* 0x000fe20005000000 */
[----:B------:R1:W-:Y:S01]  /*7360*/  STL.64 [R1+0x50], R22 ;  /* 0x0000501601007387 */ /* 0x0003e20000100a00 */
[----:B------:R-:W-:Y:S02]  /*7370*/  ISETP.GE.AND P1, PT, R16, c[0x0][0x198], PT ;  /* 0x0000660010007a0c */ /* 0x000fe40003f26270 */
[----:B------:R-:W-:Y:S01]  /*7380*/  LOP3.LUT R239, R29, R12, R30, 0xf6, !PT ;  /* 0x0000000c1def7212 */ /* 0x000fe200078ef61e */
[----:B------:R1:W-:Y:S04]  /*7390*/  STL.64 [R1+0x60], R154 ;  /* 0x0000609a01007387 */ /* 0x0003e80000100a00 */
[----:B------:R1:W-:Y:S04]  /*73a0*/  STL [R1+0x5c], R159 ;  /* 0x00005c9f01007387 */ /* 0x0003e80000100800 */
[----:B------:R1:W-:Y:S01]  /*73b0*/  STL [R1+0x4c], R25 ;  /* 0x00004c1901007387 */ /* 0x0003e20000100800 */
[----:B------:R-:W-:Y:S05]  /*73c0*/  @P5 BRA `(.L_x_1162) ;  /* 0x000000a000005947 */ /* 0x000fea0003800000 */
[----:B---3--:R-:W-:Y:S02]  /*73d0*/  SHF.R.S32.HI R0, RZ, 0x1f, R16 ;  /* 0x0000001fff007819 */ /* 0x008fe40000011410 */
[----:B--2---:R-:W-:-:S02]  /*73e0*/  LEA R6, P0, R17, R4, 0x1 ;  /* 0x0000000411067211 */ /* 0x004fc400078008ff */
        /* <DEDUP_REMOVED lines=8> */
.L_x_1162:
[----:B---3--:R-:W-:Y:S05]  /*7470*/  BSYNC B0 ;  /* 0x0000000000007941 */ /* 0x008fea0003800000 */
.L_x_1161:
[----:B--2---:R-:W-:Y:S01]  /*7480*/  IADD3 R0, R15, 0x10, RZ ;  /* 0x000000100f007810 */ /* 0x004fe20007ffe0ff */
[----:B------:R2:W3:Y:S01]  /*7490*/  SHFL.IDX PT, R5, R13, 0x1, 0x181f ;  /* 0x00381f000d057f89 */ /* 0x0004e200000e0000 */
[----:B------:R-:W-:Y:S02]  /*74a0*/  BSSY B0, `(.L_x_1163) ;  /* 0x000000e000007945 */ /* 0x000fe40003800000 */
[----:B------:R-:W-:Y:S01]  /*74b0*/  ISETP.GE.AND P6, PT, R0, R18, PT ;  /* 0x000000120000720c */ /* 0x000fe20003fc6270 */
        /* <DEDUP_REMOVED lines=12> */
.L_x_1164:
[----:B------:R-:W-:Y:S05]  /*7580*/  BSYNC B0 ;  /* 0x0000000000007941 */ /* 0x000fea0003800000 */
.L_x_1163:
[----:B---3--:R-:W-:Y:S01]  /*7590*/  IADD3 R0, R15, 0x20, RZ ;  /* 0x000000200f007810 */ /* 0x008fe20007ffe0ff */
[----:B------:R3:W1:Y:S01]  /*75a0*/  SHFL.IDX PT, R5, R13, 0x2, 0x181f ;  /* 0x00581f000d057f89 */ /* 0x00066200000e0000 */
[----:B------:R-:W-:Y:S02]  /*75b0*/  BSSY B0, `(.L_x_1165) ;  /* 0x000000f000007945 */ /* 0x000fe40003800000 */
[----:B------:R-:W-:Y:S01]  /*75c0*/  ISETP.GE.AND P0, PT, R0, R18, PT ;  /* 0x000000120000720c */ /* 0x000fe20003f06270 */
[----:B----4-:R3:W4:Y:S03]  /*75d0*/  SHFL.IDX PT, R4, R14, 0x2, 0x181f ;  /* 0x00581f000e047f89 */ /* 0x01072600000e0000 */
[----:B------:R-:W-:-:S09]  /*75e0*/  P2R R37, PR, RZ, 0x1 ;  /* 0x00000001ff257803 */ /* 0x000fd20000000000 */
        /* <DEDUP_REMOVED lines=11> */
.L_x_1166:
[----:B------:R-:W-:Y:S05]  /*76a0*/  BSYNC B0 ;  /* 0x0000000000007941 */ /* 0x000fea0003800000 */
.L_x_1165:
[----:B-1----:R-:W-:Y:S01]  /*76b0*/  IADD3 R0, R15, 0x30, RZ ;  /* 0x000000300f007810 */ /* 0x002fe20007ffe0ff */
[----:B------:R1:W2:Y:S01]  /*76c0*/  SHFL.IDX PT, R5, R13, 0x3, 0x181f ;  /* 0x00781f000d057f89 */ /* 0x0002a200000e0000 */
        /* <DEDUP_REMOVED lines=15> */
.L_x_1168:
[----:B------:R-:W-:Y:S05]  /*77c0*/  BSYNC B0 ;  /* 0x0000000000007941 */ /* 0x000fea0003800000 */
.L_x_1167:
[----:B--2---:R-:W-:Y:S01]  /*77d0*/  IADD3 R0, R15, 0x40, RZ ;  /* 0x000000400f007810 */ /* 0x004fe20007ffe0ff */
        /* <DEDUP_REMOVED lines=16> */
.L_x_1170:
[----:B------:R-:W-:Y:S05]  /*78e0*/  BSYNC B0 ;  /* 0x0000000000007941 */ /* 0x000fea0003800000 */
.L_x_1169:
        /* <DEDUP_REMOVED lines=17> */
.L_x_1172:
[----:B------:R-:W-:Y:S05]  /*7a00*/  BSYNC B0 ;  /* 0x0000000000007941 */ /* 0x000fea0003800000 */
.L_x_1171:
        /* <DEDUP_REMOVED lines=17> */
.L_x_1174:
[----:B------:R-:W-:Y:S05]  /*7b20*/  BSYNC B0 ;  /* 0x0000000000007941 */ /* 0x000fea0003800000 */
.L_x_1173:
[----:B--2---:R-:W2:Y:S01]  /*7b30*/  LDL R148, [R1+0x30] ;  /* 0x0000300001947983 */ /* 0x004ea20000100800 */
[----:B-1----:R-:W-:Y:S01]  /*7b40*/  IADD3 R0, R15, 0x70, RZ ;  /* 0x000000700f007810 */ /* 0x002fe20007ffe0ff */
[----:B------:R-:W-:Y:S02]  /*7b50*/  IMAD.MOV.U32 R150, RZ, RZ, R24 ;  /* 0x000000ffff967224 */ /* 0x000fe400078e0018 */
[----:B----4-:R-:W1:Y:S01]  /*7b60*/  SHFL.IDX PT, R4, R14, 0x7, 0x181f ;  /* 0x00f81f000e047f89 */ /* 0x010e6200000e0000 */
[----:B------:R-:W-:Y:S01]  /*7b70*/  ISETP.GE.AND P4, PT, R0, R18, PT ;  /* 0x000000120000720c */ /* 0x000fe20003f86270 */
[----:B------:R-:W-:-:S02]  /*7b80*/  IMAD.MOV.U32 R151, RZ, RZ, R25 ;  /* 0x000000ffff977224 */ /* 0x000fc400078e0019 */
[----:B------:R-:W4:Y:S10]  /*7b90*/  SHFL.IDX PT, R5, R13, 0x7, 0x181f ;  /* 0x00f81f000d057f89 */ /* 0x000f3400000e0000 */
[----:B------:R-:W-:-:S04]  /*7ba0*/  @!P4 SHF.R.S32.HI R0, RZ, 0x1f, R16 ;  /* 0x0000001fff00c819 */ /* 0x000fc80000011410 */
[----:B------:R-:W-:Y:S01]  /*7bb0*/  @!P4 LEA.HI R0, R0, R16, RZ, 0x3 ;  /* 0x000000100000c211 */ /* 0x000fe200078f18ff */
[----:B------:R-:W-:-:S03]  /*7bc0*/  IMAD.MOV.U32 R116, RZ, RZ, 0x30 ;  /* 0x00000030ff747424 */ /* 0x000fc600078e00ff */
[----:B------:R-:W-:Y:S02]  /*7bd0*/  @!P4 LOP3.LUT R0, R0, 0xfffffff8, RZ, 0xc0, !PT ;  /* 0xfffffff80000c812 */ /* 0x000fe400078ec0ff */
[----:B-1----:R-:W-:Y:S01]  /*7be0*/  @!P4 LEA R6, P0, R17, R4, 0x1 ;  /* 0x000000041106c211 */ /* 0x002fe200078008ff */
[----:B------:R-:W-:-:S03]  /*7bf0*/  IMAD.WIDE.U32 R146, R116, c[0x0][0x1e0], RZ ;  /* 0x0000780074927a25 */ /* 0x000fc600078e00ff */
[----:B----4-:R-:W-:Y:S01]  /*7c00*/  @!P4 LEA.HI.X R7, R17, R5, R39, 0x1, P0 ;  /* 0x000000051107c211 */ /* 0x010fe200000f0c27 */
[----:B------:R-:W-:-:S04]  /*7c10*/  @!P4 IMAD.WIDE R4, R0, 0x2, R4 ;  /* 0x000000020004c825 */ /* 0x000fc800078e0204 */
[----:B------:R-:W-:Y:S02]  /*7c20*/  IMAD R0, R116, c[0x0][0x1e4], RZ ;  /* 0x0000790074007a24 */ /* 0x000fe400078e02ff */
[C---:B------:R-:W-:Y:S01]  /*7c30*/  IMAD R116, R208.reuse, -0x30, R116 ;  /* 0xffffffd0d0747824 */ /* 0x040fe200078e0274 */
[----:B------:R-:W-:Y:S01]  /*7c40*/  IADD3 R125, R208, -0x1, RZ ;  /* 0xffffffffd07d7810 */ /* 0x000fe20007ffe0ff */
[----:B------:R-:W-:Y:S02]  /*7c50*/  IMAD.IADD R144, R0, 0x1, R147 ;  /* 0x0000000100907824 */ /* 0x000fe400078e0293 */
[----:B------:R-:W-:Y:S01]  /*7c60*/  @!P4 IMAD.SHL.U32 R8, R239, 0x2, RZ ;  /* 0x00000002ef08c824 */ /* 0x000fe200078e00ff */
[----:B------:R-:W-:Y:S01]  /*7c70*/  SHF.R.S32.HI R136, RZ, 0x1f, R125 ;  /* 0x0000001fff887819 */ /* 0x000fe2000001147d */
[----:B------:R-:W-:Y:S02]  /*7c80*/  IMAD R0, R144, R125, RZ ;  /* 0x0000007d90007224 */ /* 0x000fe400078e02ff */
[----:B------:R-:W-:Y:S01]  /*7c90*/  IMAD.MOV.U32 R150, RZ, RZ, R22 ;  /* 0x000000ffff967224 */ /* 0x000fe200078e0016 */
[----:B------:R-:W-:Y:S01]  /*7ca0*/  @!PT LDS RZ, [RZ] ;  /* 0x00000000fffff984 */ /* 0x000fe20000000800 */
[----:B------:R1:W-:Y:S01]  /*7cb0*/  @!P4 LDGSTS.E.BYPASS.LTC128B.128 [R8+0xb880], [R6.64], !P3 ;  /* 0x0b8800000608cfae */ /* 0x0003e2000d901d4e */
[----:B------:R-:W-:-:S03]  /*7cc0*/  IMAD R0, R136, R146, R0 ;  /* 0x0000009288007224 */ /* 0x000fc600078e0200 */
[----:B------:R4:W-:Y:S01]  /*7cd0*/  @!P4 LDGSTS.E.BYPASS.LTC128B.128 [R8+0xf880], [R4.64], !P1 ;  /* 0x0f8800000408cfae */ /* 0x0009e2000c901d4e */
[----:B------:R-:W-:-:S03]  /*7ce0*/  IMAD.MOV.U32 R11, RZ, RZ, c[0x0][0x1e4] ;  /* 0x00007900ff0b7624 */ /* 0x000fc600078e00ff */
[----:B------:R-:W0:Y:S01]  /*7cf0*/  LDGDEPBAR ;  /* 0x00000000000079af */ /* 0x000e220000000000 */
[----:B-1----:R-:W-:Y:S02]  /*7d00*/  IMAD.MOV.U32 R7, RZ, RZ, c[0x0][0x1e0] ;  /* 0x00007800ff077624 */ /* 0x002fe400078e00ff */
[----:B----4-:R-:W-:-:S04]  /*7d10*/  IMAD.WIDE.U32 R4, R125, R146, R150 ;  /* 0x000000927d047225 */ /* 0x010fc800078e0096 */
[----:B------:R-:W-:Y:S01]  /*7d20*/  IMAD.IADD R10, R5, 0x1, R0 ;  /* 0x00000001050a7824 */ /* 0x000fe200078e0200 */
[----:B------:R-:W-:Y:S01]  /*7d30*/  BAR.SYNC.DEFER_BLOCKING 0x0 ;  /* 0x0000000000007b1d */ /* 0x000fe20000010000 */
[----:B------:R-:W-:-:S05]  /*7d40*/  LOP3.LUT P3, RZ, R161, 0x80, RZ, 0xc0, !PT ;  /* 0x00000080a1ff7812 */ /* 0x000fca000786c0ff */
[----:B------:R1:W-:Y:S01]  /*7d50*/  STL.64 [R1+0x48], R150 ;  /* 0x0000489601007387 */ /* 0x0003e20000100a00 */
[----:B------:R-:W-:Y:S02]  /*7d60*/  ULDC UR10, c[0x0][0x1e0] ;  /* 0x00007800000a7ab9 */ /* 0x000fe40000000800 */
[----:B------:R-:W-:Y:S01]  /*7d70*/  UIMAD.WIDE.U32 UR4, UR10, 0x20, URZ ;  /* 0x000000200a0478a5 */ /* 0x000fe2000f8e003f */
[----:B------:R-:W-:Y:S01]  /*7d80*/  BSSY B0, `(.L_x_1175) ;  /* 0x000001f000007945 */ /* 0x000fe20003800000 */
[----:B--2---:R-:W-:-:S04]  /*7d90*/  IADD3 R117, R116, R148, -R65 ;  /* 0x0000009474757210 */ /* 0x004fc80007ffe841 */
[----:B------:R-:W-:-:S13]  /*7da0*/  ISETP.GE.AND P0, PT, R117, 0x11, PT ;  /* 0x000000117500780c */ /* 0x000fda0003f06270 */
[----:B------:R-:W-:-:S04]  /*7db0*/  @P0 LEA R0, P1, R7, R4, 0x4 ;  /* 0x0000000407000211 */ /* 0x000fc800078220ff */
[----:B------:R-:W-:Y:S02]  /*7dc0*/  @P0 LEA.HI.X R7, R7, R10, R11, 0x4, P1 ;  /* 0x0000000a07070211 */ /* 0x000fe400008f240b */
[----:B------:R-:W-:-:S13]  /*7dd0*/  ISETP.GE.AND P1, PT, R117, 0x1, PT ;  /* 0x000000017500780c */ /* 0x000fda0003f26270 */
[----:B------:R-:W-:-:S04]  /*7de0*/  @P1 LEA R8, P2, R4, c[0x0][0x1c8], 0x1 ;  /* 0x0000720004081a11 */ /* 0x000fc800078408ff */
[----:B------:R-:W-:Y:S02]  /*7df0*/  @P1 LEA.HI.X R9, R4, c[0x0][0x1cc], R10, 0x1, P2 ;  /* 0x0000730004091a11 */ /* 0x000fe400010f0c0a */
[----:B------:R-:W-:-:S04]  /*7e00*/  @P0 LEA R6, P2, R0, c[0x0][0x1c8], 0x1 ;  /* 0x0000720000060a11 */ /* 0x000fc800078408ff */
[----:B------:R-:W-:Y:S02]  /*7e10*/  @P0 LEA.HI.X R7, R0, c[0x0][0x1cc], R7, 0x1, P2 ;  /* 0x0000730000070a11 */ /* 0x000fe400010f0c07 */
[----:B------:R-:W-:Y:S01]  /*7e20*/  LOP3.LUT P2, RZ, R161, 0x40, RZ, 0xc0, !PT ;  /* 0x00000040a1ff7812 */ /* 0x000fe2000784c0ff */
[----:B------:R-:W-:-:S12]  /*7e30*/  @P1 IMAD.SHL.U32 R0, R239, 0x2, RZ ;  /* 0x00000002ef001824 */ /* 0x000fd800078e00ff */
[----:B------:R-:W-:Y:S01]  /*7e40*/  @!PT LDS RZ, [RZ] ;  /* 0x00000000fffff984 */ /* 0x000fe20000000800 */
[----:B------:R-:W-:Y:S01]  /*7e50*/  @!PT LDS RZ, [RZ] ;  /* 0x00000000fffff984 */ /* 0x000fe20000000800 */
[----:B------:R-:W-:Y:S01]  /*7e60*/  @!PT LDS RZ, [RZ] ;  /* 0x00000000fffff984 */ /* 0x000fe20000000800 */
[----:B------:R2:W-:Y:S04]  /*7e70*/  @P1 LDGSTS.E.BYPASS.LTC128B.128 [R0+0x5080], [R8.64], !P2 ;  /* 0x0508000008001fae */ /* 0x0005e8000d101d4e */
[----:B------:R2:W-:Y:S02]  /*7e80*/  @P1 LDGSTS.E.BYPASS.LTC128B.128 [R0+0x6880], [R8.64+0x80], !P3 ;  /* 0x0688008008001fae */ /* 0x0005e4000d901d4e */
[----:B--2---:R-:W-:-:S05]  /*7e90*/  @P0 IMAD.SHL.U32 R0, R239, 0x2, RZ ;  /* 0x00000002ef000824 */ /* 0x004fca00078e00ff */
[----:B------:R2:W-:Y:S04]  /*7ea0*/  @P0 LDGSTS.E.BYPASS.LTC128B.128 [R0+0x5880], [R6.64], !P2 ;  /* 0x0588000006000fae */ /* 0x0005e8000d101d4e */
[----:B------:R2:W-:Y:S01]  /*7eb0*/  @P0 LDGSTS.E.BYPASS.LTC128B.128 [R0+0x7080], [R6.64+0x80], !P3 ;  /* 0x0708008006000fae */ /* 0x0005e2000d901d4e */
[----:B------:R-:W-:Y:S01]  /*7ec0*/  ISETP.GE.AND P0, PT, R117, 0x21, PT ;  /* 0x000000217500780c */ /* 0x000fe20003f06270 */
[----:B--2---:R-:W-:-:S05]  /*7ed0*/  IMAD.SHL.U32 R0, R11, 0x20, RZ ;  /* 0x000000200b007824 */ /* 0x004fca00078e00ff */
[----:B------:R-:W-:-:S07]  /*7ee0*/  IADD3 R0, R0, UR5, RZ ;  /* 0x0000000500007c10 */ /* 0x000fce000fffe0ff */
[----:B------:R-:W-:Y:S05]  /*7ef0*/  @!P0 BRA `(.L_x_1176) ;  /* 0x0000007000008947 */ /* 0x000fea0003800000 */
[----:B-1----:R-:W-:-:S05]  /*7f00*/  IADD3 R5, P0, R4, UR4, RZ ;  /* 0x0000000404057c10 */ /* 0x002fca000ff1e0ff */
[----:B------:R-:W-:Y:S01]  /*7f10*/  IMAD.X R0, R0, 0x1, R10, P0 ;  /* 0x0000000100007824 */ /* 0x000fe200000e060a */
[----:B------:R-:W-:-:S04]  /*7f20*/  LEA R4, P0, R5, c[0x0][0x1c8], 0x1 ;  /* 0x0000720005047a11 */ /* 0x000fc800078008ff */
[----:B------:R-:W-:Y:S01]  /*7f30*/  LEA.HI.X R5, R5, c[0x0][0x1cc], R0, 0x1, P0 ;  /* 0x0000730005057a11 */ /* 0x000fe200000f0c00 */
[----:B------:R-:W-:-:S05]  /*7f40*/  IMAD.SHL.U32 R0, R239, 0x2, RZ ;  /* 0x00000002ef007824 */ /* 0x000fca00078e00ff */
[----:B------:R1:W-:Y:S04]  /*7f50*/  LDGSTS.E.BYPASS.LTC128B.128 [R0+0x6080], [R4.64], !P2 ;  /* 0x0608000004007fae */ /* 0x0003e8000d101d4e */
[----:B------:R1:W-:Y:S02]  /*7f60*/  LDGSTS.E.BYPASS.LTC128B.128 [R0+0x7880], [R4.64+0x80], !P3 ;  /* 0x0788008004007fae */ /* 0x0003e4000d901d4e */
.L_x_1176:
[----:B-1----:R-:W-:Y:S05]  /*7f70*/  BSYNC B0 ;  /* 0x0000000000007941 */ /* 0x002fea0003800000 */
.L_x_1175:
[----:B------:R-:W-:Y:S01]  /*7f80*/  ISETP.LT.AND P0, PT, RZ, c[0x0][0x27c], PT ;  /* 0x00009f00ff007a0c */ /* 0x000fe20003f01270 */
[----:B------:R-:W0:Y:S01]  /*7f90*/  LDGDEPBAR ;  /* 0x00000000000079af */ /* 0x000e220000000000 */
[----:B------:R-:W-:-:S04]  /*7fa0*/  LEA.HI R141, R143, R191, RZ, 0x5 ;  /* 0x000000bf8f8d7211 */ /* 0x000fc800078f28ff */
[----:B------:R-:W-:-:S07]  /*7fb0*/  SHF.R.S32.HI R142, RZ, 0x5, R141 ;  /* 0x00000005ff8e7819 */ /* 0x000fce000001148d */
[----:B------:R-:W-:Y:S05]  /*7fc0*/  @P0 BRA `(.L_x_1177) ;  /* 0x0000002000000947 */ /* 0x000fea0003800000 */
[----:B------:R-:W-:-:S04]  /*7fd0*/  DEPBAR.LE SB0, 0x1 ;  /* 0x000080400000791a */ /* 0x000fc80000000000 */
[----:B------:R-:W-:Y:S05]  /*7fe0*/  BRA `(.L_x_1178) ;  /* 0x000092b000007947 */ /* 0x000fea0003800000 */
.L_x_1177:
        /* <DEDUP_REMOVED lines=9> */
[C---:B------:R-:W-:Y:S01]  /*8080*/  IMAD R5, R137.reuse, c[0x0][0x294], R0 ;  /* 0x0000a50089057a24 */ /* 0x040fe200078e0200 */
[----:B------:R-:W-:Y:S01]  /*8090*/  LEA R0, R64, R15, 0x4 ;  /* 0x0000000f40007211 */ /* 0x000fe200078e20ff */
[----:B------:R-:W-:Y:S01]  /*80a0*/  IMAD.WIDE.U32 R10, R137, c[0x0][0x290], RZ ;  /* 0x0000a400890a7a25 */ /* 0x000fe200078e00ff */
[----:B------:R-:W-:-:S04]  /*80b0*/  IADD3 R7, R4, R9, RZ ;  /* 0x0000000904077210 */ /* 0x000fc80007ffe0ff */
[----:B------:R-:W-:Y:S01]  /*80c0*/  IADD3 R5, R5, R11, RZ ;  /* 0x0000000b05057210 */ /* 0x000fe20007ffe0ff */
[----:B------:R-:W-:Y:S05]  /*80d0*/  @!P0 BRA `(.L_x_1179) ;  /* 0x000047f000008947 */ /* 0x000fea0003800000 */
[----:B------:R-:W-:Y:S01]  /*80e0*/  ISETP.NE.AND P1, PT, R157, 0x1, PT ;  /* 0x000000019d00780c */ /* 0x000fe20003f25270 */
[----:B------:R-:W-:Y:S01]  /*80f0*/  IMAD.SHL.U32 R68, R64, 0x4, RZ ;  /* 0x0000000440447824 */ /* 0x000fe200078e00ff */
[----:B------:R-:W-:Y:S01]  /*8100*/  BSSY B0, `(.L_x_1180) ;  /* 0x0000035000007945 */ /* 0x000fe20003800000 */
[----:B------:R-:W-:Y:S01]  /*8110*/  IMAD.MOV.U32 R6, RZ, RZ, R8 ;  /* 0x000000ffff067224 */ /* 0x000fe200078e0008 */
[----:B------:R-:W-:Y:S01]  /*8120*/  CS2R R34, SRZ ;  /* 0x0000000000227805 */ /* 0x000fe2000001ff00 */
[----:B------:R-:W-:Y:S01]  /*8130*/  CS2R R24, SRZ ;  /* 0x0000000000187805 */ /* 0x000fe2000001ff00 */
[C---:B------:R-:W-:Y:S01]  /*8140*/  ISETP.GE.AND P0, PT, R68.reuse, c[0x0][0x27c], PT ;  /* 0x00009f0044007a0c */ /* 0x040fe20003f06270 */
[----:B------:R-:W-:Y:S01]  /*8150*/  CS2R R20, SRZ ;  /* 0x0000000000147805 */ /* 0x000fe2000001ff00 */
[----:B------:R-:W-:Y:S01]  /*8160*/  IADD3 R91, R68, 0x20, RZ ;  /* 0x00000020445b7810 */ /* 0x000fe20007ffe0ff */
[----:B------:R-:W-:Y:S01]  /*8170*/  CS2R R26, SRZ ;  /* 0x00000000001a7805 */ /* 0x000fe2000001ff00 */
[----:B------:R-:W-:Y:S01]  /*8180*/  SEL R12, RZ, 0x1, P0 ;  /* 0x00000001ff0c7807 */ /* 0x000fe20000000000 */
[----:B------:R-:W-:-:S02]  /*8190*/  CS2R R22, SRZ ;  /* 0x0000000000167805 */ /* 0x000fc4000001ff00 */
        /* <DEDUP_REMOVED lines=9> */
[----:B------:R-:W-:Y:S02]  /*8230*/  IMAD R6, R4, c[0x0][0x290], RZ ;  /* 0x0000a40004067a24 */ /* 0x000fe400078e02ff */
[----:B------:R-:W-:Y:S02]  /*8240*/  IMAD.MOV.U32 R4, RZ, RZ, R10 ;  /* 0x000000ffff047224 */ /* 0x000fe400078e000a */
[----:B------:R1:W2:Y:S02]  /*8250*/  SHFL.IDX PT, R7, R15, RZ, 0x181f ;  /* 0x00181fff0f077589 */ /* 0x0002a400000e0000 */
[----:B------:R-:W-:-:S04]  /*8260*/  IMAD.WIDE.U32 R4, R0, c[0x0][0x290], R4 ;  /* 0x0000a40000047a25 */ /* 0x000fc800078e0004 */
[----:B------:R-:W-:Y:S01]  /*8270*/  IMAD R0, R0, c[0x0][0x294], R6 ;  /* 0x0000a50000007a24 */ /* 0x000fe200078e0206 */
[----:B---3--:R-:W-:Y:S01]  /*8280*/  LEA R14, P0, R4, c[0x0][0x288], 0x1 ;  /* 0x0000a200040e7a11 */ /* 0x008fe200078008ff */
[----:B------:R1:W3:Y:S02]  /*8290*/  SHFL.IDX PT, R6, R16, RZ, 0x181f ;  /* 0x00181fff10067589 */ /* 0x0002e400000e0000 */
[----:B------:R-:W-:-:S05]  /*82a0*/  IMAD.IADD R0, R5, 0x1, R0 ;  /* 0x0000000105007824 */ /* 0x000fca00078e0200 */
[----:B------:R-:W-:Y:S02]  /*82b0*/  LEA.HI.X R13, R4, c[0x0][0x28c], R0, 0x1, P0 ;  /* 0x0000a300040d7a11 */ /* 0x000fe400000f0c00 */
[----:B------:R-:W-:Y:S01]  /*82c0*/  ISETP.GE.AND P0, PT, R91, c[0x0][0x27c], PT ;  /* 0x00009f005b007a0c */ /* 0x000fe20003f06270 */
[----:B------:R1:W4:Y:S03]  /*82d0*/  SHFL.IDX PT, R4, R14, RZ, 0x181f ;  /* 0x00181fff0e047589 */ /* 0x00032600000e0000 */
[----:B------:R-:W-:Y:S01]  /*82e0*/  SEL R0, RZ, 0xffffffff, P0 ;  /* 0xffffffffff007807 */ /* 0x000fe20000000000 */
[----:B------:R1:W1:Y:S04]  /*82f0*/  SHFL.IDX PT, R5, R13, RZ, 0x181f ;  /* 0x00181fff0d057589 */ /* 0x00026800000e0000 */
[----:B------:R-:W-:-:S05]  /*8300*/  IMAD.SHL.U32 R0, R0, 0x2, RZ ;  /* 0x0000000200007824 */ /* 0x000fca00078e00ff */
[----:B------:R-:W-:Y:S01]  /*8310*/  LOP3.LUT R12, R0, 0x2, R12, 0xe2, !PT ;  /* 0x00000002000c7812 */ /* 0x000fe200078ee20c */
[----:B------:R-:W-:Y:S05]  /*8320*/  @P5 BRA `(.L_x_1181) ;  /* 0x0000012000005947 */ /* 0x000fea0003800000 */
[----:B--23--:R-:W-:Y:S01]  /*8330*/  LOP3.LUT R0, R12, 0x1, RZ, 0xc0, !PT ;  /* 0x000000010c007812 */ /* 0x00cfe200078ec0ff */
[----:B------:R-:W-:Y:S01]  /*8340*/  CS2R R20, SRZ ;  /* 0x0000000000147805 */ /* 0x000fe2000001ff00 */
[----:B------:R-:W-:Y:S02]  /*8350*/  CS2R R22, SRZ ;  /* 0x0000000000167805 */ /* 0x000fe4000001ff00 */
[----:B------:R-:W-:-:S13]  /*8360*/  ISETP.NE.U32.AND P0, PT, R0, 0x1, PT ;  /* 0x000000010000780c */ /* 0x000fda0003f05070 */
[----:B------:R-:W-:-:S04]  /*8370*/  @!P0 IMAD.WIDE R10, R68, 0x2, R6 ;  /* 0x00000002440a8825 */ /* 0x000fc800078e0206 */
[----:B-1--4-:R-:W-:Y:S01]  /*8380*/  @!P0 IMAD.WIDE R8, R68, 0x2, R4 ;  /* 0x0000000244088825 */ /* 0x012fe200078e0204 */
[----:B------:R1:W5:Y:S04]  /*8390*/  @!P0 LD.E.64 R20, [R10.64] ;  /* 0x0000000e0a148980 */ /* 0x000368000c101b00 */
[----:B------:R1:W5:Y:S01]  /*83a0*/  @!P0 LD.E.64 R22, [R8.64] ;  /* 0x0000000e08168980 */ /* 0x000362000c101b00 */
[----:B------:R-:W-:Y:S01]  /*83b0*/  LOP3.LUT P0, RZ, R12, 0x2, RZ, 0xc0, !PT ;  /* 0x000000020cff7812 */ /* 0x000fe2000780c0ff */
[----:B------:R-:W-:Y:S01]  /*83c0*/  CS2R R24, SRZ ;  /* 0x0000000000187805 */ /* 0x000fe2000001ff00 */
[----:B------:R-:W-:-:S11]  /*83d0*/  CS2R R26, SRZ ;  /* 0x00000000001a7805 */ /* 0x000fd6000001ff00 */
[----:B------:R-:W-:-:S04]  /*83e0*/  @P0 SHF.R.S32.HI R0, RZ, 0x1f, R91 ;  /* 0x0000001fff000819 */ /* 0x000fc8000001145b */
[----:B------:R-:W-:-:S04]  /*83f0*/  @P0 LEA.HI R0, R0, R91, RZ, 0x2 ;  /* 0x0000005b00000211 */ /* 0x000fc800078f10ff */
[----:B------:R-:W-:-:S05]  /*8400*/  @P0 LOP3.LUT R0, R0, 0xfffffffc, RZ, 0xc0, !PT ;  /* 0xfffffffc00000812 */ /* 0x000fca00078ec0ff */
[----:B------:R-:W-:-:S04]  /*8410*/  @P0 IMAD.WIDE R6, R0, 0x2, R6 ;  /* 0x0000000200060825 */ /* 0x000fc800078e0206 */
[----:B------:R-:W-:Y:S01]  /*8420*/  @P0 IMAD.WIDE R4, R0, 0x2, R4 ;  /* 0x0000000200040825 */ /* 0x000fe200078e0204 */
[----:B------:R1:W5:Y:S04]  /*8430*/  @P0 LD.E.64 R24, [R6.64] ;  /* 0x0000000e06180980 */ /* 0x000368000c101b00 */
[----:B------:R1:W5:Y:S02]  /*8440*/  @P0 LD.E.64 R26, [R4.64] ;  /* 0x0000000e041a0980 */ /* 0x000364000c101b00 */
.L_x_1181:
[----:B--23--:R-:W-:Y:S05]  /*8450*/  BSYNC B0 ;  /* 0x0000000000007941 */ /* 0x00cfea0003800000 */
.L_x_1180:
[----:B-1---5:R-:W-:Y:S01]  /*8460*/  IMAD.MOV.U32 R10, RZ, RZ, R24 ;  /* 0x000000ffff0a7224 */ /* 0x022fe200078e0018 */
[----:B------:R1:W2:Y:S01]  /*8470*/  SHFL.IDX PT, R7, R15, 0x1, 0x181f ;  /* 0x00381f000f077f89 */ /* 0x0002a200000e0000 */
        /* <DEDUP_REMOVED lines=11> */
[----:B------:R1:W3:Y:S01]  /*8530*/  SHFL.IDX PT, R6, R16, 0x1, 0x181f ;  /* 0x00381f0010067f89 */ /* 0x0002e200000e0000 */
[----:B------:R-:W-:Y:S01]  /*8540*/  IMAD.MOV.U32 R0, RZ, RZ, R23 ;  /* 0x000000ffff007224 */ /* 0x000fe200078e0017 */
[----:B------:R-:W-:Y:S01]  /*8550*/  PRMT R93, R10, 0x7610, R93 ;  /* 0x000076100a5d7816 */ /* 0x000fe2000000005d */
[----:B------:R-:W-:Y:S01]  /*8560*/  CS2R R28, SRZ ;  /* 0x00000000001c7805 */ /* 0x000fe2000001ff00 */
[----:B------:R1:W4:Y:S01]  /*8570*/  SHFL.IDX PT, R5, R13, 0x1, 0x181f ;  /* 0x00381f000d057f89 */ /* 0x00032200000e0000 */
[----:B------:R-:W-:Y:S01]  /*8580*/  PRMT R94, R9, 0x7610, R94 ;  /* 0x00007610095e7816 */ /* 0x000fe2000000005e */
[----:B------:R-:W-:Y:S01]  /*8590*/  CS2R R32, SRZ ;  /* 0x0000000000207805 */ /* 0x000fe2000001ff00 */
[----:B------:R-:W-:Y:S01]  /*85a0*/  PRMT R69, R8, 0x7610, R69 ;  /* 0x0000761008457816 */ /* 0x000fe20000000045 */
[----:B----4-:R1:W4:Y:S01]  /*85b0*/  SHFL.IDX PT, R4, R14, 0x1, 0x181f ;  /* 0x00381f000e047f89 */ /* 0x01032200000e0000 */
[----:B------:R-:W-:Y:S01]  /*85c0*/  PRMT R90, R0, 0x7610, R90 ;  /* 0x00007610005a7816 */ /* 0x000fe2000000005a */
[----:B------:R-:W-:Y:S01]  /*85d0*/  CS2R R30, SRZ ;  /* 0x00000000001e7805 */ /* 0x000fe2000001ff00 */
[----:B------:R-:W-:Y:S05]  /*85e0*/  @P6 BRA `(.L_x_1183) ;  /* 0x0000012000006947 */ /* 0x000fea0003800000 */
[----:B------:R-:W-:Y:S01]  /*85f0*/  LOP3.LUT R0, R12, 0x1, RZ, 0xc0, !PT ;  /* 0x000000010c007812 */ /* 0x000fe200078ec0ff */
[----:B------:R-:W-:Y:S01]  /*8600*/  CS2R R28, SRZ ;  /* 0x00000000001c7805 */ /* 0x000fe2000001ff00 */
[----:B------:R-:W-:-:S02]  /*8610*/  CS2R R30, SRZ ;  /* 0x00000000001e7805 */ /* 0x000fc4000001ff00 */
[----:B------:R-:W-:-:S13]  /*8620*/  ISETP.NE.U32.AND P0, PT, R0, 0x1, PT ;  /* 0x000000010000780c */ /* 0x000fda0003f05070 */
[----:B--23--:R-:W-:-:S04]  /*8630*/  @!P0 IMAD.WIDE R10, R68, 0x2, R6 ;  /* 0x00000002440a8825 */ /* 0x00cfc800078e0206 */
[----:B----4-:R-:W-:Y:S01]  /*8640*/  @!P0 IMAD.WIDE R8, R68, 0x2, R4 ;  /* 0x0000000244088825 */ /* 0x010fe200078e0204 */
        /* <DEDUP_REMOVED lines=12> */
.L_x_1183:
[----:B------:R-:W-:Y:S05]  /*8710*/  BSYNC B0 ;  /* 0x0000000000007941 */ /* 0x000fea0003800000 */
.L_x_1182:
[----:B------:R-:W-:Y:S01]  /*8720*/  ISETP.NE.AND P0, PT, R37, RZ, PT ;  /* 0x000000ff2500720c */ /* 0x000fe20003f05270 */
[----:B--2--5:R-:W-:Y:S01]  /*8730*/  IMAD.MOV.U32 R10, RZ, RZ, R34 ;  /* 0x000000ffff0a7224 */ /* 0x024fe200078e0022 */
[----:B------:R2:W1:Y:S01]  /*8740*/  SHFL.IDX PT, R7, R15, 0x2, 0x181f ;  /* 0x00581f000f077f89 */ /* 0x00046200000e0000 */
        /* <DEDUP_REMOVED lines=11> */
[----:B---3--:R2:W3:Y:S01]  /*8800*/  SHFL.IDX PT, R6, R16, 0x2, 0x181f ;  /* 0x00581f0010067f89 */ /* 0x0084e200000e0000 */
        /* <DEDUP_REMOVED lines=10> */
[----:B------:R-:W-:Y:S01]  /*88b0*/  CS2R R44, SRZ ;  /* 0x00000000002c7805 */ /* 0x000fe2000001ff00 */
[----:B------:R-:W-:Y:S01]  /*88c0*/  CS2R R40, SRZ ;  /* 0x0000000000287805 */ /* 0x000fe2000001ff00 */
[----:B------:R-:W-:Y:S05]  /*88d0*/  @P0 BRA `(.L_x_1185) ;  /* 0x0000012000000947 */ /* 0x000fea0003800000 */
[----:B-1----:R-:W-:Y:S01]  /*88e0*/  LOP3.LUT R0, R12, 0x1, RZ, 0xc0, !PT ;  /* 0x000000010c007812 */ /* 0x002fe200078ec0ff */
[----:B------:R-:W-:Y:S01]  /*88f0*/  CS2R R38, SRZ ;  /* 0x0000000000267805 */ /* 0x000fe2000001ff00 */
[----:B------:R-:W-:-:S02]  /*8900*/  CS2R R40, SRZ ;  /* 0x0000000000287805 */ /* 0x000fc4000001ff00 */
[----:B------:R-:W-:-:S13]  /*8910*/  ISETP.NE.U32.AND P0, PT, R0, 0x1, PT ;  /* 0x000000010000780c */ /* 0x000fda0003f05070 */
[----:B---3--:R-:W-:-:S04]  /*8920*/  @!P0 IMAD.WIDE R10, R68, 0x2, R6 ;  /* 0x00000002440a8825 */ /* 0x008fc800078e0206 */
        /* <DEDUP_REMOVED lines=13> */
.L_x_1185:
[----:B-1----:R-:W-:Y:S05]  /*8a00*/  BSYNC B0 ;  /* 0x0000000000007941 */ /* 0x002fea0003800000 */
.L_x_1184:
[----:B------:R-:W-:Y:S01]  /*8a10*/  ISETP.NE.AND P0, PT, R48, RZ, PT ;  /* 0x000000ff3000720c */ /* 0x000fe20003f05270 */
[----:B-----5:R-:W-:Y:S01]  /*8a20*/  IMAD.MOV.U32 R10, RZ, RZ, R42 ;  /* 0x000000ffff0a7224 */ /* 0x020fe200078e002a */
        /* <DEDUP_REMOVED lines=42> */
.L_x_1187:
[----:B------:R-:W-:Y:S05]  /*8cd0*/  BSYNC B0 ;  /* 0x0000000000007941 */ /* 0x000fea0003800000 */
.L_x_1186:
        /* <DEDUP_REMOVED lines=46> */
.L_x_1189:
[----:B-1----:R-:W-:Y:S05]  /*8fc0*/  BSYNC B0 ;  /* 0x0000000000007941 */ /* 0x002fea0003800000 */
.L_x_1188:
        /* <DEDUP_REMOVED lines=44> */
.L_x_1191:
[----:B------:R-:W-:Y:S05]  /*9290*/  BSYNC B0 ;  /* 0x0000000000007941 */ /* 0x000fea0003800000 */
.L_x_1190:
        /* <DEDUP_REMOVED lines=28> */
[C---:B-1----:R-:W-:Y:S01]  /*9460*/  LOP3.LUT P0, RZ, R12.reuse, 0x2, RZ, 0xc0, !PT ;  /* 0x000000020cff7812 */ /* 0x042fe2000780c0ff */
[----:B------:R-:W-:Y:S01]  /*9470*/  CS2R R74, SRZ ;  /* 0x00000000004a7805 */ /* 0x000fe2000001ff00 */
[----:B------:R-:W-:Y:S01]  /*9480*/  LOP3.LUT R0, R12, 0x1, RZ, 0xc0, !PT ;  /* 0x000000010c007812 */ /* 0x000fe200078ec0ff */
[----:B------:R-:W-:Y:S01]  /*9490*/  CS2R R76, SRZ ;  /* 0x00000000004c7805 */ /* 0x000fe2000001ff00 */
[----:B------:R-:W-:Y:S01]  /*94a0*/  CS2R R78, SRZ ;  /* 0x00000000004e7805 */ /* 0x000fe2000001ff00 */
[----:B------:R-:W-:Y:S01]  /*94b0*/  CS2R R80, SRZ ;  /* 0x0000000000507805 */ /* 0x000fe2000001ff00 */
[----:B------:R-:W-:-:S07]  /*94c0*/  ISETP.NE.U32.AND P1, PT, R0, 0x1, PT ;  /* 0x000000010000780c */ /* 0x000fce0003f25070 */
[----:B------:R-:W-:-:S04]  /*94d0*/  @P0 SHF.R.S32.HI R0, RZ, 0x1f, R91 ;  /* 0x0000001fff000819 */ /* 0x000fc8000001145b */
[----:B------:R-:W-:Y:S02]  /*94e0*/  @P0 LEA.HI R0, R0, R91, RZ, 0x2 ;  /* 0x0000005b00000211 */ /* 0x000fe400078f10ff */
[----:B---3--:R-:W-:Y:S02]  /*94f0*/  @!P1 IMAD.WIDE R10, R68, 0x2, R6 ;  /* 0x00000002440a9825 */ /* 0x008fe400078e0206 */
[----:B------:R-:W-:-:S03]  /*9500*/  @P0 LOP3.LUT R0, R0, 0xfffffffc, RZ, 0xc0, !PT ;  /* 0xfffffffc00000812 */ /* 0x000fc600078ec0ff */
[----:B------:R1:W5:Y:S02]  /*9510*/  @!P1 LD.E.64 R74, [R10.64] ;  /* 0x0000000e0a4a9980 */ /* 0x000364000c101b00 */
[----:B------:R-:W-:-:S04]  /*9520*/  @P0 IMAD.WIDE R8, R0, 0x2, R6 ;  /* 0x0000000200080825 */ /* 0x000fc800078e0206 */
[--C-:B----4-:R-:W-:Y:S01]  /*9530*/  @P0 IMAD.WIDE R6, R0, 0x2, R4.reuse ;  /* 0x0000000200060825 */ /* 0x110fe200078e0204 */
[----:B------:R1:W5:Y:S03]  /*9540*/  @P0 LD.E.64 R78, [R8.64] ;  /* 0x0000000e084e0980 */ /* 0x000366000c101b00 */
[----:B------:R-:W-:Y:S01]  /*9550*/  @!P1 IMAD.WIDE R4, R68, 0x2, R4 ;  /* 0x0000000244049825 */ /* 0x000fe200078e0204 */
[----:B------:R1:W5:Y:S04]  /*9560*/  @P0 LD.E.64 R80, [R6.64] ;  /* 0x0000000e06500980 */ /* 0x000368000c101b00 */
[----:B------:R1:W5:Y:S02]  /*9570*/  @!P1 LD.E.64 R76, [R4.64] ;  /* 0x0000000e044c9980 */ /* 0x000364000c101b00 */
.L_x_1193:
[----:B-1----:R-:W-:Y:S05]  /*9580*/  BSYNC B0 ;  /* 0x0000000000007941 */ /* 0x002fea0003800000 */
.L_x_1192:
        /* <DEDUP_REMOVED lines=25> */
[C---:B------:R-:W-:Y:S01]  /*9720*/  LOP3.LUT P0, RZ, R12.reuse, 0x2, RZ, 0xc0, !PT ;  /* 0x000000020cff7812 */ /* 0x040fe2000780c0ff */
        /* <DEDUP_REMOVED lines=8> */
[----:B--23--:R-:W-:Y:S02]  /*97b0*/  @!P1 IMAD.WIDE R10, R68, 0x2, R6 ;  /* 0x00000002440a9825 */ /* 0x00cfe400078e0206 */
        /* <DEDUP_REMOVED lines=8> */
.L_x_1195:
[----:B------:R-:W-:Y:S05]  /*9840*/  BSYNC B0 ;  /* 0x0000000000007941 */ /* 0x000fea0003800000 */
.L_x_1194:
[----:B--2---:R-:W-:Y:S01]  /*9850*/  IMAD.IADD R5, R18, 0x1, -R212 ;  /* 0x0000000112057824 */ /* 0x004fe200078e0ad4 */
[----:B------:R-:W-:-:S04]  /*9860*/  DEPBAR.LE SB0, 0x1 ;  /* 0x000080400000791a */ /* 0x000fc80000000000 */
[----:B------:R-:W-:Y:S01]  /*9870*/  IMNMX R37, R5, 0x80, PT ;  /* 0x0000008005257817 */ /* 0x000fe20003800200 */
[----:B-----5:R-:W-:Y:S01]  /*9880*/  IMAD.MOV.U32 R0, RZ, RZ, R88 ;  /* 0x000000ffff007224 */ /* 0x020fe200078e0058 */
[----:B------:R-:W-:Y:S01]  /*9890*/  BSSY B1, `(.L_x_1196) ;  /* 0x000006b000017945 */ /* 0x000fe20003800000 */
[----:B---3--:R-:W-:Y:S01]  /*98a0*/  IMAD.MOV.U32 R6, RZ, RZ, R89 ;  /* 0x000000ffff067224 */ /* 0x008fe200078e0059 */
[----:B------:R-:W-:Y:S01]  /*98b0*/  BAR.SYNC.DEFER_BLOCKING 0x0 ;  /* 0x0000000000007b1d */ /* 0x000fe20000010000 */
[----:B------:R-:W-:Y:S01]  /*98c0*/  ISETP.GE.AND P0, PT, R65, R37, PT ;  /* 0x000000254100720c */ /* 0x000fe20003f06270 */
[----:B----4-:R-:W-:Y:S02]  /*98d0*/  IMAD.MOV.U32 R4, RZ, RZ, R82 ;  /* 0x000000ffff047224 */ /* 0x010fe400078e0052 */
        /* <DEDUP_REMOVED lines=15> */
[----:B------:R-:W2:Y:S01]  /*99d0*/  LDS.128 R4, [R36+0x8080] ;  /* 0x0080800024047984 */ /* 0x000ea20000000c00 */
[----:B------:R-:W-:Y:S02]  /*99e0*/  SHF.R.U32.HI R0, RZ, 0x10, R23 ;  /* 0x00000010ff007819 */ /* 0x000fe40000011617 */
[----:B------:R-:W-:Y:S02]  /*99f0*/  SHF.R.U32.HI R11, RZ, 0x10, R21 ;  /* 0x00000010ff0b7819 */ /* 0x000fe40000011615 */
[----:B------:R-:W-:Y:S02]  /*9a00*/  SHF.R.U64 R17, R22, 0x10, R23 ;  /* 0x0000001016117819 */ /* 0x000fe40000001217 */
[----:B------:R-:W-:Y:S01]  /*9a10*/  SHF.R.U64 R19, R20, 0x10, R21 ;  /* 0x0000001014137819 */ /* 0x000fe20000001215 */
[----:B-1----:R-:W-:-:S04]  /*9a20*/  HADD2.F32 R16, -RZ, R11.H0_H0 ;  /* 0x2000000bff107230 */ /* 0x002fc80000004100 */
[----:B------:R-:W-:Y:S02]  /*9a30*/  HADD2.F32 R19, -RZ, R19.H0_H0 ;  /* 0x20000013ff137230 */ /* 0x000fe40000004100 */
[--C-:B--2---:R-:W-:Y:S02]  /*9a40*/  HADD2.F32 R8, -RZ, R7.reuse.H0_H0 ;  /* 0x20000007ff087230 */ /* 0x104fe40000004100 */
[--C-:B------:R-:W-:Y:S02]  /*9a50*/  HADD2.F32 R13, -RZ, R6.reuse.H0_H0 ;  /* 0x20000006ff0d7230 */ /* 0x100fe40000004100 */
[----:B------:R-:W-:Y:S02]  /*9a60*/  HADD2.F32 R12, -RZ, R6.H1_H1 ;  /* 0x30000006ff0c7230 */ /* 0x000fe40000004100 */
[----:B------:R-:W-:Y:S02]  /*9a70*/  HADD2.F32 R7, -RZ, R7.H1_H1 ;  /* 0x30000007ff077230 */ /* 0x000fe40000004100 */
[----:B------:R-:W-:-:S02]  /*9a80*/  HADD2.F32 R6, -RZ, R0.H0_H0 ;  /* 0x20000000ff067230 */ /* 0x000fc40000004100 */
[--C-:B------:R-:W-:Y:S02]  /*9a90*/  HADD2.F32 R15, -RZ, R5.reuse.H0_H0 ;  /* 0x20000005ff0f7230 */ /* 0x100fe40000004100 */
[----:B------:R-:W-:Y:S01]  /*9aa0*/  HADD2.F32 R14, -RZ, R5.H1_H1 ;  /* 0x30000005ff0e7230 */ /* 0x000fe20000004100 */
[CC--:B------:R-:W-:Y:S01]  /*9ab0*/  FMUL.FTZ R5, R7.reuse, R6.reuse ;  /* 0x0000000607057220 */ /* 0x0c0fe20000410000 */
[--C-:B------:R-:W-:Y:S01]  /*9ac0*/  HADD2.F32 R10, -RZ, R4.reuse.H0_H0 ;  /* 0x20000004ff0a7230 */ /* 0x100fe20000004100 */
[C---:B------:R-:W-:Y:S01]  /*9ad0*/  FMUL.FTZ R6, R8.reuse, R6 ;  /* 0x0000000608067220 */ /* 0x040fe20000410000 */
[----:B------:R-:W-:Y:S01]  /*9ae0*/  HADD2.F32 R9, -RZ, R4.H1_H1 ;  /* 0x30000004ff097230 */ /* 0x000fe20000004100 */
[-C--:B------:R-:W-:Y:S01]  /*9af0*/  FFMA.FTZ R18, R8, R16.reuse, -R5 ;  /* 0x0000001008127223 */ /* 0x080fe20000010805 */
[--C-:B------:R-:W-:Y:S01]  /*9b00*/  HADD2.F32 R0, -RZ, R69.reuse.H0_H0 ;  /* 0x20000045ff007230 */ /* 0x100fe20000004100 */
[----:B------:R-:W-:Y:S01]  /*9b10*/  FFMA.FTZ R16, R7, R16, R6 ;  /* 0x0000001007107223 */ /* 0x000fe20000010006 */
[----:B------:R-:W-:-:S02]  /*9b20*/  HADD2.F32 R4, -RZ, R69.H1_H1 ;  /* 0x30000045ff047230 */ /* 0x000fc40000004100 */
[----:B------:R-:W-:Y:S01]  /*9b30*/  HADD2.F32 R6, -RZ, R17.H0_H0 ;  /* 0x20000011ff067230 */ /* 0x000fe20000004100 */
[CC--:B------:R-:W-:Y:S02]  /*9b40*/  FMUL.FTZ R11, R9.reuse, R0.reuse ;  /* 0x00000000090b7220 */ /* 0x0c0fe40000410000 */
[C---:B------:R-:W-:Y:S01]  /*9b50*/  FMUL.FTZ R5, R10.reuse, R0 ;  /* 0x000000000a057220 */ /* 0x040fe20000410000 */
[--C-:B------:R-:W-:Y:S01]  /*9b60*/  HADD2.F32 R0, -RZ, R90.reuse.H0_H0 ;  /* 0x2000005aff007230 */ /* 0x100fe20000004100 */
[-C--:B------:R-:W-:Y:S02]  /*9b70*/  FFMA.FTZ R11, R10, R4.reuse, -R11 ;  /* 0x000000040a0b7223 */ /* 0x080fe4000001080b */
[----:B------:R-:W-:Y:S01]  /*9b80*/  FFMA.FTZ R9, R9, R4, R5 ;  /* 0x0000000409097223 */ /* 0x000fe20000010005 */
[----:B------:R-:W-:Y:S01]  /*9b90*/  HADD2.F32 R4, -RZ, R90.H1_H1 ;  /* 0x3000005aff047230 */ /* 0x000fe20000004100 */
[-C--:B------:R-:W-:Y:S02]  /*9ba0*/  FMUL.FTZ R5, R12, R0.reuse ;  /* 0x000000000c057220 */ /* 0x080fe40000410000 */
[----:B------:R-:W-:-:S02]  /*9bb0*/  FMUL.FTZ R0, R13, R0 ;  /* 0x000000000d007220 */ /* 0x000fc40000410000 */
[-C--:B------:R-:W-:Y:S02]  /*9bc0*/  FMUL.FTZ R7, R14, R6.reuse ;  /* 0x000000060e077220 */ /* 0x080fe40000410000 */
[----:B------:R-:W-:Y:S02]  /*9bd0*/  FMUL.FTZ R6, R15, R6 ;  /* 0x000000060f067220 */ /* 0x000fe40000410000 */
[-C--:B------:R-:W-:Y:S02]  /*9be0*/  FFMA.FTZ R8, R13, R4.reuse, -R5 ;  /* 0x000000040d087223 */ /* 0x080fe40000010805 */
[----:B------:R-:W-:Y:S02]  /*9bf0*/  FFMA.FTZ R4, R12, R4, R0 ;  /* 0x000000040c047223 */ /* 0x000fe40000010000 */
[-C--:B------:R-:W-:Y:S01]  /*9c00*/  FFMA.FTZ R0, R15, R19.reuse, -R7 ;  /* 0x000000130f007223 */ /* 0x080fe20000010807 */
[----:B------:R-:W-:Y:S01]  /*9c10*/  F2FP.PACK_AB R7, R16, R18 ;  /* 0x000000121007723e */ /* 0x000fe200000000ff */
[----:B------:R-:W-:Y:S01]  /*9c20*/  FFMA.FTZ R5, R14, R19, R6 ;  /* 0x000000130e057223 */ /* 0x000fe20000010006 */
[----:B------:R-:W-:-:S02]  /*9c30*/  F2FP.PACK_AB R6, R4, R8 ;  /* 0x000000080406723e */ /* 0x000fc400000000ff */
[----:B------:R-:W-:Y:S02]  /*9c40*/  F2FP.PACK_AB R4, R9, R11 ;  /* 0x0000000b0904723e */ /* 0x000fe400000000ff */
[----:B------:R-:W-:-:S05]  /*9c50*/  F2FP.PACK_AB R5, R5, R0 ;  /* 0x000000000505723e */ /* 0x000fca00000000ff */
[----:B------:R1:W-:Y:S02]  /*9c60*/  STS.128 [R36+0x8080], R4 ;  /* 0x0080800424007388 */ /* 0x0003e40000000c00 */
.L_x_1199:
[----:B------:R-:W-:Y:S05]  /*9c70*/  BSYNC B0 ;  /* 0x0000000000007941 */ /* 0x000fea0003800000 */
.L_x_1198:
[----:B------:R-:W-:-:S13]  /*9c80*/  ISETP.GE.AND P0, PT, R91, c[0x0][0x27c], PT ;  /* 0x00009f005b007a0c */ /* 0x000fda0003f06270 */
[----:B------:R-:W-:Y:S05]  /*9c90*/  @P0 BRA `(.L_x_1197) ;  /* 0x000002a000000947 */ /* 0x000fea0003800000 */
[----:B-1----:R-:W1:Y:S01]  /*9ca0*/  LDS.128 R4, [R36+0xc080] ;  /* 0x00c0800024047984 */ /* 0x002e620000000c00 */
[----:B------:R-:W-:Y:S02]  /*9cb0*/  SHF.R.U32.HI R0, RZ, 0x10, R27 ;  /* 0x00000010ff007819 */ /* 0x000fe4000001161b */
[----:B------:R-:W-:Y:S02]  /*9cc0*/  SHF.R.U32.HI R11, RZ, 0x10, R25 ;  /* 0x00000010ff0b7819 */ /* 0x000fe40000011619 */
[----:B------:R-:W-:Y:S02]  /*9cd0*/  SHF.R.U64 R17, R26, 0x10, R27 ;  /* 0x000000101a117819 */ /* 0x000fe4000000121b */
[----:B------:R-:W-:Y:S01]  /*9ce0*/  SHF.R.U64 R19, R24, 0x10, R25 ;  /* 0x0000001018137819 */ /* 0x000fe20000001219 */
[----:B------:R-:W-:-:S04]  /*9cf0*/  HADD2.F32 R16, -RZ, R11.H0_H0 ;  /* 0x2000000bff107230 */ /* 0x000fc80000004100 */
[----:B------:R-:W-:Y:S02]  /*9d00*/  HADD2.F32 R19, -RZ, R19.H0_H0 ;  /* 0x20000013ff137230 */ /* 0x000fe40000004100 */
[--C-:B-1----:R-:W-:Y:S02]  /*9d10*/  HADD2.F32 R8, -RZ, R7.reuse.H0_H0 ;  /* 0x20000007ff087230 */ /* 0x102fe40000004100 */
        /* <DEDUP_REMOVED lines=34> */
.L_x_1197:
[----:B------:R-:W-:Y:S05]  /*9f40*/  BSYNC B1 ;  /* 0x0000000000017941 */ /* 0x000fea0003800000 */
.L_x_1196:
        /* <DEDUP_REMOVED lines=49> */
.L_x_1203:
[----:B------:R-:W-:Y:S05]  /*a260*/  BSYNC B0 ;  /* 0x0000000000007941 */ /* 0x000fea0003800000 */
.L_x_1202:
        /* <DEDUP_REMOVED lines=44> */
.L_x_1201:
[----:B------:R-:W-:Y:S05]  /*a530*/  BSYNC B1 ;  /* 0x0000000000017941 */ /* 0x000fea0003800000 */
.L_x_1200:
        /* <DEDUP_REMOVED lines=49> */
.L_x_1207:
[----:B------:R-:W-:Y:S05]  /*a850*/  BSYNC B0 ;  /* 0x0000000000007941 */ /* 0x000fea0003800000 */
.L_x_1206:
        /* <DEDUP_REMOVED lines=44> */
.L_x_1205:
[----:B------:R-:W-:Y:S05]  /*ab20*/  BSYNC B1 ;  /* 0x0000000000017941 */ /* 0x000fea0003800000 */
.L_x_1204:
        /* <DEDUP_REMOVED lines=49> */
.L_x_1211:
[----:B------:R-:W-:Y:S05]  /*ae40*/  BSYNC B0 ;  /* 0x0000000000007941 */ /* 0x000fea0003800000 */
.L_x_1210:
        /* <DEDUP_REMOVED lines=44> */
.L_x_1209:
[----:B------:R-:W-:Y:S05]  /*b110*/  BSYNC B1 ;  /* 0x0000000000017941 */ /* 0x000fea0003800000 */
.L_x_1208:
        /* <DEDUP_REMOVED lines=49> */
.L_x_1215:
[----:B------:R-:W-:Y:S05]  /*b430*/  BSYNC B0 ;  /* 0x0000000000007941 */ /* 0x000fea0003800000 */
.L_x_1214:
        /* <DEDUP_REMOVED lines=44> */
.L_x_1213:
[----:B------:R-:W-:Y:S05]  /*b700*/  BSYNC B1 ;  /* 0x0000000000017941 */ /* 0x000fea0003800000 */
.L_x_1212:
        /* <DEDUP_REMOVED lines=49> */
.L_x_1219:
[----:B------:R-:W-:Y:S05]  /*ba20*/  BSYNC B0 ;  /* 0x0000000000007941 */ /* 0x000fea0003800000 */
.L_x_1218:
        /* <DEDUP_REMOVED lines=27> */
[----:B------:R-:W-:Y:S01]  /*bbe0*/  HADD2.F32 R0, -RZ, R113.H0_H0 ;  /* 0x20000071ff007230 */ /* 0x000fe20000004100 */
[-C--:B------:R-:W-:Y:S02]  /*bbf0*/  FFMA.FTZ R11, R10, R4.reuse, -R11 ;  /* 0x000000040a0b7223 */ /* 0x080fe4000001080b */
[----:B------:R-:W-:Y:S01]  /*bc00*/  FFMA.FTZ R9, R9, R4, R5 ;  /* 0x0000000409097223 */ /* 0x000fe20000010005 */
[----:B------:R-:W-:Y:S01]  /*bc10*/  HADD2.F32 R4, -RZ, R114.H0_H0 ;  /* 0x20000072ff047230 */ /* 0x000fe20000004100 */
        /* <DEDUP_REMOVED lines=13> */
.L_x_1217:
[----:B------:R-:W-:Y:S05]  /*bcf0*/  BSYNC B1 ;  /* 0x0000000000017941 */ /* 0x000fea0003800000 */
.L_x_1216:
        /* <DEDUP_REMOVED lines=26> */
[----:B------:R-:W-:Y:S01]  /*bea0*/  HADD2.F32 R0, -RZ, R113.H1_H1 ;  /* 0x30000071ff007230 */ /* 0x000fe20000004100 */
        /* <DEDUP_REMOVED lines=22> */
.L_x_1223:
[----:B------:R-:W-:Y:S05]  /*c010*/  BSYNC B0 ;  /* 0x0000000000007941 */ /* 0x000fea0003800000 */
.L_x_1222:
        /* <DEDUP_REMOVED lines=44> */
.L_x_1221:
[----:B------:R-:W-:Y:S05]  /*c2e0*/  BSYNC B1 ;  /* 0x0000000000017941 */ /* 0x000fea0003800000 */
.L_x_1220:
[----:B------:R-:W-:-:S04]  /*c2f0*/  IADD3 R0, R65, 0x70, RZ ;  /* 0x0000007041007810 */ /* 0x000fc80007ffe0ff */
        /* <DEDUP_REMOVED lines=47> */
.L_x_1226:
[----:B------:R-:W-:Y:S05]  /*c5f0*/  BSYNC B0 ;  /* 0x0000000000007941 */ /* 0x000fea0003800000 */
.L_x_1225:
        /* <DEDUP_REMOVED lines=21> */
[----:B------:R-:W-:Y:S01]  /*c750*/  HADD2.F32 R0, -RZ, R122.H0_H0 ;  /* 0x2000007aff007230 */ /* 0x000fe20000004100 */
[----:B------:R-:W-:Y:S01]  /*c760*/  FFMA.FTZ R16, R7, R16, R6 ;  /* 0x0000001007107223 */ /* 0x000fe20000010006 */
[----:B------:R-:W-:-:S02]  /*c770*/  HADD2.F32 R4, -RZ, R123.H0_H0 ;  /* 0x2000007bff047230 */ /* 0x000fc40000004100 */
[----:B------:R-:W-:Y:S01]  /*c780*/  HADD2.F32 R6, -RZ, R17.H0_H0 ;  /* 0x20000011ff067230 */ /* 0x000fe20000004100 */
[CC--:B------:R-:W-:Y:S02]  /*c790*/  FMUL.FTZ R11, R9.reuse, R0.reuse ;  /* 0x00000000090b7220 */ /* 0x0c0fe40000410000 */
[C---:B------:R-:W-:Y:S01]  /*c7a0*/  FMUL.FTZ R5, R10.reuse, R0 ;  /* 0x000000000a057220 */ /* 0x040fe20000410000 */
[----:B------:R-:W-:Y:S01]  /*c7b0*/  HADD2.F32 R0, -RZ, R122.H1_H1 ;  /* 0x3000007aff007230 */ /* 0x000fe20000004100 */
        /* <DEDUP_REMOVED lines=15> */
[----:B------:R1:W-:Y:S01]  /*c8b0*/  STS.128 [R36+0xf880], R4 ;  /* 0x00f8800424007388 */ /* 0x0003e20000000c00 */
[----:B------:R-:W-:Y:S05]  /*c8c0*/  BRA `(.L_x_1224) ;  /* 0x000049c000007947 */ /* 0x000fea0003800000 */
.L_x_1179:
        /* <DEDUP_REMOVED lines=8> */
[C---:B------:R-:W-:Y:S01]  /*c950*/  IMAD R4, R9.reuse, c[0x0][0x280], RZ ;  /* 0x0000a00009047a24 */ /* 0x040fe200078e02ff */
[----:B---3--:R-:W-:Y:S01]  /*c960*/  LEA R14, P0, R6, c[0x0][0x270], 0x1 ;  /* 0x00009c00060e7a11 */ /* 0x008fe200078008ff */
[----:B------:R-:W-:Y:S02]  /*c970*/  IMAD R9, R9, c[0x0][0x290], RZ ;  /* 0x0000a40009097a24 */ /* 0x000fe400078e02ff */
[----:B------:R-:W-:-:S04]  /*c980*/  IMAD R4, R0, c[0x0][0x284], R4 ;  /* 0x0000a10000047a24 */ /* 0x000fc800078e0204 */
[----:B------:R-:W-:-:S05]  /*c990*/  IMAD.IADD R4, R7, 0x1, R4 ;  /* 0x0000000107047824 */ /* 0x000fca00078e0204 */
[----:B------:R-:W-:Y:S01]  /*c9a0*/  LEA.HI.X R13, R6, c[0x0][0x274], R4, 0x1, P0 ;  /* 0x00009d00060d7a11 */ /* 0x000fe200000f0c04 */
[----:B------:R-:W-:Y:S01]  /*c9b0*/  IMAD.MOV.U32 R4, RZ, RZ, R10 ;  /* 0x000000ffff047224 */ /* 0x000fe200078e000a */
[----:B------:R-:W1:Y:S03]  /*c9c0*/  SHFL.IDX PT, R6, R14, RZ, 0x181f ;  /* 0x00181fff0e067589 */ /* 0x000e6600000e0000 */
[----:B------:R-:W-:-:S04]  /*c9d0*/  IMAD.WIDE.U32 R4, R0, c[0x0][0x290], R4 ;  /* 0x0000a40000047a25 */ /* 0x000fc800078e0004 */
[----:B------:R-:W-:Y:S01]  /*c9e0*/  IMAD R0, R0, c[0x0][0x294], R9 ;  /* 0x0000a50000007a24 */ /* 0x000fe200078e0209 */
[----:B------:R-:W-:-:S03]  /*c9f0*/  LEA R12, P0, R4, c[0x0][0x288], 0x1 ;  /* 0x0000a200040c7a11 */ /* 0x000fc600078008ff */
[----:B------:R-:W-:Y:S02]  /*ca00*/  IMAD.IADD R0, R5, 0x1, R0 ;  /* 0x0000000105007824 */ /* 0x000fe400078e0200 */
[----:B------:R-:W2:Y:S03]  /*ca10*/  SHFL.IDX PT, R5, R13, RZ, 0x181f ;  /* 0x00181fff0d057589 */ /* 0x000ea600000e0000 */
[----:B------:R-:W-:Y:S02]  /*ca20*/  LEA.HI.X R11, R4, c[0x0][0x28c], R0, 0x1, P0 ;  /* 0x0000a300040b7a11 */ /* 0x000fe400000f0c00 */
[----:B------:R-:W-:-:S03]  /*ca30*/  ISETP.GE.OR P0, PT, R17, c[0x0][0x27c], P5 ;  /* 0x00009f0011007a0c */ /* 0x000fc60002f06670 */
[----:B------:R-:W-:Y:S10]  /*ca40*/  SHFL.IDX PT, R8, R11, RZ, 0x181f ;  /* 0x00181fff0b087589 */ /* 0x000ff400000e0000 */
[C---:B------:R-:W-:Y:S01]  /*ca50*/  @!P0 IMAD.SHL.U32 R4, R17.reuse, 0x2, RZ ;  /* 0x0000000211048824 */ /* 0x040fe200078e00ff */
[----:B------:R-:W-:-:S04]  /*ca60*/  @!P0 SHF.L.U64.HI R0, R17, 0x1, R39 ;  /* 0x0000000111008819 */ /* 0x000fc80000010227 */
[----:B-1----:R-:W-:-:S05]  /*ca70*/  @!P0 IADD3 R6, P1, R6, R4, RZ ;  /* 0x0000000406068210 */ /* 0x002fca0007f3e0ff */
[----:B--2---:R-:W-:Y:S02]  /*ca80*/  @!P0 IMAD.X R7, R5, 0x1, R0, P1 ;  /* 0x0000000105078824 */ /* 0x004fe400008e0600 */
[----:B------:R-:W1:Y:S01]  /*ca90*/  SHFL.IDX PT, R5, R12, RZ, 0x181f ;  /* 0x00181fff0c057589 */ /* 0x000e6200000e0000 */
[----:B------:R-:W-:Y:S01]  /*caa0*/  CS2R R22, SRZ ;  /* 0x0000000000167805 */ /* 0x000fe2000001ff00 */
[----:B------:R-:W-:Y:S02]  /*cab0*/  CS2R R20, SRZ ;  /* 0x0000000000147805 */ /* 0x000fe4000001ff00 */
[----:B------:R2:W3:Y:S01]  /*cac0*/  @!P0 LD.E.128 R24, [R6.64] ;  /* 0x0000000e06188980 */ /* 0x0004e2000c101d00 */
[----:B-1----:R-:W-:-:S05]  /*cad0*/  @!P0 IADD3 R4, P1, R5, R4, RZ ;  /* 0x0000000405048210 */ /* 0x002fca0007f3e0ff */
[----:B------:R-:W-:-:S05]  /*cae0*/  @!P0 IMAD.X R5, R8, 0x1, R0, P1 ;  /* 0x0000000108058824 */ /* 0x000fca00008e0600 */
[----:B------:R3:W4:Y:S01]  /*caf0*/  @!P0 LD.E.128 R20, [R4.64] ;  /* 0x0000000e04148980 */ /* 0x000722000c101d00 */
[----:B------:R-:W-:Y:S03]  /*cb00*/  BSSY B0, `(.L_x_1227) ;  /* 0x0000027000007945 */ /* 0x000fe60003800000 */
[----:B--2---:R1:W2:Y:S01]  /*cb10*/  SHFL.IDX PT, R7, R14, 0x1, 0x181f ;  /* 0x00381f000e077f89 */ /* 0x0042a200000e0000 */
[----:B------:R-:W-:-:S03]  /*cb20*/  CS2R R46, SRZ ;  /* 0x00000000002e7805 */ /* 0x000fc6000001ff00 */
[----:B------:R1:W1:Y:S01]  /*cb30*/  SHFL.IDX PT, R8, R12, 0x1, 0x181f ;  /* 0x00381f000c087f89 */ /* 0x00026200000e0000 */
[----:B------:R-:W-:-:S03]  /*cb40*/  CS2R R44, SRZ ;  /* 0x00000000002c7805 */ /* 0x000fc6000001ff00 */
[----:B------:R1:W1:Y:S01]  /*cb50*/  SHFL.IDX PT, R9, R13, 0x1, 0x181f ;  /* 0x00381f000d097f89 */ /* 0x00026200000e0000 */
[----:B------:R-:W-:-:S03]  /*cb60*/  CS2R R42, SRZ ;  /* 0x00000000002a7805 */ /* 0x000fc6000001ff00 */
[----:B------:R1:W1:Y:S01]  /*cb70*/  SHFL.IDX PT, R10, R11, 0x1, 0x181f ;  /* 0x00381f000b0a7f89 */ /* 0x00026200000e0000 */
[----:B------:R-:W-:Y:S01]  /*cb80*/  CS2R R40, SRZ ;  /* 0x0000000000287805 */ /* 0x000fe2000001ff00 */
[----:B------:R-:W-:Y:S01]  /*cb90*/  ISETP.GE.AND P2, PT, R17, c[0x0][0x27c], PT ;  /* 0x00009f0011007a0c */ /* 0x000fe20003f46270 */
[----:B---3--:R-:W-:Y:S01]  /*cba0*/  IMAD.MOV.U32 R4, RZ, RZ, R24 ;  /* 0x000000ffff047224 */ /* 0x008fe200078e0018 */
[----:B------:R-:W-:Y:S01]  /*cbb0*/  MOV R6, R26 ;  /* 0x0000001a00067202 */ /* 0x000fe20000000f00 */
[----:B------:R-:W-:Y:S02]  /*cbc0*/  IMAD.MOV.U32 R0, RZ, RZ, R25 ;  /* 0x000000ffff007224 */ /* 0x000fe400078e0019 */
[----:B------:R-:W-:Y:S01]  /*cbd0*/  IMAD.MOV.U32 R5, RZ, RZ, R27 ;  /* 0x000000ffff057224 */ /* 0x000fe200078e001b */
[----:B------:R-:W-:Y:S02]  /*cbe0*/  PRMT R51, R6, 0x7610, R51 ;  /* 0x0000761006337816 */ /* 0x000fe40000000033 */
[----:B------:R-:W-:-:S02]  /*cbf0*/  PRMT R31, R4, 0x7610, R31 ;  /* 0x00007610041f7816 */ /* 0x000fc4000000001f */
[----:B------:R-:W-:Y:S02]  /*cc00*/  PRMT R28, R28, 0x5410, R0 ;  /* 0x000054101c1c7816 */ /* 0x000fe40000000000 */
[----:B------:R-:W-:Y:S01]  /*cc10*/  PRMT R32, R32, 0x5410, R5 ;  /* 0x0000541020207816 */ /* 0x000fe20000000005 */
[----:B----4-:R-:W-:Y:S01]  /*cc20*/  IMAD.MOV.U32 R6, RZ, RZ, R22 ;  /* 0x000000ffff067224 */ /* 0x010fe200078e0016 */
[----:B------:R-:W-:Y:S01]  /*cc30*/  MOV R5, R23 ;  /* 0x0000001700057202 */ /* 0x000fe20000000f00 */
[----:B------:R-:W-:Y:S02]  /*cc40*/  IMAD.MOV.U32 R4, RZ, RZ, R20 ;  /* 0x000000ffff047224 */ /* 0x000fe400078e0014 */
[----:B------:R-:W-:Y:S01]  /*cc50*/  IMAD.MOV.U32 R0, RZ, RZ, R21 ;  /* 0x000000ffff007224 */ /* 0x000fe200078e0015 */
[----:B------:R-:W-:Y:S02]  /*cc60*/  PRMT R31, R31, 0x5410, R6 ;  /* 0x000054101f1f7816 */ /* 0x000fe40000000006 */
[----:B------:R-:W-:-:S02]  /*cc70*/  PRMT R32, R5, 0x7610, R32 ;  /* 0x0000761005207816 */ /* 0x000fc40000000020 */
[----:B------:R-:W-:Y:S02]  /*cc80*/  PRMT R28, R4, 0x7610, R28 ;  /* 0x00007610041c7816 */ /* 0x000fe4000000001c */
[----:B------:R-:W-:Y:S01]  /*cc90*/  PRMT R15, R0, 0x7610, R15 ;  /* 0x00007610000f7816 */ /* 0x000fe2000000000f */
[----:B------:R-:W-:Y:S05]  /*cca0*/  @P6 BRA `(.L_x_1228) ;  /* 0x000000c000006947 */ /* 0x000fea0003800000 */
[----:B-12---:R-:W-:Y:S01]  /*ccb0*/  CS2R R44, SRZ ;  /* 0x00000000002c7805 */ /* 0x006fe2000001ff00 */
        /* <DEDUP_REMOVED lines=11> */
.L_x_1228:
[----:B-12---:R-:W-:Y:S05]  /*cd70*/  BSYNC B0 ;  /* 0x0000000000007941 */ /* 0x006fea0003800000 */
.L_x_1227:
[----:B------:R-:W1:Y:S01]  /*cd80*/  SHFL.IDX PT, R6, R14, 0x2, 0x181f ;  /* 0x00581f000e067f89 */ /* 0x000e6200000e0000 */
[----:B------:R-:W-:Y:S01]  /*cd90*/  ISETP.NE.AND P0, PT, R37, RZ, PT ;  /* 0x000000ff2500720c */ /* 0x000fe20003f05270 */
[----:B------:R-:W-:Y:S01]  /*cda0*/  CS2R R58, SRZ ;  /* 0x00000000003a7805 */ /* 0x000fe2000001ff00 */
[----:B------:R-:W-:Y:S01]  /*cdb0*/  CS2R R56, SRZ ;  /* 0x0000000000387805 */ /* 0x000fe2000001ff00 */
[----:B------:R-:W2:Y:S01]  /*cdc0*/  SHFL.IDX PT, R4, R13, 0x2, 0x181f ;  /* 0x00581f000d047f89 */ /* 0x000ea200000e0000 */
[C---:B------:R-:W-:Y:S02]  /*cdd0*/  ISETP.GE.OR P0, PT, R17.reuse, c[0x0][0x27c], P0 ;  /* 0x00009f0011007a0c */ /* 0x040fe40000706670 */
[----:B------:R-:W-:Y:S01]  /*cde0*/  ISETP.NE.AND P3, PT, R48, RZ, PT ;  /* 0x000000ff3000720c */ /* 0x000fe20003f65270 */
[----:B------:R-:W-:Y:S10]  /*cdf0*/  SHFL.IDX PT, R8, R11, 0x2, 0x181f ;  /* 0x00581f000b087f89 */ /* 0x000ff400000e0000 */
[C---:B------:R-:W-:Y:S01]  /*ce00*/  @!P0 IMAD.SHL.U32 R0, R17.reuse, 0x2, RZ ;  /* 0x0000000211008824 */ /* 0x040fe200078e00ff */
[----:B------:R-:W-:-:S04]  /*ce10*/  @!P0 SHF.L.U64.HI R5, R17, 0x1, R39 ;  /* 0x0000000111058819 */ /* 0x000fc80000010227 */
[----:B-1----:R-:W-:-:S05]  /*ce20*/  @!P0 IADD3 R6, P1, R6, R0, RZ ;  /* 0x0000000006068210 */ /* 0x002fca0007f3e0ff */
[----:B--2---:R-:W-:Y:S02]  /*ce30*/  @!P0 IMAD.X R7, R4, 0x1, R5, P1 ;  /* 0x0000000104078824 */ /* 0x004fe400008e0605 */
[----:B------:R-:W1:Y:S01]  /*ce40*/  SHFL.IDX PT, R4, R12, 0x2, 0x181f ;  /* 0x00581f000c047f89 */ /* 0x000e6200000e0000 */
[----:B------:R-:W-:Y:S01]  /*ce50*/  CS2R R62, SRZ ;  /* 0x00000000003e7805 */ /* 0x000fe2000001ff00 */
[----:B------:R-:W-:Y:S02]  /*ce60*/  CS2R R60, SRZ ;  /* 0x00000000003c7805 */ /* 0x000fe4000001ff00 */
[----:B------:R2:W3:Y:S01]  /*ce70*/  @!P0 LD.E.128 R56, [R6.64] ;  /* 0x0000000e06388980 */ /* 0x0004e2000c101d00 */
[----:B-1----:R-:W-:-:S05]  /*ce80*/  @!P0 IADD3 R4, P1, R4, R0, RZ ;  /* 0x0000000004048210 */ /* 0x002fca0007f3e0ff */
[----:B------:R-:W-:-:S05]  /*ce90*/  @!P0 IMAD.X R5, R8, 0x1, R5, P1 ;  /* 0x0000000108058824 */ /* 0x000fca00008e0605 */
[----:B------:R1:W4:Y:S01]  /*cea0*/  @!P0 LD.E.128 R60, [R4.64] ;  /* 0x0000000e043c8980 */ /* 0x000322000c101d00 */
[----:B--2--5:R-:W-:Y:S02]  /*ceb0*/  IMAD.MOV.U32 R6, RZ, RZ, R46 ;  /* 0x000000ffff067224 */ /* 0x024fe400078e002e */
[----:B------:R-:W-:-:S03]  /*cec0*/  IMAD.MOV.U32 R0, RZ, RZ, R45 ;  /* 0x000000ffff007224 */ /* 0x000fc600078e002d */
[----:B------:R-:W-:Y:S01]  /*ced0*/  PRMT R109, R109, 0x5410, R6 ;  /* 0x000054106d6d7816 */ /* 0x000fe20000000006 */
[----:B------:R-:W-:Y:S01]  /*cee0*/  IMAD.MOV.U32 R6, RZ, RZ, R42 ;  /* 0x000000ffff067224 */ /* 0x000fe200078e002a */
[----:B------:R-:W-:Y:S01]  /*cef0*/  PRMT R55, R55, 0x5410, R0 ;  /* 0x0000541037377816 */ /* 0x000fe20000000000 */
[----:B------:R-:W-:-:S03]  /*cf00*/  IMAD.MOV.U32 R0, RZ, RZ, R41 ;  /* 0x000000ffff007224 */ /* 0x000fc600078e0029 */
[----:B------:R-:W-:Y:S02]  /*cf10*/  PRMT R109, R6, 0x7610, R109 ;  /* 0x00007610066d7816 */ /* 0x000fe4000000006d */
[----:B------:R-:W-:Y:S01]  /*cf20*/  PRMT R55, R0, 0x7610, R55 ;  /* 0x0000761000377816 */ /* 0x000fe20000000037 */
[----:B-1----:R-:W-:Y:S02]  /*cf30*/  IMAD.MOV.U32 R5, RZ, RZ, R47 ;  /* 0x000000ffff057224 */ /* 0x002fe400078e002f */
[----:B------:R-:W-:-:S03]  /*cf40*/  IMAD.MOV.U32 R4, RZ, RZ, R44 ;  /* 0x000000ffff047224 */ /* 0x000fc600078e002c */
[----:B------:R-:W-:Y:S01]  /*cf50*/  PRMT R67, R67, 0x5410, R5 ;  /* 0x0000541043437816 */ /* 0x000fe20000000005 */
[----:B------:R-:W-:Y:S01]  /*cf60*/  IMAD.MOV.U32 R5, RZ, RZ, R43 ;  /* 0x000000ffff057224 */ /* 0x000fe200078e002b */
[----:B------:R-:W-:Y:S01]  /*cf70*/  PRMT R108, R108, 0x5410, R4 ;  /* 0x000054106c6c7816 */ /* 0x000fe20000000004 */
[----:B------:R-:W-:-:S03]  /*cf80*/  IMAD.MOV.U32 R4, RZ, RZ, R40 ;  /* 0x000000ffff047224 */ /* 0x000fc600078e0028 */
[----:B------:R-:W-:Y:S02]  /*cf90*/  PRMT R67, R5, 0x7610, R67 ;  /* 0x0000761005437816 */ /* 0x000fe40000000043 */
[----:B------:R-:W-:Y:S01]  /*cfa0*/  PRMT R108, R4, 0x7610, R108 ;  /* 0x00007610046c7816 */ /* 0x000fe2000000006c */
[----:B------:R1:W2:Y:S01]  /*cfb0*/  SHFL.IDX PT, R9, R13, 0x3, 0x181f ;  /* 0x00781f000d097f89 */ /* 0x0002a200000e0000 */
[----:B------:R-:W-:Y:S03]  /*cfc0*/  BSSY B0, `(.L_x_1229) ;  /* 0x0000025000007945 */ /* 0x000fe60003800000 */
[----:B------:R1:W1:Y:S01]  /*cfd0*/  SHFL.IDX PT, R7, R14, 0x3, 0x181f ;  /* 0x00781f000e077f89 */ /* 0x00026200000e0000 */
[----:B------:R-:W-:-:S03]  /*cfe0*/  CS2R R74, SRZ ;  /* 0x00000000004a7805 */ /* 0x000fc6000001ff00 */
[----:B------:R1:W1:Y:S01]  /*cff0*/  SHFL.IDX PT, R10, R11, 0x3, 0x181f ;  /* 0x00781f000b0a7f89 */ /* 0x00026200000e0000 */
[----:B------:R-:W-:-:S03]  /*d000*/  CS2R R72, SRZ ;  /* 0x0000000000487805 */ /* 0x000fc6000001ff00 */
[----:B------:R1:W1:Y:S01]  /*d010*/  SHFL.IDX PT, R8, R12, 0x3, 0x181f ;  /* 0x00781f000c087f89 */ /* 0x00026200000e0000 */
[----:B------:R-:W-:Y:S01]  /*d020*/  CS2R R70, SRZ ;  /* 0x0000000000467805 */ /* 0x000fe2000001ff00 */
[----:B------:R-:W-:Y:S01]  /*d030*/  CS2R R68, SRZ ;  /* 0x0000000000447805 */ /* 0x000fe2000001ff00 */
[----:B---3--:R-:W-:Y:S02]  /*d040*/  IMAD.MOV.U32 R6, RZ, RZ, R58 ;  /* 0x000000ffff067224 */ /* 0x008fe400078e003a */
[----:B------:R-:W-:Y:S02]  /*d050*/  IMAD.MOV.U32 R5, RZ, RZ, R59 ;  /* 0x000000ffff057224 */ /* 0x000fe400078e003b */
[----:B------:R-:W-:Y:S02]  /*d060*/  IMAD.MOV.U32 R4, RZ, RZ, R56 ;  /* 0x000000ffff047224 */ /* 0x000fe400078e0038 */
[----:B------:R-:W-:Y:S01]  /*d070*/  IMAD.MOV.U32 R0, RZ, RZ, R57 ;  /* 0x000000ffff007224 */ /* 0x000fe200078e0039 */
[----:B------:R-:W-:-:S02]  /*d080*/  PRMT R113, R113, 0x5410, R6 ;  /* 0x0000541071717816 */ /* 0x000fc40000000006 */
[----:B------:R-:W-:Y:S02]  /*d090*/  PRMT R111, R111, 0x5410, R5 ;  /* 0x000054106f6f7816 */ /* 0x000fe40000000005 */
[----:B------:R-:W-:Y:S02]  /*d0a0*/  PRMT R112, R112, 0x5410, R4 ;  /* 0x0000541070707816 */ /* 0x000fe40000000004 */
[----:B------:R-:W-:Y:S01]  /*d0b0*/  PRMT R110, R110, 0x5410, R0 ;  /* 0x000054106e6e7816 */ /* 0x000fe20000000000 */
[----:B----4-:R-:W-:Y:S02]  /*d0c0*/  IMAD.MOV.U32 R6, RZ, RZ, R62 ;  /* 0x000000ffff067224 */ /* 0x010fe400078e003e */
[----:B------:R-:W-:Y:S02]  /*d0d0*/  IMAD.MOV.U32 R5, RZ, RZ, R63 ;  /* 0x000000ffff057224 */ /* 0x000fe400078e003f */
[----:B------:R-:W-:Y:S02]  /*d0e0*/  IMAD.MOV.U32 R4, RZ, RZ, R60 ;  /* 0x000000ffff047224 */ /* 0x000fe400078e003c */
[----:B------:R-:W-:Y:S01]  /*d0f0*/  IMAD.MOV.U32 R0, RZ, RZ, R61 ;  /* 0x000000ffff007224 */ /* 0x000fe200078e003d */
[----:B------:R-:W-:-:S02]  /*d100*/  PRMT R113, R6, 0x7610, R113 ;  /* 0x0000761006717816 */ /* 0x000fc40000000071 */
[----:B------:R-:W-:Y:S02]  /*d110*/  PRMT R111, R5, 0x7610, R111 ;  /* 0x00007610056f7816 */ /* 0x000fe4000000006f */
        /* <DEDUP_REMOVED lines=15> */
.L_x_1230:
[----:B-12---:R-:W-:Y:S05]  /*d210*/  BSYNC B0 ;  /* 0x0000000000007941 */ /* 0x006fea0003800000 */
.L_x_1229:
        /* <DEDUP_REMOVED lines=73> */
.L_x_1232:
[----:B-12---:R-:W-:Y:S05]  /*d6b0*/  BSYNC B0 ;  /* 0x0000000000007941 */ /* 0x006fea0003800000 */
.L_x_1231:
[----:B------:R-:W1:Y:S01]  /*d6c0*/  SHFL.IDX PT, R6, R14, 0x6, 0x181f ;  /* 0x00d81f000e067f89 */ /* 0x000e6200000e0000 */
[----:B------:R-:W-:Y:S01]  /*d6d0*/  ISETP.NE.AND P0, PT, R92, RZ, PT ;  /* 0x000000ff5c00720c */ /* 0x000fe20003f05270 */
[----:B------:R-:W-:Y:S01]  /*d6e0*/  CS2R R98, SRZ ;  /* 0x0000000000627805 */ /* 0x000fe2000001ff00 */
[----:B------:R-:W-:Y:S01]  /*d6f0*/  CS2R R96, SRZ ;  /* 0x0000000000607805 */ /* 0x000fe2000001ff00 */
[----:B------:R-:W2:Y:S01]  /*d700*/  SHFL.IDX PT, R4, R13, 0x6, 0x181f ;  /* 0x00d81f000d047f89 */ /* 0x000ea200000e0000 */
[----:B------:R-:W-:-:S03]  /*d710*/  ISETP.GE.OR P0, PT, R17, c[0x0][0x27c], P0 ;  /* 0x00009f0011007a0c */ /* 0x000fc60000706670 */
        /* <DEDUP_REMOVED lines=66> */
.L_x_1234:
[----:B-12---:R-:W-:Y:S05]  /*db40*/  BSYNC B0 ;  /* 0x0000000000007941 */ /* 0x006fea0003800000 */
.L_x_1233:
        /* <DEDUP_REMOVED lines=21> */
[----:B------:R-:W-:Y:S01]  /*dca0*/  HADD2.F32 R14, -RZ, R28.H1_H1 ;  /* 0x3000001cff0e7230 */ /* 0x000fe20000004100 */
[--C-:B------:R-:W-:Y:S02]  /*dcb0*/  SHF.R.U64 R50, R24, 0x10, R25.reuse ;  /* 0x0000001018327819 */ /* 0x100fe40000001219 */
[----:B------:R-:W-:Y:S02]  /*dcc0*/  LEA.HI R0, R0, R64, RZ, 0x1d ;  /* 0x0000004000007211 */ /* 0x000fe400078fe8ff */
[----:B------:R-:W-:Y:S02]  /*dcd0*/  SHF.R.U32.HI R17, RZ, 0x10, R25 ;  /* 0x00000010ff117819 */ /* 0x000fe40000011619 */
[----:B------:R-:W-:-:S02]  /*dce0*/  SHF.R.S32.HI R5, RZ, 0x1f, R0 ;  /* 0x0000001fff057819 */ /* 0x000fc40000011400 */
[----:B------:R-:W-:Y:S01]  /*dcf0*/  SHF.L.U32 R4, R0, 0x3, RZ ;  /* 0x0000000300047819 */ /* 0x000fe200000006ff */
[----:B------:R-:W-:Y:S01]  /*dd00*/  HADD2.F32 R53, -RZ, R17.H0_H0 ;  /* 0x20000011ff357230 */ /* 0x000fe20000004100 */
[----:B------:R-:W-:Y:S02]  /*dd10*/  LEA.HI R0, R5, R0, RZ, 0x3 ;  /* 0x0000000005007211 */ /* 0x000fe400078f18ff */
[----:B------:R-:W-:Y:S02]  /*dd20*/  LOP3.LUT R4, R19, 0x38, R4, 0xf8, !PT ;  /* 0x0000003813047812 */ /* 0x000fe400078ef804 */
[----:B------:R-:W-:Y:S02]  /*dd30*/  SHF.L.U32 R0, R0, 0xa, RZ ;  /* 0x0000000a00007819 */ /* 0x000fe400000006ff */
[----:B------:R-:W-:Y:S02]  /*dd40*/  LOP3.LUT R8, R4, R30, RZ, 0x3c, !PT ;  /* 0x0000001e04087212 */ /* 0x000fe400078e3cff */
[----:B------:R-:W-:Y:S01]  /*dd50*/  LOP3.LUT R0, R0, 0x7fffe000, RZ, 0xc0, !PT ;  /* 0x7fffe00000007812 */ /* 0x000fe200078ec0ff */
[----:B------:R-:W1:Y:S01]  /*dd60*/  LDS.128 R4, [R36+0x8080] ;  /* 0x0080800024047984 */ /* 0x000e620000000c00 */
[----:B------:R-:W-:-:S02]  /*dd70*/  SHF.R.U32.HI R13, RZ, 0x10, R21 ;  /* 0x00000010ff0d7819 */ /* 0x000fc40000011615 */
[----:B------:R-:W-:Y:S02]  /*dd80*/  IADD3 R0, R8, R0, R29 ;  /* 0x0000000008007210 */ /* 0x000fe40007ffe01d */
[----:B------:R-:W-:Y:S02]  /*dd90*/  SHF.R.U64 R37, R20, 0x10, R21 ;  /* 0x0000001014257819 */ /* 0x000fe40000001215 */
[----:B------:R-:W-:Y:S01]  /*dda0*/  SHF.L.U32 R35, R0, 0x1, RZ ;  /* 0x0000000100237819 */ /* 0x000fe200000006ff */
[----:B------:R-:W-:Y:S01]  /*ddb0*/  HADD2.F32 R0, -RZ, R15.H0_H0 ;  /* 0x2000000fff007230 */ /* 0x000fe20000004100 */
[--C-:B------:R-:W-:Y:S02]  /*ddc0*/  SHF.R.U64 R49, R26, 0x10, R27.reuse ;  /* 0x000000101a317819 */ /* 0x100fe4000000121b */
[----:B------:R-:W-:Y:S01]  /*ddd0*/  SHF.R.U32.HI R25, RZ, 0x10, R27 ;  /* 0x00000010ff197819 */ /* 0x000fe2000001161b */
[----:B------:R-:W2:Y:S01]  /*dde0*/  LDS.128 R8, [R35+0x8080] ;  /* 0x0080800023087984 */ /* 0x000ea20000000c00 */
[----:B------:R-:W-:-:S02]  /*ddf0*/  SHF.R.U64 R33, R22, 0x10, R23 ;  /* 0x0000001016217819 */ /* 0x000fc40000001217 */
[----:B------:R-:W-:Y:S01]  /*de00*/  SHF.R.U32.HI R18, RZ, 0x10, R23 ;  /* 0x00000010ff127819 */ /* 0x000fe20000011617 */
[----:B------:R-:W-:Y:S02]  /*de10*/  HADD2.F32 R52, -RZ, R25.H0_H0 ;  /* 0x20000019ff347230 */ /* 0x000fe40000004100 */
[--C-:B-1----:R-:W-:Y:S02]  /*de20*/  HADD2.F32 R20, -RZ, R5.reuse.H0_H0 ;  /* 0x20000005ff147230 */ /* 0x102fe40000004100 */
[----:B------:R-:W-:Y:S02]  /*de30*/  HADD2.F32 R19, -RZ, R5.H1_H1 ;  /* 0x30000005ff137230 */ /* 0x000fe40000004100 */
[--C-:B------:R-:W-:Y:S02]  /*de40*/  HADD2.F32 R24, -RZ, R4.reuse.H0_H0 ;  /* 0x20000004ff187230 */ /* 0x100fe40000004100 */
[----:B------:R-:W-:Y:S02]  /*de50*/  HADD2.F32 R27, -RZ, R4.H1_H1 ;  /* 0x30000004ff1b7230 */ /* 0x000fe40000004100 */
[----:B------:R-:W-:-:S02]  /*de60*/  HADD2.F32 R22, -RZ, R7.H0_H0 ;  /* 0x20000007ff167230 */ /* 0x000fc40000004100 */
[----:B------:R-:W-:Y:S01]  /*de70*/  HADD2.F32 R21, -RZ, R7.H1_H1 ;  /* 0x30000007ff157230 */ /* 0x000fe20000004100 */
[-C--:B------:R-:W-:Y:S01]  /*de80*/  FMUL.FTZ R7, R20, R0.reuse ;  /* 0x0000000014077220 */ /* 0x080fe20000410000 */
[--C-:B--2---:R-:W-:Y:S02]  /*de90*/  HADD2.F32 R4, -RZ, R9.reuse.H0_H0 ;  /* 0x20000009ff047230 */ /* 0x104fe40000004100 */
[----:B------:R-:W-:Y:S02]  /*dea0*/  HADD2.F32 R5, -RZ, R9.H1_H1 ;  /* 0x30000009ff057230 */ /* 0x000fe40000004100 */
[--C-:B------:R-:W-:Y:S01]  /*deb0*/  HADD2.F32 R9, -RZ, R8.reuse.H0_H0 ;  /* 0x20000008ff097230 */ /* 0x100fe20000004100 */
[C---:B------:R-:W-:Y:S01]  /*dec0*/  FMUL.FTZ R30, R4.reuse, R0 ;  /* 0x00000000041e7220 */ /* 0x040fe20000410000 */
[----:B------:R-:W-:Y:S01]  /*ded0*/  HADD2.F32 R16, -RZ, R8.H1_H1 ;  /* 0x30000008ff107230 */ /* 0x000fe20000004100 */
[----:B------:R-:W-:Y:S01]  /*dee0*/  FFMA.FTZ R48, R4, R14, R7 ;  /* 0x0000000e04307223 */ /* 0x000fe20000010007 */
[----:B------:R-:W-:-:S02]  /*def0*/  HADD2.F32 R8, -RZ, R13.H0_H0 ;  /* 0x2000000dff087230 */ /* 0x000fc40000004100 */
[--C-:B------:R-:W-:Y:S02]  /*df00*/  HADD2.F32 R23, -RZ, R6.reuse.H0_H0 ;  /* 0x20000006ff177230 */ /* 0x100fe40000004100 */
[----:B------:R-:W-:Y:S01]  /*df10*/  HADD2.F32 R26, -RZ, R6.H1_H1 ;  /* 0x30000006ff1a7230 */ /* 0x000fe20000004100 */
[-C--:B------:R-:W-:Y:S01]  /*df20*/  FMUL.FTZ R0, R19, R8.reuse ;  /* 0x0000000813007220 */ /* 0x080fe20000410000 */
[----:B------:R-:W-:Y:S01]  /*df30*/  HADD2.F32 R6, -RZ, R28.H0_H0 ;  /* 0x2000001cff067230 */ /* 0x000fe20000004100 */
[C---:B------:R-:W-:Y:S01]  /*df40*/  FMUL.FTZ R29, R5.reuse, R8 ;  /* 0x00000008051d7220 */ /* 0x040fe20000410000 */
[--C-:B------:R-:W-:Y:S01]  /*df50*/  HADD2.F32 R4, -RZ, R31.reuse.H1_H1 ;  /* 0x3000001fff047230 */ /* 0x100fe20000004100 */
[----:B------:R-:W-:Y:S01]  /*df60*/  FFMA.FTZ R34, R5, R53, R0 ;  /* 0x0000003505227223 */ /* 0x000fe20000010000 */
[----:B------:R-:W-:Y:S01]  /*df70*/  HADD2.F32 R13, -RZ, R31.H0_H0 ;  /* 0x2000001fff0d7230 */ /* 0x000fe20000004100 */
[-C--:B------:R-:W-:Y:S01]  /*df80*/  FMUL.FTZ R7, R24, R6.reuse ;  /* 0x0000000618077220 */ /* 0x080fe20000410000 */
[----:B------:R-:W-:Y:S01]  /*df90*/  HADD2.F32 R0, -RZ, R32.H0_H0 ;  /* 0x20000020ff007230 */ /* 0x000fe20000004100 */
[----:B------:R-:W-:Y:S01]  /*dfa0*/  FMUL.FTZ R28, R9, R6 ;  /* 0x00000006091c7220 */ /* 0x000fe20000410000 */
[--C-:B------:R-:W-:Y:S01]  /*dfb0*/  HADD2.F32 R12, -RZ, R10.reuse.H0_H0 ;  /* 0x2000000aff0c7230 */ /* 0x100fe20000004100 */
[----:B------:R-:W-:Y:S01]  /*dfc0*/  FMUL.FTZ R6, R23, R4 ;  /* 0x0000000417067220 */ /* 0x000fe20000410000 */
[----:B------:R-:W-:Y:S01]  /*dfd0*/  HADD2.F32 R8, -RZ, R51.H0_H0 ;  /* 0x20000033ff087230 */ /* 0x000fe20000004100 */
[-C--:B------:R-:W-:Y:S01]  /*dfe0*/  FFMA.FTZ R31, R9, R13.reuse, R7 ;  /* 0x0000000d091f7223 */ /* 0x080fe20000010007 */
[----:B------:R-:W-:Y:S01]  /*dff0*/  HADD2.F32 R15, -RZ, R10.H1_H1 ;  /* 0x3000000aff0f7230 */ /* 0x000fe20000004100 */
[----:B------:R-:W-:Y:S01]  /*e000*/  FMUL.FTZ R5, R22, R0 ;  /* 0x0000000016057220 */ /* 0x000fe20000410000 */
[----:B------:R-:W-:Y:S01]  /*e010*/  HADD2.F32 R10, -RZ, R11.H0_H0 ;  /* 0x2000000bff0a7230 */ /* 0x000fe20000004100 */
[----:B------:R-:W-:Y:S01]  /*e020*/  FFMA.FTZ R13, R24, R13, -R28 ;  /* 0x0000000d180d7223 */ /* 0x000fe2000001081c */
[----:B------:R-:W-:Y:S01]  /*e030*/  HADD2.F32 R7, -RZ, R32.H1_H1 ;  /* 0x30000020ff077230 */ /* 0x000fe20000004100 */
[----:B------:R-:W-:Y:S01]  /*e040*/  FFMA.FTZ R32, R12, R8, R6 ;  /* 0x000000080c207223 */ /* 0x000fe20000010006 */
[----:B------:R-:W-:Y:S01]  /*e050*/  HADD2.F32 R51, -RZ, R18.H0_H0 ;  /* 0x20000012ff337230 */ /* 0x000fe20000004100 */
[C---:B------:R-:W-:Y:S01]  /*e060*/  FMUL.FTZ R9, R10.reuse, R0 ;  /* 0x000000000a097220 */ /* 0x040fe20000410000 */
[----:B------:R-:W-:Y:S01]  /*e070*/  HADD2.F32 R6, -RZ, R37.H0_H0 ;  /* 0x20000025ff067230 */ /* 0x000fe20000004100 */
[----:B------:R-:W-:Y:S01]  /*e080*/  FFMA.FTZ R17, R10, R7, R5 ;  /* 0x000000070a117223 */ /* 0x000fe20000010005 */
[----:B------:R-:W-:Y:S01]  /*e090*/  HADD2.F32 R11, -RZ, R11.H1_H1 ;  /* 0x3000000bff0b7230 */ /* 0x000fe20000004100 */
[-C--:B------:R-:W-:Y:S01]  /*e0a0*/  FMUL.FTZ R0, R21, R51.reuse ;  /* 0x0000003315007220 */ /* 0x080fe20000410000 */
[----:B------:R-:W-:Y:S01]  /*e0b0*/  HADD2.F32 R10, -RZ, R33.H0_H0 ;  /* 0x20000021ff0a7230 */ /* 0x000fe20000004100 */
[----:B------:R-:W-:Y:S01]  /*e0c0*/  FMUL.FTZ R18, R12, R4 ;  /* 0x000000040c127220 */ /* 0x000fe20000410000 */
[----:B------:R-:W-:Y:S01]  /*e0d0*/  HADD2.F32 R37, -RZ, R50.H0_H0 ;  /* 0x20000032ff257230 */ /* 0x000fe20000004100 */
[----:B------:R-:W-:Y:S01]  /*e0e0*/  FMUL.FTZ R4, R27, R6 ;  /* 0x000000061b047220 */ /* 0x000fe20000410000 */
[----:B------:R-:W-:Y:S01]  /*e0f0*/  HADD2.F32 R33, -RZ, R49.H0_H0 ;  /* 0x20000031ff217230 */ /* 0x000fe20000004100 */
[----:B------:R-:W-:-:S02]  /*e100*/  FMUL.FTZ R5, R11, R51 ;  /* 0x000000330b057220 */ /* 0x000fc40000410000 */
[----:B------:R-:W-:Y:S02]  /*e110*/  FFMA.FTZ R11, R11, R52, R0 ;  /* 0x000000340b0b7223 */ /* 0x000fe40000010000 */
[----:B------:R-:W-:Y:S02]  /*e120*/  FMUL.FTZ R0, R26, R10 ;  /* 0x0000000a1a007220 */ /* 0x000fe40000410000 */
[C---:B------:R-:W-:Y:S01]  /*e130*/  FMUL.FTZ R6, R16.reuse, R6 ;  /* 0x0000000610067220 */ /* 0x040fe20000410000 */
[----:B------:R-:W-:Y:S01]  /*e140*/  F2FP.PACK_AB R11, R11, R17 ;  /* 0x000000110b0b723e */ /* 0x000fe200000000ff */
[----:B------:R-:W-:Y:S02]  /*e150*/  FFMA.FTZ R16, R16, R37, R4 ;  /* 0x0000002510107223 */ /* 0x000fe40000010004 */
[C---:B------:R-:W-:Y:S02]  /*e160*/  FMUL.FTZ R4, R15.reuse, R10 ;  /* 0x0000000a0f047220 */ /* 0x040fe40000410000 */
[----:B------:R-:W-:-:S02]  /*e170*/  FFMA.FTZ R25, R15, R33, R0 ;  /* 0x000000210f197223 */ /* 0x000fc40000010000 */
        /* <DEDUP_REMOVED lines=12> */
[----:B------:R-:W-:Y:S02]  /*e240*/  F2FP.PACK_AB R6, R6, R12 ;  /* 0x0000000c0606723e */ /* 0x000fe400000000ff */
[----:B------:R-:W-:-:S03]  /*e250*/  F2FP.PACK_AB R10, R25, R32 ;  /* 0x00000020190a723e */ /* 0x000fc600000000ff */
[----:B------:R1:W-:Y:S04]  /*e260*/  STS.128 [R36+0x8080], R4 ;  /* 0x0080800424007388 */ /* 0x0003e80000000c00 */
[----:B------:R1:W-:Y:S02]  /*e270*/  STS.128 [R35+0x8080], R8 ;  /* 0x0080800823007388 */ /* 0x0003e40000000c00 */
.L_x_1236:
[----:B------:R-:W-:Y:S05]  /*e280*/  BSYNC B0 ;  /* 0x0000000000007941 */ /* 0x000fea0003800000 */
.L_x_1235:
[----:B------:R-:W-:Y:S01]  /*e290*/  IADD3 R0, R65, 0x10, RZ ;  /* 0x0000001041007810 */ /* 0x000fe20007ffe0ff */
[----:B------:R-:W-:Y:S03]  /*e2a0*/  BSSY B0, `(.L_x_1237) ;  /* 0x000006c000007945 */ /* 0x000fe60003800000 */
[----:B------:R-:W-:-:S13]  /*e2b0*/  ISETP.GE.OR P0, PT, R0, R54, P2 ;  /* 0x000000360000720c */ /* 0x000fda0001706670 */
[----:B------:R-:W-:Y:S05]  /*e2c0*/  @P0 BRA `(.L_x_1238) ;  /* 0x0000069000000947 */ /* 0x000fea0003800000 */
[----:B-1----:R-:W-:Y:S02]  /*e2d0*/  MOV R6, c[0x0][0x27c] ;  /* 0x00009f0000067a02 */ /* 0x002fe40000000f00 */
[----:B------:R-:W-:Y:S02]  /*e2e0*/  SHF.R.S32.HI R4, RZ, 0x1f, R0 ;  /* 0x0000001fff047819 */ /* 0x000fe40000011400 */
[----:B------:R-:W-:Y:S02]  /*e2f0*/  LEA.HI R6, R6, R64, RZ, 0x1d ;  /* 0x0000004006067211 */ /* 0x000fe400078fe8ff */
[----:B------:R-:W-:Y:S02]  /*e300*/  SHF.L.U32 R5, R0, 0x6, RZ ;  /* 0x0000000600057819 */ /* 0x000fe400000006ff */
[----:B------:R-:W-:Y:S02]  /*e310*/  LEA.HI R4, R4, R0, RZ, 0x3 ;  /* 0x0000000004047211 */ /* 0x000fe400078f18ff */
[----:B------:R-:W-:-:S02]  /*e320*/  SHF.R.S32.HI R9, RZ, 0x1f, R6 ;  /* 0x0000001fff097819 */ /* 0x000fc40000011406 */
        /* <DEDUP_REMOVED lines=9> */
[----:B------:R-:W-:Y:S02]  /*e3c0*/  SHF.R.U64 R30, R40, 0x10, R41 ;  /* 0x00000010281e7819 */ /* 0x000fe40000001229 */
[----:B------:R-:W-:Y:S02]  /*e3d0*/  LOP3.LUT R8, R5, R8, R4, 0xf6, !PT ;  /* 0x0000000805087212 */ /* 0x000fe400078ef604 */
[----:B------:R-:W-:Y:S02]  /*e3e0*/  LOP3.LUT R4, R7, R4, RZ, 0x3c, !PT ;  /* 0x0000000407047212 */ /* 0x000fe400078e3cff */
[----:B------:R-:W-:Y:S02]  /*e3f0*/  LOP3.LUT R0, R0, 0x7fffe000, RZ, 0xc0, !PT ;  /* 0x7fffe00000007812 */ /* 0x000fe400078ec0ff */
[----:B------:R-:W-:Y:S02]  /*e400*/  SHF.L.U32 R36, R8, 0x1, RZ ;  /* 0x0000000108247819 */ /* 0x000fe400000006ff */
[----:B------:R-:W-:-:S02]  /*e410*/  IADD3 R0, R4, R0, R5 ;  /* 0x0000000004007210 */ /* 0x000fc40007ffe005 */
[----:B------:R-:W-:Y:S01]  /*e420*/  SHF.R.U32.HI R15, RZ, 0x10, R45 ;  /* 0x00000010ff0f7819 */ /* 0x000fe2000001162d */
[----:B------:R-:W1:Y:S01]  /*e430*/  LDS.128 R4, [R36+0x8080] ;  /* 0x0080800024047984 */ /* 0x000e620000000c00 */
[----:B------:R-:W-:Y:S02]  /*e440*/  SHF.L.U32 R33, R0, 0x1, RZ ;  /* 0x0000000100217819 */ /* 0x000fe400000006ff */
[----:B------:R-:W-:Y:S02]  /*e450*/  SHF.R.U32.HI R0, RZ, 0x10, R41 ;  /* 0x00000010ff007819 */ /* 0x000fe40000011629 */
[----:B------:R-:W-:Y:S01]  /*e460*/  SHF.R.U64 R44, R44, 0x10, R45 ;  /* 0x000000102c2c7819 */ /* 0x000fe2000000122d */
[----:B------:R-:W2:Y:S01]  /*e470*/  LDS.128 R8, [R33+0x8080] ;  /* 0x0080800021087984 */ /* 0x000ea20000000c00 */
[----:B------:R-:W-:Y:S01]  /*e480*/  HADD2.F32 R45, -RZ, R15.H0_H0 ;  /* 0x2000000fff2d7230 */ /* 0x000fe20000004100 */
[----:B------:R-:W-:Y:S01]  /*e490*/  SHF.R.U32.HI R16, RZ, 0x10, R43 ;  /* 0x00000010ff107819 */ /* 0x000fe2000001162b */
[----:B------:R-:W-:Y:S01]  /*e4a0*/  HADD2.F32 R18, -RZ, R0.H0_H0 ;  /* 0x20000000ff127230 */ /* 0x000fe20000004100 */
[----:B------:R-:W-:Y:S01]  /*e4b0*/  SHF.R.U32.HI R17, RZ, 0x10, R47 ;  /* 0x00000010ff117819 */ /* 0x000fe2000001162f */
[----:B------:R-:W-:Y:S01]  /*e4c0*/  HADD2.F32 R0, -RZ, R67.H0_H0 ;  /* 0x20000043ff007230 */ /* 0x000fe20000004100 */
[----:B------:R-:W-:Y:S01]  /*e4d0*/  SHF.R.U64 R35, R42, 0x10, R43 ;  /* 0x000000102a237819 */ /* 0x000fe2000000122b */
[----:B------:R-:W-:Y:S01]  /*e4e0*/  HADD2.F32 R15, -RZ, R16.H0_H0 ;  /* 0x20000010ff0f7230 */ /* 0x000fe20000004100 */
[----:B------:R-:W-:Y:S01]  /*e4f0*/  SHF.R.U64 R40, R46, 0x10, R47 ;  /* 0x000000102e287819 */ /* 0x000fe2000000122f */
[----:B------:R-:W-:-:S02]  /*e500*/  HADD2.F32 R43, -RZ, R17.H0_H0 ;  /* 0x20000011ff2b7230 */ /* 0x000fc40000004100 */
[----:B------:R-:W-:Y:S02]  /*e510*/  HADD2.F32 R42, -RZ, R44.H0_H0 ;  /* 0x2000002cff2a7230 */ /* 0x000fe40000004100 */
[--C-:B-1----:R-:W-:Y:S02]  /*e520*/  HADD2.F32 R24, -RZ, R4.reuse.H0_H0 ;  /* 0x20000004ff187230 */ /* 0x102fe40000004100 */
[----:B------:R-:W-:Y:S02]  /*e530*/  HADD2.F32 R26, -RZ, R4.H1_H1 ;  /* 0x30000004ff1a7230 */ /* 0x000fe40000004100 */
[----:B------:R-:W-:Y:S02]  /*e540*/  HADD2.F32 R20, -RZ, R5.H0_H0 ;  /* 0x20000005ff147230 */ /* 0x000fe40000004100 */
[----:B------:R-:W-:Y:S02]  /*e550*/  HADD2.F32 R4, -RZ, R55.H0_H0 ;  /* 0x20000037ff047230 */ /* 0x000fe40000004100 */
[----:B------:R-:W-:-:S02]  /*e560*/  HADD2.F32 R22, -RZ, R7.H0_H0 ;  /* 0x20000007ff167230 */ /* 0x000fc40000004100 */
[----:B------:R-:W-:Y:S02]  /*e570*/  HADD2.F32 R21, -RZ, R7.H1_H1 ;  /* 0x30000007ff157230 */ /* 0x000fe40000004100 */
[--C-:B------:R-:W-:Y:S02]  /*e580*/  HADD2.F32 R23, -RZ, R6.reuse.H0_H0 ;  /* 0x20000006ff177230 */ /* 0x100fe40000004100 */
[----:B------:R-:W-:Y:S02]  /*e590*/  HADD2.F32 R25, -RZ, R6.H1_H1 ;  /* 0x30000006ff197230 */ /* 0x000fe40000004100 */
[--C-:B--2---:R-:W-:Y:S02]  /*e5a0*/  HADD2.F32 R7, -RZ, R9.reuse.H0_H0 ;  /* 0x20000009ff077230 */ /* 0x104fe40000004100 */
[----:B------:R-:W-:Y:S02]  /*e5b0*/  HADD2.F32 R6, -RZ, R9.H1_H1 ;  /* 0x30000009ff067230 */ /* 0x000fe40000004100 */
[--C-:B------:R-:W-:Y:S01]  /*e5c0*/  HADD2.F32 R12, -RZ, R10.reuse.H0_H0 ;  /* 0x2000000aff0c7230 */ /* 0x100fe20000004100 */
[----:B------:R-:W-:Y:S01]  /*e5d0*/  FMUL.FTZ R34, R7, R4 ;  /* 0x0000000407227220 */ /* 0x000fe20000410000 */
[----:B------:R-:W-:Y:S01]  /*e5e0*/  HADD2.F32 R13, -RZ, R10.H1_H1 ;  /* 0x3000000aff0d7230 */ /* 0x000fe20000004100 */
[----:B------:R-:W-:Y:S01]  /*e5f0*/  FMUL.FTZ R31, R6, R18 ;  /* 0x00000012061f7220 */ /* 0x000fe20000410000 */
[----:B------:R-:W-:-:S02]  /*e600*/  HADD2.F32 R9, -RZ, R8.H0_H0 ;  /* 0x20000008ff097230 */ /* 0x000fc40000004100 */
[----:B------:R-:W-:Y:S01]  /*e610*/  HADD2.F32 R14, -RZ, R8.H1_H1 ;  /* 0x30000008ff0e7230 */ /* 0x000fe20000004100 */
[----:B------:R-:W-:Y:S01]  /*e620*/  FMUL.FTZ R8, R20, R4 ;  /* 0x0000000414087220 */ /* 0x000fe20000410000 */
[----:B------:R-:W-:Y:S01]  /*e630*/  HADD2.F32 R10, -RZ, R55.H1_H1 ;  /* 0x30000037ff0a7230 */ /* 0x000fe20000004100 */
[----:B------:R-:W-:Y:S01]  /*e640*/  FMUL.FTZ R4, R22, R0 ;  /* 0x0000000016047220 */ /* 0x000fe20000410000 */
[----:B------:R-:W-:Y:S02]  /*e650*/  HADD2.F32 R19, -RZ, R5.H1_H1 ;  /* 0x30000005ff137230 */ /* 0x000fe40000004100 */
[----:B------:R-:W-:Y:S01]  /*e660*/  HADD2.F32 R5, -RZ, R11.H0_H0 ;  /* 0x2000000bff057230 */ /* 0x000fe20000004100 */
[----:B------:R-:W-:Y:S01]  /*e670*/  FFMA.FTZ R41, R7, R10, R8 ;  /* 0x0000000a07297223 */ /* 0x000fe20000010008 */
[----:B------:R-:W-:Y:S01]  /*e680*/  HADD2.F32 R8, -RZ, R67.H1_H1 ;  /* 0x30000043ff087230 */ /* 0x000fe20000004100 */
[----:B------:R-:W-:Y:S01]  /*e690*/  FMUL.FTZ R7, R19, R18 ;  /* 0x0000001213077220 */ /* 0x000fe20000410000 */
[----:B------:R-:W-:Y:S01]  /*e6a0*/  HADD2.F32 R11, -RZ, R11.H1_H1 ;  /* 0x3000000bff0b7230 */ /* 0x000fe20000004100 */
[C---:B------:R-:W-:Y:S01]  /*e6b0*/  FMUL.FTZ R27, R5.reuse, R0 ;  /* 0x00000000051b7220 */ /* 0x040fe20000410000 */
[----:B------:R-:W-:Y:S01]  /*e6c0*/  HADD2.F32 R0, -RZ, R109.H0_H0 ;  /* 0x2000006dff007230 */ /* 0x000fe20000004100 */
[----:B------:R-:W-:Y:S01]  /*e6d0*/  FFMA.FTZ R32, R5, R8, R4 ;  /* 0x0000000805207223 */ /* 0x000fe20000010004 */
[--C-:B------:R-:W-:Y:S01]  /*e6e0*/  HADD2.F32 R4, -RZ, R108.reuse.H0_H0 ;  /* 0x2000006cff047230 */ /* 0x100fe20000004100 */
[----:B------:R-:W-:Y:S01]  /*e6f0*/  FFMA.FTZ R37, R6, R45, R7 ;  /* 0x0000002d06257223 */ /* 0x000fe20000010007 */
[----:B------:R-:W-:Y:S01]  /*e700*/  HADD2.F32 R7, -RZ, R108.H1_H1 ;  /* 0x3000006cff077230 */ /* 0x000fe20000004100 */
[----:B------:R-:W-:-:S02]  /*e710*/  FMUL.FTZ R5, R21, R15 ;  /* 0x0000000f15057220 */ /* 0x000fc40000410000 */
[-C--:B------:R-:W-:Y:S02]  /*e720*/  FMUL.FTZ R6, R24, R4.reuse ;  /* 0x0000000418067220 */ /* 0x080fe40000410000 */
[C---:B------:R-:W-:Y:S01]  /*e730*/  FMUL.FTZ R16, R9.reuse, R4 ;  /* 0x0000000409107220 */ /* 0x040fe20000410000 */
[----:B------:R-:W-:Y:S01]  /*e740*/  HADD2.F32 R4, -RZ, R109.H1_H1 ;  /* 0x3000006dff047230 */ /* 0x000fe20000004100 */
[----:B------:R-:W-:Y:S01]  /*e750*/  FFMA.FTZ R28, R9, R7, R6 ;  /* 0x00000007091c7223 */ /* 0x000fe20000010006 */
[----:B------:R-:W-:Y:S01]  /*e760*/  HADD2.F32 R6, -RZ, R30.H0_H0 ;  /* 0x2000001eff067230 */ /* 0x000fe20000004100 */
[C---:B------:R-:W-:Y:S01]  /*e770*/  FMUL.FTZ R17, R11.reuse, R15 ;  /* 0x0000000f0b117220 */ /* 0x040fe20000410000 */
[----:B------:R-:W-:Y:S01]  /*e780*/  HADD2.F32 R9, -RZ, R35.H0_H0 ;  /* 0x20000023ff097230 */ /* 0x000fe20000004100 */
[----:B------:R-:W-:Y:S01]  /*e790*/  FFMA.FTZ R29, R11, R43, R5 ;  /* 0x0000002b0b1d7223 */ /* 0x000fe20000010005 */
[----:B------:R-:W-:Y:S01]  /*e7a0*/  HADD2.F32 R35, -RZ, R40.H0_H0 ;  /* 0x20000028ff237230 */ /* 0x000fe20000004100 */
[----:B------:R-:W-:-:S02]  /*e7b0*/  FMUL.FTZ R5, R23, R0 ;  /* 0x0000000017057220 */ /* 0x000fc40000410000 */
[----:B------:R-:W-:Y:S02]  /*e7c0*/  FMUL.FTZ R15, R12, R0 ;  /* 0x000000000c0f7220 */ /* 0x000fe40000410000 */
[----:B------:R-:W-:Y:S02]  /*e7d0*/  FMUL.FTZ R0, R26, R6 ;  /* 0x000000061a007220 */ /* 0x000fe40000410000 */
[----:B------:R-:W-:Y:S02]  /*e7e0*/  FFMA.FTZ R30, R12, R4, R5 ;  /* 0x000000040c1e7223 */ /* 0x000fe40000010005 */
[C---:B------:R-:W-:Y:S02]  /*e7f0*/  FMUL.FTZ R6, R14.reuse, R6 ;  /* 0x000000060e067220 */ /* 0x040fe40000410000 */
[----:B------:R-:W-:Y:S02]  /*e800*/  FMUL.FTZ R5, R25, R9 ;  /* 0x0000000919057220 */ /* 0x000fe40000410000 */
[----:B------:R-:W-:-:S02]  /*e810*/  FFMA.FTZ R14, R14, R42, R0 ;  /* 0x0000002a0e0e7223 */ /* 0x000fc40000010000 */
[C---:B------:R-:W-:Y:S02]  /*e820*/  FMUL.FTZ R0, R13.reuse, R9 ;  /* 0x000000090d007220 */ /* 0x040fe40000410000 */
[----:B------:R-:W-:Y:S01]  /*e830*/  FFMA.FTZ R18, R13, R35, R5 ;  /* 0x000000230d127223 */ /* 0x000fe20000010005 */
[----:B------:R-:W-:Y:S01]  /*e840*/  F2FP.PACK_AB R5, R37, R41 ;  /* 0x000000292505723e */ /* 0x000fe200000000ff */
[----:B------:R-:W-:Y:S02]  /*e850*/  FFMA.FTZ R12, R20, R10, -R34 ;  /* 0x0000000a140c7223 */ /* 0x000fe40000010822 */
[----:B------:R-:W-:Y:S02]  /*e860*/  FFMA.FTZ R8, R22, R8, -R27 ;  /* 0x0000000816087223 */ /* 0x000fe4000001081b */
[----:B------:R-:W-:Y:S02]  /*e870*/  FFMA.FTZ R11, R21, R43, -R17 ;  /* 0x0000002b150b7223 */ /* 0x000fe40000010811 */
[----:B------:R-:W-:-:S02]  /*e880*/  FFMA.FTZ R9, R19, R45, -R31 ;  /* 0x0000002d13097223 */ /* 0x000fc4000001081f */
[----:B------:R-:W-:Y:S01]  /*e890*/  FFMA.FTZ R13, R24, R7, -R16 ;  /* 0x00000007180d7223 */ /* 0x000fe20000010810 */
[----:B------:R-:W-:Y:S01]  /*e8a0*/  F2FP.PACK_AB R11, R11, R8 ;  /* 0x000000080b0b723e */ /* 0x000fe200000000ff */
[----:B------:R-:W-:Y:S01]  /*e8b0*/  FFMA.FTZ R10, R23, R4, -R15 ;  /* 0x00000004170a7223 */ /* 0x000fe2000001080f */
[----:B------:R-:W-:Y:S01]  /*e8c0*/  F2FP.PACK_AB R9, R9, R12 ;  /* 0x0000000c0909723e */ /* 0x000fe200000000ff */
[----:B------:R-:W-:Y:S01]  /*e8d0*/  FFMA.FTZ R6, R26, R42, -R6 ;  /* 0x0000002a1a067223 */ /* 0x000fe20000010806 */
[----:B------:R-:W-:Y:S01]  /*e8e0*/  F2FP.PACK_AB R7, R29, R32 ;  /* 0x000000201d07723e */ /* 0x000fe200000000ff */
[----:B------:R-:W-:Y:S01]  /*e8f0*/  FFMA.FTZ R0, R25, R35, -R0 ;  /* 0x0000002319007223 */ /* 0x000fe20000010800 */
[----:B------:R-:W-:Y:S02]  /*e900*/  F2FP.PACK_AB R4, R14, R28 ;  /* 0x0000001c0e04723e */ /* 0x000fe400000000ff */
[----:B------:R-:W-:Y:S02]  /*e910*/  F2FP.PACK_AB R8, R6, R13 ;  /* 0x0000000d0608723e */ /* 0x000fe400000000ff */
[----:B------:R-:W-:-:S02]  /*e920*/  F2FP.PACK_AB R10, R0, R10 ;  /* 0x0000000a000a723e */ /* 0x000fc400000000ff */
[----:B------:R-:W-:-:S03]  /*e930*/  F2FP.PACK_AB R6, R18, R30 ;  /* 0x0000001e1206723e */ /* 0x000fc600000000ff */
[----:B------:R1:W-:Y:S04]  /*e940*/  STS.128 [R36+0x8080], R8 ;  /* 0x0080800824007388 */ /* 0x0003e80000000c00 */
[----:B------:R1:W-:Y:S02]  /*e950*/  STS.128 [R33+0x8080], R4 ;  /* 0x0080800421007388 */ /* 0x0003e40000000c00 */
.L_x_1238:
[----:B------:R-:W-:Y:S05]  /*e960*/  BSYNC B0 ;  /* 0x0000000000007941 */ /* 0x000fea0003800000 */
.L_x_1237:
        /* <DEDUP_REMOVED lines=28> */
[----:B------:R-:W-:Y:S02]  /*eb30*/  SHF.L.U32 R33, R0, 0x1, RZ ;  /* 0x0000000100217819 */ /* 0x000fe400000006ff */
        /* <DEDUP_REMOVED lines=10> */
[----:B------:R-:W-:Y:S01]  /*ebe0*/  SHF.R.U64 R41, R58, 0x10, R59 ;  /* 0x000000103a297819 */ /* 0x000fe2000000123b */
[----:B------:R-:W-:-:S02]  /*ebf0*/  HADD2.F32 R40, -RZ, R40.H0_H0 ;  /* 0x20000028ff287230 */ /* 0x000fc40000004100 */
[--C-:B-1----:R-:W-:Y:S02]  /*ec00*/  HADD2.F32 R24, -RZ, R4.reuse.H0_H0 ;  /* 0x20000004ff187230 */ /* 0x102fe40000004100 */
[----:B------:R-:W-:Y:S02]  /*ec10*/  HADD2.F32 R26, -RZ, R4.H1_H1 ;  /* 0x30000004ff1a7230 */ /* 0x000fe40000004100 */
[----:B------:R-:W-:Y:S02]  /*ec20*/  HADD2.F32 R20, -RZ, R5.H0_H0 ;  /* 0x20000005ff147230 */ /* 0x000fe40000004100 */
[----:B------:R-:W-:Y:S02]  /*ec30*/  HADD2.F32 R4, -RZ, R110.H0_H0 ;  /* 0x2000006eff047230 */ /* 0x000fe40000004100 */
[--C-:B------:R-:W-:Y:S02]  /*ec40*/  HADD2.F32 R22, -RZ, R7.reuse.H0_H0 ;  /* 0x20000007ff167230 */ /* 0x100fe40000004100 */
[----:B------:R-:W-:-:S02]  /*ec50*/  HADD2.F32 R21, -RZ, R7.H1_H1 ;  /* 0x30000007ff157230 */ /* 0x000fc40000004100 */
        /* <DEDUP_REMOVED lines=62> */
.L_x_1240:
[----:B------:R-:W-:Y:S05]  /*f040*/  BSYNC B0 ;  /* 0x0000000000007941 */ /* 0x000fea0003800000 */
.L_x_1239:
[----:B------:R-:W-:Y:S01]  /*f050*/  IADD3 R0, R65, 0x30, RZ ;  /* 0x0000003041007810 */ /* 0x000fe20007ffe0ff */
[----:B------:R-:W-:Y:S03]  /*f060*/  BSSY B0, `(.L_x_1241) ;  /* 0x000006c000007945 */ /* 0x000fe60003800000 */
[----:B------:R-:W-:-:S13]  /*f070*/  ISETP.GE.OR P0, PT, R0, R54, P2 ;  /* 0x000000360000720c */ /* 0x000fda0001706670 */
[----:B------:R-:W-:Y:S05]  /*f080*/  @P0 BRA `(.L_x_1242) ;  /* 0x0000069000000947 */ /* 0x000fea0003800000 */
[----:B-1----:R-:W-:Y:S02]  /*f090*/  SHF.R.S32.HI R4, RZ, 0x1f, R0 ;  /* 0x0000001fff047819 */ /* 0x002fe40000011400 */
[----:B------:R-:W-:Y:S02]  /*f0a0*/  MOV R9, c[0x0][0x27c] ;  /* 0x00009f0000097a02 */ /* 0x000fe40000000f00 */
[----:B------:R-:W-:Y:S02]  /*f0b0*/  SHF.L.U32 R5, R0, 0x6, RZ ;  /* 0x0000000600057819 */ /* 0x000fe400000006ff */
[----:B------:R-:W-:Y:S02]  /*f0c0*/  LEA.HI R4, R4, R0, RZ, 0x3 ;  /* 0x0000000004047211 */ /* 0x000fe400078f18ff */
[----:B------:R-:W-:Y:S02]  /*f0d0*/  LEA.HI R9, R9, R64, RZ, 0x1d ;  /* 0x0000004009097211 */ /* 0x000fe400078fe8ff */
[----:B------:R-:W-:Y:S01]  /*f0e0*/  LOP3.LUT R0, R5, 0x1c0, RZ, 0xc0, !PT ;  /* 0x000001c005007812 */ /* 0x000fe200078ec0ff */
[----:B------:R-:W-:Y:S01]  /*f0f0*/  IMAD.SHL.U32 R5, R4, 0x40, RZ ;  /* 0x0000004004057824 */ /* 0x000fe200078e00ff */
[----:B------:R-:W-:-:S02]  /*f100*/  SHF.R.S32.HI R10, RZ, 0x1f, R9 ;  /* 0x0000001fff0a7819 */ /* 0x000fc40000011409 */
[----:B------:R-:W-:Y:S02]  /*f110*/  SHF.L.U32 R7, R9, 0x3, RZ ;  /* 0x0000000309077819 */ /* 0x000fe400000006ff */
[----:B------:R-:W-:Y:S02]  /*f120*/  LOP3.LUT R6, R5, 0xfffffe00, RZ, 0xc0, !PT ;  /* 0xfffffe0005067812 */ /* 0x000fe400078ec0ff */
[----:B------:R-:W-:Y:S02]  /*f130*/  LEA.HI R5, R10, R9, RZ, 0x3 ;  /* 0x000000090a057211 */ /* 0x000fe400078f18ff */
[C---:B------:R-:W-:Y:S02]  /*f140*/  LOP3.LUT R8, R0.reuse, 0x38, R38, 0xf8, !PT ;  /* 0x0000003800087812 */ /* 0x040fe400078ef826 */
[----:B------:R-:W-:Y:S02]  /*f150*/  SHF.R.U32.HI R4, RZ, 0x3, R0 ;  /* 0x00000003ff047819 */ /* 0x000fe40000011600 */
[----:B------:R-:W-:Y:S01]  /*f160*/  LOP3.LUT R7, R0, 0x38, R7, 0xf8, !PT ;  /* 0x0000003800077812 */ /* 0x000fe200078ef807 */
[----:B------:R-:W-:Y:S01]  /*f170*/  IMAD.SHL.U32 R0, R5, 0x400, RZ ;  /* 0x0000040005007824 */ /* 0x000fe200078e00ff */
[----:B------:R-:W-:-:S02]  /*f180*/  LOP3.LUT R8, R6, R8, R4, 0xf6, !PT ;  /* 0x0000000806087212 */ /* 0x000fc400078ef604 */
[----:B------:R-:W-:Y:S02]  /*f190*/  LOP3.LUT R4, R7, R4, RZ, 0x3c, !PT ;  /* 0x0000000407047212 */ /* 0x000fe400078e3cff */
[----:B------:R-:W-:Y:S02]  /*f1a0*/  LOP3.LUT R0, R0, 0x7fffe000, RZ, 0xc0, !PT ;  /* 0x7fffe00000007812 */ /* 0x000fe400078ec0ff */
[----:B------:R-:W-:Y:S02]  /*f1b0*/  SHF.L.U32 R36, R8, 0x1, RZ ;  /* 0x0000000108247819 */ /* 0x000fe400000006ff */
[----:B------:R-:W-:Y:S02]  /*f1c0*/  IADD3 R0, R4, R0, R6 ;  /* 0x0000000004007210 */ /* 0x000fe40007ffe006 */
[----:B------:R-:W-:Y:S01]  /*f1d0*/  SHF.R.U32.HI R15, RZ, 0x10, R73 ;  /* 0x00000010ff0f7819 */ /* 0x000fe20000011649 */
[----:B------:R-:W1:Y:S01]  /*f1e0*/  LDS.128 R4, [R36+0x8080] ;  /* 0x0080800024047984 */ /* 0x000e620000000c00 */
[----:B------:R-:W-:-:S02]  /*f1f0*/  SHF.L.U32 R33, R0, 0x1, RZ ;  /* 0x0000000100217819 */ /* 0x000fc400000006ff */
[----:B------:R-:W-:Y:S01]  /*f200*/  SHF.R.U32.HI R0, RZ, 0x10, R69 ;  /* 0x00000010ff007819 */ /* 0x000fe20000011645 */
[----:B------:R-:W-:Y:S01]  /*f210*/  HADD2.F32 R44, -RZ, R15.H0_H0 ;  /* 0x2000000fff2c7230 */ /* 0x000fe20000004100 */
[----:B------:R-:W-:Y:S01]  /*f220*/  SHF.R.U32.HI R16, RZ, 0x10, R71 ;  /* 0x00000010ff107819 */ /* 0x000fe20000011647 */
[----:B------:R-:W2:Y:S01]  /*f230*/  LDS.128 R8, [R33+0x8080] ;  /* 0x0080800021087984 */ /* 0x000ea20000000c00 */
[----:B------:R-:W-:Y:S01]  /*f240*/  SHF.R.U32.HI R17, RZ, 0x10, R75 ;  /* 0x00000010ff117819 */ /* 0x000fe2000001164b */
[----:B------:R-:W-:Y:S01]  /*f250*/  HADD2.F32 R18, -RZ, R0.H0_H0 ;  /* 0x20000000ff127230 */ /* 0x000fe20000004100 */
        /* <DEDUP_REMOVED lines=28> */
[--C-:B------:R-:W-:Y:S01]  /*f420*/  HADD2.F32 R5, -RZ, R11.reuse.H0_H0 ;  /* 0x2000000bff057230 */ /* 0x100fe20000004100 */
        /* <DEDUP_REMOVED lines=47> */
.L_x_1242:
[----:B------:R-:W-:Y:S05]  /*f720*/  BSYNC B0 ;  /* 0x0000000000007941 */ /* 0x000fea0003800000 */
.L_x_1241:
        /* <DEDUP_REMOVED lines=109> */
.L_x_1244:
[----:B------:R-:W-:Y:S05]  /*fe00*/  BSYNC B0 ;  /* 0x0000000000007941 */ /* 0x000fea0003800000 */
.L_x_1243:
        /* <DEDUP_REMOVED lines=109> */
.L_x_1246:
[----:B------:R-:W-:Y:S05]  /*104e0*/  BSYNC B0 ;  /* 0x0000000000007941 */ /* 0x000fea0003800000 */
.L_x_1245:
        /* <DEDUP_REMOVED lines=109> */
.L_x_1248:
[----:B------:R-:W-:Y:S05]  /*10bc0*/  BSYNC B0 ;  /* 0x0000000000007941 */ /* 0x000fea0003800000 */
.L_x_1247:
[----:B-1----:R-:W-:-:S04]  /*10bd0*/  IADD3 R4, R65, 0x70, RZ ;  /* 0x0000007041047810 */ /* 0x002fc80007ffe0ff */
[----:B------:R-:W-:-:S13]  /*10be0*/  ISETP.GE.OR P0, PT, R4, R54, P2 ;  /* 0x000000360400720c */ /* 0x000fda0001706670 */
[----:B------:R-:W-:Y:S05]  /*10bf0*/  @P0 BRA `(.L_x_1224) ;  /* 0x0000069000000947 */ /* 0x000fea0003800000 */
[----:B------:R-:W-:Y:S01]  /*10c00*/  SHF.R.S32.HI R5, RZ, 0x1f, R4 ;  /* 0x0000001fff057819 */ /* 0x000fe20000011404 */
[----:B------:R-:W-:Y:S01]  /*10c10*/  HADD2.F32 R13, -RZ, R133.H0_H0 ;  /* 0x20000085ff0d7230 */ /* 0x000fe20000004100 */
[----:B------:R-:W-:Y:S02]  /*10c20*/  SHF.L.U32 R0, R4, 0x6, RZ ;  /* 0x0000000604007819 */ /* 0x000fe400000006ff */
[----:B------:R-:W-:Y:S02]  /*10c30*/  MOV R9, c[0x0][0x27c] ;  /* 0x00009f0000097a02 */ /* 0x000fe40000000f00 */
        /* <DEDUP_REMOVED lines=31> */
[----:B------:R-:W-:-:S02]  /*10e30*/  SHF.R.U64 R35, R94, 0x10, R95 ;  /* 0x000000105e237819 */ /* 0x000fc4000000125f */
[----:B------:R-:W-:Y:S01]  /*10e40*/  SHF.R.U64 R39, R106, 0x10, R107 ;  /* 0x000000106a277819 */ /* 0x000fe2000000126b */
[----:B------:R-:W-:-:S04]  /*10e50*/  HADD2.F32 R38, -RZ, R38.H0_H0 ;  /* 0x20000026ff267230 */ /* 0x000fc80000004100 */
[----:B------:R-:W-:Y:S02]  /*10e60*/  HADD2.F32 R39, -RZ, R39.H0_H0 ;  /* 0x20000027ff277230 */ /* 0x000fe40000004100 */
[----:B-1----:R-:W-:Y:S02]  /*10e70*/  HADD2.F32 R20, -RZ, R7.H0_H0 ;  /* 0x20000007ff147230 */ /* 0x002fe40000004100 */
[--C-:B------:R-:W-:Y:S02]  /*10e80*/  HADD2.F32 R22, -RZ, R5.reuse.H0_H0 ;  /* 0x20000005ff167230 */ /* 0x100fe40000004100 */
[----:B------:R-:W-:Y:S02]  /*10e90*/  HADD2.F32 R21, -RZ, R5.H1_H1 ;  /* 0x30000005ff157230 */ /* 0x000fe40000004100 */
[--C-:B------:R-:W-:Y:S02]  /*10ea0*/  HADD2.F32 R23, -RZ, R6.reuse.H0_H0 ;  /* 0x20000006ff177230 */ /* 0x100fe40000004100 */
[----:B------:R-:W-:-:S02]  /*10eb0*/  HADD2.F32 R25, -RZ, R6.H1_H1 ;  /* 0x30000006ff197230 */ /* 0x000fc40000004100 */
[--C-:B--2---:R-:W-:Y:S02]  /*10ec0*/  HADD2.F32 R6, -RZ, R11.reuse.H0_H0 ;  /* 0x2000000bff067230 */ /* 0x104fe40000004100 */
[----:B------:R-:W-:Y:S02]  /*10ed0*/  HADD2.F32 R5, -RZ, R11.H1_H1 ;  /* 0x3000000bff057230 */ /* 0x000fe40000004100 */
[----:B------:R-:W-:Y:S01]  /*10ee0*/  HADD2.F32 R19, -RZ, R7.H1_H1 ;  /* 0x30000007ff137230 */ /* 0x000fe20000004100 */
[----:B------:R-:W-:Y:S01]  /*10ef0*/  FMUL.FTZ R34, R6, R0 ;  /* 0x0000000006227220 */ /* 0x000fe20000410000 */
[--C-:B------:R-:W-:Y:S01]  /*10f00*/  HADD2.F32 R24, -RZ, R4.reuse.H0_H0 ;  /* 0x20000004ff187230 */ /* 0x100fe20000004100 */
[----:B------:R-:W-:Y:S01]  /*10f10*/  FMUL.FTZ R31, R5, R16 ;  /* 0x00000010051f7220 */ /* 0x000fe20000410000 */
[----:B------:R-:W-:Y:S02]  /*10f20*/  HADD2.F32 R26, -RZ, R4.H1_H1 ;  /* 0x30000004ff1a7230 */ /* 0x000fe40000004100 */
[----:B------:R-:W-:-:S02]  /*10f30*/  HADD2.F32 R11, -RZ, R8.H0_H0 ;  /* 0x20000008ff0b7230 */ /* 0x000fc40000004100 */
[----:B------:R-:W-:Y:S01]  /*10f40*/  HADD2.F32 R15, -RZ, R8.H1_H1 ;  /* 0x30000008ff0f7230 */ /* 0x000fe20000004100 */
[----:B------:R-:W-:Y:S01]  /*10f50*/  FMUL.FTZ R8, R20, R0 ;  /* 0x0000000014087220 */ /* 0x000fe20000410000 */
[----:B------:R-:W-:Y:S01]  /*10f60*/  HADD2.F32 R7, -RZ, R9.H0_H0 ;  /* 0x20000009ff077230 */ /* 0x000fe20000004100 */
[----:B------:R-:W-:Y:S01]  /*10f70*/  FMUL.FTZ R0, R19, R16 ;  /* 0x0000001013007220 */ /* 0x000fe20000410000 */
[----:B------:R-:W-:Y:S01]  /*10f80*/  HADD2.F32 R4, -RZ, R132.H1_H1 ;  /* 0x30000084ff047230 */ /* 0x000fe20000004100 */
[----:B------:R-:W-:Y:S01]  /*10f90*/  FFMA.FTZ R40, R6, R13, R8 ;  /* 0x0000000d06287223 */ /* 0x000fe20000010008 */
[--C-:B------:R-:W-:Y:S01]  /*10fa0*/  HADD2.F32 R12, -RZ, R10.reuse.H0_H0 ;  /* 0x2000000aff0c7230 */ /* 0x100fe20000004100 */
[----:B------:R-:W-:Y:S01]  /*10fb0*/  FFMA.FTZ R37, R5, R42, R0 ;  /* 0x0000002a05257223 */ /* 0x000fe20000010000 */
[----:B------:R-:W-:Y:S01]  /*10fc0*/  HADD2.F32 R14, -RZ, R10.H1_H1 ;  /* 0x3000000aff0e7230 */ /* 0x000fe20000004100 */
[-C--:B------:R-:W-:Y:S01]  /*10fd0*/  FMUL.FTZ R6, R22, R4.reuse ;  /* 0x0000000416067220 */ /* 0x080fe20000410000 */
[----:B------:R-:W-:Y:S01]  /*10fe0*/  HADD2.F32 R10, -RZ, R133.H1_H1 ;  /* 0x30000085ff0a7230 */ /* 0x000fe20000004100 */
[----:B------:R-:W-:Y:S01]  /*10ff0*/  FMUL.FTZ R27, R7, R4 ;  /* 0x00000004071b7220 */ /* 0x000fe20000410000 */
[--C-:B------:R-:W-:Y:S01]  /*11000*/  HADD2.F32 R4, -RZ, R134.reuse.H0_H0 ;  /* 0x20000086ff047230 */ /* 0x100fe20000004100 */
[----:B------:R-:W-:Y:S01]  /*11010*/  FMUL.FTZ R5, R21, R18 ;  /* 0x0000001215057220 */ /* 0x000fe20000410000 */
[----:B------:R-:W-:Y:S01]  /*11020*/  HADD2.F32 R9, -RZ, R9.H1_H1 ;  /* 0x30000009ff097230 */ /* 0x000fe20000004100 */
[----:B------:R-:W-:Y:S01]  /*11030*/  FFMA.FTZ R32, R7, R10, R6 ;  /* 0x0000000a07207223 */ /* 0x000fe20000010006 */
[----:B------:R-:W-:Y:S01]  /*11040*/  HADD2.F32 R7, -RZ, R135.H0_H0 ;  /* 0x20000087ff077230 */ /* 0x000fe20000004100 */
[-C--:B------:R-:W-:Y:S01]  /*11050*/  FMUL.FTZ R6, R24, R4.reuse ;  /* 0x0000000418067220 */ /* 0x080fe20000410000 */
[----:B------:R-:W-:Y:S01]  /*11060*/  HADD2.F32 R0, -RZ, R134.H1_H1 ;  /* 0x30000086ff007230 */ /* 0x000fe20000004100 */
[----:B------:R-:W-:Y:S01]  /*11070*/  FFMA.FTZ R30, R9, R41, R5 ;  /* 0x00000029091e7223 */ /* 0x000fe20000010005 */
[----:B------:R-:W-:Y:S01]  /*11080*/  HADD2.F32 R8, -RZ, R35.H0_H0 ;  /* 0x20000023ff087230 */ /* 0x000fe20000004100 */
[C---:B------:R-:W-:Y:S01]  /*11090*/  FFMA.FTZ R28, R11.reuse, R7, R6 ;  /* 0x000000070b1c7223 */ /* 0x040fe20000010006 */
[----:B------:R-:W-:Y:S01]  /*110a0*/  HADD2.F32 R6, -RZ, R29.H0_H0 ;  /* 0x2000001dff067230 */ /* 0x000fe20000004100 */
[----:B------:R-:W-:Y:S01]  /*110b0*/  FMUL.FTZ R17, R11, R4 ;  /* 0x000000040b117220 */ /* 0x000fe20000410000 */
[----:B------:R-:W-:Y:S01]  /*110c0*/  HADD2.F32 R4, -RZ, R135.H1_H1 ;  /* 0x30000087ff047230 */ /* 0x000fe20000004100 */
[----:B------:R-:W-:-:S02]  /*110d0*/  FMUL.FTZ R5, R23, R0 ;  /* 0x0000000017057220 */ /* 0x000fc40000410000 */
[----:B------:R-:W-:Y:S02]  /*110e0*/  FMUL.FTZ R16, R12, R0 ;  /* 0x000000000c107220 */ /* 0x000fe40000410000 */
[-C--:B------:R-:W-:Y:S02]  /*110f0*/  FMUL.FTZ R0, R26, R6.reuse ;  /* 0x000000061a007220 */ /* 0x080fe40000410000 */
[C---:B------:R-:W-:Y:S02]  /*11100*/  FMUL.FTZ R6, R15.reuse, R6 ;  /* 0x000000060f067220 */ /* 0x040fe40000410000 */
[----:B------:R-:W-:Y:S02]  /*11110*/  FFMA.FTZ R15, R15, R38, R0 ;  /* 0x000000260f0f7223 */ /* 0x000fe40000010000 */
[----:B------:R-:W-:Y:S02]  /*11120*/  FMUL.FTZ R18, R9, R18 ;  /* 0x0000001209127220 */ /* 0x000fe40000410000 */
[----:B------:R-:W-:-:S02]  /*11130*/  FFMA.FTZ R29, R12, R4, R5 ;  /* 0x000000040c1d7223 */ /* 0x000fc40000010005 */
[-C--:B------:R-:W-:Y:S02]  /*11140*/  FMUL.FTZ R0, R14, R8.reuse ;  /* 0x000000080e007220 */ /* 0x080fe40000410000 */
[----:B------:R-:W-:Y:S02]  /*11150*/  FMUL.FTZ R5, R25, R8 ;  /* 0x0000000819057220 */ /* 0x000fe40000410000 */
        /* <DEDUP_REMOVED lines=11> */
[----:B------:R-:W-:-:S02]  /*11210*/  FFMA.FTZ R0, R25, R39, -R0 ;  /* 0x0000002719007223 */ /* 0x000fc40000010800 */
[----:B------:R-:W-:Y:S01]  /*11220*/  FFMA.FTZ R14, R14, R39, R5 ;  /* 0x000000270e0e7223 */ /* 0x000fe20000010005 */
[----:B------:R-:W-:Y:S02]  /*11230*/  F2FP.PACK_AB R8, R6, R13 ;  /* 0x0000000d0608723e */ /* 0x000fe400000000ff */
[----:B------:R-:W-:Y:S02]  /*11240*/  F2FP.PACK_AB R10, R0, R10 ;  /* 0x0000000a000a723e */ /* 0x000fe400000000ff */
[----:B------:R-:W-:Y:S02]  /*11250*/  F2FP.PACK_AB R5, R30, R32 ;  /* 0x000000201e05723e */ /* 0x000fe400000000ff */
[----:B------:R-:W-:Y:S01]  /*11260*/  F2FP.PACK_AB R6, R14, R29 ;  /* 0x0000001d0e06723e */ /* 0x000fe200000000ff */
[----:B------:R1:W-:Y:S04]  /*11270*/  STS.128 [R36+0x8080], R8 ;  /* 0x0080800824007388 */ /* 0x0003e80000000c00 */
[----:B------:R1:W-:Y:S02]  /*11280*/  STS.128 [R33+0x8080], R4 ;  /* 0x0080800421007388 */ /* 0x0003e40000000c00 */
.L_x_1224:
[----:B------:R-:W-:Y:S05]  /*11290*/  BSYNC B2 ;  /* 0x0000000000027941 */ /* 0x000fea0003800000 */
.L_x_1178:
[----:B-1----:R-:W-:Y:S01]  /*112a0*/  SHF.R.S32.HI R7, RZ, 0x4, R140 ;  /* 0x00000004ff077819 */ /* 0x002fe2000001148c */
[----:B------:R-:W-:Y:S01]  /*112b0*/  IMAD.SHL.U32 R6, R64, 0x40, RZ ;  /* 0x0000004040067824 */ /* 0x000fe200078e00ff */
[----:B------:R-:W-:-:S04]  /*112c0*/  DEPBAR.LE SB0, 0x0 ;  /* 0x000080000000791a */ /* 0x000fc80000000000 */
[----:B------:R-:W-:Y:S01]  /*112d0*/  LEA.HI R0, R140, R7, RZ, 0x1 ;  /* 0x000000078c007211 */ /* 0x000fe200078f08ff */
[----:B------:R-:W-:Y:S01]  /*112e0*/  IMAD.SHL.U32 R4, R138, 0x40, RZ ;  /* 0x000000408a047824 */ /* 0x000fe200078e00ff */
[----:B------:R-:W-:Y:S01]  /*112f0*/  LOP3.LUT P0, RZ, R64, 0x2, RZ, 0xc0, !PT ;  /* 0x0000000240ff7812 */ /* 0x000fe2000780c0ff */
[----:B------:R-:W-:Y:S01]  /*11300*/  IMAD.SHL.U32 R5, R139, 0x40, RZ ;  /* 0x000000408b057824 */ /* 0x000fe200078e00ff */
[----:B------:R-:W-:Y:S01]  /*11310*/  LOP3.LUT R0, R0, 0xfffffffe, RZ, 0xc0, !PT ;  /* 0xfffffffe00007812 */ /* 0x000fe200078ec0ff */
[----:B------:R-:W-:Y:S01]  /*11320*/  IMAD.SHL.U32 R8, R65, 0x8, RZ ;  /* 0x0000000841087824 */ /* 0x000fe200078e00ff */
[----:B------:R-:W-:Y:S01]  /*11330*/  LOP3.LUT R4, R4, 0x1c0, RZ, 0xc0, !PT ;  /* 0x000001c004047812 */ /* 0x000fe200078ec0ff */
[----:B------:R-:W-:Y:S01]  /*11340*/  IMAD.MOV.U32 R24, RZ, RZ, R158 ;  /* 0x000000ffff187224 */ /* 0x000fe200078e009e */
[----:B------:R-:W-:Y:S01]  /*11350*/  LOP3.LUT R119, R5, 0xfffffe00, RZ, 0xc0, !PT ;  /* 0xfffffe0005777812 */ /* 0x000fe200078ec0ff */
[----:B------:R-:W-:Y:S01]  /*11360*/  IMAD.IADD R7, R7, 0x1, -R0 ;  /* 0x0000000107077824 */ /* 0x000fe200078e0a00 */
[----:B------:R-:W-:Y:S01]  /*11370*/  LOP3.LUT R0, R6, 0x1c0, RZ, 0xc0, !PT ;  /* 0x000001c006007812 */ /* 0x000fe200078ec0ff */
[----:B------:R-:W-:Y:S01]  /*11380*/  IMAD.MOV.U32 R25, RZ, RZ, R159 ;  /* 0x000000ffff197224 */ /* 0x000fe200078e009f */
[----:B------:R-:W-:Y:S01]  /*11390*/  ULDC.64 UR4, c[0x0][0x208] ;  /* 0x0000820000047ab9 */ /* 0x000fe20000000a00 */
[----:B------:R-:W-:Y:S01]  /*113a0*/  IMAD.SHL.U32 R6, R7, 0x8, RZ ;  /* 0x0000000807067824 */ /* 0x000fe200078e00ff */
[----:B------:R-:W-:Y:S01]  /*113b0*/  LOP3.LUT R5, R0, 0x8, R8, 0xf8, !PT ;  /* 0x0000000800057812 */ /* 0x000fe200078ef808 */
[----:B------:R-:W-:Y:S01]  /*113c0*/  IMAD.MOV.U32 R24, RZ, RZ, R154 ;  /* 0x000000ffff187224 */ /* 0x000fe200078e009a */
[----:B------:R-:W-:Y:S01]  /*113d0*/  SHF.R.U32.HI R0, RZ, 0x3, R0 ;  /* 0x00000003ff007819 */ /* 0x000fe20000011600 */
[----:B------:R-:W-:Y:S01]  /*113e0*/  USHF.L.U32 UR9, UR4, 0x5, URZ ;  /* 0x0000000504097899 */ /* 0x000fe2000800063f */
[----:B------:R-:W-:Y:S01]  /*113f0*/  LOP3.LUT R8, R4, 0x8, R6, 0xf8, !PT ;  /* 0x0000000804087812 */ /* 0x000fe200078ef806 */
[----:B------:R-:W-:Y:S01]  /*11400*/  UMOV UR6, 0x5 ;  /* 0x0000000500067882 */ /* 0x000fe20000000000 */
[----:B------:R-:W-:Y:S01]  /*11410*/  SHF.R.U32.HI R6, RZ, 0x3, R4 ;  /* 0x00000003ff067819 */ /* 0x000fe20000011604 */
[----:B------:R-:W-:Y:S01]  /*11420*/  IMAD R4, R142, 0x400, R119 ;  /* 0x000004008e047824 */ /* 0x000fe200078e0277 */
[----:B------:R-:W-:Y:S01]  /*11430*/  LOP3.LUT R0, R5, R0, RZ, 0x3c, !PT ;  /* 0x0000000005007212 */ /* 0x000fe200078e3cff */
[----:B------:R-:W-:Y:S01]  /*11440*/  USHF.L.U64.HI UR8, UR4, UR6, UR5 ;  /* 0x0000000604087299 */ /* 0x000fe20008010205 */
[----:B------:R-:W-:Y:S01]  /*11450*/  LOP3.LUT R118, R8, R6, RZ, 0x3c, !PT ;  /* 0x0000000608767212 */ /* 0x000fe200078e3cff */
[----:B------:R-:W-:Y:S04]  /*11460*/  STL.64 [R1+0x58], R24 ;  /* 0x0000581801007387 */ /* 0x000fe80000100a00 */
[----:B------:R-:W-:Y:S01]  /*11470*/  BAR.SYNC.DEFER_BLOCKING 0x0 ;  /* 0x0000000000007b1d */ /* 0x000fe20000010000 */
[----:B------:R-:W-:Y:S01]  /*11480*/  IMAD R0, R7, 0x200, R0 ;  /* 0x0000020007007824 */ /* 0x000fe200078e0200 */
[C---:B------:R-:W-:Y:S01]  /*11490*/  LOP3.LUT P5, RZ, R161.reuse, 0x40, RZ, 0xc0, !PT ;  /* 0x00000040a1ff7812 */ /* 0x040fe200078ac0ff */
[----:B------:R-:W-:Y:S01]  /*114a0*/  IMAD.IADD R4, R118, 0x1, R4 ;  /* 0x0000000176047824 */ /* 0x000fe200078e0204 */
[----:B------:R-:W-:Y:S01]  /*114b0*/  LOP3.LUT P4, RZ, R161, 0x80, RZ, 0xc0, !PT ;  /* 0x00000080a1ff7812 */ /* 0x000fe2000788c0ff */
[----:B------:R-:W-:Y:S01]  /*114c0*/  IMAD.SHL.U32 R220, R0, 0x2, RZ ;  /* 0x0000000200dc7824 */ /* 0x000fe200078e00ff */
[C---:B------:R-:W-:Y:S01]  /*114d0*/  ISETP.LT.OR P2, PT, R117.reuse, 0x1, P5 ;  /* 0x000000017500780c */ /* 0x040fe20002f41670 */
[----:B------:R-:W-:Y:S01]  /*114e0*/  IMAD.SHL.U32 R227, R4, 0x2, RZ ;  /* 0x0000000204e37824 */ /* 0x000fe200078e00ff */
[----:B------:R-:W-:Y:S01]  /*114f0*/  ISETP.LT.OR P3, PT, R117, 0x11, P4 ;  /* 0x000000117500780c */ /* 0x000fe20002761670 */
[----:B------:R-:W-:Y:S01]  /*11500*/  IMAD.SHL.U32 R239, R239, 0x2, RZ ;  /* 0x00000002efef7824 */ /* 0x000fe200078e00ff */
[C---:B------:R-:W-:Y:S01]  /*11510*/  IADD3 R0, R220.reuse, 0x5080, RZ ;  /* 0x00005080dc007810 */ /* 0x040fe20007ffe0ff */
[--C-:B------:R-:W-:Y:S01]  /*11520*/  IMAD R229, R3, 0x2, R227.reuse ;  /* 0x0000000203e57824 */ /* 0x100fe200078e02e3 */
[----:B------:R-:W-:Y:S01]  /*11530*/  IADD3 R231, R220, 0x50a0, RZ ;  /* 0x000050a0dce77810 */ /* 0x000fe20007ffe0ff */
[----:B------:R-:W-:Y:S01]  /*11540*/  IMAD R228, R2, 0x2, R227 ;  /* 0x0000000202e47824 */ /* 0x000fe200078e02e3 */
[----:B------:R-:W-:Y:S01]  /*11550*/  @P0 IADD3 R231, R0, -0x20, RZ ;  /* 0xffffffe000e70810 */ /* 0x000fe20007ffe0ff */
[----:B------:R-:W-:-:S02]  /*11560*/  IMAD R0, R136, c[0x0][0x208], RZ ;  /* 0x0000820088007a24 */ /* 0x000fc400078e02ff */
[----:B------:R-:W-:Y:S01]  /*11570*/  IMAD R230, R2, 0x2, R229 ;  /* 0x0000000202e67824 */ /* 0x000fe200078e02e5 */
[----:B------:R-:W-:Y:S01]  /*11580*/  IADD3 R237, R231, 0x800, RZ ;  /* 0x00000800e7ed7810 */ /* 0x000fe20007ffe0ff */
[----:B------:R-:W-:Y:S01]  /*11590*/  IMAD R0, R125, c[0x0][0x20c], R0 ;  /* 0x000083007d007a24 */ /* 0x000fe200078e0200 */
[----:B------:R-:W-:Y:S01]  /*115a0*/  IADD3 R236, R231, 0x1000, RZ ;  /* 0x00001000e7ec7810 */ /* 0x000fe20007ffe0ff */
[----:B------:R-:W-:Y:S01]  /*115b0*/  IMAD R232, R3, 0x2, R228 ;  /* 0x0000000203e87824 */ /* 0x000fe200078e02e4 */
[C---:B------:R-:W-:Y:S01]  /*115c0*/  IADD3 R235, R231.reuse, 0x1800, RZ ;  /* 0x00001800e7eb7810 */ /* 0x040fe20007ffe0ff */
[----:B------:R-:W-:Y:S01]  /*115d0*/  LDSM.16.M88.4 R4, [R220+0x5080] ;  /* 0x00508000dc04783b */ /* 0x000fe20000000200 */
[C---:B------:R-:W-:Y:S02]  /*115e0*/  IADD3 R234, R231.reuse, 0x2000, RZ ;  /* 0x00002000e7ea7810 */ /* 0x040fe40007ffe0ff */
[----:B------:R-:W-:Y:S01]  /*115f0*/  IADD3 R233, R231, 0x2800, RZ ;  /* 0x00002800e7e97810 */ /* 0x000fe20007ffe0ff */
[----:B---3--:R-:W1:Y:S04]  /*11600*/  LDSM.16.M88.4 R12, [R227+0x8080] ;  /* 0x00808000e30c783b */ /* 0x008e680000000200 */
[----:B------:R-:W2:Y:S04]  /*11610*/  LDSM.16.M88.4 R8, [R227+0xa080] ;  /* 0x00a08000e308783b */ /* 0x000ea80000000200 */
[----:B------:R-:W3:Y:S04]  /*11620*/  LDSM.16.M88.4 R16, [R220+0x5880] ;  /* 0x00588000dc10783b */ /* 0x000ee80000000200 */
[----:B------:R-:W4:Y:S04]  /*11630*/  LDSM.16.M88.4 R20, [R220+0x6080] ;  /* 0x00608000dc14783b */ /* 0x000f280000000200 */
[----:B------:R-:W-:Y:S04]  /*11640*/  LDSM.16.M88.4 R44, [R231+0x1000] ;  /* 0x00100000e72c783b */ /* 0x000fe80000000200 */
[----:B------:R-:W-:Y:S04]  /*11650*/  LDSM.16.M88.4 R36, [R231+0x800] ;  /* 0x00080000e724783b */ /* 0x000fe80000000200 */
[----:B------:R-:W-:Y:S01]  /*11660*/  LDSM.16.M88.4 R40, [R231] ;  /* 0x00000000e728783b */ /* 0x000fe20000000200 */
[-C--:B-1----:R-:W-:Y:S08]  /*11670*/  HMMA.16816.F32 R104, R12, R6.reuse, RZ ;  /* 0x000000060c68723c */ /* 0x082ff000000018ff */
[----:B--2---:R-:W-:Y:S07]  /*11680*/  HMMA.16816.F32 R60, R8, R6, RZ ;  /* 0x00000006083c723c */ /* 0x004fee00000018ff */
[----:B------:R-:W-:Y:S01]  /*11690*/  IMAD.WIDE.U32 R6, R125, c[0x0][0x208], RZ ;  /* 0x000082007d067a25 */ /* 0x000fe200078e00ff */
[----:B------:R-:W-:Y:S03]  /*116a0*/  HMMA.16816.F32 R92, R12, R4, RZ ;  /* 0x000000040c5c723c */ /* 0x000fe600000018ff */
[----:B------:R-:W-:-:S02]  /*116b0*/  IMAD.IADD R0, R7, 0x1, R0 ;  /* 0x0000000107007824 */ /* 0x000fc400078e0200 */
[----:B------:R-:W-:-:S03]  /*116c0*/  IMAD.WIDE.U32 R6, R6, 0x30, R24 ;  /* 0x0000003006067825 */ /* 0x000fc600078e0018 */
[----:B------:R-:W-:Y:S01]  /*116d0*/  HMMA.16816.F32 R52, R8, R4, RZ ;  /* 0x000000040834723c */ /* 0x000fe200000018ff */
[----:B------:R-:W-:-:S04]  /*116e0*/  IMAD R0, R0, 0x30, RZ ;  /* 0x0000003000007824 */ /* 0x000fc800078e02ff */
[----:B------:R-:W-:Y:S02]  /*116f0*/  IMAD.IADD R0, R7, 0x1, R0 ;  /* 0x0000000107007824 */ /* 0x000fe400078e0200 */
[C---:B------:R-:W-:Y:S01]  /*11700*/  LEA R4, P0, R6.reuse, c[0x0][0x1f8], 0x1 ;  /* 0x00007e0006047a11 */ /* 0x040fe200078008ff */
[----:B------:R-:W-:Y:S01]  /*11710*/  IMAD.U32 R7, RZ, RZ, UR9 ;  /* 0x00000009ff077e24 */ /* 0x000fe2000f8e00ff */
[----:B---3--:R-:W-:Y:S02]  /*11720*/  HMMA.16816.F32 R88, R12, R16, RZ ;  /* 0x000000100c58723c */ /* 0x008fe400000018ff */
[----:B------:R-:W-:Y:S01]  /*11730*/  LEA.HI.X R5, R6, c[0x0][0x1fc], R0, 0x1, P0 ;  /* 0x00007f0006057a11 */ /* 0x000fe200000f0c00 */
[----:B------:R-:W-:Y:S01]  /*11740*/  IMAD.MOV.U32 R0, RZ, RZ, 0x40 ;  /* 0x00000040ff007424 */ /* 0x000fe200078e00ff */
[----:B------:R-:W-:-:S04]  /*11750*/  IADD3 R24, P1, P0, R7, 0x80, R4 ;  /* 0x0000008007187810 */ /* 0x000fc8000783e004 */
[C---:B------:R-:W-:Y:S01]  /*11760*/  HMMA.16816.F32 R32, R8.reuse, R16, RZ ;  /* 0x000000100820723c */ /* 0x040fe200000018ff */
[----:B------:R-:W-:Y:S02]  /*11770*/  IADD3.X R25, RZ, UR8, R5, P1, P0 ;  /* 0x00000008ff197c10 */ /* 0x000fe40008fe0405 */
[----:B------:R-:W-:Y:S02]  /*11780*/  IADD3 R6, P0, R4, UR9, RZ ;  /* 0x0000000904067c10 */ /* 0x000fe4000ff1e0ff */
[----:B------:R-:W-:Y:S02]  /*11790*/  ISETP.LT.OR P1, PT, R117, 0x1, P4 ;  /* 0x000000017500780c */ /* 0x000fe40002721670 */
[----:B------:R-:W-:Y:S01]  /*117a0*/  IADD3.X R7, R5, UR8, RZ, P0, !PT ;  /* 0x0000000805077c10 */ /* 0x000fe200087fe4ff */
[----:B------:R-:W-:Y:S01]  /*117b0*/  HMMA.16816.F32 R56, R8, R18, RZ ;  /* 0x000000120838723c */ /* 0x000fe200000018ff */
[----:B------:R-:W-:-:S07]  /*117c0*/  ISETP.LT.OR P0, PT, R117, 0x11, P5 ;  /* 0x000000117500780c */ /* 0x000fce0002f01670 */
[----:B------:R-:W-:Y:S01]  /*117d0*/  HMMA.16816.F32 R100, R12, R18, RZ ;  /* 0x000000120c64723c */ /* 0x000fe200000018ff */
[----:B------:R-:W1:Y:S07]  /*117e0*/  LDSM.16.M88.4 R16, [R229+0xa080] ;  /* 0x00a08000e510783b */ /* 0x000e6e0000000200 */
[-C--:B----4-:R-:W-:Y:S08]  /*117f0*/  HMMA.16816.F32 R28, R8, R20.reuse, RZ ;  /* 0x00000014081c723c */ /* 0x090ff000000018ff */
[----:B------:R-:W-:Y:S08]  /*11800*/  HMMA.16816.F32 R80, R12, R20, RZ ;  /* 0x000000140c50723c */ /* 0x000ff000000018ff */
[-C--:B------:R-:W-:Y:S08]  /*11810*/  HMMA.16816.F32 R48, R8, R22.reuse, RZ ;  /* 0x000000160830723c */ /* 0x080ff000000018ff */
[----:B------:R-:W-:Y:S01]  /*11820*/  HMMA.16816.F32 R96, R12, R22, RZ ;  /* 0x000000160c60723c */ /* 0x000fe200000018ff */
[----:B------:R-:W2:Y:S04]  /*11830*/  LDSM.16.M88.4 R20, [R229+0x8080] ;  /* 0x00808000e514783b */ /* 0x000ea80000000200 */
[----:B------:R-:W-:Y:S01]  /*11840*/  @!PT LDS RZ, [RZ] ;  /* 0x00000000fffff984 */ /* 0x000fe20000000800 */
[----:B------:R-:W-:Y:S01]  /*11850*/  @!PT LDS RZ, [RZ] ;  /* 0x00000000fffff984 */ /* 0x000fe20000000800 */
[----:B------:R-:W-:Y:S01]  /*11860*/  @!PT LDS RZ, [RZ] ;  /* 0x00000000fffff984 */ /* 0x000fe20000000800 */
[----:B------:R3:W-:Y:S01]  /*11870*/  LDGSTS.E.BYPASS.LTC128B.128 [R239+0x2080], [R4.64], !P2 ;  /* 0x0208000004ef7fae */ /* 0x0007e2000d101d4e */
[----:B------:R-:W-:-:S03]  /*11880*/  LOP3.LUT P2, RZ, R64, 0x4, RZ, 0xc0, !PT ;  /* 0x0000000440ff7812 */ /* 0x000fc6000784c0ff */
[----:B------:R3:W-:Y:S01]  /*11890*/  LDGSTS.E.BYPASS.LTC128B.128 [R239+0x3880], [R4.64+0x80], !P1 ;  /* 0x0388008004ef7fae */ /* 0x0007e2000c901d4e */
[----:B------:R-:W-:Y:S01]  /*118a0*/  ISETP.LT.OR P1, PT, R117, 0x21, P5 ;  /* 0x000000217500780c */ /* 0x000fe20002f21670 */
[C---:B-1----:R-:W-:Y:S01]  /*118b0*/  HMMA.16816.F32 R84, R16.reuse, R44, R28 ;  /* 0x0000002c1054723c */ /* 0x042fe2000000181c */
[----:B------:R-:W-:Y:S01]  /*118c0*/  SEL R0, R0, 0xffffffc0, !P2 ;  /* 0xffffffc000007807 */ /* 0x000fe20005000000 */
[----:B------:R1:W-:Y:S04]  /*118d0*/  LDGSTS.E.BYPASS.LTC128B.128 [R239+0x2880], [R6.64], !P0 ;  /* 0x0288000006ef7fae */ /* 0x0003e8000c101d4e */
[----:B------:R-:W-:Y:S01]  /*118e0*/  IMAD.IADD R226, R220, 0x1, R0 ;  /* 0x00000001dce27824 */ /* 0x000fe200078e0200 */
[----:B------:R4:W-:Y:S01]  /*118f0*/  LDGSTS.E.BYPASS.LTC128B.128 [R239+0x4080], [R24.64], !P3 ;  /* 0x0408000018ef7fae */ /* 0x0009e2000d901d4e */
[----:B------:R-:W-:Y:S01]  /*11900*/  HMMA.16816.F32 R108, R16, R36, R32 ;  /* 0x00000024106c723c */ /* 0x000fe20000001820 */
[----:B------:R-:W-:-:S07]  /*11910*/  IMAD.IADD R225, R0, 0x1, R231 ;  /* 0x0000000100e17824 */ /* 0x000fce00078e02e7 */
[C---:B------:R-:W-:Y:S08]  /*11920*/  HMMA.16816.F32 R76, R16.reuse, R42, R60 ;  /* 0x0000002a104c723c */ /* 0x040ff0000000183c */
[----:B------:R-:W-:Y:S01]  /*11930*/  HMMA.16816.F32 R112, R16, R40, R52 ;  /* 0x000000281070723c */ /* 0x000fe20000001834 */
[----:B---3--:R-:W-:-:S04]  /*11940*/  IADD3 R4, P0, R6, UR9, RZ ;  /* 0x0000000906047c10 */ /* 0x008fc8000ff1e0ff */
[----:B------:R-:W-:Y:S02]  /*11950*/  IADD3.X R5, R7, UR8, RZ, P0, !PT ;  /* 0x0000000807057c10 */ /* 0x000fe400087fe4ff */
[----:B------:R-:W-:Y:S01]  /*11960*/  ISETP.LT.OR P0, PT, R117, 0x21, P4 ;  /* 0x000000217500780c */ /* 0x000fe20002701670 */
[C---:B------:R-:W-:Y:S02]  /*11970*/  HMMA.16816.F32 R72, R16.reuse, R38, R56 ;  /* 0x000000261048723c */ /* 0x040fe40000001838 */
[----:B------:R1:W-:Y:S06]  /*11980*/  LDGSTS.E.BYPASS.LTC128B.128 [R239+0x3080], [R4.64], !P1 ;  /* 0x0308000004ef7fae */ /* 0x0003ec000c901d4e */
[----:B------:R-:W-:Y:S04]  /*11990*/  HMMA.16816.F32 R68, R16, R46, R48 ;  /* 0x0000002e1044723c */ /* 0x000fe80000001830 */
[----:B------:R1:W-:Y:S01]  /*119a0*/  LDGSTS.E.BYPASS.LTC128B.128 [R239+0x4880], [R4.64+0x80], !P0 ;  /* 0x0488008004ef7fae */ /* 0x0003e2000c101d4e */
[----:B------:R-:W-:-:S03]  /*119b0*/  ISETP.GT.AND P0, PT, R125, UR7, PT ;  /* 0x000000077d007c0c */ /* 0x000fc6000bf04270 */
[----:B------:R-:W-:Y:S01]  /*119c0*/  LDSM.16.M88.4 R8, [R228+0xa080] ;  /* 0x00a08000e408783b */ /* 0x000fe20000000200 */
[C---:B--2---:R-:W-:Y:S03]  /*119d0*/  HMMA.16816.F32 R64, R20.reuse, R40, R92 ;  /* 0x000000281440723c */ /* 0x044fe6000000185c */
[----:B------:R-:W2:Y:S04]  /*119e0*/  LDSM.16.M88.4 R28, [R226+0x5080] ;  /* 0x00508000e21c783b */ /* 0x000ea80000000200 */
[----:B----4-:R-:W3:Y:S01]  /*119f0*/  LDSM.16.M88.4 R24, [R226+0x5880] ;  /* 0x00588000e218783b */ /* 0x010ee20000000200 */
[C---:B------:R-:W-:Y:S03]  /*11a00*/  HMMA.16816.F32 R52, R20.reuse, R36, R88 ;  /* 0x000000241434723c */ /* 0x040fe60000001858 */
[----:B------:R-:W4:Y:S04]  /*11a10*/  LDSM.16.M88.4 R32, [R226+0x6080] ;  /* 0x00608000e220783b */ /* 0x000f280000000200 */
[----:B------:R-:W3:Y:S01]  /*11a20*/  LDSM.16.M88.4 R12, [R228+0x8080] ;  /* 0x00808000e40c783b */ /* 0x000ee20000000200 */
[C---:B------:R-:W-:Y:S03]  /*11a30*/  HMMA.16816.F32 R48, R20.reuse, R44, R80 ;  /* 0x0000002c1430723c */ /* 0x040fe60000001850 */
[----:B------:R-:W-:Y:S04]  /*11a40*/  LDSM.16.M88.4 R60, [R225+0x800] ;  /* 0x00080000e13c783b */ /* 0x000fe80000000200 */
[----:B-1----:R-:W-:Y:S01]  /*11a50*/  LDSM.16.M88.4 R4, [R230+0xa080] ;  /* 0x00a08000e604783b */ /* 0x002fe20000000200 */
[C---:B------:R-:W-:Y:S03]  /*11a60*/  HMMA.16816.F32 R40, R20.reuse, R42, R104 ;  /* 0x0000002a1428723c */ /* 0x040fe60000001868 */
[----:B------:R-:W-:Y:S04]  /*11a70*/  LDSM.16.M88.4 R56, [R225+0x1000] ;  /* 0x00100000e138783b */ /* 0x000fe80000000200 */
[----:B------:R-:W0:Y:S01]  /*11a80*/  LDGDEPBAR ;  /* 0x00000000000079af */ /* 0x000e220000000000 */
[C---:B------:R-:W-:Y:S03]  /*11a90*/  HMMA.16816.F32 R16, R20.reuse, R38, R100 ;  /* 0x000000261410723c */ /* 0x040fe60000001864 */
[----:B------:R-:W1:Y:S05]  /*11aa0*/  LDSM.16.M88.4 R36, [R225] ;  /* 0x00000000e124783b */ /* 0x000e6a0000000200 */
[----:B------:R-:W-:Y:S01]  /*11ab0*/  HMMA.16816.F32 R44, R20, R46, R96 ;  /* 0x0000002e142c723c */ /* 0x000fe20000001860 */
[----:B------:R-:W1:Y:S07]  /*11ac0*/  LDSM.16.M88.4 R20, [R230+0x8080] ;  /* 0x00808000e614783b */ /* 0x000e6e0000000200 */
[C---:B--2---:R-:W-:Y:S08]  /*11ad0*/  HMMA.16816.F32 R80, R8.reuse, R30, R76 ;  /* 0x0000001e0850723c */ /* 0x044ff0000000184c */
[C---:B------:R-:W-:Y:S08]  /*11ae0*/  HMMA.16816.F32 R88, R8.reuse, R28, R112 ;  /* 0x0000001c0858723c */ /* 0x040ff00000001870 */
[C---:B---3--:R-:W-:Y:S08]  /*11af0*/  HMMA.16816.F32 R92, R8.reuse, R24, R108 ;  /* 0x00000018085c723c */ /* 0x048ff0000000186c */
[C---:B----4-:R-:W-:Y:S08]  /*11b00*/  HMMA.16816.F32 R84, R8.reuse, R32, R84 ;  /* 0x000000200854723c */ /* 0x050ff00000001854 */
[C---:B------:R-:W-:Y:S08]  /*11b10*/  HMMA.16816.F32 R72, R8.reuse, R26, R72 ;  /* 0x0000001a0848723c */ /* 0x040ff00000001848 */
[----:B------:R-:W-:Y:S08]  /*11b20*/  HMMA.16816.F32 R76, R8, R34, R68 ;  /* 0x00000022084c723c */ /* 0x000ff00000001844 */
[C---:B------:R-:W-:Y:S08]  /*11b30*/  HMMA.16816.F32 R8, R12.reuse, R28, R64 ;  /* 0x0000001c0c08723c */ /* 0x040ff00000001840 */
[C---:B------:R-:W-:Y:S01]  /*11b40*/  HMMA.16816.F32 R68, R12.reuse, R30, R40 ;  /* 0x0000001e0c44723c */ /* 0x040fe20000001828 */
[----:B------:R-:W-:Y:S07]  /*11b50*/  LDSM.16.M88.4 R28, [R220+0x6880] ;  /* 0x00688000dc1c783b */ /* 0x000fee0000000200 */
[C---:B------:R-:W-:Y:S01]  /*11b60*/  HMMA.16816.F32 R112, R12.reuse, R26, R16 ;  /* 0x0000001a0c70723c */ /* 0x040fe20000001810 */
[----:B------:R-:W2:Y:S07]  /*11b70*/  LDSM.16.M88.4 R16, [R227+0xe080] ;  /* 0x00e08000e310783b */ /* 0x000eae0000000200 */
[C---:B------:R-:W-:Y:S01]  /*11b80*/  HMMA.16816.F32 R104, R12.reuse, R24, R52 ;  /* 0x000000180c68723c */ /* 0x040fe20000001834 */
[----:B------:R-:W3:Y:S04]  /*11b90*/  LDSM.16.M88.4 R24, [R220+0x7080] ;  /* 0x00708000dc18783b */ /* 0x000ee80000000200 */
[----:B------:R-:W-:Y:S03]  /*11ba0*/  LDSM.16.M88.4 R52, [R231+0x1800] ;  /* 0x00180000e734783b */ /* 0x000fe60000000200 */
[C---:B------:R-:W-:Y:S01]  /*11bb0*/  HMMA.16816.F32 R108, R12.reuse, R32, R48 ;  /* 0x000000200c6c723c */ /* 0x040fe20000001830 */
[----:B------:R-:W-:Y:S07]  /*11bc0*/  LDSM.16.M88.4 R48, [R231+0x2000] ;  /* 0x00200000e730783b */ /* 0x000fee0000000200 */
[----:B------:R-:W-:Y:S01]  /*11bd0*/  HMMA.16816.F32 R44, R12, R34, R44 ;  /* 0x000000220c2c723c */ /* 0x000fe2000000182c */
[----:B------:R-:W4:Y:S07]  /*11be0*/  LDSM.16.M88.4 R12, [R220+0x7880] ;  /* 0x00788000dc0c783b */ /* 0x000f2e0000000200 */
        /* <DEDUP_REMOVED lines=8> */
[----:B------:R-:W1:Y:S07]  /*11c70*/  LDSM.16.M88.4 R4, [R229+0xe080] ;  /* 0x00e08000e504783b */ /* 0x000e6e0000000200 */
        /* <DEDUP_REMOVED lines=36> */
[----:B------:R-:W4:Y:S07]  /*11ec0*/  LDSM.16.M88.4 R28, [R225+0x1800] ;  /* 0x00180000e11c783b */ /* 0x000f2e0000000200 */
[C---:B------:R-:W-:Y:S01]  /*11ed0*/  HMMA.16816.F32 R60, R20.reuse, R68, R24 ;  /* 0x00000044143c723c */ /* 0x040fe20000001818 */
[----:B------:R-:W2:Y:S07]  /*11ee0*/  LDSM.16.M88.4 R24, [R225+0x2000] ;  /* 0x00200000e118783b */ /* 0x000eae0000000200 */
[----:B------:R-:W-:Y:S01]  /*11ef0*/  HMMA.16816.F32 R56, R20, R70, R80 ;  /* 0x000000461438723c */ /* 0x000fe20000001850 */
[----:B------:R-:W3:Y:S01]  /*11f00*/  LDSM.16.M88.4 R20, [R225+0x2800] ;  /* 0x00280000e114783b */ /* 0x000ee20000000200 */
        /* <DEDUP_REMOVED lines=23> */
[C---:B------:R-:W-:Y:S08]  /*12080*/  HMMA.16816.F32 R32, R8.reuse, R20, R16 ;  /* 0x000000140820723c */ /* 0x040ff00000001810 */
        /* <DEDUP_REMOVED lines=11> */
[----:B------:R-:W-:-:S03]  /*12140*/  LEA R4, P0, R6, c[0x0][0x1c8], 0x1 ;  /* 0x0000720006047a11 */ /* 0x000fc600078008ff */
[----:B------:R-:W-:Y:S02]  /*12150*/  IMAD.IADD R0, R7, 0x1, R0 ;  /* 0x0000000107007824 */ /* 0x000fe400078e0200 */
[----:B------:R-:W-:-:S03]  /*12160*/  IMAD.U32 R7, RZ, RZ, UR5 ;  /* 0x00000005ff077e24 */ /* 0x000fc6000f8e00ff */
        /* <DEDUP_REMOVED lines=8> */
[----:B------:R-:W-:Y:S01]  /*121f0*/  IADD3 R8, P0, R6, UR5, RZ ;  /* 0x0000000506087c10 */ /* 0x000fe2000ff1e0ff */
[----:B------:R1:W-:Y:S01]  /*12200*/  LDGSTS.E.BYPASS.LTC128B.128 [R239+0x6880], [R4.64+0x80], !P4 ;  /* 0x0688008004ef7fae */ /* 0x0003e2000e101d4e */
[----:B------:R-:W-:-:S02]  /*12210*/  IADD3.X R11, RZ, UR4, R5, P2, P1 ;  /* 0x00000004ff0b7c10 */ /* 0x000fc400097e2405 */
[----:B------:R-:W-:Y:S01]  /*12220*/  IADD3.X R9, R7, UR4, RZ, P0, !PT ;  /* 0x0000000407097c10 */ /* 0x000fe200087fe4ff */
[----:B------:R1:W-:Y:S04]  /*12230*/  LDGSTS.E.BYPASS.LTC128B.128 [R239+0x5880], [R6.64], !P5 ;  /* 0x0588000006ef7fae */ /* 0x0003e8000e901d4e */
[----:B------:R1:W-:Y:S04]  /*12240*/  LDGSTS.E.BYPASS.LTC128B.128 [R239+0x7080], [R10.64], !P4 ;  /* 0x070800000aef7fae */ /* 0x0003e8000e101d4e */
[----:B------:R1:W-:Y:S04]  /*12250*/  LDGSTS.E.BYPASS.LTC128B.128 [R239+0x6080], [R8.64], !P5 ;  /* 0x0608000008ef7fae */ /* 0x0003e8000e901d4e */
[----:B------:R1:W-:Y:S02]  /*12260*/  LDGSTS.E.BYPASS.LTC128B.128 [R239+0x7880], [R8.64+0x80], !P4 ;  /* 0x0788008008ef7fae */ /* 0x0003e4000e101d4e */
.L_x_1249:
        /* <DEDUP_REMOVED lines=16> */
[C---:B------:R-:W-:Y:S01]  /*12370*/  LOP3.LUT R10, R4.reuse, 0x1ffffffe, RZ, 0xc0, !PT ;  /* 0x1ffffffe040a7812 */ /* 0x040fe200078ec0ff */
[----:B------:R-:W-:Y:S01]  /*12380*/  IMAD.SHL.U32 R9, R4, 0x20, RZ ;  /* 0x0000002004097824 */ /* 0x000fe200078e00ff */
[----:B------:R-:W-:Y:S01]  /*12390*/  ISETP.NE.AND P0, PT, R157, 0x1, PT ;  /* 0x000000019d00780c */ /* 0x000fe20003f05270 */
[----:B------:R-:W-:Y:S01]  /*123a0*/  IMAD R4, R8, 0x10, R6 ;  /* 0x0000001008047824 */ /* 0x000fe200078e0206 */
[----:B------:R-:W-:Y:S01]  /*123b0*/  ISETP.GE.AND P1, PT, R153, 0x1, PT ;  /* 0x000000019900780c */ /* 0x000fe20003f26270 */
[----:B------:R-:W-:Y:S01]  /*123c0*/  IMAD.IADD R5, R5, 0x1, -R10 ;  /* 0x0000000105057824 */ /* 0x000fe200078e0a0a */
[----:B------:R-:W-:-:S05]  /*123d0*/  LOP3.LUT R6, R9, 0xffffffc0, RZ, 0xc0, !PT ;  /* 0xffffffc009067812 */ /* 0x000fca00078ec0ff */
[----:B------:R-:W-:-:S04]  /*123e0*/  IMAD.IADD R4, R6, 0x1, R4 ;  /* 0x0000000106047824 */ /* 0x000fc800078e0204 */
[----:B------:R-:W-:-:S04]  /*123f0*/  IMAD R8, R5, 0x8, R4 ;  /* 0x0000000805087824 */ /* 0x000fc800078e0204 */
[----:B------:R-:W-:Y:S01]  /*12400*/  @P0 IMAD.HI.U32 R4, R8, c[0x0][0x2c8], RZ ;  /* 0x0000b20008040a27 */ /* 0x000fe200078e00ff */
[----:B------:R1:W-:Y:S03]  /*12410*/  STL [R1+0x40], R8 ;  /* 0x0000400801007387 */ /* 0x0003e60000100800 */
[----:B------:R-:W-:Y:S01]  /*12420*/  IMAD.MOV.U32 R9, RZ, RZ, R8 ;  /* 0x000000ffff097224 */ /* 0x000fe200078e0008 */
[----:B------:R-:W-:Y:S02]  /*12430*/  @P0 SHF.R.U32.HI R9, RZ, c[0x0][0x2cc], R4 ;  /* 0x0000b300ff090a19 */ /* 0x000fe40000011604 */
[----:B------:R-:W-:-:S03]  /*12440*/  LOP3.LUT R4, R7, 0x7ffffffc, RZ, 0xc0, !PT ;  /* 0x7ffffffc07047812 */ /* 0x000fc600078ec0ff */
[----:B------:R-:W2:Y:S02]  /*12450*/  SHFL.IDX PT, R6, R9, RZ, 0x1c1f ;  /* 0x001c1fff09067589 */ /* 0x000ea400000e0000 */
[----:B------:R-:W-:Y:S01]  /*12460*/  IMAD.IADD R4, R0, 0x1, -R4 ;  /* 0x0000000100047824 */ /* 0x000fe200078e0a04 */
[----:B------:R-:W-:-:S03]  /*12470*/  IADD3 R0, R148, 0x1, R116 ;  /* 0x0000000194007810 */ /* 0x000fc60007ffe074 */
[----:B-1----:R-:W-:-:S04]  /*12480*/  IMAD.SHL.U32 R8, R4, 0x2, RZ ;  /* 0x0000000204087824 */ /* 0x002fc800078e00ff */
[--C-:B------:R-:W-:Y:S01]  /*12490*/  IMAD.IADD R13, R116, 0x1, -R8.reuse ;  /* 0x00000001740d7824 */ /* 0x100fe200078e0a08 */
[----:B------:R1:W-:Y:S01]  /*124a0*/  STL [R1+0x1c], R8 ;  /* 0x00001c0801007387 */ /* 0x0003e20000100800 */
[----:B------:R-:W-:Y:S02]  /*124b0*/  IADD3 R0, -R149, R0, -R8 ;  /* 0x0000000095007210 */ /* 0x000fe40007ffe908 */
[----:B------:R-:W-:Y:S02]  /*124c0*/  IADD3 R11, -R8, R148, R116 ;  /* 0x00000094080b7210 */ /* 0x000fe40007ffe174 */
[C---:B------:R-:W-:Y:S02]  /*124d0*/  IADD3 R10, R0.reuse, c[0x0][0x328], RZ ;  /* 0x0000ca00000a7a10 */ /* 0x040fe40007ffe0ff */
[----:B------:R-:W-:Y:S01]  /*124e0*/  IADD3 R12, R0, UR11, RZ ;  /* 0x0000000b000c7c10 */ /* 0x000fe2000fffe0ff */
[----:B------:R-:W-:Y:S02]  /*124f0*/  IMAD.IADD R0, R119, 0x1, R118 ;  /* 0x0000000177007824 */ /* 0x000fe400078e0276 */
[----:B--2---:R-:W-:-:S02]  /*12500*/  IMAD.IADD R5, R10, 0x1, R6 ;  /* 0x000000010a057824 */ /* 0x004fc400078e0206 */
        /* <DEDUP_REMOVED lines=14> */
.L_x_1252:
[----:B------:R-:W-:-:S04]  /*125f0*/  MOV R7, c[0x0][0x32c] ;  /* 0x0000cb0000077a02 */ /* 0x000fc80000000f00 */
[----:B------:R-:W-:-:S13]  /*12600*/  ISETP.NE.AND P0, PT, R7, 0x1, PT ;  /* 0x000000010700780c */ /* 0x000fda0003f05270 */
[----:B------:R-:W-:-:S05]  /*12610*/  @P0 IMAD.HI.U32 R7, R6, c[0x0][0x330], RZ ;  /* 0x0000cc0006070a27 */ /* 0x000fca00078e00ff */
[----:B------:R-:W-:Y:S02]  /*12620*/  @P0 SHF.R.U32.HI R6, RZ, c[0x0][0x334], R7 ;  /* 0x0000cd00ff060a19 */ /* 0x000fe40000011607 */
.L_x_1253:
[----:B------:R-:W-:Y:S05]  /*12630*/  BSYNC B0 ;  /* 0x0000000000007941 */ /* 0x000fea0003800000 */
.L_x_1251:
[----:B------:R-:W-:-:S05]  /*12640*/  IMAD R6, R6, c[0x0][0x32c], R13 ;  /* 0x0000cb0006067a24 */ /* 0x000fca00078e020d */
[----:B------:R-:W-:Y:S02]  /*12650*/  IADD3 R7, R6, c[0x0][0x32c], RZ ;  /* 0x0000cb0006077a10 */ /* 0x000fe40007ffe0ff */
[----:B------:R-:W-:Y:S02]  /*12660*/  IMNMX R4, R4, R6, !PT ;  /* 0x0000000604047217 */ /* 0x000fe40007800200 */
[----:B------:R-:W-:Y:S02]  /*12670*/  IMNMX R5, R5, R7, PT ;  /* 0x0000000705057217 */ /* 0x000fe40003800200 */
.L_x_1250:
[----:B-1----:R-:W1:Y:S02]  /*12680*/  SHFL.IDX PT, R8, R9, 0x1, 0x1c1f ;  /* 0x003c1f0009087f89 */ /* 0x002e6400000e0000 */
[----:B-1----:R-:W-:Y:S01]  /*12690*/  IMAD.IADD R7, R10, 0x1, R8 ;  /* 0x000000010a077824 */ /* 0x002fe200078e0208 */
[----:B------:R-:W-:-:S04]  /*126a0*/  IADD3 R6, R12, R8, RZ ;  /* 0x000000080c067210 */ /* 0x000fc80007ffe0ff */
        /* <DEDUP_REMOVED lines=13> */
.L_x_1256:
[----:B------:R-:W-:-:S04]  /*12780*/  MOV R14, c[0x0][0x32c] ;  /* 0x0000cb00000e7a02 */ /* 0x000fc80000000f00 */
[----:B------:R-:W-:-:S13]  /*12790*/  ISETP.NE.AND P0, PT, R14, 0x1, PT ;  /* 0x000000010e00780c */ /* 0x000fda0003f05270 */
[----:B------:R-:W-:-:S05]  /*127a0*/  @P0 IMAD.HI.U32 R14, R8, c[0x0][0x330], RZ ;  /* 0x0000cc00080e0a27 */ /* 0x000fca00078e00ff */
[----:B------:R-:W-:Y:S02]  /*127b0*/  @P0 SHF.R.U32.HI R8, RZ, c[0x0][0x334], R14 ;  /* 0x0000cd00ff080a19 */ /* 0x000fe4000001160e */
.L_x_1257:
[----:B------:R-:W-:Y:S05]  /*127c0*/  BSYNC B0 ;  /* 0x0000000000007941 */ /* 0x000fea0003800000 */
.L_x_1255:
[----:B------:R-:W-:-:S05]  /*127d0*/  IMAD R8, R8, c[0x0][0x32c], R13 ;  /* 0x0000cb0008087a24 */ /* 0x000fca00078e020d */
[----:B------:R-:W-:Y:S02]  /*127e0*/  IADD3 R14, R8, c[0x0][0x32c], RZ ;  /* 0x0000cb00080e7a10 */ /* 0x000fe40007ffe0ff */
[----:B------:R-:W-:Y:S02]  /*127f0*/  IMNMX R6, R6, R8, !PT ;  /* 0x0000000806067217 */ /* 0x000fe40007800200 */
[----:B------:R-:W-:Y:S02]  /*12800*/  IMNMX R7, R7, R14, PT ;  /* 0x0000000e07077217 */ /* 0x000fe40003800200 */
.L_x_1254:
[C---:B------:R-:W-:Y:S01]  /*12810*/  ISETP.GE.AND P0, PT, R116.reuse, 0x2, PT ;  /* 0x000000027400780c */ /* 0x040fe20003f06270 */
[----:B------:R-:W1:Y:S01]  /*12820*/  SHFL.IDX PT, R8, R9, 0x2, 0x1c1f ;  /* 0x005c1f0009087f89 */ /* 0x000e6200000e0000 */
[----:B------:R-:W-:Y:S02]  /*12830*/  ISETP.GE.AND P1, PT, R116, 0x9, PT ;  /* 0x000000097400780c */ /* 0x000fe40003f26270 */
[----:B------:R-:W-:Y:S02]  /*12840*/  P2R R20, PR, RZ, 0x1 ;  /* 0x00000001ff147803 */ /* 0x000fe40000000000 */
[----:B------:R-:W-:-:S02]  /*12850*/  ISETP.GT.AND P0, PT, R4, 0x1, !P0 ;  /* 0x000000010400780c */ /* 0x000fc40004704270 */
[C---:B------:R-:W-:Y:S02]  /*12860*/  ISETP.GE.AND P6, PT, R116.reuse, 0xa, PT ;  /* 0x0000000a7400780c */ /* 0x040fe40003fc6270 */
[----:B------:R-:W-:Y:S02]  /*12870*/  ISETP.LT.OR P0, PT, R5, 0x2, P0 ;  /* 0x000000020500780c */ /* 0x000fe40000701670 */
[----:B------:R-:W-:Y:S02]  /*12880*/  ISETP.GE.AND P5, PT, R116, 0x11, PT ;  /* 0x000000117400780c */ /* 0x000fe40003fa6270 */
[----:B------:R-:W-:Y:S02]  /*12890*/  FSEL R22, R49, -INF , !P0 ;  /* 0xff80000031167808 */ /* 0x000fe40004000000 */
[----:B------:R-:W-:Y:S02]  /*128a0*/  ISETP.GT.AND P0, PT, R4, 0x8, !P1 ;  /* 0x000000080400780c */ /* 0x000fe40004f04270 */
[----:B------:R-:W-:-:S02]  /*128b0*/  ISETP.GE.AND P4, PT, R116, 0x12, PT ;  /* 0x000000127400780c */ /* 0x000fc40003f86270 */
[C---:B------:R-:W-:Y:S02]  /*128c0*/  ISETP.LT.OR P0, PT, R5.reuse, 0x9, P0 ;  /* 0x000000090500780c */ /* 0x040fe40000701670 */
        /* <DEDUP_REMOVED lines=38> */
[----:B------:R-:W-:-:S04]  /*12b30*/  ISETP.GE.AND P0, PT, R116, 0x2a, PT ;  /* 0x0000002a7400780c */ /* 0x000fc80003f06270 */
[----:B------:R-:W-:Y:S02]  /*12b40*/  P2R R14, PR, RZ, 0x1 ;  /* 0x00000001ff0e7803 */ /* 0x000fe40000000000 */
[----:B------:R-:W-:Y:S01]  /*12b50*/  ISETP.GT.AND P0, PT, R4, 0x29, !P0 ;  /* 0x000000290400780c */ /* 0x000fe20004704270 */
[----:B-1----:R-:W-:-:S03]  /*12b60*/  IMAD.IADD R4, R12, 0x1, R8 ;  /* 0x000000010c047824 */ /* 0x002fc600078e0208 */
[----:B------:R-:W-:Y:S01]  /*12b70*/  ISETP.LT.OR P0, PT, R5, 0x2a, P0 ;  /* 0x0000002a0500780c */ /* 0x000fe20000701670 */
[----:B------:R-:W-:-:S03]  /*12b80*/  IMAD.IADD R5, R10, 0x1, R8 ;  /* 0x000000010a057824 */ /* 0x000fc600078e0208 */
[----:B------:R-:W-:Y:S02]  /*12b90*/  FSEL R164, R29, -INF , !P0 ;  /* 0xff8000001da47808 */ /* 0x000fe40004000000 */
[----:B------:R-:W-:Y:S02]  /*12ba0*/  ISETP.GE.AND P0, PT, R153, 0x1, PT ;  /* 0x000000019900780c */ /* 0x000fe40003f06270 */
[----:B------:R-:W-:-:S11]  /*12bb0*/  IMNMX R5, R5, R11, PT ;  /* 0x0000000b05057217 */ /* 0x000fd60003800200 */
        /* <DEDUP_REMOVED lines=12> */
.L_x_1260:
[----:B------:R-:W-:-:S04]  /*12c80*/  MOV R19, c[0x0][0x32c] ;  /* 0x0000cb0000137a02 */ /* 0x000fc80000000f00 */
[----:B------:R-:W-:-:S13]  /*12c90*/  ISETP.NE.AND P0, PT, R19, 0x1, PT ;  /* 0x000000011300780c */ /* 0x000fda0003f05270 */
[----:B------:R-:W-:-:S05]  /*12ca0*/  @P0 IMAD.HI.U32 R19, R8, c[0x0][0x330], RZ ;  /* 0x0000cc0008130a27 */ /* 0x000fca00078e00ff */
[----:B------:R-:W-:Y:S02]  /*12cb0*/  @P0 SHF.R.U32.HI R8, RZ, c[0x0][0x334], R19 ;  /* 0x0000cd00ff080a19 */ /* 0x000fe40000011613 */
.L_x_1261:
[----:B------:R-:W-:Y:S05]  /*12cc0*/  BSYNC B0 ;  /* 0x0000000000007941 */ /* 0x000fea0003800000 */
.L_x_1259:
[----:B------:R-:W-:-:S05]  /*12cd0*/  IMAD R8, R8, c[0x0][0x32c], R13 ;  /* 0x0000cb0008087a24 */ /* 0x000fca00078e020d */
[----:B------:R-:W-:Y:S02]  /*12ce0*/  IADD3 R19, R8, c[0x0][0x32c], RZ ;  /* 0x0000cb0008137a10 */ /* 0x000fe40007ffe0ff */
[----:B------:R-:W-:Y:S02]  /*12cf0*/  IMNMX R4, R4, R8, !PT ;  /* 0x0000000804047217 */ /* 0x000fe40007800200 */
[----:B------:R-:W-:Y:S02]  /*12d00*/  IMNMX R5, R5, R19, PT ;  /* 0x0000001305057217 */ /* 0x000fe40003800200 */
.L_x_1258:
[----:B------:R-:W-:Y:S02]  /*12d10*/  ISETP.NE.AND P0, PT, R18, RZ, PT ;  /* 0x000000ff1200720c */ /* 0x000fe40003f05270 */
[----:B------:R-:W-:Y:S02]  /*12d20*/  P2R R8, PR, RZ, 0x10 ;  /* 0x00000010ff087803 */ /* 0x000fe40000000000 */
        /* <DEDUP_REMOVED lines=27> */
[----:B------:R-:W-:-:S04]  /*12ee0*/  ISETP.GT.AND P0, PT, R6, 0x1, !P4 ;  /* 0x000000010600780c */ /* 0x000fc80006704270 */
[----:B------:R-:W-:-:S04]  /*12ef0*/  ISETP.LT.OR P0, PT, R7, 0x2, P0 ;  /* 0x000000020700780c */ /* 0x000fc80000701670 */
[----:B------:R-:W-:Y:S02]  /*12f00*/  FSEL R24, R51, -INF , !P0 ;  /* 0xff80000033187808 */ /* 0x000fe40004000000 */
[----:B------:R-:W-:-:S04]  /*12f10*/  ISETP.GT.AND P0, PT, R6, RZ, !P1 ;  /* 0x000000ff0600720c */ /* 0x000fc80004f04270 */
[----:B------:R-:W-:-:S04]  /*12f20*/  ISETP.LT.OR P0, PT, R7, 0x1, P0 ;  /* 0x000000010700780c */ /* 0x000fc80000701670 */
[----:B------:R-:W-:Y:S02]  /*12f30*/  FSEL R19, R50, -INF , !P0 ;  /* 0xff80000032137808 */ /* 0x000fe40004000000 */
[----:B------:R-:W-:-:S04]  /*12f40*/  ISETP.NE.AND P0, PT, R15, RZ, PT ;  /* 0x000000ff0f00720c */ /* 0x000fc80003f05270 */
[----:B------:R-:W-:-:S04]  /*12f50*/  ISETP.GT.AND P0, PT, R6, 0x28, !P0 ;  /* 0x000000280600780c */ /* 0x000fc80004704270 */
[----:B------:R-:W-:-:S04]  /*12f60*/  ISETP.LT.OR P0, PT, R7, 0x29, P0 ;  /* 0x000000290700780c */ /* 0x000fc80000701670 */
[----:B------:R-:W-:Y:S02]  /*12f70*/  FSEL R157, R30, -INF , !P0 ;  /* 0xff8000001e9d7808 */ /* 0x000fe40004000000 */
[----:B------:R-:W-:-:S04]  /*12f80*/  ISETP.NE.AND P0, PT, R14, RZ, PT ;  /* 0x000000ff0e00720c */ /* 0x000fc80003f05270 */
[----:B------:R-:W-:Y:S02]  /*12f90*/  ISETP.GT.AND P0, PT, R6, 0x29, !P0 ;  /* 0x000000290600780c */ /* 0x000fe40004704270 */
[----:B------:R-:W1:Y:S02]  /*12fa0*/  SHFL.IDX PT, R6, R9, 0x3, 0x1c1f ;  /* 0x007c1f0009067f89 */ /* 0x000e6400000e0000 */
[----:B------:R-:W-:-:S04]  /*12fb0*/  ISETP.LT.OR P0, PT, R7, 0x2a, P0 ;  /* 0x0000002a0700780c */ /* 0x000fc80000701670 */
[----:B------:R-:W-:Y:S02]  /*12fc0*/  FSEL R147, R31, -INF , !P0 ;  /* 0xff8000001f937808 */ /* 0x000fe40004000000 */
[----:B------:R-:W-:-:S04]  /*12fd0*/  ISETP.GT.AND P0, PT, R4, RZ, !P1 ;  /* 0x000000ff0400720c */ /* 0x000fc80004f04270 */
[----:B------:R-:W-:-:S04]  /*12fe0*/  ISETP.LT.OR P0, PT, R5, 0x1, P0 ;  /* 0x000000010500780c */ /* 0x000fc80000701670 */
[----:B------:R-:W-:Y:S02]  /*12ff0*/  FSEL R53, R84, -INF , !P0 ;  /* 0xff80000054357808 */ /* 0x000fe40004000000 */
[----:B------:R-:W-:Y:S02]  /*13000*/  ISETP.GT.AND P0, PT, R4, 0x1, !P4 ;  /* 0x000000010400780c */ /* 0x000fe40006704270 */
[----:B------:R-:W-:Y:S02]  /*13010*/  ISETP.NE.AND P4, PT, R8, RZ, PT ;  /* 0x000000ff0800720c */ /* 0x000fe40003f85270 */
        /* <DEDUP_REMOVED lines=53> */
.L_x_1264:
[----:B------:R-:W-:-:S04]  /*13370*/  MOV R7, c[0x0][0x32c] ;  /* 0x0000cb0000077a02 */ /* 0x000fc80000000f00 */
[----:B------:R-:W-:-:S13]  /*13380*/  ISETP.NE.AND P0, PT, R7, 0x1, PT ;  /* 0x000000010700780c */ /* 0x000fda0003f05270 */
[----:B------:R-:W-:-:S05]  /*13390*/  @P0 IMAD.HI.U32 R7, R6, c[0x0][0x330], RZ ;  /* 0x0000cc0006070a27 */ /* 0x000fca00078e00ff */
[----:B------:R-:W-:Y:S02]  /*133a0*/  @P0 SHF.R.U32.HI R6, RZ, c[0x0][0x334], R7 ;  /* 0x0000cd00ff060a19 */ /* 0x000fe40000011607 */
.L_x_1265:
[----:B------:R-:W-:Y:S05]  /*133b0*/  BSYNC B0 ;  /* 0x0000000000007941 */ /* 0x000fea0003800000 */
.L_x_1263:
[----:B------:R-:W-:-:S05]  /*133c0*/  IMAD R6, R6, c[0x0][0x32c], R13 ;  /* 0x0000cb0006067a24 */ /* 0x000fca00078e020d */
[----:B------:R-:W-:Y:S02]  /*133d0*/  IADD3 R7, R6, c[0x0][0x32c], RZ ;  /* 0x0000cb0006077a10 */ /* 0x000fe40007ffe0ff */
[----:B------:R-:W-:Y:S02]  /*133e0*/  IMNMX R4, R4, R6, !PT ;  /* 0x0000000604047217 */ /* 0x000fe40007800200 */
[----:B------:R-:W-:Y:S02]  /*133f0*/  IMNMX R5, R5, R7, PT ;  /* 0x0000000705057217 */ /* 0x000fe40003800200 */
.L_x_1262:
        /* <DEDUP_REMOVED lines=16> */
[----:B------:R-:W-:Y:S01]  /*13500*/  LDSM.16.MT88.4 R32, [R221+0x2080] ;  /* 0x00208000dd20783b */ /* 0x000fe20000004200 */
[----:B------:R-:W-:Y:S02]  /*13510*/  FMNMX.FTZ R168, R63, R168, !PT ;  /* 0x000000a83fa87209 */ /* 0x000fe40007810000 */
[----:B------:R-:W-:Y:S01]  /*13520*/  FMNMX.FTZ R169, R65, R169, !PT ;  /* 0x000000a941a97209 */ /* 0x000fe20007810000 */
[----:B------:R-:W-:Y:S01]  /*13530*/  LDSM.16.MT88.4 R28, [R222+0x2080] ;  /* 0x00208000de1c783b */ /* 0x000fe20000004200 */
[----:B------:R-:W-:Y:S02]  /*13540*/  FMNMX.FTZ R168, R62, R168, !PT ;  /* 0x000000a83ea87209 */ /* 0x000fe40007810000 */
[----:B------:R-:W-:Y:S01]  /*13550*/  FMNMX.FTZ R169, R68, R169, !PT ;  /* 0x000000a944a97209 */ /* 0x000fe20007810000 */
[----:B------:R-:W-:Y:S01]  /*13560*/  LDSM.16.MT88.4 R36, [R222+0x3880] ;  /* 0x00388000de24783b */ /* 0x000fe20000004200 */
[----:B------:R-:W-:-:S02]  /*13570*/  ISETP.NE.AND P0, PT, R18, RZ, PT ;  /* 0x000000ff1200720c */ /* 0x000fc40003f05270 */
[----:B------:R-:W-:Y:S01]  /*13580*/  FMNMX.FTZ R169, R170, R169, !PT ;  /* 0x000000a9aaa97209 */ /* 0x000fe20007810000 */
[----:B------:R-:W-:Y:S01]  /*13590*/  LDSM.16.MT88.4 R48, [R223+0x3880] ;  /* 0x00388000df30783b */ /* 0x000fe20000004200 */
[----:B------:R-:W-:Y:S02]  /*135a0*/  FMNMX.FTZ R168, R61, R168, !PT ;  /* 0x000000a83da87209 */ /* 0x000fe40007810000 */
[----:B------:R-:W-:Y:S01]  /*135b0*/  FMNMX.FTZ R169, R166, R169, !PT ;  /* 0x000000a9a6a97209 */ /* 0x000fe20007810000 */
[----:B------:R-:W-:Y:S01]  /*135c0*/  STL [R1+0x90], R233 ;  /* 0x000090e901007387 */ /* 0x000fe20000100800 */
[----:B------:R-:W-:Y:S02]  /*135d0*/  ISETP.GT.AND P0, PT, R4, 0x8, !P0 ;  /* 0x000000080400780c */ /* 0x000fe40004704270 */
[----:B------:R-:W-:Y:S01]  /*135e0*/  FMNMX.FTZ R169, R165, R169, !PT ;  /* 0x000000a9a5a97209 */ /* 0x000fe20007810000 */
[----:B------:R-:W-:Y:S01]  /*135f0*/  STL [R1+0x8c], R232 ;  /* 0x00008ce801007387 */ /* 0x000fe20000100800 */
[----:B------:R-:W-:-:S02]  /*13600*/  FMNMX.FTZ R168, R159, R168, !PT ;  /* 0x000000a89fa87209 */ /* 0x000fc40007810000 */
[----:B------:R-:W-:Y:S01]  /*13610*/  FMNMX.FTZ R169, R164, R169, !PT ;  /* 0x000000a9a4a97209 */ /* 0x000fe20007810000 */
[----:B------:R-:W-:Y:S01]  /*13620*/  STL [R1+0x88], R231 ;  /* 0x000088e701007387 */ /* 0x000fe20000100800 */
[----:B------:R-:W-:Y:S02]  /*13630*/  ISETP.LT.OR P0, PT, R5, 0x9, P0 ;  /* 0x000000090500780c */ /* 0x000fe40000701670 */
[----:B------:R-:W-:Y:S01]  /*13640*/  FMNMX.FTZ R168, R158, R168, !PT ;  /* 0x000000a89ea87209 */ /* 0x000fe20007810000 */
[----:B------:R-:W1:Y:S01]  /*13650*/  SHFL.BFLY PT, R6, R169, 0x2, 0x1f ;  /* 0x0c401f00a9067f89 */ /* 0x000e6200000e0000 */
[----:B------:R-:W-:Y:S02]  /*13660*/  FSEL R43, R82, -INF , !P0 ;  /* 0xff800000522b7808 */ /* 0x000fe40004000000 */
[----:B------:R-:W-:Y:S01]  /*13670*/  FMNMX.FTZ R168, R157, R168, !PT ;  /* 0x000000a89da87209 */ /* 0x000fe20007810000 */
[----:B------:R-:W-:Y:S01]  /*13680*/  STL [R1+0x84], R230 ;  /* 0x000084e601007387 */ /* 0x000fe20000100800 */
[----:B------:R-:W-:-:S02]  /*13690*/  ISETP.GT.AND P0, PT, R4, 0x9, !P6 ;  /* 0x000000090400780c */ /* 0x000fc40007704270 */
[----:B------:R-:W-:Y:S01]  /*136a0*/  FMNMX.FTZ R168, R147, R168, !PT ;  /* 0x000000a893a87209 */ /* 0x000fe20007810000 */
[----:B------:R-:W-:Y:S01]  /*136b0*/  STL [R1+0x80], R229 ;  /* 0x000080e501007387 */ /* 0x000fe20000100800 */
[----:B------:R-:W-:Y:S02]  /*136c0*/  ISETP.LT.OR P0, PT, R5, 0xa, P0 ;  /* 0x0000000a0500780c */ /* 0x000fe40000701670 */
[----:B------:R-:W-:Y:S01]  /*136d0*/  ISETP.NE.AND P6, PT, R17, RZ, PT ;  /* 0x000000ff1100720c */ /* 0x000fe20003fc5270 */
[----:B------:R-:W-:Y:S01]  /*136e0*/  STL [R1+0x7c], R228 ;  /* 0x00007ce401007387 */ /* 0x000fe20000100800 */
[----:B------:R-:W-:Y:S02]  /*136f0*/  FSEL R42, R83, -INF , !P0 ;  /* 0xff800000532a7808 */ /* 0x000fe40004000000 */
[----:B------:R-:W-:Y:S01]  /*13700*/  ISETP.GT.AND P0, PT, R4, 0x10, !P5 ;  /* 0x000000100400780c */ /* 0x000fe20006f04270 */
[----:B------:R-:W-:Y:S01]  /*13710*/  STL [R1+0x78], R227 ;  /* 0x000078e301007387 */ /* 0x000fe20000100800 */
[----:B------:R-:W-:-:S02]  /*13720*/  ISETP.NE.AND P5, PT, R20, RZ, PT ;  /* 0x000000ff1400720c */ /* 0x000fc40003fa5270 */
[----:B------:R-:W-:Y:S01]  /*13730*/  ISETP.LT.OR P0, PT, R5, 0x11, P0 ;  /* 0x000000110500780c */ /* 0x000fe20000701670 */
[----:B------:R-:W-:Y:S01]  /*13740*/  STL [R1+0x74], R226 ;  /* 0x000074e201007387 */ /* 0x000fe20000100800 */
[----:B------:R-:W-:Y:S02]  /*13750*/  LEA R224, R2, R221, 0x1 ;  /* 0x000000dd02e07211 */ /* 0x000fe400078e08ff */
[----:B------:R-:W-:Y:S01]  /*13760*/  FSEL R56, R74, -INF , !P0 ;  /* 0xff8000004a387808 */ /* 0x000fe20004000000 */
[----:B------:R-:W-:Y:S01]  /*13770*/  STL [R1+0x70], R225 ;  /* 0x000070e101007387 */ /* 0x000fe20000100800 */
[----:B-1----:R-:W-:Y:S02]  /*13780*/  FMNMX.FTZ R169, R169, R6, !PT ;  /* 0x00000006a9a97209 */ /* 0x002fe40007810000 */
[----:B------:R-:W-:Y:S01]  /*13790*/  ISETP.GT.AND P0, PT, R4, 0x11, !P4 ;  /* 0x000000110400780c */ /* 0x000fe20006704270 */
[----:B------:R-:W-:Y:S01]  /*137a0*/  LDSM.16.MT88.4 R44, [R224+0x3880] ;  /* 0x00388000e02c783b */ /* 0x000fe20000004200 */
[----:B------:R-:W-:-:S02]  /*137b0*/  ISETP.NE.AND P4, PT, R16, RZ, PT ;  /* 0x000000ff1000720c */ /* 0x000fc40003f85270 */
[----:B------:R-:W-:Y:S01]  /*137c0*/  ISETP.LT.OR P0, PT, R5, 0x12, P0 ;  /* 0x000000120500780c */ /* 0x000fe20000701670 */
[----:B------:R-:W1:Y:S03]  /*137d0*/  SHFL.BFLY PT, R6, R169, 0x1, 0x1f ;  /* 0x0c201f00a9067f89 */ /* 0x000e6600000e0000 */
[----:B------:R-:W-:Y:S01]  /*137e0*/  FSEL R76, R75, -INF , !P0 ;  /* 0xff8000004b4c7808 */ /* 0x000fe20004000000 */
[----:B------:R-:W-:Y:S01]  /*137f0*/  STL [R1+0x6c], R220 ;  /* 0x00006cdc01007387 */ /* 0x000fe20000100800 */
[----:B------:R-:W-:-:S04]  /*13800*/  ISETP.GT.AND P0, PT, R4, 0x18, !P3 ;  /* 0x000000180400780c */ /* 0x000fc80005f04270 */
[----:B------:R-:W-:-:S04]  /*13810*/  ISETP.LT.OR P0, PT, R5, 0x19, P0 ;  /* 0x000000190500780c */ /* 0x000fc80000701670 */
[----:B------:R-:W-:Y:S02]  /*13820*/  FSEL R84, R78, -INF , !P0 ;  /* 0xff8000004e547808 */ /* 0x000fe40004000000 */
[----:B------:R-:W-:-:S04]  /*13830*/  ISETP.GT.AND P0, PT, R4, 0x19, !P2 ;  /* 0x000000190400780c */ /* 0x000fc80005704270 */
[----:B------:R-:W-:-:S04]  /*13840*/  ISETP.LT.OR P0, PT, R5, 0x1a, P0 ;  /* 0x0000001a0500780c */ /* 0x000fc80000701670 */
[----:B------:R-:W-:Y:S02]  /*13850*/  FSEL R85, R79, -INF , !P0 ;  /* 0xff8000004f557808 */ /* 0x000fe40004000000 */
[----:B-1----:R-:W-:Y:S02]  /*13860*/  FMNMX.FTZ R169, R169, R6, !PT ;  /* 0x00000006a9a97209 */ /* 0x002fe40007810000 */
[----:B------:R-:W1:Y:S01]  /*13870*/  SHFL.BFLY PT, R6, R168, 0x2, 0x1f ;  /* 0x0c401f00a8067f89 */ /* 0x000e6200000e0000 */
[----:B------:R-:W-:Y:S02]  /*13880*/  ISETP.GT.AND P0, PT, R4, 0x1, !P5 ;  /* 0x000000010400780c */ /* 0x000fe40006f04270 */
[----:B------:R-:W-:Y:S01]  /*13890*/  FMUL.FTZ R13, R169, c[0x0][0x2d0] ;  /* 0x0000b400a90d7a20 */ /* 0x000fe20000410000 */
[----:B------:R-:W-:Y:S02]  /*138a0*/  ISETP.NE.AND P5, PT, R15, RZ, PT ;  /* 0x000000ff0f00720c */ /* 0x000fe40003fa5270 */
[----:B------:R-:W-:-:S04]  /*138b0*/  ISETP.LT.OR P0, PT, R5, 0x2, P0 ;  /* 0x000000020500780c */ /* 0x000fc80000701670 */
[----:B------:R-:W-:Y:S02]  /*138c0*/  FSEL R41, R87, -INF , !P0 ;  /* 0xff80000057297808 */ /* 0x000fe40004000000 */
[C---:B------:R-:W-:Y:S02]  /*138d0*/  ISETP.GT.AND P0, PT, R4.reuse, RZ, !P1 ;  /* 0x000000ff0400720c */ /* 0x040fe40004f04270 */
[----:B------:R-:W-:Y:S02]  /*138e0*/  ISETP.GT.AND P1, PT, R4, 0x21, !P4 ;  /* 0x000000210400780c */ /* 0x000fe40006724270 */
[C---:B------:R-:W-:Y:S02]  /*138f0*/  ISETP.LT.OR P0, PT, R5.reuse, 0x1, P0 ;  /* 0x000000010500780c */ /* 0x040fe40000701670 */
[----:B------:R-:W-:Y:S02]  /*13900*/  ISETP.LT.OR P3, PT, R5, 0x22, P1 ;  /* 0x000000220500780c */ /* 0x000fe40000f61670 */
[----:B------:R-:W-:-:S02]  /*13910*/  FSEL R40, R86, -INF , !P0 ;  /* 0xff80000056287808 */ /* 0x000fc40004000000 */
[----:B------:R-:W-:Y:S02]  /*13920*/  ISETP.GT.AND P0, PT, R4, 0x20, !P6 ;  /* 0x000000200400780c */ /* 0x000fe40007704270 */
[----:B-1----:R-:W-:Y:S02]  /*13930*/  FMNMX.FTZ R168, R168, R6, !PT ;  /* 0x00000006a8a87209 */ /* 0x002fe40007810000 */
[----:B------:R-:W-:Y:S02]  /*13940*/  ISETP.LT.OR P0, PT, R5, 0x21, P0 ;  /* 0x000000210500780c */ /* 0x000fe40000701670 */
[----:B------:R-:W-:Y:S01]  /*13950*/  FMNMX.FTZ R8, R40, R41, !PT ;  /* 0x0000002928087209 */ /* 0x000fe20007810000 */
[----:B------:R-:W1:Y:S01]  /*13960*/  SHFL.BFLY PT, R6, R168, 0x1, 0x1f ;  /* 0x0c201f00a8067f89 */ /* 0x000e6200000e0000 */
[----:B------:R-:W-:Y:S02]  /*13970*/  FSEL R87, R90, -INF , !P0 ;  /* 0xff8000005a577808 */ /* 0x000fe40004000000 */
[----:B------:R-:W-:-:S02]  /*13980*/  FSETP.NEU.FTZ.AND P0, PT, R169, -INF , PT ;  /* 0xff800000a900780b */ /* 0x000fc40003f1d000 */
[----:B------:R-:W-:Y:S02]  /*13990*/  ISETP.NE.AND P6, PT, R14, RZ, PT ;  /* 0x000000ff0e00720c */ /* 0x000fe40003fc5270 */
[----:B------:R-:W-:Y:S02]  /*139a0*/  FSEL R13, R13, RZ, P0 ;  /* 0x000000ff0d0d7208 */ /* 0x000fe40000000000 */
[----:B------:R-:W-:Y:S02]  /*139b0*/  ISETP.GT.AND P2, PT, R4, 0x29, !P6 ;  /* 0x000000290400780c */ /* 0x000fe40007744270 */
[----:B------:R-:W-:Y:S01]  /*139c0*/  FSEL R14, R91, -INF , !P3 ;  /* 0xff8000005b0e7808 */ /* 0x000fe20005800000 */
[----:B------:R-:W-:-:S04]  /*139d0*/  FFMA.FTZ R7, R21, c[0x0][0x2d0], -R13 ;  /* 0x0000b40015077a23 */ /* 0x000fc8000001080d */
[----:B------:R2:W-:Y:S01]  /*139e0*/  MUFU.EX2 R201, R7 ;  /* 0x0000000700c97308 */ /* 0x0005e20000000800 */
[----:B-1----:R-:W-:Y:S02]  /*139f0*/  FMNMX.FTZ R168, R168, R6, !PT ;  /* 0x00000006a8a87209 */ /* 0x002fe40007810000 */
[----:B------:R-:W-:Y:S02]  /*13a00*/  FMNMX.FTZ R6, R53, R52, !PT ;  /* 0x0000003435067209 */ /* 0x000fe40007810000 */
[C---:B------:R-:W-:Y:S01]  /*13a10*/  FSETP.NEU.FTZ.AND P0, PT, R168.reuse, -INF , PT ;  /* 0xff800000a800780b */ /* 0x040fe20003f1d000 */
[----:B------:R-:W-:Y:S01]  /*13a20*/  FMUL.FTZ R12, R168, c[0x0][0x2d0] ;  /* 0x0000b400a80c7a20 */ /* 0x000fe20000410000 */
[----:B------:R-:W-:Y:S01]  /*13a30*/  FMNMX.FTZ R6, R54, R6, !PT ;  /* 0x0000000636067209 */ /* 0x000fe20007810000 */
[----:B--2---:R-:W-:-:S03]  /*13a40*/  FFMA.FTZ R7, R22, c[0x0][0x2d0], -R13 ;  /* 0x0000b40016077a23 */ /* 0x004fc6000001080d */
[----:B------:R-:W-:Y:S01]  /*13a50*/  FMNMX.FTZ R6, R55, R6, !PT ;  /* 0x0000000637067209 */ /* 0x000fe20007810000 */
[----:B------:R1:W-:Y:S01]  /*13a60*/  MUFU.EX2 R206, R7 ;  /* 0x0000000700ce7308 */ /* 0x0003e20000000800 */
[----:B------:R-:W-:Y:S02]  /*13a70*/  FSEL R12, R12, RZ, P0 ;  /* 0x000000ff0c0c7208 */ /* 0x000fe40000000000 */
[----:B------:R-:W-:Y:S02]  /*13a80*/  FMNMX.FTZ R6, R57, R6, !PT ;  /* 0x0000000639067209 */ /* 0x000fe40007810000 */
[----:B------:R-:W-:Y:S01]  /*13a90*/  ISETP.GT.AND P0, PT, R4, 0x28, !P5 ;  /* 0x000000280400780c */ /* 0x000fe20006f04270 */
[--C-:B------:R-:W-:Y:S01]  /*13aa0*/  FFMA.FTZ R0, R24, c[0x0][0x2d0], -R12.reuse ;  /* 0x0000b40018007a23 */ /* 0x100fe2000001080c */
[----:B------:R-:W-:Y:S01]  /*13ab0*/  FMNMX.FTZ R6, R59, R6, !PT ;  /* 0x000000063b067209 */ /* 0x000fe20007810000 */
[----:B------:R-:W-:Y:S01]  /*13ac0*/  FFMA.FTZ R2, R27, c[0x0][0x2d0], -R12 ;  /* 0x0000b4001b027a23 */ /* 0x000fe2000001080c */
[----:B------:R-:W-:Y:S01]  /*13ad0*/  ISETP.LT.OR P1, PT, R5, 0x29, P0 ;  /* 0x000000290500780c */ /* 0x000fe20000721670 */
[----:B------:R-:W-:Y:S01]  /*13ae0*/  MUFU.EX2 R196, R0 ;  /* 0x0000000000c47308 */ /* 0x000fe20000000800 */
[----:B------:R-:W-:-:S02]  /*13af0*/  FMNMX.FTZ R6, R60, R6, !PT ;  /* 0x000000063c067209 */ /* 0x000fc40007810000 */
[----:B------:R-:W-:Y:S02]  /*13b00*/  ISETP.LT.OR P0, PT, R5, 0x2a, P2 ;  /* 0x0000002a0500780c */ /* 0x000fe40001701670 */
[----:B------:R-:W-:Y:S02]  /*13b10*/  FMNMX.FTZ R6, R77, R6, !PT ;  /* 0x000000064d067209 */ /* 0x000fe40007810000 */
[----:B-1----:R-:W-:Y:S01]  /*13b20*/  FMNMX.FTZ R7, R43, R8, !PT ;  /* 0x000000082b077209 */ /* 0x002fe20007810000 */
[----:B------:R-:W-:Y:S01]  /*13b30*/  FFMA.FTZ R8, R23, c[0x0][0x2d0], -R13 ;  /* 0x0000b40017087a23 */ /* 0x000fe2000001080d */
[----:B------:R-:W-:Y:S01]  /*13b40*/  FMNMX.FTZ R6, R145, R6, !PT ;  /* 0x0000000691067209 */ /* 0x000fe20007810000 */
[----:B------:R-:W-:Y:S01]  /*13b50*/  LDSM.16.MT88.4 R20, [R223+0x2080] ;  /* 0x00208000df14783b */ /* 0x000fe20000004200 */
[----:B------:R-:W-:Y:S01]  /*13b60*/  FMNMX.FTZ R7, R42, R7, !PT ;  /* 0x000000072a077209 */ /* 0x000fe20007810000 */
[----:B------:R1:W-:Y:S01]  /*13b70*/  MUFU.EX2 R235, R8 ;  /* 0x0000000800eb7308 */ /* 0x0003e20000000800 */
[----:B------:R-:W-:-:S02]  /*13b80*/  FMNMX.FTZ R6, R144, R6, !PT ;  /* 0x0000000690067209 */ /* 0x000fc40007810000 */
[----:B------:R-:W-:Y:S02]  /*13b90*/  FSEL R86, R94, -INF , !P1 ;  /* 0xff8000005e567808 */ /* 0x000fe40004800000 */
[----:B------:R-:W-:Y:S02]  /*13ba0*/  FMNMX.FTZ R6, R146, R6, !PT ;  /* 0x0000000692067209 */ /* 0x000fe40007810000 */
[----:B------:R-:W-:Y:S01]  /*13bb0*/  FSEL R15, R95, -INF , !P0 ;  /* 0xff8000005f0f7808 */ /* 0x000fe20004000000 */
[----:B------:R-:W-:Y:S01]  /*13bc0*/  MUFU.EX2 R207, R2 ;  /* 0x0000000200cf7308 */ /* 0x000fe20000000800 */
[----:B------:R-:W-:Y:S02]  /*13bd0*/  FMNMX.FTZ R6, R156, R6, !PT ;  /* 0x000000069c067209 */ /* 0x000fe40007810000 */
[----:B-1----:R-:W-:Y:S01]  /*13be0*/  FMNMX.FTZ R8, R56, R7, !PT ;  /* 0x0000000738087209 */ /* 0x002fe20007810000 */
[----:B------:R-:W-:-:S03]  /*13bf0*/  FFMA.FTZ R7, R25, c[0x0][0x2d0], -R13 ;  /* 0x0000b40019077a23 */ /* 0x000fc6000001080d */
[----:B------:R-:W-:Y:S01]  /*13c00*/  FMNMX.FTZ R4, R76, R8, !PT ;  /* 0x000000084c047209 */ /* 0x000fe20007810000 */
[----:B------:R-:W1:Y:S01]  /*13c10*/  MUFU.EX2 R236, R7 ;  /* 0x0000000700ec7308 */ /* 0x000e620000000800 */
[----:B------:R-:W2:Y:S02]  /*13c20*/  SHFL.BFLY PT, R8, R6, 0x2, 0x1f ;  /* 0x0c401f0006087f89 */ /* 0x000ea400000e0000 */
[----:B------:R-:W-:-:S04]  /*13c30*/  FMNMX.FTZ R4, R84, R4, !PT ;  /* 0x0000000454047209 */ /* 0x000fc80007810000 */
[----:B------:R-:W-:-:S04]  /*13c40*/  FMNMX.FTZ R4, R85, R4, !PT ;  /* 0x0000000455047209 */ /* 0x000fc80007810000 */
[----:B------:R-:W-:-:S04]  /*13c50*/  FMNMX.FTZ R3, R87, R4, !PT ;  /* 0x0000000457037209 */ /* 0x000fc80007810000 */
[----:B------:R-:W-:Y:S01]  /*13c60*/  FMNMX.FTZ R0, R14, R3, !PT ;  /* 0x000000030e007209 */ /* 0x000fe20007810000 */
[--C-:B------:R-:W-:Y:S01]  /*13c70*/  FFMA.FTZ R3, R26, c[0x0][0x2d0], -R12.reuse ;  /* 0x0000b4001a037a23 */ /* 0x100fe2000001080c */
[----:B-1----:R-:W-:Y:S01]  /*13c80*/  F2FP.PACK_AB R10, R236, R235 ;  /* 0x000000ebec0a723e */ /* 0x002fe200000000ff */
[----:B------:R-:W-:Y:S01]  /*13c90*/  FFMA.FTZ R7, R19, c[0x0][0x2d0], -R12 ;  /* 0x0000b40013077a23 */ /* 0x000fe2000001080c */
[----:B------:R-:W-:Y:S01]  /*13ca0*/  FMNMX.FTZ R0, R86, R0, !PT ;  /* 0x0000000056007209 */ /* 0x000fe20007810000 */
[----:B------:R1:W3:Y:S01]  /*13cb0*/  MUFU.EX2 R234, R3 ;  /* 0x0000000300ea7308 */ /* 0x0002e20000000800 */
[----:B------:R-:W-:Y:S04]  /*13cc0*/  LDSM.16.MT88.4 R16, [R224+0x2080] ;  /* 0x00208000e010783b */ /* 0x000fe80000004200 */
[----:B------:R-:W-:Y:S03]  /*13cd0*/  LDSM.16.MT88.4 R24, [R221+0x3880] ;  /* 0x00388000dd18783b */ /* 0x000fe60000004200 */
[----:B------:R-:W4:Y:S01]  /*13ce0*/  MUFU.EX2 R213, R7 ;  /* 0x0000000700d57308 */ /* 0x000f220000000800 */
[----:B-1----:R-:W-:-:S02]  /*13cf0*/  FMNMX.FTZ R3, R15, R0, !PT ;  /* 0x000000000f037209 */ /* 0x002fc40007810000 */
[----:B--2---:R-:W-:Y:S02]  /*13d00*/  FMNMX.FTZ R0, R6, R8, !PT ;  /* 0x0000000806007209 */ /* 0x004fe40007810000 */
[----:B------:R-:W-:Y:S01]  /*13d10*/  F2FP.PACK_AB R8, R206, R201 ;  /* 0x000000c9ce08723e */ /* 0x000fe200000000ff */
[----:B------:R-:W1:Y:S01]  /*13d20*/  SHFL.BFLY PT, R4, R3, 0x2, 0x1f ;  /* 0x0c401f0003047f89 */ /* 0x000e6200000e0000 */
[----:B---3--:R-:W-:Y:S02]  /*13d30*/  F2FP.PACK_AB R11, R207, R234 ;  /* 0x000000eacf0b723e */ /* 0x008fe400000000ff */
[----:B----4-:R-:W-:Y:S01]  /*13d40*/  F2FP.PACK_AB R9, R196, R213 ;  /* 0x000000d5c409723e */ /* 0x010fe200000000ff */
[----:B------:R-:W2:Y:S06]  /*13d50*/  SHFL.BFLY PT, R5, R0, 0x1, 0x1f ;  /* 0x0c201f0000057f89 */ /* 0x000eac00000e0000 */
[C---:B------:R-:W-:Y:S08]  /*13d60*/  HMMA.16816.F32 R176, R8.reuse, R32, RZ ;  /* 0x0000002008b0723c */ /* 0x040ff000000018ff */
[----:B------:R-:W-:Y:S01]  /*13d70*/  HMMA.16816.F32 R132, R8, R28, RZ ;  /* 0x0000001c0884723c */ /* 0x000fe200000018ff */
[----:B-1----:R-:W-:-:S07]  /*13d80*/  FMNMX.FTZ R3, R3, R4, !PT ;  /* 0x0000000403037209 */ /* 0x002fce0007810000 */
[C---:B------:R-:W-:Y:S01]  /*13d90*/  HMMA.16816.F32 R108, R8.reuse, R16, RZ ;  /* 0x00000010086c723c */ /* 0x040fe200000018ff */
[----:B--2---:R-:W-:Y:S01]  /*13da0*/  FMNMX.FTZ R167, R0, R5, !PT ;  /* 0x0000000500a77209 */ /* 0x004fe20007810000 */
[----:B------:R-:W1:Y:S03]  /*13db0*/  SHFL.BFLY PT, R4, R3, 0x1, 0x1f ;  /* 0x0c201f0003047f89 */ /* 0x000e6600000e0000 */
[C---:B------:R-:W-:Y:S01]  /*13dc0*/  FSETP.NEU.FTZ.AND P0, PT, R167.reuse, -INF , PT ;  /* 0xff800000a700780b */ /* 0x040fe20003f1d000 */
[----:B------:R-:W-:Y:S02]  /*13dd0*/  FMUL.FTZ R2, R167, c[0x0][0x2d0] ;  /* 0x0000b400a7027a20 */ /* 0x000fe40000410000 */
[----:B------:R-:W-:Y:S03]  /*13de0*/  HMMA.16816.F32 R184, R8, R20, RZ ;  /* 0x0000001408b8723c */ /* 0x000fe600000018ff */
[----:B------:R-:W-:-:S05]  /*13df0*/  FSEL R2, R2, RZ, P0 ;  /* 0x000000ff02027208 */ /* 0x000fca0000000000 */
[----:B------:R-:W-:Y:S01]  /*13e00*/  HMMA.16816.F32 R180, R8, R24, RZ ;  /* 0x0000001808b4723c */ /* 0x000fe200000018ff */
[----:B------:R-:W-:-:S04]  /*13e10*/  FFMA.FTZ R0, R53, c[0x0][0x2d0], -R2 ;  /* 0x0000b40035007a23 */ /* 0x000fc80000010802 */
[----:B------:R2:W-:Y:S03]  /*13e20*/  MUFU.EX2 R209, R0 ;  /* 0x0000000000d17308 */ /* 0x0005e60000000800 */
[----:B------:R-:W-:Y:S01]  /*13e30*/  HMMA.16816.F32 R172, R8, R36, RZ ;  /* 0x0000002408ac723c */ /* 0x000fe200000018ff */
[----:B-1----:R-:W-:Y:S01]  /*13e40*/  FMNMX.FTZ R3, R3, R4, !PT ;  /* 0x0000000403037209 */ /* 0x002fe20007810000 */
[----:B------:R-:W-:-:S03]  /*13e50*/  FFMA.FTZ R4, R55, c[0x0][0x2d0], -R2 ;  /* 0x0000b40037047a23 */ /* 0x000fc60000010802 */
[----:B------:R-:W-:-:S03]  /*13e60*/  FSETP.NEU.FTZ.AND P0, PT, R3, -INF , PT ;  /* 0xff8000000300780b */ /* 0x000fc60003f1d000 */
[----:B------:R-:W-:Y:S01]  /*13e70*/  HMMA.16816.F32 R160, R8, R44, RZ ;  /* 0x0000002c08a0723c */ /* 0x000fe200000018ff */
[----:B------:R-:W-:Y:S01]  /*13e80*/  MUFU.EX2 R228, R4 ;  /* 0x0000000400e47308 */ /* 0x000fe20000000800 */
[----:B--2---:R-:W-:-:S06]  /*13e90*/  FFMA.FTZ R0, R52, c[0x0][0x2d0], -R2 ;  /* 0x0000b40034007a23 */ /* 0x004fcc0000010802 */
[C---:B------:R-:W-:Y:S01]  /*13ea0*/  HMMA.16816.F32 R148, R8.reuse, R48, RZ ;  /* 0x000000300894723c */ /* 0x040fe200000018ff */
[----:B------:R1:W-:Y:S07]  /*13eb0*/  MUFU.EX2 R210, R0 ;  /* 0x0000000000d27308 */ /* 0x0003ee0000000800 */
[C---:B------:R-:W-:Y:S08]  /*13ec0*/  HMMA.16816.F32 R188, R8.reuse, R34, RZ ;  /* 0x0000002208bc723c */ /* 0x040ff000000018ff */
[----:B------:R-:W-:Y:S01]  /*13ed0*/  HMMA.16816.F32 R152, R8, R30, RZ ;  /* 0x0000001e0898723c */ /* 0x000fe200000018ff */
[----:B-1----:R-:W-:-:S04]  /*13ee0*/  FFMA.FTZ R0, R54, c[0x0][0x2d0], -R2 ;  /* 0x0000b40036007a23 */ /* 0x002fc80000010802 */
[----:B------:R1:W2:Y:S03]  /*13ef0*/  MUFU.EX2 R233, R0 ;  /* 0x0000000000e97308 */ /* 0x0002a60000000800 */
[C---:B------:R-:W-:Y:S08]  /*13f00*/  HMMA.16816.F32 R140, R8.reuse, R18, RZ ;  /* 0x00000012088c723c */ /* 0x040ff000000018ff */
[----:B-----5:R-:W-:Y:S01]  /*13f10*/  HMMA.16816.F32 R136, R8, R22, RZ ;  /* 0x000000160888723c */ /* 0x020fe200000018ff */
[----:B-1----:R-:W-:Y:S01]  /*13f20*/  FMUL.FTZ R0, R3, c[0x0][0x2d0] ;  /* 0x0000b40003007a20 */ /* 0x002fe20000410000 */
[----:B--2---:R-:W-:-:S06]  /*13f30*/  F2FP.PACK_AB R6, R228, R233 ;  /* 0x000000e9e406723e */ /* 0x004fcc00000000ff */
[----:B------:R-:W-:Y:S01]  /*13f40*/  HMMA.16816.F32 R128, R8, R26, RZ ;  /* 0x0000001a0880723c */ /* 0x000fe200000018ff */
[----:B------:R-:W-:-:S05]  /*13f50*/  FSEL R0, R0, RZ, P0 ;  /* 0x000000ff00007208 */ /* 0x000fca0000000000 */
[--C-:B------:R-:W-:Y:S02]  /*13f60*/  FFMA.FTZ R4, R40, c[0x0][0x2d0], -R0.reuse ;  /* 0x0000b40028047a23 */ /* 0x100fe40000010800 */
[C---:B------:R-:W-:Y:S02]  /*13f70*/  HMMA.16816.F32 R124, R8.reuse, R38, RZ ;  /* 0x00000026087c723c */ /* 0x040fe400000018ff */
[----:B------:R1:W-:Y:S06]  /*13f80*/  MUFU.EX2 R195, R4 ;  /* 0x0000000400c37308 */ /* 0x0003ec0000000800 */
[C---:B------:R-:W-:Y:S08]  /*13f90*/  HMMA.16816.F32 R120, R8.reuse, R46, RZ ;  /* 0x0000002e0878723c */ /* 0x040ff000000018ff */
[----:B------:R-:W-:Y:S01]  /*13fa0*/  HMMA.16816.F32 R112, R8, R50, RZ ;  /* 0x000000320870723c */ /* 0x000fe200000018ff */
[----:B-1----:R-:W-:-:S06]  /*13fb0*/  FFMA.FTZ R4, R41, c[0x0][0x2d0], -R0 ;  /* 0x0000b40029047a23 */ /* 0x002fcc0000010800 */
[----:B------:R-:W-:Y:S01]  /*13fc0*/  FFMA.FTZ R8, R64, c[0x0][0x2d0], -R13 ;  /* 0x0000b40040087a23 */ /* 0x000fe2000001080d */
[----:B------:R1:W2:Y:S08]  /*13fd0*/  MUFU.EX2 R205, R4 ;  /* 0x0000000400cd7308 */ /* 0x0002b00000000800 */
[----:B------:R3:W-:Y:S01]  /*13fe0*/  MUFU.EX2 R227, R8 ;  /* 0x0000000800e37308 */ /* 0x0007e20000000800 */
[----:B-1----:R-:W-:Y:S01]  /*13ff0*/  FFMA.FTZ R4, R43, c[0x0][0x2d0], -R0 ;  /* 0x0000b4002b047a23 */ /* 0x002fe20000010800 */
[----:B--2---:R-:W-:-:S06]  /*14000*/  F2FP.PACK_AB R5, R205, R195 ;  /* 0x000000c3cd05723e */ /* 0x004fcc00000000ff */
[----:B------:R1:W-:Y:S01]  /*14010*/  MUFU.EX2 R238, R4 ;  /* 0x0000000400ee7308 */ /* 0x0003e20000000800 */
[----:B---3--:R-:W-:-:S07]  /*14020*/  FFMA.FTZ R8, R66, c[0x0][0x2d0], -R13 ;  /* 0x0000b40042087a23 */ /* 0x008fce000001080d */
[----:B------:R2:W-:Y:S01]  /*14030*/  MUFU.EX2 R225, R8 ;  /* 0x0000000800e17308 */ /* 0x0005e20000000800 */
[----:B-1----:R-:W-:Y:S02]  /*14040*/  FFMA.FTZ R4, R42, c[0x0][0x2d0], -R0 ;  /* 0x0000b4002a047a23 */ /* 0x002fe40000010800 */
[----:B------:R-:W-:Y:S05]  /*14050*/  LDSM.16.MT88.4 R40, [R221+0x2880] ;  /* 0x00288000dd28783b */ /* 0x000fea0000004200 */
[----:B------:R1:W3:Y:S01]  /*14060*/  MUFU.EX2 R252, R4 ;  /* 0x0000000400fc7308 */ /* 0x0002e20000000800 */
[----:B--2---:R-:W-:-:S07]  /*14070*/  FFMA.FTZ R8, R65, c[0x0][0x2d0], -R13 ;  /* 0x0000b40041087a23 */ /* 0x004fce000001080d */
[----:B------:R2:W-:Y:S01]  /*14080*/  MUFU.EX2 R198, R8 ;  /* 0x0000000800c67308 */ /* 0x0005e20000000800 */
[----:B-1----:R-:W-:Y:S02]  /*14090*/  F2FP.PACK_AB R4, R210, R209 ;  /* 0x000000d1d204723e */ /* 0x002fe400000000ff */
[----:B---3--:R-:W-:Y:S01]  /*140a0*/  F2FP.PACK_AB R7, R252, R238 ;  /* 0x000000eefc07723e */ /* 0x008fe200000000ff */
[----:B--2---:R-:W-:-:S06]  /*140b0*/  FFMA.FTZ R8, R68, c[0x0][0x2d0], -R13 ;  /* 0x0000b40044087a23 */ /* 0x004fcc000001080d */
[C---:B------:R-:W-:Y:S01]  /*140c0*/  HMMA.16816.F32 R92, R4.reuse, R26, RZ ;  /* 0x0000001a045c723c */ /* 0x040fe200000018ff */
[----:B------:R1:W2:Y:S07]  /*140d0*/  MUFU.EX2 R197, R8 ;  /* 0x0000000800c57308 */ /* 0x0002ae0000000800 */
[C---:B------:R-:W-:Y:S01]  /*140e0*/  HMMA.16816.F32 R68, R4.reuse, R24, RZ ;  /* 0x000000180444723c */ /* 0x040fe200000018ff */
[----:B------:R-:W3:Y:S07]  /*140f0*/  LDSM.16.MT88.4 R24, [R224+0x2880] ;  /* 0x00288000e018783b */ /* 0x000eee0000004200 */
[----:B------:R-:W-:Y:S01]  /*14100*/  HMMA.16816.F32 R64, R4, R28, RZ ;  /* 0x0000001c0440723c */ /* 0x000fe200000018ff */
[----:B-1----:R-:W-:Y:S01]  /*14110*/  FFMA.FTZ R8, R58, c[0x0][0x2d0], -R12 ;  /* 0x0000b4003a087a23 */ /* 0x002fe2000001080c */
[----:B--2---:R-:W-:-:S03]  /*14120*/  F2FP.PACK_AB R10, R197, R198 ;  /* 0x000000c6c50a723e */ /* 0x004fc600000000ff */
[----:B------:R1:W-:Y:S03]  /*14130*/  MUFU.EX2 R226, R8 ;  /* 0x0000000800e27308 */ /* 0x0003e60000000800 */
[C---:B------:R-:W-:Y:S08]  /*14140*/  HMMA.16816.F32 R104, R4.reuse, R30, RZ ;  /* 0x0000001e0468723c */ /* 0x040ff000000018ff */
[----:B------:R-:W-:Y:S01]  /*14150*/  HMMA.16816.F32 R28, R4, R16, RZ ;  /* 0x00000010041c723c */ /* 0x000fe200000018ff */
[----:B-1----:R-:W-:-:S07]  /*14160*/  FFMA.FTZ R8, R63, c[0x0][0x2d0], -R12 ;  /* 0x0000b4003f087a23 */ /* 0x002fce000001080c */
[C---:B------:R-:W-:Y:S01]  /*14170*/  HMMA.16816.F32 R52, R4.reuse, R48, RZ ;  /* 0x000000300434723c */ /* 0x040fe200000018ff */
[----:B------:R1:W2:Y:S07]  /*14180*/  MUFU.EX2 R203, R8 ;  /* 0x0000000800cb7308 */ /* 0x0002ae0000000800 */
[C---:B------:R-:W-:Y:S08]  /*14190*/  HMMA.16816.F32 R72, R4.reuse, R32, RZ ;  /* 0x000000200448723c */ /* 0x040ff000000018ff */
[----:B------:R-:W-:Y:S01]  /*141a0*/  HMMA.16816.F32 R116, R4, R34, RZ ;  /* 0x000000220474723c */ /* 0x000fe200000018ff */
[----:B------:R-:W-:Y:S01]  /*141b0*/  LDSM.16.MT88.4 R32, [R222+0x2880] ;  /* 0x00288000de20783b */ /* 0x000fe20000004200 */
[----:B-1----:R-:W-:Y:S01]  /*141c0*/  FFMA.FTZ R8, R62, c[0x0][0x2d0], -R12 ;  /* 0x0000b4003e087a23 */ /* 0x002fe2000001080c */
[----:B--2---:R-:W-:-:S03]  /*141d0*/  F2FP.PACK_AB R9, R203, R226 ;  /* 0x000000e2cb09723e */ /* 0x004fc600000000ff */
[----:B------:R1:W-:Y:S02]  /*141e0*/  MUFU.EX2 R204, R8 ;  /* 0x0000000800cc7308 */ /* 0x0003e40000000800 */
[C---:B------:R-:W-:Y:S08]  /*141f0*/  HMMA.16816.F32 R100, R4.reuse, R18, RZ ;  /* 0x000000120464723c */ /* 0x040ff000000018ff */
[----:B------:R-:W-:Y:S01]  /*14200*/  HMMA.16816.F32 R80, R4, R20, RZ ;  /* 0x000000140450723c */ /* 0x000fe200000018ff */
[----:B-1----:R-:W-:-:S07]  /*14210*/  FFMA.FTZ R8, R61, c[0x0][0x2d0], -R12 ;  /* 0x0000b4003d087a23 */ /* 0x002fce000001080c */
[C---:B------:R-:W-:Y:S01]  /*14220*/  HMMA.16816.F32 R96, R4.reuse, R22, RZ ;  /* 0x000000160460723c */ /* 0x040fe200000018ff */
[----:B------:R-:W1:Y:S01]  /*14230*/  LDSM.16.MT88.4 R20, [R223+0x2880] ;  /* 0x00288000df14783b */ /* 0x000e620000004200 */
[----:B------:R2:W4:Y:S06]  /*14240*/  MUFU.EX2 R200, R8 ;  /* 0x0000000800c87308 */ /* 0x00052c0000000800 */
[C---:B------:R-:W-:Y:S08]  /*14250*/  HMMA.16816.F32 R88, R4.reuse, R38, RZ ;  /* 0x000000260458723c */ /* 0x040ff000000018ff */
[----:B------:R-:W-:Y:S01]  /*14260*/  HMMA.16816.F32 R48, R4, R50, RZ ;  /* 0x000000320430723c */ /* 0x000fe200000018ff */
[----:B--2---:R-:W-:Y:S01]  /*14270*/  FFMA.FTZ R8, R57, c[0x0][0x2d0], -R2 ;  /* 0x0000b40039087a23 */ /* 0x004fe20000010802 */
[----:B----4-:R-:W-:-:S03]  /*14280*/  F2FP.PACK_AB R11, R200, R204 ;  /* 0x000000ccc80b723e */ /* 0x010fc600000000ff */
[----:B------:R2:W-:Y:S02]  /*14290*/  MUFU.EX2 R220, R8 ;  /* 0x0000000800dc7308 */ /* 0x0005e40000000800 */
[----:B--2---:R-:W-:-:S06]  /*142a0*/  FFMA.FTZ R8, R59, c[0x0][0x2d0], -R2 ;  /* 0x0000b4003b087a23 */ /* 0x004fcc0000010802 */
[----:B------:R2:W4:Y:S02]  /*142b0*/  MUFU.EX2 R199, R8 ;  /* 0x0000000800c77308 */ /* 0x0005240000000800 */
[--C-:B--2---:R-:W-:Y:S02]  /*142c0*/  FFMA.FTZ R8, R60, c[0x0][0x2d0], -R2.reuse ;  /* 0x0000b4003c087a23 */ /* 0x104fe40000010802 */
[----:B------:R-:W-:Y:S01]  /*142d0*/  HMMA.16816.F32 R60, R4, R36, RZ ;  /* 0x00000024043c723c */ /* 0x000fe200000018ff */
[----:B------:R-:W2:Y:S03]  /*142e0*/  LDSM.16.MT88.4 R36, [R224+0x4080] ;  /* 0x00408000e024783b */ /* 0x000ea60000004200 */
[----:B------:R1:W-:Y:S02]  /*142f0*/  MUFU.EX2 R237, R8 ;  /* 0x0000000800ed7308 */ /* 0x0003e40000000800 */
[----:B-1----:R-:W-:-:S06]  /*14300*/  FFMA.FTZ R8, R77, c[0x0][0x2d0], -R2 ;  /* 0x0000b4004d087a23 */ /* 0x002fcc0000010802 */
[----:B------:R1:W1:Y:S02]  /*14310*/  MUFU.EX2 R211, R8 ;  /* 0x0000000800d37308 */ /* 0x0002640000000800 */
[--C-:B-1----:R-:W-:Y:S02]  /*14320*/  FFMA.FTZ R8, R56, c[0x0][0x2d0], -R0.reuse ;  /* 0x0000b40038087a23 */ /* 0x102fe40000010800 */
[----:B------:R-:W-:Y:S04]  /*14330*/  HMMA.16816.F32 R56, R4, R44, RZ ;  /* 0x0000002c0438723c */ /* 0x000fe800000018ff */
[----:B------:R1:W-:Y:S02]  /*14340*/  MUFU.EX2 R192, R8 ;  /* 0x0000000800c07308 */ /* 0x0003e40000000800 */
[----:B-1----:R-:W-:-:S02]  /*14350*/  FFMA.FTZ R8, R76, c[0x0][0x2d0], -R0 ;  /* 0x0000b4004c087a23 */ /* 0x002fc40000010800 */
[----:B------:R-:W-:Y:S01]  /*14360*/  HMMA.16816.F32 R76, R4, R46, RZ ;  /* 0x0000002e044c723c */ /* 0x000fe200000018ff */
[----:B------:R-:W-:Y:S03]  /*14370*/  LDSM.16.MT88.4 R44, [R223+0x4080] ;  /* 0x00408000df2c783b */ /* 0x000fe60000004200 */
[----:B------:R1:W1:Y:S03]  /*14380*/  MUFU.EX2 R171, R8 ;  /* 0x0000000800ab7308 */ /* 0x0002660000000800 */
[----:B----4-:R-:W-:Y:S02]  /*14390*/  F2FP.PACK_AB R4, R199, R220 ;  /* 0x000000dcc704723e */ /* 0x010fe400000000ff */
[----:B------:R-:W-:Y:S01]  /*143a0*/  F2FP.PACK_AB R6, R211, R237 ;  /* 0x000000edd306723e */ /* 0x000fe200000000ff */
[----:B-1----:R-:W-:Y:S01]  /*143b0*/  FFMA.FTZ R8, R84, c[0x0][0x2d0], -R0 ;  /* 0x0000b40054087a23 */ /* 0x002fe20000010800 */
[----:B------:R-:W-:Y:S01]  /*143c0*/  F2FP.PACK_AB R5, R171, R192 ;  /* 0x000000c0ab05723e */ /* 0x000fe200000000ff */
[----:B------:R-:W-:-:S02]  /*143d0*/  IMAD.MOV.U32 R84, RZ, RZ, R207 ;  /* 0x000000ffff547224 */ /* 0x000fc400078e00cf */
[----:B------:R1:W-:Y:S02]  /*143e0*/  MUFU.EX2 R194, R8 ;  /* 0x0000000800c27308 */ /* 0x0003e40000000800 */
[----:B-1----:R-:W-:Y:S01]  /*143f0*/  FFMA.FTZ R8, R85, c[0x0][0x2d0], -R0 ;  /* 0x0000b40055087a23 */ /* 0x002fe20000010800 */
[----:B------:R-:W-:-:S05]  /*14400*/  MOV R85, R205 ;  /* 0x000000cd00557202 */ /* 0x000fca0000000f00 */
[----:B------:R-:W1:Y:S02]  /*14410*/  MUFU.EX2 R193, R8 ;  /* 0x0000000800c17308 */ /* 0x000e640000000800 */
[----:B-1----:R-:W-:Y:S02]  /*14420*/  F2FP.PACK_AB R7, R193, R194 ;  /* 0x000000c2c107723e */ /* 0x002fe400000000ff */
[----:B------:R-:W-:-:S05]  /*14430*/  F2FP.PACK_AB R8, R225, R227 ;  /* 0x000000e3e108723e */ /* 0x000fca00000000ff */
[-C--:B---3--:R-:W-:Y:S01]  /*14440*/  HMMA.16816.F32 R16, R4, R24.reuse, R28 ;  /* 0x000000180410723c */ /* 0x088fe2000000181c */
[----:B------:R-:W-:Y:S07]  /*14450*/  LDSM.16.MT88.4 R28, [R222+0x4080] ;  /* 0x00408000de1c783b */ /* 0x000fee0000004200 */
[C---:B------:R-:W-:Y:S07]  /*14460*/  HMMA.16816.F32 R216, R8.reuse, R24, R108 ;  /* 0x0000001808d8723c */ /* 0x040fee000000186c */
[----:B------:R-:W-:Y:S01]  /*14470*/  MOV R25, R199 ;  /* 0x000000c700197202 */ /* 0x000fe20000000f00 */
[----:B------:R-:W-:Y:S01]  /*14480*/  HMMA.16816.F32 R244, R8, R20, R184 ;  /* 0x0000001408f4723c */ /* 0x000fe200000018b8 */
[----:B------:R-:W-:-:S06]  /*14490*/  IMAD.MOV.U32 R24, RZ, RZ, R198 ;  /* 0x000000ffff187224 */ /* 0x000fcc00078e00c6 */
[----:B------:R-:W-:Y:S01]  /*144a0*/  IMAD.MOV.U32 R186, RZ, RZ, R213 ;  /* 0x000000ffffba7224 */ /* 0x000fe200078e00d5 */
[----:B------:R-:W-:Y:S01]  /*144b0*/  MOV R232, R18 ;  /* 0x0000001200e87202 */ /* 0x000fe20000000f00 */
[----:B------:R-:W-:Y:S01]  /*144c0*/  IMAD.MOV.U32 R231, RZ, RZ, R19 ;  /* 0x000000ffffe77224 */ /* 0x000fe200078e0013 */
[----:B------:R-:W-:Y:S01]  /*144d0*/  MOV R229, R17 ;  /* 0x0000001100e57202 */ /* 0x000fe20000000f00 */
[----:B------:R-:W-:Y:S01]  /*144e0*/  IMAD.MOV.U32 R230, RZ, RZ, R16 ;  /* 0x000000ffffe67224 */ /* 0x000fe200078e0010 */
[----:B------:R-:W-:Y:S01]  /*144f0*/  HMMA.16816.F32 R176, R8, R40, R176 ;  /* 0x0000002808b0723c */ /* 0x000fe200000018b0 */
[----:B------:R-:W1:Y:S01]  /*14500*/  LDSM.16.MT88.4 R16, [R221+0x4080] ;  /* 0x00408000dd10783b */ /* 0x000e620000004200 */
[----:B------:R-:W-:Y:S01]  /*14510*/  IMAD.MOV.U32 R185, RZ, RZ, R212 ;  /* 0x000000ffffb97224 */ /* 0x000fe200078e00d4 */
[----:B------:R-:W-:Y:S01]  /*14520*/  MOV R184, R211 ;  /* 0x000000d300b87202 */ /* 0x000fe20000000f00 */
[----:B------:R-:W-:Y:S01]  /*14530*/  IMAD.MOV.U32 R187, RZ, RZ, R204 ;  /* 0x000000ffffbb7224 */ /* 0x000fe200078e00cc */
[----:B------:R-:W-:Y:S01]  /*14540*/  MOV R110, R218 ;  /* 0x000000da006e7202 */ /* 0x000fe20000000f00 */
[----:B------:R-:W-:-:S02]  /*14550*/  IMAD.MOV.U32 R111, RZ, RZ, R217 ;  /* 0x000000ffff6f7224 */ /* 0x000fc400078e00d9 */
[----:B--2---:R-:W-:Y:S01]  /*14560*/  HMMA.16816.F32 R212, R8, R36, R160 ;  /* 0x0000002408d4723c */ /* 0x004fe200000018a0 */
[----:B------:R-:W-:Y:S02]  /*14570*/  IMAD.MOV.U32 R109, RZ, RZ, R219 ;  /* 0x000000ffff6d7224 */ /* 0x000fe400078e00db */
[----:B------:R-:W-:-:S05]  /*14580*/  IMAD.MOV.U32 R108, RZ, RZ, R216 ;  /* 0x000000ffff6c7224 */ /* 0x000fca00078e00d8 */
[----:B------:R-:W-:Y:S07]  /*14590*/  HMMA.16816.F32 R72, R4, R40, R72 ;  /* 0x000000280448723c */ /* 0x000fee0000001848 */
[----:B------:R-:W-:Y:S01]  /*145a0*/  IMAD.MOV.U32 R41, RZ, RZ, R203 ;  /* 0x000000ffff297224 */ /* 0x000fe200078e00cb */
[----:B------:R-:W-:Y:S01]  /*145b0*/  HMMA.16816.F32 R132, R8, R32, R132 ;  /* 0x000000200884723c */ /* 0x000fe20000001884 */
[----:B------:R-:W-:-:S07]  /*145c0*/  MOV R40, R202 ;  /* 0x000000ca00287202 */ /* 0x000fce0000000f00 */
[----:B------:R-:W-:Y:S07]  /*145d0*/  HMMA.16816.F32 R64, R4, R32, R64 ;  /* 0x000000200440723c */ /* 0x000fee0000001840 */
[----:B------:R-:W-:Y:S01]  /*145e0*/  IMAD.MOV.U32 R33, RZ, RZ, R201 ;  /* 0x000000ffff217224 */ /* 0x000fe200078e00c9 */
[----:B------:R-:W-:Y:S01]  /*145f0*/  HMMA.16816.F32 R160, R8, R26, R140 ;  /* 0x0000001a08a0723c */ /* 0x000fe2000000188c */
[----:B------:R-:W-:-:S06]  /*14600*/  IMAD.MOV.U32 R32, RZ, RZ, R200 ;  /* 0x000000ffff207224 */ /* 0x000fcc00078e00c8 */
[----:B------:R-:W-:Y:S01]  /*14610*/  MOV R143, R197 ;  /* 0x000000c5008f7202 */ /* 0x000fe20000000f00 */
[----:B-1----:R-:W-:Y:S01]  /*14620*/  HMMA.16816.F32 R240, R8, R16, R180 ;  /* 0x0000001008f0723c */ /* 0x002fe200000018b4 */
[----:B------:R-:W-:-:S06]  /*14630*/  IMAD.MOV.U32 R142, RZ, RZ, R196 ;  /* 0x000000ffff8e7224 */ /* 0x000fcc00078e00c4 */
[----:B------:R-:W-:Y:S01]  /*14640*/  IMAD.MOV.U32 R183, RZ, RZ, R206 ;  /* 0x000000ffffb77224 */ /* 0x000fe200078e00ce */
[----:B------:R-:W-:Y:S01]  /*14650*/  MOV R180, R208 ;  /* 0x000000d000b47202 */ /* 0x000fe20000000f00 */
[----:B------:R-:W-:Y:S01]  /*14660*/  HMMA.16816.F32 R204, R8, R34, R152 ;  /* 0x0000002208cc723c */ /* 0x000fe20000001898 */
[----:B------:R-:W-:Y:S02]  /*14670*/  IMAD.MOV.U32 R182, RZ, RZ, R210 ;  /* 0x000000ffffb67224 */ /* 0x000fe400078e00d2 */
[----:B------:R-:W-:Y:S01]  /*14680*/  IMAD.MOV.U32 R181, RZ, RZ, R209 ;  /* 0x000000ffffb57224 */ /* 0x000fe200078e00d1 */
[----:B------:R-:W-:-:S03]  /*14690*/  MOV R141, R180 ;  /* 0x000000b4008d7202 */ /* 0x000fc60000000f00 */
[----:B------:R-:W-:Y:S01]  /*146a0*/  IMAD.MOV.U32 R180, RZ, RZ, R181 ;  /* 0x000000ffffb47224 */ /* 0x000fe200078e00b5 */
[C---:B------:R-:W-:Y:S01]  /*146b0*/  HMMA.16816.F32 R216, R8.reuse, R28, R172 ;  /* 0x0000001c08d8723c */ /* 0x040fe200000018ac */
[----:B------:R-:W-:Y:S01]  /*146c0*/  IMAD.MOV.U32 R181, RZ, RZ, R182 ;  /* 0x000000ffffb57224 */ /* 0x000fe200078e00b6 */
[----:B------:R-:W-:Y:S01]  /*146d0*/  MOV R182, R184 ;  /* 0x000000b800b67202 */ /* 0x000fe20000000f00 */
[----:B------:R-:W-:Y:S01]  /*146e0*/  IMAD.MOV.U32 R184, RZ, RZ, R185 ;  /* 0x000000ffffb87224 */ /* 0x000fe200078e00b9 */
[----:B------:R-:W-:Y:S01]  /*146f0*/  MOV R140, R180 ;  /* 0x000000b4008c7202 */ /* 0x000fe20000000f00 */
[----:B------:R-:W-:Y:S01]  /*14700*/  IMAD.MOV.U32 R185, RZ, RZ, R186 ;  /* 0x000000ffffb97224 */ /* 0x000fe200078e00ba */
[----:B------:R-:W-:Y:S02]  /*14710*/  MOV R186, R237 ;  /* 0x000000ed00ba7202 */ /* 0x000fe40000000f00 */
[----:B------:R-:W-:Y:S01]  /*14720*/  HMMA.16816.F32 R152, R8, R38, R120 ;  /* 0x000000260898723c */ /* 0x000fe20000001878 */
[----:B------:R-:W-:-:S02]  /*14730*/  IMAD.MOV.U32 R180, RZ, RZ, R185 ;  /* 0x000000ffffb47224 */ /* 0x000fc400078e00b9 */
[----:B------:R-:W-:-:S05]  /*14740*/  IMAD.MOV.U32 R185, RZ, RZ, R231 ;  /* 0x000000ffffb97224 */ /* 0x000fca00078e00e7 */
[C---:B------:R-:W-:Y:S07]  /*14750*/  HMMA.16816.F32 R208, R8.reuse, R44, R148 ;  /* 0x0000002c08d0723c */ /* 0x040fee0000001894 */
[----:B------:R-:W-:Y:S01]  /*14760*/  IMAD.MOV.U32 R149, RZ, RZ, R111 ;  /* 0x000000ffff957224 */ /* 0x000fe200078e006f */
[----:B------:R-:W-:Y:S01]  /*14770*/  HMMA.16816.F32 R188, R8, R42, R188 ;  /* 0x0000002a08bc723c */ /* 0x000fe200000018bc */
[----:B------:R-:W-:Y:S01]  /*14780*/  MOV R150, R110 ;  /* 0x0000006e00967202 */ /* 0x000fe20000000f00 */
[----:B------:R-:W-:-:S02]  /*14790*/  IMAD.MOV.U32 R151, RZ, RZ, R109 ;  /* 0x000000ffff977224 */ /* 0x000fc400078e006d */
[----:B------:R-:W-:-:S04]  /*147a0*/  IMAD.MOV.U32 R148, RZ, RZ, R108 ;  /* 0x000000ffff947224 */ /* 0x000fc800078e006c */
[C---:B------:R-:W-:Y:S07]  /*147b0*/  HMMA.16816.F32 R200, R8.reuse, R22, R136 ;  /* 0x0000001608c8723c */ /* 0x040fee0000001888 */
        /* <DEDUP_REMOVED lines=20> */
[----:B------:R-:W1:Y:S01]  /*14900*/  LDSM.16.MT88.4 R184, [R221+0x3080] ;  /* 0x00308000ddb8783b */ /* 0x000e620000004200 */
[----:B------:R-:W-:Y:S01]  /*14910*/  IMAD.MOV.U32 R131, RZ, RZ, R181 ;  /* 0x000000ffff837224 */ /* 0x000fe200078e00b5 */
[----:B------:R-:W-:Y:S01]  /*14920*/  MOV R115, R25 ;  /* 0x0000001900737202 */ /* 0x000fe20000000f00 */
[----:B------:R-:W-:Y:S01]  /*14930*/  HMMA.16816.F32 R68, R4, R16, R68 ;  /* 0x000000100444723c */ /* 0x000fe20000001844 */
[----:B------:R-:W-:Y:S01]  /*14940*/  MOV R181, R40 ;  /* 0x0000002800b57202 */ /* 0x000fe20000000f00 */
[----:B------:R-:W-:Y:S01]  /*14950*/  IMAD.MOV.U32 R180, RZ, RZ, R41 ;  /* 0x000000ffffb47224 */ /* 0x000fe200078e0029 */
[----:B------:R-:W-:Y:S01]  /*14960*/  MOV R113, R125 ;  /* 0x0000007d00717202 */ /* 0x000fe20000000f00 */
[----:B------:R-:W-:Y:S02]  /*14970*/  IMAD.MOV.U32 R124, RZ, RZ, R24 ;  /* 0x000000ffff7c7224 */ /* 0x000fe400078e0018 */
[----:B------:R-:W-:-:S02]  /*14980*/  IMAD.MOV.U32 R114, RZ, RZ, R126 ;  /* 0x000000ffff727224 */ /* 0x000fc400078e007e */
        /* <DEDUP_REMOVED lines=9> */
[----:B------:R-:W-:Y:S02]  /*14a20*/  IMAD.MOV.U32 R130, RZ, RZ, R138 ;  /* 0x000000ffff827224 */ /* 0x000fe400078e008a */
[----:B------:R-:W-:-:S02]  /*14a30*/  IMAD.MOV.U32 R136, RZ, RZ, R140 ;  /* 0x000000ffff887224 */ /* 0x000fc400078e008c */
[----:B------:R-:W-:Y:S02]  /*14a40*/  IMAD.MOV.U32 R138, RZ, RZ, R142 ;  /* 0x000000ffff8a7224 */ /* 0x000fe400078e008e */
[----:B------:R-:W-:Y:S01]  /*14a50*/  MOV R83, R129 ;  /* 0x0000008100537202 */ /* 0x000fe20000000f00 */
[----:B------:R-:W-:Y:S01]  /*14a60*/  IMAD.MOV.U32 R111, RZ, RZ, R68 ;  /* 0x000000ffff6f7224 */ /* 0x000fe200078e0044 */
[----:B------:R-:W-:Y:S01]  /*14a70*/  MOV R110, R69 ;  /* 0x00000045006e7202 */ /* 0x000fe20000000f00 */
[C---:B------:R-:W-:Y:S01]  /*14a80*/  HMMA.16816.F32 R52, R4.reuse, R44, R52 ;  /* 0x0000002c0434723c */ /* 0x040fe20000001834 */
[----:B------:R-:W-:Y:S01]  /*14a90*/  IMAD.MOV.U32 R109, RZ, RZ, R70 ;  /* 0x000000ffff6d7224 */ /* 0x000fe200078e0046 */
[----:B------:R-:W-:Y:S01]  /*14aa0*/  MOV R70, R137 ;  /* 0x0000008900467202 */ /* 0x000fe20000000f00 */
[----:B------:R-:W-:Y:S02]  /*14ab0*/  IMAD.MOV.U32 R108, RZ, RZ, R71 ;  /* 0x000000ffff6c7224 */ /* 0x000fe400078e0047 */
[----:B------:R-:W-:Y:S01]  /*14ac0*/  IMAD.MOV.U32 R82, RZ, RZ, R130 ;  /* 0x000000ffff527224 */ /* 0x000fe200078e0082 */
[----:B------:R-:W-:Y:S01]  /*14ad0*/  MOV R69, R10 ;  /* 0x0000000a00457202 */ /* 0x000fe20000000f00 */
[----:B------:R-:W-:Y:S01]  /*14ae0*/  IMAD.MOV.U32 R61, RZ, RZ, R9 ;  /* 0x000000ffff3d7224 */ /* 0x000fe200078e0009 */
[----:B------:R-:W-:Y:S01]  /*14af0*/  HMMA.16816.F32 R104, R4, R34, R104 ;  /* 0x000000220468723c */ /* 0x000fe20000001868 */
[----:B------:R-:W-:-:S02]  /*14b00*/  IMAD.MOV.U32 R60, RZ, RZ, R8 ;  /* 0x000000ffff3c7224 */ /* 0x000fc400078e0008 */
[----:B------:R-:W-:-:S05]  /*14b10*/  IMAD.MOV.U32 R68, RZ, RZ, R11 ;  /* 0x000000ffff447224 */ /* 0x000fca00078e000b */
[C---:B------:R-:W-:Y:S07]  /*14b20*/  HMMA.16816.F32 R8, R4.reuse, R36, R56 ;  /* 0x000000240408723c */ /* 0x040fee0000001838 */
[----:B------:R-:W-:Y:S01]  /*14b30*/  IMAD.MOV.U32 R58, RZ, RZ, R138 ;  /* 0x000000ffff3a7224 */ /* 0x000fe200078e008a */
[C---:B------:R-:W-:Y:S01]  /*14b40*/  HMMA.16816.F32 R36, R4.reuse, R38, R76 ;  /* 0x000000260424723c */ /* 0x040fe2000000184c */
[----:B------:R-:W-:Y:S01]  /*14b50*/  IMAD.MOV.U32 R232, RZ, RZ, R52 ;  /* 0x000000ffffe87224 */ /* 0x000fe200078e0034 */
[----:B------:R-:W-:Y:S01]  /*14b60*/  MOV R52, R61 ;  /* 0x0000003d00347202 */ /* 0x000fe20000000f00 */
[----:B------:R-:W-:Y:S01]  /*14b70*/  LDSM.16.MT88.4 R76, [R221+0x4880] ;  /* 0x00488000dd4c783b */ /* 0x000fe20000004200 */
[----:B------:R-:W-:Y:S01]  /*14b80*/  IMAD.MOV.U32 R230, RZ, RZ, R54 ;  /* 0x000000ffffe67224 */ /* 0x000fe200078e0036 */
[----:B------:R-:W-:Y:S01]  /*14b90*/  MOV R231, R53 ;  /* 0x0000003500e77202 */ /* 0x000fe20000000f00 */
[----:B------:R-:W-:Y:S01]  /*14ba0*/  IMAD.MOV.U32 R229, RZ, RZ, R55 ;  /* 0x000000ffffe57224 */ /* 0x000fe200078e0037 */
[----:B------:R-:W-:Y:S01]  /*14bb0*/  MOV R54, R112 ;  /* 0x0000007000367202 */ /* 0x000fe20000000f00 */
[----:B------:R-:W-:Y:S01]  /*14bc0*/  HMMA.16816.F32 R32, R4, R18, R92 ;  /* 0x000000120420723c */ /* 0x000fe2000000185c */
[----:B------:R-:W-:Y:S01]  /*14bd0*/  LDSM.16.MT88.4 R92, [R222+0x4880] ;  /* 0x00488000de5c783b */ /* 0x000fe20000004200 */
[----:B------:R-:W-:Y:S01]  /*14be0*/  IMAD.MOV.U32 R112, RZ, RZ, R124 ;  /* 0x000000ffff707224 */ /* 0x000fe200078e007c */
[----:B------:R-:W-:-:S04]  /*14bf0*/  MOV R53, R125 ;  /* 0x0000007d00357202 */ /* 0x000fc80000000f00 */
[----:B------:R-:W-:Y:S01]  /*14c00*/  MOV R19, R70 ;  /* 0x0000004600137202 */ /* 0x000fe20000000f00 */
[----:B------:R-:W-:Y:S01]  /*14c10*/  IMAD.MOV.U32 R80, RZ, RZ, R8 ;  /* 0x000000ffff507224 */ /* 0x000fe200078e0008 */
[----:B------:R-:W-:Y:S01]  /*14c20*/  MOV R81, R9 ;  /* 0x0000000900517202 */ /* 0x000fe20000000f00 */
[----:B------:R-:W-:Y:S01]  /*14c30*/  FFMA.FTZ R8, R170, c[0x0][0x2d0], -R13 ;  /* 0x0000b400aa087a23 */ /* 0x000fe2000001080d */
[----:B------:R-:W-:Y:S01]  /*14c40*/  HMMA.16816.F32 R40, R4, R42, R116 ;  /* 0x0000002a0428723c */ /* 0x000fe20000001874 */
[----:B------:R-:W-:Y:S02]  /*14c50*/  IMAD.MOV.U32 R62, RZ, RZ, R10 ;  /* 0x000000ffff3e7224 */ /* 0x000fe400078e000a */
[----:B------:R2:W3:Y:S01]  /*14c60*/  MUFU.EX2 R56, R8 ;  /* 0x0000000800387308 */ /* 0x0004e20000000800 */
[----:B------:R-:W-:-:S03]  /*14c70*/  IMAD.MOV.U32 R237, RZ, RZ, R11 ;  /* 0x000000ffffed7224 */ /* 0x000fc600078e000b */
[----:B------:R-:W-:Y:S01]  /*14c80*/  MOV R116, R111 ;  /* 0x0000006f00747202 */ /* 0x000fe20000000f00 */
[----:B------:R-:W-:Y:S01]  /*14c90*/  IMAD.MOV.U32 R117, RZ, RZ, R110 ;  /* 0x000000ffff757224 */ /* 0x000fe200078e006e */
[----:B------:R-:W-:Y:S01]  /*14ca0*/  MOV R118, R109 ;  /* 0x0000006d00767202 */ /* 0x000fe20000000f00 */
[----:B------:R-:W-:Y:S01]  /*14cb0*/  IMAD.MOV.U32 R119, RZ, RZ, R108 ;  /* 0x000000ffff777224 */ /* 0x000fe200078e006c */
[C---:B------:R-:W-:Y:S01]  /*14cc0*/  HMMA.16816.F32 R24, R4.reuse, R26, R100 ;  /* 0x0000001a0418723c */ /* 0x040fe20000001864 */
[----:B------:R-:W-:Y:S06]  /*14cd0*/  LDSM.16.MT88.4 R108, [R224+0x4880] ;  /* 0x00488000e06c783b */ /* 0x000fec0000004200 */
[----:B------:R-:W-:Y:S01]  /*14ce0*/  MOV R103, R180 ;  /* 0x000000b400677202 */ /* 0x000fe20000000f00 */
[----:B--2---:R-:W-:Y:S01]  /*14cf0*/  FFMA.FTZ R8, R166, c[0x0][0x2d0], -R13 ;  /* 0x0000b400a6087a23 */ /* 0x004fe2000001080d */
[C---:B------:R-:W-:Y:S02]  /*14d00*/  HMMA.16816.F32 R20, R4.reuse, R22, R96 ;  /* 0x000000160414723c */ /* 0x040fe40000001860 */
[----:B------:R-:W-:Y:S01]  /*14d10*/  MOV R102, R103 ;  /* 0x0000006700667202 */ /* 0x000fe20000000f00 */
[----:B------:R2:W4:Y:S05]  /*14d20*/  MUFU.EX2 R9, R8 ;  /* 0x0000000800097308 */ /* 0x00052a0000000800 */
[C---:B------:R-:W-:Y:S07]  /*14d30*/  HMMA.16816.F32 R28, R4.reuse, R30, R88 ;  /* 0x0000001e041c723c */ /* 0x040fee0000001858 */
[----:B------:R-:W-:Y:S01]  /*14d40*/  MOV R90, R69 ;  /* 0x00000045005a7202 */ /* 0x000fe20000000f00 */
[----:B------:R-:W-:Y:S01]  /*14d50*/  HMMA.16816.F32 R48, R4, R46, R48 ;  /* 0x0000002e0430723c */ /* 0x000fe20000001830 */
[----:B------:R-:W-:Y:S01]  /*14d60*/  LDSM.16.MT88.4 R4, [R223+0x4880] ;  /* 0x00488000df04783b */ /* 0x000fe20000004200 */
[----:B------:R-:W-:-:S02]  /*14d70*/  IMAD.MOV.U32 R91, RZ, RZ, R68 ;  /* 0x000000ffff5b7224 */ /* 0x000fc400078e0044 */
[----:B--2---:R-:W-:-:S03]  /*14d80*/  FFMA.FTZ R8, R165, c[0x0][0x2d0], -R13 ;  /* 0x0000b400a5087a23 */ /* 0x004fc6000001080d */
[----:B---3--:R-:W-:Y:S01]  /*14d90*/  IMAD.MOV.U32 R46, RZ, RZ, R56 ;  /* 0x000000ffff2e7224 */ /* 0x008fe200078e0038 */
[----:B------:R2:W-:Y:S01]  /*14da0*/  MUFU.EX2 R10, R8 ;  /* 0x00000008000a7308 */ /* 0x0005e20000000800 */
[----:B----4-:R-:W-:Y:S01]  /*14db0*/  MOV R47, R9 ;  /* 0x00000009002f7202 */ /* 0x010fe20000000f00 */
[----:B------:R-:W-:Y:S02]  /*14dc0*/  IMAD.MOV.U32 R56, RZ, RZ, R126 ;  /* 0x000000ffff387224 */ /* 0x000fe400078e007e */
[----:B------:R-:W-:Y:S02]  /*14dd0*/  IMAD.MOV.U32 R9, RZ, RZ, R136 ;  /* 0x000000ffff097224 */ /* 0x000fe400078e0088 */
[----:B--2---:R-:W-:-:S04]  /*14de0*/  FFMA.FTZ R8, R164, c[0x0][0x2d0], -R13 ;  /* 0x0000b400a4087a23 */ /* 0x004fc8000001080d */
[----:B------:R2:W-:Y:S02]  /*14df0*/  MUFU.EX2 R11, R8 ;  /* 0x00000008000b7308 */ /* 0x0005e40000000800 */
[----:B--2---:R-:W-:-:S06]  /*14e00*/  FFMA.FTZ R8, R159, c[0x0][0x2d0], -R12 ;  /* 0x0000b4009f087a23 */ /* 0x004fcc000001080c */
[----:B------:R2:W-:Y:S02]  /*14e10*/  MUFU.EX2 R166, R8 ;  /* 0x0000000800a67308 */ /* 0x0005e40000000800 */
[----:B--2---:R-:W-:-:S06]  /*14e20*/  FFMA.FTZ R8, R158, c[0x0][0x2d0], -R12 ;  /* 0x0000b4009e087a23 */ /* 0x004fcc000001080c */
[----:B------:R2:W3:Y:S02]  /*14e30*/  MUFU.EX2 R170, R8 ;  /* 0x0000000800aa7308 */ /* 0x0004e40000000800 */
[----:B--2---:R-:W-:Y:S01]  /*14e40*/  FFMA.FTZ R8, R157, c[0x0][0x2d0], -R12 ;  /* 0x0000b4009d087a23 */ /* 0x004fe2000001080c */
[----:B---3--:R-:W-:-:S05]  /*14e50*/  F2FP.PACK_AB R129, R170, R166 ;  /* 0x000000a6aa81723e */ /* 0x008fca00000000ff */
[----:B------:R2:W3:Y:S02]  /*14e60*/  MUFU.EX2 R13, R8 ;  /* 0x00000008000d7308 */ /* 0x0004e40000000800 */
[----:B--2---:R-:W-:Y:S02]  /*14e70*/  FFMA.FTZ R8, R147, c[0x0][0x2d0], -R12 ;  /* 0x0000b40093087a23 */ /* 0x004fe4000001080c */
[----:B------:R-:W-:-:S04]  /*14e80*/  IMAD.MOV.U32 R147, RZ, RZ, R60 ;  /* 0x000000ffff937224 */ /* 0x000fc800078e003c */
[----:B------:R2:W-:Y:S01]  /*14e90*/  MUFU.EX2 R165, R8 ;  /* 0x0000000800a57308 */ /* 0x0005e20000000800 */
[----:B---3--:R-:W-:Y:S02]  /*14ea0*/  IMAD.MOV.U32 R18, RZ, RZ, R13 ;  /* 0x000000ffff127224 */ /* 0x008fe400078e000d */
[----:B--2---:R-:W-:Y:S02]  /*14eb0*/  FFMA.FTZ R8, R145, c[0x0][0x2d0], -R2 ;  /* 0x0000b40091087a23 */ /* 0x004fe40000010802 */
[----:B------:R-:W-:-:S03]  /*14ec0*/  IMAD.MOV.U32 R145, RZ, RZ, R62 ;  /* 0x000000ffff917224 */ /* 0x000fc600078e003e */
[----:B------:R2:W-:Y:S01]  /*14ed0*/  MUFU.EX2 R164, R8 ;  /* 0x0000000800a47308 */ /* 0x0005e20000000800 */
[----:B------:R-:W-:Y:S01]  /*14ee0*/  LDSM.16.MT88.4 R60, [R223+0x3080] ;  /* 0x00308000df3c783b */ /* 0x000fe20000004200 */
[----:B--2---:R-:W-:Y:S02]  /*14ef0*/  FFMA.FTZ R8, R144, c[0x0][0x2d0], -R2 ;  /* 0x0000b40090087a23 */ /* 0x004fe40000010802 */
[----:B------:R-:W-:-:S04]  /*14f00*/  IMAD.MOV.U32 R144, RZ, RZ, R183 ;  /* 0x000000ffff907224 */ /* 0x000fc800078e00b7 */
[----:B------:R2:W3:Y:S02]  /*14f10*/  MUFU.EX2 R44, R8 ;  /* 0x00000008002c7308 */ /* 0x0004e40000000800 */
[--C-:B--2---:R-:W-:Y:S01]  /*14f20*/  FFMA.FTZ R8, R146, c[0x0][0x2d0], -R2.reuse ;  /* 0x0000b40092087a23 */ /* 0x104fe20000010802 */
[----:B------:R-:W-:Y:S01]  /*14f30*/  MOV R146, R182 ;  /* 0x000000b600927202 */ /* 0x000fe20000000f00 */
[----:B------:R-:W-:Y:S01]  /*14f40*/  FFMA.FTZ R2, R156, c[0x0][0x2d0], -R2 ;  /* 0x0000b4009c027a23 */ /* 0x000fe20000010802 */
[----:B---3--:R-:W-:Y:S01]  /*14f50*/  F2FP.PACK_AB R124, R44, R164 ;  /* 0x000000a42c7c723e */ /* 0x008fe200000000ff */
[----:B------:R-:W-:Y:S02]  /*14f60*/  LDSM.16.MT88.4 R156, [R224+0x3080] ;  /* 0x00308000e09c783b */ /* 0x000fe40000004200 */
[----:B------:R2:W-:Y:S08]  /*14f70*/  MUFU.EX2 R45, R8 ;  /* 0x00000008002d7308 */ /* 0x0005f00000000800 */
[----:B------:R3:W4:Y:S01]  /*14f80*/  MUFU.EX2 R17, R2 ;  /* 0x0000000200117308 */ /* 0x0007220000000800 */
[----:B--2---:R-:W-:-:S04]  /*14f90*/  IMAD.MOV.U32 R8, RZ, RZ, R181 ;  /* 0x000000ffff087224 */ /* 0x004fc800078e00b5 */
[----:B------:R-:W-:Y:S01]  /*14fa0*/  IMAD.MOV.U32 R103, RZ, RZ, R8 ;  /* 0x000000ffff677224 */ /* 0x000fe200078e0008 */
[----:B------:R-:W-:Y:S01]  /*14fb0*/  MOV R8, R146 ;  /* 0x0000009200087202 */ /* 0x000fe20000000f00 */
[----:B------:R-:W-:Y:S01]  /*14fc0*/  IMAD.MOV.U32 R146, RZ, RZ, R144 ;  /* 0x000000ffff927224 */ /* 0x000fe200078e0090 */
[----:B------:R-:W-:Y:S01]  /*14fd0*/  MOV R144, R145 ;  /* 0x0000009100907202 */ /* 0x000fe20000000f00 */
[----:B---3--:R-:W-:Y:S01]  /*14fe0*/  FFMA.FTZ R2, R87, c[0x0][0x2d0], -R0 ;  /* 0x0000b40057027a23 */ /* 0x008fe20000010800 */
[----:B----4-:R-:W-:Y:S01]  /*14ff0*/  F2FP.PACK_AB R126, R17, R45 ;  /* 0x0000002d117e723e */ /* 0x010fe200000000ff */
[----:B------:R-:W-:Y:S01]  /*15000*/  IMAD.MOV.U32 R145, RZ, RZ, R116 ;  /* 0x000000ffff917224 */ /* 0x000fe200078e0074 */
[----:B------:R-:W-:Y:S01]  /*15010*/  MOV R116, R117 ;  /* 0x0000007500747202 */ /* 0x000fe20000000f00 */
[----:B------:R2:W-:Y:S01]  /*15020*/  MUFU.EX2 R16, R2 ;  /* 0x0000000200107308 */ /* 0x0005e20000000800 */
[----:B------:R-:W-:Y:S01]  /*15030*/  IMAD.MOV.U32 R117, RZ, RZ, R118 ;  /* 0x000000ffff757224 */ /* 0x000fe200078e0076 */
[----:B------:R-:W-:Y:S01]  /*15040*/  MOV R118, R119 ;  /* 0x0000007700767202 */ /* 0x000fe20000000f00 */
[----:B------:R-:W-:Y:S01]  /*15050*/  IMAD.MOV.U32 R119, RZ, RZ, R147 ;  /* 0x000000ffff777224 */ /* 0x000fe200078e0093 */
[----:B------:R-:W-:-:S04]  /*15060*/  MOV R147, R52 ;  /* 0x0000003400937202 */ /* 0x000fc80000000f00 */
[----:B------:R-:W-:Y:S01]  /*15070*/  MOV R88, R119 ;  /* 0x0000007700587202 */ /* 0x000fe20000000f00 */
[----:B------:R-:W-:Y:S02]  /*15080*/  IMAD.MOV.U32 R89, RZ, RZ, R147 ;  /* 0x000000ffff597224 */ /* 0x000fe400078e0093 */
[----:B--2---:R-:W-:Y:S01]  /*15090*/  FFMA.FTZ R2, R14, c[0x0][0x2d0], -R0 ;  /* 0x0000b4000e027a23 */ /* 0x004fe20000010800 */
[----:B------:R-:W-:Y:S01]  /*150a0*/  MOV R14, R11 ;  /* 0x0000000b000e7202 */ /* 0x000fe20000000f00 */
[----:B------:R-:W-:Y:S02]  /*150b0*/  IMAD.MOV.U32 R11, RZ, RZ, R115 ;  /* 0x000000ffff0b7224 */ /* 0x000fe400078e0073 */
[----:B------:R2:W3:Y:S01]  /*150c0*/  MUFU.EX2 R13, R2 ;  /* 0x00000002000d7308 */ /* 0x0004e20000000800 */
[----:B------:R-:W-:Y:S01]  /*150d0*/  IMAD.MOV.U32 R115, RZ, RZ, R127 ;  /* 0x000000ffff737224 */ /* 0x000fe200078e007f */
[----:B------:R-:W-:Y:S02]  /*150e0*/  MOV R127, R131 ;  /* 0x00000083007f7202 */ /* 0x000fe40000000f00 */
[----:B------:R-:W-:-:S02]  /*150f0*/  MOV R131, R139 ;  /* 0x0000008b00837202 */ /* 0x000fc40000000f00 */
[----:B------:R-:W-:Y:S02]  /*15100*/  MOV R139, R143 ;  /* 0x0000008f008b7202 */ /* 0x000fe40000000f00 */
[----:B------:R-:W4:Y:S01]  /*15110*/  LDSM.16.MT88.4 R140, [R222+0x3080] ;  /* 0x00308000de8c783b */ /* 0x000f220000004200 */
[----:B------:R-:W-:Y:S02]  /*15120*/  MOV R57, R127 ;  /* 0x0000007f00397202 */ /* 0x000fe40000000f00 */
[----:B------:R-:W-:Y:S02]  /*15130*/  MOV R71, R131 ;  /* 0x0000008300477202 */ /* 0x000fe40000000f00 */
[----:B------:R-:W-:Y:S02]  /*15140*/  F2FP.PACK_AB R131, R165, R18 ;  /* 0x00000012a583723e */ /* 0x000fe400000000ff */
[----:B------:R-:W-:Y:S01]  /*15150*/  MOV R59, R139 ;  /* 0x0000008b003b7202 */ /* 0x000fe20000000f00 */
[--C-:B--2---:R-:W-:Y:S01]  /*15160*/  FFMA.FTZ R2, R86, c[0x0][0x2d0], -R0.reuse ;  /* 0x0000b40056027a23 */ /* 0x104fe20000010800 */
[----:B---3--:R-:W-:Y:S01]  /*15170*/  F2FP.PACK_AB R125, R13, R16 ;  /* 0x000000100d7d723e */ /* 0x008fe200000000ff */
[----:B------:R-:W-:-:S02]  /*15180*/  FFMA.FTZ R0, R15, c[0x0][0x2d0], -R0 ;  /* 0x0000b4000f007a23 */ /* 0x000fc40000010800 */
[----:B------:R-:W-:Y:S01]  /*15190*/  IMAD.MOV.U32 R15, RZ, RZ, R10 ;  /* 0x000000ffff0f7224 */ /* 0x000fe200078e000a */
[----:B------:R-:W-:Y:S01]  /*151a0*/  MOV R10, R11 ;  /* 0x0000000b000a7202 */ /* 0x000fe20000000f00 */
[----:B------:R2:W-:Y:S03]  /*151b0*/  MUFU.EX2 R12, R2 ;  /* 0x00000002000c7308 */ /* 0x0005e60000000800 */
[----:B------:R-:W-:Y:S01]  /*151c0*/  F2FP.PACK_AB R130, R14, R15 ;  /* 0x0000000f0e82723e */ /* 0x000fe200000000ff */
[----:B------:R-:W-:Y:S02]  /*151d0*/  IMAD.MOV.U32 R55, RZ, RZ, R10 ;  /* 0x000000ffff377224 */ /* 0x000fe400078e000a */
[----:B------:R-:W-:Y:S01]  /*151e0*/  IMAD.MOV.U32 R10, RZ, RZ, R128 ;  /* 0x000000ffff0a7224 */ /* 0x000fe200078e0080 */
[----:B------:R-:W-:Y:S01]  /*151f0*/  F2FP.PACK_AB R128, R47, R46 ;  /* 0x0000002e2f80723e */ /* 0x000fe200000000ff */
[----:B------:R-:W3:Y:S06]  /*15200*/  MUFU.EX2 R11, R0 ;  /* 0x00000000000b7308 */ /* 0x000eec0000000800 */
[----:B-1----:R-:W-:Y:S01]  /*15210*/  HMMA.16816.F32 R176, R128, R184, R176 ;  /* 0x000000b880b0723c */ /* 0x002fe200000018b0 */
[----:B--2---:R-:W-:-:S07]  /*15220*/  IMAD.MOV.U32 R2, RZ, RZ, R53 ;  /* 0x000000ffff027224 */ /* 0x004fce00078e0035 */
[----:B------:R-:W-:Y:S01]  /*15230*/  HMMA.16816.F32 R188, R128, R186, R188 ;  /* 0x000000ba80bc723c */ /* 0x000fe200000018bc */
[----:B---3--:R-:W-:Y:S01]  /*15240*/  F2FP.PACK_AB R127, R11, R12 ;  /* 0x0000000c0b7f723e */ /* 0x008fe200000000ff */
[----:B------:R-:W-:-:S06]  /*15250*/  IMAD.MOV.U32 R0, RZ, RZ, R144 ;  /* 0x000000ffff007224 */ /* 0x000fcc00078e0090 */
[----:B----4-:R-:W-:Y:S08]  /*15260*/  HMMA.16816.F32 R132, R128, R140, R132 ;  /* 0x0000008c8084723c */ /* 0x010ff00000001884 */
[C---:B------:R-:W-:Y:S07]  /*15270*/  HMMA.16816.F32 R180, R124.reuse, R184, R72 ;  /* 0x000000b87cb4723c */ /* 0x040fee0000001848 */
[----:B------:R-:W-:Y:S01]  /*15280*/  IMAD.MOV.U32 R73, RZ, RZ, R116 ;  /* 0x000000ffff497224 */ /* 0x000fe200078e0074 */
[----:B------:R-:W-:Y:S01]  /*15290*/  HMMA.16816.F32 R184, R124, R186, R40 ;  /* 0x000000ba7cb8723c */ /* 0x000fe20000001828 */
[----:B------:R-:W-:Y:S01]  /*152a0*/  MOV R74, R117 ;  /* 0x00000075004a7202 */ /* 0x000fe20000000f00 */
[----:B------:R-:W-:Y:S01]  /*152b0*/  IMAD.MOV.U32 R75, RZ, RZ, R118 ;  /* 0x000000ffff4b7224 */ /* 0x000fe200078e0076 */
[----:B------:R-:W-:-:S04]  /*152c0*/  MOV R72, R145 ;  /* 0x0000009100487202 */ /* 0x000fc80000000f00 */
[----:B------:R-:W-:Y:S01]  /*152d0*/  MOV R41, R54 ;  /* 0x0000003600297202 */ /* 0x000fe20000000f00 */
[----:B------:R-:W-:Y:S01]  /*152e0*/  IMAD.MOV.U32 R40, RZ, RZ, R55 ;  /* 0x000000ffff287224 */ /* 0x000fe200078e0037 */
[----:B------:R-:W-:Y:S01]  /*152f0*/  HMMA.16816.F32 R116, R128, R4, R208 ;  /* 0x000000048074723c */ /* 0x000fe200000018d0 */
[----:B------:R-:W-:Y:S02]  /*15300*/  MOV R42, R146 ;  /* 0x00000092002a7202 */ /* 0x000fe40000000f00 */
[----:B------:R-:W-:-:S05]  /*15310*/  MOV R43, R82 ;  /* 0x00000052002b7202 */ /* 0x000fca0000000f00 */
[C---:B------:R-:W-:Y:S07]  /*15320*/  HMMA.16816.F32 R52, R128.reuse, R60, R244 ;  /* 0x0000003c8034723c */ /* 0x040fee00000018f4 */
[----:B------:R-:W-:Y:S01]  /*15330*/  IMAD.MOV.U32 R244, RZ, RZ, R71 ;  /* 0x000000fffff47224 */ /* 0x000fe200078e0047 */
[----:B------:R-:W-:Y:S01]  /*15340*/  MOV R247, R102 ;  /* 0x0000006600f77202 */ /* 0x000fe20000000f00 */
[----:B------:R-:W-:Y:S01]  /*15350*/  HMMA.16816.F32 R68, R128, R76, R240 ;  /* 0x0000004c8044723c */ /* 0x000fe200000018f0 */
[----:B------:R-:W-:-:S02]  /*15360*/  IMAD.MOV.U32 R245, RZ, RZ, R83 ;  /* 0x000000fffff57224 */ /* 0x000fc400078e0053 */
[----:B------:R-:W-:-:S04]  /*15370*/  IMAD.MOV.U32 R246, RZ, RZ, R103 ;  /* 0x000000fffff67224 */ /* 0x000fc800078e0067 */
[----:B------:R-:W-:Y:S01]  /*15380*/  MOV R241, R85 ;  /* 0x0000005500f17202 */ /* 0x000fe20000000f00 */
[----:B------:R-:W-:Y:S01]  /*15390*/  IMAD.MOV.U32 R240, RZ, RZ, R84 ;  /* 0x000000fffff07224 */ /* 0x000fe200078e0054 */
[----:B------:R-:W-:Y:S01]  /*153a0*/  HMMA.16816.F32 R100, R128, R108, R212 ;  /* 0x0000006c8064723c */ /* 0x000fe200000018d4 */
[----:B------:R-:W-:Y:S01]  /*153b0*/  IMAD.MOV.U32 R242, RZ, RZ, R80 ;  /* 0x000000fffff27224 */ /* 0x000fe200078e0050 */
[----:B------:R-:W-:-:S05]  /*153c0*/  MOV R243, R81 ;  /* 0x0000005100f37202 */ /* 0x000fca0000000f00 */
[----:B------:R-:W-:Y:S01]  /*153d0*/  MOV R215, c[0x0][0x2c4] ;  /* 0x0000b10000d77a02 */ /* 0x000fe20000000f00 */
[----:B------:R-:W-:Y:S03]  /*153e0*/  HMMA.16816.F32 R84, R128, R92, R216 ;  /* 0x0000005c8054723c */ /* 0x000fe600000018d8 */
[----:B------:R-:W-:-:S04]  /*153f0*/  ISETP.NE.AND P6, PT, R215, 0x1, PT ;  /* 0x00000001d700780c */ /* 0x000fc80003fc5270 */
[----:B------:R-:W-:Y:S01]  /*15400*/  MOV R216, R112 ;  /* 0x0000007000d87202 */ /* 0x000fe20000000f00 */
[----:B------:R-:W-:Y:S01]  /*15410*/  IMAD.MOV.U32 R217, RZ, RZ, R113 ;  /* 0x000000ffffd97224 */ /* 0x000fe200078e0071 */
[----:B------:R-:W-:Y:S01]  /*15420*/  MOV R218, R114 ;  /* 0x0000007200da7202 */ /* 0x000fe20000000f00 */
[----:B------:R-:W-:Y:S01]  /*15430*/  IMAD.MOV.U32 R219, RZ, RZ, R115 ;  /* 0x000000ffffdb7224 */ /* 0x000fe200078e0073 */
[----:B------:R-:W-:Y:S08]  /*15440*/  HMMA.16816.F32 R136, R124, R140, R64 ;  /* 0x0000008c7c88723c */ /* 0x000ff00000001840 */
[----:B------:R-:W-:Y:S08]  /*15450*/  HMMA.16816.F32 R112, R128, R110, R152 ;  /* 0x0000006e8070723c */ /* 0x000ff00000001898 */
[----:B------:R-:W-:Y:S07]  /*15460*/  HMMA.16816.F32 R152, R124, R156, R216 ;  /* 0x0000009c7c98723c */ /* 0x000fee00000018d8 */
        /* <DEDUP_REMOVED lines=33> */
[----:B------:R1:W5:Y:S01]  /*15680*/  LDL.LU R237, [R1+0xa0] ;  /* 0x0000a00001ed7983 */ /* 0x0003620000300800 */
[----:B------:R-:W-:Y:S01]  /*15690*/  MOV R201, R209 ;  /* 0x000000d100c97202 */ /* 0x000fe20000000f00 */
        /* <DEDUP_REMOVED lines=8> */
[----:B------:R-:W-:Y:S01]  /*15720*/  @P6 IMAD.HI.U32 R0, R201, c[0x0][0x2c8], RZ ;  /* 0x0000b200c9006a27 */ /* 0x000fe200078e00ff */
[----:B------:R-:W-:Y:S01]  /*15730*/  MOV R213, R218 ;  /* 0x000000da00d57202 */ /* 0x000fe20000000f00 */
[----:B------:R-:W-:Y:S01]  /*15740*/  HMMA.16816.F32 R148, R128, R156, R148 ;  /* 0x0000009c8094723c */ /* 0x000fe20000001894 */
[----:B------:R1:W5:Y:S01]  /*15750*/  LDL.LU R236, [R1+0x9c] ;  /* 0x00009c0001ec7983 */ /* 0x0003620000300800 */
[----:B------:R-:W-:Y:S01]  /*15760*/  IMAD.MOV.U32 R2, RZ, RZ, R57 ;  /* 0x000000ffff027224 */ /* 0x000fe200078e0039 */
[----:B------:R-:W-:Y:S01]  /*15770*/  @P6 SHF.R.U32.HI R201, RZ, c[0x0][0x2cc], R0 ;  /* 0x0000b300ffc96a19 */ /* 0x000fe20000011600 */
[----:B------:R-:W-:Y:S01]  /*15780*/  FADD.FTZ R8, R8, R247 ;  /* 0x000000f708087221 */ /* 0x000fe20000010000 */
[----:B------:R-:W-:Y:S01]  /*15790*/  MOV R218, R243 ;  /* 0x000000f300da7202 */ /* 0x000fe20000000f00 */
[----:B------:R-:W-:-:S02]  /*157a0*/  IMAD.MOV.U32 R204, RZ, RZ, R212 ;  /* 0x000000ffffcc7224 */ /* 0x000fc400078e00d4 */
[----:B------:R-:W-:Y:S01]  /*157b0*/  IMAD.MOV.U32 R210, RZ, RZ, R219 ;  /* 0x000000ffffd27224 */ /* 0x000fe200078e00db */
[C---:B------:R-:W-:Y:S01]  /*157c0*/  HMMA.16816.F32 R160, R128.reuse, R158, R160 ;  /* 0x0000009e80a0723c */ /* 0x040fe200000018a0 */
[----:B------:R-:W-:Y:S01]  /*157d0*/  IMAD.IADD R0, R202, 0x1, R201 ;  /* 0x00000001ca007824 */ /* 0x000fe200078e02c9 */
[----:B------:R-:W-:Y:S01]  /*157e0*/  MOV R247, R40 ;  /* 0x0000002800f77202 */ /* 0x000fe20000000f00 */
[----:B------:R-:W-:Y:S01]  /*157f0*/  IMAD.MOV.U32 R40, RZ, RZ, R2 ;  /* 0x000000ffff287224 */ /* 0x000fe200078e0002 */
[----:B------:R-:W-:Y:S01]  /*15800*/  MOV R209, R218 ;  /* 0x000000da00d17202 */ /* 0x000fe20000000f00 */
[----:B------:R-:W-:Y:S01]  /*15810*/  IMAD.MOV.U32 R212, RZ, RZ, R241 ;  /* 0x000000ffffd47224 */ /* 0x000fe200078e00f1 */
[----:B------:R-:W-:Y:S01]  /*15820*/  IADD3 R2, R0, c[0x0][0x328], RZ ;  /* 0x0000ca0000027a10 */ /* 0x000fe20007ffe0ff */
[----:B------:R-:W-:Y:S01]  /*15830*/  FADD.FTZ R10, R10, R203 ;  /* 0x000000cb0a0a7221 */ /* 0x000fe20000010000 */
[----:B------:R-:W-:Y:S01]  /*15840*/  MOV R243, R231 ;  /* 0x000000e700f37202 */ /* 0x000fe20000000f00 */
[----:B------:R-:W-:Y:S01]  /*15850*/  FADD.FTZ R9, R9, R208 ;  /* 0x000000d009097221 */ /* 0x000fe20000010000 */
[----:B------:R2:W3:Y:S01]  /*15860*/  R2UR UR10, R2 ;  /* 0x00000000020a73c2 */ /* 0x0004e200000e0000 */
[----:B------:R-:W-:Y:S01]  /*15870*/  MOV R205, R213 ;  /* 0x000000d500cd7202 */ /* 0x000fe20000000f00 */
[----:B------:R-:W-:Y:S01]  /*15880*/  IMAD.MOV.U32 R206, RZ, RZ, R215 ;  /* 0x000000ffffce7224 */ /* 0x000fe200078e00d7 */
[----:B------:R-:W-:Y:S01]  /*15890*/  MOV R215, R228 ;  /* 0x000000e400d77202 */ /* 0x000fe20000000f00 */
[----:B------:R-:W-:Y:S01]  /*158a0*/  IMAD.MOV.U32 R213, RZ, RZ, R217 ;  /* 0x000000ffffd57224 */ /* 0x000fe200078e00d9 */
[----:B------:R-:W-:Y:S01]  /*158b0*/  MOV R207, R216 ;  /* 0x000000d800cf7202 */ /* 0x000fe20000000f00 */
[----:B------:R-:W-:Y:S01]  /*158c0*/  FADD.FTZ R8, R209, R8 ;  /* 0x00000008d1087221 */ /* 0x000fe20000010000 */
[----:B------:R-:W-:Y:S01]  /*158d0*/  HMMA.16816.F32 R80, R128, R78, R196 ;  /* 0x0000004e8050723c */ /* 0x000fe200000018c4 */
[----:B------:R-:W-:Y:S01]  /*158e0*/  FADD.FTZ R10, R210, R10 ;  /* 0x0000000ad20a7221 */ /* 0x000fe20000010000 */
[----:B------:R1:W5:Y:S01]  /*158f0*/  LDL.LU R235, [R1+0x98] ;  /* 0x0000980001eb7983 */ /* 0x0003620000300800 */
[----:B------:R-:W-:-:S02]  /*15900*/  IMAD.MOV.U32 R241, RZ, RZ, R243 ;  /* 0x000000fffff17224 */ /* 0x000fc400078e00f3 */
[----:B------:R-:W-:Y:S01]  /*15910*/  FADD.FTZ R9, R211, R9 ;  /* 0x00000009d3097221 */ /* 0x000fe20000010000 */
[----:B------:R-:W-:Y:S01]  /*15920*/  MOV R217, R226 ;  /* 0x000000e200d97202 */ /* 0x000fe20000000f00 */
[----:B------:R-:W-:Y:S01]  /*15930*/  IMAD.MOV.U32 R243, RZ, RZ, R229 ;  /* 0x000000fffff37224 */ /* 0x000fe200078e00e5 */
[----:B------:R-:W-:Y:S01]  /*15940*/  MOV R218, R220 ;  /* 0x000000dc00da7202 */ /* 0x000fe20000000f00 */
[----:B------:R-:W-:Y:S01]  /*15950*/  IMAD.MOV.U32 R216, RZ, RZ, R227 ;  /* 0x000000ffffd87224 */ /* 0x000fe200078e00e3 */
[C---:B------:R-:W-:Y:S01]  /*15960*/  HMMA.16816.F32 R96, R128.reuse, R94, R172 ;  /* 0x0000005e8060723c */ /* 0x040fe200000018ac */
[----:B------:R-:W-:Y:S01]  /*15970*/  FADD.FTZ R8, R213, R8 ;  /* 0x00000008d5087221 */ /* 0x000fe20000010000 */
[----:B------:R1:W5:Y:S01]  /*15980*/  LDL.LU R234, [R1+0x94] ;  /* 0x0000940001ea7983 */ /* 0x0003620000300800 */
[----:B------:R-:W-:Y:S02]  /*15990*/  IMAD.MOV.U32 R41, RZ, RZ, R59 ;  /* 0x000000ffff297224 */ /* 0x000fe400078e003b */
[----:B--2---:R-:W-:Y:S01]  /*159a0*/  FADD.FTZ R2, R195, R212 ;  /* 0x000000d4c3027221 */ /* 0x004fe20000010000 */
[----:B------:R1:W5:Y:S01]  /*159b0*/  LDL.LU R233, [R1+0x90] ;  /* 0x0000900001e97983 */ /* 0x0003620000300800 */
[----:B------:R-:W-:Y:S01]  /*159c0*/  FADD.FTZ R10, R214, R10 ;  /* 0x0000000ad60a7221 */ /* 0x000fe20000010000 */
[----:B------:R-:W-:Y:S01]  /*159d0*/  HMMA.16816.F32 R128, R128, R6, R120 ;  /* 0x000000068080723c */ /* 0x000fe20000001878 */
[----:B------:R-:W-:Y:S01]  /*159e0*/  FADD.FTZ R2, R238, R2 ;  /* 0x00000002ee027221 */ /* 0x000fe20000010000 */
[----:B------:R1:W5:Y:S01]  /*159f0*/  LDL.LU R232, [R1+0x8c] ;  /* 0x00008c0001e87983 */ /* 0x0003620000300800 */
[----:B------:R-:W-:-:S02]  /*15a00*/  FADD.FTZ R9, R215, R9 ;  /* 0x00000009d7097221 */ /* 0x000fc40000010000 */
[----:B------:R-:W-:Y:S01]  /*15a10*/  FADD.FTZ R2, R252, R2 ;  /* 0x00000002fc027221 */ /* 0x000fe20000010000 */
[----:B------:R1:W5:Y:S01]  /*15a20*/  LDL.LU R231, [R1+0x88] ;  /* 0x0000880001e77983 */ /* 0x0003620000300800 */
[----:B------:R-:W-:Y:S01]  /*15a30*/  IMAD.MOV.U32 R219, RZ, RZ, R225 ;  /* 0x000000ffffdb7224 */ /* 0x000fe200078e00e1 */
[C---:B------:R-:W-:Y:S01]  /*15a40*/  HMMA.16816.F32 R140, R124.reuse, R142, R104 ;  /* 0x0000008e7c8c723c */ /* 0x040fe20000001868 */
[----:B------:R-:W-:Y:S01]  /*15a50*/  FADD.FTZ R8, R216, R8 ;  /* 0x00000008d8087221 */ /* 0x000fe20000010000 */
[----:B------:R1:W5:Y:S01]  /*15a60*/  LDL.LU R230, [R1+0x84] ;  /* 0x0000840001e67983 */ /* 0x0003620000300800 */
[----:B------:R-:W-:Y:S02]  /*15a70*/  FADD.FTZ R10, R217, R10 ;  /* 0x0000000ad90a7221 */ /* 0x000fe40000010000 */
[----:B------:R-:W-:Y:S01]  /*15a80*/  FADD.FTZ R9, R218, R9 ;  /* 0x00000009da097221 */ /* 0x000fe20000010000 */
[----:B------:R1:W5:Y:S02]  /*15a90*/  LDL.LU R229, [R1+0x80] ;  /* 0x0000800001e57983 */ /* 0x0003640000300800 */
[C---:B------:R-:W-:Y:S01]  /*15aa0*/  HMMA.16816.F32 R120, R124.reuse, R4, R240 ;  /* 0x000000047c78723c */ /* 0x040fe200000018f0 */
[----:B------:R-:W-:Y:S01]  /*15ab0*/  FADD.FTZ R8, R219, R8 ;  /* 0x00000008db087221 */ /* 0x000fe20000010000 */
[----:B------:R1:W5:Y:S04]  /*15ac0*/  LDL.LU R228, [R1+0x7c] ;  /* 0x00007c0001e47983 */ /* 0x0003680000300800 */
        /* <DEDUP_REMOVED lines=8> */
[----:B------:R-:W-:Y:S01]  /*15b50*/  FADD.FTZ R9, R246, R8 ;  /* 0x00000008f6097221 */ /* 0x000fe20000010000 */
[----:B------:R-:W-:Y:S01]  /*15b60*/  HMMA.16816.F32 R72, R124, R76, R72 ;  /* 0x0000004c7c48723c */ /* 0x000fe20000001848 */
[----:B------:R-:W-:Y:S01]  /*15b70*/  FADD.FTZ R8, R247, R4 ;  /* 0x00000004f7087221 */ /* 0x000fe20000010000 */
[----:B------:R1:W5:Y:S01]  /*15b80*/  LDL.LU R220, [R1+0x6c] ;  /* 0x00006c0001dc7983 */ /* 0x0003620000300800 */
[----:B------:R-:W-:Y:S02]  /*15b90*/  FADD.FTZ R4, R40, R2 ;  /* 0x0000000228047221 */ /* 0x000fe40000010000 */
[----:B------:R-:W-:-:S03]  /*15ba0*/  FADD.FTZ R2, R194, R5 ;  /* 0x00000005c2027221 */ /* 0x000fc60000010000 */
[----:B------:R-:W-:Y:S01]  /*15bb0*/  HMMA.16816.F32 R88, R124, R92, R88 ;  /* 0x0000005c7c58723c */ /* 0x000fe20000001858 */
[----:B------:R-:W-:Y:S02]  /*15bc0*/  FADD.FTZ R5, R41, R9 ;  /* 0x0000000929057221 */ /* 0x000fe40000010000 */
[----:B------:R-:W-:-:S05]  /*15bd0*/  FADD.FTZ R2, R193, R2 ;  /* 0x00000002c1027221 */ /* 0x000fca0000010000 */
[----:B------:R-:W-:Y:S01]  /*15be0*/  HMMA.16816.F32 R104, R124, R108, R204 ;  /* 0x0000006c7c68723c */ /* 0x000fe200000018cc */
[----:B------:R-:W-:-:S07]  /*15bf0*/  FADD.FTZ R5, R46, R5 ;  /* 0x000000052e057221 */ /* 0x000fce0000010000 */
[C---:B------:R-:W-:Y:S08]  /*15c00*/  HMMA.16816.F32 R156, R124.reuse, R158, R24 ;  /* 0x0000009e7c9c723c */ /* 0x040ff00000001818 */
[C---:B------:R-:W-:Y:S08]  /*15c10*/  HMMA.16816.F32 R60, R124.reuse, R62, R20 ;  /* 0x0000003e7c3c723c */ /* 0x040ff00000001814 */
[C---:B------:R-:W-:Y:S08]  /*15c20*/  HMMA.16816.F32 R76, R124.reuse, R78, R32 ;  /* 0x0000004e7c4c723c */ /* 0x040ff00000001820 */
[C---:B------:R-:W-:Y:S08]  /*15c30*/  HMMA.16816.F32 R92, R124.reuse, R94, R28 ;  /* 0x0000005e7c5c723c */ /* 0x040ff0000000181c */
[C---:B------:R-:W-:Y:S08]  /*15c40*/  HMMA.16816.F32 R108, R124.reuse, R110, R36 ;  /* 0x0000006e7c6c723c */ /* 0x040ff00000001824 */
[----:B------:R-:W-:Y:S07]  /*15c50*/  HMMA.16816.F32 R124, R124, R6, R48 ;  /* 0x000000067c7c723c */ /* 0x000fee0000001830 */
        /* <DEDUP_REMOVED lines=15> */
[----:B------:R-:W-:Y:S01]  /*15d50*/  STL [R1+0x20], R7 ;  /* 0x0000200701007387 */ /* 0x000fe20000100800 */
[----:B------:R-:W-:-:S03]  /*15d60*/  FADD.FTZ R4, R17, R6 ;  /* 0x0000000611047221 */ /* 0x000fc60000010000 */
[----:B------:R2:W-:Y:S01]  /*15d70*/  STL [R1+0x24], R2 ;  /* 0x0000240201007387 */ /* 0x0005e20000100800 */
[----:B------:R-:W-:-:S03]  /*15d80*/  MOV R18, c[0x0][0x32c] ;  /* 0x0000cb0000127a02 */ /* 0x000fc60000000f00 */
[----:B------:R1:W-:Y:S01]  /*15d90*/  STL [R1+0x28], R4 ;  /* 0x0000280401007387 */ /* 0x0003e20000100800 */
[----:B------:R-:W-:Y:S01]  /*15da0*/  ISETP.GE.AND P5, PT, R18, 0x1, PT ;  /* 0x000000011200780c */ /* 0x000fe20003fa6270 */
[----:B--2---:R-:W-:-:S05]  /*15db0*/  FADD.FTZ R2, R11, R5 ;  /* 0x000000050b027221 */ /* 0x004fca0000010000 */
[----:B------:R1:W-:Y:S01]  /*15dc0*/  STL [R1+0x2c], R2 ;  /* 0x00002c0201007387 */ /* 0x0003e20000100800 */
[----:B------:R-:W-:-:S06]  /*15dd0*/  IADD3 R238, R19, -0x2, RZ ;  /* 0xfffffffe13ee7810 */ /* 0x000fcc0007ffe0ff */
[----:B---3--:R-:W-:Y:S05]  /*15de0*/  @!P5 BRA `(.L_x_1266) ;  /* 0x000001700000d947 */ /* 0x008fea0003800000 */
[C---:B------:R-:W-:Y:S01]  /*15df0*/  ISETP.GT.AND P0, PT, R0.reuse, RZ, PT ;  /* 0x000000ff0000720c */ /* 0x040fe20003f04270 */
[----:B------:R-:W-:Y:S01]  /*15e00*/  ULDC UR6, c[0x0][0x32c] ;  /* 0x0000cb0000067ab9 */ /* 0x000fe20000000800 */
[----:B-1----:R-:W-:-:S04]  /*15e10*/  IADD3 R2, R0, -0x1, RZ ;  /* 0xffffffff00027810 */ /* 0x002fc80007ffe0ff */
[----:B------:R1:W2:Y:S07]  /*15e20*/  R2UR UR12, R2 ;  /* 0x00000000020c73c2 */ /* 0x0002ae00000e0000 */
[----:B-12---:R-:W-:Y:S05]  /*15e30*/  @P0 BRA `(.L_x_1267) ;  /* 0x0000009000000947 */ /* 0x006fea0003800000 */
[----:B------:R-:W1:Y:S01]  /*15e40*/  R2UR UR12, R0 ;  /* 0x00000000000c73c2 */ /* 0x000e6200000e0000 */
[----:B------:R-:W-:Y:S02]  /*15e50*/  UISETP.NE.AND UP0, UPT, UR6, 0x1, UPT ;  /* 0x000000010600788c */ /* 0x000fe4000bf05270 */
[----:B------:R-:W-:-:S02]  /*15e60*/  ULDC.64 UR4, c[0x0][0x330] ;  /* 0x0000cc0000047ab9 */ /* 0x000fc40000000a00 */
[----:B-1----:R-:W-:-:S04]  /*15e70*/  UIADD3 UR12, -UR12, URZ, URZ ;  /* 0x0000003f0c0c7290 */ /* 0x002fc8000fffe13f */
[----:B------:R-:W-:-:S07]  /*15e80*/  UIMAD.WIDE.U32 UR16, UR12, UR4, URZ ;  /* 0x000000040c1072a5 */ /* 0x000fce000f8e003f */
[----:B------:R-:W-:Y:S02]  /*15e90*/  @UP0 UMOV UR13, UR17 ;  /* 0x00000011000d0c82 */ /* 0x000fe40008000000 */
[----:B------:R-:W-:-:S04]  /*15ea0*/  @UP0 USHF.R.U32.HI UR12, URZ, UR5, UR13 ;  /* 0x000000053f0c0299 */ /* 0x000fc8000801160d */
[----:B------:R-:W-:Y:S01]  /*15eb0*/  ULOP3.LUT UR12, URZ, UR12, URZ, 0x33, !UPT ;  /* 0x0000000c3f0c7292 */ /* 0x000fe2000f8e333f */
[----:B------:R-:W-:Y:S05]  /*15ec0*/  BRA `(.L_x_1268) ;  /* 0x0000005000007947 */ /* 0x000fea0003800000 */
.L_x_1267:
[----:B------:R-:W-:Y:S02]  /*15ed0*/  UISETP.NE.AND UP0, UPT, UR6, 0x1, UPT ;  /* 0x000000010600788c */ /* 0x000fe4000bf05270 */
[----:B------:R-:W-:Y:S02]  /*15ee0*/  ULDC.64 UR4, c[0x0][0x330] ;  /* 0x0000cc0000047ab9 */ /* 0x000fe40000000a00 */
[----:B------:R-:W-:-:S07]  /*15ef0*/  UIMAD.WIDE.U32 UR16, UR12, UR4, URZ ;  /* 0x000000040c1072a5 */ /* 0x000fce000f8e003f */
[----:B------:R-:W-:Y:S02]  /*15f00*/  @UP0 UMOV UR13, UR17 ;  /* 0x00000011000d0c82 */ /* 0x000fe40008000000 */
[----:B------:R-:W-:Y:S02]  /*15f10*/  @UP0 USHF.R.U32.HI UR12, URZ, UR5, UR13 ;  /* 0x000000053f0c0299 */ /* 0x000fe4000801160d */
.L_x_1268:
[----:B------:R-:W-:Y:S02]  /*15f20*/  ULDC UR4, c[0x0][0x32c] ;  /* 0x0000cb0000047ab9 */ /* 0x000fe40000000800 */
[----:B------:R-:W-:-:S04]  /*15f30*/  UIMAD UR4, UR12, UR6, UR4 ;  /* 0x000000060c0472a4 */ /* 0x000fc8000f8e0204 */
[----:B------:R-:W-:-:S04]  /*15f40*/  UISETP.LT.AND UP0, UPT, UR10, UR4, UPT ;  /* 0x000000040a00728c */ /* 0x000fc8000bf01270 */
[----:B------:R-:W-:-:S04]  /*15f50*/  USEL UR10, UR10, UR4, UP0 ;  /* 0x000000040a0a7287 */ /* 0x000fc80008000000 */
.L_x_1266:
[----:B------:R-:W-:-:S04]  /*15f60*/  UIMAD.WIDE UR4, UR10, 0x2aaaaaab, URZ ;  /* 0x2aaaaaab0a0478a5 */ /* 0x000fc8000f8e023f */
[----:B------:R-:W-:-:S04]  /*15f70*/  USHF.R.U32.HI UR4, URZ, 0x1f, UR5 ;  /* 0x0000001f3f047899 */ /* 0x000fc80008011605 */
[----:B------:R-:W-:-:S04]  /*15f80*/  ULEA.HI.SX32 UR4, UR5, UR4, 0x1d ;  /* 0x0000000405047291 */ /* 0x000fc8000f8fea3f */
[----:B------:R-:W-:-:S04]  /*15f90*/  UISETP.LT.AND UP0, UPT, UR7, UR4, UPT ;  /* 0x000000040700728c */ /* 0x000fc8000bf01270 */
[----:B------:R-:W-:-:S06]  /*15fa0*/  USEL UR4, UR7, UR4, !UP0 ;  /* 0x0000000407047287 */ /* 0x000fcc000c000000 */
[----:B------:R-:W-:-:S13]  /*15fb0*/  ISETP.GE.AND P0, PT, R238, UR4, PT ;  /* 0x00000004ee007c0c */ /* 0x000fda000bf06270 */
[----:B------:R-:W-:Y:S05]  /*15fc0*/  @!P0 BRA `(.L_x_1269) ;  /* 0x0000451000008947 */ /* 0x000fea0003800000 */
[----:B------:R-:W2:Y:S01]  /*15fd0*/  LDL R0, [R1+0x40] ;  /* 0x0000400001007983 */ /* 0x000ea20000100800 */
[----:B------:R-:W-:Y:S01]  /*15fe0*/  IMAD.MOV.U32 R166, RZ, RZ, R168 ;  /* 0x000000ffffa67224 */ /* 0x000fe200078e00a8 */
[----:B------:R-:W-:Y:S01]  /*15ff0*/  MOV R171, R3 ;  /* 0x0000000300ab7202 */ /* 0x000fe20000000f00 */
[----:B------:R-:W-:Y:S01]  /*16000*/  IMAD.MOV.U32 R164, RZ, RZ, R169 ;  /* 0x000000ffffa47224 */ /* 0x000fe200078e00a9 */
[----:B------:R-:W-:Y:S01]  /*16010*/  MOV R170, R167 ;  /* 0x000000a700aa7202 */ /* 0x000fe20000000f00 */
[----:B--2---:R-:W-:-:S05]  /*16020*/  @P6 IMAD.HI.U32 R0, R0, c[0x0][0x2c8], RZ ;  /* 0x0000b20000006a27 */ /* 0x004fca00078e00ff */
[----:B------:R-:W-:-:S05]  /*16030*/  @P6 SHF.R.U32.HI R0, RZ, c[0x0][0x2cc], R0 ;  /* 0x0000b300ff006a19 */ /* 0x000fca0000011600 */
[----:B------:R2:W-:Y:S02]  /*16040*/  @P6 STL [R1+0x3c], R0 ;  /* 0x00003c0001006387 */ /* 0x0005e40000100800 */
.L_x_1286:
[----:B-12---:R-:W2:Y:S01]  /*16050*/  LDL R0, [R1+0x38] ;  /* 0x0000380001007983 */ /* 0x006ea20000100800 */
[----:B------:R-:W-:Y:S04]  /*16060*/  DEPBAR.LE SB0, 0x0 ;  /* 0x000080000000791a */ /* 0x000fe80000000000 */
[----:B------:R-:W3:Y:S01]  /*16070*/  LDL.64 R36, [R1+0x58] ;  /* 0x0000580001247983 */ /* 0x000ee20000100a00 */
[C---:B------:R-:W-:Y:S01]  /*16080*/  ISETP.LT.AND P0, PT, R238.reuse, UR7, PT ;  /* 0x00000007ee007c0c */ /* 0x040fe2000bf01270 */
[----:B------:R-:W-:Y:S03]  /*16090*/  IMAD.MOV.U32 R167, RZ, RZ, c[0x0][0x1e0] ;  /* 0x00007800ffa77624 */ /* 0x000fe600078e00ff */
[----:B-1----:R-:W3:Y:S05]  /*160a0*/  LDL.64 R2, [R1+0x60] ;  /* 0x0000600001027983 */ /* 0x002eea0000100a00 */
[----:B------:R-:W-:Y:S06]  /*160b0*/  BAR.SYNC.DEFER_BLOCKING 0x0 ;  /* 0x0000000000007b1d */ /* 0x000fec0000010000 */
[----:B-----5:R-:W-:Y:S05]  /*160c0*/  LDSM.16.M88.4 R48, [R227+0x8080] ;  /* 0x00808000e330783b */ /* 0x020fea0000000200 */
[----:B------:R-:W1:Y:S05]  /*160d0*/  LDSM.16.M88.4 R16, [R220+0x5080] ;  /* 0x00508000dc10783b */ /* 0x000e6a0000000200 */
[----:B------:R-:W4:Y:S05]  /*160e0*/  LDSM.16.M88.4 R44, [R227+0xa080] ;  /* 0x00a08000e32c783b */ /* 0x000f2a0000000200 */
[----:B------:R-:W4:Y:S05]  /*160f0*/  LDSM.16.M88.4 R32, [R220+0x5880] ;  /* 0x00588000dc20783b */ /* 0x000f2a0000000200 */
[----:B------:R-:W3:Y:S05]  /*16100*/  LDL.64 R242, [R1+0x48] ;  /* 0x0000480001f27983 */ /* 0x000eea0000100a00 */
[----:B------:R-:W2:Y:S05]  /*16110*/  LDSM.16.M88.4 R172, [R220+0x6080] ;  /* 0x00608000dcac783b */ /* 0x000eaa0000000200 */
        /* <DEDUP_REMOVED lines=8> */
[-C--:B------:R-:W-:Y:S01]  /*161a0*/  HMMA.16816.F32 R12, R44, R18.reuse, RZ ;  /* 0x000000122c0c723c */ /* 0x080fe200000018ff */
[----:B------:R-:W1:Y:S07]  /*161b0*/  LDSM.16.M88.4 R208, [R236] ;  /* 0x00000000ecd0783b */ /* 0x000e6e0000000200 */
[C---:B------:R-:W-:Y:S08]  /*161c0*/  HMMA.16816.F32 R16, R48.reuse, R18, RZ ;  /* 0x000000123010723c */ /* 0x040ff000000018ff */
[-C--:B------:R-:W-:Y:S08]  /*161d0*/  HMMA.16816.F32 R20, R48, R32.reuse, RZ ;  /* 0x000000203014723c */ /* 0x080ff000000018ff */
[C---:B------:R-:W-:Y:S07]  /*161e0*/  HMMA.16816.F32 R24, R44.reuse, R32, RZ ;  /* 0x000000202c18723c */ /* 0x040fee00000018ff */
[----:B------:R-:W-:Y:S01]  /*161f0*/  @!P0 IMAD.WIDE.U32 R32, R238, c[0x0][0x208], RZ ;  /* 0x00008200ee208a25 */ /* 0x000fe200078e00ff */
[-C--:B------:R-:W-:Y:S01]  /*16200*/  HMMA.16816.F32 R28, R44, R34.reuse, RZ ;  /* 0x000000222c1c723c */ /* 0x080fe200000018ff */
[C---:B--2---:R-:W-:Y:S02]  /*16210*/  LOP3.LUT P4, RZ, R0.reuse, 0x40, RZ, 0xc0, !PT ;  /* 0x0000004000ff7812 */ /* 0x044fe4000788c0ff */
[----:B------:R-:W-:Y:S02]  /*16220*/  LOP3.LUT P3, RZ, R0, 0x80, RZ, 0xc0, !PT ;  /* 0x0000008000ff7812 */ /* 0x000fe4000786c0ff */
[----:B------:R-:W-:Y:S07]  /*16230*/  @!P0 SHF.R.S32.HI R0, RZ, 0x1f, R238 ;  /* 0x0000001fff008819 */ /* 0x000fee00000114ee */
[----:B------:R-:W-:Y:S02]  /*16240*/  @!P0 IMAD R0, R0, c[0x0][0x208], RZ ;  /* 0x0000820000008a24 */ /* 0x000fe400078e02ff */
[----:B---3--:R-:W-:Y:S02]  /*16250*/  @!P0 IMAD.MOV.U32 R3, RZ, RZ, R37 ;  /* 0x000000ffff038224 */ /* 0x008fe400078e0025 */
[----:B------:R-:W-:Y:S02]  /*16260*/  @!P0 IMAD R0, R238, c[0x0][0x20c], R0 ;  /* 0x00008300ee008a24 */ /* 0x000fe400078e0200 */
[----:B------:R-:W-:Y:S04]  /*16270*/  @!P0 IMAD.WIDE.U32 R2, R32, 0x30, R2 ;  /* 0x0000003020028825 */ /* 0x000fe800078e0002 */
[----:B------:R-:W-:Y:S02]  /*16280*/  @!P0 IMAD.IADD R0, R33, 0x1, R0 ;  /* 0x0000000121008824 */ /* 0x000fe400078e0200 */
[C---:B------:R-:W-:Y:S02]  /*16290*/  HMMA.16816.F32 R32, R48.reuse, R34, RZ ;  /* 0x000000223020723c */ /* 0x040fe400000018ff */
[----:B------:R-:W-:Y:S02]  /*162a0*/  @!P0 IMAD R0, R0, 0x30, RZ ;  /* 0x0000003000008824 */ /* 0x000fe400078e02ff */
[----:B------:R-:W-:Y:S02]  /*162b0*/  @!P0 IMAD.SHL.U32 R168, R2, 0x2, RZ ;  /* 0x0000000202a88824 */ /* 0x000fe400078e00ff */
[----:B------:R-:W-:Y:S02]  /*162c0*/  @!P0 IMAD.IADD R0, R3, 0x1, R0 ;  /* 0x0000000103008824 */ /* 0x000fe400078e0200 */
[-C--:B------:R-:W-:Y:S01]  /*162d0*/  HMMA.16816.F32 R36, R48, R172.reuse, RZ ;  /* 0x000000ac3024723c */ /* 0x080fe200000018ff */
[----:B------:R-:W-:Y:S03]  /*162e0*/  @!P0 IADD3 R212, P2, R168, 0x80, RZ ;  /* 0x00000080a8d48810 */ /* 0x000fe60007f5e0ff */
[----:B------:R-:W-:Y:S02]  /*162f0*/  @!P0 SHF.L.U64.HI R3, R2, 0x1, R0 ;  /* 0x0000000102038819 */ /* 0x000fe40000010200 */
[----:B------:R-:W-:Y:S02]  /*16300*/  @!P0 IADD3 R212, P1, R212, c[0x0][0x1f8], RZ ;  /* 0x00007e00d4d48a10 */ /* 0x000fe40007f3e0ff */
[C---:B------:R-:W-:Y:S04]  /*16310*/  HMMA.16816.F32 R40, R44.reuse, R172, RZ ;  /* 0x000000ac2c28723c */ /* 0x040fe800000018ff */
[----:B------:R-:W-:Y:S02]  /*16320*/  @!P0 IADD3.X R213, RZ, c[0x0][0x1fc], R3, P1, P2 ;  /* 0x00007f00ffd58a10 */ /* 0x000fe40000fe4403 */
[----:B------:R-:W-:Y:S02]  /*16330*/  @!P0 IADD3 R168, P1, R168, c[0x0][0x1f8], RZ ;  /* 0x00007e00a8a88a10 */ /* 0x000fe40007f3e0ff */
[-C--:B------:R-:W-:Y:S04]  /*16340*/  HMMA.16816.F32 R44, R44, R174.reuse, RZ ;  /* 0x000000ae2c2c723c */ /* 0x080fe800000018ff */
[----:B------:R-:W-:Y:S02]  /*16350*/  @!P0 IADD3.X R169, R3, c[0x0][0x1fc], RZ, P1, !PT ;  /* 0x00007f0003a98a10 */ /* 0x000fe40000ffe4ff */
[----:B------:R-:W-:Y:S02]  /*16360*/  @!P0 IADD3 R2, P2, R168, UR9, RZ ;  /* 0x00000009a8028c10 */ /* 0x000fe4000ff5e0ff */
[----:B------:R-:W-:Y:S01]  /*16370*/  HMMA.16816.F32 R48, R48, R174, RZ ;  /* 0x000000ae3030723c */ /* 0x000fe200000018ff */
[----:B------:R-:W-:Y:S01]  /*16380*/  @!PT LDS RZ, [RZ] ;  /* 0x00000000fffff984 */ /* 0x000fe20000000800 */
[----:B------:R-:W-:Y:S01]  /*16390*/  @!PT LDS RZ, [RZ] ;  /* 0x00000000fffff984 */ /* 0x000fe20000000800 */
[----:B------:R-:W-:Y:S01]  /*163a0*/  @!PT LDS RZ, [RZ] ;  /* 0x00000000fffff984 */ /* 0x000fe20000000800 */
[----:B------:R2:W-:Y:S03]  /*163b0*/  @!P0 LDGSTS.E.BYPASS.LTC128B.128 [R239+0x2080], [R168.64], !P4 ;  /* 0x02080000a8ef8fae */ /* 0x0005e6000e101d4e */
[----:B------:R-:W-:Y:S02]  /*163c0*/  @!P0 IADD3.X R3, R169, UR8, RZ, P2, !PT ;  /* 0x00000008a9038c10 */ /* 0x000fe400097fe4ff */
[----:B------:R3:W-:Y:S01]  /*163d0*/  @!P0 LDGSTS.E.BYPASS.LTC128B.128 [R239+0x3880], [R212.64], !P3 ;  /* 0x03880000d4ef8fae */ /* 0x0007e2000d901d4e */
[----:B------:R-:W-:Y:S01]  /*163e0*/  @!P0 IADD3 R172, P1, R2, UR9, RZ ;  /* 0x0000000902ac8c10 */ /* 0x000fe2000ff3e0ff */
[-C--:B-1----:R-:W-:Y:S03]  /*163f0*/  HMMA.16816.F32 R4, R192, R196.reuse, R4 ;  /* 0x000000c4c004723c */ /* 0x082fe60000001804 */
[----:B------:R1:W-:Y:S02]  /*16400*/  @!P0 LDGSTS.E.BYPASS.LTC128B.128 [R239+0x2880], [R2.64], !P4 ;  /* 0x0288000002ef8fae */ /* 0x0003e4000e101d4e */
[----:B------:R-:W-:Y:S03]  /*16410*/  @!P0 IADD3.X R173, R3, UR8, RZ, P1, !PT ;  /* 0x0000000803ad8c10 */ /* 0x000fe60008ffe4ff */
[C---:B------:R-:W-:Y:S01]  /*16420*/  HMMA.16816.F32 R8, R200.reuse, R196, R8 ;  /* 0x000000c4c808723c */ /* 0x040fe20000001808 */
[----:B------:R1:W-:Y:S05]  /*16430*/  @!P0 LDGSTS.E.BYPASS.LTC128B.128 [R239+0x4080], [R2.64+0x80], !P3 ;  /* 0x0408008002ef8fae */ /* 0x0003ea000d901d4e */
[----:B------:R2:W-:Y:S02]  /*16440*/  @!P0 LDGSTS.E.BYPASS.LTC128B.128 [R239+0x3080], [R172.64], !P4 ;  /* 0x03080000acef8fae */ /* 0x0005e4000e101d4e */
[-C--:B------:R-:W-:Y:S03]  /*16450*/  HMMA.16816.F32 R12, R200, R198.reuse, R12 ;  /* 0x000000c6c80c723c */ /* 0x080fe6000000180c */
[----:B------:R2:W-:Y:S01]  /*16460*/  @!P0 LDGSTS.E.BYPASS.LTC128B.128 [R239+0x4880], [R172.64+0x80], !P3 ;  /* 0x04880080acef8fae */ /* 0x0005e2000d901d4e */
[C---:B------:R-:W-:Y:S04]  /*16470*/  ISETP.GT.AND P0, PT, R238.reuse, UR7, PT ;  /* 0x00000007ee007c0c */ /* 0x040fe8000bf04270 */
[C---:B------:R-:W-:Y:S01]  /*16480*/  HMMA.16816.F32 R16, R192.reuse, R198, R16 ;  /* 0x000000c6c010723c */ /* 0x040fe20000001810 */
[----:B---3--:R-:W-:Y:S05]  /*16490*/  LDSM.16.M88.4 R212, [R226+0x5080] ;  /* 0x00508000e2d4783b */ /* 0x008fea0000000200 */
[----:B------:R-:W0:Y:S02]  /*164a0*/  LDGDEPBAR ;  /* 0x00000000000079af */ /* 0x000e240000000000 */
[-C--:B----4-:R-:W-:Y:S03]  /*164b0*/  HMMA.16816.F32 R20, R192, R204.reuse, R20 ;  /* 0x000000ccc014723c */ /* 0x090fe60000001814 */
[----:B------:R-:W-:Y:S01]  /*164c0*/  LDSM.16.M88.4 R216, [R228+0xa080] ;  /* 0x00a08000e4d8783b */ /* 0x000fe20000000200 */
[----:B------:R-:W-:Y:S01]  /*164d0*/  @P0 IADD3 R0, R238, -0x1, RZ ;  /* 0xffffffffee000810 */ /* 0x000fe20007ffe0ff */
[----:B-1----:R-:W-:Y:S03]  /*164e0*/  @P0 IMAD.MOV.U32 R3, RZ, RZ, R243 ;  /* 0x000000ffff030224 */ /* 0x002fe600078e00f3 */
[C---:B------:R-:W-:Y:S01]  /*164f0*/  HMMA.16816.F32 R24, R200.reuse, R204, R24 ;  /* 0x000000ccc818723c */ /* 0x040fe20000001818 */
[----:B------:R-:W-:Y:S03]  /*16500*/  LDSM.16.M88.4 R196, [R226+0x5880] ;  /* 0x00588000e2c4783b */ /* 0x000fe60000000200 */
[----:B--2---:R-:W-:Y:S01]  /*16510*/  @P0 IMAD.WIDE.U32 R168, R0, c[0x0][0x1e0], RZ ;  /* 0x0000780000a80a25 */ /* 0x004fe200078e00ff */
[----:B------:R-:W-:Y:S01]  /*16520*/  @P0 SHF.R.S32.HI R2, RZ, 0x1f, R0 ;  /* 0x0000001fff020819 */ /* 0x000fe20000011400 */
[----:B------:R-:W1:Y:S02]  /*16530*/  LDSM.16.M88.4 R172, [R228+0x8080] ;  /* 0x00808000e4ac783b */ /* 0x000e640000000200 */
[-C--:B------:R-:W-:Y:S04]  /*16540*/  HMMA.16816.F32 R28, R200, R206.reuse, R28 ;  /* 0x000000cec81c723c */ /* 0x080fe8000000181c */
[----:B------:R-:W-:Y:S04]  /*16550*/  @P0 IMAD R2, R2, c[0x0][0x1e0], RZ ;  /* 0x0000780002020a24 */ /* 0x000fe800078e02ff */
[C---:B------:R-:W-:Y:S01]  /*16560*/  HMMA.16816.F32 R32, R192.reuse, R206, R32 ;  /* 0x000000cec020723c */ /* 0x040fe20000001820 */
[----:B------:R-:W-:Y:S03]  /*16570*/  LDSM.16.M88.4 R204, [R225] ;  /* 0x00000000e1cc783b */ /* 0x000fe60000000200 */
[----:B------:R-:W-:Y:S04]  /*16580*/  @P0 IMAD R2, R0, c[0x0][0x1e4], R2 ;  /* 0x0000790000020a24 */ /* 0x000fe800078e0202 */
[-C--:B------:R-:W-:Y:S04]  /*16590*/  HMMA.16816.F32 R36, R192, R208.reuse, R36 ;  /* 0x000000d0c024723c */ /* 0x080fe80000001824 */
[----:B------:R-:W-:Y:S02]  /*165a0*/  @P0 IMAD.IADD R0, R169, 0x1, R2 ;  /* 0x00000001a9000824 */ /* 0x000fe400078e0202 */
[----:B------:R-:W-:Y:S02]  /*165b0*/  @P0 IMAD.MOV.U32 R2, RZ, RZ, R240 ;  /* 0x000000ffff020224 */ /* 0x000fe400078e00f0 */
[C---:B------:R-:W-:Y:S01]  /*165c0*/  HMMA.16816.F32 R40, R200.reuse, R208, R40 ;  /* 0x000000d0c828723c */ /* 0x040fe20000001828 */
[----:B------:R-:W-:Y:S03]  /*165d0*/  IMAD.MOV.U32 R240, RZ, RZ, 0x5 ;  /* 0x00000005fff07424 */ /* 0x000fe600078e00ff */
[----:B------:R-:W-:Y:S04]  /*165e0*/  @P0 IMAD.WIDE.U32 R2, R168, 0x30, R2 ;  /* 0x00000030a8020825 */ /* 0x000fe800078e0002 */
[-C--:B------:R-:W-:Y:S01]  /*165f0*/  HMMA.16816.F32 R44, R200, R210.reuse, R44 ;  /* 0x000000d2c82c723c */ /* 0x080fe2000000182c */
[----:B------:R-:W-:Y:S03]  /*16600*/  LDSM.16.M88.4 R200, [R230+0x8080] ;  /* 0x00808000e6c8783b */ /* 0x000fe60000000200 */
[----:B------:R-:W-:Y:S04]  /*16610*/  @P0 IMAD R0, R0, 0x30, RZ ;  /* 0x0000003000000824 */ /* 0x000fe800078e02ff */
[----:B------:R-:W-:Y:S01]  /*16620*/  HMMA.16816.F32 R48, R192, R210, R48 ;  /* 0x000000d2c030723c */ /* 0x000fe20000001830 */
[----:B------:R-:W2:Y:S03]  /*16630*/  LDSM.16.M88.4 R192, [R226+0x6080] ;  /* 0x00608000e2c0783b */ /* 0x000ea60000000200 */
[----:B------:R-:W-:Y:S02]  /*16640*/  @P0 IMAD.IADD R3, R3, 0x1, R0 ;  /* 0x0000000103030824 */ /* 0x000fe400078e0200 */
[----:B------:R-:W3:Y:S01]  /*16650*/  LDSM.16.M88.4 R208, [R230+0xa080] ;  /* 0x00a08000e6d0783b */ /* 0x000ee20000000200 */
[----:B------:R-:W-:Y:S01]  /*16660*/  @P0 IMAD.SHL.U32 R0, R2, 0x2, RZ ;  /* 0x0000000202000824 */ /* 0x000fe200078e00ff */
[-C--:B-1----:R-:W-:Y:S05]  /*16670*/  HMMA.16816.F32 R4, R172, R212.reuse, R4 ;  /* 0x000000d4ac04723c */ /* 0x082fea0000001804 */
[----:B------:R-:W-:Y:S02]  /*16680*/  @P0 IADD3 R168, P1, R0, c[0x0][0x1c8], RZ ;  /* 0x0000720000a80a10 */ /* 0x000fe40007f3e0ff */
[----:B------:R-:W-:Y:S01]  /*16690*/  @P0 SHF.L.U64.HI R2, R2, 0x1, R3 ;  /* 0x0000000102020819 */ /* 0x000fe20000010203 */
[C---:B------:R-:W-:Y:S04]  /*166a0*/  HMMA.16816.F32 R8, R216.reuse, R212, R8 ;  /* 0x000000d4d808723c */ /* 0x040fe80000001808 */
[----:B------:R-:W-:Y:S01]  /*166b0*/  @P0 IADD3.X R169, R2, c[0x0][0x1cc], RZ, P1, !PT ;  /* 0x0000730002a90a10 */ /* 0x000fe20000ffe4ff */
[C---:B------:R-:W-:Y:S01]  /*166c0*/  @P0 IMAD.SHL.U32 R3, R167.reuse, 0x20, RZ ;  /* 0x00000020a7030824 */ /* 0x040fe200078e00ff */
[----:B------:R-:W-:Y:S02]  /*166d0*/  @P0 IADD3 R0, P2, R0, 0x80, RZ ;  /* 0x0000008000000810 */ /* 0x000fe40007f5e0ff */
        /* <DEDUP_REMOVED lines=13> */
[----:B------:R-:W2:Y:S05]  /*167b0*/  LDSM.16.M88.4 R172, [R225+0x1000] ;  /* 0x00100000e1ac783b */ /* 0x000eaa0000000200 */
[----:B------:R-:W4:Y:S02]  /*167c0*/  LDSM.16.M88.4 R192, [R227+0xc080] ;  /* 0x00c08000e3c0783b */ /* 0x000f240000000200 */
[-C--:B------:R-:W-:Y:S08]  /*167d0*/  HMMA.16816.F32 R4, R200, R204.reuse, R4 ;  /* 0x000000ccc804723c */ /* 0x080ff00000001804 */
[C---:B---3--:R-:W-:Y:S08]  /*167e0*/  HMMA.16816.F32 R8, R208.reuse, R204, R8 ;  /* 0x000000ccd008723c */ /* 0x048ff00000001808 */
[-C--:B------:R-:W-:Y:S08]  /*167f0*/  HMMA.16816.F32 R12, R208, R206.reuse, R12 ;  /* 0x000000ced00c723c */ /* 0x080ff0000000180c */
[C---:B------:R-:W-:Y:S01]  /*16800*/  HMMA.16816.F32 R16, R200.reuse, R206, R16 ;  /* 0x000000cec810723c */ /* 0x040fe20000001810 */
[----:B------:R-:W3:Y:S07]  /*16810*/  LDSM.16.M88.4 R204, [R227+0xe080] ;  /* 0x00e08000e3cc783b */ /* 0x000eee0000000200 */
[-C--:B-1----:R-:W-:Y:S08]  /*16820*/  HMMA.16816.F32 R20, R200, R212.reuse, R20 ;  /* 0x000000d4c814723c */ /* 0x082ff00000001814 */
[C---:B------:R-:W-:Y:S08]  /*16830*/  HMMA.16816.F32 R24, R208.reuse, R212, R24 ;  /* 0x000000d4d018723c */ /* 0x040ff00000001818 */
[-C--:B------:R-:W-:Y:S08]  /*16840*/  HMMA.16816.F32 R28, R208, R214.reuse, R28 ;  /* 0x000000d6d01c723c */ /* 0x080ff0000000181c */
[C---:B------:R-:W-:Y:S01]  /*16850*/  HMMA.16816.F32 R32, R200.reuse, R214, R32 ;  /* 0x000000d6c820723c */ /* 0x040fe20000001820 */
[----:B------:R-:W-:Y:S07]  /*16860*/  LDSM.16.M88.4 R212, [R229+0xe080] ;  /* 0x00e08000e5d4783b */ /* 0x000fee0000000200 */
[-C--:B--2---:R-:W-:Y:S08]  /*16870*/  HMMA.16816.F32 R36, R200, R172.reuse, R36 ;  /* 0x000000acc824723c */ /* 0x084ff00000001824 */
[C---:B------:R-:W-:Y:S08]  /*16880*/  HMMA.16816.F32 R40, R208.reuse, R172, R40 ;  /* 0x000000acd028723c */ /* 0x040ff00000001828 */
[-C--:B------:R-:W-:Y:S01]  /*16890*/  HMMA.16816.F32 R44, R208, R174.reuse, R44 ;  /* 0x000000aed02c723c */ /* 0x080fe2000000182c */
[----:B------:R-:W-:Y:S07]  /*168a0*/  LDSM.16.M88.4 R208, [R235] ;  /* 0x00000000ebd0783b */ /* 0x000fee0000000200 */
[----:B------:R-:W-:Y:S01]  /*168b0*/  HMMA.16816.F32 R48, R200, R174, R48 ;  /* 0x000000aec830723c */ /* 0x000fe20000001830 */
[----:B------:R-:W1:Y:S05]  /*168c0*/  LDSM.16.M88.4 R172, [R220+0x7880] ;  /* 0x00788000dcac783b */ /* 0x000e6a0000000200 */
[----:B------:R-:W2:Y:S02]  /*168d0*/  LDSM.16.M88.4 R200, [R229+0xc080] ;  /* 0x00c08000e5c8783b */ /* 0x000ea40000000200 */
[-C--:B----4-:R-:W-:Y:S08]  /*168e0*/  HMMA.16816.F32 R4, R192, R196.reuse, R4 ;  /* 0x000000c4c004723c */ /* 0x090ff00000001804 */
[C---:B---3--:R-:W-:Y:S08]  /*168f0*/  HMMA.16816.F32 R8, R204.reuse, R196, R8 ;  /* 0x000000c4cc08723c */ /* 0x048ff00000001808 */
        /* <DEDUP_REMOVED lines=13> */
[----:B------:R-:W1:Y:S05]  /*169d0*/  LDSM.16.M88.4 R172, [R233] ;  /* 0x00000000e9ac783b */ /* 0x000e6a0000000200 */
[----:B------:R-:W4:Y:S02]  /*169e0*/  LDSM.16.M88.4 R192, [R228+0xc080] ;  /* 0x00c08000e4c0783b */ /* 0x000f240000000200 */
[-C--:B--2---:R-:W-:Y:S08]  /*169f0*/  HMMA.16816.F32 R4, R200, R208.reuse, R4 ;  /* 0x000000d0c804723c */ /* 0x084ff00000001804 */
[C---:B------:R-:W-:Y:S08]  /*16a00*/  HMMA.16816.F32 R8, R212.reuse, R208, R8 ;  /* 0x000000d0d408723c */ /* 0x040ff00000001808 */
[-C--:B------:R-:W-:Y:S08]  /*16a10*/  HMMA.16816.F32 R12, R212, R210.reuse, R12 ;  /* 0x000000d2d40c723c */ /* 0x080ff0000000180c */
[C---:B------:R-:W-:Y:S01]  /*16a20*/  HMMA.16816.F32 R16, R200.reuse, R210, R16 ;  /* 0x000000d2c810723c */ /* 0x040fe20000001810 */
[----:B------:R-:W2:Y:S07]  /*16a30*/  LDSM.16.M88.4 R208, [R226+0x7080] ;  /* 0x00708000e2d0783b */ /* 0x000eae0000000200 */
[-C--:B---3--:R-:W-:Y:S08]  /*16a40*/  HMMA.16816.F32 R20, R200, R196.reuse, R20 ;  /* 0x000000c4c814723c */ /* 0x088ff00000001814 */
        /* <DEDUP_REMOVED lines=10> */
[----:B------:R-:W3:Y:S02]  /*16af0*/  LDSM.16.M88.4 R200, [R225+0x1800] ;  /* 0x00180000e1c8783b */ /* 0x000ee40000000200 */
[-C--:B----4-:R-:W-:Y:S08]  /*16b00*/  HMMA.16816.F32 R4, R192, R204.reuse, R4 ;  /* 0x000000ccc004723c */ /* 0x090ff00000001804 */
[C---:B------:R-:W-:Y:S08]  /*16b10*/  HMMA.16816.F32 R8, R216.reuse, R204, R8 ;  /* 0x000000ccd808723c */ /* 0x040ff00000001808 */
[-C--:B------:R-:W-:Y:S08]  /*16b20*/  HMMA.16816.F32 R12, R216, R206.reuse, R12 ;  /* 0x000000ced80c723c */ /* 0x080ff0000000180c */
[C---:B------:R-:W-:Y:S01]  /*16b30*/  HMMA.16816.F32 R16, R192.reuse, R206, R16 ;  /* 0x000000cec010723c */ /* 0x040fe20000001810 */
[----:B------:R-:W4:Y:S07]  /*16b40*/  LDSM.16.M88.4 R204, [R225+0x2000] ;  /* 0x00200000e1cc783b */ /* 0x000f2e0000000200 */
[-C--:B--2---:R-:W-:Y:S08]  /*16b50*/  HMMA.16816.F32 R20, R192, R208.reuse, R20 ;  /* 0x000000d0c014723c */ /* 0x084ff00000001814 */
[C---:B------:R-:W-:Y:S01]  /*16b60*/  HMMA.16816.F32 R24, R216.reuse, R208, R24 ;  /* 0x000000d0d818723c */ /* 0x040fe20000001818 */
[----:B------:R-:W2:Y:S05]  /*16b70*/  LDL R208, [R1+0x1c] ;  /* 0x00001c0001d07983 */ /* 0x000eaa0000100800 */
[----:B------:R-:W2:Y:S02]  /*16b80*/  LDL R209, [R1+0x34] ;  /* 0x0000340001d17983 */ /* 0x000ea40000100800 */
[-C--:B------:R-:W-:Y:S08]  /*16b90*/  HMMA.16816.F32 R28, R216, R210.reuse, R28 ;  /* 0x000000d2d81c723c */ /* 0x080ff0000000181c */
[C---:B------:R-:W-:Y:S08]  /*16ba0*/  HMMA.16816.F32 R32, R192.reuse, R210, R32 ;  /* 0x000000d2c020723c */ /* 0x040ff00000001820 */
[-C--:B-1----:R-:W-:Y:S08]  /*16bb0*/  HMMA.16816.F32 R36, R192, R172.reuse, R36 ;  /* 0x000000acc024723c */ /* 0x082ff00000001824 */
[C---:B------:R-:W-:Y:S08]  /*16bc0*/  HMMA.16816.F32 R40, R216.reuse, R172, R40 ;  /* 0x000000acd828723c */ /* 0x040ff00000001828 */
[-C--:B------:R-:W-:Y:S01]  /*16bd0*/  HMMA.16816.F32 R44, R216, R174.reuse, R44 ;  /* 0x000000aed82c723c */ /* 0x080fe2000000182c */
[----:B------:R-:W2:Y:S06]  /*16be0*/  LDL R216, [R1+0x30] ;  /* 0x0000300001d87983 */ /* 0x000eac0000100800 */
[----:B------:R-:W-:Y:S01]  /*16bf0*/  IMAD.MOV.U32 R217, RZ, RZ, c[0x0][0x32c] ;  /* 0x0000cb00ffd97624 */ /* 0x000fe200078e00ff */
[----:B------:R-:W-:Y:S01]  /*16c00*/  HMMA.16816.F32 R48, R192, R174, R48 ;  /* 0x000000aec030723c */ /* 0x000fe20000001830 */
[----:B------:R-:W1:Y:S01]  /*16c10*/  LDSM.16.M88.4 R172, [R225+0x2800] ;  /* 0x00280000e1ac783b */ /* 0x000e620000000200 */
[----:B------:R-:W-:Y:S04]  /*16c20*/  DEPBAR.LE SB0, 0x0 ;  /* 0x000080000000791a */ /* 0x000fe80000000000 */
[----:B------:R-:W-:Y:S01]  /*16c30*/  BAR.SYNC.DEFER_BLOCKING 0x0 ;  /* 0x0000000000007b1d */ /* 0x000fe20000010000 */
[----:B------:R-:W-:Y:S01]  /*16c40*/  @P0 IADD3 R192, P1, R0, c[0x0][0x1c8], RZ ;  /* 0x0000720000c00a10 */ /* 0x000fe20007f3e0ff */
[-C--:B---3--:R-:W-:Y:S05]  /*16c50*/  HMMA.16816.F32 R4, R196, R200.reuse, R4 ;  /* 0x000000c8c404723c */ /* 0x088fea0000001804 */
[----:B------:R-:W-:Y:S02]  /*16c60*/  @P0 IADD3.X R193, RZ, c[0x0][0x1cc], R2, P1, P2 ;  /* 0x00007300ffc10a10 */ /* 0x000fe40000fe4402 */
[-C--:B------:R-:W-:Y:S01]  /*16c70*/  @P0 IADD3 R2, P2, R168, R3.reuse, RZ ;  /* 0x00000003a8020210 */ /* 0x080fe20007f5e0ff */
[C---:B------:R-:W-:Y:S04]  /*16c80*/  HMMA.16816.F32 R8, R212.reuse, R200, R8 ;  /* 0x000000c8d408723c */ /* 0x040fe80000001808 */
[----:B------:R-:W-:Y:S01]  /*16c90*/  @P0 SHF.L.U64.HI R0, R167, R240, c[0x0][0x1e4] ;  /* 0x00007900a7000619 */ /* 0x000fe200000102f0 */
[----:B------:R-:W-:Y:S03]  /*16ca0*/  IMAD.MOV.U32 R167, RZ, RZ, c[0x0][0x2c4] ;  /* 0x0000b100ffa77624 */ /* 0x000fe600078e00ff */
[-C--:B------:R-:W-:Y:S03]  /*16cb0*/  HMMA.16816.F32 R12, R212, R202.reuse, R12 ;  /* 0x000000cad40c723c */ /* 0x080fe6000000180c */
[----:B------:R-:W-:Y:S05]  /*16cc0*/  ISETP.NE.AND P5, PT, R167, 0x1, PT ;  /* 0x00000001a700780c */ /* 0x000fea0003fa5270 */
[C---:B------:R-:W-:Y:S08]  /*16cd0*/  HMMA.16816.F32 R16, R196.reuse, R202, R16 ;  /* 0x000000cac410723c */ /* 0x040ff00000001810 */
[-C--:B----4-:R-:W-:Y:S08]  /*16ce0*/  HMMA.16816.F32 R20, R196, R204.reuse, R20 ;  /* 0x000000ccc414723c */ /* 0x090ff00000001814 */
[C---:B------:R-:W-:Y:S08]  /*16cf0*/  HMMA.16816.F32 R24, R212.reuse, R204, R24 ;  /* 0x000000ccd418723c */ /* 0x040ff00000001818 */
[-C--:B------:R-:W-:Y:S01]  /*16d00*/  HMMA.16816.F32 R28, R212, R206.reuse, R28 ;  /* 0x000000ced41c723c */ /* 0x080fe2000000181c */
[----:B------:R-:W-:Y:S01]  /*16d10*/  @!PT LDS RZ, [RZ] ;  /* 0x00000000fffff984 */ /* 0x000fe20000000800 */
[----:B------:R-:W-:Y:S01]  /*16d20*/  @!PT LDS RZ, [RZ] ;  /* 0x00000000fffff984 */ /* 0x000fe20000000800 */
[----:B------:R-:W-:Y:S01]  /*16d30*/  @!PT LDS RZ, [RZ] ;  /* 0x00000000fffff984 */ /* 0x000fe20000000800 */
[----:B------:R3:W-:Y:S05]  /*16d40*/  @P0 LDGSTS.E.BYPASS.LTC128B.128 [R239+0x5080], [R168.64], !P4 ;  /* 0x05080000a8ef0fae */ /* 0x0007ea000e101d4e */
[----:B------:R4:W-:Y:S02]  /*16d50*/  @P0 LDGSTS.E.BYPASS.LTC128B.128 [R239+0x6880], [R192.64], !P3 ;  /* 0x06880000c0ef0fae */ /* 0x0009e4000d901d4e */
[C---:B------:R-:W-:Y:S08]  /*16d60*/  HMMA.16816.F32 R32, R196.reuse, R206, R32 ;  /* 0x000000cec420723c */ /* 0x040ff00000001820 */
[-C--:B-1----:R-:W-:Y:S08]  /*16d70*/  HMMA.16816.F32 R36, R196, R172.reuse, R36 ;  /* 0x000000acc424723c */ /* 0x082ff00000001824 */
[C---:B------:R-:W-:Y:S01]  /*16d80*/  HMMA.16816.F32 R40, R212.reuse, R172, R40 ;  /* 0x000000acd428723c */ /* 0x040fe20000001828 */
[----:B------:R4:W4:Y:S03]  /*16d90*/  LDL R173, [R1+0x40] ;  /* 0x0000400001ad7983 */ /* 0x0009260000100800 */
[----:B---3--:R-:W-:Y:S01]  /*16da0*/  @P0 IADD3 R168, P1, R2, R3, RZ ;  /* 0x0000000302a80210 */ /* 0x008fe20007f3e0ff */
[--C-:B------:R-:W-:Y:S03]  /*16db0*/  @P0 IMAD.X R3, R169, 0x1, R0.reuse, P2 ;  /* 0x00000001a9030824 */ /* 0x100fe600010e0600 */
[-C--:B------:R-:W-:Y:S02]  /*16dc0*/  HMMA.16816.F32 R44, R212, R174.reuse, R44 ;  /* 0x000000aed42c723c */ /* 0x080fe4000000182c */
[----:B------:R1:W-:Y:S02]  /*16dd0*/  @P0 LDGSTS.E.BYPASS.LTC128B.128 [R239+0x5880], [R2.64], !P4 ;  /* 0x0588000002ef0fae */ /* 0x0003e4000e101d4e */
[----:B------:R-:W-:Y:S02]  /*16de0*/  @P0 IMAD.X R169, R3, 0x1, R0, P1 ;  /* 0x0000000103a90824 */ /* 0x000fe400008e0600 */
[----:B------:R-:W-:Y:S01]  /*16df0*/  IMAD R0, R238, -0x30, RZ ;  /* 0xffffffd0ee007824 */ /* 0x000fe200078e02ff */
[----:B------:R1:W-:Y:S01]  /*16e00*/  @P0 LDGSTS.E.BYPASS.LTC128B.128 [R239+0x7080], [R2.64+0x80], !P3 ;  /* 0x0708008002ef0fae */ /* 0x0003e2000d901d4e */
[----:B------:R-:W-:Y:S04]  /*16e10*/  HMMA.16816.F32 R48, R196, R174, R48 ;  /* 0x000000aec430723c */ /* 0x000fe80000001830 */
[----:B------:R3:W-:Y:S05]  /*16e20*/  @P0 LDGSTS.E.BYPASS.LTC128B.128 [R239+0x6080], [R168.64], !P4 ;  /* 0x06080000a8ef0fae */ /* 0x0007ea000e101d4e */
[----:B------:R3:W-:Y:S01]  /*16e30*/  @P0 LDGSTS.E.BYPASS.LTC128B.128 [R239+0x7880], [R168.64+0x80], !P3 ;  /* 0x07880080a8ef0fae */ /* 0x0007e2000d901d4e */
[----:B------:R-:W-:Y:S04]  /*16e40*/  ISETP.GE.AND P3, PT, R217, 0x1, PT ;  /* 0x00000001d900780c */ /* 0x000fe80003f66270 */
[----:B------:R-:W0:Y:S01]  /*16e50*/  LDGDEPBAR ;  /* 0x00000000000079af */ /* 0x000e220000000000 */
[----:B--2---:R-:W-:Y:S04]  /*16e60*/  IADD3 R175, -R208, 0x1, R0 ;  /* 0x00000001d0af7810 */ /* 0x004fe80007ffe100 */
[----:B------:R-:W-:Y:S04]  /*16e70*/  IADD3 R175, -R209, R175, R216 ;  /* 0x000000afd1af7210 */ /* 0x000fe80007ffe1d8 */
[C---:B------:R-:W-:Y:S02]  /*16e80*/  IADD3 R174, R175.reuse, c[0x0][0x328], RZ ;  /* 0x0000ca00afae7a10 */ /* 0x040fe40007ffe0ff */
[----:B------:R-:W-:Y:S01]  /*16e90*/  IADD3 R175, R175, UR11, RZ ;  /* 0x0000000bafaf7c10 */ /* 0x000fe2000fffe0ff */
[----:B----4-:R-:W-:Y:S05]  /*16ea0*/  @P5 IMAD.MOV.U32 R173, RZ, RZ, R165 ;  /* 0x000000ffffad5224 */ /* 0x010fea00078e00a5 */
[----:B------:R-:W3:Y:S02]  /*16eb0*/  SHFL.IDX PT, R165, R173, RZ, 0x1c1f ;  /* 0x001c1fffada57589 */ /* 0x000ee400000e0000 */
[----:B---3--:R-:W-:Y:S02]  /*16ec0*/  IMAD.IADD R169, R174, 0x1, R165 ;  /* 0x00000001aea97824 */ /* 0x008fe400078e02a5 */
[----:B-1----:R-:W-:Y:S01]  /*16ed0*/  IMAD.IADD R2, R165, 0x1, R175 ;  /* 0x00000001a5027824 */ /* 0x002fe200078e02af */
        /* <DEDUP_REMOVED lines=14> */
.L_x_1272:
[----:B------:R-:W-:Y:S04]  /*16fc0*/  MOV R165, c[0x0][0x32c] ;  /* 0x0000cb0000a57a02 */ /* 0x000fe80000000f00 */
[----:B------:R-:W-:Y:S11]  /*16fd0*/  ISETP.NE.AND P0, PT, R165, 0x1, PT ;  /* 0x00000001a500780c */ /* 0x000ff60003f05270 */
[----:B------:R-:W-:Y:S02]  /*16fe0*/  @!UPT UIADD3 URZ, URZ, URZ, URZ ;  /* 0x0000003f3f3ff290 */ /* 0x000fe4000fffe03f */
[----:B------:R-:W-:Y:S05]  /*16ff0*/  @P0 IMAD.HI.U32 R165, R3, c[0x0][0x330], RZ ;  /* 0x0000cc0003a50a27 */ /* 0x000fea00078e00ff */
[----:B------:R-:W-:Y:S02]  /*17000*/  @P0 SHF.R.U32.HI R3, RZ, c[0x0][0x334], R165 ;  /* 0x0000cd00ff030a19 */ /* 0x000fe400000116a5 */
.L_x_1273:
[----:B------:R-:W-:Y:S05]  /*17010*/  BSYNC B0 ;  /* 0x0000000000007941 */ /* 0x000fea0003800000 */
.L_x_1271:
[----:B------:R-:W-:Y:S04]  /*17020*/  IMAD.IADD R165, R0, 0x1, -R208 ;  /* 0x0000000100a57824 */ /* 0x000fe800078e0ad0 */
[----:B------:R-:W-:Y:S05]  /*17030*/  IMAD R3, R3, c[0x0][0x32c], R165 ;  /* 0x0000cb0003037a24 */ /* 0x000fea00078e02a5 */
[----:B------:R-:W-:Y:S02]  /*17040*/  IADD3 R165, R3, c[0x0][0x32c], RZ ;  /* 0x0000cb0003a57a10 */ /* 0x000fe40007ffe0ff */
[----:B------:R-:W-:Y:S02]  /*17050*/  IMNMX R2, R2, R3, !PT ;  /* 0x0000000302027217 */ /* 0x000fe40007800200 */
[----:B------:R-:W-:Y:S02]  /*17060*/  IMNMX R169, R169, R165, PT ;  /* 0x000000a5a9a97217 */ /* 0x000fe40003800200 */
.L_x_1270:
[----:B------:R-:W1:Y:S02]  /*17070*/  SHFL.IDX PT, R3, R173, 0x1, 0x1c1f ;  /* 0x003c1f00ad037f89 */ /* 0x000e6400000e0000 */
[-C--:B-1----:R-:W-:Y:S02]  /*17080*/  IADD3 R168, R174, R3.reuse, RZ ;  /* 0x00000003aea87210 */ /* 0x082fe40007ffe0ff */
[----:B------:R-:W-:Y:S01]  /*17090*/  IADD3 R165, R175, R3, RZ ;  /* 0x00000003afa57210 */ /* 0x000fe20007ffe0ff */
        /* <DEDUP_REMOVED lines=14> */
.L_x_1276:
[----:B------:R-:W-:Y:S04]  /*17180*/  MOV R167, c[0x0][0x32c] ;  /* 0x0000cb0000a77a02 */ /* 0x000fe80000000f00 */
[----:B------:R-:W-:Y:S11]  /*17190*/  ISETP.NE.AND P0, PT, R167, 0x1, PT ;  /* 0x00000001a700780c */ /* 0x000ff60003f05270 */
[----:B------:R-:W-:Y:S02]  /*171a0*/  @!UPT UIADD3 URZ, URZ, URZ, URZ ;  /* 0x0000003f3f3ff290 */ /* 0x000fe4000fffe03f */
[----:B------:R-:W-:Y:S05]  /*171b0*/  @P0 IMAD.HI.U32 R167, R3, c[0x0][0x330], RZ ;  /* 0x0000cc0003a70a27 */ /* 0x000fea00078e00ff */
[----:B------:R-:W-:Y:S02]  /*171c0*/  @P0 SHF.R.U32.HI R3, RZ, c[0x0][0x334], R167 ;  /* 0x0000cd00ff030a19 */ /* 0x000fe400000116a7 */
.L_x_1277:
[----:B------:R-:W-:Y:S05]  /*171d0*/  BSYNC B0 ;  /* 0x0000000000007941 */ /* 0x000fea0003800000 */
.L_x_1275:
[----:B------:R-:W-:Y:S04]  /*171e0*/  IMAD.IADD R167, R0, 0x1, -R208 ;  /* 0x0000000100a77824 */ /* 0x000fe800078e0ad0 */
[----:B------:R-:W-:Y:S05]  /*171f0*/  IMAD R3, R3, c[0x0][0x32c], R167 ;  /* 0x0000cb0003037a24 */ /* 0x000fea00078e02a7 */
[----:B------:R-:W-:Y:S02]  /*17200*/  IADD3 R167, R3, c[0x0][0x32c], RZ ;  /* 0x0000cb0003a77a10 */ /* 0x000fe40007ffe0ff */
[----:B------:R-:W-:Y:S02]  /*17210*/  IMNMX R165, R165, R3, !PT ;  /* 0x00000003a5a57217 */ /* 0x000fe40007800200 */
[----:B------:R-:W-:Y:S02]  /*17220*/  IMNMX R168, R168, R167, PT ;  /* 0x000000a7a8a87217 */ /* 0x000fe40003800200 */
.L_x_1274:
        /* <DEDUP_REMOVED lines=17> */
.L_x_1280:
[----:B------:R-:W-:Y:S04]  /*17340*/  MOV R192, c[0x0][0x32c] ;  /* 0x0000cb0000c07a02 */ /* 0x000fe80000000f00 */
[----:B------:R-:W-:Y:S11]  /*17350*/  ISETP.NE.AND P0, PT, R192, 0x1, PT ;  /* 0x00000001c000780c */ /* 0x000ff60003f05270 */
[----:B------:R-:W-:Y:S02]  /*17360*/  @!UPT UIADD3 URZ, URZ, URZ, URZ ;  /* 0x0000003f3f3ff290 */ /* 0x000fe4000fffe03f */
[----:B------:R-:W-:Y:S05]  /*17370*/  @P0 IMAD.HI.U32 R192, R172, c[0x0][0x330], RZ ;  /* 0x0000cc00acc00a27 */ /* 0x000fea00078e00ff */
[----:B------:R-:W-:Y:S02]  /*17380*/  @P0 SHF.R.U32.HI R172, RZ, c[0x0][0x334], R192 ;  /* 0x0000cd00ffac0a19 */ /* 0x000fe400000116c0 */
.L_x_1281:
[----:B------:R-:W-:Y:S05]  /*17390*/  BSYNC B0 ;  /* 0x0000000000007941 */ /* 0x000fea0003800000 */
.L_x_1279:
[----:B------:R-:W-:Y:S04]  /*173a0*/  IMAD.IADD R192, R0, 0x1, -R208 ;  /* 0x0000000100c07824 */ /* 0x000fe800078e0ad0 */
[----:B------:R-:W-:Y:S05]  /*173b0*/  IMAD R172, R172, c[0x0][0x32c], R192 ;  /* 0x0000cb00acac7a24 */ /* 0x000fea00078e02c0 */
[----:B------:R-:W-:Y:S02]  /*173c0*/  IADD3 R192, R172, c[0x0][0x32c], RZ ;  /* 0x0000cb00acc07a10 */ /* 0x000fe40007ffe0ff */
[----:B------:R-:W-:Y:S02]  /*173d0*/  IMNMX R3, R3, R172, !PT ;  /* 0x000000ac03037217 */ /* 0x000fe40007800200 */
[----:B------:R-:W-:Y:S02]  /*173e0*/  IMNMX R167, R167, R192, PT ;  /* 0x000000c0a7a77217 */ /* 0x000fe40003800200 */
.L_x_1278:
[C---:B------:R-:W-:Y:S02]  /*173f0*/  ISETP.GE.AND P2, PT, R0.reuse, 0x9, PT ;  /* 0x000000090000780c */ /* 0x040fe40003f46270 */
[----:B------:R-:W-:Y:S02]  /*17400*/  ISETP.GE.AND P1, PT, R0, 0xa, PT ;  /* 0x0000000a0000780c */ /* 0x000fe40003f26270 */
[----:B------:R-:W-:Y:S02]  /*17410*/  ISETP.GT.AND P0, PT, R2, 0x8, !P2 ;  /* 0x000000080200780c */ /* 0x000fe40005704270 */
[----:B------:R-:W-:Y:S02]  /*17420*/  P2R R193, PR, RZ, 0x4 ;  /* 0x00000004ffc17803 */ /* 0x000fe40000000000 */
[C---:B------:R-:W-:Y:S02]  /*17430*/  ISETP.LT.OR P0, PT, R169.reuse, 0x9, P0 ;  /* 0x00000009a900780c */ /* 0x040fe40000701670 */
[----:B------:R-:W-:Y:S02]  /*17440*/  P2R R192, PR, RZ, 0x2 ;  /* 0x00000002ffc07803 */ /* 0x000fe40000000000 */
[----:B------:R-:W-:Y:S02]  /*17450*/  FSEL R194, R16, -INF , !P0 ;  /* 0xff80000010c27808 */ /* 0x000fe40004000000 */
[----:B------:R-:W-:Y:S02]  /*17460*/  ISETP.GT.AND P0, PT, R2, 0x9, !P1 ;  /* 0x000000090200780c */ /* 0x000fe40004f04270 */
[C---:B------:R-:W-:Y:S02]  /*17470*/  ISETP.GE.AND P5, PT, R0.reuse, 0x21, PT ;  /* 0x000000210000780c */ /* 0x040fe40003fa6270 */
[----:B------:R-:W-:Y:S02]  /*17480*/  ISETP.LT.OR P0, PT, R169, 0xa, P0 ;  /* 0x0000000aa900780c */ /* 0x000fe40000701670 */
[C---:B------:R-:W-:Y:S02]  /*17490*/  ISETP.GE.AND P4, PT, R0.reuse, 0x22, PT ;  /* 0x000000220000780c */ /* 0x040fe40003f86270 */
[----:B------:R-:W-:Y:S02]  /*174a0*/  FSEL R195, R17, -INF , !P0 ;  /* 0xff80000011c37808 */ /* 0x000fe40004000000 */
[C---:B------:R-:W-:Y:S02]  /*174b0*/  ISETP.GT.AND P0, PT, R165.reuse, 0x8, !P2 ;  /* 0x00000008a500780c */ /* 0x040fe40005704270 */
[----:B------:R-:W-:Y:S02]  /*174c0*/  ISETP.GE.AND P2, PT, R0, 0x11, PT ;  /* 0x000000110000780c */ /* 0x000fe40003f46270 */
[----:B------:R-:W-:Y:S02]  /*174d0*/  ISETP.LT.OR P0, PT, R168, 0x9, P0 ;  /* 0x00000009a800780c */ /* 0x000fe40000701670 */
[----:B------:R-:W-:Y:S02]  /*174e0*/  P2R R172, PR, RZ, 0x4 ;  /* 0x00000004ffac7803 */ /* 0x000fe40000000000 */
        /* <DEDUP_REMOVED lines=8> */
[C---:B------:R-:W-:Y:S02]  /*17570*/  ISETP.LT.OR P0, PT, R169.reuse, 0x11, P0 ;  /* 0x00000011a900780c */ /* 0x040fe40000701670 */
[----:B------:R-:W-:Y:S02]  /*17580*/  ISETP.GE.AND P6, PT, R0, 0x2a, PT ;  /* 0x0000002a0000780c */ /* 0x000fe40003fc6270 */
[----:B------:R-:W-:Y:S02]  /*17590*/  FSEL R198, R20, -INF , !P0 ;  /* 0xff80000014c67808 */ /* 0x000fe40004000000 */
[----:B------:R-:W-:Y:S04]  /*175a0*/  ISETP.GT.AND P0, PT, R2, 0x11, !P1 ;  /* 0x000000110200780c */ /* 0x000fe80004f04270 */
[----:B------:R-:W-:Y:S04]  /*175b0*/  ISETP.LT.OR P0, PT, R169, 0x12, P0 ;  /* 0x00000012a900780c */ /* 0x000fe80000701670 */
        /* <DEDUP_REMOVED lines=9> */
[----:B------:R-:W-:Y:S02]  /*17650*/  P2R R17, PR, RZ, 0x2 ;  /* 0x00000002ff117803 */ /* 0x000fe40000000000 */
[----:B------:R-:W-:Y:S02]  /*17660*/  FSEL R201, R23, -INF , !P0 ;  /* 0xff80000017c97808 */ /* 0x000fe40004000000 */
[----:B------:R-:W-:Y:S04]  /*17670*/  ISETP.GT.AND P0, PT, R2, 0x18, !P2 ;  /* 0x000000180200780c */ /* 0x000fe80005704270 */
[C---:B------:R-:W-:Y:S04]  /*17680*/  ISETP.LT.OR P0, PT, R169.reuse, 0x19, P0 ;  /* 0x00000019a900780c */ /* 0x040fe80000701670 */
[----:B------:R-:W-:Y:S02]  /*17690*/  FSEL R202, R32, -INF , !P0 ;  /* 0xff80000020ca7808 */ /* 0x000fe40004000000 */
[----:B------:R-:W-:Y:S04]  /*176a0*/  ISETP.GT.AND P0, PT, R2, 0x19, !P1 ;  /* 0x000000190200780c */ /* 0x000fe80004f04270 */
[----:B------:R-:W-:Y:S04]  /*176b0*/  ISETP.LT.OR P0, PT, R169, 0x1a, P0 ;  /* 0x0000001aa900780c */ /* 0x000fe80000701670 */
[----:B------:R-:W-:Y:S02]  /*176c0*/  FSEL R203, R33, -INF , !P0 ;  /* 0xff80000021cb7808 */ /* 0x000fe40004000000 */
[C---:B------:R-:W-:Y:S02]  /*176d0*/  ISETP.GT.AND P0, PT, R165.reuse, 0x18, !P2 ;  /* 0x00000018a500780c */ /* 0x040fe40005704270 */
[----:B------:R-:W-:Y:S02]  /*176e0*/  ISETP.GE.AND P2, PT, R0, 0x1, PT ;  /* 0x000000010000780c */ /* 0x000fe40003f46270 */
[----:B------:R-:W-:Y:S04]  /*176f0*/  ISETP.LT.OR P0, PT, R168, 0x19, P0 ;  /* 0x00000019a800780c */ /* 0x000fe80000701670 */
[----:B------:R-:W-:Y:S02]  /*17700*/  FSEL R205, R34, -INF , !P0 ;  /* 0xff80000022cd7808 */ /* 0x000fe40004000000 */
[----:B------:R-:W-:Y:S02]  /*17710*/  ISETP.GT.AND P0, PT, R165, 0x19, !P1 ;  /* 0x00000019a500780c */ /* 0x000fe40004f04270 */
[----:B------:R-:W-:Y:S02]  /*17720*/  ISETP.GE.AND P1, PT, R0, 0x2, PT ;  /* 0x000000020000780c */ /* 0x000fe40003f26270 */
[----:B------:R-:W-:Y:S04]  /*17730*/  ISETP.LT.OR P0, PT, R168, 0x1a, P0 ;  /* 0x0000001aa800780c */ /* 0x000fe80000701670 */
[----:B------:R-:W-:Y:S02]  /*17740*/  FSEL R207, R35, -INF , !P0 ;  /* 0xff80000023cf7808 */ /* 0x000fe40004000000 */
[----:B------:R-:W-:Y:S04]  /*17750*/  ISETP.GT.AND P0, PT, R2, 0x20, !P5 ;  /* 0x000000200200780c */ /* 0x000fe80006f04270 */
[C---:B------:R-:W-:Y:S04]  /*17760*/  ISETP.LT.OR P0, PT, R169.reuse, 0x21, P0 ;  /* 0x00000021a900780c */ /* 0x040fe80000701670 */
[----:B------:R-:W-:Y:S02]  /*17770*/  FSEL R218, R36, -INF , !P0 ;  /* 0xff80000024da7808 */ /* 0x000fe40004000000 */
[----:B------:R-:W-:Y:S04]  /*17780*/  ISETP.GT.AND P0, PT, R2, 0x21, !P4 ;  /* 0x000000210200780c */ /* 0x000fe80006704270 */
[----:B------:R-:W-:Y:S04]  /*17790*/  ISETP.LT.OR P0, PT, R169, 0x22, P0 ;  /* 0x00000022a900780c */ /* 0x000fe80000701670 */
[----:B------:R-:W-:Y:S02]  /*177a0*/  FSEL R219, R37, -INF , !P0 ;  /* 0xff80000025db7808 */ /* 0x000fe40004000000 */
[C---:B------:R-:W-:Y:S04]  /*177b0*/  ISETP.GT.AND P0, PT, R165.reuse, 0x20, !P5 ;  /* 0x00000020a500780c */ /* 0x040fe80006f04270 */
        /* <DEDUP_REMOVED lines=13> */
[C---:B------:R-:W-:Y:S04]  /*17890*/  ISETP.LT.OR P0, PT, R168.reuse, 0x2, P0 ;  /* 0x00000002a800780c */ /* 0x040fe80000701670 */
[----:B------:R-:W-:Y:S02]  /*178a0*/  FSEL R20, R7, -INF , !P0 ;  /* 0xff80000007147808 */ /* 0x000fe40004000000 */
[----:B------:R-:W-:Y:S04]  /*178b0*/  ISETP.GT.AND P0, PT, R165, RZ, !P2 ;  /* 0x000000ffa500720c */ /* 0x000fe80005704270 */
[----:B------:R-:W-:Y:S04]  /*178c0*/  ISETP.LT.OR P0, PT, R168, 0x1, P0 ;  /* 0x00000001a800780c */ /* 0x000fe80000701670 */
[----:B------:R-:W-:Y:S02]  /*178d0*/  FSEL R7, R6, -INF , !P0 ;  /* 0xff80000006077808 */ /* 0x000fe40004000000 */
[----:B------:R-:W-:Y:S04]  /*178e0*/  ISETP.GT.AND P0, PT, R2, 0x28, !P3 ;  /* 0x000000280200780c */ /* 0x000fe80005f04270 */
[----:B------:R-:W-:Y:S04]  /*178f0*/  ISETP.LT.OR P0, PT, R169, 0x29, P0 ;  /* 0x00000029a900780c */ /* 0x000fe80000701670 */
[----:B------:R-:W-:Y:S02]  /*17900*/  FSEL R242, R48, -INF , !P0 ;  /* 0xff80000030f27808 */ /* 0x000fe40004000000 */
[----:B------:R-:W-:Y:S01]  /*17910*/  ISETP.GT.AND P0, PT, R2, 0x29, !P6 ;  /* 0x000000290200780c */ /* 0x000fe20007704270 */
[--C-:B-1----:R-:W-:Y:S03]  /*17920*/  IMAD.IADD R2, R175, 0x1, R4.reuse ;  /* 0x00000001af027824 */ /* 0x102fe600078e0204 */
        /* <DEDUP_REMOVED lines=47> */
[----:B------:R-:W-:Y:S01]  /*17c20*/  ISETP.GT.AND P0, PT, R3, 0x29, !P6 ;  /* 0x000000290300780c */ /* 0x000fe20007704270 */
[----:B------:R-:W-:Y:S03]  /*17c30*/  IMAD.IADD R3, R174, 0x1, R4 ;  /* 0x00000001ae037824 */ /* 0x000fe600078e0204 */
        /* <DEDUP_REMOVED lines=18> */
.L_x_1284:
[----:B------:R-:W-:Y:S04]  /*17d60*/  MOV R6, c[0x0][0x32c] ;  /* 0x0000cb0000067a02 */ /* 0x000fe80000000f00 */
[----:B------:R-:W-:Y:S11]  /*17d70*/  ISETP.NE.AND P0, PT, R6, 0x1, PT ;  /* 0x000000010600780c */ /* 0x000ff60003f05270 */
[----:B------:R-:W-:Y:S02]  /*17d80*/  @!UPT UIADD3 URZ, URZ, URZ, URZ ;  /* 0x0000003f3f3ff290 */ /* 0x000fe4000fffe03f */
[----:B------:R-:W-:Y:S05]  /*17d90*/  @P0 IMAD.HI.U32 R6, R4, c[0x0][0x330], RZ ;  /* 0x0000cc0004060a27 */ /* 0x000fea00078e00ff */
[----:B------:R-:W-:Y:S02]  /*17da0*/  @P0 SHF.R.U32.HI R4, RZ, c[0x0][0x334], R6 ;  /* 0x0000cd00ff040a19 */ /* 0x000fe40000011606 */
.L_x_1285:
[----:B------:R-:W-:Y:S05]  /*17db0*/  BSYNC B0 ;  /* 0x0000000000007941 */ /* 0x000fea0003800000 */
.L_x_1283:
[----:B------:R-:W-:Y:S04]  /*17dc0*/  IMAD.IADD R0, R0, 0x1, -R208 ;  /* 0x0000000100007824 */ /* 0x000fe800078e0ad0 */
[----:B------:R-:W-:Y:S05]  /*17dd0*/  IMAD R4, R4, c[0x0][0x32c], R0 ;  /* 0x0000cb0004047a24 */ /* 0x000fea00078e0200 */
[----:B------:R-:W-:Y:S02]  /*17de0*/  IADD3 R0, R4, c[0x0][0x32c], RZ ;  /* 0x0000cb0004007a10 */ /* 0x000fe40007ffe0ff */
[----:B------:R-:W-:Y:S02]  /*17df0*/  IMNMX R2, R2, R4, !PT ;  /* 0x0000000402027217 */ /* 0x000fe40007800200 */
[----:B------:R-:W-:Y:S02]  /*17e00*/  IMNMX R3, R3, R0, PT ;  /* 0x0000000003037217 */ /* 0x000fe40003800200 */
.L_x_1282:
[----:B------:R-:W-:Y:S01]  /*17e10*/  FMNMX.FTZ R169, R16, R164, !PT ;  /* 0x000000a410a97209 */ /* 0x000fe20007810000 */
[----:B------:R-:W-:Y:S01]  /*17e20*/  LDSM.16.MT88.4 R36, [R222+0x2080] ;  /* 0x00208000de24783b */ /* 0x000fe20000004200 */
[----:B------:R-:W-:Y:S02]  /*17e30*/  ISETP.GT.AND P0, PT, R2, RZ, !P2 ;  /* 0x000000ff0200720c */ /* 0x000fe40005704270 */
[----:B------:R-:W-:Y:S02]  /*17e40*/  FMNMX.FTZ R169, R5, R169, !PT ;  /* 0x000000a905a97209 */ /* 0x000fe40007810000 */
[----:B------:R-:W-:Y:S02]  /*17e50*/  ISETP.LT.OR P0, PT, R3, 0x1, P0 ;  /* 0x000000010300780c */ /* 0x000fe40000701670 */
[----:B------:R-:W-:Y:S02]  /*17e60*/  FMNMX.FTZ R169, R194, R169, !PT ;  /* 0x000000a9c2a97209 */ /* 0x000fe40007810000 */
[----:B------:R-:W-:Y:S02]  /*17e70*/  FSEL R10, R10, -INF , !P0 ;  /* 0xff8000000a0a7808 */ /* 0x000fe40004000000 */
        /* <DEDUP_REMOVED lines=13> */
[----:B------:R-:W-:Y:S02]  /*17f50*/  FMNMX.FTZ R0, R7, R166, !PT ;  /* 0x000000a607007209 */ /* 0x000fe40007810000 */
[----:B------:R-:W-:Y:S02]  /*17f60*/  FMNMX.FTZ R169, R242, R169, !PT ;  /* 0x000000a9f2a97209 */ /* 0x000fe40007810000 */
[----:B------:R-:W-:Y:S02]  /*17f70*/  FSEL R14, R14, -INF , !P0 ;  /* 0xff8000000e0e7808 */ /* 0x000fe40004000000 */
[----:B------:R-:W-:Y:S02]  /*17f80*/  FMNMX.FTZ R169, R244, R169, !PT ;  /* 0x000000a9f4a97209 */ /* 0x000fe40007810000 */
[----:B------:R-:W-:Y:S02]  /*17f90*/  ISETP.NE.AND P0, PT, R192, RZ, PT ;  /* 0x000000ffc000720c */ /* 0x000fe40003f05270 */
[----:B------:R-:W-:Y:S01]  /*17fa0*/  FMNMX.FTZ R0, R20, R0, !PT ;  /* 0x0000000014007209 */ /* 0x000fe20007810000 */
[----:B------:R-:W1:Y:S01]  /*17fb0*/  SHFL.BFLY PT, R6, R169, 0x2, 0x1f ;  /* 0x0c401f00a9067f89 */ /* 0x000e6200000e0000 */
        /* <DEDUP_REMOVED lines=12> */
[----:B-1----:R-:W-:Y:S02]  /*18080*/  FMNMX.FTZ R169, R169, R6, !PT ;  /* 0x00000006a9a97209 */ /* 0x002fe40007810000 */
[----:B------:R-:W-:Y:S02]  /*18090*/  ISETP.NE.AND P0, PT, R19, RZ, PT ;  /* 0x000000ff1300720c */ /* 0x000fe40003f05270 */
[----:B------:R-:W-:Y:S01]  /*180a0*/  FMNMX.FTZ R0, R207, R0, !PT ;  /* 0x00000000cf007209 */ /* 0x000fe20007810000 */
[----:B------:R-:W1:Y:S01]  /*180b0*/  SHFL.BFLY PT, R6, R169, 0x1, 0x1f ;  /* 0x0c201f00a9067f89 */ /* 0x000e6200000e0000 */
[----:B------:R-:W-:Y:S02]  /*180c0*/  ISETP.GT.AND P0, PT, R2, 0x11, !P0 ;  /* 0x000000110200780c */ /* 0x000fe40004704270 */
[----:B------:R-:W-:Y:S02]  /*180d0*/  ISETP.NE.AND P1, PT, R18, RZ, PT ;  /* 0x000000ff1200720c */ /* 0x000fe40003f25270 */
[----:B------:R-:W-:Y:S02]  /*180e0*/  ISETP.LT.OR P0, PT, R3, 0x12, P0 ;  /* 0x000000120300780c */ /* 0x000fe40000701670 */
[----:B------:R-:W-:Y:S02]  /*180f0*/  FMNMX.FTZ R0, R240, R0, !PT ;  /* 0x00000000f0007209 */ /* 0x000fe40007810000 */
[----:B------:R-:W-:Y:S02]  /*18100*/  FSEL R209, R27, -INF , !P0 ;  /* 0xff8000001bd17808 */ /* 0x000fe40004000000 */
[----:B------:R-:W-:Y:S02]  /*18110*/  FMNMX.FTZ R0, R241, R0, !PT ;  /* 0x00000000f1007209 */ /* 0x000fe40007810000 */
[----:B------:R-:W-:Y:S02]  /*18120*/  ISETP.GT.AND P0, PT, R2, 0x18, !P1 ;  /* 0x000000180200780c */ /* 0x000fe40004f04270 */
[----:B------:R-:W-:Y:S02]  /*18130*/  ISETP.NE.AND P2, PT, R17, RZ, PT ;  /* 0x000000ff1100720c */ /* 0x000fe40003f45270 */
[----:B------:R-:W-:Y:S02]  /*18140*/  ISETP.LT.OR P0, PT, R3, 0x19, P0 ;  /* 0x000000190300780c */ /* 0x000fe40000701670 */
[----:B------:R-:W-:Y:S02]  /*18150*/  FMNMX.FTZ R0, R246, R0, !PT ;  /* 0x00000000f6007209 */ /* 0x000fe40007810000 */
[----:B------:R-:W-:Y:S02]  /*18160*/  FMNMX.FTZ R4, R8, R170, !PT ;  /* 0x000000aa08047209 */ /* 0x000fe40007810000 */
[----:B------:R-:W-:Y:S02]  /*18170*/  FSEL R212, R30, -INF , !P0 ;  /* 0xff8000001ed47808 */ /* 0x000fe40004000000 */
[----:B-1----:R-:W-:Y:S02]  /*18180*/  FMNMX.FTZ R169, R169, R6, !PT ;  /* 0x00000006a9a97209 */ /* 0x002fe40007810000 */
[----:B------:R-:W-:Y:S02]  /*18190*/  FMNMX.FTZ R0, R247, R0, !PT ;  /* 0x00000000f7007209 */ /* 0x000fe40007810000 */
[----:B------:R-:W-:Y:S01]  /*181a0*/  ISETP.GT.AND P0, PT, R2, 0x19, !P2 ;  /* 0x000000190200780c */ /* 0x000fe20005704270 */
[C---:B------:R-:W-:Y:S01]  /*181b0*/  FMUL.FTZ R173, R169.reuse, c[0x0][0x2d0] ;  /* 0x0000b400a9ad7a20 */ /* 0x040fe20000410000 */
[----:B------:R-:W-:Y:S01]  /*181c0*/  FSETP.NEU.FTZ.AND P2, PT, R169, -INF , PT ;  /* 0xff800000a900780b */ /* 0x000fe20003f5d000 */
[----:B------:R-:W1:Y:S01]  /*181d0*/  SHFL.BFLY PT, R168, R0, 0x2, 0x1f ;  /* 0x0c401f0000a87f89 */ /* 0x000e6200000e0000 */
[----:B------:R-:W-:Y:S02]  /*181e0*/  FMNMX.FTZ R4, R9, R4, !PT ;  /* 0x0000000409047209 */ /* 0x000fe40007810000 */
[----:B------:R-:W-:Y:S02]  /*181f0*/  FSEL R173, R173, RZ, P2 ;  /* 0x000000ffadad7208 */ /* 0x000fe40001000000 */
[----:B------:R-:W-:Y:S02]  /*18200*/  FMNMX.FTZ R4, R12, R4, !PT ;  /* 0x000000040c047209 */ /* 0x000fe40007810000 */
[----:B------:R-:W-:Y:S01]  /*18210*/  ISETP.LT.OR P0, PT, R3, 0x1a, P0 ;  /* 0x0000001a0300780c */ /* 0x000fe20000701670 */
[--C-:B------:R-:W-:Y:S01]  /*18220*/  FFMA.FTZ R5, R5, c[0x0][0x2d0], -R173.reuse ;  /* 0x0000b40005057a23 */ /* 0x100fe200000108ad */
[----:B------:R-:W-:Y:S01]  /*18230*/  FMNMX.FTZ R4, R13, R4, !PT ;  /* 0x000000040d047209 */ /* 0x000fe20007810000 */
[--C-:B------:R-:W-:Y:S01]  /*18240*/  FFMA.FTZ R16, R16, c[0x0][0x2d0], -R173.reuse ;  /* 0x0000b40010107a23 */ /* 0x100fe200000108ad */
[----:B------:R-:W-:Y:S01]  /*18250*/  FSEL R213, R31, -INF , !P0 ;  /* 0xff8000001fd57808 */ /* 0x000fe20004000000 */
[----:B------:R2:W-:Y:S01]  /*18260*/  MUFU.EX2 R49, R5 ;  /* 0x0000000500317308 */ /* 0x0005e20000000800 */
[----:B------:R-:W-:Y:S02]  /*18270*/  FMNMX.FTZ R4, R204, R4, !PT ;  /* 0x00000004cc047209 */ /* 0x000fe40007810000 */
[----:B------:R-:W-:Y:S02]  /*18280*/  ISETP.GT.AND P0, PT, R2, 0x20, !P5 ;  /* 0x000000200200780c */ /* 0x000fe40006f04270 */
[----:B------:R-:W-:Y:S02]  /*18290*/  FMNMX.FTZ R4, R206, R4, !PT ;  /* 0x00000004ce047209 */ /* 0x000fe40007810000 */
[----:B------:R-:W-:Y:S02]  /*182a0*/  ISETP.LT.OR P0, PT, R3, 0x21, P0 ;  /* 0x000000210300780c */ /* 0x000fe40000701670 */
[----:B------:R-:W-:Y:S01]  /*182b0*/  FMNMX.FTZ R4, R210, R4, !PT ;  /* 0x00000004d2047209 */ /* 0x000fe20007810000 */
[----:B------:R-:W-:Y:S01]  /*182c0*/  MUFU.EX2 R21, R16 ;  /* 0x0000001000157308 */ /* 0x000fe20000000800 */
[----:B------:R-:W-:Y:S02]  /*182d0*/  FSEL R243, R42, -INF , !P0 ;  /* 0xff8000002af37808 */ /* 0x000fe40004000000 */
        /* <DEDUP_REMOVED lines=11> */
[----:B------:R-:W-:Y:S01]  /*18390*/  ISETP.GT.AND P0, PT, R2, 0x21, !P4 ;  /* 0x000000210200780c */ /* 0x000fe20006704270 */
[----:B------:R2:W-:Y:S01]  /*183a0*/  MUFU.EX2 R34, R4 ;  /* 0x0000000400227308 */ /* 0x0005e20000000800 */
[----:B------:R-:W-:Y:S01]  /*183b0*/  FMNMX.FTZ R5, R15, R5, !PT ;  /* 0x000000050f057209 */ /* 0x000fe20007810000 */
[----:B------:R-:W3:Y:S01]  /*183c0*/  SHFL.BFLY PT, R167, R0, 0x2, 0x1f ;  /* 0x0c401f0000a77f89 */ /* 0x000ee200000e0000 */
[----:B------:R-:W-:Y:S02]  /*183d0*/  ISETP.LT.OR P0, PT, R3, 0x22, P0 ;  /* 0x000000220300780c */ /* 0x000fe40000701670 */
[----:B------:R-:W-:Y:S02]  /*183e0*/  FMNMX.FTZ R5, R208, R5, !PT ;  /* 0x00000005d0057209 */ /* 0x000fe40007810000 */
[----:B------:R-:W-:Y:S02]  /*183f0*/  FSEL R215, R43, -INF , !P0 ;  /* 0xff8000002bd77808 */ /* 0x000fe40004000000 */
[----:B------:R-:W-:Y:S02]  /*18400*/  ISETP.GT.AND P0, PT, R2, 0x28, !P3 ;  /* 0x000000280200780c */ /* 0x000fe40005f04270 */
[----:B------:R-:W-:Y:S02]  /*18410*/  FMNMX.FTZ R5, R209, R5, !PT ;  /* 0x00000005d1057209 */ /* 0x000fe40007810000 */
[----:B-1----:R-:W-:Y:S02]  /*18420*/  FMNMX.FTZ R168, R168, R6, !PT ;  /* 0x00000006a8a87209 */ /* 0x002fe40007810000 */
[----:B------:R-:W-:Y:S02]  /*18430*/  ISETP.LT.OR P0, PT, R3, 0x29, P0 ;  /* 0x000000290300780c */ /* 0x000fe40000701670 */
[C---:B------:R-:W-:Y:S01]  /*18440*/  FSETP.NEU.FTZ.AND P1, PT, R168.reuse, -INF , PT ;  /* 0xff800000a800780b */ /* 0x040fe20003f3d000 */
[----:B------:R-:W-:Y:S01]  /*18450*/  FMUL.FTZ R174, R168, c[0x0][0x2d0] ;  /* 0x0000b400a8ae7a20 */ /* 0x000fe20000410000 */
[----:B------:R-:W-:Y:S02]  /*18460*/  FSEL R214, R46, -INF , !P0 ;  /* 0xff8000002ed67808 */ /* 0x000fe40004000000 */
[----:B------:R-:W-:Y:S02]  /*18470*/  ISETP.GT.AND P0, PT, R2, 0x29, !P6 ;  /* 0x000000290200780c */ /* 0x000fe40007704270 */
[----:B------:R-:W-:Y:S01]  /*18480*/  FSEL R174, R174, RZ, P1 ;  /* 0x000000ffaeae7208 */ /* 0x000fe20000800000 */
[----:B--2---:R-:W-:Y:S01]  /*18490*/  FFMA.FTZ R4, R195, c[0x0][0x2d0], -R173 ;  /* 0x0000b400c3047a23 */ /* 0x004fe200000108ad */
[----:B------:R-:W-:Y:S02]  /*184a0*/  ISETP.LT.OR P0, PT, R3, 0x2a, P0 ;  /* 0x0000002a0300780c */ /* 0x000fe40000701670 */
[----:B---3--:R-:W-:Y:S01]  /*184b0*/  FMNMX.FTZ R167, R0, R167, !PT ;  /* 0x000000a700a77209 */ /* 0x008fe20007810000 */
[----:B------:R1:W2:Y:S01]  /*184c0*/  MUFU.EX2 R40, R4 ;  /* 0x0000000400287308 */ /* 0x0002a20000000800 */
[--C-:B------:R-:W-:Y:S01]  /*184d0*/  FFMA.FTZ R0, R7, c[0x0][0x2d0], -R174.reuse ;  /* 0x0000b40007007a23 */ /* 0x100fe200000108ae */
[----:B------:R-:W-:Y:S01]  /*184e0*/  FMNMX.FTZ R5, R212, R5, !PT ;  /* 0x00000005d4057209 */ /* 0x000fe20007810000 */
[--C-:B------:R-:W-:Y:S01]  /*184f0*/  FFMA.FTZ R3, R197, c[0x0][0x2d0], -R174.reuse ;  /* 0x0000b400c5037a23 */ /* 0x100fe200000108ae */
[----:B------:R-:W-:Y:S02]  /*18500*/  FSEL R172, R47, -INF , !P0 ;  /* 0xff8000002fac7808 */ /* 0x000fe40004000000 */
[----:B------:R-:W-:Y:S04]  /*18510*/  FMNMX.FTZ R5, R213, R5, !PT ;  /* 0x00000005d5057209 */ /* 0x000fe80007810000 */
[----:B------:R3:W-:Y:S01]  /*18520*/  MUFU.EX2 R44, R0 ;  /* 0x00000000002c7308 */ /* 0x0007e20000000800 */
[----:B------:R-:W-:Y:S04]  /*18530*/  FMNMX.FTZ R2, R243, R5, !PT ;  /* 0x00000005f3027209 */ /* 0x000fe80007810000 */
[----:B------:R-:W-:Y:S05]  /*18540*/  FMNMX.FTZ R2, R215, R2, !PT ;  /* 0x00000002d7027209 */ /* 0x000fea0007810000 */
[----:B------:R-:W-:Y:S01]  /*18550*/  MUFU.EX2 R41, R3 ;  /* 0x0000000300297308 */ /* 0x000fe20000000800 */
[----:B-1----:R-:W1:Y:S01]  /*18560*/  SHFL.BFLY PT, R4, R167, 0x1, 0x1f ;  /* 0x0c201f00a7047f89 */ /* 0x002e6200000e0000 */
[----:B--2---:R-:W-:Y:S01]  /*18570*/  F2FP.PACK_AB R194, R40, R34 ;  /* 0x0000002228c2723e */ /* 0x004fe200000000ff */
[--C-:B---3--:R-:W-:Y:S07]  /*18580*/  FFMA.FTZ R0, R20, c[0x0][0x2d0], -R174.reuse ;  /* 0x0000b40014007a23 */ /* 0x108fee00000108ae */
[----:B------:R2:W3:Y:S01]  /*18590*/  MUFU.EX2 R48, R0 ;  /* 0x0000000000307308 */ /* 0x0004e20000000800 */
[----:B-1----:R-:W-:Y:S04]  /*185a0*/  FMNMX.FTZ R167, R167, R4, !PT ;  /* 0x00000004a7a77209 */ /* 0x002fe80007810000 */
[C---:B------:R-:W-:Y:S01]  /*185b0*/  FSETP.NEU.FTZ.AND P0, PT, R167.reuse, -INF , PT ;  /* 0xff800000a700780b */ /* 0x040fe20003f1d000 */
[----:B------:R-:W-:Y:S05]  /*185c0*/  FMUL.FTZ R175, R167, c[0x0][0x2d0] ;  /* 0x0000b400a7af7a20 */ /* 0x000fea0000410000 */
[----:B------:R-:W-:Y:S02]  /*185d0*/  FSEL R175, R175, RZ, P0 ;  /* 0x000000ffafaf7208 */ /* 0x000fe40000000000 */
[----:B--2---:R-:W-:Y:S03]  /*185e0*/  FMNMX.FTZ R0, R214, R2, !PT ;  /* 0x00000002d6007209 */ /* 0x004fe60007810000 */
[--C-:B------:R-:W-:Y:S01]  /*185f0*/  FFMA.FTZ R3, R8, c[0x0][0x2d0], -R175.reuse ;  /* 0x0000b40008037a23 */ /* 0x100fe200000108af */
[----:B---3--:R-:W-:Y:S01]  /*18600*/  F2FP.PACK_AB R193, R48, R44 ;  /* 0x0000002c30c1723e */ /* 0x008fe200000000ff */
[----:B------:R-:W-:Y:S01]  /*18610*/  FFMA.FTZ R2, R196, c[0x0][0x2d0], -R174 ;  /* 0x0000b400c4027a23 */ /* 0x000fe200000108ae */
[----:B------:R-:W-:Y:S01]  /*18620*/  FMNMX.FTZ R0, R172, R0, !PT ;  /* 0x00000000ac007209 */ /* 0x000fe20007810000 */
[----:B------:R1:W-:Y:S01]  /*18630*/  MUFU.EX2 R35, R3 ;  /* 0x0000000300237308 */ /* 0x0003e20000000800 */
[--C-:B------:R-:W-:Y:S01]  /*18640*/  FFMA.FTZ R4, R12, c[0x0][0x2d0], -R175.reuse ;  /* 0x0000b4000c047a23 */ /* 0x100fe200000108af */
[----:B------:R-:W-:Y:S02]  /*18650*/  MOV R196, R21 ;  /* 0x0000001500c47202 */ /* 0x000fe40000000f00 */
[----:B------:R-:W-:Y:S02]  /*18660*/  LDSM.16.MT88.4 R20, [R221+0x2080] ;  /* 0x00208000dd14783b */ /* 0x000fe40000004200 */
[----:B------:R-:W-:Y:S04]  /*18670*/  F2FP.PACK_AB R192, R49, R196 ;  /* 0x000000c431c0723e */ /* 0x000fe800000000ff */
[----:B------:R2:W3:Y:S10]  /*18680*/  MUFU.EX2 R18, R2 ;  /* 0x0000000200127308 */ /* 0x0004f40000000800 */
[----:B------:R-:W-:Y:S01]  /*18690*/  MUFU.EX2 R17, R4 ;  /* 0x0000000400117308 */ /* 0x000fe20000000800 */
[--C-:B-1----:R-:W-:Y:S09]  /*186a0*/  FFMA.FTZ R3, R9, c[0x0][0x2d0], -R175.reuse ;  /* 0x0000b40009037a23 */ /* 0x102ff200000108af */
[----:B------:R1:W-:Y:S01]  /*186b0*/  MUFU.EX2 R33, R3 ;  /* 0x0000000300217308 */ /* 0x0003e20000000800 */
[----:B--2---:R-:W1:Y:S01]  /*186c0*/  SHFL.BFLY PT, R2, R0, 0x2, 0x1f ;  /* 0x0c401f0000027f89 */ /* 0x004e6200000e0000 */
[----:B---3--:R-:W-:Y:S02]  /*186d0*/  F2FP.PACK_AB R195, R41, R18 ;  /* 0x0000001229c3723e */ /* 0x008fe400000000ff */
[----:B-1----:R-:W-:Y:S01]  /*186e0*/  FMNMX.FTZ R3, R0, R2, !PT ;  /* 0x0000000200037209 */ /* 0x002fe20007810000 */
[----:B------:R-:W-:Y:S01]  /*186f0*/  FFMA.FTZ R2, R13, c[0x0][0x2d0], -R175 ;  /* 0x0000b4000d027a23 */ /* 0x000fe200000108af */
[----:B------:R-:W-:Y:S04]  /*18700*/  FSEL R0, R169, RZ, P2 ;  /* 0x000000ffa9007208 */ /* 0x000fe80001000000 */
        /* <DEDUP_REMOVED lines=14> */
[C---:B------:R-:W-:Y:S01]  /*187f0*/  FMUL.FTZ R16, R165.reuse, R188 ;  /* 0x000000bca5107220 */ /* 0x040fe20000410000 */
[----:B------:R-:W-:Y:S01]  /*18800*/  MOV R188, R17 ;  /* 0x0000001100bc7202 */ /* 0x000fe20000000f00 */
[----:B------:R-:W-:Y:S01]  /*18810*/  FADD.FTZ R0, -R0, R170 ;  /* 0x000000aa00007221 */ /* 0x000fe20000010100 */
[----:B------:R-:W-:Y:S01]  /*18820*/  FSEL R166, R166, RZ, P0 ;  /* 0x000000ffa6a67208 */ /* 0x000fe20000000000 */
[C---:B------:R-:W-:Y:S01]  /*18830*/  FMUL.FTZ R32, R165.reuse, R144 ;  /* 0x00000090a5207220 */ /* 0x040fe20000410000 */
[----:B------:R-:W-:Y:S01]  /*18840*/  MOV R144, R33 ;  /* 0x0000002100907202 */ /* 0x000fe20000000f00 */
        /* <DEDUP_REMOVED lines=10> */
[----:B-1----:R-:W-:Y:S01]  /*188f0*/  FMUL.FTZ R6, R164, R178 ;  /* 0x000000b2a4067220 */ /* 0x002fe20000410000 */
[----:B------:R-:W-:Y:S01]  /*18900*/  F2FP.PACK_AB R178, R42, R17 ;  /* 0x000000112ab2723e */ /* 0x000fe200000000ff */
[C---:B------:R-:W-:Y:S02]  /*18910*/  FMUL.FTZ R7, R164.reuse, R179 ;  /* 0x000000b3a4077220 */ /* 0x040fe40000410000 */
[----:B------:R-:W-:Y:S01]  /*18920*/  FMUL.FTZ R17, R165, R189 ;  /* 0x000000bda5117220 */ /* 0x000fe20000410000 */
[----:B------:R-:W-:Y:S01]  /*18930*/  MOV R189, R18 ;  /* 0x0000001200bd7202 */ /* 0x000fe20000000f00 */
[C---:B------:R-:W-:Y:S02]  /*18940*/  FMUL.FTZ R18, R164.reuse, R190 ;  /* 0x000000bea4127220 */ /* 0x040fe40000410000 */
[C---:B------:R-:W-:Y:S02]  /*18950*/  FMUL.FTZ R19, R164.reuse, R191 ;  /* 0x000000bfa4137220 */ /* 0x040fe40000410000 */
[----:B------:R-:W-:Y:S02]  /*18960*/  FMUL.FTZ R50, R164, R162 ;  /* 0x000000a2a4327220 */ /* 0x000fe40000410000 */
[--C-:B--2---:R-:W-:Y:S02]  /*18970*/  FFMA.FTZ R0, R10, c[0x0][0x2d0], -R166.reuse ;  /* 0x0000b4000a007a23 */ /* 0x104fe400000108a6 */
[C---:B---3--:R-:W-:Y:S01]  /*18980*/  FMUL.FTZ R8, R2.reuse, R180 ;  /* 0x000000b402087220 */ /* 0x048fe20000410000 */
[----:B------:R-:W-:Y:S01]  /*18990*/  MOV R180, R40 ;  /* 0x0000002800b47202 */ /* 0x000fe20000000f00 */
[----:B------:R1:W-:Y:S01]  /*189a0*/  MUFU.EX2 R216, R0 ;  /* 0x0000000000d87308 */ /* 0x0003e20000000800 */
[C---:B------:R-:W-:Y:S01]  /*189b0*/  FMUL.FTZ R9, R2.reuse, R181 ;  /* 0x000000b502097220 */ /* 0x040fe20000410000 */
[----:B------:R-:W-:Y:S01]  /*189c0*/  MOV R181, R41 ;  /* 0x0000002900b57202 */ /* 0x000fe20000000f00 */
[C---:B------:R-:W-:Y:S02]  /*189d0*/  FMUL.FTZ R12, R2.reuse, R184 ;  /* 0x000000b8020c7220 */ /* 0x040fe40000410000 */
[--C-:B----4-:R-:W-:Y:S02]  /*189e0*/  FFMA.FTZ R4, R15, c[0x0][0x2d0], -R166.reuse ;  /* 0x0000b4000f047a23 */ /* 0x110fe400000108a6 */
[C---:B------:R-:W-:Y:S01]  /*189f0*/  FMUL.FTZ R13, R2.reuse, R185 ;  /* 0x000000b9020d7220 */ /* 0x040fe20000410000 */
[----:B------:R-:W-:Y:S01]  /*18a00*/  MOV R185, R44 ;  /* 0x0000002c00b97202 */ /* 0x000fe20000000f00 */
[C---:B------:R-:W-:Y:S01]  /*18a10*/  FMUL.FTZ R24, R2.reuse, R136 ;  /* 0x0000008802187220 */ /* 0x040fe20000410000 */
[----:B------:R2:W3:Y:S01]  /*18a20*/  MUFU.EX2 R45, R4 ;  /* 0x00000004002d7308 */ /* 0x0004e20000000800 */
[C---:B------:R-:W-:Y:S02]  /*18a30*/  FMUL.FTZ R25, R2.reuse, R137 ;  /* 0x0000008902197220 */ /* 0x040fe40000410000 */
[C---:B------:R-:W-:Y:S02]  /*18a40*/  FMUL.FTZ R29, R2.reuse, R141 ;  /* 0x0000008d021d7220 */ /* 0x040fe40000410000 */
[C---:B------:R-:W-:Y:S02]  /*18a50*/  FMUL.FTZ R28, R2.reuse, R140 ;  /* 0x0000008c021c7220 */ /* 0x040fe40000410000 */
[C---:B------:R-:W-:Y:S02]  /*18a60*/  FMUL.FTZ R40, R2.reuse, R152 ;  /* 0x0000009802287220 */ /* 0x040fe40000410000 */
[C---:B------:R-:W-:Y:S02]  /*18a70*/  FMUL.FTZ R41, R2.reuse, R153 ;  /* 0x0000009902297220 */ /* 0x040fe40000410000 */
[----:B------:R-:W-:Y:S02]  /*18a80*/  FMUL.FTZ R44, R2, R156 ;  /* 0x0000009c022c7220 */ /* 0x000fe40000410000 */
[C---:B------:R-:W-:Y:S01]  /*18a90*/  FMUL.FTZ R51, R164.reuse, R163 ;  /* 0x000000a3a4337220 */ /* 0x040fe20000410000 */
[----:B------:R-:W-:Y:S01]  /*18aa0*/  MOV R163, R144 ;  /* 0x0000009000a37202 */ /* 0x000fe20000000f00 */
[----:B-1----:R-:W-:Y:S02]  /*18ab0*/  FFMA.FTZ R0, R11, c[0x0][0x2d0], -R166 ;  /* 0x0000b4000b007a23 */ /* 0x002fe400000108a6 */
[C---:B------:R-:W-:Y:S02]  /*18ac0*/  FMUL.FTZ R54, R164.reuse, R54 ;  /* 0x00000036a4367220 */ /* 0x040fe40000410000 */
[----:B------:R1:W4:Y:S01]  /*18ad0*/  MUFU.EX2 R217, R0 ;  /* 0x0000000000d97308 */ /* 0x0003220000000800 */
[----:B------:R-:W-:Y:S02]  /*18ae0*/  FMUL.FTZ R55, R164, R55 ;  /* 0x00000037a4377220 */ /* 0x000fe40000410000 */
[----:B------:R-:W-:Y:S02]  /*18af0*/  FMUL.FTZ R56, R2, R56 ;  /* 0x0000003802387220 */ /* 0x000fe40000410000 */
[----:B--2---:R-:W-:Y:S01]  /*18b00*/  FMUL.FTZ R4, R165, R176 ;  /* 0x000000b0a5047220 */ /* 0x004fe20000410000 */
[----:B------:R-:W-:Y:S01]  /*18b10*/  F2FP.PACK_AB R176, R33, R35 ;  /* 0x0000002321b0723e */ /* 0x000fe200000000ff */
[----:B------:R-:W-:Y:S01]  /*18b20*/  FMUL.FTZ R33, R165, R145 ;  /* 0x00000091a5217220 */ /* 0x000fe20000410000 */
[----:B------:R-:W-:Y:S01]  /*18b30*/  MOV R145, R34 ;  /* 0x0000002200917202 */ /* 0x000fe20000000f00 */
[C---:B------:R-:W-:Y:S01]  /*18b40*/  FMUL.FTZ R34, R164.reuse, R146 ;  /* 0x00000092a4227220 */ /* 0x040fe20000410000 */
[----:B------:R-:W-:Y:S01]  /*18b50*/  MOV R146, R35 ;  /* 0x0000002300927202 */ /* 0x000fe20000000f00 */
[----:B------:R-:W-:Y:S01]  /*18b60*/  FMUL.FTZ R35, R164, R147 ;  /* 0x00000093a4237220 */ /* 0x000fe20000410000 */
[-C--:B------:R-:W-:Y:S05]  /*18b70*/  HMMA.16816.F32 R4, R192, R20.reuse, R4 ;  /* 0x00000014c004723c */ /* 0x080fea0000001804 */
[----:B---3--:R-:W-:Y:S01]  /*18b80*/  F2FP.PACK_AB R179, R45, R43 ;  /* 0x0000002b2db3723e */ /* 0x008fe200000000ff */
[C---:B------:R-:W-:Y:S01]  /*18b90*/  FMUL.FTZ R57, R2.reuse, R57 ;  /* 0x0000003902397220 */ /* 0x040fe20000410000 */
[----:B------:R-:W-:Y:S01]  /*18ba0*/  MOV R147, R49 ;  /* 0x0000003100937202 */ /* 0x000fe20000000f00 */
[----:B------:R-:W-:Y:S01]  /*18bb0*/  FMUL.FTZ R49, R165, R161 ;  /* 0x000000a1a5317220 */ /* 0x000fe20000410000 */
[----:B------:R-:W-:Y:S03]  /*18bc0*/  MOV R162, R145 ;  /* 0x0000009100a27202 */ /* 0x000fe60000000f00 */
[----:B-1----:R-:W-:Y:S01]  /*18bd0*/  FSEL R0, R3, RZ, P0 ;  /* 0x000000ff03007208 */ /* 0x002fe20000000000 */
[C---:B------:R-:W-:Y:S01]  /*18be0*/  FMUL.FTZ R60, R2.reuse, R60 ;  /* 0x0000003c023c7220 */ /* 0x040fe20000410000 */
[----:B----4-:R-:W-:Y:S01]  /*18bf0*/  F2FP.PACK_AB R177, R217, R216 ;  /* 0x000000d8d9b1723e */ /* 0x010fe200000000ff */
[----:B------:R-:W-:Y:S01]  /*18c00*/  FMUL.FTZ R61, R2, R61 ;  /* 0x0000003d023d7220 */ /* 0x000fe20000410000 */
[----:B------:R-:W-:Y:S01]  /*18c10*/  ISETP.GT.AND P0, PT, R238, UR4, PT ;  /* 0x00000004ee007c0c */ /* 0x000fe2000bf04270 */
[----:B------:R-:W-:Y:S01]  /*18c20*/  FADD.FTZ R0, -R0, R171 ;  /* 0x000000ab00007221 */ /* 0x000fe20000010100 */
[----:B------:R-:W-:Y:S01]  /*18c30*/  IADD3 R238, R238, -0x1, RZ ;  /* 0xffffffffeeee7810 */ /* 0x000fe20007ffe0ff */
[----:B------:R-:W-:Y:S02]  /*18c40*/  FMUL.FTZ R66, R164, R66 ;  /* 0x00000042a4427220 */ /* 0x000fe40000410000 */
[----:B------:R-:W-:Y:S02]  /*18c50*/  FMUL.FTZ R0, R0, c[0x0][0x2d0] ;  /* 0x0000b40000007a20 */ /* 0x000fe40000410000 */
[C---:B------:R-:W-:Y:S02]  /*18c60*/  FMUL.FTZ R67, R164.reuse, R67 ;  /* 0x00000043a4437220 */ /* 0x040fe40000410000 */
[C---:B------:R-:W-:Y:S02]  /*18c70*/  FMUL.FTZ R70, R164.reuse, R70 ;  /* 0x00000046a4467220 */ /* 0x040fe40000410000 */
[----:B------:R-:W1:Y:S01]  /*18c80*/  MUFU.EX2 R0, R0 ;  /* 0x0000000000007308 */ /* 0x000e620000000800 */
[----:B------:R-:W-:Y:S02]  /*18c90*/  FMUL.FTZ R71, R164, R71 ;  /* 0x00000047a4477220 */ /* 0x000fe40000410000 */
[C---:B------:R-:W-:Y:S02]  /*18ca0*/  FMUL.FTZ R72, R2.reuse, R72 ;  /* 0x0000004802487220 */ /* 0x040fe40000410000 */
[C---:B------:R-:W-:Y:S02]  /*18cb0*/  FMUL.FTZ R73, R2.reuse, R73 ;  /* 0x0000004902497220 */ /* 0x040fe40000410000 */
[C---:B------:R-:W-:Y:S02]  /*18cc0*/  FMUL.FTZ R76, R2.reuse, R76 ;  /* 0x0000004c024c7220 */ /* 0x040fe40000410000 */
[----:B------:R-:W-:Y:S02]  /*18cd0*/  FMUL.FTZ R77, R2, R77 ;  /* 0x0000004d024d7220 */ /* 0x000fe40000410000 */
[C---:B------:R-:W-:Y:S02]  /*18ce0*/  FMUL.FTZ R80, R165.reuse, R80 ;  /* 0x00000050a5507220 */ /* 0x040fe40000410000 */
[----:B------:R-:W-:Y:S02]  /*18cf0*/  FMUL.FTZ R81, R165, R81 ;  /* 0x00000051a5517220 */ /* 0x000fe40000410000 */
[C---:B------:R-:W-:Y:S02]  /*18d00*/  FMUL.FTZ R82, R164.reuse, R82 ;  /* 0x00000052a4527220 */ /* 0x040fe40000410000 */
[----:B------:R-:W-:Y:S02]  /*18d10*/  FMUL.FTZ R83, R164, R83 ;  /* 0x00000053a4537220 */ /* 0x000fe40000410000 */
[--C-:B------:R-:W-:Y:S02]  /*18d20*/  FFMA.FTZ R140, R199, c[0x0][0x2d0], -R173.reuse ;  /* 0x0000b400c78c7a23 */ /* 0x100fe400000108ad */
[C---:B------:R-:W-:Y:S02]  /*18d30*/  FMUL.FTZ R84, R165.reuse, R84 ;  /* 0x00000054a5547220 */ /* 0x040fe40000410000 */
[----:B------:R-:W-:Y:S01]  /*18d40*/  MUFU.EX2 R156, R140 ;  /* 0x0000008c009c7308 */ /* 0x000fe20000000800 */
[C---:B-1----:R-:W-:Y:S02]  /*18d50*/  FMUL.FTZ R11, R0.reuse, R183 ;  /* 0x000000b7000b7220 */ /* 0x042fe40000410000 */
[C---:B------:R-:W-:Y:S01]  /*18d60*/  FMUL.FTZ R10, R0.reuse, R182 ;  /* 0x000000b6000a7220 */ /* 0x040fe20000410000 */
[----:B------:R-:W-:Y:S01]  /*18d70*/  MOV R182, R42 ;  /* 0x0000002a00b67202 */ /* 0x000fe20000000f00 */
[C---:B------:R-:W-:Y:S02]  /*18d80*/  FMUL.FTZ R26, R0.reuse, R138 ;  /* 0x0000008a001a7220 */ /* 0x040fe40000410000 */
[C---:B------:R-:W-:Y:S02]  /*18d90*/  FMUL.FTZ R27, R0.reuse, R139 ;  /* 0x0000008b001b7220 */ /* 0x040fe40000410000 */
[----:B------:R-:W-:Y:S01]  /*18da0*/  LDSM.16.MT88.4 R136, [R223+0x2080] ;  /* 0x00208000df88783b */ /* 0x000fe20000004200 */
[C---:B------:R-:W-:Y:S04]  /*18db0*/  HMMA.16816.F32 R8, R176.reuse, R20, R8 ;  /* 0x00000014b008723c */ /* 0x040fe80000001808 */
[C---:B------:R-:W-:Y:S02]  /*18dc0*/  FMUL.FTZ R15, R0.reuse, R187 ;  /* 0x000000bb000f7220 */ /* 0x040fe40000410000 */
[C---:B------:R-:W-:Y:S01]  /*18dd0*/  FMUL.FTZ R14, R0.reuse, R186 ;  /* 0x000000ba000e7220 */ /* 0x040fe20000410000 */
[----:B------:R-:W-:Y:S01]  /*18de0*/  MOV R186, R43 ;  /* 0x0000002b00ba7202 */ /* 0x000fe20000000f00 */
[C---:B------:R-:W-:Y:S04]  /*18df0*/  FMUL.FTZ R20, R165.reuse, R132 ;  /* 0x00000084a5147220 */ /* 0x040fe80000410000 */
[C---:B------:R-:W-:Y:S01]  /*18e00*/  FMUL.FTZ R21, R165.reuse, R133 ;  /* 0x00000085a5157220 */ /* 0x040fe20000410000 */
[-C--:B------:R-:W-:Y:S03]  /*18e10*/  HMMA.16816.F32 R12, R176, R22.reuse, R12 ;  /* 0x00000016b00c723c */ /* 0x080fe6000000180c */
[C---:B------:R-:W-:Y:S02]  /*18e20*/  FMUL.FTZ R30, R0.reuse, R142 ;  /* 0x0000008e001e7220 */ /* 0x040fe40000410000 */
[C---:B------:R-:W-:Y:S02]  /*18e30*/  FMUL.FTZ R31, R0.reuse, R143 ;  /* 0x0000008f001f7220 */ /* 0x040fe40000410000 */
[C---:B------:R-:W-:Y:S01]  /*18e40*/  FMUL.FTZ R42, R0.reuse, R154 ;  /* 0x0000009a002a7220 */ /* 0x040fe20000410000 */
[C---:B------:R-:W-:Y:S04]  /*18e50*/  HMMA.16816.F32 R16, R192.reuse, R22, R16 ;  /* 0x00000016c010723c */ /* 0x040fe80000001810 */
[C---:B------:R-:W-:Y:S02]  /*18e60*/  FMUL.FTZ R43, R0.reuse, R155 ;  /* 0x0000009b002b7220 */ /* 0x040fe40000410000 */
[----:B------:R-:W-:Y:S01]  /*18e70*/  FMUL.FTZ R46, R0, R158 ;  /* 0x0000009e002e7220 */ /* 0x000fe20000410000 */
[----:B------:R-:W-:Y:S01]  /*18e80*/  MOV R158, R147 ;  /* 0x00000093009e7202 */ /* 0x000fe20000000f00 */
[C---:B------:R-:W-:Y:S01]  /*18e90*/  FMUL.FTZ R22, R164.reuse, R134 ;  /* 0x00000086a4167220 */ /* 0x040fe20000410000 */
[----:B------:R-:W-:Y:S03]  /*18ea0*/  LDSM.16.MT88.4 R152, [R223+0x2880] ;  /* 0x00288000df98783b */ /* 0x000fe60000004200 */
[----:B------:R-:W-:Y:S02]  /*18eb0*/  FMUL.FTZ R23, R164, R135 ;  /* 0x00000087a4177220 */ /* 0x000fe40000410000 */
[C---:B------:R-:W-:Y:S01]  /*18ec0*/  FMUL.FTZ R47, R0.reuse, R159 ;  /* 0x0000009f002f7220 */ /* 0x040fe20000410000 */
[----:B------:R-:W-:Y:S01]  /*18ed0*/  MOV R159, R146 ;  /* 0x00000092009f7202 */ /* 0x000fe20000000f00 */
[C---:B------:R-:W-:Y:S01]  /*18ee0*/  FMUL.FTZ R58, R0.reuse, R58 ;  /* 0x0000003a003a7220 */ /* 0x040fe20000410000 */
[----:B------:R-:W1:Y:S01]  /*18ef0*/  LDSM.16.MT88.4 R132, [R224+0x2080] ;  /* 0x00208000e084783b */ /* 0x000e620000004200 */
[C---:B------:R-:W-:Y:S01]  /*18f00*/  FMUL.FTZ R59, R0.reuse, R59 ;  /* 0x0000003b003b7220 */ /* 0x040fe20000410000 */
[-C--:B------:R-:W-:Y:S03]  /*18f10*/  HMMA.16816.F32 R20, R192, R36.reuse, R20 ;  /* 0x00000024c014723c */ /* 0x080fe60000001814 */
[C---:B------:R-:W-:Y:S02]  /*18f20*/  FMUL.FTZ R62, R0.reuse, R62 ;  /* 0x0000003e003e7220 */ /* 0x040fe40000410000 */
[C---:B------:R-:W-:Y:S01]  /*18f30*/  FMUL.FTZ R63, R0.reuse, R63 ;  /* 0x0000003f003f7220 */ /* 0x040fe20000410000 */
[----:B------:R-:W-:Y:S01]  /*18f40*/  LDSM.16.MT88.4 R144, [R222+0x2880] ;  /* 0x00288000de90783b */ /* 0x000fe20000004200 */
[C---:B------:R-:W-:Y:S01]  /*18f50*/  FMUL.FTZ R74, R0.reuse, R74 ;  /* 0x0000004a004a7220 */ /* 0x040fe20000410000 */
[C---:B------:R-:W-:Y:S04]  /*18f60*/  HMMA.16816.F32 R24, R176.reuse, R36, R24 ;  /* 0x00000024b018723c */ /* 0x040fe80000001818 */
[C---:B------:R-:W-:Y:S02]  /*18f70*/  FMUL.FTZ R75, R0.reuse, R75 ;  /* 0x0000004b004b7220 */ /* 0x040fe40000410000 */
[----:B------:R-:W-:Y:S02]  /*18f80*/  FMUL.FTZ R78, R0, R78 ;  /* 0x0000004e004e7220 */ /* 0x000fe40000410000 */
[-C--:B------:R-:W-:Y:S04]  /*18f90*/  HMMA.16816.F32 R28, R176, R38.reuse, R28 ;  /* 0x00000026b01c723c */ /* 0x080fe8000000181c */
[C---:B------:R-:W-:Y:S01]  /*18fa0*/  FMUL.FTZ R36, R165.reuse, R148 ;  /* 0x00000094a5247220 */ /* 0x040fe20000410000 */
[----:B------:R-:W-:Y:S01]  /*18fb0*/  MOV R148, R48 ;  /* 0x0000003000947202 */ /* 0x000fe20000000f00 */
[C---:B------:R-:W-:Y:S01]  /*18fc0*/  FMUL.FTZ R37, R165.reuse, R149 ;  /* 0x00000095a5257220 */ /* 0x040fe20000410000 */
[----:B------:R-:W-:Y:S01]  /*18fd0*/  MOV R149, R45 ;  /* 0x0000002d00957202 */ /* 0x000fe20000000f00 */
[C---:B------:R-:W-:Y:S04]  /*18fe0*/  HMMA.16816.F32 R32, R192.reuse, R38, R32 ;  /* 0x00000026c020723c */ /* 0x040fe80000001820 */
[----:B------:R-:W-:Y:S01]  /*18ff0*/  FMUL.FTZ R45, R2, R157 ;  /* 0x0000009d022d7220 */ /* 0x000fe20000410000 */
[----:B------:R-:W-:Y:S01]  /*19000*/  MOV R157, R148 ;  /* 0x00000094009d7202 */ /* 0x000fe20000000f00 */
[C---:B------:R-:W-:Y:S01]  /*19010*/  FMUL.FTZ R48, R165.reuse, R160 ;  /* 0x000000a0a5307220 */ /* 0x040fe20000410000 */
[----:B------:R-:W-:Y:S01]  /*19020*/  MOV R160, R149 ;  /* 0x0000009500a07202 */ /* 0x000fe20000000f00 */
[C---:B------:R-:W-:Y:S04]  /*19030*/  FMUL.FTZ R39, R164.reuse, R151 ;  /* 0x00000097a4277220 */ /* 0x040fe80000410000 */
[----:B------:R-:W-:Y:S02]  /*19040*/  FMUL.FTZ R38, R164, R150 ;  /* 0x00000096a4267220 */ /* 0x000fe40000410000 */
[----:B------:R-:W-:Y:S02]  /*19050*/  FMUL.FTZ R79, R0, R79 ;  /* 0x0000004f004f7220 */ /* 0x000fe40000410000 */
[C---:B------:R-:W-:Y:S02]  /*19060*/  FMUL.FTZ R85, R165.reuse, R85 ;  /* 0x00000055a5557220 */ /* 0x040fe40000410000 */
        /* <DEDUP_REMOVED lines=10> */
[----:B------:R-:W-:Y:S02]  /*19110*/  FMUL.FTZ R93, R2, R93 ;  /* 0x0000005d025d7220 */ /* 0x000fe40000410000 */
[C---:B------:R-:W-:Y:S01]  /*19120*/  HMMA.16816.F32 R48, R192.reuse, R134, R48 ;  /* 0x00000086c030723c */ /* 0x040fe20000001830 */
[----:B------:R-:W1:Y:S03]  /*19130*/  LDSM.16.MT88.4 R132, [R221+0x3880] ;  /* 0x00388000dd84783b */ /* 0x000e660000004200 */
[C---:B------:R-:W-:Y:S02]  /*19140*/  FMUL.FTZ R94, R0.reuse, R94 ;  /* 0x0000005e005e7220 */ /* 0x040fe40000410000 */
[----:B------:R-:W-:Y:S02]  /*19150*/  FMUL.FTZ R95, R0, R95 ;  /* 0x0000005f005f7220 */ /* 0x000fe40000410000 */
[-C--:B------:R-:W-:Y:S04]  /*19160*/  HMMA.16816.F32 R52, R192, R136.reuse, R52 ;  /* 0x00000088c034723c */ /* 0x080fe80000001834 */
        /* <DEDUP_REMOVED lines=10> */
[C---:B------:R-:W-:Y:S02]  /*19210*/  FMUL.FTZ R101, R165.reuse, R101 ;  /* 0x00000065a5657220 */ /* 0x040fe40000410000 */
[C---:B------:R-:W-:Y:S02]  /*19220*/  FMUL.FTZ R102, R164.reuse, R102 ;  /* 0x00000066a4667220 */ /* 0x040fe40000410000 */
        /* <DEDUP_REMOVED lines=14> */
[C---:B------:R-:W-:Y:S02]  /*19310*/  FMUL.FTZ R118, R164.reuse, R118 ;  /* 0x00000076a4767220 */ /* 0x040fe40000410000 */
[C---:B------:R-:W-:Y:S02]  /*19320*/  FMUL.FTZ R119, R164.reuse, R119 ;  /* 0x00000077a4777220 */ /* 0x040fe40000410000 */
[C---:B------:R-:W-:Y:S04]  /*19330*/  FMUL.FTZ R128, R165.reuse, R128 ;  /* 0x00000080a5807220 */ /* 0x040fe80000410000 */
[----:B------:R-:W-:Y:S02]  /*19340*/  FMUL.FTZ R129, R165, R129 ;  /* 0x00000081a5817220 */ /* 0x000fe40000410000 */
[C---:B------:R-:W-:Y:S02]  /*19350*/  FMUL.FTZ R130, R164.reuse, R130 ;  /* 0x00000082a4827220 */ /* 0x040fe40000410000 */
[----:B------:R-:W-:Y:S02]  /*19360*/  FMUL.FTZ R131, R164, R131 ;  /* 0x00000083a4837220 */ /* 0x000fe40000410000 */
[--C-:B------:R-:W-:Y:S02]  /*19370*/  FFMA.FTZ R140, R200, c[0x0][0x2d0], -R174.reuse ;  /* 0x0000b400c88c7a23 */ /* 0x100fe400000108ae */
[C---:B------:R-:W-:Y:S02]  /*19380*/  FMUL.FTZ R104, R2.reuse, R104 ;  /* 0x0000006802687220 */ /* 0x040fe40000410000 */
[----:B------:R3:W4:Y:S01]  /*19390*/  MUFU.EX2 R184, R140 ;  /* 0x0000008c00b87308 */ /* 0x0007220000000800 */
[----:B------:R-:W-:Y:S02]  /*193a0*/  FMUL.FTZ R105, R2, R105 ;  /* 0x0000006902697220 */ /* 0x000fe40000410000 */
[--C-:B--2---:R-:W-:Y:S02]  /*193b0*/  FFMA.FTZ R132, R202, c[0x0][0x2d0], -R173.reuse ;  /* 0x0000b400ca847a23 */ /* 0x104fe400000108ad */
[C---:B------:R-:W-:Y:S02]  /*193c0*/  FMUL.FTZ R106, R0.reuse, R106 ;  /* 0x0000006a006a7220 */ /* 0x040fe40000410000 */
[----:B------:R-:W-:Y:S02]  /*193d0*/  FMUL.FTZ R107, R0, R107 ;  /* 0x0000006b006b7220 */ /* 0x000fe40000410000 */
[C---:B------:R-:W-:Y:S01]  /*193e0*/  FMUL.FTZ R108, R2.reuse, R108 ;  /* 0x0000006c026c7220 */ /* 0x040fe20000410000 */
[----:B------:R2:W5:Y:S01]  /*193f0*/  MUFU.EX2 R191, R132 ;  /* 0x0000008400bf7308 */ /* 0x0005620000000800 */
[-C--:B-1----:R-:W-:Y:S03]  /*19400*/  HMMA.16816.F32 R84, R192, R136.reuse, R84 ;  /* 0x00000088c054723c */ /* 0x082fe60000001854 */
[----:B------:R-:W-:Y:S02]  /*19410*/  FMUL.FTZ R109, R2, R109 ;  /* 0x0000006d026d7220 */ /* 0x000fe40000410000 */
[C---:B------:R-:W-:Y:S02]  /*19420*/  FMUL.FTZ R110, R0.reuse, R110 ;  /* 0x0000006e006e7220 */ /* 0x040fe40000410000 */
[----:B------:R-:W-:Y:S01]  /*19430*/  FMUL.FTZ R111, R0, R111 ;  /* 0x0000006f006f7220 */ /* 0x000fe20000410000 */
[C---:B------:R-:W-:Y:S04]  /*19440*/  HMMA.16816.F32 R88, R176.reuse, R136, R88 ;  /* 0x00000088b058723c */ /* 0x040fe80000001858 */
[C---:B------:R-:W-:Y:S02]  /*19450*/  FMUL.FTZ R120, R2.reuse, R120 ;  /* 0x0000007802787220 */ /* 0x040fe40000410000 */
[----:B---3--:R-:W-:Y:S02]  /*19460*/  FFMA.FTZ R140, R203, c[0x0][0x2d0], -R173 ;  /* 0x0000b400cb8c7a23 */ /* 0x008fe400000108ad */
[-C--:B------:R-:W-:Y:S02]  /*19470*/  HMMA.16816.F32 R92, R176, R138.reuse, R92 ;  /* 0x0000008ab05c723c */ /* 0x080fe4000000185c */
[----:B------:R1:W-:Y:S02]  /*19480*/  MUFU.EX2 R150, R140 ;  /* 0x0000008c00967308 */ /* 0x0003e40000000800 */
[--C-:B------:R-:W-:Y:S02]  /*19490*/  FFMA.FTZ R136, R207, c[0x0][0x2d0], -R174.reuse ;  /* 0x0000b400cf887a23 */ /* 0x100fe400000108ae */
[----:B------:R-:W-:Y:S01]  /*194a0*/  FMUL.FTZ R121, R2, R121 ;  /* 0x0000007902797220 */ /* 0x000fe20000410000 */
[----:B--2---:R-:W2:Y:S01]  /*194b0*/  LDSM.16.MT88.4 R132, [R224+0x3880] ;  /* 0x00388000e084783b */ /* 0x004ea20000004200 */
[C---:B------:R-:W-:Y:S04]  /*194c0*/  HMMA.16816.F32 R96, R192.reuse, R138, R96 ;  /* 0x0000008ac060723c */ /* 0x040fe80000001860 */
[----:B------:R3:W-:Y:S01]  /*194d0*/  MUFU.EX2 R197, R136 ;  /* 0x0000008800c57308 */ /* 0x0007e20000000800 */
[C---:B------:R-:W-:Y:S02]  /*194e0*/  FMUL.FTZ R122, R0.reuse, R122 ;  /* 0x0000007a007a7220 */ /* 0x040fe40000410000 */
[----:B------:R-:W-:Y:S02]  /*194f0*/  FMUL.FTZ R123, R0, R123 ;  /* 0x0000007b007b7220 */ /* 0x000fe40000410000 */
[C---:B------:R-:W-:Y:S03]  /*19500*/  FMUL.FTZ R124, R2.reuse, R124 ;  /* 0x0000007c027c7220 */ /* 0x040fe60000410000 */
[----:B------:R-:W-:Y:S02]  /*19510*/  FMUL.FTZ R125, R2, R125 ;  /* 0x0000007d027d7220 */ /* 0x000fe40000410000 */
[C---:B------:R-:W-:Y:S02]  /*19520*/  FMUL.FTZ R126, R0.reuse, R126 ;  /* 0x0000007e007e7220 */ /* 0x040fe40000410000 */
[----:B------:R-:W-:Y:S02]  /*19530*/  FMUL.FTZ R127, R0, R127 ;  /* 0x0000007f007f7220 */ /* 0x000fe40000410000 */
[----:B-1----:R-:W-:Y:S04]  /*19540*/  FFMA.FTZ R140, R205, c[0x0][0x2d0], -R174 ;  /* 0x0000b400cd8c7a23 */ /* 0x002fe800000108ae */
[----:B------:R1:W-:Y:S01]  /*19550*/  MUFU.EX2 R170, R140 ;  /* 0x0000008c00aa7308 */ /* 0x0003e20000000800 */
[--C-:B---3--:R-:W-:Y:S09]  /*19560*/  FFMA.FTZ R136, R204, c[0x0][0x2d0], -R175.reuse ;  /* 0x0000b400cc887a23 */ /* 0x108ff200000108af */
[----:B------:R3:W-:Y:S01]  /*19570*/  MUFU.EX2 R187, R136 ;  /* 0x0000008800bb7308 */ /* 0x0007e20000000800 */
[-C--:B--2---:R-:W-:Y:S03]  /*19580*/  HMMA.16816.F32 R100, R192, R132.reuse, R100 ;  /* 0x00000084c064723c */ /* 0x084fe60000001864 */
[--C-:B-1----:R-:W-:Y:S05]  /*19590*/  FFMA.FTZ R140, R206, c[0x0][0x2d0], -R175.reuse ;  /* 0x0000b400ce8c7a23 */ /* 0x102fea00000108af */
[C---:B------:R-:W-:Y:S01]  /*195a0*/  HMMA.16816.F32 R104, R176.reuse, R132, R104 ;  /* 0x00000084b068723c */ /* 0x040fe20000001868 */
[----:B------:R1:W2:Y:S06]  /*195b0*/  MUFU.EX2 R190, R140 ;  /* 0x0000008c00be7308 */ /* 0x0002ac0000000800 */
[--C-:B------:R-:W-:Y:S01]  /*195c0*/  FFMA.FTZ R132, R211, c[0x0][0x2d0], -R175.reuse ;  /* 0x0000b400d3847a23 */ /* 0x100fe200000108af */
[-C--:B------:R-:W-:Y:S01]  /*195d0*/  HMMA.16816.F32 R108, R176, R134.reuse, R108 ;  /* 0x00000086b06c723c */ /* 0x080fe2000000186c */
[----:B---3--:R-:W3:Y:S03]  /*195e0*/  LDSM.16.MT88.4 R136, [R223+0x3880] ;  /* 0x00388000df88783b */ /* 0x008ee60000004200 */
[----:B----4-:R-:W-:Y:S01]  /*195f0*/  F2FP.PACK_AB R133, R161, R184 ;  /* 0x000000b8a185723e */ /* 0x010fe200000000ff */
[----:B------:R4:W-:Y:S03]  /*19600*/  MUFU.EX2 R252, R132 ;  /* 0x0000008400fc7308 */ /* 0x0009e60000000800 */
[C---:B------:R-:W-:Y:S04]  /*19610*/  HMMA.16816.F32 R112, R192.reuse, R134, R112 ;  /* 0x00000086c070723c */ /* 0x040fe80000001870 */
[----:B-1----:R-:W-:Y:S04]  /*19620*/  FFMA.FTZ R140, R210, c[0x0][0x2d0], -R175 ;  /* 0x0000b400d28c7a23 */ /* 0x002fe800000108af */
[----:B------:R1:W1:Y:S01]  /*19630*/  MUFU.EX2 R171, R140 ;  /* 0x0000008c00ab7308 */ /* 0x0002620000000800 */
[--C-:B----4-:R-:W-:Y:S09]  /*19640*/  FFMA.FTZ R132, R208, c[0x0][0x2d0], -R166.reuse ;  /* 0x0000b400d0847a23 */ /* 0x110ff200000108a6 */
[----:B------:R4:W-:Y:S01]  /*19650*/  MUFU.EX2 R251, R132 ;  /* 0x0000008400fb7308 */ /* 0x0009e20000000800 */
[-C--:B---3--:R-:W-:Y:S01]  /*19660*/  HMMA.16816.F32 R116, R192, R136.reuse, R116 ;  /* 0x00000088c074723c */ /* 0x088fe20000001874 */
[----:B-1----:R-:W1:Y:S07]  /*19670*/  LDSM.16.MT88.4 R140, [R221+0x2880] ;  /* 0x00288000dd8c783b */ /* 0x002e6e0000004200 */
[C---:B------:R-:W-:Y:S08]  /*19680*/  HMMA.16816.F32 R120, R176.reuse, R136, R120 ;  /* 0x00000088b078723c */ /* 0x040ff00000001878 */
[-C--:B------:R-:W-:Y:S04]  /*19690*/  HMMA.16816.F32 R124, R176, R138.reuse, R124 ;  /* 0x0000008ab07c723c */ /* 0x080fe8000000187c */
[--C-:B----4-:R-:W-:Y:S03]  /*196a0*/  FFMA.FTZ R132, R209, c[0x0][0x2d0], -R166.reuse ;  /* 0x0000b400d1847a23 */ /* 0x110fe600000108a6 */
[----:B-----5:R-:W-:Y:S01]  /*196b0*/  MOV R176, R191 ;  /* 0x000000bf00b07202 */ /* 0x020fe20000000f00 */
[----:B------:R-:W-:Y:S01]  /*196c0*/  HMMA.16816.F32 R128, R192, R138, R128 ;  /* 0x0000008ac080723c */ /* 0x000fe20000001880 */
[----:B------:R3:W4:Y:S01]  /*196d0*/  MUFU.EX2 R199, R132 ;  /* 0x0000008400c77308 */ /* 0x0007220000000800 */
[----:B------:R-:W5:Y:S02]  /*196e0*/  LDL.LU R192, [R1+0x20] ;  /* 0x0000200001c07983 */ /* 0x000f640000300800 */
[----:B--2---:R-:W-:Y:S02]  /*196f0*/  MOV R177, R190 ;  /* 0x000000be00b17202 */ /* 0x004fe40000000f00 */
[----:B------:R-:W-:Y:S02]  /*19700*/  MOV R179, R189 ;  /* 0x000000bd00b37202 */ /* 0x000fe40000000f00 */
[----:B------:R-:W-:Y:S04]  /*19710*/  MOV R195, R170 ;  /* 0x000000aa00c37202 */ /* 0x000fe80000000f00 */
[----:B------:R-:W-:Y:S02]  /*19720*/  MOV R194, R171 ;  /* 0x000000ab00c27202 */ /* 0x000fe40000000f00 */
[----:B------:R-:W-:Y:S02]  /*19730*/  F2FP.PACK_AB R136, R177, R187 ;  /* 0x000000bbb188723e */ /* 0x000fe400000000ff */
[----:B------:R-:W-:Y:S02]  /*19740*/  F2FP.PACK_AB R138, R252, R194 ;  /* 0x000000c2fc8a723e */ /* 0x000fe400000000ff */
[----:B------:R-:W-:Y:S02]  /*19750*/  MOV R178, R188 ;  /* 0x000000bc00b27202 */ /* 0x000fe40000000f00 */
[----:B------:R-:W-:Y:S01]  /*19760*/  LDSM.16.MT88.4 R188, [R221+0x3080] ;  /* 0x00308000ddbc783b */ /* 0x000fe20000004200 */
[----:B------:R-:W-:Y:S01]  /*19770*/  MOV R193, R196 ;  /* 0x000000c400c17202 */ /* 0x000fe20000000f00 */
[--C-:B---3--:R-:W-:Y:S01]  /*19780*/  FFMA.FTZ R132, R212, c[0x0][0x2d0], -R166.reuse ;  /* 0x0000b400d4847a23 */ /* 0x108fe200000108a6 */
[----:B------:R-:W-:Y:S02]  /*19790*/  MOV R212, R197 ;  /* 0x000000c500d47202 */ /* 0x000fe40000000f00 */
[----:B----4-:R-:W-:Y:S01]  /*197a0*/  F2FP.PACK_AB R137, R199, R251 ;  /* 0x000000fbc789723e */ /* 0x010fe200000000ff */
[----:B------:R2:W-:Y:S01]  /*197b0*/  MUFU.EX2 R197, R132 ;  /* 0x0000008400c57308 */ /* 0x0005e20000000800 */
[----:B------:R-:W-:Y:S01]  /*197c0*/  F2FP.PACK_AB R135, R212, R195 ;  /* 0x000000c3d487723e */ /* 0x000fe200000000ff */
[----:B--2---:R-:W-:Y:S01]  /*197d0*/  FFMA.FTZ R132, R213, c[0x0][0x2d0], -R166 ;  /* 0x0000b400d5847a23 */ /* 0x004fe200000108a6 */
[----:B------:R-:W-:Y:S02]  /*197e0*/  MOV R213, R150 ;  /* 0x0000009600d57202 */ /* 0x000fe40000000f00 */
[----:B------:R-:W2:Y:S05]  /*197f0*/  LDSM.16.MT88.4 R148, [R224+0x2880] ;  /* 0x00288000e094783b */ /* 0x000eaa0000004200 */
[----:B------:R3:W4:Y:S01]  /*19800*/  MUFU.EX2 R198, R132 ;  /* 0x0000008400c67308 */ /* 0x0007220000000800 */
[----:B------:R-:W-:Y:S02]  /*19810*/  F2FP.PACK_AB R134, R213, R176 ;  /* 0x000000b0d586723e */ /* 0x000fe400000000ff */
[----:B---3--:R-:W-:Y:S02]  /*19820*/  F2FP.PACK_AB R132, R156, R183 ;  /* 0x000000b79c84723e */ /* 0x008fe400000000ff */
[----:B----4-:R-:W-:Y:S05]  /*19830*/  F2FP.PACK_AB R139, R198, R197 ;  /* 0x000000c5c68b723e */ /* 0x010fea00000000ff */
        /* <DEDUP_REMOVED lines=12> */
[-C--:B--2---:R-:W-:Y:S08]  /*19900*/  HMMA.16816.F32 R36, R132, R148.reuse, R36 ;  /* 0x000000948424723c */ /* 0x084ff00000001824 */
[C---:B------:R-:W-:Y:S01]  /*19910*/  HMMA.16816.F32 R40, R136.reuse, R148, R40 ;  /* 0x000000948828723c */ /* 0x040fe20000001828 */
[----:B---3--:R-:W2:Y:S06]  /*19920*/  LDSM.16.MT88.4 R144, [R222+0x4080] ;  /* 0x00408000de90783b */ /* 0x008eac0000004200 */
[--C-:B------:R-:W-:Y:S01]  /*19930*/  FFMA.FTZ R148, R219, c[0x0][0x2d0], -R173.reuse ;  /* 0x0000b400db947a23 */ /* 0x100fe200000108ad */
[-C--:B------:R-:W-:Y:S03]  /*19940*/  HMMA.16816.F32 R44, R136, R150.reuse, R44 ;  /* 0x00000096882c723c */ /* 0x080fe6000000182c */
[----:B------:R3:W-:Y:S01]  /*19950*/  MUFU.EX2 R211, R148 ;  /* 0x0000009400d37308 */ /* 0x0007e20000000800 */
[----:B------:R-:W-:Y:S04]  /*19960*/  MOV R219, R195 ;  /* 0x000000c300db7202 */ /* 0x000fe80000000f00 */
[C---:B------:R-:W-:Y:S08]  /*19970*/  HMMA.16816.F32 R48, R132.reuse, R150, R48 ;  /* 0x000000968430723c */ /* 0x040ff00000001830 */
[-C--:B------:R-:W-:Y:S08]  /*19980*/  HMMA.16816.F32 R52, R132, R152.reuse, R52 ;  /* 0x000000988434723c */ /* 0x080ff00000001834 */
[C---:B------:R-:W-:Y:S04]  /*19990*/  HMMA.16816.F32 R56, R136.reuse, R152, R56 ;  /* 0x000000988838723c */ /* 0x040fe80000001838 */
[--C-:B---3--:R-:W-:Y:S01]  /*199a0*/  FFMA.FTZ R148, R240, c[0x0][0x2d0], -R174.reuse ;  /* 0x0000b400f0947a23 */ /* 0x108fe200000108ae */
[----:B------:R-:W-:Y:S02]  /*199b0*/  MOV R240, R176 ;  /* 0x000000b000f07202 */ /* 0x000fe40000000f00 */
[----:B------:R-:W-:Y:S01]  /*199c0*/  MOV R152, R163 ;  /* 0x000000a300987202 */ /* 0x000fe20000000f00 */
[-C--:B------:R-:W-:Y:S01]  /*199d0*/  HMMA.16816.F32 R60, R136, R154.reuse, R60 ;  /* 0x0000009a883c723c */ /* 0x080fe2000000183c */
[----:B------:R3:W-:Y:S03]  /*199e0*/  MUFU.EX2 R209, R148 ;  /* 0x0000009400d17308 */ /* 0x0007e60000000800 */
[----:B------:R-:W-:Y:S04]  /*199f0*/  MOV R153, R162 ;  /* 0x000000a200997202 */ /* 0x000fe80000000f00 */
[C---:B------:R-:W-:Y:S07]  /*19a00*/  HMMA.16816.F32 R64, R132.reuse, R154, R64 ;  /* 0x0000009a8440723c */ /* 0x040fee0000001840 */
[----:B------:R-:W-:Y:S01]  /*19a10*/  MOV R154, R178 ;  /* 0x000000b2009a7202 */ /* 0x000fe20000000f00 */
[-C--:B-1----:R-:W-:Y:S04]  /*19a20*/  HMMA.16816.F32 R68, R132, R140.reuse, R68 ;  /* 0x0000008c8444723c */ /* 0x082fe80000001844 */
[----:B------:R-:W-:Y:S04]  /*19a30*/  MOV R155, R179 ;  /* 0x000000b3009b7202 */ /* 0x000fe80000000f00 */
[C---:B------:R-:W-:Y:S04]  /*19a40*/  HMMA.16816.F32 R72, R136.reuse, R140, R72 ;  /* 0x0000008c8848723c */ /* 0x040fe80000001848 */
[--C-:B---3--:R-:W-:Y:S01]  /*19a50*/  FFMA.FTZ R148, R241, c[0x0][0x2d0], -R174.reuse ;  /* 0x0000b400f1947a23 */ /* 0x108fe200000108ae */
[----:B------:R-:W-:Y:S02]  /*19a60*/  MOV R241, R177 ;  /* 0x000000b100f17202 */ /* 0x000fe40000000f00 */
[--C-:B------:R-:W-:Y:S01]  /*19a70*/  FFMA.FTZ R140, R242, c[0x0][0x2d0], -R173.reuse ;  /* 0x0000b400f28c7a23 */ /* 0x100fe200000108ad */
[-C--:B------:R-:W-:Y:S01]  /*19a80*/  HMMA.16816.F32 R76, R136, R142.reuse, R76 ;  /* 0x0000008e884c723c */ /* 0x080fe2000000184c */
[----:B------:R1:W3:Y:S03]  /*19a90*/  MUFU.EX2 R208, R148 ;  /* 0x0000009400d07308 */ /* 0x0002e60000000800 */
[----:B------:R-:W-:Y:S01]  /*19aa0*/  MOV R242, R161 ;  /* 0x000000a100f27202 */ /* 0x000fe20000000f00 */
[----:B------:R-:W-:Y:S01]  /*19ab0*/  FFMA.FTZ R173, R244, c[0x0][0x2d0], -R173 ;  /* 0x0000b400f4ad7a23 */ /* 0x000fe200000108ad */
[----:B------:R-:W-:Y:S02]  /*19ac0*/  MOV R244, R160 ;  /* 0x000000a000f47202 */ /* 0x000fe40000000f00 */
[C---:B------:R-:W-:Y:S01]  /*19ad0*/  HMMA.16816.F32 R80, R132.reuse, R142, R80 ;  /* 0x0000008e8450723c */ /* 0x040fe20000001850 */
[----:B------:R-:W-:Y:S02]  /*19ae0*/  LDSM.16.MT88.4 R160, [R224+0x3080] ;  /* 0x00308000e0a0783b */ /* 0x000fe40000004200 */
[----:B------:R3:W-:Y:S05]  /*19af0*/  MUFU.EX2 R206, R173 ;  /* 0x000000ad00ce7308 */ /* 0x0007ea0000000800 */
[-C--:B--2---:R-:W-:Y:S05]  /*19b00*/  HMMA.16816.F32 R84, R132, R144.reuse, R84 ;  /* 0x000000908454723c */ /* 0x084fea0000001854 */
[----:B------:R2:W4:Y:S03]  /*19b10*/  MUFU.EX2 R207, R140 ;  /* 0x0000008c00cf7308 */ /* 0x0005260000000800 */
[C---:B------:R-:W-:Y:S01]  /*19b20*/  HMMA.16816.F32 R88, R136.reuse, R144, R88 ;  /* 0x000000908858723c */ /* 0x040fe20000001858 */
[----:B-1----:R-:W1:Y:S06]  /*19b30*/  LDSM.16.MT88.4 R148, [R224+0x4080] ;  /* 0x00408000e094783b */ /* 0x002e6c0000004200 */
[--C-:B------:R-:W-:Y:S01]  /*19b40*/  FFMA.FTZ R144, R248, c[0x0][0x2d0], -R175.reuse ;  /* 0x0000b400f8907a23 */ /* 0x100fe200000108af */
[-C--:B------:R-:W-:Y:S03]  /*19b50*/  HMMA.16816.F32 R92, R136, R146.reuse, R92 ;  /* 0x00000092885c723c */ /* 0x080fe6000000185c */
[----:B------:R4:W-:Y:S01]  /*19b60*/  MUFU.EX2 R202, R144 ;  /* 0x0000009000ca7308 */ /* 0x0009e20000000800 */
[----:B---3--:R-:W-:Y:S02]  /*19b70*/  F2FP.PACK_AB R173, R208, R209 ;  /* 0x000000d1d0ad723e */ /* 0x008fe400000000ff */
[----:B------:R-:W-:Y:S02]  /*19b80*/  MOV R248, R184 ;  /* 0x000000b800f87202 */ /* 0x000fe40000000f00 */
[C---:B------:R-:W-:Y:S04]  /*19b90*/  HMMA.16816.F32 R96, R132.reuse, R146, R96 ;  /* 0x000000928460723c */ /* 0x040fe80000001860 */
[--C-:B--2---:R-:W-:Y:S01]  /*19ba0*/  FFMA.FTZ R140, R246, c[0x0][0x2d0], -R174.reuse ;  /* 0x0000b400f68c7a23 */ /* 0x104fe200000108ae */
[----:B------:R-:W-:Y:S01]  /*19bb0*/  MOV R246, R156 ;  /* 0x0000009c00f67202 */ /* 0x000fe20000000f00 */
[----:B------:R-:W-:Y:S01]  /*19bc0*/  FFMA.FTZ R174, R247, c[0x0][0x2d0], -R174 ;  /* 0x0000b400f7ae7a23 */ /* 0x000fe200000108ae */
[----:B------:R-:W-:Y:S01]  /*19bd0*/  MOV R247, R187 ;  /* 0x000000bb00f77202 */ /* 0x000fe20000000f00 */
[----:B------:R2:W-:Y:S01]  /*19be0*/  MUFU.EX2 R205, R140 ;  /* 0x0000008c00cd7308 */ /* 0x0005e20000000800 */
[----:B------:R-:W-:Y:S03]  /*19bf0*/  MOV R156, R185 ;  /* 0x000000b9009c7202 */ /* 0x000fe60000000f00 */
[----:B----4-:R-:W-:Y:S06]  /*19c00*/  FFMA.FTZ R144, R249, c[0x0][0x2d0], -R175 ;  /* 0x0000b400f9907a23 */ /* 0x010fec00000108af */
[----:B------:R3:W-:Y:S01]  /*19c10*/  MUFU.EX2 R204, R174 ;  /* 0x000000ae00cc7308 */ /* 0x0007e20000000800 */
[----:B------:R-:W-:Y:S01]  /*19c20*/  MOV R249, R183 ;  /* 0x000000b700f97202 */ /* 0x000fe20000000f00 */
[-C--:B-1----:R-:W-:Y:S08]  /*19c30*/  HMMA.16816.F32 R100, R132, R148.reuse, R100 ;  /* 0x000000948464723c */ /* 0x082ff00000001864 */
[----:B------:R1:W-:Y:S01]  /*19c40*/  MUFU.EX2 R201, R144 ;  /* 0x0000009000c97308 */ /* 0x0003e20000000800 */
[----:B-----5:R-:W-:Y:S01]  /*19c50*/  FFMA.FTZ R165, R165, R192, R193 ;  /* 0x000000c0a5a57223 */ /* 0x020fe200000100c1 */
[C---:B------:R-:W-:Y:S04]  /*19c60*/  HMMA.16816.F32 R104, R136.reuse, R148, R104 ;  /* 0x000000948868723c */ /* 0x040fe80000001868 */
[--C-:B--2---:R-:W-:Y:S01]  /*19c70*/  FFMA.FTZ R140, R245, c[0x0][0x2d0], -R175.reuse ;  /* 0x0000b400f58c7a23 */ /* 0x104fe200000108af */
[----:B------:R-:W-:Y:S01]  /*19c80*/  MOV R245, R186 ;  /* 0x000000ba00f57202 */ /* 0x000fe20000000f00 */
[----:B------:R-:W-:Y:S01]  /*19c90*/  FFMA.FTZ R175, R250, c[0x0][0x2d0], -R175 ;  /* 0x0000b400faaf7a23 */ /* 0x000fe200000108af */
[----:B------:R-:W-:Y:S01]  /*19ca0*/  MOV R250, R182 ;  /* 0x000000b600fa7202 */ /* 0x000fe20000000f00 */
[-C--:B------:R-:W-:Y:S01]  /*19cb0*/  HMMA.16816.F32 R108, R136, R150.reuse, R108 ;  /* 0x00000096886c723c */ /* 0x080fe2000000186c */
[----:B------:R2:W4:Y:S03]  /*19cc0*/  MUFU.EX2 R203, R140 ;  /* 0x0000008c00cb7308 */ /* 0x0005260000000800 */
[----:B---3--:R-:W-:Y:S04]  /*19cd0*/  F2FP.PACK_AB R174, R206, R207 ;  /* 0x000000cfceae723e */ /* 0x008fe800000000ff */
[C---:B------:R-:W-:Y:S03]  /*19ce0*/  HMMA.16816.F32 R112, R132.reuse, R150, R112 ;  /* 0x000000968470723c */ /* 0x040fe60000001870 */
[----:B------:R3:W5:Y:S01]  /*19cf0*/  MUFU.EX2 R200, R175 ;  /* 0x000000af00c87308 */ /* 0x0007620000000800 */
[--C-:B-1----:R-:W-:Y:S01]  /*19d00*/  FFMA.FTZ R144, R243, c[0x0][0x2d0], -R166.reuse ;  /* 0x0000b400f3907a23 */ /* 0x102fe200000108a6 */
[----:B------:R-:W-:Y:S08]  /*19d10*/  MOV R243, R181 ;  /* 0x000000b500f37202 */ /* 0x000ff00000000f00 */
[----:B------:R1:W-:Y:S01]  /*19d20*/  MUFU.EX2 R171, R144 ;  /* 0x0000009000ab7308 */ /* 0x0003e20000000800 */
[----:B--2---:R-:W2:Y:S01]  /*19d30*/  LDSM.16.MT88.4 R140, [R223+0x4080] ;  /* 0x00408000df8c783b */ /* 0x004ea20000004200 */
[----:B----4-:R-:W-:Y:S02]  /*19d40*/  F2FP.PACK_AB R192, R202, R203 ;  /* 0x000000cbcac0723e */ /* 0x010fe400000000ff */
[----:B---3--:R-:W-:Y:S02]  /*19d50*/  F2FP.PACK_AB R175, R204, R205 ;  /* 0x000000cdccaf723e */ /* 0x008fe400000000ff */
[----:B-----5:R-:W-:Y:S01]  /*19d60*/  F2FP.PACK_AB R194, R200, R201 ;  /* 0x000000c9c8c2723e */ /* 0x020fe200000000ff */
[--C-:B-1----:R-:W-:Y:S01]  /*19d70*/  FFMA.FTZ R144, R215, c[0x0][0x2d0], -R166.reuse ;  /* 0x0000b400d7907a23 */ /* 0x102fe200000108a6 */
[----:B------:R-:W-:Y:S03]  /*19d80*/  MOV R215, R180 ;  /* 0x000000b400d77202 */ /* 0x000fe60000000f00 */
[----:B------:R1:W3:Y:S01]  /*19d90*/  MUFU.EX2 R196, R144 ;  /* 0x0000009000c47308 */ /* 0x0002e20000000800 */
[-C--:B--2---:R-:W-:Y:S08]  /*19da0*/  HMMA.16816.F32 R116, R132, R140.reuse, R116 ;  /* 0x0000008c8474723c */ /* 0x084ff00000001874 */
[C---:B------:R-:W-:Y:S04]  /*19db0*/  HMMA.16816.F32 R120, R136.reuse, R140, R120 ;  /* 0x0000008c8878723c */ /* 0x040fe80000001878 */
[--C-:B-1----:R-:W-:Y:S01]  /*19dc0*/  FFMA.FTZ R144, R214, c[0x0][0x2d0], -R166.reuse ;  /* 0x0000b400d6907a23 */ /* 0x102fe200000108a6 */
[----:B---3--:R-:W-:Y:S01]  /*19dd0*/  F2FP.PACK_AB R193, R196, R171 ;  /* 0x000000abc4c1723e */ /* 0x008fe200000000ff */
[----:B------:R-:W-:Y:S01]  /*19de0*/  FFMA.FTZ R166, R172, c[0x0][0x2d0], -R166 ;  /* 0x0000b400aca67a23 */ /* 0x000fe200000108a6 */
[----:B------:R-:W2:Y:S01]  /*19df0*/  LDL.LU R214, [R1+0x2c] ;  /* 0x00002c0001d67983 */ /* 0x000ea20000300800 */
[-C--:B------:R-:W-:Y:S01]  /*19e00*/  HMMA.16816.F32 R124, R136, R142.reuse, R124 ;  /* 0x0000008e887c723c */ /* 0x080fe2000000187c */
[----:B------:R1:W-:Y:S03]  /*19e10*/  MUFU.EX2 R170, R144 ;  /* 0x0000009000aa7308 */ /* 0x0003e60000000800 */
[----:B------:R-:W-:Y:S04]  /*19e20*/  F2FP.PACK_AB R172, R211, R210 ;  /* 0x000000d2d3ac723e */ /* 0x000fe800000000ff */
[----:B------:R-:W-:Y:S03]  /*19e30*/  HMMA.16816.F32 R128, R132, R142, R128 ;  /* 0x0000008e8480723c */ /* 0x000fe60000001880 */
[----:B------:R-:W3:Y:S05]  /*19e40*/  MUFU.EX2 R166, R166 ;  /* 0x000000a600a67308 */ /* 0x000eea0000000800 */
[-C--:B------:R-:W-:Y:S01]  /*19e50*/  HMMA.16816.F32 R176, R172, R188.reuse, R4 ;  /* 0x000000bcacb0723c */ /* 0x080fe20000001804 */
[----:B------:R-:W-:Y:S08]  /*19e60*/  LDSM.16.MT88.4 R4, [R223+0x3080] ;  /* 0x00308000df04783b */ /* 0x000ff00000004200 */
[----:B-1----:R-:W1:Y:S03]  /*19e70*/  LDSM.16.MT88.4 R144, [R222+0x3080] ;  /* 0x00308000de90783b */ /* 0x002e660000004200 */
[----:B---3--:R-:W-:Y:S07]  /*19e80*/  F2FP.PACK_AB R195, R166, R170 ;  /* 0x000000aaa6c3723e */ /* 0x008fee00000000ff */
[C---:B------:R-:W-:Y:S01]  /*19e90*/  HMMA.16816.F32 R180, R192.reuse, R188, R8 ;  /* 0x000000bcc0b4723c */ /* 0x040fe20000001808 */
[----:B------:R-:W3:Y:S07]  /*19ea0*/  LDSM.16.MT88.4 R8, [R221+0x4880] ;  /* 0x00488000dd08783b */ /* 0x000eee0000004200 */
[-C--:B------:R-:W-:Y:S01]  /*19eb0*/  HMMA.16816.F32 R184, R192, R190.reuse, R12 ;  /* 0x000000bec0b8723c */ /* 0x080fe2000000180c */
[----:B------:R-:W4:Y:S07]  /*19ec0*/  LDSM.16.MT88.4 R12, [R222+0x4880] ;  /* 0x00488000de0c783b */ /* 0x000f2e0000004200 */
[C---:B------:R-:W-:Y:S01]  /*19ed0*/  HMMA.16816.F32 R188, R172.reuse, R190, R16 ;  /* 0x000000beacbc723c */ /* 0x040fe20000001810 */
[----:B------:R-:W5:Y:S07]  /*19ee0*/  LDSM.16.MT88.4 R16, [R224+0x4880] ;  /* 0x00488000e010783b */ /* 0x000f6e0000004200 */
[-C--:B-1----:R-:W-:Y:S01]  /*19ef0*/  HMMA.16816.F32 R132, R172, R144.reuse, R20 ;  /* 0x00000090ac84723c */ /* 0x082fe20000001814 */
[----:B------:R-:W1:Y:S07]  /*19f00*/  LDSM.16.MT88.4 R20, [R223+0x4880] ;  /* 0x00488000df14783b */ /* 0x000e6e0000004200 */
[C---:B------:R-:W-:Y:S07]  /*19f10*/  HMMA.16816.F32 R136, R192.reuse, R144, R24 ;  /* 0x00000090c088723c */ /* 0x040fee0000001818 */
[----:B------:R-:W-:Y:S01]  /*19f20*/  MOV R27, R154 ;  /* 0x0000009a001b7202 */ /* 0x000fe20000000f00 */
[-C--:B------:R-:W-:Y:S01]  /*19f30*/  HMMA.16816.F32 R140, R192, R146.reuse, R28 ;  /* 0x00000092c08c723c */ /* 0x080fe2000000181c */
[----:B------:R-:W2:Y:S03]  /*19f40*/  LDL.LU R28, [R1+0x28] ;  /* 0x00002800011c7983 */ /* 0x000ea60000300800 */
[----:B------:R-:W-:Y:S02]  /*19f50*/  MOV R26, R155 ;  /* 0x0000009b001a7202 */ /* 0x000fe40000000f00 */
[----:B------:R-:W-:Y:S02]  /*19f60*/  MOV R25, R153 ;  /* 0x0000009900197202 */ /* 0x000fe40000000f00 */
[C---:B------:R-:W-:Y:S01]  /*19f70*/  HMMA.16816.F32 R144, R172.reuse, R146, R32 ;  /* 0x00000092ac90723c */ /* 0x040fe20000001820 */
[----:B------:R-:W2:Y:S03]  /*19f80*/  LDL.LU R35, [R1+0x24] ;  /* 0x0000240001237983 */ /* 0x000ea60000300800 */
[----:B------:R-:W-:Y:S02]  /*19f90*/  MOV R24, R152 ;  /* 0x0000009800187202 */ /* 0x000fe40000000f00 */
[----:B------:R-:W-:Y:S02]  /*19fa0*/  MOV R30, R158 ;  /* 0x0000009e001e7202 */ /* 0x000fe40000000f00 */
[-C--:B------:R-:W-:Y:S04]  /*19fb0*/  HMMA.16816.F32 R148, R172, R160.reuse, R36 ;  /* 0x000000a0ac94723c */ /* 0x080fe80000001824 */
[----:B------:R-:W-:Y:S02]  /*19fc0*/  MOV R31, R157 ;  /* 0x0000009d001f7202 */ /* 0x000fe40000000f00 */
[----:B------:R-:W-:Y:S02]  /*19fd0*/  MOV R29, R159 ;  /* 0x0000009f001d7202 */ /* 0x000fe40000000f00 */
[C---:B------:R-:W-:Y:S04]  /*19fe0*/  HMMA.16816.F32 R152, R192.reuse, R160, R40 ;  /* 0x000000a0c098723c */ /* 0x040fe80000001828 */
[----:B------:R-:W-:Y:S04]  /*19ff0*/  MOV R34, R156 ;  /* 0x0000009c00227202 */ /* 0x000fe80000000f00 */
        /* <DEDUP_REMOVED lines=14> */
[-C--:B-----5:R-:W-:Y:S08]  /*1a0e0*/  HMMA.16816.F32 R100, R172, R16.reuse, R100 ;  /* 0x00000010ac64723c */ /* 0x0a0ff00000001864 */
[C---:B------:R-:W-:Y:S08]  /*1a0f0*/  HMMA.16816.F32 R104, R192.reuse, R16, R104 ;  /* 0x00000010c068723c */ /* 0x040ff00000001868 */
[-C--:B------:R-:W-:Y:S08]  /*1a100*/  HMMA.16816.F32 R108, R192, R18.reuse, R108 ;  /* 0x00000012c06c723c */ /* 0x080ff0000000186c */
[C---:B------:R-:W-:Y:S08]  /*1a110*/  HMMA.16816.F32 R112, R172.reuse, R18, R112 ;  /* 0x00000012ac70723c */ /* 0x040ff00000001870 */
[-C--:B-1----:R-:W-:Y:S08]  /*1a120*/  HMMA.16816.F32 R116, R172, R20.reuse, R116 ;  /* 0x00000014ac74723c */ /* 0x082ff00000001874 */
[C---:B------:R-:W-:Y:S08]  /*1a130*/  HMMA.16816.F32 R120, R192.reuse, R20, R120 ;  /* 0x00000014c078723c */ /* 0x040ff00000001878 */
[-C--:B------:R-:W-:Y:S08]  /*1a140*/  HMMA.16816.F32 R124, R192, R22.reuse, R124 ;  /* 0x00000016c07c723c */ /* 0x080ff0000000187c */
[----:B------:R-:W-:Y:S04]  /*1a150*/  HMMA.16816.F32 R128, R172, R22, R128 ;  /* 0x00000016ac80723c */ /* 0x000fe80000001880 */
[----:B--2---:R-:W-:Y:S02]  /*1a160*/  FFMA.FTZ R4, R2, R28, R29 ;  /* 0x0000001c02047223 */ /* 0x004fe4000001001d */
[----:B------:R-:W-:Y:S02]  /*1a170*/  FADD.FTZ R2, R30, R165 ;  /* 0x000000a51e027221 */ /* 0x000fe40000010000 */
[----:B------:R-:W-:Y:S04]  /*1a180*/  FADD.FTZ R4, R24, R4 ;  /* 0x0000000418047221 */ /* 0x000fe80000010000 */
[----:B------:R-:W-:Y:S02]  /*1a190*/  FADD.FTZ R2, R25, R2 ;  /* 0x0000000219027221 */ /* 0x000fe40000010000 */
[----:B------:R-:W-:Y:S02]  /*1a1a0*/  FFMA.FTZ R164, R164, R35, R34 ;  /* 0x00000023a4a47223 */ /* 0x000fe40000010022 */
        /* <DEDUP_REMOVED lines=39> */
[----:B------:R-:W-:Y:S01]  /*1a420*/  FADD.FTZ R2, R196, R2 ;  /* 0x00000002c4027221 */ /* 0x000fe20000010000 */
[----:B------:R1:W-:Y:S01]  /*1a430*/  STL [R1+0x20], R6 ;  /* 0x0000200601007387 */ /* 0x0003e20000100800 */
[----:B------:R-:W-:Y:S02]  /*1a440*/  FADD.FTZ R4, R201, R4 ;  /* 0x00000004c9047221 */ /* 0x000fe40000010000 */
        /* <DEDUP_REMOVED lines=9> */
.L_x_1269:
[----:B-1----:R-:W2:Y:S04]  /*1a4e0*/  LDL R4, [R1+0x34] ;  /* 0x0000340001047983 */ /* 0x002ea80000100800 */
[----:B------:R-:W3:Y:S01]  /*1a4f0*/  LDL R2, [R1+0x30] ;  /* 0x0000300001027983 */ /* 0x000ee20000100800 */
[----:B------:R-:W-:-:S02]  /*1a500*/  IMAD.MOV.U32 R0, RZ, RZ, c[0x0][0x2c4] ;  /* 0x0000b100ff007624 */ /* 0x000fc400078e00ff */
[----:B------:R-:W-:-:S03]  /*1a510*/  IMAD.MOV.U32 R5, RZ, RZ, c[0x0][0x32c] ;  /* 0x0000cb00ff057624 */ /* 0x000fc600078e00ff */
[----:B------:R-:W-:Y:S02]  /*1a520*/  ISETP.NE.AND P0, PT, R0, 0x1, PT ;  /* 0x000000010000780c */ /* 0x000fe40003f05270 */
[----:B------:R-:W1:Y:S02]  /*1a530*/  S2R R0, SR_CTAID.X ;  /* 0x0000000000007919 */ /* 0x000e640000002500 */
[----:B-1----:R-:W-:Y:S01]  /*1a540*/  LEA R0, R0, 0x7f, 0x7 ;  /* 0x0000007f00007811 */ /* 0x002fe200078e38ff */
[----:B--2---:R-:W-:-:S08]  /*1a550*/  IMAD.MOV.U32 R6, RZ, RZ, R4 ;  /* 0x000000ffff067224 */ /* 0x004fd000078e0004 */
[----:B------:R-:W-:Y:S01]  /*1a560*/  @P0 IMAD.HI.U32 R4, R0, c[0x0][0x2c8], RZ ;  /* 0x0000b20000040a27 */ /* 0x000fe200078e00ff */
[----:B---3--:R-:W-:-:S04]  /*1a570*/  IADD3 R2, R2, 0x1, -R6 ;  /* 0x0000000102027810 */ /* 0x008fc80007ffe806 */
[----:B------:R-:W-:Y:S02]  /*1a580*/  @P0 SHF.R.U32.HI R0, RZ, c[0x0][0x2cc], R4 ;  /* 0x0000b300ff000a19 */ /* 0x000fe40000011604 */
[----:B------:R-:W-:-:S03]  /*1a590*/  ISETP.GE.AND P0, PT, R5, 0x1, PT ;  /* 0x000000010500780c */ /* 0x000fc60003f06270 */
[----:B------:R-:W-:-:S05]  /*1a5a0*/  IMAD.IADD R0, R0, 0x1, R2 ;  /* 0x0000000100007824 */ /* 0x000fca00078e0202 */
[----:B------:R-:W-:-:S04]  /*1a5b0*/  IADD3 R2, R0, -c[0x0][0x324], RZ ;  /* 0x8000c90000027a10 */ /* 0x000fc80007ffe0ff */
[----:B------:R1:W2:Y:S02]  /*1a5c0*/  R2UR UR6, R2 ;  /* 0x00000000020673c2 */ /* 0x0002a400000e0000 */
[----:B-12---:R-:W-:Y:S05]  /*1a5d0*/  @!P0 BRA `(.L_x_1287) ;  /* 0x0000017000008947 */ /* 0x006fea0003800000 */
        /* <DEDUP_REMOVED lines=13> */
.L_x_1288:
[----:B------:R-:W-:Y:S02]  /*1a6b0*/  ULDC UR4, c[0x0][0x32c] ;  /* 0x0000cb0000047ab9 */ /* 0x000fe40000000800 */
[----:B------:R-:W-:-:S03]  /*1a6c0*/  UISETP.NE.AND UP0, UPT, UR4, 0x1, UPT ;  /* 0x000000010400788c */ /* 0x000fc6000bf05270 */
[----:B------:R-:W-:Y:S02]  /*1a6d0*/  ULDC.64 UR4, c[0x0][0x330] ;  /* 0x0000cc0000047ab9 */ /* 0x000fe40000000a00 */
[----:B------:R-:W-:-:S07]  /*1a6e0*/  UIMAD.WIDE.U32 UR12, UR10, UR4, URZ ;  /* 0x000000040a0c72a5 */ /* 0x000fce000f8e003f */
[----:B------:R-:W-:Y:S02]  /*1a6f0*/  @UP0 UMOV UR11, UR13 ;  /* 0x0000000d000b0c82 */ /* 0x000fe40008000000 */
[----:B------:R-:W-:Y:S02]  /*1a700*/  @UP0 USHF.R.U32.HI UR10, URZ, UR5, UR11 ;  /* 0x000000053f0a0299 */ /* 0x000fe4000801160b */
.L_x_1289:
[----:B------:R-:W-:Y:S02]  /*1a710*/  ULDC UR4, c[0x0][0x32c] ;  /* 0x0000cb0000047ab9 */ /* 0x000fe40000000800 */
[----:B------:R-:W-:-:S04]  /*1a720*/  UIMAD UR4, UR10, UR4, URZ ;  /* 0x000000040a0472a4 */ /* 0x000fc8000f8e023f */
[----:B------:R-:W-:-:S04]  /*1a730*/  UISETP.LT.AND UP0, UPT, UR6, UR4, UPT ;  /* 0x000000040600728c */ /* 0x000fc8000bf01270 */
[----:B------:R-:W-:-:S04]  /*1a740*/  USEL UR6, UR6, UR4, !UP0 ;  /* 0x0000000406067287 */ /* 0x000fc8000c000000 */
.L_x_1287:
        /* <DEDUP_REMOVED lines=8> */
[----:B------:R-:W-:Y:S01]  /*1a7d0*/  MOV R2, R168 ;  /* 0x000000a800027202 */ /* 0x000fe20000000f00 */
[----:B------:R-:W-:Y:S01]  /*1a7e0*/  IMAD.MOV.U32 R170, RZ, RZ, R3 ;  /* 0x000000ffffaa7224 */ /* 0x000fe200078e0003 */
[----:B------:R-:W-:Y:S01]  /*1a7f0*/  MOV R0, R169 ;  /* 0x000000a900007202 */ /* 0x000fe20000000f00 */
[----:B------:R-:W-:Y:S01]  /*1a800*/  IMAD.MOV.U32 R240, RZ, RZ, R238 ;  /* 0x000000fffff07224 */ /* 0x000fe200078e00ee */
[----:B------:R-:W-:Y:S01]  /*1a810*/  MOV R164, R167 ;  /* 0x000000a700a47202 */ /* 0x000fe20000000f00 */
[----:B------:R-:W-:Y:S01]  /*1a820*/  IMAD.MOV.U32 R251, RZ, RZ, 0x5 ;  /* 0x00000005fffb7424 */ /* 0x000fe200078e00ff */
[----:B------:R-:W-:Y:S02]  /*1a830*/  MOV R250, c[0x0][0x1e0] ;  /* 0x0000780000fa7a02 */ /* 0x000fe40000000f00 */
.L_x_1291:
[----:B------:R-:W2:Y:S01]  /*1a840*/  LDL R3, [R1+0x38] ;  /* 0x0000380001037983 */ /* 0x000ea20000100800 */
[----:B------:R-:W-:Y:S04]  /*1a850*/  DEPBAR.LE SB0, 0x0 ;  /* 0x000080000000791a */ /* 0x000fe80000000000 */
[----:B------:R-:W3:Y:S06]  /*1a860*/  LDL.64 R204, [R1+0x58] ;  /* 0x0000580001cc7983 */ /* 0x000eec0000100a00 */
[----:B------:R-:W-:Y:S01]  /*1a870*/  BAR.SYNC.DEFER_BLOCKING 0x0 ;  /* 0x0000000000007b1d */ /* 0x000fe20000010000 */
[C---:B------:R-:W-:Y:S02]  /*1a880*/  ISETP.LT.AND P0, PT, R240.reuse, UR7, PT ;  /* 0x00000007f0007c0c */ /* 0x040fe4000bf01270 */
[C---:B------:R-:W-:Y:S11]  /*1a890*/  IADD3 R238, R240.reuse, -0x1, RZ ;  /* 0xfffffffff0ee7810 */ /* 0x040ff60007ffe0ff */
[C---:B------:R-:W-:Y:S01]  /*1a8a0*/  @!P0 IMAD.WIDE.U32 R168, R240.reuse, c[0x0][0x208], RZ ;  /* 0x00008200f0a88a25 */ /* 0x040fe200078e00ff */
[----:B-----5:R-:W-:Y:S08]  /*1a8b0*/  LDSM.16.M88.4 R48, [R227+0x8080] ;  /* 0x00808000e330783b */ /* 0x020ff00000000200 */
[----:B------:R-:W3:Y:S06]  /*1a8c0*/  LDL.64 R166, [R1+0x60] ;  /* 0x0000600001a67983 */ /* 0x000eec0000100a00 */
[----:B------:R-:W1:Y:S08]  /*1a8d0*/  LDSM.16.M88.4 R16, [R220+0x5080] ;  /* 0x00508000dc10783b */ /* 0x000e700000000200 */
[----:B------:R-:W4:Y:S08]  /*1a8e0*/  LDSM.16.M88.4 R44, [R227+0xa080] ;  /* 0x00a08000e32c783b */ /* 0x000f300000000200 */
[----:B------:R-:W4:Y:S08]  /*1a8f0*/  LDSM.16.M88.4 R32, [R220+0x5880] ;  /* 0x00588000dc20783b */ /* 0x000f300000000200 */
[----:B------:R-:W4:Y:S08]  /*1a900*/  LDSM.16.M88.4 R172, [R220+0x6080] ;  /* 0x00608000dcac783b */ /* 0x000f300000000200 */
[----:B------:R-:W-:Y:S01]  /*1a910*/  LDSM.16.M88.4 R192, [R229+0x8080] ;  /* 0x00808000e5c0783b */ /* 0x000fe20000000200 */
[-C--:B-1----:R-:W-:Y:S07]  /*1a920*/  HMMA.16816.F32 R4, R48, R16.reuse, RZ ;  /* 0x000000103004723c */ /* 0x082fee00000018ff */
[----:B------:R-:W1:Y:S01]  /*1a930*/  LDSM.16.M88.4 R196, [R231] ;  /* 0x00000000e7c4783b */ /* 0x000e620000000200 */
[C---:B----4-:R-:W-:Y:S07]  /*1a940*/  HMMA.16816.F32 R8, R44.reuse, R16, RZ ;  /* 0x000000102c08723c */ /* 0x050fee00000018ff */
[----:B------:R-:W4:Y:S01]  /*1a950*/  LDSM.16.M88.4 R200, [R229+0xa080] ;  /* 0x00a08000e5c8783b */ /* 0x000f220000000200 */
[-C--:B------:R-:W-:Y:S08]  /*1a960*/  HMMA.16816.F32 R12, R44, R18.reuse, RZ ;  /* 0x000000122c0c723c */ /* 0x080ff000000018ff */
[C---:B------:R-:W-:Y:S08]  /*1a970*/  HMMA.16816.F32 R16, R48.reuse, R18, RZ ;  /* 0x000000123010723c */ /* 0x040ff000000018ff */
[-C--:B------:R-:W-:Y:S08]  /*1a980*/  HMMA.16816.F32 R20, R48, R32.reuse, RZ ;  /* 0x000000203014723c */ /* 0x080ff000000018ff */
[C---:B------:R-:W-:Y:S08]  /*1a990*/  HMMA.16816.F32 R24, R44.reuse, R32, RZ ;  /* 0x000000202c18723c */ /* 0x040ff000000018ff */
[-C--:B------:R-:W-:Y:S08]  /*1a9a0*/  HMMA.16816.F32 R28, R44, R34.reuse, RZ ;  /* 0x000000222c1c723c */ /* 0x080ff000000018ff */
[C---:B------:R-:W-:Y:S08]  /*1a9b0*/  HMMA.16816.F32 R32, R48.reuse, R34, RZ ;  /* 0x000000223020723c */ /* 0x040ff000000018ff */
[-C--:B------:R-:W-:Y:S08]  /*1a9c0*/  HMMA.16816.F32 R36, R48, R172.reuse, RZ ;  /* 0x000000ac3024723c */ /* 0x080ff000000018ff */
[C---:B------:R-:W-:Y:S08]  /*1a9d0*/  HMMA.16816.F32 R40, R44.reuse, R172, RZ ;  /* 0x000000ac2c28723c */ /* 0x040ff000000018ff */
[-C--:B------:R-:W-:Y:S08]  /*1a9e0*/  HMMA.16816.F32 R44, R44, R174.reuse, RZ ;  /* 0x000000ae2c2c723c */ /* 0x080ff000000018ff */
[----:B------:R-:W-:Y:S01]  /*1a9f0*/  HMMA.16816.F32 R48, R48, R174, RZ ;  /* 0x000000ae3030723c */ /* 0x000fe200000018ff */
[----:B------:R-:W4:Y:S07]  /*1aa00*/  LDSM.16.M88.4 R172, [R237] ;  /* 0x00000000edac783b */ /* 0x000f2e0000000200 */
[-C--:B-1----:R-:W-:Y:S08]  /*1aa10*/  HMMA.16816.F32 R4, R192, R196.reuse, R4 ;  /* 0x000000c4c004723c */ /* 0x082ff00000001804 */
[C---:B----4-:R-:W-:Y:S08]  /*1aa20*/  HMMA.16816.F32 R8, R200.reuse, R196, R8 ;  /* 0x000000c4c808723c */ /* 0x050ff00000001808 */
[-C--:B------:R-:W-:Y:S08]  /*1aa30*/  HMMA.16816.F32 R12, R200, R198.reuse, R12 ;  /* 0x000000c6c80c723c */ /* 0x080ff0000000180c */
[C---:B------:R-:W-:Y:S08]  /*1aa40*/  HMMA.16816.F32 R16, R192.reuse, R198, R16 ;  /* 0x000000c6c010723c */ /* 0x040ff00000001810 */
[-C--:B------:R-:W-:Y:S08]  /*1aa50*/  HMMA.16816.F32 R20, R192, R172.reuse, R20 ;  /* 0x000000acc014723c */ /* 0x080ff00000001814 */
[C---:B------:R-:W-:Y:S08]  /*1aa60*/  HMMA.16816.F32 R24, R200.reuse, R172, R24 ;  /* 0x000000acc818723c */ /* 0x040ff00000001818 */
[-C--:B------:R-:W-:Y:S08]  /*1aa70*/  HMMA.16816.F32 R28, R200, R174.reuse, R28 ;  /* 0x000000aec81c723c */ /* 0x080ff0000000181c */
[C---:B------:R-:W-:Y:S04]  /*1aa80*/  HMMA.16816.F32 R32, R192.reuse, R174, R32 ;  /* 0x000000aec020723c */ /* 0x040fe80000001820 */
[C---:B--2---:R-:W-:Y:S02]  /*1aa90*/  LOP3.LUT P4, RZ, R3.reuse, 0x40, RZ, 0xc0, !PT ;  /* 0x0000004003ff7812 */ /* 0x044fe4000788c0ff */
[----:B------:R-:W-:Y:S02]  /*1aaa0*/  LOP3.LUT P3, RZ, R3, 0x80, RZ, 0xc0, !PT ;  /* 0x0000008003ff7812 */ /* 0x000fe4000786c0ff */
[----:B------:R-:W-:Y:S05]  /*1aab0*/  @!P0 SHF.R.S32.HI R3, RZ, 0x1f, R240 ;  /* 0x0000001fff038819 */ /* 0x000fea00000114f0 */
[----:B------:R-:W-:Y:S04]  /*1aac0*/  @!P0 IMAD R3, R3, c[0x0][0x208], RZ ;  /* 0x0000820003038a24 */ /* 0x000fe800078e02ff */
[----:B------:R-:W-:Y:S05]  /*1aad0*/  @!P0 IMAD R3, R240, c[0x0][0x20c], R3 ;  /* 0x00008300f0038a24 */ /* 0x000fea00078e0203 */
[----:B------:R-:W-:Y:S05]  /*1aae0*/  @!P0 IADD3 R3, R169, R3, RZ ;  /* 0x00000003a9038210 */ /* 0x000fea0007ffe0ff */
[----:B------:R-:W-:Y:S01]  /*1aaf0*/  @!P0 IMAD R3, R3, 0x30, RZ ;  /* 0x0000003003038824 */ /* 0x000fe200078e02ff */
[----:B---3--:R-:W-:Y:S02]  /*1ab00*/  @!P0 MOV R167, R205 ;  /* 0x000000cd00a78202 */ /* 0x008fe40000000f00 */
[----:B------:R-:W1:Y:S03]  /*1ab10*/  LDSM.16.M88.4 R204, [R236] ;  /* 0x00000000eccc783b */ /* 0x000e660000000200 */
[----:B------:R-:W-:Y:S05]  /*1ab20*/  @!P0 IMAD.WIDE.U32 R166, R168, 0x30, R166 ;  /* 0x00000030a8a68825 */ /* 0x000fea00078e00a6 */
[----:B------:R-:W-:Y:S02]  /*1ab30*/  @!P0 SHF.L.U32 R168, R166, 0x1, RZ ;  /* 0x00000001a6a88819 */ /* 0x000fe400000006ff */
[----:B------:R-:W-:Y:S02]  /*1ab40*/  @!P0 IADD3 R3, R167, R3, RZ ;  /* 0x00000003a7038210 */ /* 0x000fe40007ffe0ff */
[----:B------:R-:W-:Y:S02]  /*1ab50*/  @!P0 IADD3 R208, P2, R168, 0x80, RZ ;  /* 0x00000080a8d08810 */ /* 0x000fe40007f5e0ff */
[----:B------:R-:W-:Y:S02]  /*1ab60*/  @!P0 SHF.L.U64.HI R167, R166, 0x1, R3 ;  /* 0x00000001a6a78819 */ /* 0x000fe40000010203 */
[----:B------:R-:W-:Y:S04]  /*1ab70*/  @!P0 IADD3 R208, P1, R208, c[0x0][0x1f8], RZ ;  /* 0x00007e00d0d08a10 */ /* 0x000fe80007f3e0ff */
[----:B------:R-:W-:Y:S02]  /*1ab80*/  @!P0 IADD3.X R209, RZ, c[0x0][0x1fc], R167, P1, P2 ;  /* 0x00007f00ffd18a10 */ /* 0x000fe40000fe44a7 */
[----:B------:R-:W-:Y:S04]  /*1ab90*/  @!P0 IADD3 R168, P1, R168, c[0x0][0x1f8], RZ ;  /* 0x00007e00a8a88a10 */ /* 0x000fe80007f3e0ff */
[----:B------:R-:W-:Y:S02]  /*1aba0*/  @!P0 IADD3.X R169, R167, c[0x0][0x1fc], RZ, P1, !PT ;  /* 0x00007f00a7a98a10 */ /* 0x000fe40000ffe4ff */
[----:B------:R-:W-:Y:S03]  /*1abb0*/  @!P0 IADD3 R166, P2, R168, UR9, RZ ;  /* 0x00000009a8a68c10 */ /* 0x000fe6000ff5e0ff */
[----:B------:R-:W-:Y:S01]  /*1abc0*/  @!PT LDS RZ, [RZ] ;  /* 0x00000000fffff984 */ /* 0x000fe20000000800 */
[----:B------:R-:W-:Y:S01]  /*1abd0*/  @!PT LDS RZ, [RZ] ;  /* 0x00000000fffff984 */ /* 0x000fe20000000800 */
[----:B------:R-:W-:Y:S01]  /*1abe0*/  @!PT LDS RZ, [RZ] ;  /* 0x00000000fffff984 */ /* 0x000fe20000000800 */
[----:B------:R2:W-:Y:S01]  /*1abf0*/  @!P0 LDGSTS.E.BYPASS.LTC128B.128 [R239+0x2080], [R168.64], !P4 ;  /* 0x02080000a8ef8fae */ /* 0x0005e2000e101d4e */
[----:B------:R-:W-:Y:S02]  /*1ac00*/  @!P0 IADD3.X R167, R169, UR8, RZ, P2, !PT ;  /* 0x00000008a9a78c10 */ /* 0x000fe400097fe4ff */
[----:B------:R-:W-:Y:S04]  /*1ac10*/  @!P0 IADD3 R196, P1, R166, UR9, RZ ;  /* 0x00000009a6c48c10 */ /* 0x000fe8000ff3e0ff */
[----:B------:R-:W-:Y:S01]  /*1ac20*/  @!P0 IADD3.X R197, R167, UR8, RZ, P1, !PT ;  /* 0x00000008a7c58c10 */ /* 0x000fe20008ffe4ff */
[----:B------:R3:W-:Y:S01]  /*1ac30*/  @!P0 LDGSTS.E.BYPASS.LTC128B.128 [R239+0x3880], [R208.64], !P3 ;  /* 0x03880000d0ef8fae */ /* 0x0007e2000d901d4e */
[-C--:B-1----:R-:W-:Y:S07]  /*1ac40*/  HMMA.16816.F32 R36, R192, R204.reuse, R36 ;  /* 0x000000ccc024723c */ /* 0x082fee0000001824 */
[----:B------:R1:W-:Y:S01]  /*1ac50*/  @!P0 LDGSTS.E.BYPASS.LTC128B.128 [R239+0x2880], [R166.64], !P4 ;  /* 0x02880000a6ef8fae */ /* 0x0003e2000e101d4e */
[C---:B------:R-:W-:Y:S07]  /*1ac60*/  HMMA.16816.F32 R40, R200.reuse, R204, R40 ;  /* 0x000000ccc828723c */ /* 0x040fee0000001828 */
[----:B------:R1:W-:Y:S01]  /*1ac70*/  @!P0 LDGSTS.E.BYPASS.LTC128B.128 [R239+0x4080], [R166.64+0x80], !P3 ;  /* 0x04080080a6ef8fae */ /* 0x0003e2000d901d4e */
[-C--:B------:R-:W-:Y:S07]  /*1ac80*/  HMMA.16816.F32 R44, R200, R206.reuse, R44 ;  /* 0x000000cec82c723c */ /* 0x080fee000000182c */
[----:B------:R4:W-:Y:S01]  /*1ac90*/  @!P0 LDGSTS.E.BYPASS.LTC128B.128 [R239+0x3080], [R196.64], !P4 ;  /* 0x03080000c4ef8fae */ /* 0x0009e2000e101d4e */
[----:B------:R-:W-:Y:S07]  /*1aca0*/  HMMA.16816.F32 R48, R192, R206, R48 ;  /* 0x000000cec030723c */ /* 0x000fee0000001830 */
[----:B------:R4:W-:Y:S01]  /*1acb0*/  @!P0 LDGSTS.E.BYPASS.LTC128B.128 [R239+0x4880], [R196.64+0x80], !P3 ;  /* 0x04880080c4ef8fae */ /* 0x0009e2000d901d4e */
[----:B------:R-:W-:Y:S07]  /*1acc0*/  ISETP.GT.AND P0, PT, R240, UR7, PT ;  /* 0x00000007f0007c0c */ /* 0x000fee000bf04270 */
[----:B---3--:R-:W-:Y:S08]  /*1acd0*/  LDSM.16.M88.4 R208, [R228+0x8080] ;  /* 0x00808000e4d0783b */ /* 0x008ff00000000200 */
[----:B------:R-:W3:Y:S08]  /*1ace0*/  LDSM.16.M88.4 R212, [R226+0x5080] ;  /* 0x00508000e2d4783b */ /* 0x000ef00000000200 */
[----:B------:R-:W-:Y:S08]  /*1acf0*/  LDSM.16.M88.4 R216, [R226+0x5880] ;  /* 0x00588000e2d8783b */ /* 0x000ff00000000200 */
[----:B----4-:R-:W4:Y:S08]  /*1ad00*/  LDSM.16.M88.4 R196, [R228+0xa080] ;  /* 0x00a08000e4c4783b */ /* 0x010f300000000200 */
[----:B------:R-:W0:Y:S08]  /*1ad10*/  LDGDEPBAR ;  /* 0x00000000000079af */ /* 0x000e300000000000 */
[----:B------:R-:W1:Y:S01]  /*1ad20*/  LDSM.16.M88.4 R172, [R226+0x6080] ;  /* 0x00608000e2ac783b */ /* 0x000e620000000200 */
[-C--:B---3--:R-:W-:Y:S07]  /*1ad30*/  HMMA.16816.F32 R4, R208, R212.reuse, R4 ;  /* 0x000000d4d004723c */ /* 0x088fee0000001804 */
[----:B------:R-:W-:Y:S08]  /*1ad40*/  LDSM.16.M88.4 R192, [R230+0x8080] ;  /* 0x00808000e6c0783b */ /* 0x000ff00000000200 */
[----:B------:R-:W3:Y:S01]  /*1ad50*/  LDSM.16.M88.4 R200, [R225] ;  /* 0x00000000e1c8783b */ /* 0x000ee20000000200 */
[C---:B----4-:R-:W-:Y:S07]  /*1ad60*/  HMMA.16816.F32 R8, R196.reuse, R212, R8 ;  /* 0x000000d4c408723c */ /* 0x050fee0000001808 */
[----:B------:R-:W4:Y:S01]  /*1ad70*/  LDSM.16.M88.4 R204, [R230+0xa080] ;  /* 0x00a08000e6cc783b */ /* 0x000f220000000200 */
        /* <DEDUP_REMOVED lines=13> */
[----:B------:R-:W1:Y:S07]  /*1ae50*/  LDSM.16.M88.4 R172, [R225+0x1000] ;  /* 0x00100000e1ac783b */ /* 0x000e6e0000000200 */
[-C--:B---3--:R-:W-:Y:S01]  /*1ae60*/  HMMA.16816.F32 R4, R192, R200.reuse, R4 ;  /* 0x000000c8c004723c */ /* 0x088fe20000001804 */
[----:B------:R-:W-:Y:S07]  /*1ae70*/  LDSM.16.M88.4 R208, [R227+0xe080] ;  /* 0x00e08000e3d0783b */ /* 0x000fee0000000200 */
[C---:B----4-:R-:W-:Y:S08]  /*1ae80*/  HMMA.16816.F32 R8, R204.reuse, R200, R8 ;  /* 0x000000c8cc08723c */ /* 0x050ff00000001808 */
        /* <DEDUP_REMOVED lines=11> */
[----:B------:R-:W-:Y:S07]  /*1af40*/  LDSM.16.M88.4 R204, [R234] ;  /* 0x00000000eacc783b */ /* 0x000fee0000000200 */
[----:B------:R-:W-:Y:S01]  /*1af50*/  HMMA.16816.F32 R48, R192, R174, R48 ;  /* 0x000000aec030723c */ /* 0x000fe20000001830 */
[----:B------:R-:W-:Y:S07]  /*1af60*/  LDSM.16.M88.4 R172, [R229+0xc080] ;  /* 0x00c08000e5ac783b */ /* 0x000fee0000000200 */
[-C--:B---3--:R-:W-:Y:S01]  /*1af70*/  HMMA.16816.F32 R4, R196, R200.reuse, R4 ;  /* 0x000000c8c404723c */ /* 0x088fe20000001804 */
[----:B------:R-:W1:Y:S07]  /*1af80*/  LDSM.16.M88.4 R192, [R235] ;  /* 0x00000000ebc0783b */ /* 0x000e6e0000000200 */
[C---:B------:R-:W-:Y:S08]  /*1af90*/  HMMA.16816.F32 R8, R208.reuse, R200, R8 ;  /* 0x000000c8d008723c */ /* 0x040ff00000001808 */
[-C--:B------:R-:W-:Y:S08]  /*1afa0*/  HMMA.16816.F32 R12, R208, R202.reuse, R12 ;  /* 0x000000cad00c723c */ /* 0x080ff0000000180c */
[C---:B------:R-:W-:Y:S01]  /*1afb0*/  HMMA.16816.F32 R16, R196.reuse, R202, R16 ;  /* 0x000000cac410723c */ /* 0x040fe20000001810 */
[----:B------:R-:W3:Y:S07]  /*1afc0*/  LDSM.16.M88.4 R200, [R229+0xe080] ;  /* 0x00e08000e5c8783b */ /* 0x000eee0000000200 */
[-C--:B------:R-:W-:Y:S08]  /*1afd0*/  HMMA.16816.F32 R20, R196, R216.reuse, R20 ;  /* 0x000000d8c414723c */ /* 0x080ff00000001814 */
[C---:B------:R-:W-:Y:S08]  /*1afe0*/  HMMA.16816.F32 R24, R208.reuse, R216, R24 ;  /* 0x000000d8d018723c */ /* 0x040ff00000001818 */
[-C--:B------:R-:W-:Y:S08]  /*1aff0*/  HMMA.16816.F32 R28, R208, R218.reuse, R28 ;  /* 0x000000dad01c723c */ /* 0x080ff0000000181c */
[C---:B------:R-:W-:Y:S01]  /*1b000*/  HMMA.16816.F32 R32, R196.reuse, R218, R32 ;  /* 0x000000dac420723c */ /* 0x040fe20000001820 */
[----:B------:R-:W4:Y:S07]  /*1b010*/  LDSM.16.M88.4 R216, [R233] ;  /* 0x00000000e9d8783b */ /* 0x000f2e0000000200 */
[-C--:B--2---:R-:W-:Y:S08]  /*1b020*/  HMMA.16816.F32 R36, R196, R212.reuse, R36 ;  /* 0x000000d4c424723c */ /* 0x084ff00000001824 */
[C---:B------:R-:W-:Y:S08]  /*1b030*/  HMMA.16816.F32 R40, R208.reuse, R212, R40 ;  /* 0x000000d4d028723c */ /* 0x040ff00000001828 */
[-C--:B------:R-:W-:Y:S01]  /*1b040*/  HMMA.16816.F32 R44, R208, R214.reuse, R44 ;  /* 0x000000d6d02c723c */ /* 0x080fe2000000182c */
[----:B------:R-:W-:Y:S07]  /*1b050*/  LDSM.16.M88.4 R208, [R228+0xe080] ;  /* 0x00e08000e4d0783b */ /* 0x000fee0000000200 */
[----:B------:R-:W-:Y:S01]  /*1b060*/  HMMA.16816.F32 R48, R196, R214, R48 ;  /* 0x000000d6c430723c */ /* 0x000fe20000001830 */
[----:B------:R-:W-:Y:S07]  /*1b070*/  LDSM.16.M88.4 R196, [R226+0x6880] ;  /* 0x00688000e2c4783b */ /* 0x000fee0000000200 */
[-C--:B-1----:R-:W-:Y:S01]  /*1b080*/  HMMA.16816.F32 R4, R172, R192.reuse, R4 ;  /* 0x000000c0ac04723c */ /* 0x082fe20000001804 */
[----:B------:R-:W-:Y:S07]  /*1b090*/  LDSM.16.M88.4 R212, [R226+0x7080] ;  /* 0x00708000e2d4783b */ /* 0x000fee0000000200 */
[C---:B---3--:R-:W-:Y:S08]  /*1b0a0*/  HMMA.16816.F32 R8, R200.reuse, R192, R8 ;  /* 0x000000c0c808723c */ /* 0x048ff00000001808 */
        /* <DEDUP_REMOVED lines=8> */
[-C--:B----4-:R-:W-:Y:S08]  /*1b130*/  HMMA.16816.F32 R36, R172, R216.reuse, R36 ;  /* 0x000000d8ac24723c */ /* 0x090ff00000001824 */
[C---:B------:R-:W-:Y:S08]  /*1b140*/  HMMA.16816.F32 R40, R200.reuse, R216, R40 ;  /* 0x000000d8c828723c */ /* 0x040ff00000001828 */
[-C--:B------:R-:W-:Y:S01]  /*1b150*/  HMMA.16816.F32 R44, R200, R218.reuse, R44 ;  /* 0x000000dac82c723c */ /* 0x080fe2000000182c */
[----:B------:R-:W-:Y:S07]  /*1b160*/  LDSM.16.M88.4 R200, [R232+0xe080] ;  /* 0x00e08000e8c8783b */ /* 0x000fee0000000200 */
[----:B------:R-:W-:Y:S01]  /*1b170*/  HMMA.16816.F32 R48, R172, R218, R48 ;  /* 0x000000daac30723c */ /* 0x000fe20000001830 */
[----:B------:R-:W-:Y:S07]  /*1b180*/  LDSM.16.M88.4 R172, [R230+0xc080] ;  /* 0x00c08000e6ac783b */ /* 0x000fee0000000200 */
[-C--:B-1----:R-:W-:Y:S01]  /*1b190*/  HMMA.16816.F32 R4, R192, R196.reuse, R4 ;  /* 0x000000c4c004723c */ /* 0x082fe20000001804 */
[----:B------:R-:W-:Y:S07]  /*1b1a0*/  LDSM.16.M88.4 R216, [R225+0x2800] ;  /* 0x00280000e1d8783b */ /* 0x000fee0000000200 */
        /* <DEDUP_REMOVED lines=8> */
[----:B------:R-:W3:Y:S01]  /*1b230*/  LDSM.16.M88.4 R212, [R225+0x2000] ;  /* 0x00200000e1d4783b */ /* 0x000ee20000000200 */
[----:B------:R-:W-:Y:S06]  /*1b240*/  DEPBAR.LE SB0, 0x0 ;  /* 0x000080000000791a */ /* 0x000fec0000000000 */
[-C--:B--2---:R-:W-:Y:S01]  /*1b250*/  HMMA.16816.F32 R36, R192, R204.reuse, R36 ;  /* 0x000000ccc024723c */ /* 0x084fe20000001824 */
[----:B------:R-:W-:Y:S07]  /*1b260*/  BAR.SYNC.DEFER_BLOCKING 0x0 ;  /* 0x0000000000007b1d */ /* 0x000fee0000010000 */
[C---:B------:R-:W-:Y:S08]  /*1b270*/  HMMA.16816.F32 R40, R208.reuse, R204, R40 ;  /* 0x000000ccd028723c */ /* 0x040ff00000001828 */
[-C--:B------:R-:W-:Y:S08]  /*1b280*/  HMMA.16816.F32 R44, R208, R206.reuse, R44 ;  /* 0x000000ced02c723c */ /* 0x080ff0000000182c */
[----:B------:R-:W-:Y:S01]  /*1b290*/  HMMA.16816.F32 R48, R192, R206, R48 ;  /* 0x000000cec030723c */ /* 0x000fe20000001830 */
[----:B------:R-:W2:Y:S06]  /*1b2a0*/  LDL.64 R208, [R1+0x48] ;  /* 0x0000480001d07983 */ /* 0x000eac0000100a00 */
[----:B------:R-:W4:Y:S01]  /*1b2b0*/  LDL.64 R210, [R1+0x50] ;  /* 0x0000500001d27983 */ /* 0x000f220000100a00 */
[-C--:B-1----:R-:W-:Y:S05]  /*1b2c0*/  HMMA.16816.F32 R4, R172, R196.reuse, R4 ;  /* 0x000000c4ac04723c */ /* 0x082fea0000001804 */
[----:B------:R-:W4:Y:S03]  /*1b2d0*/  LDL.LU R252, [R1+0x24] ;  /* 0x0000240001fc7983 */ /* 0x000f260000300800 */
        /* <DEDUP_REMOVED lines=59> */
[----:B------:R-:W-:Y:S02]  /*1b690*/  FMNMX.FTZ R165, R165, R168, !PT ;  /* 0x000000a8a5a57209 */ /* 0x000fe40007810000 */
        /* <DEDUP_REMOVED lines=16> */
[----:B------:R-:W-:Y:S01]  /*1b7a0*/  FMNMX.FTZ R167, R165, R172, !PT ;  /* 0x000000aca5a77209 */ /* 0x000fe20007810000 */
[----:B------:R-:W-:Y:S02]  /*1b7b0*/  FMUL.FTZ R2, R2, c[0x0][0x2d0] ;  /* 0x0000b40002027a20 */ /* 0x000fe40000410000 */
[--C-:B------:R-:W-:Y:S01]  /*1b7c0*/  FFMA.FTZ R6, R6, c[0x0][0x2d0], -R205.reuse ;  /* 0x0000b40006067a23 */ /* 0x100fe200000108cd */
[----:B------:R3:W3:Y:S01]  /*1b7d0*/  MUFU.EX2 R166, R0 ;  /* 0x0000000000a67308 */ /* 0x0006e20000000800 */
[--C-:B------:R-:W-:Y:S02]  /*1b7e0*/  FFMA.FTZ R7, R7, c[0x0][0x2d0], -R205.reuse ;  /* 0x0000b40007077a23 */ /* 0x100fe400000108cd */
[----:B------:R-:W-:Y:S02]  /*1b7f0*/  FMUL.FTZ R206, R167, c[0x0][0x2d0] ;  /* 0x0000b400a7ce7a20 */ /* 0x000fe40000410000 */
[----:B------:R-:W-:Y:S02]  /*1b800*/  FFMA.FTZ R17, R17, c[0x0][0x2d0], -R204 ;  /* 0x0000b40011117a23 */ /* 0x000fe400000108cc */
[--C-:B------:R-:W-:Y:S02]  /*1b810*/  FFMA.FTZ R8, R8, c[0x0][0x2d0], -R206.reuse ;  /* 0x0000b40008087a23 */ /* 0x100fe400000108ce */
[----:B------:R-:W-:Y:S01]  /*1b820*/  FFMA.FTZ R9, R9, c[0x0][0x2d0], -R206 ;  /* 0x0000b40009097a23 */ /* 0x000fe200000108ce */
[----:B------:R3:W3:Y:S01]  /*1b830*/  MUFU.EX2 R165, R2 ;  /* 0x0000000200a57308 */ /* 0x0006e20000000800 */
[--C-:B------:R-:W-:Y:S02]  /*1b840*/  FFMA.FTZ R18, R18, c[0x0][0x2d0], -R205.reuse ;  /* 0x0000b40012127a23 */ /* 0x100fe400000108cd */
[--C-:B------:R-:W-:Y:S01]  /*1b850*/  FFMA.FTZ R19, R19, c[0x0][0x2d0], -R205.reuse ;  /* 0x0000b40013137a23 */ /* 0x100fe200000108cd */
[----:B-1----:R-:W-:Y:S01]  /*1b860*/  @P0 SHF.R.S32.HI R4, RZ, 0x1f, R238 ;  /* 0x0000001fff040819 */ /* 0x002fe200000114ee */
[--C-:B------:R-:W-:Y:S02]  /*1b870*/  FFMA.FTZ R12, R12, c[0x0][0x2d0], -R206.reuse ;  /* 0x0000b4000c0c7a23 */ /* 0x100fe400000108ce */
[----:B------:R-:W-:Y:S02]  /*1b880*/  FFMA.FTZ R13, R13, c[0x0][0x2d0], -R206 ;  /* 0x0000b4000d0d7a23 */ /* 0x000fe400000108ce */
[--C-:B------:R-:W-:Y:S01]  /*1b890*/  FFMA.FTZ R20, R20, c[0x0][0x2d0], -R204.reuse ;  /* 0x0000b40014147a23 */ /* 0x100fe200000108cc */
[----:B------:R-:W-:Y:S01]  /*1b8a0*/  MUFU.EX2 R217, R6 ;  /* 0x0000000600d97308 */ /* 0x000fe20000000800 */
[----:B------:R-:W-:Y:S02]  /*1b8b0*/  FFMA.FTZ R21, R21, c[0x0][0x2d0], -R204 ;  /* 0x0000b40015157a23 */ /* 0x000fe400000108cc */
[----:B------:R-:W-:Y:S01]  /*1b8c0*/  FFMA.FTZ R22, R22, c[0x0][0x2d0], -R205 ;  /* 0x0000b40016167a23 */ /* 0x000fe200000108cd */
[----:B---3--:R-:W-:Y:S01]  /*1b8d0*/  FMNMX.FTZ R0, R43, R3, !PT ;  /* 0x000000032b007209 */ /* 0x008fe20007810000 */
[C---:B------:R-:W-:Y:S02]  /*1b8e0*/  FMUL.FTZ R132, R166.reuse, R132 ;  /* 0x00000084a6847220 */ /* 0x040fe40000410000 */
[----:B------:R-:W-:Y:S01]  /*1b8f0*/  FMUL.FTZ R133, R166, R133 ;  /* 0x00000085a6857220 */ /* 0x000fe20000410000 */
[----:B------:R-:W-:Y:S01]  /*1b900*/  FMNMX.FTZ R0, R46, R0, !PT ;  /* 0x000000002e007209 */ /* 0x000fe20007810000 */
[C---:B------:R-:W-:Y:S01]  /*1b910*/  FMUL.FTZ R144, R166.reuse, R144 ;  /* 0x00000090a6907220 */ /* 0x040fe20000410000 */
[----:B------:R1:W3:Y:S01]  /*1b920*/  MUFU.EX2 R244, R7 ;  /* 0x0000000700f47308 */ /* 0x0002e20000000800 */
[C---:B------:R-:W-:Y:S01]  /*1b930*/  FMUL.FTZ R145, R166.reuse, R145 ;  /* 0x00000091a6917220 */ /* 0x040fe20000410000 */
[----:B------:R-:W-:Y:S01]  /*1b940*/  FMNMX.FTZ R0, R47, R0, !PT ;  /* 0x000000002f007209 */ /* 0x000fe20007810000 */
[----:B------:R-:W-:Y:S02]  /*1b950*/  FMUL.FTZ R148, R166, R148 ;  /* 0x00000094a6947220 */ /* 0x000fe40000410000 */
[----:B------:R-:W-:Y:S02]  /*1b960*/  FADD.FTZ R2, -R167, R164 ;  /* 0x000000a4a7027221 */ /* 0x000fe40000010100 */
[----:B------:R-:W3:Y:S01]  /*1b970*/  SHFL.BFLY PT, R3, R0, 0x2, 0x1f ;  /* 0x0c401f0000037f89 */ /* 0x000ee200000e0000 */
[C---:B------:R-:W-:Y:S02]  /*1b980*/  FMUL.FTZ R134, R165.reuse, R134 ;  /* 0x00000086a5867220 */ /* 0x040fe40000410000 */
[----:B------:R-:W-:Y:S01]  /*1b990*/  FMUL.FTZ R2, R2, c[0x0][0x2d0] ;  /* 0x0000b40002027a20 */ /* 0x000fe20000410000 */
[----:B------:R-:W3:Y:S01]  /*1b9a0*/  MUFU.EX2 R247, R5 ;  /* 0x0000000500f77308 */ /* 0x000ee20000000800 */
[C---:B------:R-:W-:Y:S02]  /*1b9b0*/  FMUL.FTZ R135, R165.reuse, R135 ;  /* 0x00000087a5877220 */ /* 0x040fe40000410000 */
[C---:B------:R-:W-:Y:S02]  /*1b9c0*/  FMUL.FTZ R146, R165.reuse, R146 ;  /* 0x00000092a5927220 */ /* 0x040fe40000410000 */
[C---:B------:R-:W-:Y:S02]  /*1b9d0*/  FMUL.FTZ R147, R165.reuse, R147 ;  /* 0x00000093a5937220 */ /* 0x040fe40000410000 */
[----:B------:R-:W-:Y:S02]  /*1b9e0*/  FMUL.FTZ R149, R166, R149 ;  /* 0x00000095a6957220 */ /* 0x000fe40000410000 */
[C---:B------:R-:W-:Y:S01]  /*1b9f0*/  FMUL.FTZ R150, R165.reuse, R150 ;  /* 0x00000096a5967220 */ /* 0x040fe20000410000 */
[----:B------:R3:W3:Y:S01]  /*1ba00*/  MUFU.EX2 R164, R2 ;  /* 0x0000000200a47308 */ /* 0x0006e20000000800 */
[C---:B------:R-:W-:Y:S02]  /*1ba10*/  FMUL.FTZ R151, R165.reuse, R151 ;  /* 0x00000097a5977220 */ /* 0x040fe40000410000 */
[----:B-1----:R-:W-:Y:S01]  /*1ba20*/  @P0 IMAD.WIDE.U32 R6, R238, c[0x0][0x1e0], RZ ;  /* 0x00007800ee060a25 */ /* 0x002fe200078e00ff */
[----:B---3--:R-:W-:Y:S03]  /*1ba30*/  F2FP.PACK_AB R173, R244, R217 ;  /* 0x000000d9f4ad723e */ /* 0x008fe600000000ff */
[C---:B------:R-:W-:Y:S02]  /*1ba40*/  FMUL.FTZ R160, R166.reuse, R160 ;  /* 0x000000a0a6a07220 */ /* 0x040fe40000410000 */
[----:B------:R-:W-:Y:S01]  /*1ba50*/  FMUL.FTZ R161, R166, R161 ;  /* 0x000000a1a6a17220 */ /* 0x000fe20000410000 */
[----:B------:R-:W-:Y:S01]  /*1ba60*/  FMNMX.FTZ R0, R0, R3, !PT ;  /* 0x0000000300007209 */ /* 0x000fe20007810000 */
[----:B------:R-:W-:Y:S01]  /*1ba70*/  MUFU.EX2 R242, R8 ;  /* 0x0000000800f27308 */ /* 0x000fe20000000800 */
[----:B------:R-:W-:Y:S01]  /*1ba80*/  FMUL.FTZ R162, R165, R162 ;  /* 0x000000a2a5a27220 */ /* 0x000fe20000410000 */
[----:B------:R-:W-:Y:S01]  /*1ba90*/  F2FP.PACK_AB R172, R247, R243 ;  /* 0x000000f3f7ac723e */ /* 0x000fe200000000ff */
[C---:B------:R-:W-:Y:S02]  /*1baa0*/  FMUL.FTZ R163, R165.reuse, R163 ;  /* 0x000000a3a5a37220 */ /* 0x040fe40000410000 */
[C---:B------:R-:W-:Y:S02]  /*1bab0*/  FMUL.FTZ R52, R166.reuse, R52 ;  /* 0x00000034a6347220 */ /* 0x040fe40000410000 */
[----:B------:R-:W-:Y:S03]  /*1bac0*/  FMUL.FTZ R53, R166, R53 ;  /* 0x00000035a6357220 */ /* 0x000fe60000410000 */
[----:B------:R-:W-:Y:S01]  /*1bad0*/  MUFU.EX2 R241, R9 ;  /* 0x0000000900f17308 */ /* 0x000fe20000000800 */
[C---:B------:R-:W-:Y:S01]  /*1bae0*/  FMUL.FTZ R54, R165.reuse, R54 ;  /* 0x00000036a5367220 */ /* 0x040fe20000410000 */
[----:B------:R-:W1:Y:S01]  /*1baf0*/  SHFL.BFLY PT, R2, R0, 0x1, 0x1f ;  /* 0x0c201f0000027f89 */ /* 0x000e6200000e0000 */
[C---:B------:R-:W-:Y:S02]  /*1bb00*/  FMUL.FTZ R136, R164.reuse, R136 ;  /* 0x00000088a4887220 */ /* 0x040fe40000410000 */
[C---:B------:R-:W-:Y:S02]  /*1bb10*/  FMUL.FTZ R137, R164.reuse, R137 ;  /* 0x00000089a4897220 */ /* 0x040fe40000410000 */
[C---:B------:R-:W-:Y:S03]  /*1bb20*/  FMUL.FTZ R140, R164.reuse, R140 ;  /* 0x0000008ca48c7220 */ /* 0x040fe60000410000 */
[----:B------:R3:W-:Y:S01]  /*1bb30*/  MUFU.EX2 R249, R16 ;  /* 0x0000001000f97308 */ /* 0x0007e20000000800 */
[C---:B------:R-:W-:Y:S02]  /*1bb40*/  FMUL.FTZ R141, R164.reuse, R141 ;  /* 0x0000008da48d7220 */ /* 0x040fe40000410000 */
[C---:B------:R-:W-:Y:S02]  /*1bb50*/  FMUL.FTZ R152, R164.reuse, R152 ;  /* 0x00000098a4987220 */ /* 0x040fe40000410000 */
[C---:B------:R-:W-:Y:S02]  /*1bb60*/  FMUL.FTZ R153, R164.reuse, R153 ;  /* 0x00000099a4997220 */ /* 0x040fe40000410000 */
[C---:B------:R-:W-:Y:S02]  /*1bb70*/  FMUL.FTZ R156, R164.reuse, R156 ;  /* 0x0000009ca49c7220 */ /* 0x040fe40000410000 */
[C---:B------:R-:W-:Y:S01]  /*1bb80*/  FMUL.FTZ R157, R164.reuse, R157 ;  /* 0x0000009da49d7220 */ /* 0x040fe20000410000 */
[----:B------:R-:W3:Y:S01]  /*1bb90*/  MUFU.EX2 R248, R17 ;  /* 0x0000001100f87308 */ /* 0x000ee20000000800 */
[----:B--2---:R-:W-:Y:S01]  /*1bba0*/  @P0 MOV R5, R209 ;  /* 0x000000d100050202 */ /* 0x004fe20000000f00 */
[----:B------:R-:W-:Y:S02]  /*1bbb0*/  FMUL.FTZ R55, R165, R55 ;  /* 0x00000037a5377220 */ /* 0x000fe40000410000 */
[C---:B------:R-:W-:Y:S02]  /*1bbc0*/  FMUL.FTZ R56, R164.reuse, R56 ;  /* 0x00000038a4387220 */ /* 0x040fe40000410000 */
[----:B------:R-:W-:Y:S01]  /*1bbd0*/  FMUL.FTZ R57, R164, R57 ;  /* 0x00000039a4397220 */ /* 0x000fe20000410000 */
[----:B-1----:R-:W-:Y:S01]  /*1bbe0*/  FMNMX.FTZ R3, R0, R2, !PT ;  /* 0x0000000200037209 */ /* 0x002fe20007810000 */
[----:B------:R-:W-:Y:S01]  /*1bbf0*/  @P0 IMAD R2, R4, c[0x0][0x1e0], RZ ;  /* 0x0000780004020a24 */ /* 0x000fe200078e02ff */
[----:B----4-:R-:W-:Y:S01]  /*1bc00*/  @P0 MOV R4, R210 ;  /* 0x000000d200040202 */ /* 0x010fe20000000f00 */
[----:B------:R1:W-:Y:S01]  /*1bc10*/  MUFU.EX2 R246, R18 ;  /* 0x0000001200f67308 */ /* 0x0003e20000000800 */
[----:B------:R-:W-:Y:S02]  /*1bc20*/  FFMA.FTZ R33, R33, c[0x0][0x2d0], -R204 ;  /* 0x0000b40021217a23 */ /* 0x000fe400000108cc */
[----:B------:R-:W-:Y:S01]  /*1bc30*/  @P0 IMAD R2, R238, c[0x0][0x1e4], R2 ;  /* 0x00007900ee020a24 */ /* 0x000fe200078e0202 */
[----:B---3--:R-:W-:Y:S01]  /*1bc40*/  @P0 SHF.L.U64.HI R16, R250, R251, c[0x0][0x1e4] ;  /* 0x00007900fa100619 */ /* 0x008fe200000102fb */
[----:B------:R-:W-:Y:S03]  /*1bc50*/  @P0 IMAD.WIDE.U32 R4, R6, 0x30, R4 ;  /* 0x0000003006040825 */ /* 0x000fe600078e0004 */
[----:B------:R-:W-:Y:S01]  /*1bc60*/  @P0 IADD3 R2, R7, R2, RZ ;  /* 0x0000000207020210 */ /* 0x000fe20007ffe0ff */
[----:B------:R-:W-:Y:S01]  /*1bc70*/  FADD.FTZ R0, -R3, R170 ;  /* 0x000000aa03007221 */ /* 0x000fe20000010100 */
[----:B------:R2:W3:Y:S01]  /*1bc80*/  MUFU.EX2 R245, R19 ;  /* 0x0000001300f57308 */ /* 0x0004e20000000800 */
[--C-:B------:R-:W-:Y:S02]  /*1bc90*/  FFMA.FTZ R34, R34, c[0x0][0x2d0], -R205.reuse ;  /* 0x0000b40022227a23 */ /* 0x100fe400000108cd */
[----:B------:R-:W-:Y:S01]  /*1bca0*/  @P0 IMAD R2, R2, 0x30, RZ ;  /* 0x0000003002020824 */ /* 0x000fe200078e02ff */
[----:B------:R-:W-:Y:S01]  /*1bcb0*/  F2FP.PACK_AB R174, R248, R249 ;  /* 0x000000f9f8ae723e */ /* 0x000fe200000000ff */
[----:B------:R-:W-:Y:S02]  /*1bcc0*/  FMUL.FTZ R0, R0, c[0x0][0x2d0] ;  /* 0x0000b40000007a20 */ /* 0x000fe40000410000 */
[----:B------:R-:W-:Y:S01]  /*1bcd0*/  FMUL.FTZ R17, R166, R189 ;  /* 0x000000bda6117220 */ /* 0x000fe20000410000 */
[----:B------:R-:W-:Y:S01]  /*1bce0*/  @P0 IADD3 R5, R5, R2, RZ ;  /* 0x0000000205050210 */ /* 0x000fe20007ffe0ff */
[----:B------:R-:W-:Y:S01]  /*1bcf0*/  FFMA.FTZ R35, R35, c[0x0][0x2d0], -R205 ;  /* 0x0000b40023237a23 */ /* 0x000fe200000108cd */
[C---:B------:R-:W-:Y:S01]  /*1bd00*/  @P0 SHF.L.U32 R2, R4.reuse, 0x1, RZ ;  /* 0x0000000104020819 */ /* 0x040fe200000006ff */
[----:B------:R-:W4:Y:S01]  /*1bd10*/  MUFU.EX2 R0, R0 ;  /* 0x0000000000007308 */ /* 0x000f220000000800 */
[----:B------:R-:W-:Y:S01]  /*1bd20*/  @P0 SHF.L.U64.HI R4, R4, 0x1, R5 ;  /* 0x0000000104040819 */ /* 0x000fe20000010205 */
[--C-:B------:R-:W-:Y:S01]  /*1bd30*/  FFMA.FTZ R24, R24, c[0x0][0x2d0], -R206.reuse ;  /* 0x0000b40018187a23 */ /* 0x100fe200000108ce */
[C---:B------:R-:W-:Y:S01]  /*1bd40*/  @P0 IADD3 R6, P1, R2.reuse, c[0x0][0x1c8], RZ ;  /* 0x0000720002060a10 */ /* 0x040fe20007f3e0ff */
[----:B-1----:R-:W-:Y:S01]  /*1bd50*/  FMUL.FTZ R18, R165, R190 ;  /* 0x000000bea5127220 */ /* 0x002fe20000410000 */
[----:B------:R-:W-:Y:S01]  /*1bd60*/  @P0 IADD3 R2, P2, R2, 0x80, RZ ;  /* 0x0000008002020810 */ /* 0x000fe20007f5e0ff */
[----:B------:R-:W-:Y:S01]  /*1bd70*/  FFMA.FTZ R25, R25, c[0x0][0x2d0], -R206 ;  /* 0x0000b40019197a23 */ /* 0x000fe200000108ce */
[----:B------:R-:W-:Y:S01]  /*1bd80*/  @P0 IADD3.X R7, R4, c[0x0][0x1cc], RZ, P1, !PT ;  /* 0x0000730004070a10 */ /* 0x000fe20000ffe4ff */
[----:B------:R-:W-:Y:S01]  /*1bd90*/  FFMA.FTZ R36, R36, c[0x0][0x2d0], -R204 ;  /* 0x0000b40024247a23 */ /* 0x000fe200000108cc */
[----:B------:R-:W-:Y:S01]  /*1bda0*/  @P0 IADD3 R8, P1, R2, c[0x0][0x1c8], RZ ;  /* 0x0000720002080a10 */ /* 0x000fe20007f3e0ff */
[----:B------:R1:W-:Y:S01]  /*1bdb0*/  MUFU.EX2 R219, R12 ;  /* 0x0000000c00db7308 */ /* 0x0003e20000000800 */
[----:B------:R-:W-:Y:S01]  /*1bdc0*/  @P0 SHF.L.U32 R2, R250, 0x5, RZ ;  /* 0x00000005fa020819 */ /* 0x000fe200000006ff */
[----:B------:R1:W-:Y:S01]  /*1bdd0*/  @P0 LDGSTS.E.BYPASS.LTC128B.128 [R239+0x5080], [R6.64], !P4 ;  /* 0x0508000006ef0fae */ /* 0x0003e2000e101d4e */
[----:B------:R-:W-:Y:S01]  /*1bde0*/  @P0 IADD3.X R9, RZ, c[0x0][0x1cc], R4, P1, P2 ;  /* 0x00007300ff090a10 */ /* 0x000fe20000fe4404 */
[----:B--2---:R-:W-:Y:S01]  /*1bdf0*/  FMUL.FTZ R19, R165, R191 ;  /* 0x000000bfa5137220 */ /* 0x004fe20000410000 */
[----:B------:R-:W-:Y:S01]  /*1be00*/  @P0 IADD3 R4, P2, R6, R2, RZ ;  /* 0x0000000206040210 */ /* 0x000fe20007f5e0ff */
[----:B------:R-:W-:Y:S01]  /*1be10*/  FFMA.FTZ R37, R37, c[0x0][0x2d0], -R204 ;  /* 0x0000b40025257a23 */ /* 0x000fe200000108cc */
[----:B---3--:R-:W-:Y:S01]  /*1be20*/  F2FP.PACK_AB R175, R245, R246 ;  /* 0x000000f6f5af723e */ /* 0x008fe200000000ff */
[--C-:B------:R-:W-:Y:S01]  /*1be30*/  FFMA.FTZ R38, R38, c[0x0][0x2d0], -R205.reuse ;  /* 0x0000b40026267a23 */ /* 0x100fe200000108cd */
[----:B------:R-:W-:Y:S01]  /*1be40*/  @P0 IADD3.X R5, R7, R16, RZ, P2, !PT ;  /* 0x0000001007050210 */ /* 0x000fe200017fe4ff */
[----:B------:R2:W-:Y:S01]  /*1be50*/  @P0 LDGSTS.E.BYPASS.LTC128B.128 [R239+0x6880], [R8.64], !P3 ;  /* 0x0688000008ef0fae */ /* 0x0005e2000d901d4e */
[----:B------:R3:W2:Y:S01]  /*1be60*/  MUFU.EX2 R218, R13 ;  /* 0x0000000d00da7308 */ /* 0x0006a20000000800 */
[--C-:B------:R-:W-:Y:S02]  /*1be70*/  FFMA.FTZ R39, R39, c[0x0][0x2d0], -R205.reuse ;  /* 0x0000b40027277a23 */ /* 0x100fe400000108cd */
[C---:B----4-:R-:W-:Y:S02]  /*1be80*/  FMUL.FTZ R138, R0.reuse, R138 ;  /* 0x0000008a008a7220 */ /* 0x050fe40000410000 */
[C---:B------:R-:W-:Y:S02]  /*1be90*/  FMUL.FTZ R139, R0.reuse, R139 ;  /* 0x0000008b008b7220 */ /* 0x040fe40000410000 */
[----:B------:R4:W-:Y:S01]  /*1bea0*/  @P0 LDGSTS.E.BYPASS.LTC128B.128 [R239+0x5880], [R4.64], !P4 ;  /* 0x0588000004ef0fae */ /* 0x0009e2000e101d4e */
[C---:B------:R-:W-:Y:S02]  /*1beb0*/  FMUL.FTZ R142, R0.reuse, R142 ;  /* 0x0000008e008e7220 */ /* 0x040fe40000410000 */
[C---:B------:R-:W-:Y:S01]  /*1bec0*/  FMUL.FTZ R143, R0.reuse, R143 ;  /* 0x0000008f008f7220 */ /* 0x040fe20000410000 */
[----:B------:R-:W-:Y:S01]  /*1bed0*/  MUFU.EX2 R216, R20 ;  /* 0x0000001400d87308 */ /* 0x000fe20000000800 */
[----:B------:R-:W-:Y:S02]  /*1bee0*/  FMUL.FTZ R154, R0, R154 ;  /* 0x0000009a009a7220 */ /* 0x000fe40000410000 */
[----:B-1----:R-:W-:Y:S01]  /*1bef0*/  FMUL.FTZ R12, R164, R184 ;  /* 0x000000b8a40c7220 */ /* 0x002fe20000410000 */
[----:B------:R4:W-:Y:S01]  /*1bf00*/  @P0 LDGSTS.E.BYPASS.LTC128B.128 [R239+0x7080], [R4.64+0x80], !P3 ;  /* 0x0708008004ef0fae */ /* 0x0009e2000d901d4e */
[----:B------:R-:W-:Y:S01]  /*1bf10*/  FMUL.FTZ R155, R0, R155 ;  /* 0x0000009b009b7220 */ /* 0x000fe20000410000 */
        /* <DEDUP_REMOVED lines=10> */
[C---:B--2---:R-:W-:Y:S02]  /*1bfc0*/  FMUL.FTZ R8, R164.reuse, R180 ;  /* 0x000000b4a4087220 */ /* 0x044fe40000410000 */
[----:B------:R2:W-:Y:S01]  /*1bfd0*/  MUFU.EX2 R201, R10 ;  /* 0x0000000a00c97308 */ /* 0x0005e20000000800 */
[----:B------:R1:W-:Y:S01]  /*1bfe0*/  @P0 LDGSTS.E.BYPASS.LTC128B.128 [R239+0x7880], [R6.64+0x80], !P3 ;  /* 0x0788008006ef0fae */ /* 0x0003e2000d901d4e */
[----:B------:R-:W-:Y:S01]  /*1bff0*/  FMUL.FTZ R9, R164, R181 ;  /* 0x000000b5a4097220 */ /* 0x000fe20000410000 */
[----:B------:R-:W-:Y:S01]  /*1c000*/  ISETP.GT.AND P0, PT, R240, UR4, PT ;  /* 0x00000004f0007c0c */ /* 0x000fe2000bf04270 */
[----:B---3--:R-:W-:Y:S01]  /*1c010*/  FMUL.FTZ R13, R164, R185 ;  /* 0x000000b9a40d7220 */ /* 0x008fe20000410000 */
[----:B------:R-:W-:Y:S01]  /*1c020*/  MOV R240, R238 ;  /* 0x000000ee00f07202 */ /* 0x000fe20000000f00 */
[C---:B------:R-:W-:Y:S02]  /*1c030*/  FMUL.FTZ R16, R166.reuse, R188 ;  /* 0x000000bca6107220 */ /* 0x040fe40000410000 */
[C---:B----4-:R-:W-:Y:S01]  /*1c040*/  FMUL.FTZ R4, R166.reuse, R176 ;  /* 0x000000b0a6047220 */ /* 0x050fe20000410000 */
[----:B------:R-:W3:Y:S01]  /*1c050*/  LDSM.16.MT88.4 R192, [R221+0x2080] ;  /* 0x00208000ddc0783b */ /* 0x000ee20000004200 */
[----:B------:R4:W4:Y:S01]  /*1c060*/  MUFU.EX2 R200, R11 ;  /* 0x0000000b00c87308 */ /* 0x0009220000000800 */
[----:B------:R-:W-:Y:S01]  /*1c070*/  FMUL.FTZ R5, R166, R177 ;  /* 0x000000b1a6057220 */ /* 0x000fe20000410000 */
[----:B------:R-:W-:Y:S01]  /*1c080*/  F2FP.PACK_AB R176, R241, R242 ;  /* 0x000000f2f1b0723e */ /* 0x000fe200000000ff */
[C---:B------:R-:W-:Y:S02]  /*1c090*/  FMUL.FTZ R159, R0.reuse, R159 ;  /* 0x0000009f009f7220 */ /* 0x040fe40000410000 */
[C---:B------:R-:W-:Y:S02]  /*1c0a0*/  FMUL.FTZ R58, R0.reuse, R58 ;  /* 0x0000003a003a7220 */ /* 0x040fe40000410000 */
[----:B------:R-:W3:Y:S01]  /*1c0b0*/  LDSM.16.MT88.4 R196, [R222+0x2080] ;  /* 0x00208000dec4783b */ /* 0x000ee20000004200 */
[----:B------:R-:W-:Y:S02]  /*1c0c0*/  FMUL.FTZ R59, R0, R59 ;  /* 0x0000003b003b7220 */ /* 0x000fe40000410000 */
[----:B------:R3:W-:Y:S01]  /*1c0d0*/  MUFU.EX2 R202, R14 ;  /* 0x0000000e00ca7308 */ /* 0x0007e20000000800 */
[--C-:B------:R-:W-:Y:S02]  /*1c0e0*/  FFMA.FTZ R26, R26, c[0x0][0x2d0], -R2.reuse ;  /* 0x0000b4001a1a7a23 */ /* 0x100fe40000010802 */
[----:B------:R-:W-:Y:S02]  /*1c0f0*/  FFMA.FTZ R27, R27, c[0x0][0x2d0], -R2 ;  /* 0x0000b4001b1b7a23 */ /* 0x000fe40000010802 */
[----:B--2---:R-:W-:Y:S01]  /*1c100*/  FMUL.FTZ R10, R0, R182 ;  /* 0x000000b6000a7220 */ /* 0x004fe20000410000 */
[----:B------:R-:W-:Y:S01]  /*1c110*/  LDSM.16.MT88.4 R188, [R221+0x3080] ;  /* 0x00308000ddbc783b */ /* 0x000fe20000004200 */
[----:B------:R-:W-:Y:S02]  /*1c120*/  FMUL.FTZ R60, R164, R60 ;  /* 0x0000003ca43c7220 */ /* 0x000fe40000410000 */
[C---:B-1----:R-:W-:Y:S01]  /*1c130*/  FMUL.FTZ R6, R165.reuse, R178 ;  /* 0x000000b2a5067220 */ /* 0x042fe20000410000 */
[----:B------:R-:W1:Y:S01]  /*1c140*/  MUFU.EX2 R203, R15 ;  /* 0x0000000f00cb7308 */ /* 0x000e620000000800 */
[C---:B------:R-:W-:Y:S01]  /*1c150*/  FMUL.FTZ R7, R165.reuse, R179 ;  /* 0x000000b3a5077220 */ /* 0x040fe20000410000 */
[----:B------:R-:W-:Y:S01]  /*1c160*/  F2FP.PACK_AB R178, R218, R219 ;  /* 0x000000dbdab2723e */ /* 0x000fe200000000ff */
[----:B------:R-:W-:Y:S01]  /*1c170*/  FMUL.FTZ R61, R164, R61 ;  /* 0x0000003da43d7220 */ /* 0x000fe20000410000 */
[----:B------:R-:W0:Y:S01]  /*1c180*/  LDGDEPBAR ;  /* 0x00000000000079af */ /* 0x000e220000000000 */
[----:B----4-:R-:W-:Y:S01]  /*1c190*/  FMUL.FTZ R11, R0, R183 ;  /* 0x000000b7000b7220 */ /* 0x010fe20000410000 */
[----:B------:R-:W-:Y:S01]  /*1c1a0*/  F2FP.PACK_AB R177, R200, R201 ;  /* 0x000000c9c8b1723e */ /* 0x000fe200000000ff */
[C---:B------:R-:W-:Y:S02]  /*1c1b0*/  FMUL.FTZ R62, R0.reuse, R62 ;  /* 0x0000003e003e7220 */ /* 0x040fe40000410000 */
[----:B------:R-:W-:Y:S01]  /*1c1c0*/  FMUL.FTZ R63, R0, R63 ;  /* 0x0000003f003f7220 */ /* 0x000fe20000410000 */
[----:B------:R-:W-:Y:S01]  /*1c1d0*/  MUFU.EX2 R212, R22 ;  /* 0x0000001600d47308 */ /* 0x000fe20000000800 */
[C---:B------:R-:W-:Y:S01]  /*1c1e0*/  FMUL.FTZ R64, R166.reuse, R64 ;  /* 0x00000040a6407220 */ /* 0x040fe20000410000 */
[----:B------:R-:W2:Y:S01]  /*1c1f0*/  LDSM.16.MT88.4 R180, [R224+0x2080] ;  /* 0x00208000e0b4783b */ /* 0x000ea20000004200 */
[----:B------:R-:W-:Y:S02]  /*1c200*/  FMUL.FTZ R65, R166, R65 ;  /* 0x00000041a6417220 */ /* 0x000fe40000410000 */
[C---:B---3--:R-:W-:Y:S02]  /*1c210*/  FMUL.FTZ R14, R0.reuse, R186 ;  /* 0x000000ba000e7220 */ /* 0x048fe40000410000 */
[C---:B------:R-:W-:Y:S01]  /*1c220*/  FMUL.FTZ R66, R165.reuse, R66 ;  /* 0x00000042a5427220 */ /* 0x040fe20000410000 */
[-C--:B------:R-:W-:Y:S02]  /*1c230*/  HMMA.16816.F32 R4, R172, R192.reuse, R4 ;  /* 0x000000c0ac04723c */ /* 0x080fe40000001804 */
[----:B------:R-:W-:Y:S01]  /*1c240*/  MUFU.EX2 R213, R33 ;  /* 0x0000002100d57308 */ /* 0x000fe20000000800 */
[----:B------:R-:W-:Y:S01]  /*1c250*/  FMUL.FTZ R67, R165, R67 ;  /* 0x00000043a5437220 */ /* 0x000fe20000410000 */
[----:B-1----:R-:W-:Y:S01]  /*1c260*/  F2FP.PACK_AB R179, R203, R202 ;  /* 0x000000cacbb3723e */ /* 0x002fe200000000ff */
[----:B------:R-:W-:Y:S02]  /*1c270*/  FMUL.FTZ R15, R0, R187 ;  /* 0x000000bb000f7220 */ /* 0x000fe40000410000 */
[----:B------:R-:W1:Y:S01]  /*1c280*/  LDSM.16.MT88.4 R184, [R223+0x2080] ;  /* 0x00208000dfb8783b */ /* 0x000e620000004200 */
[C---:B------:R-:W-:Y:S04]  /*1c290*/  FMUL.FTZ R68, R166.reuse, R68 ;  /* 0x00000044a6447220 */ /* 0x040fe80000410000 */
[----:B------:R-:W-:Y:S01]  /*1c2a0*/  MUFU.EX2 R210, R34 ;  /* 0x0000002200d27308 */ /* 0x000fe20000000800 */
[C---:B------:R-:W-:Y:S04]  /*1c2b0*/  HMMA.16816.F32 R8, R176.reuse, R192, R8 ;  /* 0x000000c0b008723c */ /* 0x040fe80000001808 */
[----:B------:R-:W-:Y:S02]  /*1c2c0*/  FMUL.FTZ R69, R166, R69 ;  /* 0x00000045a6457220 */ /* 0x000fe40000410000 */
[C---:B------:R-:W-:Y:S02]  /*1c2d0*/  FMUL.FTZ R70, R165.reuse, R70 ;  /* 0x00000046a5467220 */ /* 0x040fe40000410000 */
[-C--:B------:R-:W-:Y:S01]  /*1c2e0*/  HMMA.16816.F32 R12, R176, R194.reuse, R12 ;  /* 0x000000c2b00c723c */ /* 0x080fe2000000180c */
[----:B------:R-:W-:Y:S03]  /*1c2f0*/  MUFU.EX2 R209, R35 ;  /* 0x0000002300d17308 */ /* 0x000fe60000000800 */
[C---:B------:R-:W-:Y:S02]  /*1c300*/  FMUL.FTZ R71, R165.reuse, R71 ;  /* 0x00000047a5477220 */ /* 0x040fe40000410000 */
[----:B------:R-:W-:Y:S02]  /*1c310*/  FFMA.FTZ R32, R32, c[0x0][0x2d0], -R204 ;  /* 0x0000b40020207a23 */ /* 0x000fe400000108cc */
[C---:B------:R-:W-:Y:S03]  /*1c320*/  HMMA.16816.F32 R16, R172.reuse, R194, R16 ;  /* 0x000000c2ac10723c */ /* 0x040fe60000001810 */
[----:B------:R-:W-:Y:S01]  /*1c330*/  MUFU.EX2 R208, R24 ;  /* 0x0000001800d07308 */ /* 0x000fe20000000800 */
[C---:B------:R-:W-:Y:S02]  /*1c340*/  FMUL.FTZ R72, R164.reuse, R72 ;  /* 0x00000048a4487220 */ /* 0x040fe40000410000 */
[----:B------:R-:W-:Y:S02]  /*1c350*/  FMUL.FTZ R73, R164, R73 ;  /* 0x00000049a4497220 */ /* 0x000fe40000410000 */
[-C--:B------:R-:W-:Y:S04]  /*1c360*/  HMMA.16816.F32 R132, R172, R196.reuse, R132 ;  /* 0x000000c4ac84723c */ /* 0x080fe80000001884 */
[C---:B------:R-:W-:Y:S01]  /*1c370*/  FMUL.FTZ R74, R0.reuse, R74 ;  /* 0x0000004a004a7220 */ /* 0x040fe20000410000 */
[----:B------:R-:W-:Y:S01]  /*1c380*/  MUFU.EX2 R207, R25 ;  /* 0x0000001900cf7308 */ /* 0x000fe20000000800 */
[----:B------:R-:W-:Y:S02]  /*1c390*/  FMUL.FTZ R75, R0, R75 ;  /* 0x0000004b004b7220 */ /* 0x000fe40000410000 */
[C---:B------:R-:W-:Y:S04]  /*1c3a0*/  HMMA.16816.F32 R136, R176.reuse, R196, R136 ;  /* 0x000000c4b088723c */ /* 0x040fe80000001888 */
[C---:B------:R-:W-:Y:S02]  /*1c3b0*/  FMUL.FTZ R76, R164.reuse, R76 ;  /* 0x0000004ca44c7220 */ /* 0x040fe40000410000 */
[----:B------:R-:W-:Y:S01]  /*1c3c0*/  FMUL.FTZ R77, R164, R77 ;  /* 0x0000004da44d7220 */ /* 0x000fe20000410000 */
[----:B------:R-:W-:Y:S01]  /*1c3d0*/  MUFU.EX2 R193, R26 ;  /* 0x0000001a00c17308 */ /* 0x000fe20000000800 */
[-C--:B------:R-:W-:Y:S04]  /*1c3e0*/  HMMA.16816.F32 R140, R176, R198.reuse, R140 ;  /* 0x000000c6b08c723c */ /* 0x080fe8000000188c */
[C---:B------:R-:W-:Y:S02]  /*1c3f0*/  FMUL.FTZ R78, R0.reuse, R78 ;  /* 0x0000004e004e7220 */ /* 0x040fe40000410000 */
[----:B------:R-:W-:Y:S02]  /*1c400*/  FMUL.FTZ R79, R0, R79 ;  /* 0x0000004f004f7220 */ /* 0x000fe40000410000 */
[C---:B------:R-:W-:Y:S01]  /*1c410*/  HMMA.16816.F32 R144, R172.reuse, R198, R144 ;  /* 0x000000c6ac90723c */ /* 0x040fe20000001890 */
[----:B------:R3:W-:Y:S03]  /*1c420*/  MUFU.EX2 R192, R27 ;  /* 0x0000001b00c07308 */ /* 0x0007e60000000800 */
[C---:B------:R-:W-:Y:S02]  /*1c430*/  FMUL.FTZ R80, R166.reuse, R80 ;  /* 0x00000050a6507220 */ /* 0x040fe40000410000 */
[C---:B------:R-:W-:Y:S02]  /*1c440*/  FMUL.FTZ R81, R166.reuse, R81 ;  /* 0x00000051a6517220 */ /* 0x040fe40000410000 */
[-C--:B--2---:R-:W-:Y:S03]  /*1c450*/  HMMA.16816.F32 R148, R172, R180.reuse, R148 ;  /* 0x000000b4ac94723c */ /* 0x084fe60000001894 */
[----:B------:R-:W-:Y:S01]  /*1c460*/  MUFU.EX2 R197, R36 ;  /* 0x0000002400c57308 */ /* 0x000fe20000000800 */
[C---:B------:R-:W-:Y:S02]  /*1c470*/  FMUL.FTZ R82, R165.reuse, R82 ;  /* 0x00000052a5527220 */ /* 0x040fe40000410000 */
[C---:B------:R-:W-:Y:S02]  /*1c480*/  FMUL.FTZ R83, R165.reuse, R83 ;  /* 0x00000053a5537220 */ /* 0x040fe40000410000 */
[C---:B------:R-:W-:Y:S04]  /*1c490*/  HMMA.16816.F32 R152, R176.reuse, R180, R152 ;  /* 0x000000b4b098723c */ /* 0x040fe80000001898 */
[C---:B------:R-:W-:Y:S01]  /*1c4a0*/  FMUL.FTZ R84, R166.reuse, R84 ;  /* 0x00000054a6547220 */ /* 0x040fe20000410000 */
[----:B------:R-:W-:Y:S01]  /*1c4b0*/  MUFU.EX2 R196, R37 ;  /* 0x0000002500c47308 */ /* 0x000fe20000000800 */
[----:B------:R-:W-:Y:S02]  /*1c4c0*/  FMUL.FTZ R85, R166, R85 ;  /* 0x00000055a6557220 */ /* 0x000fe40000410000 */
[-C--:B------:R-:W-:Y:S01]  /*1c4d0*/  HMMA.16816.F32 R156, R176, R182.reuse, R156 ;  /* 0x000000b6b09c723c */ /* 0x080fe2000000189c */
[----:B---3--:R-:W-:Y:S03]  /*1c4e0*/  LDSM.16.MT88.4 R24, [R221+0x2880] ;  /* 0x00288000dd18783b */ /* 0x008fe60000004200 */
[C---:B------:R-:W-:Y:S02]  /*1c4f0*/  FMUL.FTZ R86, R165.reuse, R86 ;  /* 0x00000056a5567220 */ /* 0x040fe40000410000 */
[----:B------:R-:W-:Y:S01]  /*1c500*/  FMUL.FTZ R87, R165, R87 ;  /* 0x00000057a5577220 */ /* 0x000fe20000410000 */
[----:B------:R2:W-:Y:S01]  /*1c510*/  MUFU.EX2 R214, R32 ;  /* 0x0000002000d67308 */ /* 0x0005e20000000800 */
[C---:B------:R-:W-:Y:S01]  /*1c520*/  HMMA.16816.F32 R160, R172.reuse, R182, R160 ;  /* 0x000000b6aca0723c */ /* 0x040fe200000018a0 */
[----:B------:R-:W3:Y:S03]  /*1c530*/  LDSM.16.MT88.4 R180, [R221+0x3880] ;  /* 0x00388000ddb4783b */ /* 0x000ee60000004200 */
[C---:B------:R-:W-:Y:S02]  /*1c540*/  FMUL.FTZ R88, R164.reuse, R88 ;  /* 0x00000058a4587220 */ /* 0x040fe40000410000 */
[----:B------:R-:W-:Y:S02]  /*1c550*/  FMUL.FTZ R89, R164, R89 ;  /* 0x00000059a4597220 */ /* 0x000fe40000410000 */
[-C--:B-1----:R-:W-:Y:S04]  /*1c560*/  HMMA.16816.F32 R52, R172, R184.reuse, R52 ;  /* 0x000000b8ac34723c */ /* 0x082fe80000001834 */
[C---:B------:R-:W-:Y:S02]  /*1c570*/  FMUL.FTZ R90, R0.reuse, R90 ;  /* 0x0000005a005a7220 */ /* 0x040fe40000410000 */
[----:B------:R-:W-:Y:S02]  /*1c580*/  FMUL.FTZ R91, R0, R91 ;  /* 0x0000005b005b7220 */ /* 0x000fe40000410000 */
[C---:B------:R-:W-:Y:S04]  /*1c590*/  HMMA.16816.F32 R56, R176.reuse, R184, R56 ;  /* 0x000000b8b038723c */ /* 0x040fe80000001838 */
[C---:B------:R-:W-:Y:S02]  /*1c5a0*/  FMUL.FTZ R92, R164.reuse, R92 ;  /* 0x0000005ca45c7220 */ /* 0x040fe40000410000 */
[----:B------:R-:W-:Y:S02]  /*1c5b0*/  FMUL.FTZ R93, R164, R93 ;  /* 0x0000005da45d7220 */ /* 0x000fe40000410000 */
[-C--:B------:R-:W-:Y:S04]  /*1c5c0*/  HMMA.16816.F32 R60, R176, R186.reuse, R60 ;  /* 0x000000bab03c723c */ /* 0x080fe8000000183c */
[--C-:B--2---:R-:W-:Y:S02]  /*1c5d0*/  FFMA.FTZ R32, R23, c[0x0][0x2d0], -R205.reuse ;  /* 0x0000b40017207a23 */ /* 0x104fe400000108cd */
[----:B------:R-:W-:Y:S01]  /*1c5e0*/  LDSM.16.MT88.4 R20, [R224+0x3880] ;  /* 0x00388000e014783b */ /* 0x000fe20000004200 */
[C---:B------:R-:W-:Y:S01]  /*1c5f0*/  FMUL.FTZ R94, R0.reuse, R94 ;  /* 0x0000005e005e7220 */ /* 0x040fe20000410000 */
[C---:B------:R-:W-:Y:S01]  /*1c600*/  HMMA.16816.F32 R64, R172.reuse, R186, R64 ;  /* 0x000000baac40723c */ /* 0x040fe20000001840 */
[----:B------:R1:W2:Y:S03]  /*1c610*/  MUFU.EX2 R211, R32 ;  /* 0x0000002000d37308 */ /* 0x0002a60000000800 */
[----:B------:R-:W-:Y:S02]  /*1c620*/  FMUL.FTZ R95, R0, R95 ;  /* 0x0000005f005f7220 */ /* 0x000fe40000410000 */
[----:B------:R-:W4:Y:S01]  /*1c630*/  LDSM.16.MT88.4 R184, [R222+0x3880] ;  /* 0x00388000deb8783b */ /* 0x000f220000004200 */
[C---:B------:R-:W-:Y:S01]  /*1c640*/  FMUL.FTZ R96, R166.reuse, R96 ;  /* 0x00000060a6607220 */ /* 0x040fe20000410000 */
[-C--:B---3--:R-:W-:Y:S04]  /*1c650*/  HMMA.16816.F32 R68, R172, R180.reuse, R68 ;  /* 0x000000b4ac44723c */ /* 0x088fe80000001844 */
[C---:B------:R-:W-:Y:S02]  /*1c660*/  FMUL.FTZ R97, R166.reuse, R97 ;  /* 0x00000061a6617220 */ /* 0x040fe40000410000 */
[C---:B------:R-:W-:Y:S02]  /*1c670*/  FMUL.FTZ R98, R165.reuse, R98 ;  /* 0x00000062a5627220 */ /* 0x040fe40000410000 */
[C---:B------:R-:W-:Y:S01]  /*1c680*/  FMUL.FTZ R99, R165.reuse, R99 ;  /* 0x00000063a5637220 */ /* 0x040fe20000410000 */
[C---:B------:R-:W-:Y:S04]  /*1c690*/  HMMA.16816.F32 R72, R176.reuse, R180, R72 ;  /* 0x000000b4b048723c */ /* 0x040fe80000001848 */
[C---:B------:R-:W-:Y:S02]  /*1c6a0*/  FMUL.FTZ R100, R166.reuse, R100 ;  /* 0x00000064a6647220 */ /* 0x040fe40000410000 */
[----:B------:R-:W-:Y:S02]  /*1c6b0*/  FMUL.FTZ R101, R166, R101 ;  /* 0x00000065a6657220 */ /* 0x000fe40000410000 */
[-C--:B------:R-:W-:Y:S01]  /*1c6c0*/  HMMA.16816.F32 R76, R176, R182.reuse, R76 ;  /* 0x000000b6b04c723c */ /* 0x080fe2000000184c */
[----:B-1----:R-:W1:Y:S03]  /*1c6d0*/  LDSM.16.MT88.4 R32, [R223+0x3880] ;  /* 0x00388000df20783b */ /* 0x002e660000004200 */
[C---:B------:R-:W-:Y:S02]  /*1c6e0*/  FMUL.FTZ R102, R165.reuse, R102 ;  /* 0x00000066a5667220 */ /* 0x040fe40000410000 */
[C---:B------:R-:W-:Y:S02]  /*1c6f0*/  FMUL.FTZ R103, R165.reuse, R103 ;  /* 0x00000067a5677220 */ /* 0x040fe40000410000 */
[C---:B------:R-:W-:Y:S01]  /*1c700*/  HMMA.16816.F32 R80, R172.reuse, R182, R80 ;  /* 0x000000b6ac50723c */ /* 0x040fe20000001850 */
[----:B------:R-:W-:Y:S03]  /*1c710*/  LDSM.16.MT88.4 R180, [R224+0x2880] ;  /* 0x00288000e0b4783b */ /* 0x000fe60000004200 */
[C---:B------:R-:W-:Y:S02]  /*1c720*/  FMUL.FTZ R104, R164.reuse, R104 ;  /* 0x00000068a4687220 */ /* 0x040fe40000410000 */
[----:B------:R-:W-:Y:S02]  /*1c730*/  FMUL.FTZ R105, R164, R105 ;  /* 0x00000069a4697220 */ /* 0x000fe40000410000 */
[C---:B------:R-:W-:Y:S04]  /*1c740*/  FMUL.FTZ R106, R0.reuse, R106 ;  /* 0x0000006a006a7220 */ /* 0x040fe80000410000 */
[----:B------:R-:W-:Y:S01]  /*1c750*/  FMUL.FTZ R107, R0, R107 ;  /* 0x0000006b006b7220 */ /* 0x000fe20000410000 */
[-C--:B----4-:R-:W-:Y:S03]  /*1c760*/  HMMA.16816.F32 R84, R172, R184.reuse, R84 ;  /* 0x000000b8ac54723c */ /* 0x090fe60000001854 */
[C---:B------:R-:W-:Y:S02]  /*1c770*/  FMUL.FTZ R108, R164.reuse, R108 ;  /* 0x0000006ca46c7220 */ /* 0x040fe40000410000 */
[----:B------:R-:W-:Y:S02]  /*1c780*/  FMUL.FTZ R109, R164, R109 ;  /* 0x0000006da46d7220 */ /* 0x000fe40000410000 */
[C---:B------:R-:W-:Y:S01]  /*1c790*/  FMUL.FTZ R110, R0.reuse, R110 ;  /* 0x0000006e006e7220 */ /* 0x040fe20000410000 */
[C---:B------:R-:W-:Y:S01]  /*1c7a0*/  HMMA.16816.F32 R88, R176.reuse, R184, R88 ;  /* 0x000000b8b058723c */ /* 0x040fe20000001858 */
[----:B------:R-:W3:Y:S03]  /*1c7b0*/  LDL.LU R185, [R1+0x20] ;  /* 0x0000200001b97983 */ /* 0x000ee60000300800 */
[----:B------:R-:W-:Y:S02]  /*1c7c0*/  FMUL.FTZ R111, R0, R111 ;  /* 0x0000006f006f7220 */ /* 0x000fe40000410000 */
        /* <DEDUP_REMOVED lines=9> */
[C---:B------:R-:W-:Y:S02]  /*1c860*/  FMUL.FTZ R118, R165.reuse, R118 ;  /* 0x00000076a5767220 */ /* 0x040fe40000410000 */
[C---:B------:R-:W-:Y:S04]  /*1c870*/  HMMA.16816.F32 R104, R176.reuse, R20, R104 ;  /* 0x00000014b068723c */ /* 0x040fe80000001868 */
[----:B------:R-:W-:Y:S02]  /*1c880*/  FMUL.FTZ R119, R165, R119 ;  /* 0x00000077a5777220 */ /* 0x000fe40000410000 */
[C---:B------:R-:W-:Y:S01]  /*1c890*/  FMUL.FTZ R120, R164.reuse, R120 ;  /* 0x00000078a4787220 */ /* 0x040fe20000410000 */
[----:B------:R-:W-:Y:S01]  /*1c8a0*/  F2FP.PACK_AB R20, R215, R216 ;  /* 0x000000d8d714723e */ /* 0x000fe200000000ff */
[-C--:B------:R-:W-:Y:S04]  /*1c8b0*/  HMMA.16816.F32 R108, R176, R22.reuse, R108 ;  /* 0x00000016b06c723c */ /* 0x080fe8000000186c */
[----:B------:R-:W-:Y:S01]  /*1c8c0*/  FMUL.FTZ R121, R164, R121 ;  /* 0x00000079a4797220 */ /* 0x000fe20000410000 */
[----:B--2---:R-:W-:Y:S01]  /*1c8d0*/  F2FP.PACK_AB R21, R211, R212 ;  /* 0x000000d4d315723e */ /* 0x004fe200000000ff */
[C---:B------:R-:W-:Y:S02]  /*1c8e0*/  FMUL.FTZ R122, R0.reuse, R122 ;  /* 0x0000007a007a7220 */ /* 0x040fe40000410000 */
[C---:B------:R-:W-:Y:S04]  /*1c8f0*/  HMMA.16816.F32 R112, R172.reuse, R22, R112 ;  /* 0x00000016ac70723c */ /* 0x040fe80000001870 */
[----:B------:R-:W-:Y:S02]  /*1c900*/  FMUL.FTZ R123, R0, R123 ;  /* 0x0000007b007b7220 */ /* 0x000fe40000410000 */
[--C-:B------:R-:W-:Y:S01]  /*1c910*/  FFMA.FTZ R28, R28, c[0x0][0x2d0], -R206.reuse ;  /* 0x0000b4001c1c7a23 */ /* 0x100fe200000108ce */
[----:B------:R-:W-:Y:S01]  /*1c920*/  F2FP.PACK_AB R22, R213, R214 ;  /* 0x000000d6d516723e */ /* 0x000fe200000000ff */
[-C--:B-1----:R-:W-:Y:S02]  /*1c930*/  HMMA.16816.F32 R116, R172, R32.reuse, R116 ;  /* 0x00000020ac74723c */ /* 0x082fe40000001874 */
[----:B------:R1:W-:Y:S02]  /*1c940*/  MUFU.EX2 R199, R28 ;  /* 0x0000001c00c77308 */ /* 0x0003e40000000800 */
[----:B------:R-:W-:Y:S01]  /*1c950*/  FFMA.FTZ R29, R29, c[0x0][0x2d0], -R206 ;  /* 0x0000b4001d1d7a23 */ /* 0x000fe200000108ce */
[----:B------:R-:W-:Y:S01]  /*1c960*/  F2FP.PACK_AB R23, R209, R210 ;  /* 0x000000d2d117723e */ /* 0x000fe200000000ff */
[--C-:B------:R-:W-:Y:S02]  /*1c970*/  FFMA.FTZ R30, R30, c[0x0][0x2d0], -R2.reuse ;  /* 0x0000b4001e1e7a23 */ /* 0x100fe40000010802 */
[C---:B------:R-:W-:Y:S04]  /*1c980*/  HMMA.16816.F32 R120, R176.reuse, R32, R120 ;  /* 0x00000020b078723c */ /* 0x040fe80000001878 */
[--C-:B------:R-:W-:Y:S01]  /*1c990*/  FFMA.FTZ R31, R31, c[0x0][0x2d0], -R2.reuse ;  /* 0x0000b4001f1f7a23 */ /* 0x100fe20000010802 */
[----:B------:R2:W4:Y:S01]  /*1c9a0*/  MUFU.EX2 R198, R29 ;  /* 0x0000001d00c67308 */ /* 0x0005220000000800 */
[C---:B------:R-:W-:Y:S02]  /*1c9b0*/  FMUL.FTZ R124, R164.reuse, R124 ;  /* 0x0000007ca47c7220 */ /* 0x040fe40000410000 */
[----:B------:R-:W-:Y:S04]  /*1c9c0*/  FMUL.FTZ R125, R164, R125 ;  /* 0x0000007da47d7220 */ /* 0x000fe80000410000 */
[C---:B------:R-:W-:Y:S02]  /*1c9d0*/  FMUL.FTZ R126, R0.reuse, R126 ;  /* 0x0000007e007e7220 */ /* 0x040fe40000410000 */
[----:B------:R-:W-:Y:S01]  /*1c9e0*/  FMUL.FTZ R127, R0, R127 ;  /* 0x0000007f007f7220 */ /* 0x000fe20000410000 */
[----:B------:R4:W-:Y:S01]  /*1c9f0*/  MUFU.EX2 R170, R30 ;  /* 0x0000001e00aa7308 */ /* 0x0009e20000000800 */
[C---:B------:R-:W-:Y:S01]  /*1ca00*/  FMUL.FTZ R128, R166.reuse, R128 ;  /* 0x00000080a6807220 */ /* 0x040fe20000410000 */
[----:B-1----:R-:W-:Y:S01]  /*1ca10*/  F2FP.PACK_AB R28, R207, R208 ;  /* 0x000000d0cf1c723e */ /* 0x002fe200000000ff */
[----:B------:R-:W-:Y:S03]  /*1ca20*/  FMUL.FTZ R129, R166, R129 ;  /* 0x00000081a6817220 */ /* 0x000fe60000410000 */
[-C--:B------:R-:W-:Y:S01]  /*1ca30*/  HMMA.16816.F32 R124, R176, R34.reuse, R124 ;  /* 0x00000022b07c723c */ /* 0x080fe2000000187c */
[----:B------:R-:W1:Y:S02]  /*1ca40*/  LDSM.16.MT88.4 R176, [R222+0x2880] ;  /* 0x00288000deb0783b */ /* 0x000e640000004200 */
[C---:B------:R-:W-:Y:S01]  /*1ca50*/  FMUL.FTZ R130, R165.reuse, R130 ;  /* 0x00000082a5827220 */ /* 0x040fe20000410000 */
[----:B------:R-:W4:Y:S01]  /*1ca60*/  MUFU.EX2 R171, R31 ;  /* 0x0000001f00ab7308 */ /* 0x000f220000000800 */
[----:B------:R-:W-:Y:S02]  /*1ca70*/  FMUL.FTZ R131, R165, R131 ;  /* 0x00000083a5837220 */ /* 0x000fe40000410000 */
[--C-:B------:R-:W-:Y:S01]  /*1ca80*/  FFMA.FTZ R42, R42, c[0x0][0x2d0], -R2.reuse ;  /* 0x0000b4002a2a7a23 */ /* 0x100fe20000010802 */
[----:B--2---:R-:W-:Y:S01]  /*1ca90*/  F2FP.PACK_AB R29, R192, R193 ;  /* 0x000000c1c01d723e */ /* 0x004fe200000000ff */
[--C-:B------:R-:W-:Y:S03]  /*1caa0*/  FFMA.FTZ R43, R43, c[0x0][0x2d0], -R2.reuse ;  /* 0x0000b4002b2b7a23 */ /* 0x100fe60000010802 */
[----:B------:R-:W-:Y:S01]  /*1cab0*/  HMMA.16816.F32 R128, R172, R34, R128 ;  /* 0x00000022ac80723c */ /* 0x000fe20000001880 */
[----:B------:R-:W2:Y:S01]  /*1cac0*/  LDSM.16.MT88.4 R32, [R223+0x2880] ;  /* 0x00288000df20783b */ /* 0x000ea20000004200 */
[----:B------:R-:W-:Y:S02]  /*1cad0*/  MUFU.EX2 R42, R42 ;  /* 0x0000002a002a7308 */ /* 0x000fe40000000800 */
[--C-:B------:R-:W-:Y:S01]  /*1cae0*/  FFMA.FTZ R46, R46, c[0x0][0x2d0], -R2.reuse ;  /* 0x0000b4002e2e7a23 */ /* 0x100fe20000010802 */
[----:B----4-:R-:W-:Y:S01]  /*1caf0*/  F2FP.PACK_AB R30, R198, R199 ;  /* 0x000000c7c61e723e */ /* 0x010fe200000000ff */
[----:B------:R-:W-:Y:S02]  /*1cb00*/  FFMA.FTZ R2, R47, c[0x0][0x2d0], -R2 ;  /* 0x0000b4002f027a23 */ /* 0x000fe40000010802 */
[-C--:B------:R-:W-:Y:S01]  /*1cb10*/  HMMA.16816.F32 R4, R20, R24.reuse, R4 ;  /* 0x000000181404723c */ /* 0x080fe20000001804 */
[----:B------:R-:W-:Y:S03]  /*1cb20*/  LDSM.16.MT88.4 R172, [R222+0x4080] ;  /* 0x00408000deac783b */ /* 0x000fe60000004200 */
[----:B------:R-:W-:Y:S01]  /*1cb30*/  MUFU.EX2 R43, R43 ;  /* 0x0000002b002b7308 */ /* 0x000fe20000000800 */
[--C-:B------:R-:W-:Y:S02]  /*1cb40*/  FFMA.FTZ R48, R48, c[0x0][0x2d0], -R204.reuse ;  /* 0x0000b40030307a23 */ /* 0x100fe400000108cc */
[----:B------:R-:W-:Y:S01]  /*1cb50*/  FFMA.FTZ R49, R49, c[0x0][0x2d0], -R204 ;  /* 0x0000b40031317a23 */ /* 0x000fe200000108cc */
[----:B------:R-:W-:Y:S01]  /*1cb60*/  F2FP.PACK_AB R31, R171, R170 ;  /* 0x000000aaab1f723e */ /* 0x000fe200000000ff */
[--C-:B------:R-:W-:Y:S03]  /*1cb70*/  FFMA.FTZ R51, R51, c[0x0][0x2d0], -R205.reuse ;  /* 0x0000b40033337a23 */ /* 0x100fe600000108cd */
[--C-:B------:R-:W-:Y:S02]  /*1cb80*/  FFMA.FTZ R45, R45, c[0x0][0x2d0], -R206.reuse ;  /* 0x0000b4002d2d7a23 */ /* 0x100fe400000108ce */
[----:B------:R-:W-:Y:S01]  /*1cb90*/  MUFU.EX2 R195, R48 ;  /* 0x0000003000c37308 */ /* 0x000fe20000000800 */
[C---:B------:R-:W-:Y:S04]  /*1cba0*/  HMMA.16816.F32 R8, R28.reuse, R24, R8 ;  /* 0x000000181c08723c */ /* 0x040fe80000001808 */
[----:B------:R-:W-:Y:S02]  /*1cbb0*/  FFMA.FTZ R50, R50, c[0x0][0x2d0], -R205 ;  /* 0x0000b40032327a23 */ /* 0x000fe400000108cd */
[--C-:B------:R-:W-:Y:S02]  /*1cbc0*/  FFMA.FTZ R40, R40, c[0x0][0x2d0], -R206.reuse ;  /* 0x0000b40028287a23 */ /* 0x100fe400000108ce */
[-C--:B------:R-:W-:Y:S01]  /*1cbd0*/  HMMA.16816.F32 R12, R28, R26.reuse, R12 ;  /* 0x0000001a1c0c723c */ /* 0x080fe2000000180c */
[----:B------:R-:W-:Y:S03]  /*1cbe0*/  MUFU.EX2 R48, R39 ;  /* 0x0000002700307308 */ /* 0x000fe60000000800 */
[--C-:B------:R-:W-:Y:S02]  /*1cbf0*/  FFMA.FTZ R41, R41, c[0x0][0x2d0], -R206.reuse ;  /* 0x0000b40029297a23 */ /* 0x100fe400000108ce */
[----:B------:R-:W-:Y:S02]  /*1cc00*/  FFMA.FTZ R44, R44, c[0x0][0x2d0], -R206 ;  /* 0x0000b4002c2c7a23 */ /* 0x000fe400000108ce */
[C---:B------:R-:W-:Y:S01]  /*1cc10*/  HMMA.16816.F32 R16, R20.reuse, R26, R16 ;  /* 0x0000001a1410723c */ /* 0x040fe20000001810 */
[----:B------:R-:W4:Y:S02]  /*1cc20*/  LDSM.16.MT88.4 R24, [R221+0x4080] ;  /* 0x00408000dd18783b */ /* 0x000f240000004200 */
[----:B------:R-:W-:Y:S01]  /*1cc30*/  MUFU.EX2 R194, R49 ;  /* 0x0000003100c27308 */ /* 0x000fe20000000800 */
[----:B------:R-:W-:Y:S04]  /*1cc40*/  FFMA.FTZ R165, R165, R252, R217 ;  /* 0x000000fca5a57223 */ /* 0x000fe800000100d9 */
[-C--:B-1----:R-:W-:Y:S05]  /*1cc50*/  HMMA.16816.F32 R132, R20, R176.reuse, R132 ;  /* 0x000000b01484723c */ /* 0x082fea0000001884 */
[----:B------:R1:W-:Y:S03]  /*1cc60*/  MUFU.EX2 R49, R38 ;  /* 0x0000002600317308 */ /* 0x0003e60000000800 */
[C---:B------:R-:W-:Y:S07]  /*1cc70*/  HMMA.16816.F32 R136, R28.reuse, R176, R136 ;  /* 0x000000b01c88723c */ /* 0x040fee0000001888 */
[----:B------:R-:W-:Y:S01]  /*1cc80*/  MUFU.EX2 R51, R51 ;  /* 0x0000003300337308 */ /* 0x000fe20000000800 */
[-C--:B------:R-:W-:Y:S08]  /*1cc90*/  HMMA.16816.F32 R140, R28, R178.reuse, R140 ;  /* 0x000000b21c8c723c */ /* 0x080ff0000000188c */
[C---:B------:R-:W-:Y:S01]  /*1cca0*/  HMMA.16816.F32 R144, R20.reuse, R178, R144 ;  /* 0x000000b21490723c */ /* 0x040fe20000001890 */
[----:B------:R-:W-:Y:S01]  /*1ccb0*/  MUFU.EX2 R45, R45 ;  /* 0x0000002d002d7308 */ /* 0x000fe20000000800 */
[----:B-1----:R-:W-:Y:S06]  /*1ccc0*/  LDSM.16.MT88.4 R36, [R222+0x3080] ;  /* 0x00308000de24783b */ /* 0x002fec0000004200 */
[-C--:B------:R-:W-:Y:S03]  /*1ccd0*/  HMMA.16816.F32 R148, R20, R180.reuse, R148 ;  /* 0x000000b41494723c */ /* 0x080fe60000001894 */
[----:B------:R-:W-:Y:S05]  /*1cce0*/  MUFU.EX2 R50, R50 ;  /* 0x0000003200327308 */ /* 0x000fea0000000800 */
[C---:B------:R-:W-:Y:S05]  /*1ccf0*/  HMMA.16816.F32 R152, R28.reuse, R180, R152 ;  /* 0x000000b41c98723c */ /* 0x040fea0000001898 */
[----:B------:R-:W-:Y:S03]  /*1cd00*/  MUFU.EX2 R40, R40 ;  /* 0x0000002800287308 */ /* 0x000fe60000000800 */
[-C--:B------:R-:W-:Y:S07]  /*1cd10*/  HMMA.16816.F32 R156, R28, R182.reuse, R156 ;  /* 0x000000b61c9c723c */ /* 0x080fee000000189c */
[----:B------:R-:W1:Y:S01]  /*1cd20*/  MUFU.EX2 R41, R41 ;  /* 0x0000002900297308 */ /* 0x000e620000000800 */
[C---:B------:R-:W-:Y:S08]  /*1cd30*/  HMMA.16816.F32 R160, R20.reuse, R182, R160 ;  /* 0x000000b614a0723c */ /* 0x040ff000000018a0 */
[-C--:B--2---:R-:W-:Y:S01]  /*1cd40*/  HMMA.16816.F32 R52, R20, R32.reuse, R52 ;  /* 0x000000201434723c */ /* 0x084fe20000001834 */
[----:B------:R-:W2:Y:S07]  /*1cd50*/  MUFU.EX2 R44, R44 ;  /* 0x0000002c002c7308 */ /* 0x000eae0000000800 */
[C---:B------:R-:W-:Y:S03]  /*1cd60*/  HMMA.16816.F32 R56, R28.reuse, R32, R56 ;  /* 0x000000201c38723c */ /* 0x040fe60000001838 */
[----:B------:R-:W-:Y:S05]  /*1cd70*/  MUFU.EX2 R46, R46 ;  /* 0x0000002e002e7308 */ /* 0x000fea0000000800 */
[-C--:B------:R-:W-:Y:S08]  /*1cd80*/  HMMA.16816.F32 R60, R28, R34.reuse, R60 ;  /* 0x000000221c3c723c */ /* 0x080ff0000000183c */
[C---:B------:R-:W-:Y:S01]  /*1cd90*/  HMMA.16816.F32 R64, R20.reuse, R34, R64 ;  /* 0x000000221440723c */ /* 0x040fe20000001840 */
[----:B------:R-:W1:Y:S07]  /*1cda0*/  LDSM.16.MT88.4 R32, [R224+0x4080] ;  /* 0x00408000e020783b */ /* 0x000e6e0000004200 */
[-C--:B----4-:R-:W-:Y:S08]  /*1cdb0*/  HMMA.16816.F32 R68, R20, R24.reuse, R68 ;  /* 0x000000181444723c */ /* 0x090ff00000001844 */
[C---:B------:R-:W-:Y:S08]  /*1cdc0*/  HMMA.16816.F32 R72, R28.reuse, R24, R72 ;  /* 0x000000181c48723c */ /* 0x040ff00000001848 */
[-C--:B------:R-:W-:Y:S08]  /*1cdd0*/  HMMA.16816.F32 R76, R28, R26.reuse, R76 ;  /* 0x0000001a1c4c723c */ /* 0x080ff0000000184c */
[C---:B------:R-:W-:Y:S01]  /*1cde0*/  HMMA.16816.F32 R80, R20.reuse, R26, R80 ;  /* 0x0000001a1450723c */ /* 0x040fe20000001850 */
[----:B------:R-:W4:Y:S07]  /*1cdf0*/  LDSM.16.MT88.4 R24, [R223+0x4080] ;  /* 0x00408000df18783b */ /* 0x000f2e0000004200 */
[-C--:B------:R-:W-:Y:S08]  /*1ce00*/  HMMA.16816.F32 R84, R20, R172.reuse, R84 ;  /* 0x000000ac1454723c */ /* 0x080ff00000001854 */
[C---:B------:R-:W-:Y:S08]  /*1ce10*/  HMMA.16816.F32 R88, R28.reuse, R172, R88 ;  /* 0x000000ac1c58723c */ /* 0x040ff00000001858 */
[-C--:B------:R-:W-:Y:S08]  /*1ce20*/  HMMA.16816.F32 R92, R28, R174.reuse, R92 ;  /* 0x000000ae1c5c723c */ /* 0x080ff0000000185c */
[C---:B------:R-:W-:Y:S04]  /*1ce30*/  HMMA.16816.F32 R96, R20.reuse, R174, R96 ;  /* 0x000000ae1460723c */ /* 0x040fe80000001860 */
[----:B---3--:R-:W-:Y:S04]  /*1ce40*/  FFMA.FTZ R166, R166, R185, R243 ;  /* 0x000000b9a6a67223 */ /* 0x008fe800000100f3 */
[-C--:B-1----:R-:W-:Y:S08]  /*1ce50*/  HMMA.16816.F32 R100, R20, R32.reuse, R100 ;  /* 0x000000201464723c */ /* 0x082ff00000001864 */
[C---:B------:R-:W-:Y:S01]  /*1ce60*/  HMMA.16816.F32 R104, R28.reuse, R32, R104 ;  /* 0x000000201c68723c */ /* 0x040fe20000001868 */
[----:B------:R1:W2:Y:S01]  /*1ce70*/  MUFU.EX2 R32, R2 ;  /* 0x0000000200207308 */ /* 0x0002a20000000800 */
[----:B------:R-:W3:Y:S06]  /*1ce80*/  LDL.LU R33, [R1+0x28] ;  /* 0x0000280001217983 */ /* 0x000eec0000300800 */
[-C--:B------:R-:W-:Y:S08]  /*1ce90*/  HMMA.16816.F32 R108, R28, R34.reuse, R108 ;  /* 0x000000221c6c723c */ /* 0x080ff0000000186c */
[C---:B------:R-:W-:Y:S08]  /*1cea0*/  HMMA.16816.F32 R112, R20.reuse, R34, R112 ;  /* 0x000000221470723c */ /* 0x040ff00000001870 */
[-C--:B----4-:R-:W-:Y:S01]  /*1ceb0*/  HMMA.16816.F32 R116, R20, R24.reuse, R116 ;  /* 0x000000181474723c */ /* 0x090fe20000001874 */
[----:B-1----:R-:W4:Y:S07]  /*1cec0*/  LDL.LU R2, [R1+0x2c] ;  /* 0x00002c0001027983 */ /* 0x002f2e0000300800 */
        /* <DEDUP_REMOVED lines=10> */
[----:B--2---:R-:W-:Y:S02]  /*1cf70*/  F2FP.PACK_AB R26, R45, R44 ;  /* 0x0000002c2d1a723e */ /* 0x004fe400000000ff */
[----:B------:R-:W-:Y:S03]  /*1cf80*/  F2FP.PACK_AB R27, R32, R46 ;  /* 0x0000002e201b723e */ /* 0x000fe600000000ff */
[-C--:B------:R-:W-:Y:S01]  /*1cf90*/  HMMA.16816.F32 R176, R20, R188.reuse, R4 ;  /* 0x000000bc14b0723c */ /* 0x080fe20000001804 */
[----:B------:R-:W2:Y:S07]  /*1cfa0*/  LDSM.16.MT88.4 R4, [R223+0x3080] ;  /* 0x00308000df04783b */ /* 0x000eae0000004200 */
[C---:B------:R-:W-:Y:S01]  /*1cfb0*/  HMMA.16816.F32 R180, R24.reuse, R188, R8 ;  /* 0x000000bc18b4723c */ /* 0x040fe20000001808 */
[----:B------:R-:W1:Y:S07]  /*1cfc0*/  LDSM.16.MT88.4 R8, [R221+0x4880] ;  /* 0x00488000dd08783b */ /* 0x000e6e0000004200 */
[-C--:B------:R-:W-:Y:S01]  /*1cfd0*/  HMMA.16816.F32 R184, R24, R190.reuse, R12 ;  /* 0x000000be18b8723c */ /* 0x080fe2000000180c */
[----:B------:R-:W1:Y:S07]  /*1cfe0*/  LDSM.16.MT88.4 R12, [R222+0x4880] ;  /* 0x00488000de0c783b */ /* 0x000e6e0000004200 */
[C---:B------:R-:W-:Y:S01]  /*1cff0*/  HMMA.16816.F32 R188, R20.reuse, R190, R16 ;  /* 0x000000be14bc723c */ /* 0x040fe20000001810 */
[----:B------:R-:W2:Y:S07]  /*1d000*/  LDSM.16.MT88.4 R16, [R224+0x4880] ;  /* 0x00488000e010783b */ /* 0x000eae0000004200 */
[-C--:B------:R-:W-:Y:S08]  /*1d010*/  HMMA.16816.F32 R132, R20, R36.reuse, R132 ;  /* 0x000000241484723c */ /* 0x080ff00000001884 */
[C---:B------:R-:W-:Y:S08]  /*1d020*/  HMMA.16816.F32 R136, R24.reuse, R36, R136 ;  /* 0x000000241888723c */ /* 0x040ff00000001888 */
[-C--:B------:R-:W-:Y:S08]  /*1d030*/  HMMA.16816.F32 R140, R24, R38.reuse, R140 ;  /* 0x00000026188c723c */ /* 0x080ff0000000188c */
[C---:B------:R-:W-:Y:S08]  /*1d040*/  HMMA.16816.F32 R144, R20.reuse, R38, R144 ;  /* 0x000000261490723c */ /* 0x040ff00000001890 */
[-C--:B-1----:R-:W-:Y:S08]  /*1d050*/  HMMA.16816.F32 R148, R20, R28.reuse, R148 ;  /* 0x0000001c1494723c */ /* 0x082ff00000001894 */
[C---:B------:R-:W-:Y:S08]  /*1d060*/  HMMA.16816.F32 R152, R24.reuse, R28, R152 ;  /* 0x0000001c1898723c */ /* 0x040ff00000001898 */
[-C--:B------:R-:W-:Y:S08]  /*1d070*/  HMMA.16816.F32 R156, R24, R30.reuse, R156 ;  /* 0x0000001e189c723c */ /* 0x080ff0000000189c */
[C---:B------:R-:W-:Y:S01]  /*1d080*/  HMMA.16816.F32 R160, R20.reuse, R30, R160 ;  /* 0x0000001e14a0723c */ /* 0x040fe200000018a0 */
[----:B------:R-:W1:Y:S07]  /*1d090*/  LDSM.16.MT88.4 R28, [R223+0x4880] ;  /* 0x00488000df1c783b */ /* 0x000e6e0000004200 */
[-C--:B--2---:R-:W-:Y:S08]  /*1d0a0*/  HMMA.16816.F32 R52, R20, R4.reuse, R52 ;  /* 0x000000041434723c */ /* 0x084ff00000001834 */
[C---:B------:R-:W-:Y:S07]  /*1d0b0*/  HMMA.16816.F32 R56, R24.reuse, R4, R56 ;  /* 0x000000041838723c */ /* 0x040fee0000001838 */
[----:B------:R-:W-:Y:S01]  /*1d0c0*/  FADD.FTZ R5, R247, R166 ;  /* 0x000000a6f7057221 */ /* 0x000fe20000010000 */
[-C--:B------:R-:W-:Y:S04]  /*1d0d0*/  HMMA.16816.F32 R60, R24, R6.reuse, R60 ;  /* 0x00000006183c723c */ /* 0x080fe8000000183c */
[----:B------:R-:W-:Y:S04]  /*1d0e0*/  FADD.FTZ R5, R249, R5 ;  /* 0x00000005f9057221 */ /* 0x000fe80000010000 */
[C---:B------:R-:W-:Y:S08]  /*1d0f0*/  HMMA.16816.F32 R64, R20.reuse, R6, R64 ;  /* 0x000000061440723c */ /* 0x040ff00000001840 */
[-C--:B------:R-:W-:Y:S08]  /*1d100*/  HMMA.16816.F32 R68, R20, R8.reuse, R68 ;  /* 0x000000081444723c */ /* 0x080ff00000001844 */
[C---:B------:R-:W-:Y:S07]  /*1d110*/  HMMA.16816.F32 R72, R24.reuse, R8, R72 ;  /* 0x000000081848723c */ /* 0x040fee0000001848 */
[----:B------:R-:W-:Y:S01]  /*1d120*/  FADD.FTZ R8, R244, R165 ;  /* 0x000000a5f4087221 */ /* 0x000fe20000010000 */
[-C--:B------:R-:W-:Y:S04]  /*1d130*/  HMMA.16816.F32 R76, R24, R10.reuse, R76 ;  /* 0x0000000a184c723c */ /* 0x080fe8000000184c */
[----:B------:R-:W-:Y:S04]  /*1d140*/  FADD.FTZ R8, R246, R8 ;  /* 0x00000008f6087221 */ /* 0x000fe80000010000 */
[C---:B------:R-:W-:Y:S04]  /*1d150*/  HMMA.16816.F32 R80, R20.reuse, R10, R80 ;  /* 0x0000000a1450723c */ /* 0x040fe80000001850 */
[----:B------:R-:W-:Y:S04]  /*1d160*/  FADD.FTZ R8, R245, R8 ;  /* 0x00000008f5087221 */ /* 0x000fe80000010000 */
        /* <DEDUP_REMOVED lines=8> */
[-C--:B-1----:R-:W-:Y:S08]  /*1d1f0*/  HMMA.16816.F32 R116, R20, R28.reuse, R116 ;  /* 0x0000001c1474723c */ /* 0x082ff00000001874 */
[C---:B------:R-:W-:Y:S04]  /*1d200*/  HMMA.16816.F32 R120, R24.reuse, R28, R120 ;  /* 0x0000001c1878723c */ /* 0x040fe80000001878 */
[----:B---3--:R-:W-:Y:S04]  /*1d210*/  FFMA.FTZ R164, R164, R33, R242 ;  /* 0x00000021a4a47223 */ /* 0x008fe800000100f2 */
[----:B------:R-:W-:Y:S01]  /*1d220*/  FADD.FTZ R4, R241, R164 ;  /* 0x000000a4f1047221 */ /* 0x000fe20000010000 */
[----:B------:R-:W-:Y:S01]  /*1d230*/  MOV R164, R167 ;  /* 0x000000a700a47202 */ /* 0x000fe20000000f00 */
[-C--:B------:R-:W-:Y:S03]  /*1d240*/  HMMA.16816.F32 R124, R24, R30.reuse, R124 ;  /* 0x0000001e187c723c */ /* 0x080fe6000000187c */
[----:B------:R-:W-:Y:S04]  /*1d250*/  FADD.FTZ R4, R219, R4 ;  /* 0x00000004db047221 */ /* 0x000fe80000010000 */
[----:B------:R-:W-:Y:S01]  /*1d260*/  FADD.FTZ R7, R218, R4 ;  /* 0x00000004da077221 */ /* 0x000fe20000010000 */
[----:B------:R-:W-:Y:S04]  /*1d270*/  HMMA.16816.F32 R128, R20, R30, R128 ;  /* 0x0000001e1480723c */ /* 0x000fe80000001880 */
[----:B------:R-:W-:Y:S02]  /*1d280*/  FADD.FTZ R4, R212, R8 ;  /* 0x00000008d4047221 */ /* 0x000fe40000010000 */
[----:B----4-:R-:W-:Y:S06]  /*1d290*/  FFMA.FTZ R0, R0, R2, R201 ;  /* 0x0000000200007223 */ /* 0x010fec00000100c9 */
        /* <DEDUP_REMOVED lines=43> */
.L_x_1290:
[----:B------:R-:W-:-:S13]  /*1d550*/  ISETP.GE.AND P0, PT, R238, UR7, PT ;  /* 0x00000007ee007c0c */ /* 0x000fda000bf06270 */
[----:B------:R-:W-:Y:S05]  /*1d560*/  @!P0 BRA `(.L_x_1292) ;  /* 0x0000440000008947 */ /* 0x000fea0003800000 */
[----:B------:R-:W2:Y:S01]  /*1d570*/  LDL.LU.64 R6, [R1+0x58] ;  /* 0x0000580001067983 */ /* 0x000ea20000300a00 */
[----:B------:R-:W-:Y:S02]  /*1d580*/  UMOV UR12, 0x5 ;  /* 0x00000005000c7882 */ /* 0x000fe40000000000 */
[----:B------:R-:W-:Y:S01]  /*1d590*/  ULDC.64 UR4, c[0x0][0x1e0] ;  /* 0x0000780000047ab9 */ /* 0x000fe20000000a00 */
[----:B------:R-:W3:Y:S04]  /*1d5a0*/  LDL.LU.64 R4, [R1+0x60] ;  /* 0x0000600001047983 */ /* 0x000ee80000300a00 */
[----:B------:R-:W4:Y:S01]  /*1d5b0*/  LDL R10, [R1+0x40] ;  /* 0x00004000010a7983 */ /* 0x000f220000100800 */
[----:B------:R-:W-:Y:S01]  /*1d5c0*/  IMAD.MOV.U32 R8, RZ, RZ, c[0x0][0x2c4] ;  /* 0x0000b100ff087624 */ /* 0x000fe200078e00ff */
[----:B------:R-:W-:Y:S01]  /*1d5d0*/  UIMAD.WIDE.U32 UR10, UR4, 0x20, URZ ;  /* 0x00000020040a78a5 */ /* 0x000fe2000f8e003f */
[----:B------:R-:W-:Y:S01]  /*1d5e0*/  IMAD.MOV.U32 R170, RZ, RZ, R3 ;  /* 0x000000ffffaa7224 */ /* 0x000fe200078e0003 */
[----:B------:R-:W-:Y:S01]  /*1d5f0*/  USHF.L.U32 UR6, UR5, 0x5, URZ ;  /* 0x0000000505067899 */ /* 0x000fe2000800063f */
[----:B------:R-:W-:Y:S01]  /*1d600*/  IMAD.MOV.U32 R165, RZ, RZ, R168 ;  /* 0x000000ffffa57224 */ /* 0x000fe200078e00a8 */
[----:B------:R-:W-:Y:S01]  /*1d610*/  ISETP.NE.AND P1, PT, R8, 0x1, PT ;  /* 0x000000010800780c */ /* 0x000fe20003f25270 */
[----:B------:R-:W-:Y:S01]  /*1d620*/  USHF.L.U64.HI UR12, UR4, UR12, UR5 ;  /* 0x0000000c040c7299 */ /* 0x000fe20008010205 */
[----:B------:R-:W-:Y:S01]  /*1d630*/  MOV R164, R169 ;  /* 0x000000a900a47202 */ /* 0x000fe20000000f00 */
[----:B------:R-:W-:Y:S01]  /*1d640*/  UMOV UR13, 0x30 ;  /* 0x00000030000d7882 */ /* 0x000fe20000000000 */
[----:B------:R-:W-:Y:S01]  /*1d650*/  MOV R166, R167 ;  /* 0x000000a700a67202 */ /* 0x000fe20000000f00 */
[----:B------:R-:W-:-:S02]  /*1d660*/  ULDC.64 UR4, c[0x0][0x208] ;  /* 0x0000820000047ab9 */ /* 0x000fc40000000a00 */
[----:B------:R-:W-:Y:S02]  /*1d670*/  UIADD3 UR16, UP0, UR9, 0x80, URZ ;  /* 0x0000008009107890 */ /* 0x000fe4000ff1e03f */
[----:B------:R-:W-:Y:S02]  /*1d680*/  ULDC UR17, c[0x0][0x208] ;  /* 0x0000820000117ab9 */ /* 0x000fe40000000800 */
[----:B------:R-:W-:Y:S02]  /*1d690*/  UIMAD.WIDE.U32 UR18, UR13, UR4, URZ ;  /* 0x000000040d1272a5 */ /* 0x000fe4000f8e003f */
[----:B------:R-:W-:Y:S02]  /*1d6a0*/  UIMAD UR18, UR13, UR5, URZ ;  /* 0x000000050d1272a4 */ /* 0x000fe4000f8e023f */
[----:B------:R-:W-:Y:S02]  /*1d6b0*/  UIMAD UR17, UR13, UR17, URZ ;  /* 0x000000110d1172a4 */ /* 0x000fe4000f8e023f */
[----:B------:R-:W-:-:S02]  /*1d6c0*/  UIADD3.X UR13, URZ, UR8, URZ, UP0, !UPT ;  /* 0x000000083f0d7290 */ /* 0x000fc400087fe43f */
[----:B------:R-:W-:Y:S02]  /*1d6d0*/  UIADD3 UR6, UR11, UR6, URZ ;  /* 0x000000060b067290 */ /* 0x000fe4000fffe03f */
[----:B------:R-:W-:Y:S02]  /*1d6e0*/  UIADD3 UR10, UP0, UR10, 0x80, URZ ;  /* 0x000000800a0a7890 */ /* 0x000fe4000ff1e03f */
[----:B------:R-:W-:Y:S02]  /*1d6f0*/  ULDC UR4, c[0x0][0x324] ;  /* 0x0000c90000047ab9 */ /* 0x000fe40000000800 */
[----:B------:R-:W-:Y:S02]  /*1d700*/  ULDC UR5, c[0x0][0x1e0] ;  /* 0x0000780000057ab9 */ /* 0x000fe40000000800 */
[----:B------:R-:W-:Y:S02]  /*1d710*/  ULOP3.LUT UR4, URZ, UR4, URZ, 0x33, !UPT ;  /* 0x000000043f047292 */ /* 0x000fe4000f8e333f */
[----:B------:R-:W-:-:S02]  /*1d720*/  USHF.L.U32 UR5, UR5, 0x5, URZ ;  /* 0x0000000505057899 */ /* 0x000fc4000800063f */
[----:B------:R-:W-:Y:S02]  /*1d730*/  UIADD3 UR18, UR19, UR18, URZ ;  /* 0x0000001213127290 */ /* 0x000fe4000fffe03f */
[----:B------:R-:W-:Y:S01]  /*1d740*/  UIADD3.X UR6, URZ, UR6, URZ, UP0, !UPT ;  /* 0x000000063f067290 */ /* 0x000fe200087fe43f */
[----:B--2---:R-:W-:Y:S02]  /*1d750*/  MOV R3, R7 ;  /* 0x0000000700037202 */ /* 0x004fe40000000f00 */
[----:B---3--:R-:W-:Y:S02]  /*1d760*/  IADD3 R8, P0, R4, 0x40, RZ ;  /* 0x0000004004087810 */ /* 0x008fe40007f1e0ff */
[----:B------:R-:W-:Y:S01]  /*1d770*/  MOV R2, R4 ;  /* 0x0000000400027202 */ /* 0x000fe20000000f00 */
[----:B----4-:R-:W-:-:S04]  /*1d780*/  @P1 IMAD.HI.U32 R0, R10, c[0x0][0x2c8], RZ ;  /* 0x0000b2000a001a27 */ /* 0x010fc800078e00ff */
[----:B------:R-:W-:Y:S01]  /*1d790*/  IMAD.X R9, RZ, RZ, R7, P0 ;  /* 0x000000ffff097224 */ /* 0x000fe200000e0607 */
[----:B------:R1:W-:Y:S04]  /*1d7a0*/  @P1 STL [R1], R0 ;  /* 0x0000000001001387 */ /* 0x0003e80000100800 */
[----:B------:R1:W-:Y:S04]  /*1d7b0*/  STL.64 [R1+0x10], R2 ;  /* 0x0000100201007387 */ /* 0x0003e80000100a00 */
[----:B------:R1:W-:Y:S02]  /*1d7c0*/  STL.64 [R1+0x8], R8 ;  /* 0x0000080801007387 */ /* 0x0003e40000100a00 */
.L_x_1309:
[----:B-12---:R-:W2:Y:S01]  /*1d7d0*/  LDL R0, [R1+0x38] ;  /* 0x0000380001007983 */ /* 0x006ea20000100800 */
[----:B------:R-:W-:Y:S04]  /*1d7e0*/  DEPBAR.LE SB0, 0x0 ;  /* 0x000080000000791a */ /* 0x000fe80000000000 */
[----:B------:R-:W3:Y:S01]  /*1d7f0*/  LDL.64 R40, [R1+0x10] ;  /* 0x0000100001287983 */ /* 0x000ee20000100a00 */
[----:B------:R-:W-:Y:S01]  /*1d800*/  SHF.R.S32.HI R2, RZ, 0x1f, R238 ;  /* 0x0000001fff027819 */ /* 0x000fe200000114ee */
[----:B------:R-:W-:Y:S03]  /*1d810*/  IMAD.MOV.U32 R171, RZ, RZ, c[0x0][0x2c4] ;  /* 0x0000b100ffab7624 */ /* 0x000fe600078e00ff */
[----:B------:R-:W4:Y:S05]  /*1d820*/  LDL.64 R168, [R1+0x8] ;  /* 0x0000080001a87983 */ /* 0x000f2a0000100a00 */
[----:B------:R-:W-:Y:S01]  /*1d830*/  BAR.SYNC.DEFER_BLOCKING 0x0 ;  /* 0x0000000000007b1d */ /* 0x000fe20000010000 */
[----:B------:R-:W-:Y:S05]  /*1d840*/  ISETP.NE.AND P5, PT, R171, 0x1, PT ;  /* 0x00000001ab00780c */ /* 0x000fea0003fa5270 */
[----:B-----5:R-:W-:Y:S05]  /*1d850*/  LDSM.16.M88.4 R48, [R227+0x8080] ;  /* 0x00808000e330783b */ /* 0x020fea0000000200 */
[----:B------:R-:W1:Y:S05]  /*1d860*/  LDSM.16.M88.4 R16, [R220+0x5080] ;  /* 0x00508000dc10783b */ /* 0x000e6a0000000200 */
[----:B------:R-:W1:Y:S05]  /*1d870*/  LDSM.16.M88.4 R44, [R227+0xa080] ;  /* 0x00a08000e32c783b */ /* 0x000e6a0000000200 */
[----:B------:R-:W1:Y:S05]  /*1d880*/  LDSM.16.M88.4 R32, [R220+0x5880] ;  /* 0x00588000dc20783b */ /* 0x000e6a0000000200 */
[----:B------:R-:W4:Y:S05]  /*1d890*/  LDL.64 R244, [R1+0x48] ;  /* 0x0000480001f47983 */ /* 0x000f2a0000100a00 */
[----:B------:R-:W1:Y:S05]  /*1d8a0*/  LDSM.16.M88.4 R172, [R220+0x6080] ;  /* 0x00608000dcac783b */ /* 0x000e6a0000000200 */
[----:B------:R-:W4:Y:S05]  /*1d8b0*/  LDL.64 R242, [R1+0x50] ;  /* 0x0000500001f27983 */ /* 0x000f2a0000100a00 */
[----:B------:R-:W-:Y:S05]  /*1d8c0*/  LDSM.16.M88.4 R192, [R229+0x8080] ;  /* 0x00808000e5c0783b */ /* 0x000fea0000000200 */
[----:B------:R-:W4:Y:S01]  /*1d8d0*/  LDL R241, [R1] ;  /* 0x0000000001f17983 */ /* 0x000f220000100800 */
[-C--:B-1----:R-:W-:Y:S04]  /*1d8e0*/  HMMA.16816.F32 R4, R48, R16.reuse, RZ ;  /* 0x000000103004723c */ /* 0x082fe800000018ff */
[----:B------:R-:W1:Y:S05]  /*1d8f0*/  LDSM.16.M88.4 R196, [R231] ;  /* 0x00000000e7c4783b */ /* 0x000e6a0000000200 */
[----:B------:R1:W4:Y:S01]  /*1d900*/  LDL R171, [R1+0x40] ;  /* 0x0000400001ab7983 */ /* 0x0003220000100800 */
[C---:B------:R-:W-:Y:S04]  /*1d910*/  HMMA.16816.F32 R8, R44.reuse, R16, RZ ;  /* 0x000000102c08723c */ /* 0x040fe800000018ff */
[----:B------:R-:W1:Y:S04]  /*1d920*/  LDSM.16.M88.4 R200, [R229+0xa080] ;  /* 0x00a08000e5c8783b */ /* 0x000e680000000200 */
[-C--:B------:R-:W-:Y:S01]  /*1d930*/  HMMA.16816.F32 R12, R44, R18.reuse, RZ ;  /* 0x000000122c0c723c */ /* 0x080fe200000018ff */
[----:B------:R-:W4:Y:S05]  /*1d940*/  LDL R240, [R1+0x30] ;  /* 0x0000300001f07983 */ /* 0x000f2a0000100800 */
[----:B------:R-:W1:Y:S02]  /*1d950*/  LDSM.16.M88.4 R204, [R237] ;  /* 0x00000000edcc783b */ /* 0x000e640000000200 */
[C---:B------:R-:W-:Y:S03]  /*1d960*/  HMMA.16816.F32 R16, R48.reuse, R18, RZ ;  /* 0x000000123010723c */ /* 0x040fe600000018ff */
[----:B------:R-:W1:Y:S05]  /*1d970*/  LDSM.16.M88.4 R208, [R236] ;  /* 0x00000000ecd0783b */ /* 0x000e6a0000000200 */
[-C--:B------:R-:W-:Y:S08]  /*1d980*/  HMMA.16816.F32 R20, R48, R32.reuse, RZ ;  /* 0x000000203014723c */ /* 0x080ff000000018ff */
[C---:B------:R-:W-:Y:S08]  /*1d990*/  HMMA.16816.F32 R24, R44.reuse, R32, RZ ;  /* 0x000000202c18723c */ /* 0x040ff000000018ff */
[-C--:B------:R-:W-:Y:S08]  /*1d9a0*/  HMMA.16816.F32 R28, R44, R34.reuse, RZ ;  /* 0x000000222c1c723c */ /* 0x080ff000000018ff */
[C---:B------:R-:W-:Y:S08]  /*1d9b0*/  HMMA.16816.F32 R32, R48.reuse, R34, RZ ;  /* 0x000000223020723c */ /* 0x040ff000000018ff */
[-C--:B------:R-:W-:Y:S01]  /*1d9c0*/  HMMA.16816.F32 R36, R48, R172.reuse, RZ ;  /* 0x000000ac3024723c */ /* 0x080fe200000018ff */
[C---:B--2---:R-:W-:Y:S02]  /*1d9d0*/  LOP3.LUT P4, RZ, R0.reuse, 0x40, RZ, 0xc0, !PT ;  /* 0x0000004000ff7812 */ /* 0x044fe4000788c0ff */
[----:B------:R-:W-:Y:S01]  /*1d9e0*/  LOP3.LUT P3, RZ, R0, 0x80, RZ, 0xc0, !PT ;  /* 0x0000008000ff7812 */ /* 0x000fe2000786c0ff */
[----:B------:R-:W-:Y:S04]  /*1d9f0*/  IMAD R0, R238, UR18, RZ ;  /* 0x00000012ee007c24 */ /* 0x000fe8000f8e02ff */
[----:B------:R-:W-:Y:S04]  /*1da00*/  IMAD R0, R2, UR17, R0 ;  /* 0x0000001102007c24 */ /* 0x000fe8000f8e0200 */
[C---:B---3--:R-:W-:Y:S02]  /*1da10*/  IMAD.WIDE.U32 R2, R238.reuse, UR17, R40 ;  /* 0x00000011ee027c25 */ /* 0x048fe4000f8e0028 */
[C---:B------:R-:W-:Y:S02]  /*1da20*/  HMMA.16816.F32 R40, R44.reuse, R172, RZ ;  /* 0x000000ac2c28723c */ /* 0x040fe400000018ff */
[----:B------:R-:W-:Y:S05]  /*1da30*/  IMAD.IADD R3, R3, 0x1, R0 ;  /* 0x0000000103037824 */ /* 0x000fea00078e0200 */
[----:B----4-:R-:W-:Y:S01]  /*1da40*/  IMAD.WIDE.U32 R172, R238, UR17, R168 ;  /* 0x00000011eeac7c25 */ /* 0x010fe2000f8e00a8 */
[-C--:B------:R-:W-:Y:S01]  /*1da50*/  HMMA.16816.F32 R44, R44, R174.reuse, RZ ;  /* 0x000000ae2c2c723c */ /* 0x080fe200000018ff */
[----:B------:R-:W-:Y:S03]  /*1da60*/  LEA R168, P1, R2, c[0x0][0x1f8], 0x1 ;  /* 0x00007e0002a87a11 */ /* 0x000fe600078208ff */
[----:B------:R-:W-:Y:S01]  /*1da70*/  LEA R212, P0, R172, c[0x0][0x1f8], 0x1 ;  /* 0x00007e00acd47a11 */ /* 0x000fe200078008ff */
[----:B------:R-:W-:Y:S01]  /*1da80*/  IMAD.IADD R0, R0, 0x1, R173 ;  /* 0x0000000100007824 */ /* 0x000fe200078e02ad */
[----:B------:R-:W-:Y:S02]  /*1da90*/  LEA.HI.X R169, R2, c[0x0][0x1fc], R3, 0x1, P1 ;  /* 0x00007f0002a97a11 */ /* 0x000fe400008f0c03 */
[----:B------:R-:W-:Y:S03]  /*1daa0*/  HMMA.16816.F32 R48, R48, R174, RZ ;  /* 0x000000ae3030723c */ /* 0x000fe600000018ff */
[----:B------:R-:W-:Y:S01]  /*1dab0*/  @!PT LDS RZ, [RZ] ;  /* 0x00000000fffff984 */ /* 0x000fe20000000800 */
[----:B------:R-:W-:Y:S01]  /*1dac0*/  @!PT LDS RZ, [RZ] ;  /* 0x00000000fffff984 */ /* 0x000fe20000000800 */
[----:B------:R-:W-:Y:S01]  /*1dad0*/  @!PT LDS RZ, [RZ] ;  /* 0x00000000fffff984 */ /* 0x000fe20000000800 */
[----:B------:R2:W-:Y:S01]  /*1dae0*/  LDGSTS.E.BYPASS.LTC128B.128 [R239+0x2080], [R168.64], !P4 ;  /* 0x02080000a8ef7fae */ /* 0x0005e2000e101d4e */
[----:B------:R-:W-:Y:S02]  /*1daf0*/  LEA.HI.X R213, R172, c[0x0][0x1fc], R0, 0x1, P0 ;  /* 0x00007f00acd57a11 */ /* 0x000fe400000f0c00 */
[----:B------:R-:W-:Y:S02]  /*1db00*/  IADD3 R2, P0, R168, UR9, RZ ;  /* 0x00000009a8027c10 */ /* 0x000fe4000ff1e0ff */
[-C--:B-1----:R-:W-:Y:S01]  /*1db10*/  HMMA.16816.F32 R4, R192, R196.reuse, R4 ;  /* 0x000000c4c004723c */ /* 0x082fe20000001804 */
[----:B------:R1:W-:Y:S04]  /*1db20*/  LDGSTS.E.BYPASS.LTC128B.128 [R239+0x3880], [R212.64], !P3 ;  /* 0x03880000d4ef7fae */ /* 0x0003e8000d901d4e */
[----:B------:R-:W-:Y:S02]  /*1db30*/  IADD3.X R3, R169, UR8, RZ, P0, !PT ;  /* 0x00000008a9037c10 */ /* 0x000fe400087fe4ff */
[C---:B------:R-:W-:Y:S01]  /*1db40*/  IADD3 R172, P1, R2.reuse, UR9, RZ ;  /* 0x0000000902ac7c10 */ /* 0x040fe2000ff3e0ff */
[C---:B------:R-:W-:Y:S02]  /*1db50*/  HMMA.16816.F32 R8, R200.reuse, R196, R8 ;  /* 0x000000c4c808723c */ /* 0x040fe40000001808 */
[----:B------:R3:W-:Y:S02]  /*1db60*/  LDGSTS.E.BYPASS.LTC128B.128 [R239+0x2880], [R2.64], !P4 ;  /* 0x0288000002ef7fae */ /* 0x0007e4000e101d4e */
[C---:B------:R-:W-:Y:S03]  /*1db70*/  IADD3.X R173, R3.reuse, UR8, RZ, P1, !PT ;  /* 0x0000000803ad7c10 */ /* 0x040fe60008ffe4ff */
[----:B------:R3:W-:Y:S01]  /*1db80*/  LDGSTS.E.BYPASS.LTC128B.128 [R239+0x4080], [R2.64+0x80], !P3 ;  /* 0x0408008002ef7fae */ /* 0x0007e2000d901d4e */
[-C--:B------:R-:W-:Y:S04]  /*1db90*/  HMMA.16816.F32 R12, R200, R198.reuse, R12 ;  /* 0x000000c6c80c723c */ /* 0x080fe8000000180c */
[----:B------:R4:W-:Y:S01]  /*1dba0*/  LDGSTS.E.BYPASS.LTC128B.128 [R239+0x3080], [R172.64], !P4 ;  /* 0x03080000acef7fae */ /* 0x0009e2000e101d4e */
[----:B--2---:R-:W-:Y:S03]  /*1dbb0*/  IADD3 R168, P0, R2, UR16, RZ ;  /* 0x0000001002a87c10 */ /* 0x004fe6000ff1e0ff */
[C---:B------:R-:W-:Y:S04]  /*1dbc0*/  HMMA.16816.F32 R16, R192.reuse, R198, R16 ;  /* 0x000000c6c010723c */ /* 0x040fe80000001810 */
[----:B------:R-:W-:Y:S02]  /*1dbd0*/  IADD3.X R169, R3, UR13, RZ, P0, !PT ;  /* 0x0000000d03a97c10 */ /* 0x000fe400087fe4ff */
[C---:B------:R-:W-:Y:S02]  /*1dbe0*/  ISETP.GT.AND P0, PT, R238.reuse, UR7, PT ;  /* 0x00000007ee007c0c */ /* 0x040fe4000bf04270 */
[-C--:B------:R-:W-:Y:S01]  /*1dbf0*/  HMMA.16816.F32 R20, R192, R204.reuse, R20 ;  /* 0x000000ccc014723c */ /* 0x080fe20000001814 */
[----:B------:R2:W-:Y:S05]  /*1dc00*/  LDGSTS.E.BYPASS.LTC128B.128 [R239+0x4880], [R168.64], !P3 ;  /* 0x04880000a8ef7fae */ /* 0x0005ea000d901d4e */
[----:B-1----:R-:W-:Y:S02]  /*1dc10*/  LDSM.16.M88.4 R212, [R226+0x5080] ;  /* 0x00508000e2d4783b */ /* 0x002fe40000000200 */
[C---:B------:R-:W-:Y:S03]  /*1dc20*/  HMMA.16816.F32 R24, R200.reuse, R204, R24 ;  /* 0x000000ccc818723c */ /* 0x040fe60000001818 */
[----:B------:R-:W0:Y:S01]  /*1dc30*/  LDGDEPBAR ;  /* 0x00000000000079af */ /* 0x000e220000000000 */
[----:B------:R-:W-:Y:S01]  /*1dc40*/  @P0 IADD3 R0, R238, -0x1, RZ ;  /* 0xffffffffee000810 */ /* 0x000fe20007ffe0ff */
[----:B---3--:R-:W-:Y:S03]  /*1dc50*/  @P0 IMAD.MOV.U32 R3, RZ, RZ, R245 ;  /* 0x000000ffff030224 */ /* 0x008fe600078e00f5 */
[-C--:B------:R-:W-:Y:S01]  /*1dc60*/  HMMA.16816.F32 R28, R200, R206.reuse, R28 ;  /* 0x000000cec81c723c */ /* 0x080fe2000000181c */
[----:B----4-:R-:W1:Y:S03]  /*1dc70*/  LDSM.16.M88.4 R172, [R228+0x8080] ;  /* 0x00808000e4ac783b */ /* 0x010e660000000200 */
[----:B------:R-:W-:Y:S02]  /*1dc80*/  @P0 SHF.R.S32.HI R2, RZ, 0x1f, R0 ;  /* 0x0000001fff020819 */ /* 0x000fe40000011400 */
[----:B------:R-:W3:Y:S01]  /*1dc90*/  LDSM.16.M88.4 R216, [R228+0xa080] ;  /* 0x00a08000e4d8783b */ /* 0x000ee20000000200 */
[----:B------:R-:W-:Y:S01]  /*1dca0*/  @P5 SHF.R.U32.HI R171, RZ, c[0x0][0x2cc], R241 ;  /* 0x0000b300ffab5a19 */ /* 0x000fe200000116f1 */
[C---:B------:R-:W-:Y:S01]  /*1dcb0*/  HMMA.16816.F32 R32, R192.reuse, R206, R32 ;  /* 0x000000cec020723c */ /* 0x040fe20000001820 */
[----:B------:R-:W-:Y:S02]  /*1dcc0*/  IMAD.MOV.U32 R241, RZ, RZ, c[0x0][0x32c] ;  /* 0x0000cb00fff17624 */ /* 0x000fe400078e00ff */
[----:B------:R-:W4:Y:S01]  /*1dcd0*/  LDSM.16.M88.4 R196, [R226+0x5880] ;  /* 0x00588000e2c4783b */ /* 0x000f220000000200 */
[----:B--2---:R-:W-:Y:S04]  /*1dce0*/  @P0 IMAD.WIDE.U32 R168, R0, c[0x0][0x1e0], RZ ;  /* 0x0000780000a80a25 */ /* 0x004fe800078e00ff */
[-C--:B------:R-:W-:Y:S01]  /*1dcf0*/  HMMA.16816.F32 R36, R192, R208.reuse, R36 ;  /* 0x000000d0c024723c */ /* 0x080fe20000001824 */
[----:B------:R-:W-:Y:S03]  /*1dd00*/  LDSM.16.M88.4 R204, [R225] ;  /* 0x00000000e1cc783b */ /* 0x000fe60000000200 */
[----:B------:R-:W-:Y:S04]  /*1dd10*/  @P0 IMAD R2, R2, c[0x0][0x1e0], RZ ;  /* 0x0000780002020a24 */ /* 0x000fe800078e02ff */
[C---:B------:R-:W-:Y:S04]  /*1dd20*/  HMMA.16816.F32 R40, R200.reuse, R208, R40 ;  /* 0x000000d0c828723c */ /* 0x040fe80000001828 */
[----:B------:R-:W-:Y:S04]  /*1dd30*/  @P0 IMAD R2, R0, c[0x0][0x1e4], R2 ;  /* 0x0000790000020a24 */ /* 0x000fe800078e0202 */
[-C--:B------:R-:W-:Y:S01]  /*1dd40*/  HMMA.16816.F32 R44, R200, R210.reuse, R44 ;  /* 0x000000d2c82c723c */ /* 0x080fe2000000182c */
[----:B------:R-:W2:Y:S03]  /*1dd50*/  LDSM.16.M88.4 R200, [R226+0x6080] ;  /* 0x00608000e2c8783b */ /* 0x000ea60000000200 */
[----:B------:R-:W-:Y:S02]  /*1dd60*/  @P0 IMAD.IADD R0, R169, 0x1, R2 ;  /* 0x00000001a9000824 */ /* 0x000fe400078e0202 */
[----:B------:R-:W-:Y:S02]  /*1dd70*/  @P0 IMAD.MOV.U32 R2, RZ, RZ, R242 ;  /* 0x000000ffff020224 */ /* 0x000fe400078e00f2 */
[----:B------:R-:W-:Y:S01]  /*1dd80*/  HMMA.16816.F32 R48, R192, R210, R48 ;  /* 0x000000d2c030723c */ /* 0x000fe20000001830 */
[----:B------:R-:W2:Y:S03]  /*1dd90*/  LDSM.16.M88.4 R192, [R230+0x8080] ;  /* 0x00808000e6c0783b */ /* 0x000ea60000000200 */
[----:B------:R-:W-:Y:S02]  /*1dda0*/  @P0 IMAD.WIDE.U32 R2, R168, 0x30, R2 ;  /* 0x00000030a8020825 */ /* 0x000fe400078e0002 */
[----:B------:R-:W2:Y:S02]  /*1ddb0*/  LDSM.16.M88.4 R208, [R230+0xa080] ;  /* 0x00a08000e6d0783b */ /* 0x000ea40000000200 */
[-C--:B-1----:R-:W-:Y:S05]  /*1ddc0*/  HMMA.16816.F32 R4, R172, R212.reuse, R4 ;  /* 0x000000d4ac04723c */ /* 0x082fea0000001804 */
[----:B------:R-:W-:Y:S03]  /*1ddd0*/  @P0 IMAD R0, R0, 0x30, RZ ;  /* 0x0000003000000824 */ /* 0x000fe600078e02ff */
[C---:B---3--:R-:W-:Y:S04]  /*1dde0*/  HMMA.16816.F32 R8, R216.reuse, R212, R8 ;  /* 0x000000d4d808723c */ /* 0x048fe80000001808 */
[----:B------:R-:W-:Y:S02]  /*1ddf0*/  @P0 IMAD.IADD R167, R3, 0x1, R0 ;  /* 0x0000000103a70824 */ /* 0x000fe400078e0200 */
[C---:B------:R-:W-:Y:S02]  /*1de00*/  @P0 IMAD.SHL.U32 R0, R2.reuse, 0x2, RZ ;  /* 0x0000000202000824 */ /* 0x040fe400078e00ff */
[-C--:B------:R-:W-:Y:S04]  /*1de10*/  HMMA.16816.F32 R12, R216, R214.reuse, R12 ;  /* 0x000000d6d80c723c */ /* 0x080fe8000000180c */
[----:B------:R-:W-:Y:S02]  /*1de20*/  @P0 SHF.L.U64.HI R167, R2, 0x1, R167 ;  /* 0x0000000102a70819 */ /* 0x000fe400000102a7 */
[C---:B------:R-:W-:Y:S02]  /*1de30*/  @P0 IADD3 R2, P1, R0.reuse, c[0x0][0x1c8], RZ ;  /* 0x0000720000020a10 */ /* 0x040fe40007f3e0ff */
[C---:B------:R-:W-:Y:S01]  /*1de40*/  HMMA.16816.F32 R16, R172.reuse, R214, R16 ;  /* 0x000000d6ac10723c */ /* 0x040fe20000001810 */
[----:B------:R-:W1:Y:S03]  /*1de50*/  LDSM.16.M88.4 R212, [R225+0x800] ;  /* 0x00080000e1d4783b */ /* 0x000e660000000200 */
[----:B------:R-:W-:Y:S02]  /*1de60*/  @P0 IADD3.X R3, R167, c[0x0][0x1cc], RZ, P1, !PT ;  /* 0x00007300a7030a10 */ /* 0x000fe40000ffe4ff */
[----:B------:R-:W-:Y:S02]  /*1de70*/  @P0 IADD3 R0, P2, R0, 0x80, RZ ;  /* 0x0000008000000810 */ /* 0x000fe40007f5e0ff */
[-C--:B----4-:R-:W-:Y:S04]  /*1de80*/  HMMA.16816.F32 R20, R172, R196.reuse, R20 ;  /* 0x000000c4ac14723c */ /* 0x090fe80000001814 */
[----:B------:R-:W-:Y:S04]  /*1de90*/  @P0 IADD3 R168, P1, R0, c[0x0][0x1c8], RZ ;  /* 0x0000720000a80a10 */ /* 0x000fe80007f3e0ff */
[C---:B------:R-:W-:Y:S04]  /*1dea0*/  HMMA.16816.F32 R24, R216.reuse, R196, R24 ;  /* 0x000000c4d818723c */ /* 0x040fe80000001818 */
[----:B------:R-:W-:Y:S04]  /*1deb0*/  @P0 IADD3.X R169, RZ, c[0x0][0x1cc], R167, P1, P2 ;  /* 0x00007300ffa90a10 */ /* 0x000fe80000fe44a7 */
[-C--:B------:R-:W-:Y:S08]  /*1dec0*/  HMMA.16816.F32 R28, R216, R198.reuse, R28 ;  /* 0x000000c6d81c723c */ /* 0x080ff0000000181c */
[C---:B------:R-:W-:Y:S01]  /*1ded0*/  HMMA.16816.F32 R32, R172.reuse, R198, R32 ;  /* 0x000000c6ac20723c */ /* 0x040fe20000001820 */
[----:B------:R-:W3:Y:S07]  /*1dee0*/  LDSM.16.M88.4 R196, [R225+0x1000] ;  /* 0x00100000e1c4783b */ /* 0x000eee0000000200 */
[-C--:B--2---:R-:W-:Y:S08]  /*1def0*/  HMMA.16816.F32 R36, R172, R200.reuse, R36 ;  /* 0x000000c8ac24723c */ /* 0x084ff00000001824 */
[C---:B------:R-:W-:Y:S08]  /*1df00*/  HMMA.16816.F32 R40, R216.reuse, R200, R40 ;  /* 0x000000c8d828723c */ /* 0x040ff00000001828 */
[-C--:B------:R-:W-:Y:S01]  /*1df10*/  HMMA.16816.F32 R44, R216, R202.reuse, R44 ;  /* 0x000000cad82c723c */ /* 0x080fe2000000182c */
[----:B------:R-:W-:Y:S07]  /*1df20*/  LDSM.16.M88.4 R216, [R227+0xe080] ;  /* 0x00e08000e3d8783b */ /* 0x000fee0000000200 */
[----:B------:R-:W-:Y:S01]  /*1df30*/  HMMA.16816.F32 R48, R172, R202, R48 ;  /* 0x000000caac30723c */ /* 0x000fe20000001830 */
[----:B------:R-:W-:Y:S05]  /*1df40*/  LDSM.16.M88.4 R172, [R227+0xc080] ;  /* 0x00c08000e3ac783b */ /* 0x000fea0000000200 */
[----:B------:R-:W2:Y:S02]  /*1df50*/  LDSM.16.M88.4 R200, [R220+0x6880] ;  /* 0x00688000dcc8783b */ /* 0x000ea40000000200 */
[-C--:B------:R-:W-:Y:S08]  /*1df60*/  HMMA.16816.F32 R4, R192, R204.reuse, R4 ;  /* 0x000000ccc004723c */ /* 0x080ff00000001804 */
        /* <DEDUP_REMOVED lines=9> */
[-C--:B---3--:R-:W-:Y:S08]  /*1e000*/  HMMA.16816.F32 R36, R192, R196.reuse, R36 ;  /* 0x000000c4c024723c */ /* 0x088ff00000001824 */
[C---:B------:R-:W-:Y:S08]  /*1e010*/  HMMA.16816.F32 R40, R208.reuse, R196, R40 ;  /* 0x000000c4d028723c */ /* 0x040ff00000001828 */
[-C--:B------:R-:W-:Y:S01]  /*1e020*/  HMMA.16816.F32 R44, R208, R198.reuse, R44 ;  /* 0x000000c6d02c723c */ /* 0x080fe2000000182c */
[----:B------:R-:W1:Y:S07]  /*1e030*/  LDSM.16.M88.4 R208, [R220+0x7880] ;  /* 0x00788000dcd0783b */ /* 0x000e6e0000000200 */
[----:B------:R-:W-:Y:S01]  /*1e040*/  HMMA.16816.F32 R48, R192, R198, R48 ;  /* 0x000000c6c030723c */ /* 0x000fe20000001830 */
[----:B------:R-:W-:Y:S05]  /*1e050*/  LDSM.16.M88.4 R192, [R229+0xc080] ;  /* 0x00c08000e5c0783b */ /* 0x000fea0000000200 */
[----:B------:R-:W3:Y:S02]  /*1e060*/  LDSM.16.M88.4 R196, [R235] ;  /* 0x00000000ebc4783b */ /* 0x000ee40000000200 */
[-C--:B--2---:R-:W-:Y:S08]  /*1e070*/  HMMA.16816.F32 R4, R172, R200.reuse, R4 ;  /* 0x000000c8ac04723c */ /* 0x084ff00000001804 */
[C---:B------:R-:W-:Y:S08]  /*1e080*/  HMMA.16816.F32 R8, R216.reuse, R200, R8 ;  /* 0x000000c8d808723c */ /* 0x040ff00000001808 */
[-C--:B------:R-:W-:Y:S08]  /*1e090*/  HMMA.16816.F32 R12, R216, R202.reuse, R12 ;  /* 0x000000cad80c723c */ /* 0x080ff0000000180c */
[C---:B------:R-:W-:Y:S01]  /*1e0a0*/  HMMA.16816.F32 R16, R172.reuse, R202, R16 ;  /* 0x000000caac10723c */ /* 0x040fe20000001810 */
[----:B------:R-:W2:Y:S07]  /*1e0b0*/  LDSM.16.M88.4 R200, [R234] ;  /* 0x00000000eac8783b */ /* 0x000eae0000000200 */
[-C--:B----4-:R-:W-:Y:S08]  /*1e0c0*/  HMMA.16816.F32 R20, R172, R204.reuse, R20 ;  /* 0x000000ccac14723c */ /* 0x090ff00000001814 */
[C---:B------:R-:W-:Y:S08]  /*1e0d0*/  HMMA.16816.F32 R24, R216.reuse, R204, R24 ;  /* 0x000000ccd818723c */ /* 0x040ff00000001818 */
[-C--:B------:R-:W-:Y:S08]  /*1e0e0*/  HMMA.16816.F32 R28, R216, R206.reuse, R28 ;  /* 0x000000ced81c723c */ /* 0x080ff0000000181c */
[C---:B------:R-:W-:Y:S01]  /*1e0f0*/  HMMA.16816.F32 R32, R172.reuse, R206, R32 ;  /* 0x000000ceac20723c */ /* 0x040fe20000001820 */
[----:B------:R-:W4:Y:S07]  /*1e100*/  LDSM.16.M88.4 R204, [R233] ;  /* 0x00000000e9cc783b */ /* 0x000f2e0000000200 */
        /* <DEDUP_REMOVED lines=22> */
[----:B------:R-:W-:Y:S05]  /*1e270*/  LDSM.16.M88.4 R192, [R230+0xc080] ;  /* 0x00c08000e6c0783b */ /* 0x000fea0000000200 */
[----:B------:R-:W4:Y:S02]  /*1e280*/  LDSM.16.M88.4 R204, [R225+0x1800] ;  /* 0x00180000e1cc783b */ /* 0x000f240000000200 */
[-C--:B-1----:R-:W-:Y:S08]  /*1e290*/  HMMA.16816.F32 R4, R172, R208.reuse, R4 ;  /* 0x000000d0ac04723c */ /* 0x082ff00000001804 */
[C---:B------:R-:W-:Y:S08]  /*1e2a0*/  HMMA.16816.F32 R8, R216.reuse, R208, R8 ;  /* 0x000000d0d808723c */ /* 0x040ff00000001808 */
[-C--:B------:R-:W-:Y:S08]  /*1e2b0*/  HMMA.16816.F32 R12, R216, R210.reuse, R12 ;  /* 0x000000d2d80c723c */ /* 0x080ff0000000180c */
[C---:B------:R-:W-:Y:S01]  /*1e2c0*/  HMMA.16816.F32 R16, R172.reuse, R210, R16 ;  /* 0x000000d2ac10723c */ /* 0x040fe20000001810 */
[----:B------:R-:W1:Y:S07]  /*1e2d0*/  LDSM.16.M88.4 R208, [R225+0x2000] ;  /* 0x00200000e1d0783b */ /* 0x000e6e0000000200 */
[-C--:B---3--:R-:W-:Y:S08]  /*1e2e0*/  HMMA.16816.F32 R20, R172, R196.reuse, R20 ;  /* 0x000000c4ac14723c */ /* 0x088ff00000001814 */
[C---:B------:R-:W-:Y:S08]  /*1e2f0*/  HMMA.16816.F32 R24, R216.reuse, R196, R24 ;  /* 0x000000c4d818723c */ /* 0x040ff00000001818 */
[-C--:B------:R-:W-:Y:S08]  /*1e300*/  HMMA.16816.F32 R28, R216, R198.reuse, R28 ;  /* 0x000000c6d81c723c */ /* 0x080ff0000000181c */
[C---:B------:R-:W-:Y:S01]  /*1e310*/  HMMA.16816.F32 R32, R172.reuse, R198, R32 ;  /* 0x000000c6ac20723c */ /* 0x040fe20000001820 */
[----:B------:R-:W3:Y:S07]  /*1e320*/  LDL R198, [R1+0x1c] ;  /* 0x00001c0001c67983 */ /* 0x000eee0000100800 */
[-C--:B--2---:R-:W-:Y:S08]  /*1e330*/  HMMA.16816.F32 R36, R172, R200.reuse, R36 ;  /* 0x000000c8ac24723c */ /* 0x084ff00000001824 */
[C---:B------:R-:W-:Y:S08]  /*1e340*/  HMMA.16816.F32 R40, R216.reuse, R200, R40 ;  /* 0x000000c8d828723c */ /* 0x040ff00000001828 */
[-C--:B------:R-:W-:Y:S01]  /*1e350*/  HMMA.16816.F32 R44, R216, R202.reuse, R44 ;  /* 0x000000cad82c723c */ /* 0x080fe2000000182c */
[----:B------:R-:W2:Y:S07]  /*1e360*/  LDL R219, [R1+0x34] ;  /* 0x0000340001db7983 */ /* 0x000eae0000100800 */
[----:B------:R-:W-:Y:S01]  /*1e370*/  HMMA.16816.F32 R48, R172, R202, R48 ;  /* 0x000000caac30723c */ /* 0x000fe20000001830 */
[----:B------:R-:W1:Y:S01]  /*1e380*/  LDSM.16.M88.4 R172, [R225+0x2800] ;  /* 0x00280000e1ac783b */ /* 0x000e620000000200 */
[----:B------:R-:W-:Y:S04]  /*1e390*/  DEPBAR.LE SB0, 0x0 ;  /* 0x000080000000791a */ /* 0x000fe80000000000 */
[----:B------:R-:W-:Y:S02]  /*1e3a0*/  BAR.SYNC.DEFER_BLOCKING 0x0 ;  /* 0x0000000000007b1d */ /* 0x000fe40000010000 */
[-C--:B----4-:R-:W-:Y:S08]  /*1e3b0*/  HMMA.16816.F32 R4, R192, R204.reuse, R4 ;  /* 0x000000ccc004723c */ /* 0x090ff00000001804 */
[C---:B------:R-:W-:Y:S08]  /*1e3c0*/  HMMA.16816.F32 R8, R212.reuse, R204, R8 ;  /* 0x000000ccd408723c */ /* 0x040ff00000001808 */
[-C--:B------:R-:W-:Y:S01]  /*1e3d0*/  HMMA.16816.F32 R12, R212, R206.reuse, R12 ;  /* 0x000000ced40c723c */ /* 0x080fe2000000180c */
[----:B------:R-:W-:Y:S01]  /*1e3e0*/  @!PT LDS RZ, [RZ] ;  /* 0x00000000fffff984 */ /* 0x000fe20000000800 */
[----:B------:R-:W-:Y:S01]  /*1e3f0*/  @!PT LDS RZ, [RZ] ;  /* 0x00000000fffff984 */ /* 0x000fe20000000800 */
[----:B------:R-:W-:Y:S01]  /*1e400*/  @!PT LDS RZ, [RZ] ;  /* 0x00000000fffff984 */ /* 0x000fe20000000800 */
[----:B------:R4:W-:Y:S07]  /*1e410*/  @P0 LDGSTS.E.BYPASS.LTC128B.128 [R239+0x5080], [R2.64], !P4 ;  /* 0x0508000002ef0fae */ /* 0x0009ee000e101d4e */
[C---:B------:R-:W-:Y:S01]  /*1e420*/  HMMA.16816.F32 R16, R192.reuse, R206, R16 ;  /* 0x000000cec010723c */ /* 0x040fe20000001810 */
[----:B------:R4:W-:Y:S07]  /*1e430*/  @P0 LDGSTS.E.BYPASS.LTC128B.128 [R239+0x6880], [R168.64], !P3 ;  /* 0x06880000a8ef0fae */ /* 0x0009ee000d901d4e */
[-C--:B-1----:R-:W-:Y:S08]  /*1e440*/  HMMA.16816.F32 R20, R192, R208.reuse, R20 ;  /* 0x000000d0c014723c */ /* 0x082ff00000001814 */
[C---:B------:R-:W-:Y:S08]  /*1e450*/  HMMA.16816.F32 R24, R212.reuse, R208, R24 ;  /* 0x000000d0d418723c */ /* 0x040ff00000001818 */
[-C--:B------:R-:W-:Y:S04]  /*1e460*/  HMMA.16816.F32 R28, R212, R210.reuse, R28 ;  /* 0x000000d2d41c723c */ /* 0x080fe8000000181c */
[----:B----4-:R-:W-:Y:S01]  /*1e470*/  @P0 IADD3 R2, P1, R2, UR5, RZ ;  /* 0x0000000502020c10 */ /* 0x010fe2000ff3e0ff */
[----:B------:R-:W1:Y:S03]  /*1e480*/  SHFL.IDX PT, R168, R171, RZ, 0x1c1f ;  /* 0x001c1fffaba87589 */ /* 0x000e6600000e0000 */
[C---:B------:R-:W-:Y:S04]  /*1e490*/  HMMA.16816.F32 R32, R192.reuse, R210, R32 ;  /* 0x000000d2c020723c */ /* 0x040fe80000001820 */
[----:B------:R-:W-:Y:S02]  /*1e4a0*/  @P0 IADD3.X R3, R3, UR12, RZ, P1, !PT ;  /* 0x0000000c03030c10 */ /* 0x000fe40008ffe4ff */
[C---:B------:R-:W-:Y:S02]  /*1e4b0*/  @P0 IADD3 R196, P2, R2.reuse, UR5, RZ ;  /* 0x0000000502c40c10 */ /* 0x040fe4000ff5e0ff */
[-C--:B------:R-:W-:Y:S01]  /*1e4c0*/  HMMA.16816.F32 R36, R192, R172.reuse, R36 ;  /* 0x000000acc024723c */ /* 0x080fe20000001824 */
[----:B------:R4:W-:Y:S03]  /*1e4d0*/  @P0 LDGSTS.E.BYPASS.LTC128B.128 [R239+0x5880], [R2.64], !P4 ;  /* 0x0588000002ef0fae */ /* 0x0009e6000e101d4e */
[C---:B------:R-:W-:Y:S02]  /*1e4e0*/  @P0 IADD3.X R197, R3.reuse, UR12, RZ, P2, !PT ;  /* 0x0000000c03c50c10 */ /* 0x040fe400097fe4ff */
[----:B------:R4:W-:Y:S02]  /*1e4f0*/  @P0 LDGSTS.E.BYPASS.LTC128B.128 [R239+0x7080], [R2.64+0x80], !P3 ;  /* 0x0708008002ef0fae */ /* 0x0009e4000d901d4e */
[C---:B------:R-:W-:Y:S03]  /*1e500*/  HMMA.16816.F32 R40, R212.reuse, R172, R40 ;  /* 0x000000acd428723c */ /* 0x040fe60000001828 */
[----:B------:R1:W-:Y:S04]  /*1e510*/  @P0 LDGSTS.E.BYPASS.LTC128B.128 [R239+0x6080], [R196.64], !P4 ;  /* 0x06080000c4ef0fae */ /* 0x0003e8000e101d4e */
[----:B------:R-:W-:Y:S01]  /*1e520*/  @P0 IADD3 R172, P1, R2, UR10, RZ ;  /* 0x0000000a02ac0c10 */ /* 0x000fe2000ff3e0ff */
[-C--:B------:R-:W-:Y:S04]  /*1e530*/  HMMA.16816.F32 R44, R212, R174.reuse, R44 ;  /* 0x000000aed42c723c */ /* 0x080fe8000000182c */
[----:B------:R-:W-:Y:S04]  /*1e540*/  @P0 IADD3.X R173, R3, UR6, RZ, P1, !PT ;  /* 0x0000000603ad0c10 */ /* 0x000fe80008ffe4ff */
[----:B------:R-:W-:Y:S01]  /*1e550*/  HMMA.16816.F32 R48, R192, R174, R48 ;  /* 0x000000aec030723c */ /* 0x000fe20000001830 */
[----:B------:R3:W-:Y:S03]  /*1e560*/  @P0 LDGSTS.E.BYPASS.LTC128B.128 [R239+0x7880], [R172.64], !P3 ;  /* 0x07880000acef0fae */ /* 0x0007e6000d901d4e */
[----:B------:R-:W-:Y:S02]  /*1e570*/  ISETP.GE.AND P3, PT, R241, 0x1, PT ;  /* 0x00000001f100780c */ /* 0x000fe40003f66270 */
[----:B------:R-:W0:Y:S01]  /*1e580*/  LDGDEPBAR ;  /* 0x00000000000079af */ /* 0x000e220000000000 */
[----:B----4-:R-:W-:Y:S05]  /*1e590*/  IMAD R2, R238, -0x30, RZ ;  /* 0xffffffd0ee027824 */ /* 0x010fea00078e02ff */
[----:B---3--:R-:W-:Y:S01]  /*1e5a0*/  IADD3 R173, -R198, 0x1, R2 ;  /* 0x00000001c6ad7810 */ /* 0x008fe20007ffe102 */
[----:B------:R-:W-:Y:S03]  /*1e5b0*/  IMAD.IADD R174, R2, 0x1, -R198 ;  /* 0x0000000102ae7824 */ /* 0x000fe600078e0ac6 */
[----:B--2---:R-:W-:Y:S04]  /*1e5c0*/  IADD3 R173, -R219, R173, R240 ;  /* 0x000000addbad7210 */ /* 0x004fe80007ffe1f0 */
[C---:B------:R-:W-:Y:S02]  /*1e5d0*/  IADD3 R172, R173.reuse, c[0x0][0x328], RZ ;  /* 0x0000ca00adac7a10 */ /* 0x040fe40007ffe0ff */
[----:B------:R-:W-:Y:S03]  /*1e5e0*/  IADD3 R173, R173, UR4, RZ ;  /* 0x00000004adad7c10 */ /* 0x000fe6000fffe0ff */
[--C-:B-1----:R-:W-:Y:S02]  /*1e5f0*/  IMAD.IADD R167, R172, 0x1, R168.reuse ;  /* 0x00000001aca77824 */ /* 0x102fe400078e02a8 */
[----:B------:R-:W-:Y:S01]  /*1e600*/  IMAD.IADD R0, R173, 0x1, R168 ;  /* 0x00000001ad007824 */ /* 0x000fe200078e02a8 */
        /* <DEDUP_REMOVED lines=14> */
.L_x_1295:
[----:B------:R-:W-:Y:S04]  /*1e6f0*/  MOV R168, c[0x0][0x32c] ;  /* 0x0000cb0000a87a02 */ /* 0x000fe80000000f00 */
[----:B------:R-:W-:Y:S11]  /*1e700*/  ISETP.NE.AND P0, PT, R168, 0x1, PT ;  /* 0x00000001a800780c */ /* 0x000ff60003f05270 */
[----:B------:R-:W-:Y:S02]  /*1e710*/  @!UPT UIADD3 URZ, URZ, URZ, URZ ;  /* 0x0000003f3f3ff290 */ /* 0x000fe4000fffe03f */
[----:B------:R-:W-:Y:S05]  /*1e720*/  @P0 IMAD.HI.U32 R168, R3, c[0x0][0x330], RZ ;  /* 0x0000cc0003a80a27 */ /* 0x000fea00078e00ff */
[----:B------:R-:W-:Y:S02]  /*1e730*/  @P0 SHF.R.U32.HI R3, RZ, c[0x0][0x334], R168 ;  /* 0x0000cd00ff030a19 */ /* 0x000fe400000116a8 */
.L_x_1296:
[----:B------:R-:W-:Y:S05]  /*1e740*/  BSYNC B0 ;  /* 0x0000000000007941 */ /* 0x000fea0003800000 */
.L_x_1294:
[----:B------:R-:W-:Y:S05]  /*1e750*/  IMAD R3, R3, c[0x0][0x32c], R174 ;  /* 0x0000cb0003037a24 */ /* 0x000fea00078e02ae */
[----:B------:R-:W-:Y:S02]  /*1e760*/  IADD3 R168, R3, c[0x0][0x32c], RZ ;  /* 0x0000cb0003a87a10 */ /* 0x000fe40007ffe0ff */
[----:B------:R-:W-:Y:S02]  /*1e770*/  IMNMX R0, R0, R3, !PT ;  /* 0x0000000300007217 */ /* 0x000fe40007800200 */
[----:B------:R-:W-:Y:S02]  /*1e780*/  IMNMX R167, R167, R168, PT ;  /* 0x000000a8a7a77217 */ /* 0x000fe40003800200 */
.L_x_1293:
        /* <DEDUP_REMOVED lines=17> */
.L_x_1299:
[----:B------:R-:W-:Y:S04]  /*1e8a0*/  MOV R175, c[0x0][0x32c] ;  /* 0x0000cb0000af7a02 */ /* 0x000fe80000000f00 */
[----:B------:R-:W-:Y:S11]  /*1e8b0*/  ISETP.NE.AND P0, PT, R175, 0x1, PT ;  /* 0x00000001af00780c */ /* 0x000ff60003f05270 */
[----:B------:R-:W-:Y:S02]  /*1e8c0*/  @!UPT UIADD3 URZ, URZ, URZ, URZ ;  /* 0x0000003f3f3ff290 */ /* 0x000fe4000fffe03f */
[----:B------:R-:W-:Y:S05]  /*1e8d0*/  @P0 IMAD.HI.U32 R175, R169, c[0x0][0x330], RZ ;  /* 0x0000cc00a9af0a27 */ /* 0x000fea00078e00ff */
[----:B------:R-:W-:Y:S02]  /*1e8e0*/  @P0 SHF.R.U32.HI R169, RZ, c[0x0][0x334], R175 ;  /* 0x0000cd00ffa90a19 */ /* 0x000fe400000116af */
.L_x_1300:
[----:B------:R-:W-:Y:S05]  /*1e8f0*/  BSYNC B0 ;  /* 0x0000000000007941 */ /* 0x000fea0003800000 */
.L_x_1298:
[----:B------:R-:W-:Y:S05]  /*1e900*/  IMAD R169, R169, c[0x0][0x32c], R174 ;  /* 0x0000cb00a9a97a24 */ /* 0x000fea00078e02ae */
[----:B------:R-:W-:Y:S02]  /*1e910*/  IADD3 R175, R169, c[0x0][0x32c], RZ ;  /* 0x0000cb00a9af7a10 */ /* 0x000fe40007ffe0ff */
[----:B------:R-:W-:Y:S02]  /*1e920*/  IMNMX R3, R3, R169, !PT ;  /* 0x000000a903037217 */ /* 0x000fe40007800200 */
[----:B------:R-:W-:Y:S02]  /*1e930*/  IMNMX R168, R168, R175, PT ;  /* 0x000000afa8a87217 */ /* 0x000fe40003800200 */
.L_x_1297:
[C---:B------:R-:W-:Y:S02]  /*1e940*/  ISETP.GE.AND P0, PT, R2.reuse, 0x2, PT ;  /* 0x000000020200780c */ /* 0x040fe40003f06270 */
[----:B------:R-:W-:Y:S02]  /*1e950*/  ISETP.GE.AND P1, PT, R2, 0x9, PT ;  /* 0x000000090200780c */ /* 0x000fe40003f26270 */
[----:B------:R-:W-:Y:S02]  /*1e960*/  P2R R192, PR, RZ, 0x1 ;  /* 0x00000001ffc07803 */ /* 0x000fe40000000000 */
[----:B------:R-:W-:Y:S02]  /*1e970*/  ISETP.GT.AND P0, PT, R0, 0x1, !P0 ;  /* 0x000000010000780c */ /* 0x000fe40004704270 */
[----:B------:R-:W-:Y:S02]  /*1e980*/  P2R R175, PR, RZ, 0x2 ;  /* 0x00000002ffaf7803 */ /* 0x000fe40000000000 */
[----:B------:R-:W-:Y:S02]  /*1e990*/  ISETP.LT.OR P0, PT, R167, 0x2, P0 ;  /* 0x00000002a700780c */ /* 0x000fe40000701670 */
[----:B------:R-:W-:Y:S02]  /*1e9a0*/  ISETP.GE.AND P6, PT, R2, 0x12, PT ;  /* 0x000000120200780c */ /* 0x000fe40003fc6270 */
[----:B------:R-:W-:Y:S02]  /*1e9b0*/  FSEL R193, R5, -INF , !P0 ;  /* 0xff80000005c17808 */ /* 0x000fe40004000000 */
[----:B------:R-:W-:Y:S02]  /*1e9c0*/  ISETP.GT.AND P0, PT, R0, 0x8, !P1 ;  /* 0x000000080000780c */ /* 0x000fe40004f04270 */
[----:B------:R-:W-:Y:S02]  /*1e9d0*/  ISETP.GE.AND P1, PT, R2, 0xa, PT ;  /* 0x0000000a0200780c */ /* 0x000fe40003f26270 */
[C---:B------:R-:W-:Y:S02]  /*1e9e0*/  ISETP.LT.OR P0, PT, R167.reuse, 0x9, P0 ;  /* 0x00000009a700780c */ /* 0x040fe40000701670 */
[----:B------:R-:W-:Y:S02]  /*1e9f0*/  P2R R169, PR, RZ, 0x2 ;  /* 0x00000002ffa97803 */ /* 0x000fe40000000000 */
[----:B------:R-:W-:Y:S02]  /*1ea00*/  FSEL R194, R16, -INF , !P0 ;  /* 0xff80000010c27808 */ /* 0x000fe40004000000 */
[----:B------:R-:W-:Y:S02]  /*1ea10*/  ISETP.GT.AND P0, PT, R0, 0x9, !P1 ;  /* 0x000000090000780c */ /* 0x000fe40004f04270 */
[C---:B------:R-:W-:Y:S02]  /*1ea20*/  ISETP.GE.AND P1, PT, R2.reuse, 0x11, PT ;  /* 0x000000110200780c */ /* 0x040fe40003f26270 */
[----:B------:R-:W-:Y:S02]  /*1ea30*/  ISETP.LT.OR P0, PT, R167, 0xa, P0 ;  /* 0x0000000aa700780c */ /* 0x000fe40000701670 */
[----:B------:R-:W-:Y:S02]  /*1ea40*/  ISETP.GE.AND P5, PT, R2, 0x19, PT ;  /* 0x000000190200780c */ /* 0x000fe40003fa6270 */
[----:B------:R-:W-:Y:S02]  /*1ea50*/  FSEL R195, R17, -INF , !P0 ;  /* 0xff80000011c37808 */ /* 0x000fe40004000000 */
[----:B------:R-:W-:Y:S02]  /*1ea60*/  ISETP.GT.AND P0, PT, R0, 0x10, !P1 ;  /* 0x000000100000780c */ /* 0x000fe40004f04270 */
[C---:B------:R-:W-:Y:S02]  /*1ea70*/  ISETP.GE.AND P4, PT, R2.reuse, 0x1a, PT ;  /* 0x0000001a0200780c */ /* 0x040fe40003f86270 */
[C---:B------:R-:W-:Y:S02]  /*1ea80*/  ISETP.LT.OR P0, PT, R167.reuse, 0x11, P0 ;  /* 0x00000011a700780c */ /* 0x040fe40000701670 */
[----:B------:R-:W-:Y:S02]  /*1ea90*/  ISETP.GE.AND P3, PT, R2, 0x21, PT ;  /* 0x000000210200780c */ /* 0x000fe40003f66270 */
        /* <DEDUP_REMOVED lines=8> */
[C---:B------:R-:W-:Y:S02]  /*1eb20*/  ISETP.LT.OR P0, PT, R167.reuse, 0x19, P0 ;  /* 0x00000019a700780c */ /* 0x040fe40000701670 */
[----:B------:R-:W-:Y:S02]  /*1eb30*/  P2R R16, PR, RZ, 0x2 ;  /* 0x00000002ff107803 */ /* 0x000fe40000000000 */
[----:B------:R-:W-:Y:S02]  /*1eb40*/  FSEL R200, R32, -INF , !P0 ;  /* 0xff80000020c87808 */ /* 0x000fe40004000000 */
[C---:B------:R-:W-:Y:S04]  /*1eb50*/  ISETP.GT.AND P0, PT, R0.reuse, 0x19, !P4 ;  /* 0x000000190000780c */ /* 0x040fe80006704270 */
        /* <DEDUP_REMOVED lines=8> */
[----:B------:R-:W-:Y:S02]  /*1ebe0*/  ISETP.GT.AND P0, PT, R0, 0x28, !P1 ;  /* 0x000000280000780c */ /* 0x000fe40004f04270 */
[----:B------:R-:W-:Y:S02]  /*1ebf0*/  ISETP.GE.AND P1, PT, R2, 0x1, PT ;  /* 0x000000010200780c */ /* 0x000fe40003f26270 */
[C---:B------:R-:W-:Y:S04]  /*1ec00*/  ISETP.LT.OR P0, PT, R167.reuse, 0x29, P0 ;  /* 0x00000029a700780c */ /* 0x040fe80000701670 */
[----:B------:R-:W-:Y:S02]  /*1ec10*/  FSEL R215, R48, -INF , !P0 ;  /* 0xff80000030d77808 */ /* 0x000fe40004000000 */
[----:B------:R-:W-:Y:S04]  /*1ec20*/  ISETP.GT.AND P0, PT, R0, RZ, !P1 ;  /* 0x000000ff0000720c */ /* 0x000fe80004f04270 */
[C---:B------:R-:W-:Y:S04]  /*1ec30*/  ISETP.LT.OR P0, PT, R167.reuse, 0x1, P0 ;  /* 0x00000001a700780c */ /* 0x040fe80000701670 */
[----:B------:R-:W-:Y:S02]  /*1ec40*/  FSEL R20, R4, -INF , !P0 ;  /* 0xff80000004147808 */ /* 0x000fe40004000000 */
[----:B------:R-:W-:Y:S01]  /*1ec50*/  ISETP.GE.AND P0, PT, R2, 0x2a, PT ;  /* 0x0000002a0200780c */ /* 0x000fe20003f06270 */
[----:B------:R-:W1:Y:S03]  /*1ec60*/  SHFL.IDX PT, R4, R171, 0x2, 0x1c1f ;  /* 0x005c1f00ab047f89 */ /* 0x000e6600000e0000 */
[----:B------:R-:W-:Y:S02]  /*1ec70*/  P2R R5, PR, RZ, 0x1 ;  /* 0x00000001ff057803 */ /* 0x000fe40000000000 */
[----:B------:R-:W-:Y:S04]  /*1ec80*/  ISETP.GT.AND P0, PT, R0, 0x29, !P0 ;  /* 0x000000290000780c */ /* 0x000fe80004704270 */
[----:B------:R-:W-:Y:S04]  /*1ec90*/  ISETP.LT.OR P0, PT, R167, 0x2a, P0 ;  /* 0x0000002aa700780c */ /* 0x000fe80000701670 */
[----:B------:R-:W-:Y:S02]  /*1eca0*/  FSEL R218, R49, -INF , !P0 ;  /* 0xff80000031da7808 */ /* 0x000fe40004000000 */
[----:B------:R-:W-:Y:S01]  /*1ecb0*/  ISETP.GE.AND P0, PT, R241, 0x1, PT ;  /* 0x00000001f100780c */ /* 0x000fe20003f06270 */
[--C-:B-1----:R-:W-:Y:S02]  /*1ecc0*/  IMAD.IADD R2, R172, 0x1, R4.reuse ;  /* 0x00000001ac027824 */ /* 0x102fe400078e0204 */
[----:B------:R-:W-:Y:S10]  /*1ecd0*/  IMAD.IADD R0, R173, 0x1, R4 ;  /* 0x00000001ad007824 */ /* 0x000ff400078e0204 */
        /* <DEDUP_REMOVED lines=14> */
.L_x_1303:
[----:B------:R-:W-:Y:S04]  /*1edc0*/  MOV R21, c[0x0][0x32c] ;  /* 0x0000cb0000157a02 */ /* 0x000fe80000000f00 */
[----:B------:R-:W-:Y:S11]  /*1edd0*/  ISETP.NE.AND P0, PT, R21, 0x1, PT ;  /* 0x000000011500780c */ /* 0x000ff60003f05270 */
[----:B------:R-:W-:Y:S02]  /*1ede0*/  @!UPT UIADD3 URZ, URZ, URZ, URZ ;  /* 0x0000003f3f3ff290 */ /* 0x000fe4000fffe03f */
[----:B------:R-:W-:Y:S05]  /*1edf0*/  @P0 IMAD.HI.U32 R21, R4, c[0x0][0x330], RZ ;  /* 0x0000cc0004150a27 */ /* 0x000fea00078e00ff */
[----:B------:R-:W-:Y:S02]  /*1ee00*/  @P0 SHF.R.U32.HI R4, RZ, c[0x0][0x334], R21 ;  /* 0x0000cd00ff040a19 */ /* 0x000fe40000011615 */
.L_x_1304:
[----:B------:R-:W-:Y:S05]  /*1ee10*/  BSYNC B0 ;  /* 0x0000000000007941 */ /* 0x000fea0003800000 */
.L_x_1302:
[----:B------:R-:W-:Y:S05]  /*1ee20*/  IMAD R4, R4, c[0x0][0x32c], R174 ;  /* 0x0000cb0004047a24 */ /* 0x000fea00078e02ae */
[----:B------:R-:W-:Y:S02]  /*1ee30*/  IADD3 R21, R4, c[0x0][0x32c], RZ ;  /* 0x0000cb0004157a10 */ /* 0x000fe40007ffe0ff */
[----:B------:R-:W-:Y:S02]  /*1ee40*/  IMNMX R0, R0, R4, !PT ;  /* 0x0000000400007217 */ /* 0x000fe40007800200 */
[----:B------:R-:W-:Y:S02]  /*1ee50*/  IMNMX R2, R2, R21, PT ;  /* 0x0000001502027217 */ /* 0x000fe40003800200 */
.L_x_1301:
[----:B------:R-:W-:Y:S04]  /*1ee60*/  ISETP.NE.AND P0, PT, R175, RZ, PT ;  /* 0x000000ffaf00720c */ /* 0x000fe80003f05270 */
[----:B------:R-:W-:Y:S04]  /*1ee70*/  ISETP.GT.AND P0, PT, R3, 0x8, !P0 ;  /* 0x000000080300780c */ /* 0x000fe80004704270 */
[----:B------:R-:W-:Y:S04]  /*1ee80*/  ISETP.LT.OR P0, PT, R168, 0x9, P0 ;  /* 0x00000009a800780c */ /* 0x000fe80000701670 */
[----:B------:R-:W-:Y:S02]  /*1ee90*/  FSEL R21, R18, -INF , !P0 ;  /* 0xff80000012157808 */ /* 0x000fe40004000000 */
[----:B------:R-:W-:Y:S04]  /*1eea0*/  ISETP.NE.AND P0, PT, R169, RZ, PT ;  /* 0x000000ffa900720c */ /* 0x000fe80003f05270 */
[----:B------:R-:W-:Y:S04]  /*1eeb0*/  ISETP.GT.AND P0, PT, R3, 0x9, !P0 ;  /* 0x000000090300780c */ /* 0x000fe80004704270 */
[C---:B------:R-:W-:Y:S04]  /*1eec0*/  ISETP.LT.OR P0, PT, R168.reuse, 0xa, P0 ;  /* 0x0000000aa800780c */ /* 0x040fe80000701670 */
[----:B------:R-:W-:Y:S02]  /*1eed0*/  FSEL R32, R19, -INF , !P0 ;  /* 0xff80000013207808 */ /* 0x000fe40004000000 */
[----:B------:R-:W-:Y:S04]  /*1eee0*/  ISETP.NE.AND P0, PT, R17, RZ, PT ;  /* 0x000000ff1100720c */ /* 0x000fe80003f05270 */
        /* <DEDUP_REMOVED lines=16> */
[----:B------:R-:W-:Y:S04]  /*1eff0*/  ISETP.LT.OR P0, PT, R168, 0x22, P0 ;  /* 0x00000022a800780c */ /* 0x000fe80000701670 */
[----:B------:R-:W-:Y:S02]  /*1f000*/  FSEL R208, R39, -INF , !P0 ;  /* 0xff80000027d07808 */ /* 0x000fe40004000000 */
[----:B------:R-:W-:Y:S04]  /*1f010*/  ISETP.NE.AND P0, PT, R192, RZ, PT ;  /* 0x000000ffc000720c */ /* 0x000fe80003f05270 */
[----:B------:R-:W-:Y:S04]  /*1f020*/  ISETP.GT.AND P0, PT, R3, 0x1, !P0 ;  /* 0x000000010300780c */ /* 0x000fe80004704270 */
[C---:B------:R-:W-:Y:S04]  /*1f030*/  ISETP.LT.OR P0, PT, R168.reuse, 0x2, P0 ;  /* 0x00000002a800780c */ /* 0x040fe80000701670 */
[----:B------:R-:W-:Y:S02]  /*1f040*/  FSEL R19, R7, -INF , !P0 ;  /* 0xff80000007137808 */ /* 0x000fe40004000000 */
[C---:B------:R-:W-:Y:S04]  /*1f050*/  ISETP.GT.AND P0, PT, R3.reuse, RZ, !P1 ;  /* 0x000000ff0300720c */ /* 0x040fe80004f04270 */
[----:B------:R-:W-:Y:S04]  /*1f060*/  ISETP.LT.OR P0, PT, R168, 0x1, P0 ;  /* 0x00000001a800780c */ /* 0x000fe80000701670 */
[----:B------:R-:W-:Y:S02]  /*1f070*/  FSEL R6, R6, -INF , !P0 ;  /* 0xff80000006067808 */ /* 0x000fe40004000000 */
[----:B------:R-:W-:Y:S04]  /*1f080*/  ISETP.NE.AND P0, PT, R16, RZ, PT ;  /* 0x000000ff1000720c */ /* 0x000fe80003f05270 */
[----:B------:R-:W-:Y:S04]  /*1f090*/  ISETP.GT.AND P0, PT, R3, 0x28, !P0 ;  /* 0x000000280300780c */ /* 0x000fe80004704270 */
[----:B------:R-:W-:Y:S04]  /*1f0a0*/  ISETP.LT.OR P0, PT, R168, 0x29, P0 ;  /* 0x00000029a800780c */ /* 0x000fe80000701670 */
[----:B------:R-:W-:Y:S02]  /*1f0b0*/  FSEL R212, R50, -INF , !P0 ;  /* 0xff80000032d47808 */ /* 0x000fe40004000000 */
[----:B------:R-:W-:Y:S04]  /*1f0c0*/  ISETP.NE.AND P0, PT, R5, RZ, PT ;  /* 0x000000ff0500720c */ /* 0x000fe80003f05270 */
[----:B------:R-:W-:Y:S02]  /*1f0d0*/  ISETP.GT.AND P0, PT, R3, 0x29, !P0 ;  /* 0x000000290300780c */ /* 0x000fe40004704270 */
[----:B------:R-:W1:Y:S02]  /*1f0e0*/  SHFL.IDX PT, R3, R171, 0x3, 0x1c1f ;  /* 0x007c1f00ab037f89 */ /* 0x000e6400000e0000 */
[----:B------:R-:W-:Y:S04]  /*1f0f0*/  ISETP.LT.OR P0, PT, R168, 0x2a, P0 ;  /* 0x0000002aa800780c */ /* 0x000fe80000701670 */
[----:B------:R-:W-:Y:S02]  /*1f100*/  FSEL R213, R51, -INF , !P0 ;  /* 0xff80000033d57808 */ /* 0x000fe40004000000 */
[----:B------:R-:W-:Y:S04]  /*1f110*/  ISETP.GT.AND P0, PT, R0, RZ, !P1 ;  /* 0x000000ff0000720c */ /* 0x000fe80004f04270 */
        /* <DEDUP_REMOVED lines=38> */
[----:B------:R-:W-:Y:S01]  /*1f380*/  ISETP.GT.AND P0, PT, R0, 0x29, !P0 ;  /* 0x000000290000780c */ /* 0x000fe20004704270 */
[--C-:B-1----:R-:W-:Y:S03]  /*1f390*/  IMAD.IADD R0, R173, 0x1, R3.reuse ;  /* 0x00000001ad007824 */ /* 0x102fe600078e0203 */
[----:B------:R-:W-:Y:S01]  /*1f3a0*/  ISETP.LT.OR P0, PT, R2, 0x2a, P0 ;  /* 0x0000002a0200780c */ /* 0x000fe20000701670 */
[----:B------:R-:W-:Y:S03]  /*1f3b0*/  IMAD.IADD R2, R172, 0x1, R3 ;  /* 0x00000001ac027824 */ /* 0x000fe600078e0203 */
        /* <DEDUP_REMOVED lines=17> */
.L_x_1307:
[----:B------:R-:W-:Y:S04]  /*1f4d0*/  MOV R4, c[0x0][0x32c] ;  /* 0x0000cb0000047a02 */ /* 0x000fe80000000f00 */
[----:B------:R-:W-:Y:S11]  /*1f4e0*/  ISETP.NE.AND P0, PT, R4, 0x1, PT ;  /* 0x000000010400780c */ /* 0x000ff60003f05270 */
[----:B------:R-:W-:Y:S02]  /*1f4f0*/  @!UPT UIADD3 URZ, URZ, URZ, URZ ;  /* 0x0000003f3f3ff290 */ /* 0x000fe4000fffe03f */
[----:B------:R-:W-:Y:S05]  /*1f500*/  @P0 IMAD.HI.U32 R4, R3, c[0x0][0x330], RZ ;  /* 0x0000cc0003040a27 */ /* 0x000fea00078e00ff */
[----:B------:R-:W-:Y:S02]  /*1f510*/  @P0 SHF.R.U32.HI R3, RZ, c[0x0][0x334], R4 ;  /* 0x0000cd00ff030a19 */ /* 0x000fe40000011604 */
.L_x_1308:
[----:B------:R-:W-:Y:S05]  /*1f520*/  BSYNC B0 ;  /* 0x0000000000007941 */ /* 0x000fea0003800000 */
.L_x_1306:
[----:B------:R-:W-:Y:S05]  /*1f530*/  IMAD R174, R3, c[0x0][0x32c], R174 ;  /* 0x0000cb0003ae7a24 */ /* 0x000fea00078e02ae */
[----:B------:R-:W-:Y:S02]  /*1f540*/  IADD3 R3, R174, c[0x0][0x32c], RZ ;  /* 0x0000cb00ae037a10 */ /* 0x000fe40007ffe0ff */
[----:B------:R-:W-:Y:S02]  /*1f550*/  IMNMX R0, R0, R174, !PT ;  /* 0x000000ae00007217 */ /* 0x000fe40007800200 */
[----:B------:R-:W-:Y:S02]  /*1f560*/  IMNMX R2, R2, R3, PT ;  /* 0x0000000302027217 */ /* 0x000fe40003800200 */
.L_x_1305:
        /* <DEDUP_REMOVED lines=23> */
[----:B------:R-:W-:Y:S02]  /*1f6e0*/  ISETP.NE.AND P1, PT, R17, RZ, PT ;  /* 0x000000ff1100720c */ /* 0x000fe40003f25270 */
[----:B------:R-:W-:Y:S02]  /*1f6f0*/  FMNMX.FTZ R169, R194, R169, !PT ;  /* 0x000000a9c2a97209 */ /* 0x000fe40007810000 */
[----:B------:R-:W-:Y:S02]  /*1f700*/  ISETP.LT.OR P0, PT, R2, 0xa, P0 ;  /* 0x0000000a0200780c */ /* 0x000fe40000701670 */
[----:B------:R-:W-:Y:S02]  /*1f710*/  FMNMX.FTZ R169, R195, R169, !PT ;  /* 0x000000a9c3a97209 */ /* 0x000fe40007810000 */
[----:B------:R-:W-:Y:S02]  /*1f720*/  FMNMX.FTZ R3, R207, R3, !PT ;  /* 0x00000003cf037209 */ /* 0x000fe40007810000 */
[----:B------:R-:W-:Y:S02]  /*1f730*/  FMNMX.FTZ R169, R196, R169, !PT ;  /* 0x000000a9c4a97209 */ /* 0x000fe40007810000 */
[----:B------:R-:W-:Y:S02]  /*1f740*/  FSEL R15, R15, -INF , !P0 ;  /* 0xff8000000f0f7808 */ /* 0x000fe40004000000 */
[----:B------:R-:W-:Y:S02]  /*1f750*/  FMNMX.FTZ R169, R198, R169, !PT ;  /* 0x000000a9c6a97209 */ /* 0x000fe40007810000 */
[----:B------:R-:W-:Y:S02]  /*1f760*/  ISETP.GT.AND P0, PT, R0, 0x10, !P1 ;  /* 0x000000100000780c */ /* 0x000fe40004f04270 */
[----:B------:R-:W-:Y:S02]  /*1f770*/  FMNMX.FTZ R169, R200, R169, !PT ;  /* 0x000000a9c8a97209 */ /* 0x000fe40007810000 */
[----:B------:R-:W-:Y:S02]  /*1f780*/  FMNMX.FTZ R3, R208, R3, !PT ;  /* 0x00000003d0037209 */ /* 0x000fe40007810000 */
[----:B------:R-:W-:Y:S02]  /*1f790*/  FMNMX.FTZ R169, R202, R169, !PT ;  /* 0x000000a9caa97209 */ /* 0x000fe40007810000 */
[----:B------:R-:W-:Y:S02]  /*1f7a0*/  ISETP.LT.OR P0, PT, R2, 0x11, P0 ;  /* 0x000000110200780c */ /* 0x000fe40000701670 */
[----:B------:R-:W-:Y:S02]  /*1f7b0*/  FMNMX.FTZ R169, R209, R169, !PT ;  /* 0x000000a9d1a97209 */ /* 0x000fe40007810000 */
[----:B------:R-:W-:Y:S02]  /*1f7c0*/  FMNMX.FTZ R3, R212, R3, !PT ;  /* 0x00000003d4037209 */ /* 0x000fe40007810000 */
[----:B------:R-:W-:Y:S02]  /*1f7d0*/  FMNMX.FTZ R169, R210, R169, !PT ;  /* 0x000000a9d2a97209 */ /* 0x000fe40007810000 */
[----:B------:R-:W-:Y:S02]  /*1f7e0*/  FMNMX.FTZ R4, R18, R166, !PT ;  /* 0x000000a612047209 */ /* 0x000fe40007810000 */
[----:B------:R-:W-:Y:S02]  /*1f7f0*/  FMNMX.FTZ R169, R215, R169, !PT ;  /* 0x000000a9d7a97209 */ /* 0x000fe40007810000 */
[----:B------:R-:W-:Y:S02]  /*1f800*/  FSEL R41, R26, -INF , !P0 ;  /* 0xff8000001a297808 */ /* 0x000fe40004000000 */
[----:B------:R-:W-:Y:S02]  /*1f810*/  FMNMX.FTZ R169, R218, R169, !PT ;  /* 0x000000a9daa97209 */ /* 0x000fe40007810000 */
[----:B------:R-:W-:Y:S02]  /*1f820*/  ISETP.GT.AND P0, PT, R0, 0x11, !P6 ;  /* 0x000000110000780c */ /* 0x000fe40007704270 */
[----:B------:R-:W-:Y:S02]  /*1f830*/  ISETP.NE.AND P6, PT, R5, RZ, PT ;  /* 0x000000ff0500720c */ /* 0x000fe40003fc5270 */
[----:B------:R-:W-:Y:S01]  /*1f840*/  FMNMX.FTZ R3, R213, R3, !PT ;  /* 0x00000003d5037209 */ /* 0x000fe20007810000 */
[----:B------:R-:W1:Y:S01]  /*1f850*/  SHFL.BFLY PT, R5, R169, 0x2, 0x1f ;  /* 0x0c401f00a9057f89 */ /* 0x000e6200000e0000 */
[----:B------:R-:W-:Y:S02]  /*1f860*/  FMNMX.FTZ R4, R9, R4, !PT ;  /* 0x0000000409047209 */ /* 0x000fe40007810000 */
[----:B------:R-:W-:Y:S02]  /*1f870*/  ISETP.LT.OR P0, PT, R2, 0x12, P0 ;  /* 0x000000120200780c */ /* 0x000fe40000701670 */
[----:B------:R-:W-:Y:S02]  /*1f880*/  FMNMX.FTZ R4, R12, R4, !PT ;  /* 0x000000040c047209 */ /* 0x000fe40007810000 */
[----:B------:R-:W-:Y:S01]  /*1f890*/  FSEL R44, R27, -INF , !P0 ;  /* 0xff8000001b2c7808 */ /* 0x000fe20004000000 */
[----:B------:R-:W2:Y:S01]  /*1f8a0*/  SHFL.BFLY PT, R168, R3, 0x2, 0x1f ;  /* 0x0c401f0003a87f89 */ /* 0x000ea200000e0000 */
[----:B------:R-:W-:Y:S02]  /*1f8b0*/  FMNMX.FTZ R4, R13, R4, !PT ;  /* 0x000000040d047209 */ /* 0x000fe40007810000 */
[----:B------:R-:W-:Y:S02]  /*1f8c0*/  ISETP.GT.AND P0, PT, R0, 0x18, !P5 ;  /* 0x000000180000780c */ /* 0x000fe40006f04270 */
        /* <DEDUP_REMOVED lines=8> */
[----:B------:R-:W-:Y:S02]  /*1f950*/  ISETP.NE.AND P1, PT, R16, RZ, PT ;  /* 0x000000ff1000720c */ /* 0x000fe40003f25270 */
[----:B------:R-:W-:Y:S02]  /*1f960*/  FSEL R171, R31, -INF , !P0 ;  /* 0xff8000001fab7808 */ /* 0x000fe40004000000 */
[----:B-1----:R-:W-:Y:S01]  /*1f970*/  FMNMX.FTZ R169, R169, R5, !PT ;  /* 0x00000005a9a97209 */ /* 0x002fe20007810000 */
[----:B------:R-:W-:Y:S01]  /*1f980*/  LDSM.16.MT88.4 R28, [R221+0x2080] ;  /* 0x00208000dd1c783b */ /* 0x000fe20000004200 */
[----:B--2---:R-:W-:Y:S02]  /*1f990*/  FMNMX.FTZ R168, R3, R168, !PT ;  /* 0x000000a803a87209 */ /* 0x004fe40007810000 */
[----:B------:R-:W-:Y:S02]  /*1f9a0*/  FMNMX.FTZ R3, R211, R4, !PT ;  /* 0x00000004d3037209 */ /* 0x000fe40007810000 */
[----:B------:R-:W-:Y:S02]  /*1f9b0*/  ISETP.GT.AND P0, PT, R0, 0x20, !P3 ;  /* 0x000000200000780c */ /* 0x000fe40005f04270 */
[----:B------:R-:W-:Y:S01]  /*1f9c0*/  FMNMX.FTZ R3, R214, R3, !PT ;  /* 0x00000003d6037209 */ /* 0x000fe20007810000 */
[----:B------:R-:W1:Y:S01]  /*1f9d0*/  SHFL.BFLY PT, R5, R169, 0x1, 0x1f ;  /* 0x0c201f00a9057f89 */ /* 0x000e6200000e0000 */
[----:B------:R-:W-:Y:S02]  /*1f9e0*/  ISETP.LT.OR P0, PT, R2, 0x21, P0 ;  /* 0x000000210200780c */ /* 0x000fe40000701670 */
[----:B------:R-:W-:Y:S02]  /*1f9f0*/  FMNMX.FTZ R3, R216, R3, !PT ;  /* 0x00000003d8037209 */ /* 0x000fe40007810000 */
[----:B------:R-:W-:Y:S02]  /*1fa00*/  FSEL R192, R42, -INF , !P0 ;  /* 0xff8000002ac07808 */ /* 0x000fe40004000000 */
[----:B------:R-:W-:Y:S01]  /*1fa10*/  FMNMX.FTZ R3, R217, R3, !PT ;  /* 0x00000003d9037209 */ /* 0x000fe20007810000 */
[----:B------:R-:W2:Y:S01]  /*1fa20*/  SHFL.BFLY PT, R7, R168, 0x1, 0x1f ;  /* 0x0c201f00a8077f89 */ /* 0x000ea200000e0000 */
[----:B------:R-:W-:Y:S04]  /*1fa30*/  ISETP.GT.AND P0, PT, R0, 0x21, !P2 ;  /* 0x000000210000780c */ /* 0x000fe80005704270 */
[----:B------:R-:W-:Y:S03]  /*1fa40*/  ISETP.LT.OR P0, PT, R2, 0x22, P0 ;  /* 0x000000220200780c */ /* 0x000fe60000701670 */
[----:B------:R-:W3:Y:S01]  /*1fa50*/  SHFL.BFLY PT, R8, R3, 0x2, 0x1f ;  /* 0x0c401f0003087f89 */ /* 0x000ee200000e0000 */
[----:B------:R-:W-:Y:S02]  /*1fa60*/  FSEL R173, R43, -INF , !P0 ;  /* 0xff8000002bad7808 */ /* 0x000fe40004000000 */
[----:B------:R-:W-:Y:S04]  /*1fa70*/  ISETP.GT.AND P0, PT, R0, 0x28, !P1 ;  /* 0x000000280000780c */ /* 0x000fe80004f04270 */
[----:B------:R-:W-:Y:S02]  /*1fa80*/  ISETP.LT.OR P0, PT, R2, 0x29, P0 ;  /* 0x000000290200780c */ /* 0x000fe40000701670 */
[----:B-1----:R-:W-:Y:S02]  /*1fa90*/  FMNMX.FTZ R169, R169, R5, !PT ;  /* 0x00000005a9a97209 */ /* 0x002fe40007810000 */
[----:B------:R-:W-:Y:S02]  /*1faa0*/  FSEL R172, R46, -INF , !P0 ;  /* 0xff8000002eac7808 */ /* 0x000fe40004000000 */
[C---:B------:R-:W-:Y:S01]  /*1fab0*/  FSETP.NEU.FTZ.AND P2, PT, R169.reuse, -INF , PT ;  /* 0xff800000a900780b */ /* 0x040fe20003f5d000 */
[----:B------:R-:W-:Y:S01]  /*1fac0*/  FMUL.FTZ R23, R169, c[0x0][0x2d0] ;  /* 0x0000b400a9177a20 */ /* 0x000fe20000410000 */
[----:B------:R-:W-:Y:S02]  /*1fad0*/  ISETP.GT.AND P0, PT, R0, 0x29, !P6 ;  /* 0x000000290000780c */ /* 0x000fe40007704270 */
[----:B--2---:R-:W-:Y:S02]  /*1fae0*/  FMNMX.FTZ R168, R168, R7, !PT ;  /* 0x00000007a8a87209 */ /* 0x004fe40007810000 */
[----:B------:R-:W-:Y:S02]  /*1faf0*/  FSEL R23, R23, RZ, P2 ;  /* 0x000000ff17177208 */ /* 0x000fe40001000000 */
[C---:B------:R-:W-:Y:S01]  /*1fb00*/  FSETP.NEU.FTZ.AND P1, PT, R168.reuse, -INF , PT ;  /* 0xff800000a800780b */ /* 0x040fe20003f3d000 */
[----:B------:R-:W-:Y:S01]  /*1fb10*/  FMUL.FTZ R48, R168, c[0x0][0x2d0] ;  /* 0x0000b400a8307a20 */ /* 0x000fe20000410000 */
[----:B------:R-:W-:Y:S01]  /*1fb20*/  ISETP.LT.OR P0, PT, R2, 0x2a, P0 ;  /* 0x0000002a0200780c */ /* 0x000fe20000701670 */
[--C-:B------:R-:W-:Y:S01]  /*1fb30*/  FFMA.FTZ R4, R20, c[0x0][0x2d0], -R23.reuse ;  /* 0x0000b40014047a23 */ /* 0x100fe20000010817 */
[----:B---3--:R-:W-:Y:S01]  /*1fb40*/  FMNMX.FTZ R3, R3, R8, !PT ;  /* 0x0000000803037209 */ /* 0x008fe20007810000 */
[--C-:B------:R-:W-:Y:S01]  /*1fb50*/  FFMA.FTZ R5, R193, c[0x0][0x2d0], -R23.reuse ;  /* 0x0000b400c1057a23 */ /* 0x100fe20000010817 */
[----:B------:R-:W-:Y:S01]  /*1fb60*/  FSEL R48, R48, RZ, P1 ;  /* 0x000000ff30307208 */ /* 0x000fe20000800000 */
[----:B------:R1:W-:Y:S01]  /*1fb70*/  MUFU.EX2 R250, R4 ;  /* 0x0000000400fa7308 */ /* 0x0003e20000000800 */
[----:B------:R-:W-:Y:S01]  /*1fb80*/  FSEL R22, R47, -INF , !P0 ;  /* 0xff8000002f167808 */ /* 0x000fe20004000000 */
[----:B------:R-:W2:Y:S01]  /*1fb90*/  SHFL.BFLY PT, R167, R3, 0x1, 0x1f ;  /* 0x0c201f0003a77f89 */ /* 0x000ea200000e0000 */
[--C-:B------:R-:W-:Y:S02]  /*1fba0*/  FFMA.FTZ R40, R198, c[0x0][0x2d0], -R23.reuse ;  /* 0x0000b400c6287a23 */ /* 0x100fe40000010817 */
[--C-:B------:R-:W-:Y:S05]  /*1fbb0*/  FFMA.FTZ R2, R19, c[0x0][0x2d0], -R48.reuse ;  /* 0x0000b40013027a23 */ /* 0x100fea0000010830 */
[----:B------:R3:W4:Y:S10]  /*1fbc0*/  MUFU.EX2 R36, R5 ;  /* 0x0000000500247308 */ /* 0x0007340000000800 */
[----:B------:R5:W-:Y:S01]  /*1fbd0*/  MUFU.EX2 R35, R2 ;  /* 0x0000000200237308 */ /* 0x000be20000000800 */
[----:B-1----:R-:W-:Y:S02]  /*1fbe0*/  FMNMX.FTZ R4, R10, R170, !PT ;  /* 0x000000aa0a047209 */ /* 0x002fe40007810000 */
[----:B--2---:R-:W-:Y:S01]  /*1fbf0*/  FMNMX.FTZ R167, R3, R167, !PT ;  /* 0x000000a703a77209 */ /* 0x004fe20007810000 */
[--C-:B------:R-:W-:Y:S01]  /*1fc00*/  FFMA.FTZ R3, R32, c[0x0][0x2d0], -R48.reuse ;  /* 0x0000b40020037a23 */ /* 0x100fe20000010830 */
[----:B------:R-:W-:Y:S02]  /*1fc10*/  FMNMX.FTZ R4, R11, R4, !PT ;  /* 0x000000040b047209 */ /* 0x000fe40007810000 */
[C---:B------:R-:W-:Y:S03]  /*1fc20*/  FSETP.NEU.FTZ.AND P0, PT, R167.reuse, -INF , PT ;  /* 0xff800000a700780b */ /* 0x040fe60003f1d000 */
[----:B------:R1:W-:Y:S01]  /*1fc30*/  MUFU.EX2 R252, R3 ;  /* 0x0000000300fc7308 */ /* 0x0003e20000000800 */
[----:B------:R-:W-:Y:S01]  /*1fc40*/  FMUL.FTZ R49, R167, c[0x0][0x2d0] ;  /* 0x0000b400a7317a20 */ /* 0x000fe20000410000 */
[----:B---3--:R-:W-:Y:S01]  /*1fc50*/  FMNMX.FTZ R5, R14, R4, !PT ;  /* 0x000000040e057209 */ /* 0x008fe20007810000 */
[----:B------:R-:W-:Y:S01]  /*1fc60*/  FFMA.FTZ R4, R194, c[0x0][0x2d0], -R23 ;  /* 0x0000b400c2047a23 */ /* 0x000fe20000010817 */
[----:B----4-:R-:W-:Y:S02]  /*1fc70*/  F2FP.PACK_AB R24, R36, R250 ;  /* 0x000000fa2418723e */ /* 0x010fe400000000ff */
[----:B------:R-:W-:Y:S02]  /*1fc80*/  FMNMX.FTZ R5, R15, R5, !PT ;  /* 0x000000050f057209 */ /* 0x000fe40007810000 */
[----:B------:R-:W-:Y:S02]  /*1fc90*/  FSEL R49, R49, RZ, P0 ;  /* 0x000000ff31317208 */ /* 0x000fe40000000000 */
[----:B------:R2:W-:Y:S01]  /*1fca0*/  MUFU.EX2 R34, R4 ;  /* 0x0000000400227308 */ /* 0x0005e20000000800 */
[----:B------:R-:W-:Y:S01]  /*1fcb0*/  FMNMX.FTZ R5, R41, R5, !PT ;  /* 0x0000000529057209 */ /* 0x000fe20007810000 */
[--C-:B-----5:R-:W-:Y:S03]  /*1fcc0*/  FFMA.FTZ R2, R21, c[0x0][0x2d0], -R48.reuse ;  /* 0x0000b40015027a23 */ /* 0x120fe60000010830 */
[----:B------:R-:W-:Y:S04]  /*1fcd0*/  FMNMX.FTZ R5, R44, R5, !PT ;  /* 0x000000052c057209 */ /* 0x000fe80007810000 */
[----:B------:R-:W-:Y:S01]  /*1fce0*/  FMNMX.FTZ R5, R45, R5, !PT ;  /* 0x000000052d057209 */ /* 0x000fe20007810000 */
[----:B------:R3:W4:Y:S03]  /*1fcf0*/  MUFU.EX2 R251, R2 ;  /* 0x0000000200fb7308 */ /* 0x0007260000000800 */
[----:B------:R-:W-:Y:S01]  /*1fd00*/  FMNMX.FTZ R5, R171, R5, !PT ;  /* 0x00000005ab057209 */ /* 0x000fe20007810000 */
[----:B-1----:R-:W-:Y:S03]  /*1fd10*/  FFMA.FTZ R3, R18, c[0x0][0x2d0], -R49 ;  /* 0x0000b40012037a23 */ /* 0x002fe60000010831 */
[----:B------:R-:W-:Y:S03]  /*1fd20*/  FMNMX.FTZ R0, R192, R5, !PT ;  /* 0x00000005c0007209 */ /* 0x000fe60007810000 */
[----:B------:R1:W-:Y:S01]  /*1fd30*/  MUFU.EX2 R247, R3 ;  /* 0x0000000300f77308 */ /* 0x0003e20000000800 */
[----:B------:R-:W-:Y:S01]  /*1fd40*/  FMNMX.FTZ R0, R173, R0, !PT ;  /* 0x00000000ad007209 */ /* 0x000fe20007810000 */
[----:B--2---:R-:W-:Y:S03]  /*1fd50*/  FFMA.FTZ R4, R195, c[0x0][0x2d0], -R23 ;  /* 0x0000b400c3047a23 */ /* 0x004fe60000010817 */
[----:B------:R-:W-:Y:S04]  /*1fd60*/  FMNMX.FTZ R0, R172, R0, !PT ;  /* 0x00000000ac007209 */ /* 0x000fe80007810000 */
[----:B------:R-:W-:Y:S01]  /*1fd70*/  FMNMX.FTZ R0, R22, R0, !PT ;  /* 0x0000000016007209 */ /* 0x000fe20007810000 */
[----:B------:R2:W5:Y:S04]  /*1fd80*/  MUFU.EX2 R33, R4 ;  /* 0x0000000400217308 */ /* 0x0005680000000800 */
[----:B---3--:R-:W3:Y:S01]  /*1fd90*/  SHFL.BFLY PT, R2, R0, 0x2, 0x1f ;  /* 0x0c401f0000027f89 */ /* 0x008ee200000e0000 */
[----:B----4-:R-:W-:Y:S05]  /*1fda0*/  F2FP.PACK_AB R27, R252, R251 ;  /* 0x000000fbfc1b723e */ /* 0x010fea00000000ff */
[----:B------:R4:W-:Y:S01]  /*1fdb0*/  MUFU.EX2 R242, R40 ;  /* 0x0000002800f27308 */ /* 0x0009e20000000800 */
[--C-:B-1----:R-:W-:Y:S09]  /*1fdc0*/  FFMA.FTZ R3, R9, c[0x0][0x2d0], -R49.reuse ;  /* 0x0000b40009037a23 */ /* 0x102ff20000010831 */
[----:B------:R3:W1:Y:S01]  /*1fdd0*/  MUFU.EX2 R248, R3 ;  /* 0x0000000300f87308 */ /* 0x0006620000000800 */
[--C-:B--2---:R-:W-:Y:S01]  /*1fde0*/  FFMA.FTZ R4, R6, c[0x0][0x2d0], -R48.reuse ;  /* 0x0000b40006047a23 */ /* 0x104fe20000010830 */
[----:B-----5:R-:W-:Y:S08]  /*1fdf0*/  F2FP.PACK_AB R26, R33, R34 ;  /* 0x00000022211a723e */ /* 0x020ff000000000ff */
[----:B------:R2:W5:Y:S01]  /*1fe00*/  MUFU.EX2 R37, R4 ;  /* 0x0000000400257308 */ /* 0x0005620000000800 */
[----:B----4-:R-:W-:Y:S09]  /*1fe10*/  FFMA.FTZ R40, R197, c[0x0][0x2d0], -R48 ;  /* 0x0000b400c5287a23 */ /* 0x010ff20000010830 */
[----:B------:R4:W-:Y:S01]  /*1fe20*/  MUFU.EX2 R241, R40 ;  /* 0x0000002800f17308 */ /* 0x0009e20000000800 */
[----:B---3--:R-:W-:Y:S01]  /*1fe30*/  FMNMX.FTZ R3, R0, R2, !PT ;  /* 0x0000000200037209 */ /* 0x008fe20007810000 */
[--C-:B------:R-:W-:Y:S01]  /*1fe40*/  FFMA.FTZ R2, R13, c[0x0][0x2d0], -R49.reuse ;  /* 0x0000b4000d027a23 */ /* 0x100fe20000010831 */
[----:B------:R-:W-:Y:S02]  /*1fe50*/  FSEL R0, R169, RZ, P2 ;  /* 0x000000ffa9007208 */ /* 0x000fe40001000000 */
[----:B-1----:R-:W-:Y:S05]  /*1fe60*/  F2FP.PACK_AB R32, R248, R247 ;  /* 0x000000f7f820723e */ /* 0x002fea00000000ff */
[----:B------:R1:W-:Y:S01]  /*1fe70*/  MUFU.EX2 R249, R2 ;  /* 0x0000000200f97308 */ /* 0x0003e20000000800 */
[----:B------:R-:W-:Y:S02]  /*1fe80*/  FADD.FTZ R0, -R0, R164 ;  /* 0x000000a400007221 */ /* 0x000fe40000010100 */
[----:B--2---:R-:W-:Y:S01]  /*1fe90*/  FFMA.FTZ R4, R12, c[0x0][0x2d0], -R49 ;  /* 0x0000b4000c047a23 */ /* 0x004fe20000010831 */
[----:B-----5:R-:W-:Y:S01]  /*1fea0*/  F2FP.PACK_AB R25, R35, R37 ;  /* 0x000000252319723e */ /* 0x020fe200000000ff */
[----:B------:R-:W-:Y:S05]  /*1feb0*/  FMUL.FTZ R0, R0, c[0x0][0x2d0] ;  /* 0x0000b40000007a20 */ /* 0x000fea0000410000 */
[----:B------:R2:W-:Y:S01]  /*1fec0*/  MUFU.EX2 R246, R4 ;  /* 0x0000000400f67308 */ /* 0x0005e20000000800 */
[----:B----4-:R-:W-:Y:S09]  /*1fed0*/  FFMA.FTZ R40, R202, c[0x0][0x2d0], -R23 ;  /* 0x0000b400ca287a23 */ /* 0x010ff20000010817 */
[----:B------:R3:W4:Y:S01]  /*1fee0*/  MUFU.EX2 R21, R0 ;  /* 0x0000000000157308 */ /* 0x0007220000000800 */
[----:B-1----:R-:W-:Y:S05]  /*1fef0*/  FSEL R2, R168, RZ, P1 ;  /* 0x000000ffa8027208 */ /* 0x002fea0000800000 */
[----:B------:R-:W-:Y:S04]  /*1ff00*/  FADD.FTZ R2, -R2, R165 ;  /* 0x000000a502027221 */ /* 0x000fe80000010100 */
[----:B------:R-:W-:Y:S01]  /*1ff10*/  MUFU.EX2 R202, R40 ;  /* 0x0000002800ca7308 */ /* 0x000fe20000000800 */
[----:B------:R-:W-:Y:S01]  /*1ff20*/  FMUL.FTZ R2, R2, c[0x0][0x2d0] ;  /* 0x0000b40002027a20 */ /* 0x000fe20000410000 */
[----:B--2---:R-:W1:Y:S08]  /*1ff30*/  SHFL.BFLY PT, R4, R3, 0x1, 0x1f ;  /* 0x0c201f0003047f89 */ /* 0x004e7000000e0000 */
[----:B------:R-:W2:Y:S01]  /*1ff40*/  MUFU.EX2 R20, R2 ;  /* 0x0000000200147308 */ /* 0x000ea20000000800 */
[----:B---3--:R-:W-:Y:S01]  /*1ff50*/  FSEL R0, R167, RZ, P0 ;  /* 0x000000ffa7007208 */ /* 0x008fe20000000000 */
[C---:B----4-:R-:W-:Y:S01]  /*1ff60*/  FMUL.FTZ R5, R21.reuse, R177 ;  /* 0x000000b115057220 */ /* 0x050fe20000410000 */
[----:B------:R-:W-:Y:S01]  /*1ff70*/  MOV R177, R36 ;  /* 0x0000002400b17202 */ /* 0x000fe20000000f00 */
[C---:B------:R-:W-:Y:S02]  /*1ff80*/  FMUL.FTZ R16, R21.reuse, R188 ;  /* 0x000000bc15107220 */ /* 0x040fe40000410000 */
[----:B------:R-:W-:Y:S02]  /*1ff90*/  FADD.FTZ R0, -R0, R166 ;  /* 0x000000a600007221 */ /* 0x000fe40000010100 */
[C---:B------:R-:W-:Y:S02]  /*1ffa0*/  FMUL.FTZ R17, R21.reuse, R189 ;  /* 0x000000bd15117220 */ /* 0x040fe40000410000 */
[----:B------:R-:W-:Y:S02]  /*1ffb0*/  FMUL.FTZ R0, R0, c[0x0][0x2d0] ;  /* 0x0000b40000007a20 */ /* 0x000fe40000410000 */
[----:B------:R-:W-:Y:S02]  /*1ffc0*/  FMUL.FTZ R132, R21, R132 ;  /* 0x0000008415847220 */ /* 0x000fe40000410000 */
[----:B------:R3:W4:Y:S01]  /*1ffd0*/  MUFU.EX2 R2, R0 ;  /* 0x0000000000027308 */ /* 0x0007220000000800 */
[----:B-1----:R-:W-:Y:S01]  /*1ffe0*/  FMNMX.FTZ R3, R3, R4, !PT ;  /* 0x0000000403037209 */ /* 0x002fe20007810000 */
[C---:B------:R-:W-:Y:S02]  /*1fff0*/  FMUL.FTZ R133, R21.reuse, R133 ;  /* 0x0000008515857220 */ /* 0x040fe40000410000 */
[----:B------:R-:W-:Y:S01]  /*20000*/  FMUL.FTZ R144, R21, R144 ;  /* 0x0000009015907220 */ /* 0x000fe20000410000 */
[C---:B------:R-:W-:Y:S01]  /*20010*/  FSETP.NEU.FTZ.AND P0, PT, R3.reuse, -INF , PT ;  /* 0xff8000000300780b */ /* 0x040fe20003f1d000 */
[----:B------:R-:W-:Y:S02]  /*20020*/  FMUL.FTZ R50, R3, c[0x0][0x2d0] ;  /* 0x0000b40003327a20 */ /* 0x000fe40000410000 */
[C---:B--2---:R-:W-:Y:S01]  /*20030*/  FMUL.FTZ R6, R20.reuse, R178 ;  /* 0x000000b214067220 */ /* 0x044fe20000410000 */
[----:B------:R-:W-:Y:S01]  /*20040*/  MOV R178, R35 ;  /* 0x0000002300b27202 */ /* 0x000fe20000000f00 */
[----:B------:R-:W-:Y:S01]  /*20050*/  FMUL.FTZ R7, R20, R179 ;  /* 0x000000b314077220 */ /* 0x000fe20000410000 */
[----:B------:R-:W-:Y:S01]  /*20060*/  FSEL R50, R50, RZ, P0 ;  /* 0x000000ff32327208 */ /* 0x000fe20000000000 */
[C---:B------:R-:W-:Y:S01]  /*20070*/  FMUL.FTZ R18, R20.reuse, R190 ;  /* 0x000000be14127220 */ /* 0x040fe20000410000 */
[----:B------:R-:W-:Y:S01]  /*20080*/  MOV R179, R34 ;  /* 0x0000002200b37202 */ /* 0x000fe20000000f00 */
[----:B------:R-:W-:Y:S01]  /*20090*/  FMUL.FTZ R19, R20, R191 ;  /* 0x000000bf14137220 */ /* 0x000fe20000410000 */
[----:B------:R-:W-:Y:S01]  /*200a0*/  F2FP.PACK_AB R34, R249, R246 ;  /* 0x000000f6f922723e */ /* 0x000fe200000000ff */
[--C-:B------:R-:W-:Y:S01]  /*200b0*/  FFMA.FTZ R4, R14, c[0x0][0x2d0], -R50.reuse ;  /* 0x0000b4000e047a23 */ /* 0x100fe20000010832 */
[----:B------:R-:W-:Y:S01]  /*200c0*/  LDSM.16.MT88.4 R188, [R221+0x3080] ;  /* 0x00308000ddbc783b */ /* 0x000fe20000004200 */
[C---:B------:R-:W-:Y:S02]  /*200d0*/  FMUL.FTZ R134, R20.reuse, R134 ;  /* 0x0000008614867220 */ /* 0x040fe40000410000 */
[----:B------:R1:W-:Y:S01]  /*200e0*/  MUFU.EX2 R245, R4 ;  /* 0x0000000400f57308 */ /* 0x0003e20000000800 */
[----:B------:R-:W-:Y:S02]  /*200f0*/  FMUL.FTZ R135, R20, R135 ;  /* 0x0000008714877220 */ /* 0x000fe40000410000 */
[----:B------:R-:W-:Y:S02]  /*20100*/  FMUL.FTZ R145, R21, R145 ;  /* 0x0000009115917220 */ /* 0x000fe40000410000 */
[--C-:B---3--:R-:W-:Y:S02]  /*20110*/  FFMA.FTZ R0, R10, c[0x0][0x2d0], -R50.reuse ;  /* 0x0000b4000a007a23 */ /* 0x108fe40000010832 */
[C---:B----4-:R-:W-:Y:S02]  /*20120*/  FMUL.FTZ R9, R2.reuse, R181 ;  /* 0x000000b502097220 */ /* 0x050fe40000410000 */
[C---:B------:R-:W-:Y:S01]  /*20130*/  FMUL.FTZ R8, R2.reuse, R180 ;  /* 0x000000b402087220 */ /* 0x040fe20000410000 */
[----:B------:R2:W-:Y:S01]  /*20140*/  MUFU.EX2 R174, R0 ;  /* 0x0000000000ae7308 */ /* 0x0005e20000000800 */
[----:B------:R-:W-:Y:S01]  /*20150*/  MOV R180, R33 ;  /* 0x0000002100b47202 */ /* 0x000fe20000000f00 */
[C---:B------:R-:W-:Y:S01]  /*20160*/  FMUL.FTZ R12, R2.reuse, R184 ;  /* 0x000000b8020c7220 */ /* 0x040fe20000410000 */
[----:B------:R-:W3:Y:S01]  /*20170*/  LDL.LU R181, [R1+0x20] ;  /* 0x0000200001b57983 */ /* 0x000ee20000300800 */
[C---:B------:R-:W-:Y:S02]  /*20180*/  FMUL.FTZ R13, R2.reuse, R185 ;  /* 0x000000b9020d7220 */ /* 0x040fe40000410000 */
[C---:B------:R-:W-:Y:S02]  /*20190*/  FMUL.FTZ R136, R2.reuse, R136 ;  /* 0x0000008802887220 */ /* 0x040fe40000410000 */
[C---:B------:R-:W-:Y:S02]  /*201a0*/  FMUL.FTZ R137, R2.reuse, R137 ;  /* 0x0000008902897220 */ /* 0x040fe40000410000 */
[C---:B------:R-:W-:Y:S02]  /*201b0*/  FMUL.FTZ R140, R2.reuse, R140 ;  /* 0x0000008c028c7220 */ /* 0x040fe40000410000 */
[----:B------:R-:W-:Y:S02]  /*201c0*/  FMUL.FTZ R141, R2, R141 ;  /* 0x0000008d028d7220 */ /* 0x000fe40000410000 */
[--C-:B-1----:R-:W-:Y:S02]  /*201d0*/  FFMA.FTZ R4, R15, c[0x0][0x2d0], -R50.reuse ;  /* 0x0000b4000f047a23 */ /* 0x102fe40000010832 */
[C---:B------:R-:W-:Y:S02]  /*201e0*/  FMUL.FTZ R146, R20.reuse, R146 ;  /* 0x0000009214927220 */ /* 0x040fe40000410000 */
[----:B------:R1:W4:Y:S01]  /*201f0*/  MUFU.EX2 R175, R4 ;  /* 0x0000000400af7308 */ /* 0x0003220000000800 */
[C---:B------:R-:W-:Y:S02]  /*20200*/  FMUL.FTZ R147, R20.reuse, R147 ;  /* 0x0000009314937220 */ /* 0x040fe40000410000 */
[C---:B------:R-:W-:Y:S02]  /*20210*/  FMUL.FTZ R148, R21.reuse, R148 ;  /* 0x0000009415947220 */ /* 0x040fe40000410000 */
[----:B------:R-:W-:Y:S02]  /*20220*/  FMUL.FTZ R149, R21, R149 ;  /* 0x0000009515957220 */ /* 0x000fe40000410000 */
[----:B--2---:R-:W-:Y:S02]  /*20230*/  FFMA.FTZ R0, R11, c[0x0][0x2d0], -R50 ;  /* 0x0000b4000b007a23 */ /* 0x004fe40000010832 */
[C---:B------:R-:W-:Y:S02]  /*20240*/  FMUL.FTZ R150, R20.reuse, R150 ;  /* 0x0000009614967220 */ /* 0x040fe40000410000 */
[----:B------:R2:W5:Y:S01]  /*20250*/  MUFU.EX2 R244, R0 ;  /* 0x0000000000f47308 */ /* 0x0005620000000800 */
[----:B------:R-:W-:Y:S02]  /*20260*/  FMUL.FTZ R151, R20, R151 ;  /* 0x0000009714977220 */ /* 0x000fe40000410000 */
[C---:B------:R-:W-:Y:S02]  /*20270*/  FMUL.FTZ R152, R2.reuse, R152 ;  /* 0x0000009802987220 */ /* 0x040fe40000410000 */
[C---:B------:R-:W-:Y:S02]  /*20280*/  FMUL.FTZ R153, R2.reuse, R153 ;  /* 0x0000009902997220 */ /* 0x040fe40000410000 */
[C---:B------:R-:W-:Y:S02]  /*20290*/  FMUL.FTZ R156, R2.reuse, R156 ;  /* 0x0000009c029c7220 */ /* 0x040fe40000410000 */
[----:B------:R-:W-:Y:S02]  /*202a0*/  FMUL.FTZ R157, R2, R157 ;  /* 0x0000009d029d7220 */ /* 0x000fe40000410000 */
[C---:B------:R-:W-:Y:S02]  /*202b0*/  FMUL.FTZ R160, R21.reuse, R160 ;  /* 0x000000a015a07220 */ /* 0x040fe40000410000 */
[C---:B-1----:R-:W-:Y:S01]  /*202c0*/  FMUL.FTZ R4, R21.reuse, R176 ;  /* 0x000000b015047220 */ /* 0x042fe20000410000 */
[----:B------:R-:W-:Y:S01]  /*202d0*/  MOV R176, R37 ;  /* 0x0000002500b07202 */ /* 0x000fe20000000f00 */
[----:B------:R-:W-:Y:S01]  /*202e0*/  FMUL.FTZ R161, R21, R161 ;  /* 0x000000a115a17220 */ /* 0x000fe20000410000 */
[----:B------:R-:W1:Y:S01]  /*202f0*/  LDSM.16.MT88.4 R36, [R222+0x2080] ;  /* 0x00208000de24783b */ /* 0x000e620000004200 */
[----:B----4-:R-:W-:Y:S01]  /*20300*/  F2FP.PACK_AB R35, R175, R245 ;  /* 0x000000f5af23723e */ /* 0x010fe200000000ff */
[C---:B------:R-:W-:Y:S02]  /*20310*/  FMUL.FTZ R162, R20.reuse, R162 ;  /* 0x000000a214a27220 */ /* 0x040fe40000410000 */
[-C--:B------:R-:W-:Y:S05]  /*20320*/  HMMA.16816.F32 R4, R24, R28.reuse, R4 ;  /* 0x0000001c1804723c */ /* 0x080fea0000001804 */
[----:B--2---:R-:W-:Y:S01]  /*20330*/  FSEL R0, R3, RZ, P0 ;  /* 0x000000ff03007208 */ /* 0x004fe20000000000 */
[----:B------:R-:W-:Y:S01]  /*20340*/  FMUL.FTZ R163, R20, R163 ;  /* 0x000000a314a37220 */ /* 0x000fe20000410000 */
[----:B-----5:R-:W-:Y:S01]  /*20350*/  F2FP.PACK_AB R33, R244, R174 ;  /* 0x000000aef421723e */ /* 0x020fe200000000ff */
[C---:B------:R-:W-:Y:S01]  /*20360*/  FMUL.FTZ R52, R21.reuse, R52 ;  /* 0x0000003415347220 */ /* 0x040fe20000410000 */
[----:B------:R-:W-:Y:S03]  /*20370*/  ISETP.GT.AND P0, PT, R238, UR7, PT ;  /* 0x00000007ee007c0c */ /* 0x000fe6000bf04270 */
[----:B------:R-:W-:Y:S02]  /*20380*/  FADD.FTZ R0, -R0, R170 ;  /* 0x000000aa00007221 */ /* 0x000fe40000010100 */
[C---:B------:R-:W-:Y:S02]  /*20390*/  FMUL.FTZ R53, R21.reuse, R53 ;  /* 0x0000003515357220 */ /* 0x040fe40000410000 */
[----:B------:R-:W-:Y:S02]  /*203a0*/  FMUL.FTZ R0, R0, c[0x0][0x2d0] ;  /* 0x0000b40000007a20 */ /* 0x000fe40000410000 */
[C---:B------:R-:W-:Y:S02]  /*203b0*/  FMUL.FTZ R54, R20.reuse, R54 ;  /* 0x0000003614367220 */ /* 0x040fe40000410000 */
[----:B------:R-:W-:Y:S02]  /*203c0*/  FMUL.FTZ R55, R20, R55 ;  /* 0x0000003714377220 */ /* 0x000fe40000410000 */
[----:B------:R-:W2:Y:S01]  /*203d0*/  MUFU.EX2 R0, R0 ;  /* 0x0000000000007308 */ /* 0x000ea20000000800 */
        /* <DEDUP_REMOVED lines=12> */
[C---:B--2---:R-:W-:Y:S02]  /*204a0*/  FMUL.FTZ R10, R0.reuse, R182 ;  /* 0x000000b6000a7220 */ /* 0x044fe40000410000 */
        /* <DEDUP_REMOVED lines=11> */
[----:B------:R-:W2:Y:S03]  /*20560*/  LDSM.16.MT88.4 R28, [R224+0x2080] ;  /* 0x00208000e01c783b */ /* 0x000ea60000004200 */
[C---:B------:R-:W-:Y:S02]  /*20570*/  FMUL.FTZ R155, R0.reuse, R155 ;  /* 0x0000009b009b7220 */ /* 0x040fe40000410000 */
[C---:B------:R-:W-:Y:S02]  /*20580*/  FMUL.FTZ R158, R0.reuse, R158 ;  /* 0x0000009e009e7220 */ /* 0x040fe40000410000 */
[-C--:B-1----:R-:W-:Y:S04]  /*20590*/  HMMA.16816.F32 R132, R24, R36.reuse, R132 ;  /* 0x000000241884723c */ /* 0x082fe80000001884 */
        /* <DEDUP_REMOVED lines=41> */
[-C--:B--2---:R-:W-:Y:S03]  /*20830*/  HMMA.16816.F32 R68, R24, R28.reuse, R68 ;  /* 0x0000001c1844723c */ /* 0x084fe60000001844 */
[----:B------:R-:W-:Y:S02]  /*20840*/  FMUL.FTZ R93, R2, R93 ;  /* 0x0000005d025d7220 */ /* 0x000fe40000410000 */
[C---:B------:R-:W-:Y:S02]  /*20850*/  FMUL.FTZ R94, R0.reuse, R94 ;  /* 0x0000005e005e7220 */ /* 0x040fe40000410000 */
[----:B------:R-:W-:Y:S01]  /*20860*/  FMUL.FTZ R95, R0, R95 ;  /* 0x0000005f005f7220 */ /* 0x000fe20000410000 */
[C---:B------:R-:W-:Y:S04]  /*20870*/  HMMA.16816.F32 R72, R32.reuse, R28, R72 ;  /* 0x0000001c2048723c */ /* 0x040fe80000001848 */
[C---:B------:R-:W-:Y:S02]  /*20880*/  FMUL.FTZ R96, R21.reuse, R96 ;  /* 0x0000006015607220 */ /* 0x040fe40000410000 */
[----:B------:R-:W-:Y:S02]  /*20890*/  FMUL.FTZ R97, R21, R97 ;  /* 0x0000006115617220 */ /* 0x000fe40000410000 */
[-C--:B------:R-:W-:Y:S01]  /*208a0*/  HMMA.16816.F32 R76, R32, R30.reuse, R76 ;  /* 0x0000001e204c723c */ /* 0x080fe2000000184c */
[----:B-1----:R-:W1:Y:S03]  /*208b0*/  LDSM.16.MT88.4 R36, [R222+0x3880] ;  /* 0x00388000de24783b */ /* 0x002e660000004200 */
[--C-:B------:R-:W-:Y:S02]  /*208c0*/  FFMA.FTZ R28, R199, c[0x0][0x2d0], -R48.reuse ;  /* 0x0000b400c71c7a23 */ /* 0x100fe40000010830 */
[C---:B------:R-:W-:Y:S02]  /*208d0*/  FMUL.FTZ R98, R20.reuse, R98 ;  /* 0x0000006214627220 */ /* 0x040fe40000410000 */
[C---:B------:R-:W-:Y:S01]  /*208e0*/  HMMA.16816.F32 R80, R24.reuse, R30, R80 ;  /* 0x0000001e1850723c */ /* 0x040fe20000001850 */
[----:B------:R2:W-:Y:S03]  /*208f0*/  MUFU.EX2 R240, R28 ;  /* 0x0000001c00f07308 */ /* 0x0005e60000000800 */
[C---:B------:R-:W-:Y:S02]  /*20900*/  FMUL.FTZ R99, R20.reuse, R99 ;  /* 0x0000006314637220 */ /* 0x040fe40000410000 */
[C---:B------:R-:W-:Y:S02]  /*20910*/  FMUL.FTZ R100, R21.reuse, R100 ;  /* 0x0000006415647220 */ /* 0x040fe40000410000 */
[C---:B------:R-:W-:Y:S04]  /*20920*/  FMUL.FTZ R101, R21.reuse, R101 ;  /* 0x0000006515657220 */ /* 0x040fe80000410000 */
[C---:B------:R-:W-:Y:S02]  /*20930*/  FMUL.FTZ R102, R20.reuse, R102 ;  /* 0x0000006614667220 */ /* 0x040fe40000410000 */
[----:B------:R-:W-:Y:S02]  /*20940*/  FMUL.FTZ R103, R20, R103 ;  /* 0x0000006714677220 */ /* 0x000fe40000410000 */
[C---:B------:R-:W-:Y:S02]  /*20950*/  FMUL.FTZ R104, R2.reuse, R104 ;  /* 0x0000006802687220 */ /* 0x040fe40000410000 */
[----:B------:R-:W-:Y:S02]  /*20960*/  FMUL.FTZ R105, R2, R105 ;  /* 0x0000006902697220 */ /* 0x000fe40000410000 */
[C---:B------:R-:W-:Y:S02]  /*20970*/  FMUL.FTZ R106, R0.reuse, R106 ;  /* 0x0000006a006a7220 */ /* 0x040fe40000410000 */
[----:B------:R-:W-:Y:S02]  /*20980*/  FMUL.FTZ R107, R0, R107 ;  /* 0x0000006b006b7220 */ /* 0x000fe40000410000 */
[----:B------:R-:W-:Y:S02]  /*20990*/  FMUL.FTZ R108, R2, R108 ;  /* 0x0000006c026c7220 */ /* 0x000fe40000410000 */
[----:B--2---:R-:W-:Y:S02]  /*209a0*/  FFMA.FTZ R28, R200, c[0x0][0x2d0], -R23 ;  /* 0x0000b400c81c7a23 */ /* 0x004fe40000010817 */
[----:B------:R-:W-:Y:S02]  /*209b0*/  FMUL.FTZ R109, R2, R109 ;  /* 0x0000006d026d7220 */ /* 0x000fe40000410000 */
[----:B------:R2:W-:Y:S01]  /*209c0*/  MUFU.EX2 R219, R28 ;  /* 0x0000001c00db7308 */ /* 0x0005e20000000800 */
        /* <DEDUP_REMOVED lines=9> */
[----:B------:R-:W-:Y:S01]  /*20a60*/  FFMA.FTZ R36, R203, c[0x0][0x2d0], -R48 ;  /* 0x0000b400cb247a23 */ /* 0x000fe20000010830 */
[----:B--2---:R-:W1:Y:S01]  /*20a70*/  LDSM.16.MT88.4 R28, [R224+0x3880] ;  /* 0x00388000e01c783b */ /* 0x004e620000004200 */
[----:B------:R-:W-:Y:S01]  /*20a80*/  MOV R203, R180 ;  /* 0x000000b400cb7202 */ /* 0x000fe20000000f00 */
[C---:B------:R-:W-:Y:S01]  /*20a90*/  FMUL.FTZ R116, R21.reuse, R116 ;  /* 0x0000007415747220 */ /* 0x040fe20000410000 */
        /* <DEDUP_REMOVED lines=13> */
[----:B------:R-:W-:Y:S02]  /*20b70*/  FMUL.FTZ R127, R0, R127 ;  /* 0x0000007f007f7220 */ /* 0x000fe40000410000 */
[----:B------:R2:W-:Y:S01]  /*20b80*/  MUFU.EX2 R199, R36 ;  /* 0x0000002400c77308 */ /* 0x0005e20000000800 */
[C---:B------:R-:W-:Y:S02]  /*20b90*/  FMUL.FTZ R128, R21.reuse, R128 ;  /* 0x0000008015807220 */ /* 0x040fe40000410000 */
[C---:B------:R-:W-:Y:S02]  /*20ba0*/  FMUL.FTZ R129, R21.reuse, R129 ;  /* 0x0000008115817220 */ /* 0x040fe40000410000 */
[C---:B------:R-:W-:Y:S01]  /*20bb0*/  FMUL.FTZ R130, R20.reuse, R130 ;  /* 0x0000008214827220 */ /* 0x040fe20000410000 */
[-C--:B-1----:R-:W-:Y:S03]  /*20bc0*/  HMMA.16816.F32 R100, R24, R28.reuse, R100 ;  /* 0x0000001c1864723c */ /* 0x082fe60000001864 */
[----:B------:R-:W-:Y:S02]  /*20bd0*/  FMUL.FTZ R131, R20, R131 ;  /* 0x0000008314837220 */ /* 0x000fe40000410000 */
[----:B---3--:R-:W-:Y:S02]  /*20be0*/  FFMA.FTZ R21, R21, R181, R250 ;  /* 0x000000b515157223 */ /* 0x008fe400000100fa */
[----:B------:R-:W-:Y:S01]  /*20bf0*/  FFMA.FTZ R40, R201, c[0x0][0x2d0], -R48 ;  /* 0x0000b400c9287a23 */ /* 0x000fe20000010830 */
[C---:B------:R-:W-:Y:S03]  /*20c00*/  HMMA.16816.F32 R104, R32.reuse, R28, R104 ;  /* 0x0000001c2068723c */ /* 0x040fe60000001868 */
[----:B------:R1:W-:Y:S04]  /*20c10*/  MUFU.EX2 R201, R40 ;  /* 0x0000002800c97308 */ /* 0x0003e80000000800 */
[--C-:B------:R-:W-:Y:S01]  /*20c20*/  FFMA.FTZ R28, R206, c[0x0][0x2d0], -R49.reuse ;  /* 0x0000b400ce1c7a23 */ /* 0x100fe20000010831 */
[-C--:B------:R-:W-:Y:S01]  /*20c30*/  HMMA.16816.F32 R108, R32, R30.reuse, R108 ;  /* 0x0000001e206c723c */ /* 0x080fe2000000186c */
[----:B--2---:R-:W2:Y:S03]  /*20c40*/  LDSM.16.MT88.4 R36, [R223+0x3880] ;  /* 0x00388000df24783b */ /* 0x004ea60000004200 */
[----:B------:R-:W-:Y:S01]  /*20c50*/  MOV R206, R177 ;  /* 0x000000b100ce7202 */ /* 0x000fe20000000f00 */
[----:B------:R3:W-:Y:S03]  /*20c60*/  MUFU.EX2 R196, R28 ;  /* 0x0000001c00c47308 */ /* 0x0007e60000000800 */
[C---:B------:R-:W-:Y:S04]  /*20c70*/  HMMA.16816.F32 R112, R24.reuse, R30, R112 ;  /* 0x0000001e1870723c */ /* 0x040fe80000001870 */
[--C-:B-1----:R-:W-:Y:S01]  /*20c80*/  FFMA.FTZ R40, R204, c[0x0][0x2d0], -R49.reuse ;  /* 0x0000b400cc287a23 */ /* 0x102fe20000010831 */
[----:B------:R-:W-:Y:S03]  /*20c90*/  MOV R204, R179 ;  /* 0x000000b300cc7202 */ /* 0x000fe60000000f00 */
[----:B------:R1:W4:Y:S01]  /*20ca0*/  MUFU.EX2 R198, R40 ;  /* 0x0000002800c67308 */ /* 0x0003220000000800 */
[--C-:B---3--:R-:W-:Y:S09]  /*20cb0*/  FFMA.FTZ R28, R41, c[0x0][0x2d0], -R50.reuse ;  /* 0x0000b400291c7a23 */ /* 0x108ff20000010832 */
[----:B------:R3:W-:Y:S01]  /*20cc0*/  MUFU.EX2 R166, R28 ;  /* 0x0000001c00a67308 */ /* 0x0007e20000000800 */
[-C--:B--2---:R-:W-:Y:S03]  /*20cd0*/  HMMA.16816.F32 R116, R24, R36.reuse, R116 ;  /* 0x000000241874723c */ /* 0x084fe60000001874 */
[----:B-1----:R-:W-:Y:S05]  /*20ce0*/  FFMA.FTZ R40, R205, c[0x0][0x2d0], -R49 ;  /* 0x0000b400cd287a23 */ /* 0x002fea0000010831 */
[C---:B------:R-:W-:Y:S01]  /*20cf0*/  HMMA.16816.F32 R120, R32.reuse, R36, R120 ;  /* 0x000000242078723c */ /* 0x040fe20000001878 */
[----:B------:R1:W2:Y:S03]  /*20d00*/  MUFU.EX2 R197, R40 ;  /* 0x0000002800c57308 */ /* 0x0002a60000000800 */
[----:B------:R-:W-:Y:S03]  /*20d10*/  MOV R205, R178 ;  /* 0x000000b200cd7202 */ /* 0x000fe60000000f00 */
[--C-:B------:R-:W-:Y:S01]  /*20d20*/  FFMA.FTZ R36, R171, c[0x0][0x2d0], -R50.reuse ;  /* 0x0000b400ab247a23 */ /* 0x100fe20000010832 */
[-C--:B------:R-:W-:Y:S04]  /*20d30*/  HMMA.16816.F32 R124, R32, R38.reuse, R124 ;  /* 0x00000026207c723c */ /* 0x080fe8000000187c */
[--C-:B---3--:R-:W-:Y:S01]  /*20d40*/  FFMA.FTZ R28, R44, c[0x0][0x2d0], -R50.reuse ;  /* 0x0000b4002c1c7a23 */ /* 0x108fe20000010832 */
[----:B------:R3:W-:Y:S02]  /*20d50*/  MUFU.EX2 R164, R36 ;  /* 0x0000002400a47308 */ /* 0x0007e40000000800 */
[----:B----4-:R-:W-:Y:S01]  /*20d60*/  F2FP.PACK_AB R32, R198, R199 ;  /* 0x000000c7c620723e */ /* 0x010fe200000000ff */
[----:B------:R-:W-:Y:S07]  /*20d70*/  HMMA.16816.F32 R128, R24, R38, R128 ;  /* 0x000000261880723c */ /* 0x000fee0000001880 */
[----:B------:R4:W5:Y:S01]  /*20d80*/  MUFU.EX2 R165, R28 ;  /* 0x0000001c00a57308 */ /* 0x0009620000000800 */
[----:B------:R-:W-:Y:S01]  /*20d90*/  F2FP.PACK_AB R24, R242, R243 ;  /* 0x000000f3f218723e */ /* 0x000fe200000000ff */
[----:B-1----:R-:W-:Y:S03]  /*20da0*/  FFMA.FTZ R40, R45, c[0x0][0x2d0], -R50 ;  /* 0x0000b4002d287a23 */ /* 0x002fe60000010832 */
[----:B------:R-:W-:Y:S01]  /*20db0*/  F2FP.PACK_AB R25, R240, R241 ;  /* 0x000000f1f019723e */ /* 0x000fe200000000ff */
[----:B------:R-:W-:Y:S01]  /*20dc0*/  LDSM.16.MT88.4 R44, [R223+0x2880] ;  /* 0x00288000df2c783b */ /* 0x000fe20000004200 */
[----:B------:R-:W-:Y:S03]  /*20dd0*/  F2FP.PACK_AB R26, R202, R219 ;  /* 0x000000dbca1a723e */ /* 0x000fe600000000ff */
[----:B------:R1:W1:Y:S01]  /*20de0*/  MUFU.EX2 R51, R40 ;  /* 0x0000002800337308 */ /* 0x0002620000000800 */
[----:B------:R-:W-:Y:S02]  /*20df0*/  F2FP.PACK_AB R27, R200, R201 ;  /* 0x000000c9c81b723e */ /* 0x000fe400000000ff */
[----:B--2---:R-:W-:Y:S01]  /*20e00*/  F2FP.PACK_AB R34, R196, R197 ;  /* 0x000000c5c422723e */ /* 0x004fe200000000ff */
[----:B---3--:R-:W-:Y:S08]  /*20e10*/  LDSM.16.MT88.4 R36, [R224+0x2880] ;  /* 0x00288000e024783b */ /* 0x008ff00000004200 */
[----:B----4-:R-:W2:Y:S01]  /*20e20*/  LDSM.16.MT88.4 R28, [R221+0x2880] ;  /* 0x00288000dd1c783b */ /* 0x010ea20000004200 */
[----:B-----5:R-:W-:Y:S07]  /*20e30*/  F2FP.PACK_AB R33, R165, R166 ;  /* 0x000000a6a521723e */ /* 0x020fee00000000ff */
[----:B-1----:R-:W1:Y:S01]  /*20e40*/  LDSM.16.MT88.4 R40, [R222+0x2880] ;  /* 0x00288000de28783b */ /* 0x002e620000004200 */
[----:B------:R-:W-:Y:S01]  /*20e50*/  F2FP.PACK_AB R35, R164, R51 ;  /* 0x00000033a423723e */ /* 0x000fe200000000ff */
[-C--:B--2---:R-:W-:Y:S08]  /*20e60*/  HMMA.16816.F32 R4, R24, R28.reuse, R4 ;  /* 0x0000001c1804723c */ /* 0x084ff00000001804 */
[C---:B------:R-:W-:Y:S08]  /*20e70*/  HMMA.16816.F32 R8, R32.reuse, R28, R8 ;  /* 0x0000001c2008723c */ /* 0x040ff00000001808 */
[-C--:B------:R-:W-:Y:S08]  /*20e80*/  HMMA.16816.F32 R12, R32, R30.reuse, R12 ;  /* 0x0000001e200c723c */ /* 0x080ff0000000180c */
[C---:B------:R-:W-:Y:S01]  /*20e90*/  HMMA.16816.F32 R16, R24.reuse, R30, R16 ;  /* 0x0000001e1810723c */ /* 0x040fe20000001810 */
[----:B------:R-:W2:Y:S07]  /*20ea0*/  LDSM.16.MT88.4 R28, [R221+0x4080] ;  /* 0x00408000dd1c783b */ /* 0x000eae0000004200 */
[-C--:B-1----:R-:W-:Y:S08]  /*20eb0*/  HMMA.16816.F32 R132, R24, R40.reuse, R132 ;  /* 0x000000281884723c */ /* 0x082ff00000001884 */
[C---:B------:R-:W-:Y:S07]  /*20ec0*/  HMMA.16816.F32 R136, R32.reuse, R40, R136 ;  /* 0x000000282088723c */ /* 0x040fee0000001888 */
[--C-:B------:R-:W-:Y:S01]  /*20ed0*/  FFMA.FTZ R40, R210, c[0x0][0x2d0], -R23.reuse ;  /* 0x0000b400d2287a23 */ /* 0x100fe20000010817 */
[-C--:B------:R-:W-:Y:S03]  /*20ee0*/  HMMA.16816.F32 R140, R32, R42.reuse, R140 ;  /* 0x0000002a208c723c */ /* 0x080fe6000000188c */
[----:B------:R1:W-:Y:S05]  /*20ef0*/  MUFU.EX2 R195, R40 ;  /* 0x0000002800c37308 */ /* 0x0003ea0000000800 */
[C---:B------:R-:W-:Y:S08]  /*20f00*/  HMMA.16816.F32 R144, R24.reuse, R42, R144 ;  /* 0x0000002a1890723c */ /* 0x040ff00000001890 */
[-C--:B------:R-:W-:Y:S08]  /*20f10*/  HMMA.16816.F32 R148, R24, R36.reuse, R148 ;  /* 0x000000241894723c */ /* 0x080ff00000001894 */
[C---:B------:R-:W-:Y:S04]  /*20f20*/  HMMA.16816.F32 R152, R32.reuse, R36, R152 ;  /* 0x000000242098723c */ /* 0x040fe80000001898 */
[--C-:B-1----:R-:W-:Y:S03]  /*20f30*/  FFMA.FTZ R40, R207, c[0x0][0x2d0], -R48.reuse ;  /* 0x0000b400cf287a23 */ /* 0x102fe60000010830 */
[--C-:B------:R-:W-:Y:S01]  /*20f40*/  FFMA.FTZ R36, R209, c[0x0][0x2d0], -R23.reuse ;  /* 0x0000b400d1247a23 */ /* 0x100fe20000010817 */
[-C--:B------:R-:W-:Y:S01]  /*20f50*/  HMMA.16816.F32 R156, R32, R38.reuse, R156 ;  /* 0x00000026209c723c */ /* 0x080fe2000000189c */
[----:B------:R1:W-:Y:S03]  /*20f60*/  MUFU.EX2 R193, R40 ;  /* 0x0000002800c17308 */ /* 0x0003e60000000800 */
[----:B------:R-:W-:Y:S04]  /*20f70*/  MOV R209, R176 ;  /* 0x000000b000d17202 */ /* 0x000fe80000000f00 */
[C---:B------:R-:W-:Y:S03]  /*20f80*/  HMMA.16816.F32 R160, R24.reuse, R38, R160 ;  /* 0x0000002618a0723c */ /* 0x040fe600000018a0 */
[----:B------:R3:W4:Y:S05]  /*20f90*/  MUFU.EX2 R194, R36 ;  /* 0x0000002400c27308 */ /* 0x00072a0000000800 */
[-C--:B------:R-:W-:Y:S08]  /*20fa0*/  HMMA.16816.F32 R52, R24, R44.reuse, R52 ;  /* 0x0000002c1834723c */ /* 0x080ff00000001834 */
[C---:B------:R-:W-:Y:S04]  /*20fb0*/  HMMA.16816.F32 R56, R32.reuse, R44, R56 ;  /* 0x0000002c2038723c */ /* 0x040fe80000001838 */
[--C-:B-1----:R-:W-:Y:S04]  /*20fc0*/  FFMA.FTZ R40, R208, c[0x0][0x2d0], -R48.reuse ;  /* 0x0000b400d0287a23 */ /* 0x102fe80000010830 */
[-C--:B------:R-:W-:Y:S01]  /*20fd0*/  HMMA.16816.F32 R60, R32, R46.reuse, R60 ;  /* 0x0000002e203c723c */ /* 0x080fe2000000183c */
[----:B------:R1:W5:Y:S01]  /*20fe0*/  MUFU.EX2 R171, R40 ;  /* 0x0000002800ab7308 */ /* 0x0003620000000800 */
[----:B---3--:R-:W3:Y:S06]  /*20ff0*/  LDSM.16.MT88.4 R36, [R222+0x4080] ;  /* 0x00408000de24783b */ /* 0x008eec0000004200 */
[C---:B------:R-:W-:Y:S08]  /*21000*/  HMMA.16816.F32 R64, R24.reuse, R46, R64 ;  /* 0x0000002e1840723c */ /* 0x040ff00000001840 */
[-C--:B--2---:R-:W-:Y:S08]  /*21010*/  HMMA.16816.F32 R68, R24, R28.reuse, R68 ;  /* 0x0000001c1844723c */ /* 0x084ff00000001844 */
[C---:B------:R-:W-:Y:S01]  /*21020*/  HMMA.16816.F32 R72, R32.reuse, R28, R72 ;  /* 0x0000001c2048723c */ /* 0x040fe20000001848 */
[----:B-1----:R-:W1:Y:S06]  /*21030*/  LDSM.16.MT88.4 R40, [R224+0x4080] ;  /* 0x00408000e028783b */ /* 0x002e6c0000004200 */
[--C-:B------:R-:W-:Y:S01]  /*21040*/  FFMA.FTZ R28, R215, c[0x0][0x2d0], -R23.reuse ;  /* 0x0000b400d71c7a23 */ /* 0x100fe20000010817 */
[-C--:B------:R-:W-:Y:S03]  /*21050*/  HMMA.16816.F32 R76, R32, R30.reuse, R76 ;  /* 0x0000001e204c723c */ /* 0x080fe6000000184c */
[----:B------:R2:W-:Y:S01]  /*21060*/  MUFU.EX2 R170, R28 ;  /* 0x0000001c00aa7308 */ /* 0x0005e20000000800 */
[----:B------:R-:W-:Y:S04]  /*21070*/  FFMA.FTZ R23, R218, c[0x0][0x2d0], -R23 ;  /* 0x0000b400da177a23 */ /* 0x000fe80000010817 */
[C---:B------:R-:W-:Y:S05]  /*21080*/  HMMA.16816.F32 R80, R24.reuse, R30, R80 ;  /* 0x0000001e1850723c */ /* 0x040fea0000001850 */
[----:B------:R1:W1:Y:S03]  /*21090*/  MUFU.EX2 R47, R23 ;  /* 0x00000017002f7308 */ /* 0x0002660000000800 */
[-C--:B---3--:R-:W-:Y:S08]  /*210a0*/  HMMA.16816.F32 R84, R24, R36.reuse, R84 ;  /* 0x000000241854723c */ /* 0x088ff00000001854 */
[C---:B------:R-:W-:Y:S01]  /*210b0*/  HMMA.16816.F32 R88, R32.reuse, R36, R88 ;  /* 0x000000242058723c */ /* 0x040fe20000001858 */
[----:B--2---:R-:W2:Y:S07]  /*210c0*/  LDSM.16.MT88.4 R28, [R223+0x4080] ;  /* 0x00408000df1c783b */ /* 0x004eae0000004200 */
[-C--:B------:R-:W-:Y:S04]  /*210d0*/  HMMA.16816.F32 R92, R32, R38.reuse, R92 ;  /* 0x00000026205c723c */ /* 0x080fe8000000185c */
[--C-:B-1----:R-:W-:Y:S02]  /*210e0*/  FFMA.FTZ R23, R212, c[0x0][0x2d0], -R48.reuse ;  /* 0x0000b400d4177a23 */ /* 0x102fe40000010830 */
[----:B------:R-:W-:Y:S02]  /*210f0*/  FFMA.FTZ R48, R213, c[0x0][0x2d0], -R48 ;  /* 0x0000b400d5307a23 */ /* 0x000fe40000010830 */
[C---:B------:R-:W-:Y:S01]  /*21100*/  HMMA.16816.F32 R96, R24.reuse, R38, R96 ;  /* 0x000000261860723c */ /* 0x040fe20000001860 */
[----:B------:R1:W-:Y:S07]  /*21110*/  MUFU.EX2 R46, R23 ;  /* 0x00000017002e7308 */ /* 0x0003ee0000000800 */
[-C--:B------:R-:W-:Y:S03]  /*21120*/  HMMA.16816.F32 R100, R24, R40.reuse, R100 ;  /* 0x000000281864723c */ /* 0x080fe60000001864 */
[----:B------:R-:W2:Y:S05]  /*21130*/  MUFU.EX2 R48, R48 ;  /* 0x0000003000307308 */ /* 0x000eaa0000000800 */
[C---:B------:R-:W-:Y:S01]  /*21140*/  HMMA.16816.F32 R104, R32.reuse, R40, R104 ;  /* 0x000000282068723c */ /* 0x040fe20000001868 */
[----:B------:R-:W3:Y:S04]  /*21150*/  LDL.LU R40, [R1+0x24] ;  /* 0x0000240001287983 */ /* 0x000ee80000300800 */
[----:B------:R-:W3:Y:S03]  /*21160*/  LDL.LU R39, [R1+0x28] ;  /* 0x0000280001277983 */ /* 0x000ee60000300800 */
[-C--:B------:R-:W-:Y:S04]  /*21170*/  HMMA.16816.F32 R108, R32, R42.reuse, R108 ;  /* 0x0000002a206c723c */ /* 0x080fe8000000186c */
[--C-:B-1----:R-:W-:Y:S04]  /*21180*/  FFMA.FTZ R23, R211, c[0x0][0x2d0], -R49.reuse ;  /* 0x0000b400d3177a23 */ /* 0x102fe80000010831 */
[C---:B------:R-:W-:Y:S01]  /*21190*/  HMMA.16816.F32 R112, R24.reuse, R42, R112 ;  /* 0x0000002a1870723c */ /* 0x040fe20000001870 */
[----:B------:R1:W-:Y:S07]  /*211a0*/  MUFU.EX2 R45, R23 ;  /* 0x00000017002d7308 */ /* 0x0003ee0000000800 */
[-C--:B--2---:R-:W-:Y:S08]  /*211b0*/  HMMA.16816.F32 R116, R24, R28.reuse, R116 ;  /* 0x0000001c1874723c */ /* 0x084ff00000001874 */
[C---:B------:R-:W-:Y:S08]  /*211c0*/  HMMA.16816.F32 R120, R32.reuse, R28, R120 ;  /* 0x0000001c2078723c */ /* 0x040ff00000001878 */
[-C--:B------:R-:W-:Y:S01]  /*211d0*/  HMMA.16816.F32 R124, R32, R30.reuse, R124 ;  /* 0x0000001e207c723c */ /* 0x080fe2000000187c */
[----:B------:R-:W2:Y:S03]  /*211e0*/  LDSM.16.MT88.4 R32, [R222+0x3080] ;  /* 0x00308000de20783b */ /* 0x000ea60000004200 */
[--C-:B-1----:R-:W-:Y:S04]  /*211f0*/  FFMA.FTZ R23, R214, c[0x0][0x2d0], -R49.reuse ;  /* 0x0000b400d6177a23 */ /* 0x102fe80000010831 */
[----:B------:R-:W-:Y:S01]  /*21200*/  HMMA.16816.F32 R128, R24, R30, R128 ;  /* 0x0000001e1880723c */ /* 0x000fe20000001880 */
[----:B------:R1:W1:Y:S06]  /*21210*/  MUFU.EX2 R44, R23 ;  /* 0x00000017002c7308 */ /* 0x00026c0000000800 */
[----:B----4-:R-:W-:Y:S02]  /*21220*/  F2FP.PACK_AB R24, R195, R194 ;  /* 0x000000c2c318723e */ /* 0x010fe400000000ff */
[----:B-----5:R-:W-:Y:S03]  /*21230*/  F2FP.PACK_AB R25, R171, R193 ;  /* 0x000000c1ab19723e */ /* 0x020fe600000000ff */
[----:B------:R-:W-:Y:S02]  /*21240*/  F2FP.PACK_AB R26, R47, R170 ;  /* 0x000000aa2f1a723e */ /* 0x000fe400000000ff */
[----:B------:R-:W-:Y:S07]  /*21250*/  F2FP.PACK_AB R27, R48, R46 ;  /* 0x0000002e301b723e */ /* 0x000fee00000000ff */
[-C--:B------:R-:W-:Y:S01]  /*21260*/  HMMA.16816.F32 R176, R24, R188.reuse, R4 ;  /* 0x000000bc18b0723c */ /* 0x080fe20000001804 */
[----:B------:R-:W4:Y:S02]  /*21270*/  LDSM.16.MT88.4 R4, [R224+0x3080] ;  /* 0x00308000e004783b */ /* 0x000f240000004200 */
[--C-:B-1----:R-:W-:Y:S01]  /*21280*/  FFMA.FTZ R23, R216, c[0x0][0x2d0], -R49.reuse ;  /* 0x0000b400d8177a23 */ /* 0x102fe20000010831 */
[----:B------:R-:W-:Y:S01]  /*21290*/  F2FP.PACK_AB R28, R44, R45 ;  /* 0x0000002d2c1c723e */ /* 0x000fe200000000ff */
[----:B------:R-:W-:Y:S02]  /*212a0*/  FFMA.FTZ R49, R217, c[0x0][0x2d0], -R49 ;  /* 0x0000b400d9317a23 */ /* 0x000fe40000010831 */
[----:B------:R1:W-:Y:S10]  /*212b0*/  MUFU.EX2 R38, R23 ;  /* 0x0000001700267308 */ /* 0x0003f40000000800 */
[----:B------:R-:W5:Y:S01]  /*212c0*/  MUFU.EX2 R49, R49 ;  /* 0x0000003100317308 */ /* 0x000f620000000800 */
[--C-:B-1----:R-:W-:Y:S09]  /*212d0*/  FFMA.FTZ R23, R192, c[0x0][0x2d0], -R50.reuse ;  /* 0x0000b400c0177a23 */ /* 0x102ff20000010832 */
[----:B------:R1:W-:Y:S01]  /*212e0*/  MUFU.EX2 R36, R23 ;  /* 0x0000001700247308 */ /* 0x0003e20000000800 */
[----:B-----5:R-:W-:Y:S01]  /*212f0*/  F2FP.PACK_AB R30, R49, R38 ;  /* 0x00000026311e723e */ /* 0x020fe200000000ff */
[--C-:B-1----:R-:W-:Y:S08]  /*21300*/  FFMA.FTZ R23, R173, c[0x0][0x2d0], -R50.reuse ;  /* 0x0000b400ad177a23 */ /* 0x102ff00000010832 */
[----:B------:R1:W5:Y:S02]  /*21310*/  MUFU.EX2 R37, R23 ;  /* 0x0000001700257308 */ /* 0x0003640000000800 */
[--C-:B-1----:R-:W-:Y:S01]  /*21320*/  FFMA.FTZ R23, R172, c[0x0][0x2d0], -R50.reuse ;  /* 0x0000b400ac177a23 */ /* 0x102fe20000010832 */
[----:B-----5:R-:W-:Y:S01]  /*21330*/  F2FP.PACK_AB R29, R37, R36 ;  /* 0x00000024251d723e */ /* 0x020fe200000000ff */
[----:B------:R-:W-:Y:S02]  /*21340*/  FFMA.FTZ R50, R22, c[0x0][0x2d0], -R50 ;  /* 0x0000b40016327a23 */ /* 0x000fe40000010832 */
[----:B------:R-:W5:Y:S04]  /*21350*/  LDL.LU R22, [R1+0x2c] ;  /* 0x00002c0001167983 */ /* 0x000f680000300800 */
[----:B------:R-:W-:Y:S10]  /*21360*/  MUFU.EX2 R23, R23 ;  /* 0x0000001700177308 */ /* 0x000ff40000000800 */
[----:B------:R-:W1:Y:S02]  /*21370*/  MUFU.EX2 R50, R50 ;  /* 0x0000003200327308 */ /* 0x000e640000000800 */
[----:B-1----:R-:W-:Y:S07]  /*21380*/  F2FP.PACK_AB R31, R50, R23 ;  /* 0x00000017321f723e */ /* 0x002fee00000000ff */
[C---:B------:R-:W-:Y:S01]  /*21390*/  HMMA.16816.F32 R180, R28.reuse, R188, R8 ;  /* 0x000000bc1cb4723c */ /* 0x040fe20000001808 */
[----:B------:R-:W1:Y:S07]  /*213a0*/  LDSM.16.MT88.4 R8, [R223+0x3080] ;  /* 0x00308000df08783b */ /* 0x000e6e0000004200 */
[-C--:B------:R-:W-:Y:S01]  /*213b0*/  HMMA.16816.F32 R184, R28, R190.reuse, R12 ;  /* 0x000000be1cb8723c */ /* 0x080fe2000000180c */
[----:B------:R-:W1:Y:S07]  /*213c0*/  LDSM.16.MT88.4 R12, [R221+0x4880] ;  /* 0x00488000dd0c783b */ /* 0x000e6e0000004200 */
[C---:B------:R-:W-:Y:S01]  /*213d0*/  HMMA.16816.F32 R188, R24.reuse, R190, R16 ;  /* 0x000000be18bc723c */ /* 0x040fe20000001810 */
[----:B------:R-:W1:Y:S07]  /*213e0*/  LDSM.16.MT88.4 R16, [R222+0x4880] ;  /* 0x00488000de10783b */ /* 0x000e6e0000004200 */
[-C--:B--2---:R-:W-:Y:S08]  /*213f0*/  HMMA.16816.F32 R132, R24, R32.reuse, R132 ;  /* 0x000000201884723c */ /* 0x084ff00000001884 */
[C---:B------:R-:W-:Y:S08]  /*21400*/  HMMA.16816.F32 R136, R28.reuse, R32, R136 ;  /* 0x000000201c88723c */ /* 0x040ff00000001888 */
[-C--:B------:R-:W-:Y:S08]  /*21410*/  HMMA.16816.F32 R140, R28, R34.reuse, R140 ;  /* 0x000000221c8c723c */ /* 0x080ff0000000188c */
[C---:B------:R-:W-:Y:S01]  /*21420*/  HMMA.16816.F32 R144, R24.reuse, R34, R144 ;  /* 0x000000221890723c */ /* 0x040fe20000001890 */
[----:B------:R-:W2:Y:S07]  /*21430*/  LDSM.16.MT88.4 R32, [R224+0x4880] ;  /* 0x00488000e020783b */ /* 0x000eae0000004200 */
[-C--:B----4-:R-:W-:Y:S08]  /*21440*/  HMMA.16816.F32 R148, R24, R4.reuse, R148 ;  /* 0x000000041894723c */ /* 0x090ff00000001894 */
[C---:B------:R-:W-:Y:S08]  /*21450*/  HMMA.16816.F32 R152, R28.reuse, R4, R152 ;  /* 0x000000041c98723c */ /* 0x040ff00000001898 */
[-C--:B------:R-:W-:Y:S08]  /*21460*/  HMMA.16816.F32 R156, R28, R6.reuse, R156 ;  /* 0x000000061c9c723c */ /* 0x080ff0000000189c */
[C---:B------:R-:W-:Y:S01]  /*21470*/  HMMA.16816.F32 R160, R24.reuse, R6, R160 ;  /* 0x0000000618a0723c */ /* 0x040fe200000018a0 */
[----:B------:R-:W4:Y:S07]  /*21480*/  LDSM.16.MT88.4 R4, [R223+0x4880] ;  /* 0x00488000df04783b */ /* 0x000f2e0000004200 */
[-C--:B-1----:R-:W-:Y:S08]  /*21490*/  HMMA.16816.F32 R52, R24, R8.reuse, R52 ;  /* 0x000000081834723c */ /* 0x082ff00000001834 */
[C---:B------:R-:W-:Y:S04]  /*214a0*/  HMMA.16816.F32 R56, R28.reuse, R8, R56 ;  /* 0x000000081c38723c */ /* 0x040fe80000001838 */
[----:B---3--:R-:W-:Y:S03]  /*214b0*/  FFMA.FTZ R20, R20, R40, R209 ;  /* 0x0000002814147223 */ /* 0x008fe600000100d1 */
[----:B------:R-:W-:Y:S01]  /*214c0*/  FFMA.FTZ R8, R2, R39, R247 ;  /* 0x0000002702087223 */ /* 0x000fe200000100f7 */
        /* <DEDUP_REMOVED lines=26> */
[C---:B------:R-:W-:Y:S08]  /*21670*/  HMMA.16816.F32 R120, R28.reuse, R4, R120 ;  /* 0x000000041c78723c */ /* 0x040ff00000001878 */
[-C--:B------:R-:W-:Y:S08]  /*21680*/  HMMA.16816.F32 R124, R28, R6.reuse, R124 ;  /* 0x000000061c7c723c */ /* 0x080ff0000000187c */
[----:B------:R-:W-:Y:S04]  /*21690*/  HMMA.16816.F32 R128, R24, R6, R128 ;  /* 0x000000061880723c */ /* 0x000fe80000001880 */
[----:B-----5:R-:W-:Y:S02]  /*216a0*/  FFMA.FTZ R8, R0, R22, R174 ;  /* 0x0000001600087223 */ /* 0x020fe400000100ae */
        /* <DEDUP_REMOVED lines=44> */
.L_x_1292:
[----:B------:R-:W3:Y:S04]  /*21970*/  LDL.LU R0, [R1+0x20] ;  /* 0x0000200001007983 */ /* 0x000ee80000300800 */
[----:B--2---:R-:W2:Y:S04]  /*21980*/  LDL.LU R4, [R1+0x24] ;  /* 0x0000240001047983 */ /* 0x004ea80000300800 */
[----:B------:R-:W4:Y:S04]  /*21990*/  LDL.LU R5, [R1+0x28] ;  /* 0x0000280001057983 */ /* 0x000f280000300800 */
[----:B------:R-:W4:Y:S01]  /*219a0*/  LDL.LU R2, [R1+0x2c] ;  /* 0x00002c0001027983 */ /* 0x000f220000300800 */
[----:B------:R-:W-:-:S03]  /*219b0*/  PLOP3.LUT P4, PT, PT, PT, PT, 0x8, 0x0 ;  /* 0x000000000000781c */ /* 0x000fc60003f8e170 */
[----:B---3--:R-:W1:Y:S04]  /*219c0*/  SHFL.BFLY PT, R11, R0, 0x2, 0x1f ;  /* 0x0c401f00000b7f89 */ /* 0x008e6800000e0000 */
[----:B--2---:R-:W2:Y:S04]  /*219d0*/  SHFL.BFLY PT, R9, R4, 0x2, 0x1f ;  /* 0x0c401f0004097f89 */ /* 0x004ea800000e0000 */
        /* <DEDUP_REMOVED lines=178> */
.L_x_1160:
[----:B------:R-:W1:Y:S02]  /*22500*/  S2R R81, SR_CTAID.Y ;  /* 0x0000000000517919 */ /* 0x000e640000002600 */
[----:B-1----:R-:W-:Y:S01]  /*22510*/  SHF.R.S32.HI R71, RZ, 0x1f, R81 ;  /* 0x0000001fff477819 */ /* 0x002fe20000011451 */
        /* <DEDUP_REMOVED lines=184> */
.L_x_1311:
[----:B-1----:R-:W-:Y:S01]  /*230a0*/  LOP3.LUT R0, R63, 0xffffffe0, RZ, 0xc0, !PT ;  /* 0xffffffe03f007812 */ /* 0x002fe200078ec0ff */
[----:B------:R-:W1:Y:S01]  /*230b0*/  S2R R80, SR_CTAID.X ;  /* 0x0000000000507919 */ /* 0x000e620000002500 */
[----:B------:R-:W-:Y:S01]  /*230c0*/  LEA.HI R4, R26, R26, RZ, 0x1 ;  /* 0x0000001a1a047211 */ /* 0x000fe200078f08ff */
[----:B------:R-:W-:Y:S01]  /*230d0*/  IMAD R14, R71, c[0x0][0x3e8], RZ ;  /* 0x0000fa00470e7a24 */ /* 0x000fe200078e02ff */
[----:B------:R-:W-:Y:S01]  /*230e0*/  SHF.R.S32.HI R6, RZ, 0x1f, R59 ;  /* 0x0000001fff067819 */ /* 0x000fe2000001143b */
[----:B------:R-:W-:Y:S01]  /*230f0*/  IMAD.IADD R0, R69, 0x1, -R0 ;  /* 0x0000000145007824 */ /* 0x000fe200078e0a00 */
[C---:B------:R-:W-:Y:S01]  /*23100*/  LOP3.LUT R5, R4.reuse, 0x1ffffffe, RZ, 0xc0, !PT ;  /* 0x1ffffffe04057812 */ /* 0x040fe200078ec0ff */
[----:B------:R-:W-:Y:S01]  /*23110*/  IMAD.SHL.U32 R4, R4, 0x20, RZ ;  /* 0x0000002004047824 */ /* 0x000fe200078e00ff */
[----:B------:R-:W-:Y:S01]  /*23120*/  LEA.HI R6, R6, R59, RZ, 0x2 ;  /* 0x0000003b06067211 */ /* 0x000fe200078f10ff */
[----:B------:R-:W-:Y:S01]  /*23130*/  IMAD R14, R81, c[0x0][0x3ec], R14 ;  /* 0x0000fb00510e7a24 */ /* 0x000fe200078e020e */
[----:B------:R-:W-:Y:S01]  /*23140*/  SHF.R.S32.HI R7, RZ, 0x1f, R0 ;  /* 0x0000001fff077819 */ /* 0x000fe20000011400 */
[----:B------:R-:W-:Y:S01]  /*23150*/  IMAD.IADD R8, R26, 0x1, -R5 ;  /* 0x000000011a087824 */ /* 0x000fe200078e0a05 */
[----:B------:R-:W-:Y:S01]  /*23160*/  LOP3.LUT R5, R6, 0xffffffc, RZ, 0xc0, !PT ;  /* 0x0ffffffc06057812 */ /* 0x000fe200078ec0ff */
[----:B-----5:R-:W-:Y:S01]  /*23170*/  IMAD R20, R20, c[0x0][0x4e8], RZ ;  /* 0x00013a0014147a24 */ /* 0x020fe200078e02ff */
[----:B------:R-:W-:Y:S01]  /*23180*/  LEA.HI R7, R7, R0, RZ, 0x2 ;  /* 0x0000000007077211 */ /* 0x000fe200078f10ff */
[----:B------:R-:W-:Y:S01]  /*23190*/  BSSY B0, `(.L_x_1312) ;  /* 0x0000084000007945 */ /* 0x000fe20003800000 */
[----:B------:R-:W-:Y:S01]  /*231a0*/  LOP3.LUT R4, R4, 0xffffffc0, RZ, 0xc0, !PT ;  /* 0xffffffc004047812 */ /* 0x000fe200078ec0ff */
[----:B------:R-:W-:Y:S01]  /*231b0*/  IMAD.IADD R6, R59, 0x1, -R5 ;  /* 0x000000013b067824 */ /* 0x000fe200078e0a05 */
[----:B------:R-:W-:-:S02]  /*231c0*/  SHF.R.S32.HI R5, RZ, 0x2, R7 ;  /* 0x00000002ff057819 */ /* 0x000fc40000011407 */
[----:B------:R-:W-:Y:S01]  /*231d0*/  MOV R9, c[0x0][0x4e8] ;  /* 0x00013a0000097a02 */ /* 0x000fe20000000f00 */
[----:B------:R-:W-:Y:S01]  /*231e0*/  IMAD R7, R8, 0x8, R4 ;  /* 0x0000000808077824 */ /* 0x000fe200078e0204 */
[----:B------:R-:W-:Y:S01]  /*231f0*/  LOP3.LUT P0, RZ, R0, 0x3, RZ, 0xc0, !PT ;  /* 0x0000000300ff7812 */ /* 0x000fe2000780c0ff */
[----:B------:R-:W-:Y:S01]  /*23200*/  IMAD R19, R6, 0x10, R5 ;  /* 0x0000001006137824 */ /* 0x000fe200078e0205 */
[----:B------:R-:W-:Y:S01]  /*23210*/  ISETP.NE.AND P2, PT, R9, 0x1, PT ;  /* 0x000000010900780c */ /* 0x000fe20003f45270 */
[----:B------:R-:W-:Y:S01]  /*23220*/  IMAD R0, R3, c[0x0][0x3a0], RZ ;  /* 0x0000e80003007a24 */ /* 0x000fe200078e02ff */
[----:B------:R-:W-:Y:S01]  /*23230*/  LEA.HI R10, R66, R69, RZ, 0x3 ;  /* 0x00000045420a7211 */ /* 0x000fe200078f18ff */
[----:B------:R-:W-:Y:S01]  /*23240*/  IMAD.WIDE.U32 R4, R81, c[0x0][0x490], R2 ;  /* 0x0001240051047a25 */ /* 0x000fe200078e0002 */
[----:B------:R-:W-:Y:S02]  /*23250*/  IADD3 R6, R19, R7, RZ ;  /* 0x0000000713067210 */ /* 0x000fe40007ffe0ff */
[----:B------:R-:W-:Y:S01]  /*23260*/  SHF.R.S32.HI R21, RZ, 0x3, R10 ;  /* 0x00000003ff157819 */ /* 0x000fe2000001140a */
[----:B------:R-:W-:Y:S01]  /*23270*/  IMAD R7, R2, c[0x0][0x3a4], R0 ;  /* 0x0000e90002077a24 */ /* 0x000fe200078e0200 */
[----:B------:R-:W-:Y:S01]  /*23280*/  LOP3.LUT R12, R10, 0xfffffff8, RZ, 0xc0, !PT ;  /* 0xfffffff80a0c7812 */ /* 0x000fe200078ec0ff */
[----:B------:R-:W-:Y:S01]  /*23290*/  IMAD.WIDE.U32 R2, R2, c[0x0][0x3a0], RZ ;  /* 0x0000e80002027a25 */ /* 0x000fe200078e00ff */
[----:B------:R-:W-:-:S02]  /*232a0*/  SEL R18, R73, RZ, !P1 ;  /* 0x000000ff49127207 */ /* 0x000fc40004800000 */
[----:B------:R-:W-:Y:S01]  /*232b0*/  LEA.HI R23, R66, R69, RZ, 0x6 ;  /* 0x0000004542177211 */ /* 0x000fe200078f30ff */
        /* <DEDUP_REMOVED lines=113> */
.L_x_1313:
[----:B--234-:R-:W-:Y:S05]  /*239d0*/  BSYNC B0 ;  /* 0x0000000000007941 */ /* 0x01cfea0003800000 */
.L_x_1312:
        /* <DEDUP_REMOVED lines=16> */
.L_x_1315:
[----:B------:R-:W-:Y:S05]  /*23ae0*/  BSYNC B0 ;  /* 0x0000000000007941 */ /* 0x000fea0003800000 */
.L_x_1314:
        /* <DEDUP_REMOVED lines=16> */
.L_x_1317:
[----:B------:R-:W-:Y:S05]  /*23bf0*/  BSYNC B0 ;  /* 0x0000000000007941 */ /* 0x000fea0003800000 */
.L_x_1316:
        /* <DEDUP_REMOVED lines=16> */
.L_x_1319:
[----:B------:R-:W-:Y:S05]  /*23d00*/  BSYNC B0 ;  /* 0x0000000000007941 */ /* 0x000fea0003800000 */
.L_x_1318:
        /* <DEDUP_REMOVED lines=16> */
.L_x_1321:
[----:B------:R-:W-:Y:S05]  /*23e10*/  BSYNC B0 ;  /* 0x0000000000007941 */ /* 0x000fea0003800000 */
.L_x_1320:
        /* <DEDUP_REMOVED lines=16> */
.L_x_1323:
[----:B------:R-:W-:Y:S05]  /*23f20*/  BSYNC B0 ;  /* 0x0000000000007941 */ /* 0x000fea0003800000 */
.L_x_1322:
        /* <DEDUP_REMOVED lines=16> */
.L_x_1325:
[----:B------:R-:W-:Y:S05]  /*24030*/  BSYNC B0 ;  /* 0x0000000000007941 */ /* 0x000fea0003800000 */
.L_x_1324:
        /* <DEDUP_REMOVED lines=17> */
.L_x_1310:
        /* <DEDUP_REMOVED lines=19> */
.L_x_1326:
        /* <DEDUP_REMOVED lines=40> */
.L_x_1328:
[----:B------:R-:W-:Y:S05]  /*24500*/  BSYNC B0 ;  /* 0x0000000000007941 */ /* 0x000fea0003800000 */
.L_x_1327:
        /* <DEDUP_REMOVED lines=57> */
.L_x_1330:
[----:B------:R-:W-:Y:S05]  /*248a0*/  BSYNC B0 ;  /* 0x0000000000007941 */ /* 0x000fea0003800000 */
.L_x_1329:
        /* <DEDUP_REMOVED lines=15> */
.L_x_1332:
[----:B------:R-:W-:Y:S05]  /*249a0*/  BSYNC B0 ;  /* 0x0000000000007941 */ /* 0x000fea0003800000 */
.L_x_1331:
        /* <DEDUP_REMOVED lines=15> */
.L_x_1334:
[----:B------:R-:W-:Y:S05]  /*24aa0*/  BSYNC B0 ;  /* 0x0000000000007941 */ /* 0x000fea0003800000 */
.L_x_1333:
        /* <DEDUP_REMOVED lines=15> */
.L_x_1336:
[----:B------:R-:W-:Y:S05]  /*24ba0*/  BSYNC B0 ;  /* 0x0000000000007941 */ /* 0x000fea0003800000 */
.L_x_1335:
        /* <DEDUP_REMOVED lines=15> */
.L_x_1338:
[----:B------:R-:W-:Y:S05]  /*24ca0*/  BSYNC B0 ;  /* 0x0000000000007941 */ /* 0x000fea0003800000 */
.L_x_1337:
        /* <DEDUP_REMOVED lines=15> */
.L_x_1340:
[----:B------:R-:W-:Y:S05]  /*24da0*/  BSYNC B0 ;  /* 0x0000000000007941 */ /* 0x000fea0003800000 */
.L_x_1339:
        /* <DEDUP_REMOVED lines=15> */
.L_x_1342:
[----:B------:R-:W-:Y:S05]  /*24ea0*/  BSYNC B0 ;  /* 0x0000000000007941 */ /* 0x000fea0003800000 */
.L_x_1341:
        /* <DEDUP_REMOVED lines=16> */
.L_x_1343:
        /* <DEDUP_REMOVED lines=13> */
.L_x_1728:


//--------------------- .text._ZN7cutlass13device_kernelIN5flash19enable_sm80_to_sm89INS1_16FlashAttnFwdSm80INS1_25CollectiveMainloopFwdSm80ILi4ELi1ELb0EN4cute5tupleIJNS5_1CILi128EEENS7_ILi64EEES8_EEELi128ENS_6half_tEfNS_4arch4Sm80ELb1ELb0ELb0ELb0ELb0ELb0ELb1ELb0EEENS1_21CollectiveEpilogueFwdINS6_IJS8_S8_S9_EEENS6_IJNS7_ILi1EEESH_SH_EEESB_SD_Li128ELb0ELb1ELb0ELb0EEENS1_30DynamicPersistentTileSchedulerILi128ELi128ELb0ELb1ELb0EEEEEEEEEvNT_6ParamsE --------------------------
	.section	.text._ZN7cutlass13device_kernelIN5flash19enable_sm80_to_sm89INS1_16FlashAttnFwdSm80INS1_25CollectiveMainloopFwdSm80ILi4ELi1ELb0EN4cute5tupleIJNS5_1CILi128EEENS7_ILi64EEES8_EEELi128ENS_6half_tEfNS_4arch4Sm80ELb1ELb0ELb0ELb0ELb0ELb0ELb1ELb0EEENS1_21CollectiveEpilogueFwdINS6_IJS8_S8_S9_EEENS6_IJNS7_ILi1EEESH_SH_EEESB_SD_Li128ELb0ELb1ELb0ELb0EEENS1_30DynamicPersistentTileSchedulerILi128ELi128ELb0ELb1ELb0EEEEEEEEEvNT_6ParamsE,"ax",@progbits
	.sectioninfo	@"SHI_REGISTERS=255"
	.align	128
.text._ZN7cutlass13device_kernelIN5flash19enable_sm80_to_sm89INS1_16FlashAttnFwdSm80INS1_25CollectiveMainloopFwdSm80ILi4ELi1ELb0EN4cute5tupleIJNS5_1CILi128EEENS7_ILi64EEES8_EEELi128ENS_6half_tEfNS_4arch4Sm80ELb1ELb0ELb0ELb0ELb0ELb0ELb1ELb0EEENS1_21CollectiveEpilogueFwdINS6_IJS8_S8_S9_EEENS6_IJNS7_ILi1EEESH_SH_EEESB_SD_Li128ELb0ELb1ELb0ELb0EEENS1_30DynamicPersistentTileSchedulerILi128ELi128ELb0ELb1ELb0EEEEEEEEEvNT_6ParamsE:
        .type           _ZN7cutlass13device_kernelIN5flash19enable_sm80_to_sm89INS1_16FlashAttnFwdSm80INS1_25CollectiveMainloopFwdSm80ILi4ELi1ELb0EN4cute5tupleIJNS5_1CILi128EEENS7_ILi64EEES8_EEELi128ENS_6half_tEfNS_4arch4Sm80ELb1ELb0ELb0ELb0ELb0ELb0ELb1ELb0EEENS1_21CollectiveEpilogueFwdINS6_IJS8_S8_S9_EEENS6_IJNS7_ILi1EEESH_SH_EEESB_SD_Li128ELb0ELb1ELb0ELb0EEENS1_30DynamicPersistentTileSchedulerILi128ELi128ELb0ELb1ELb0EEEEEEEEEvNT_6ParamsE,@function
        .size           _ZN7cutlass13device_kernelIN5flash19enable_sm80_to_sm89INS1_16FlashAttnFwdSm80INS1_25CollectiveMainloopFwdSm80ILi4ELi1ELb0EN4cute5tupleIJNS5_1CILi128EEENS7_ILi64EEES8_EEELi128ENS_6half_tEfNS_4arch4Sm80ELb1ELb0ELb0ELb0ELb0ELb0ELb1ELb0EEENS1_21CollectiveEpilogueFwdINS6_IJS8_S8_S9_EEENS6_IJNS7_ILi1EEESH_SH_EEESB_SD_Li128ELb0ELb1ELb0ELb0EEENS1_30DynamicPersistentTileSchedulerILi128ELi128ELb0ELb1ELb0EEEEEEEEEvNT_6ParamsE,(.L_x_1729 - _ZN7cutlass13device_kernelIN5flash19enable_sm80_to_sm89INS1_16FlashAttnFwdSm80INS1_25CollectiveMainloopFwdSm80ILi4ELi1ELb0EN4cute5tupleIJNS5_1CILi128EEENS7_ILi64EEES8_EEELi128ENS_6half_tEfNS_4arch4Sm80ELb1ELb0ELb0ELb0ELb0ELb0ELb1ELb0EEENS1_21CollectiveEpilogueFwdINS6_IJS8_S8_S9_EEENS6_IJNS7_ILi1EEESH_SH_EEESB_SD_Li128ELb0ELb1ELb0ELb0EEENS1_30DynamicPersistentTileSchedulerILi128ELi128ELb0ELb1ELb0EEEEEEEEEvNT_6ParamsE)
        .other          _ZN7cutlass13device_kernelIN5flash19enable_sm80_to_sm89INS1_16FlashAttnFwdSm80INS1_25CollectiveMainloopFwdSm80ILi4ELi1ELb0EN4cute5tupleIJNS5_1CILi128EEENS7_ILi64EEES8_EEELi128ENS_6half_tEfNS_4arch4Sm80ELb1ELb0ELb0ELb0ELb0ELb0ELb1ELb0EEENS1_21CollectiveEpilogueFwdINS6_IJS8_S8_S9_EEENS6_IJNS7_ILi1EEESH_SH_EEESB_SD_Li128ELb0ELb1ELb0ELb0EEENS1_30DynamicPersistentTileSchedulerILi128ELi128ELb0ELb1ELb0EEEEEEEEEvNT_6ParamsE,@"STO_CUDA_ENTRY STV_DEFAULT"
_ZN7cutlass13device_kernelIN5flash19enable_sm80_to_sm89INS1_16FlashAttnFwdSm80INS1_25CollectiveMainloopFwdSm80ILi4ELi1ELb0EN4cute5tupleIJNS5_1CILi128EEENS7_ILi64EEES8_EEELi128ENS_6half_tEfNS_4arch4Sm80ELb1ELb0ELb0ELb0ELb0ELb0ELb1ELb0EEENS1_21CollectiveEpilogueFwdINS6_IJS8_S8_S9_EEENS6_IJNS7_ILi1EEESH_SH_EEESB_SD_Li128ELb0ELb1ELb0ELb0EEENS1_30DynamicPersistentTileSchedulerILi128ELi128ELb0ELb1ELb0EEEEEEEEEvNT_6ParamsE:
        /* <DEDUP_REMOVED lines=12> */
[----:B------:R-:W-:Y:S01]  /*00c0*/  IMAD.MOV.U32 R232, RZ, RZ, 0x40 ;  /* 0x00000040ffe87424 */ /* 0x000fe200078e00ff */
[----:B------:R-:W-:Y:S02]  /*00d0*/  ULDC.64 UR6, c[0x0][0x118] ;  /* 0x0000460000067ab9 */ /* 0x000fe40000000a00 */
[CC--:B------:R-:W-:Y:S02]  /*00e0*/  LEA.HI R2, R14.reuse, R16.reuse, RZ, 0x4 ;  /* 0x000000100e027211 */ /* 0x0c0fe400078f20ff */
[CC--:B------:R-:W-:Y:S02]  /*00f0*/  LEA.HI R10, R14.reuse, R16.reuse, RZ, 0x3 ;  /* 0x000000100e0a7211 */ /* 0x0c0fe400078f18ff */
[----:B------:R-:W-:Y:S02]  /*0100*/  SHF.R.S32.HI R3, RZ, 0x4, R2 ;  /* 0x00000004ff037819 */ /* 0x000fe40000011402 */
[----:B------:R-:W-:-:S02]  /*0110*/  LEA.HI R12, R14, R16, RZ, 0x2 ;  /* 0x000000100e0c7211 */ /* 0x000fc400078f10ff */
[----:B------:R-:W-:Y:S02]  /*0120*/  LEA.HI R0, R2, R3, RZ, 0x1 ;  /* 0x0000000302007211 */ /* 0x000fe400078f08ff */
[----:B------:R-:W-:Y:S02]  /*0130*/  LOP3.LUT R5, R10, 0xfffffff8, RZ, 0xc0, !PT ;  /* 0xfffffff80a057812 */ /* 0x000fe400078ec0ff */
[----:B------:R-:W-:Y:S02]  /*0140*/  LOP3.LUT R0, R0, 0xfffffffe, RZ, 0xc0, !PT ;  /* 0xfffffffe00007812 */ /* 0x000fe400078ec0ff */
[----:B------:R-:W-:Y:S01]  /*0150*/  SHF.R.S32.HI R20, RZ, 0x3, R10 ;  /* 0x00000003ff147819 */ /* 0x000fe2000001140a */
[----:B------:R-:W-:Y:S01]  /*0160*/  IMAD.IADD R8, R16, 0x1, -R5 ;  /* 0x0000000110087824 */ /* 0x000fe200078e0a05 */
[----:B------:R-:W-:Y:S01]  /*0170*/  SHF.R.S32.HI R7, RZ, 0x2, R12 ;  /* 0x00000002ff077819 */ /* 0x000fe2000001140c */
[----:B------:R-:W-:Y:S01]  /*0180*/  IMAD.IADD R13, R3, 0x1, -R0 ;  /* 0x00000001030d7824 */ /* 0x000fe200078e0a00 */
[----:B------:R-:W-:Y:S01]  /*0190*/  LOP3.LUT R0, R2, 0xfffffff0, RZ, 0xc0, !PT ;  /* 0xfffffff002007812 */ /* 0x000fe200078ec0ff */
[----:B------:R-:W-:Y:S01]  /*01a0*/  IMAD.SHL.U32 R4, R20, 0x40, RZ ;  /* 0x0000004014047824 */ /* 0x000fe200078e00ff */
[----:B------:R-:W-:Y:S01]  /*01b0*/  SHF.R.S32.HI R3, RZ, 0x1f, R12 ;  /* 0x0000001fff037819 */ /* 0x000fe2000001140c */
[----:B------:R-:W-:-:S02]  /*01c0*/  IMAD.SHL.U32 R18, R8, 0x8, RZ ;  /* 0x0000000808127824 */ /* 0x000fc400078e00ff */
[----:B------:R-:W-:Y:S01]  /*01d0*/  IMAD.IADD R2, R16, 0x1, -R0 ;  /* 0x0000000110027824 */ /* 0x000fe200078e0a00 */
[----:B------:R-:W-:Y:S01]  /*01e0*/  LEA.HI R3, R3, R7, RZ, 0x3 ;  /* 0x0000000703037211 */ /* 0x000fe200078f18ff */
[----:B------:R-:W-:Y:S01]  /*01f0*/  IMAD.SHL.U32 R9, R8, 0x40, RZ ;  /* 0x0000004008097824 */ /* 0x000fe200078e00ff */
[----:B------:R-:W-:Y:S02]  /*0200*/  LOP3.LUT R0, R4, 0x1c0, RZ, 0xc0, !PT ;  /* 0x000001c004007812 */ /* 0x000fe400078ec0ff */
[----:B------:R-:W-:Y:S02]  /*0210*/  SHF.R.S32.HI R6, RZ, 0x1f, R2 ;  /* 0x0000001fff067819 */ /* 0x000fe40000011402 */
[----:B------:R-:W-:Y:S02]  /*0220*/  LOP3.LUT R3, R3, 0xfffffff8, RZ, 0xc0, !PT ;  /* 0xfffffff803037812 */ /* 0x000fe400078ec0ff */
[----:B------:R-:W-:Y:S02]  /*0230*/  LEA.HI R11, R6, R2, RZ, 0x3 ;  /* 0x00000002060b7211 */ /* 0x000fe400078f18ff */
[----:B------:R-:W-:Y:S01]  /*0240*/  LOP3.LUT R5, R0, 0x38, R18, 0xf8, !PT ;  /* 0x0000003800057812 */ /* 0x000fe200078ef812 */
[----:B------:R-:W-:Y:S01]  /*0250*/  IMAD.IADD R7, R7, 0x1, -R3 ;  /* 0x0000000107077824 */ /* 0x000fe200078e0a03 */
[----:B------:R-:W-:-:S02]  /*0260*/  SHF.R.U32.HI R4, RZ, 0x3, R0 ;  /* 0x00000003ff047819 */ /* 0x000fc40000011600 */
[----:B------:R-:W-:Y:S02]  /*0270*/  LOP3.LUT R0, R9, 0x1c0, RZ, 0xc0, !PT ;  /* 0x000001c009007812 */ /* 0x000fe400078ec0ff */
[----:B------:R-:W-:Y:S02]  /*0280*/  LOP3.LUT R3, R11, 0xfffffff8, RZ, 0xc0, !PT ;  /* 0xfffffff80b037812 */ /* 0x000fe400078ec0ff */
[----:B------:R-:W-:Y:S02]  /*0290*/  LEA.HI R6, R14, R16, RZ, 0x6 ;  /* 0x000000100e067211 */ /* 0x000fe400078f30ff */
[----:B------:R-:W-:Y:S01]  /*02a0*/  LOP3.LUT R5, R5, R4, RZ, 0x3c, !PT ;  /* 0x0000000405057212 */ /* 0x000fe200078e3cff */
[----:B------:R-:W-:Y:S01]  /*02b0*/  IMAD.IADD R9, R2, 0x1, -R3 ;  /* 0x0000000102097824 */ /* 0x000fe200078e0a03 */
[----:B------:R-:W-:Y:S01]  /*02c0*/  LOP3.LUT R4, R0, 0x8, R10, 0xf8, !PT ;  /* 0x0000000800047812 */ /* 0x000fe200078ef80a */
[----:B------:R-:W-:Y:S01]  /*02d0*/  IMAD.SHL.U32 R3, R6, 0x8, RZ ;  /* 0x0000000806037824 */ /* 0x000fe200078e00ff */
[----:B------:R-:W-:-:S02]  /*02e0*/  SHF.R.U32.HI R0, RZ, 0x3, R0 ;  /* 0x00000003ff007819 */ /* 0x000fc40000011600 */
[----:B------:R-:W-:Y:S02]  /*02f0*/  LEA.HI R10, R14, R16, RZ, 0x5 ;  /* 0x000000100e0a7211 */ /* 0x000fe400078f28ff */
[----:B------:R-:W-:Y:S02]  /*0300*/  LOP3.LUT R2, R12, 0xfffffffc, RZ, 0xc0, !PT ;  /* 0xfffffffc0c027812 */ /* 0x000fe400078ec0ff */
[----:B------:R-:W-:Y:S02]  /*0310*/  LOP3.LUT R14, R4, R0, RZ, 0x3c, !PT ;  /* 0x00000000040e7212 */ /* 0x000fe400078e3cff */
[----:B------:R-:W-:Y:S01]  /*0320*/  LOP3.LUT R0, R10, 0xffffffe0, RZ, 0xc0, !PT ;  /* 0xffffffe00a007812 */ /* 0x000fe200078ec0ff */
[C---:B------:R-:W-:Y:S01]  /*0330*/  IMAD.IADD R6, R16.reuse, 0x1, -R2 ;  /* 0x0000000110067824 */ /* 0x040fe200078e0a02 */
[----:B------:R-:W-:Y:S02]  /*0340*/  LOP3.LUT R248, R5, 0x7ffffe00, R3, 0xf8, !PT ;  /* 0x7ffffe0005f87812 */ /* 0x000fe400078ef803 */
[----:B------:R-:W-:Y:S01]  /*0350*/  LOP3.LUT R3, R7, 0x1, RZ, 0xc0, !PT ;  /* 0x0000000107037812 */ /* 0x000fe200078ec0ff */
[----:B------:R-:W-:Y:S01]  /*0360*/  IMAD.IADD R17, R16, 0x1, -R0 ;  /* 0x0000000110117824 */ /* 0x000fe200078e0a00 */
[--C-:B------:R-:W-:Y:S01]  /*0370*/  SHF.R.S32.HI R235, RZ, 0x5, R10.reuse ;  /* 0x00000005ffeb7819 */ /* 0x100fe2000001140a */
[----:B------:R-:W-:Y:S01]  /*0380*/  IMAD.SHL.U32 R248, R248, 0x2, RZ ;  /* 0x00000002f8f87824 */ /* 0x000fe200078e00ff */
[----:B------:R-:W-:-:S02]  /*0390*/  SHF.R.S32.HI R2, RZ, 0x1f, R10 ;  /* 0x0000001fff027819 */ /* 0x000fc4000001140a */
[----:B------:R-:W-:Y:S02]  /*03a0*/  LEA.HI R0, R6, R6, RZ, 0x1 ;  /* 0x0000000606007211 */ /* 0x000fe400078f08ff */
[----:B------:R-:W-:Y:S02]  /*03b0*/  ISETP.NE.U32.AND P0, PT, R3, 0x1, PT ;  /* 0x000000010300780c */ /* 0x000fe40003f05070 */
[----:B------:R-:W-:Y:S02]  /*03c0*/  LEA.HI R3, R2, R235, RZ, 0x2 ;  /* 0x000000eb02037211 */ /* 0x000fe400078f10ff */
[C---:B------:R-:W-:Y:S01]  /*03d0*/  LOP3.LUT R2, R0.reuse, 0x1ffffffe, RZ, 0xc0, !PT ;  /* 0x1ffffffe00027812 */ /* 0x040fe200078ec0ff */
[----:B------:R-:W-:Y:S01]  /*03e0*/  IMAD.SHL.U32 R0, R0, 0x20, RZ ;  /* 0x0000002000007824 */ /* 0x000fe200078e00ff */
[----:B------:R-:W-:Y:S02]  /*03f0*/  LOP3.LUT R3, R3, 0xffffffc, RZ, 0xc0, !PT ;  /* 0x0ffffffc03037812 */ /* 0x000fe400078ec0ff */
[----:B------:R-:W-:Y:S01]  /*0400*/  SHF.R.S32.HI R10, RZ, 0x1f, R17 ;  /* 0x0000001fff0a7819 */ /* 0x000fe20000011411 */
[----:B------:R-:W-:Y:S01]  /*0410*/  IMAD.IADD R2, R6, 0x1, -R2 ;  /* 0x0000000106027824 */ /* 0x000fe200078e0a02 */
[----:B------:R-:W-:Y:S01]  /*0420*/  LOP3.LUT R0, R0, 0xffffffc0, RZ, 0xc0, !PT ;  /* 0xffffffc000007812 */ /* 0x000fe200078ec0ff */
[----:B------:R-:W-:Y:S01]  /*0430*/  IMAD.IADD R5, R235, 0x1, -R3 ;  /* 0x00000001eb057824 */ /* 0x000fe200078e0a03 */
[----:B------:R-:W-:Y:S01]  /*0440*/  LEA.HI R10, R10, R17, RZ, 0x2 ;  /* 0x000000110a0a7211 */ /* 0x000fe200078f10ff */
[----:B------:R-:W-:Y:S01]  /*0450*/  IMAD.SHL.U32 R3, R9, 0x40, RZ ;  /* 0x0000004009037824 */ /* 0x000fe200078e00ff */
[----:B------:R-:W-:Y:S01]  /*0460*/  R2P PR, R7, 0x6 ;  /* 0x0000000607007804 */ /* 0x000fe20000000000 */
[----:B------:R-:W-:Y:S01]  /*0470*/  IMAD R12, R2, 0x8, R0 ;  /* 0x00000008020c7824 */ /* 0x000fe200078e0200 */
[----:B------:R-:W-:Y:S01]  /*0480*/  SHF.R.S32.HI R4, RZ, 0x2, R10 ;  /* 0x00000002ff047819 */ /* 0x000fe2000001140a */
[----:B------:R-:W-:Y:S01]  /*0490*/  IMAD.SHL.U32 R2, R13, 0x8, RZ ;  /* 0x000000080d027824 */ /* 0x000fe200078e00ff */
[----:B------:R-:W-:Y:S01]  /*04a0*/  LOP3.LUT R0, R3, 0x1c0, RZ, 0xc0, !PT ;  /* 0x000001c003007812 */ /* 0x000fe200078ec0ff */
[----:B------:R-:W-:Y:S01]  /*04b0*/  IMAD.SHL.U32 R3, R7, 0x40, RZ ;  /* 0x0000004007037824 */ /* 0x000fe200078e00ff */
[----:B------:R-:W-:Y:S01]  /*04c0*/  SHF.R.S32.HI R19, RZ, 0x1f, R18 ;  /* 0x0000001fff137819 */ /* 0x000fe20000011412 */
[----:B------:R-:W-:Y:S01]  /*04d0*/  IMAD R16, R5, 0x10, R4 ;  /* 0x0000001005107824 */ /* 0x000fe200078e0204 */
[----:B------:R-:W-:Y:S01]  /*04e0*/  LOP3.LUT R2, R0, 0x8, R2, 0xf8, !PT ;  /* 0x0000000800027812 */ /* 0x000fe200078ef802 */
[----:B------:R-:W-:Y:S01]  /*04f0*/  IMAD.SHL.U32 R235, R235, 0x400, RZ ;  /* 0x00000400ebeb7824 */ /* 0x000fe200078e00ff */
[----:B------:R-:W-:Y:S01]  /*0500*/  LOP3.LUT R3, R3, 0x1c0, RZ, 0xc0, !PT ;  /* 0x000001c003037812 */ /* 0x000fe200078ec0ff */
[----:B------:R-:W-:Y:S01]  /*0510*/  IMAD.SHL.U32 R5, R11, 0x40, RZ ;  /* 0x000000400b057824 */ /* 0x000fe200078e00ff */
[----:B------:R-:W-:Y:S01]  /*0520*/  SHF.R.U32.HI R0, RZ, 0x3, R0 ;  /* 0x00000003ff007819 */ /* 0x000fe20000011600 */
[----:B------:R-:W-:Y:S01]  /*0530*/  IMAD R4, R6, 0x2, R235 ;  /* 0x0000000206047824 */ /* 0x000fe200078e02eb */
[----:B------:R-:W-:Y:S01]  /*0540*/  LEA.HI R3, R3, R3, RZ, 0x1d ;  /* 0x0000000303037211 */ /* 0x000fe200078fe8ff */
[----:B------:R-:W-:Y:S01]  /*0550*/  STL [R1+0x88], R16 ;  /* 0x0000881001007387 */ /* 0x000fe20000100800 */
[----:B------:R-:W-:Y:S01]  /*0560*/  LOP3.LUT R229, R2, R0, RZ, 0x3c, !PT ;  /* 0x0000000002e57212 */ /* 0x000fe200078e3cff */
[----:B------:R-:W-:Y:S01]  /*0570*/  IMAD.MOV.U32 R6, RZ, RZ, 0x20 ;  /* 0x00000020ff067424 */ /* 0x000fe200078e00ff */
[----:B------:R-:W-:Y:S01]  /*0580*/  LOP3.LUT R2, R5, 0xfffffe00, RZ, 0xc0, !PT ;  /* 0xfffffe0005027812 */ /* 0x000fe200078ec0ff */
[----:B------:R-:W-:Y:S01]  /*0590*/  IMAD.IADD R5, R4, 0x1, R3 ;  /* 0x0000000104057824 */ /* 0x000fe200078e0203 */
[----:B------:R-:W-:Y:S01]  /*05a0*/  IADD3 R3, R18, 0x40, RZ ;  /* 0x0000004012037810 */ /* 0x000fe20007ffe0ff */
[----:B------:R-:W-:Y:S01]  /*05b0*/  IMAD R4, R8, 0x10, R20 ;  /* 0x0000001008047824 */ /* 0x000fe200078e0214 */
[CC--:B------:R-:W-:Y:S01]  /*05c0*/  IADD3 R235, R229.reuse, R2.reuse, R235 ;  /* 0x00000002e5eb7210 */ /* 0x0c0fe20007ffe0eb */
[----:B------:R-:W-:Y:S01]  /*05d0*/  STL [R1+0x5c], R15 ;  /* 0x00005c0f01007387 */ /* 0x000fe20000100800 */
[----:B------:R-:W-:Y:S01]  /*05e0*/  LOP3.LUT R229, R229, R2, RZ, 0xfc, !PT ;  /* 0x00000002e5e57212 */ /* 0x000fe200078efcff */
[----:B------:R-:W-:Y:S01]  /*05f0*/  IMAD R0, R13, 0x200, R14 ;  /* 0x000002000d007824 */ /* 0x000fe200078e020e */
[----:B------:R-:W-:Y:S01]  /*0600*/  LOP3.LUT R2, R10, 0x7ffffffc, RZ, 0xc0, !PT ;  /* 0x7ffffffc0a027812 */ /* 0x000fe200078ec0ff */
[----:B------:R1:W-:Y:S01]  /*0610*/  STL [R1+0x80], R4 ;  /* 0x0000800401007387 */ /* 0x0003e20000100800 */
[----:B------:R-:W-:-:S02]  /*0620*/  SHF.R.S32.HI R7, RZ, 0x1f, R3 ;  /* 0x0000001fff077819 */ /* 0x000fc40000011403 */
[----:B------:R-:W-:Y:S01]  /*0630*/  LEA R5, R5, 0x80, 0x1 ;  /* 0x0000008005057811 */ /* 0x000fe200078e08ff */
[----:B------:R2:W-:Y:S01]  /*0640*/  STL [R1+0x3c], R3 ;  /* 0x00003c0301007387 */ /* 0x0005e20000100800 */
[C---:B------:R-:W-:Y:S02]  /*0650*/  LOP3.LUT P4, RZ, R8.reuse, 0x2, RZ, 0xc0, !PT ;  /* 0x0000000208ff7812 */ /* 0x040fe4000788c0ff */
[----:B------:R-:W-:Y:S01]  /*0660*/  LOP3.LUT P3, RZ, R8, 0x4, RZ, 0xc0, !PT ;  /* 0x0000000408ff7812 */ /* 0x000fe2000786c0ff */
[----:B------:R-:W-:Y:S01]  /*0670*/  STL.64 [R1+0x10], R18 ;  /* 0x0000101201007387 */ /* 0x000fe20000100a00 */
[C---:B------:R-:W-:Y:S02]  /*0680*/  LOP3.LUT P6, RZ, R9.reuse, 0x2, RZ, 0xc0, !PT ;  /* 0x0000000209ff7812 */ /* 0x040fe400078cc0ff */
[----:B------:R-:W-:Y:S01]  /*0690*/  LOP3.LUT P5, RZ, R9, 0x4, RZ, 0xc0, !PT ;  /* 0x0000000409ff7812 */ /* 0x000fe200078ac0ff */
[----:B------:R3:W-:Y:S01]  /*06a0*/  STL [R1+0x48], R7 ;  /* 0x0000480701007387 */ /* 0x0007e20000100800 */
[----:B------:R-:W-:-:S02]  /*06b0*/  LEA R228, R0, 0x4100, 0x1 ;  /* 0x0000410000e47811 */ /* 0x000fc400078e08ff */
[----:B------:R-:W-:Y:S02]  /*06c0*/  SEL R231, R232, 0xffffffc0, !P3 ;  /* 0xffffffc0e8e77807 */ /* 0x000fe40005800000 */
[----:B------:R-:W-:Y:S02]  /*06d0*/  SEL R0, R6, 0xffffffe0, !P6 ;  /* 0xffffffe006007807 */ /* 0x000fe40007000000 */
[----:B------:R-:W-:Y:S01]  /*06e0*/  LEA R235, R235, 0x8100, 0x1 ;  /* 0x00008100ebeb7811 */ /* 0x000fe200078e08ff */
[C---:B------:R-:W-:Y:S01]  /*06f0*/  IMAD.IADD R234, R228.reuse, 0x1, R231 ;  /* 0x00000001e4ea7824 */ /* 0x040fe200078e02e7 */
[----:B------:R-:W-:Y:S02]  /*0700*/  LEA R229, R229, 0x100, 0x1 ;  /* 0x00000100e5e57811 */ /* 0x000fe400078e08ff */
[----:B------:R-:W-:Y:S01]  /*0710*/  IADD3 R239, R228, 0x20, RZ ;  /* 0x00000020e4ef7810 */ /* 0x000fe20007ffe0ff */
[----:B------:R-:W-:Y:S01]  /*0720*/  IMAD.IADD R237, R235, 0x1, R0 ;  /* 0x00000001ebed7824 */ /* 0x000fe200078e0200 */
[----:B-1----:R-:W-:Y:S01]  /*0730*/  SEL R4, R6, 0xffffffe0, !P1 ;  /* 0xffffffe006047807 */ /* 0x002fe20004800000 */
[----:B------:R-:W-:Y:S01]  /*0740*/  IMAD.IADD R230, R0, 0x1, R229 ;  /* 0x0000000100e67824 */ /* 0x000fe200078e02e5 */
[----:B------:R-:W-:Y:S01]  /*0750*/  @P4 IADD3 R239, R228, -0x20, RZ ;  /* 0xffffffe0e4ef4810 */ /* 0x000fe20007ffe0ff */
[----:B--2---:R-:W-:Y:S01]  /*0760*/  IMAD.IADD R3, R17, 0x1, -R2 ;  /* 0x0000000111037824 */ /* 0x004fe200078e0a02 */
[C---:B------:R-:W-:Y:S01]  /*0770*/  SEL R2, R232.reuse, 0xffffffc0, !P2 ;  /* 0xffffffc0e8027807 */ /* 0x040fe20005000000 */
[----:B------:R-:W-:Y:S01]  /*0780*/  IMAD.IADD R8, R5, 0x1, R4 ;  /* 0x0000000105087824 */ /* 0x000fe200078e0204 */
[----:B------:R-:W-:Y:S01]  /*0790*/  SEL R232, R232, 0xffffffc0, !P5 ;  /* 0xffffffc0e8e87807 */ /* 0x000fe20006800000 */
[----:B------:R-:W-:Y:S01]  /*07a0*/  IMAD.SHL.U32 R3, R3, 0x2, RZ ;  /* 0x0000000203037824 */ /* 0x000fe200078e00ff */
[----:B------:R-:W-:Y:S01]  /*07b0*/  IADD3 R247, R239, 0x800, RZ ;  /* 0x00000800eff77810 */ /* 0x000fe20007ffe0ff */
[----:B------:R-:W-:Y:S01]  /*07c0*/  IMAD.IADD R231, R231, 0x1, R239 ;  /* 0x00000001e7e77824 */ /* 0x000fe200078e02ef */
[C---:B------:R-:W-:Y:S01]  /*07d0*/  IADD3 R246, R239.reuse, 0x1000, RZ ;  /* 0x00001000eff67810 */ /* 0x040fe20007ffe0ff */
[----:B---3--:R-:W-:Y:S01]  /*07e0*/  IMAD.IADD R7, R16, 0x1, R12 ;  /* 0x0000000110077824 */ /* 0x008fe200078e020c */
[----:B------:R-:W-:Y:S01]  /*07f0*/  IADD3 R245, R239, 0x1800, RZ ;  /* 0x00001800eff57810 */ /* 0x000fe20007ffe0ff */
[--C-:B------:R-:W-:Y:S01]  /*0800*/  IMAD.IADD R236, R235, 0x1, R232.reuse ;  /* 0x00000001ebec7824 */ /* 0x100fe200078e02e8 */
[----:B------:R-:W-:Y:S01]  /*0810*/  IADD3 R244, R239, 0x2000, RZ ;  /* 0x00002000eff47810 */ /* 0x000fe20007ffe0ff */
[----:B------:R-:W-:Y:S01]  /*0820*/  IMAD.IADD R233, R232, 0x1, R229 ;  /* 0x00000001e8e97824 */ /* 0x000fe200078e02e5 */
[----:B------:R1:W-:Y:S01]  /*0830*/  STL [R1+0x58], R7 ;  /* 0x0000580701007387 */ /* 0x0003e20000100800 */
[----:B------:R-:W-:Y:S01]  /*0840*/  IMAD.IADD R238, R237, 0x1, R232 ;  /* 0x00000001edee7824 */ /* 0x000fe200078e02e8 */
[C---:B------:R-:W-:Y:S01]  /*0850*/  IADD3 R243, R239.reuse, 0x2800, RZ ;  /* 0x00002800eff37810 */ /* 0x040fe20007ffe0ff */
[----:B------:R-:W-:Y:S01]  /*0860*/  IMAD.IADD R240, R0, 0x1, R236 ;  /* 0x0000000100f07824 */ /* 0x000fe200078e02ec */
[----:B------:R2:W-:Y:S01]  /*0870*/  STL [R1+0x54], R3 ;  /* 0x0000540301007387 */ /* 0x0005e20000100800 */
[C---:B------:R-:W-:Y:S01]  /*0880*/  IADD3 R242, R239.reuse, 0x3000, RZ ;  /* 0x00003000eff27810 */ /* 0x040fe20007ffe0ff */
[----:B------:R-:W-:Y:S01]  /*0890*/  IMAD.IADD R232, R232, 0x1, R230 ;  /* 0x00000001e8e87824 */ /* 0x000fe200078e02e6 */
[----:B------:R-:W-:Y:S01]  /*08a0*/  IADD3 R241, R239, 0x3800, RZ ;  /* 0x00003800eff17810 */ /* 0x000fe20007ffe0ff */
[----:B------:R-:W-:Y:S01]  /*08b0*/  STL [R1+0x60], R5 ;  /* 0x0000600501007387 */ /* 0x000fe20000100800 */
[----:B-1----:R-:W-:-:S02]  /*08c0*/  IADD3 R7, R5, -0x10, RZ ;  /* 0xfffffff005077810 */ /* 0x002fc40007ffe0ff */
[C---:B------:R-:W-:Y:S01]  /*08d0*/  @P0 IADD3 R7, R5.reuse, 0x10, RZ ;  /* 0x0000001005070810 */ /* 0x040fe20007ffe0ff */
[----:B--2---:R-:W-:-:S05]  /*08e0*/  IMAD.IADD R3, R5, 0x1, R2 ;  /* 0x0000000105037824 */ /* 0x004fca00078e0202 */
[----:B------:R1:W-:Y:S04]  /*08f0*/  STL [R1+0x7c], R3 ;  /* 0x00007c0301007387 */ /* 0x0003e80000100800 */
[----:B------:R-:W-:Y:S01]  /*0900*/  STL [R1+0x6c], R8 ;  /* 0x00006c0801007387 */ /* 0x000fe20000100800 */
[----:B-1----:R-:W-:-:S05]  /*0910*/  IMAD.IADD R3, R8, 0x1, R2 ;  /* 0x0000000108037824 */ /* 0x002fca00078e0202 */
[----:B------:R1:W-:Y:S04]  /*0920*/  STL [R1+0x78], R3 ;  /* 0x0000780301007387 */ /* 0x0003e80000100800 */
[----:B------:R2:W-:Y:S01]  /*0930*/  STL [R1+0x64], R7 ;  /* 0x0000640701007387 */ /* 0x0005e20000100800 */
[--C-:B-1----:R-:W-:Y:S02]  /*0940*/  IMAD.IADD R3, R4, 0x1, R7.reuse ;  /* 0x0000000104037824 */ /* 0x102fe400078e0207 */
[----:B------:R-:W-:Y:S02]  /*0950*/  IMAD.IADD R4, R2, 0x1, R7 ;  /* 0x0000000102047824 */ /* 0x000fe400078e0207 */
[----:B------:R-:W-:Y:S01]  /*0960*/  IMAD.IADD R2, R3, 0x1, R2 ;  /* 0x0000000103027824 */ /* 0x000fe200078e0202 */
[----:B------:R2:W-:Y:S04]  /*0970*/  STL [R1+0x68], R3 ;  /* 0x0000680301007387 */ /* 0x0005e80000100800 */
[----:B------:R2:W-:Y:S04]  /*0980*/  STL [R1+0x74], R4 ;  /* 0x0000740401007387 */ /* 0x0005e80000100800 */
[----:B------:R2:W-:Y:S02]  /*0990*/  STL [R1+0x70], R2 ;  /* 0x0000700201007387 */ /* 0x0005e40000100800 */
.L_x_1433:
        /* <DEDUP_REMOVED lines=19> */
.L_x_1345:
[----:B------:R-:W-:-:S04]  /*0ad0*/  MOV R0, c[0x0][0x554] ;  /* 0x0001550000007a02 */ /* 0x000fc80000000f00 */
[----:B------:R-:W-:Y:S02]  /*0ae0*/  ISETP.NE.AND P0, PT, R0, 0x1, PT ;  /* 0x000000010000780c */ /* 0x000fe40003f05270 */
[----:B------:R-:W-:-:S11]  /*0af0*/  MOV R0, R2 ;  /* 0x0000000200007202 */ /* 0x000fd60000000f00 */
[----:B------:R-:W-:-:S05]  /*0b00*/  @P0 IMAD.HI.U32 R4, R2, c[0x0][0x558], RZ ;  /* 0x0001560002040a27 */ /* 0x000fca00078e00ff */
[----:B------:R-:W-:-:S05]  /*0b10*/  @P0 SHF.R.U32.HI R0, RZ, c[0x0][0x55c], R4 ;  /* 0x00015700ff000a19 */ /* 0x000fca0000011604 */
[----:B------:R-:W-:Y:S02]  /*0b20*/  IMAD R4, R0, c[0x0][0x554], RZ ;  /* 0x0001550000047a24 */ /* 0x000fe400078e02ff */
.L_x_1346:
[----:B------:R-:W-:Y:S05]  /*0b30*/  BSYNC B0 ;  /* 0x0000000000007941 */ /* 0x000fea0003800000 */
.L_x_1344:
[----:B------:R-:W-:Y:S01]  /*0b40*/  IMAD.MOV.U32 R5, RZ, RZ, c[0x0][0x2c4] ;  /* 0x0000b100ff057624 */ /* 0x000fe200078e00ff */
[----:B------:R-:W-:Y:S01]  /*0b50*/  LOP3.LUT R0, RZ, R0, RZ, 0x33, !PT ;  /* 0x00000000ff007212 */ /* 0x000fe200078e33ff */
[----:B------:R-:W-:Y:S01]  /*0b60*/  IMAD.MOV.U32 R6, RZ, RZ, c[0x0][0x548] ;  /* 0x00015200ff067624 */ /* 0x000fe200078e00ff */
[----:B------:R-:W-:Y:S01]  /*0b70*/  ULDC UR5, c[0x0][0x1d0] ;  /* 0x0000740000057ab9 */ /* 0x000fe20000000800 */
[----:B------:R-:W-:Y:S01]  /*0b80*/  IMAD.IADD R2, R2, 0x1, -R4 ;  /* 0x0000000102027824 */ /* 0x000fe200078e0a04 */
[----:B------:R-:W-:Y:S01]  /*0b90*/  ISETP.NE.AND P4, PT, R5, 0x1, PT ;  /* 0x000000010500780c */ /* 0x000fe20003f85270 */
[----:B------:R-:W-:Y:S01]  /*0ba0*/  IMAD.MOV.U32 R5, RZ, RZ, 0x40 ;  /* 0x00000040ff057424 */ /* 0x000fe200078e00ff */
[----:B------:R-:W-:Y:S01]  /*0bb0*/  IADD3 R0, R0, c[0x0][0x53c], RZ ;  /* 0x00014f0000007a10 */ /* 0x000fe20007ffe0ff */
[----:B------:R-:W-:Y:S01]  /*0bc0*/  IMAD R2, R3, c[0x0][0x554], R2 ;  /* 0x0001550003027a24 */ /* 0x000fe200078e0202 */
[----:B------:R-:W-:Y:S01]  /*0bd0*/  ISETP.NE.AND P0, PT, R6, 0x1, PT ;  /* 0x000000010600780c */ /* 0x000fe20003f05270 */
[----:B------:R-:W-:Y:S01]  /*0be0*/  UIADD3 UR5, UR5, 0x3f, URZ ;  /* 0x0000003f05057890 */ /* 0x000fe2000fffe03f */
[----:B------:R-:W-:Y:S01]  /*0bf0*/  SHF.L.U32 R62, R0, 0x7, RZ ;  /* 0x00000007003e7819 */ /* 0x000fe200000006ff */
[----:B------:R-:W-:Y:S01]  /*0c00*/  CS2R R126, SRZ ;  /* 0x00000000007e7805 */ /* 0x000fe2000001ff00 */
[----:B------:R-:W-:Y:S01]  /*0c10*/  MOV R63, R2 ;  /* 0x00000002003f7202 */ /* 0x000fe20000000f00 */
[----:B------:R-:W-:Y:S01]  /*0c20*/  USHF.R.S32.HI UR4, URZ, 0x1f, UR5 ;  /* 0x0000001f3f047899 */ /* 0x000fe20008011405 */
[----:B------:R-:W-:Y:S01]  /*0c30*/  IADD3 R0, R62, 0x7f, RZ ;  /* 0x0000007f3e007810 */ /* 0x000fe20007ffe0ff */
[----:B------:R1:W-:Y:S01]  /*0c40*/  STL [R1+0x44], R62 ;  /* 0x0000443e01007387 */ /* 0x0003e20000100800 */
[----:B------:R-:W-:Y:S01]  /*0c50*/  CS2R R124, SRZ ;  /* 0x00000000007c7805 */ /* 0x000fe2000001ff00 */
[----:B------:R-:W-:Y:S01]  /*0c60*/  ULEA.HI UR4, UR4, UR5, URZ, 0x6 ;  /* 0x0000000504047291 */ /* 0x000fe2000f8f303f */
[----:B------:R-:W-:Y:S01]  /*0c70*/  CS2R R130, SRZ ;  /* 0x0000000000827805 */ /* 0x000fe2000001ff00 */
[----:B------:R-:W-:Y:S01]  /*0c80*/  @P4 IMAD.HI.U32 R3, R0, c[0x0][0x2c8], RZ ;  /* 0x0000b20000034a27 */ /* 0x000fe200078e00ff */
[----:B------:R-:W-:Y:S01]  /*0c90*/  CS2R R128, SRZ ;  /* 0x0000000000807805 */ /* 0x000fe2000001ff00 */
[----:B------:R-:W-:Y:S01]  /*0ca0*/  USHF.R.S32.HI UR4, URZ, 0x6, UR4 ;  /* 0x000000063f047899 */ /* 0x000fe20008011404 */
[----:B------:R-:W-:Y:S01]  /*0cb0*/  MOV R122, RZ ;  /* 0x000000ff007a7202 */ /* 0x000fe20000000f00 */
[----:B------:R-:W-:Y:S01]  /*0cc0*/  @P0 IMAD.HI.U32 R4, R2, c[0x0][0x54c], RZ ;  /* 0x0001530002040a27 */ /* 0x000fe200078e00ff */
[----:B------:R-:W-:Y:S01]  /*0cd0*/  @P4 SHF.R.U32.HI R0, RZ, c[0x0][0x2cc], R3 ;  /* 0x0000b300ff004a19 */ /* 0x000fe20000011603 */
[----:B------:R-:W-:Y:S01]  /*0ce0*/  CS2R R120, SRZ ;  /* 0x0000000000787805 */ /* 0x000fe2000001ff00 */
[----:B------:R-:W-:Y:S01]  /*0cf0*/  IADD3 R3, R5, -c[0x0][0x168], RZ ;  /* 0x80005a0005037a10 */ /* 0x000fe20007ffe0ff */
[----:B------:R-:W-:Y:S01]  /*0d00*/  IMAD.MOV.U32 R5, RZ, RZ, RZ ;  /* 0x000000ffff057224 */ /* 0x000fe200078e00ff */
[----:B------:R-:W-:Y:S01]  /*0d10*/  @P0 SHF.R.U32.HI R63, RZ, c[0x0][0x550], R4 ;  /* 0x00015400ff3f0a19 */ /* 0x000fe20000011604 */
[----:B------:R-:W-:Y:S01]  /*0d20*/  CS2R R118, SRZ ;  /* 0x0000000000767805 */ /* 0x000fe2000001ff00 */
[----:B------:R-:W-:Y:S01]  /*0d30*/  IADD3 R0, R0, c[0x0][0x1d0], R3 ;  /* 0x0000740000007a10 */ /* 0x000fe20007ffe003 */
[----:B------:R-:W-:Y:S01]  /*0d40*/  CS2R R116, SRZ ;  /* 0x0000000000747805 */ /* 0x000fe2000001ff00 */
[----:B------:R-:W-:Y:S01]  /*0d50*/  IMAD.MOV.U32 R9, RZ, RZ, RZ ;  /* 0x000000ffff097224 */ /* 0x000fe200078e00ff */
[----:B------:R1:W-:Y:S01]  /*0d60*/  STL [R1+0x50], R63 ;  /* 0x0000503f01007387 */ /* 0x0003e20000100800 */
[----:B------:R-:W-:Y:S01]  /*0d70*/  IMAD.MOV R3, RZ, RZ, -R63 ;  /* 0x000000ffff037224 */ /* 0x000fe200078e0a3f */
[----:B------:R-:W-:Y:S01]  /*0d80*/  SHF.R.S32.HI R4, RZ, 0x1f, R0 ;  /* 0x0000001fff047819 */ /* 0x000fe20000011400 */
        /* <DEDUP_REMOVED lines=10> */
[----:B------:R-:W-:Y:S01]  /*0e30*/  IMAD.MOV.U32 R112, RZ, RZ, RZ ;  /* 0x000000ffff707224 */ /* 0x000fe200078e00ff */
[----:B------:R-:W-:Y:S01]  /*0e40*/  IMNMX R7, R2, UR4, PT ;  /* 0x0000000402077c17 */ /* 0x000fe2000b800200 */
[----:B------:R-:W-:Y:S01]  /*0e50*/  CS2R R14, SRZ ;  /* 0x00000000000e7805 */ /* 0x000fe2000001ff00 */
[----:B------:R-:W-:Y:S01]  /*0e60*/  MOV R106, RZ ;  /* 0x000000ff006a7202 */ /* 0x000fe20000000f00 */
[----:B------:R-:W-:Y:S01]  /*0e70*/  IMAD.MOV.U32 R104, RZ, RZ, RZ ;  /* 0x000000ffff687224 */ /* 0x000fe200078e00ff */
[----:B------:R-:W-:Y:S01]  /*0e80*/  ISETP.GE.AND P0, PT, R7, 0x1, PT ;  /* 0x000000010700780c */ /* 0x000fe20003f06270 */
[----:B------:R1:W-:Y:S01]  /*0e90*/  STL [R1+0x8], R7 ;  /* 0x0000080701007387 */ /* 0x0003e20000100800 */
[----:B------:R-:W-:Y:S01]  /*0ea0*/  IMAD.MOV.U32 R102, RZ, RZ, RZ ;  /* 0x000000ffff667224 */ /* 0x000fe200078e00ff */
[----:B------:R-:W-:Y:S01]  /*0eb0*/  CS2R R16, SRZ ;  /* 0x0000000000107805 */ /* 0x000fe2000001ff00 */
        /* <DEDUP_REMOVED lines=69> */
[----:B------:R-:W-:Y:S01]  /*1310*/  MOV R60, RZ ;  /* 0x000000ff003c7202 */ /* 0x000fe20000000f00 */
[----:B------:R-:W-:Y:S01]  /*1320*/  CS2R R58, SRZ ;  /* 0x00000000003a7805 */ /* 0x000fe2000001ff00 */
[----:B------:R-:W-:Y:S05]  /*1330*/  @!P0 BRA `(.L_x_1347) ;  /* 0x0000e65000008947 */ /* 0x000fea0003800000 */
[----:B-1----:R-:W2:Y:S01]  /*1340*/  LDL R8, [R1+0x80] ;  /* 0x0000800001087983 */ /* 0x002ea20000100800 */
[----:B------:R-:W-:-:S03]  /*1350*/  ISETP.NE.U32.AND P0, PT, RZ, c[0x0][0x340], PT ;  /* 0x0000d000ff007a0c */ /* 0x000fc60003f05070 */
[----:B------:R-:W3:Y:S01]  /*1360*/  LDL.64 R64, [R1+0x10] ;  /* 0x0000100001407983 */ /* 0x000ee20000100a00 */
[----:B------:R-:W-:-:S03]  /*1370*/  ISETP.NE.AND.EX P0, PT, RZ, c[0x0][0x344], PT, P0 ;  /* 0x0000d100ff007a0c */ /* 0x000fc60003f05300 */
[----:B------:R-:W4:Y:S10]  /*1380*/  LDL R15, [R1+0x3c] ;  /* 0x00003c00010f7983 */ /* 0x000f340000100800 */
[----:B------:R-:W-:-:S05]  /*1390*/  @P0 MOV R2, 0x4 ;  /* 0x0000000400020802 */ /* 0x000fca0000000f00 */
[----:B------:R-:W-:-:S05]  /*13a0*/  @P0 IMAD.WIDE R2, R63, R2, c[0x0][0x340] ;  /* 0x0000d0003f020625 */ /* 0x000fca00078e0202 */
[----:B------:R1:W5:Y:S01]  /*13b0*/  @P0 LDG.E R14, [R2.64] ;  /* 0x00000006020e0981 */ /* 0x000362000c1e1900 */
[----:B------:R-:W-:-:S03]  /*13c0*/  SHF.R.S32.HI R12, RZ, 0x1f, R66 ;  /* 0x0000001fff0c7819 */ /* 0x000fc60000011442 */
[----:B------:R-:W1:Y:S02]  /*13d0*/  S2R R7, SR_TID.X ;  /* 0x0000000000077919 */ /* 0x000e640000002100 */
[----:B------:R-:W-:Y:S01]  /*13e0*/  IMAD R4, R12, c[0x0][0x1b8], RZ ;  /* 0x00006e000c047a24 */ /* 0x000fe200078e02ff */
[----:B------:R-:W-:-:S03]  /*13f0*/  SHF.R.S32.HI R13, RZ, 0x1f, R63 ;  /* 0x0000001fff0d7819 */ /* 0x000fc6000001143f */
[----:B------:R-:W-:Y:S01]  /*1400*/  IMAD R4, R66, c[0x0][0x1bc], R4 ;  /* 0x00006f0042047a24 */ /* 0x000fe200078e0204 */
[----:B-1----:R-:W-:-:S04]  /*1410*/  SHF.R.S32.HI R61, RZ, 0x1f, R7 ;  /* 0x0000001fff3d7819 */ /* 0x002fc80000011407 */
[----:B------:R-:W-:-:S04]  /*1420*/  LEA.HI R61, R61, R7, RZ, 0x3 ;  /* 0x000000073d3d7211 */ /* 0x000fc800078f18ff */
[----:B------:R-:W-:-:S04]  /*1430*/  SHF.R.S32.HI R61, RZ, 0x3, R61 ;  /* 0x00000003ff3d7819 */ /* 0x000fc8000001143d */
[----:B------:R-:W-:-:S05]  /*1440*/  SHF.R.S32.HI R11, RZ, 0x1f, R61 ;  /* 0x0000001fff0b7819 */ /* 0x000fca000001143d */
[----:B------:R-:W-:Y:S02]  /*1450*/  IMAD R5, R11, c[0x0][0x1e0], RZ ;  /* 0x000078000b057a24 */ /* 0x000fe400078e02ff */
[----:B------:R-:W-:Y:S02]  /*1460*/  IMAD R10, R13, c[0x0][0x1c0], RZ ;  /* 0x000070000d0a7a24 */ /* 0x000fe400078e02ff */
[----:B------:R-:W-:Y:S02]  /*1470*/  IMAD R9, R61, c[0x0][0x1e4], R5 ;  /* 0x000079003d097a24 */ /* 0x000fe400078e0205 */
[----:B------:R-:W-:-:S04]  /*1480*/  IMAD R11, R11, c[0x0][0x208], RZ ;  /* 0x000082000b0b7a24 */ /* 0x000fc800078e02ff */
[----:B------:R-:W-:Y:S01]  /*1490*/  IMAD R11, R61, c[0x0][0x20c], R11 ;  /* 0x000083003d0b7a24 */ /* 0x000fe200078e020b */
[----:B--2---:R-:W-:-:S05]  /*14a0*/  IADD3 R8, R8, R62, RZ ;  /* 0x0000003e08087210 */ /* 0x004fca0007ffe0ff */
[----:B------:R-:W-:Y:S01]  /*14b0*/  @P4 IMAD.HI.U32 R2, R8, c[0x0][0x2c8], RZ ;  /* 0x0000b20008024a27 */ /* 0x000fe200078e00ff */
[----:B------:R-:W-:-:S04]  /*14c0*/  MOV R0, R8 ;  /* 0x0000000800007202 */ /* 0x000fc80000000f00 */
[----:B------:R-:W-:Y:S01]  /*14d0*/  @P4 SHF.R.U32.HI R0, RZ, c[0x0][0x2cc], R2 ;  /* 0x0000b300ff004a19 */ /* 0x000fe20000011602 */
[----:B------:R-:W-:-:S04]  /*14e0*/  IMAD.WIDE.U32 R2, R66, c[0x0][0x1b8], RZ ;  /* 0x00006e0042027a25 */ /* 0x000fc800078e00ff */
[----:B---3--:R-:W-:Y:S01]  /*14f0*/  IMAD.WIDE.U32 R6, R61, c[0x0][0x1e0], R64 ;  /* 0x000078003d067a25 */ /* 0x008fe200078e0040 */
[----:B------:R-:W-:-:S04]  /*1500*/  IADD3 R3, R3, R4, RZ ;  /* 0x0000000403037210 */ /* 0x000fc80007ffe0ff */
[----:B------:R-:W-:Y:S01]  /*1510*/  IADD3 R7, R7, R9, RZ ;  /* 0x0000000907077210 */ /* 0x000fe20007ffe0ff */
[C---:B------:R-:W-:Y:S02]  /*1520*/  IMAD R9, R63.reuse, c[0x0][0x1c4], R10 ;  /* 0x000071003f097a24 */ /* 0x040fe400078e020a */
[----:B------:R-:W-:-:S04]  /*1530*/  IMAD.WIDE.U32 R2, R63, c[0x0][0x1c0], R2 ;  /* 0x000070003f027a25 */ /* 0x000fc800078e0002 */
[----:B------:R-:W-:Y:S01]  /*1540*/  IMAD.WIDE.U32 R4, R61, c[0x0][0x208], R64 ;  /* 0x000082003d047a25 */ /* 0x000fe200078e0040 */
[----:B------:R-:W-:Y:S02]  /*1550*/  IADD3 R3, R3, R9, RZ ;  /* 0x0000000903037210 */ /* 0x000fe40007ffe0ff */
[----:B------:R-:W-:Y:S02]  /*1560*/  SHF.R.S32.HI R9, RZ, 0x1f, R0 ;  /* 0x0000001fff097819 */ /* 0x000fe40000011400 */
[----:B------:R-:W-:Y:S01]  /*1570*/  IADD3 R5, R5, R11, RZ ;  /* 0x0000000b05057210 */ /* 0x000fe20007ffe0ff */
[----:B------:R-:W-:Y:S01]  /*1580*/  IMAD R11, R12, c[0x0][0x1e8], RZ ;  /* 0x00007a000c0b7a24 */ /* 0x000fe200078e02ff */
[----:B------:R-:W-:Y:S01]  /*1590*/  IADD3 R10, -R0, RZ, RZ ;  /* 0x000000ff000a7210 */ /* 0x000fe20007ffe1ff */
[----:B------:R-:W-:Y:S02]  /*15a0*/  IMAD R12, R12, c[0x0][0x210], RZ ;  /* 0x000084000c0c7a24 */ /* 0x000fe400078e02ff */
[----:B------:R-:W-:-:S02]  /*15b0*/  IMAD R9, R9, c[0x0][0x1b0], RZ ;  /* 0x00006c0009097a24 */ /* 0x000fc400078e02ff */
[C---:B------:R-:W-:Y:S02]  /*15c0*/  IMAD R11, R66.reuse, c[0x0][0x1ec], R11 ;  /* 0x00007b00420b7a24 */ /* 0x040fe400078e020b */
[----:B------:R-:W-:-:S04]  /*15d0*/  IMAD.WIDE.U32 R6, R66, c[0x0][0x1e8], R6 ;  /* 0x00007a0042067a25 */ /* 0x000fc800078e0006 */
[----:B------:R-:W-:Y:S02]  /*15e0*/  IMAD R10, R10, c[0x0][0x2c4], R8 ;  /* 0x0000b1000a0a7a24 */ /* 0x000fe400078e0208 */
[C---:B------:R-:W-:Y:S02]  /*15f0*/  IMAD R12, R66.reuse, c[0x0][0x214], R12 ;  /* 0x00008500420c7a24 */ /* 0x040fe400078e020c */
[----:B------:R-:W-:-:S04]  /*1600*/  IMAD.WIDE.U32 R4, R66, c[0x0][0x210], R4 ;  /* 0x0000840042047a25 */ /* 0x000fc800078e0004 */
[C---:B------:R-:W-:Y:S02]  /*1610*/  IMAD R8, R0.reuse, c[0x0][0x1b4], R9 ;  /* 0x00006d0000087a24 */ /* 0x040fe400078e0209 */
[----:B------:R-:W-:Y:S01]  /*1620*/  IMAD.WIDE.U32 R2, R0, c[0x0][0x1b0], R2 ;  /* 0x00006c0000027a25 */ /* 0x000fe200078e0002 */
[----:B------:R-:W-:Y:S02]  /*1630*/  IADD3 R9, R7, R11, RZ ;  /* 0x0000000b07097210 */ /* 0x000fe40007ffe0ff */
[----:B------:R-:W-:Y:S01]  /*1640*/  SHF.R.S32.HI R11, RZ, 0x1f, R10 ;  /* 0x0000001fff0b7819 */ /* 0x000fe2000001140a */
[----:B------:R-:W-:Y:S01]  /*1650*/  IMAD.IADD R7, R5, 0x1, R12 ;  /* 0x0000000105077824 */ /* 0x000fe200078e020c */
[----:B------:R-:W-:Y:S02]  /*1660*/  IADD3 R5, R3, R8, RZ ;  /* 0x0000000803057210 */ /* 0x000fe40007ffe0ff */
[----:B------:R-:W-:Y:S02]  /*1670*/  MOV R8, R6 ;  /* 0x0000000600087202 */ /* 0x000fe40000000f00 */
[----:B------:R-:W-:Y:S01]  /*1680*/  MOV R6, R4 ;  /* 0x0000000400067202 */ /* 0x000fe20000000f00 */
[----:B------:R-:W-:Y:S01]  /*1690*/  IMAD R11, R11, c[0x0][0x1a8], RZ ;  /* 0x00006a000b0b7a24 */ /* 0x000fe200078e02ff */
[----:B------:R-:W-:-:S02]  /*16a0*/  MOV R4, R2 ;  /* 0x0000000200047202 */ /* 0x000fc40000000f00 */
[----:B-----5:R-:W-:Y:S02]  /*16b0*/  @P0 SHF.R.S32.HI R3, RZ, 0x1f, R14 ;  /* 0x0000001fff030819 */ /* 0x020fe4000001140e */
[----:B------:R-:W-:Y:S01]  /*16c0*/  @P0 MOV R2, R14 ;  /* 0x0000000e00020202 */ /* 0x000fe20000000f00 */
[----:B------:R-:W-:Y:S01]  /*16d0*/  @!P0 IMAD.MOV.U32 R2, RZ, RZ, R63 ;  /* 0x000000ffff028224 */ /* 0x000fe200078e003f */
[----:B------:R-:W-:Y:S01]  /*16e0*/  @!P0 MOV R3, R13 ;  /* 0x0000000d00038202 */ /* 0x000fe20000000f00 */
[C---:B------:R-:W-:Y:S02]  /*16f0*/  IMAD R11, R10.reuse, c[0x0][0x1ac], R11 ;  /* 0x00006b000a0b7a24 */ /* 0x040fe400078e020b */
[----:B------:R-:W-:-:S04]  /*1700*/  IMAD.WIDE.U32 R4, R10, c[0x0][0x1a8], R4 ;  /* 0x00006a000a047a25 */ /* 0x000fc800078e0004 */
[----:B------:R-:W-:Y:S01]  /*1710*/  IMAD.WIDE.U32 R12, R2, c[0x0][0x218], R6 ;  /* 0x00008600020c7a25 */ /* 0x000fe200078e0006 */
[----:B------:R-:W-:-:S03]  /*1720*/  IADD3 R7, R5, R11, RZ ;  /* 0x0000000b05077210 */ /* 0x000fc60007ffe0ff */
[C---:B------:R-:W-:Y:S02]  /*1730*/  IMAD R0, R3.reuse, c[0x0][0x218], RZ ;  /* 0x0000860003007a24 */ /* 0x040fe400078e02ff */
[----:B------:R-:W-:Y:S01]  /*1740*/  IMAD R6, R3, c[0x0][0x1f0], RZ ;  /* 0x00007c0003067a24 */ /* 0x000fe200078e02ff */
[----:B------:R-:W-:Y:S01]  /*1750*/  LEA R3, P0, R4, c[0x0][0x160], 0x1 ;  /* 0x0000580004037a11 */ /* 0x000fe200078008ff */
[C---:B------:R-:W-:Y:S02]  /*1760*/  IMAD R5, R2.reuse, c[0x0][0x21c], R0 ;  /* 0x0000870002057a24 */ /* 0x040fe400078e0200 */
[----:B------:R-:W-:-:S04]  /*1770*/  IMAD.WIDE.U32 R8, R2, c[0x0][0x1f0], R8 ;  /* 0x00007c0002087a25 */ /* 0x000fc800078e0008 */
[----:B------:R-:W-:Y:S01]  /*1780*/  IMAD R6, R2, c[0x0][0x1f4], R6 ;  /* 0x00007d0002067a24 */ /* 0x000fe200078e0206 */
[----:B------:R-:W-:Y:S02]  /*1790*/  LEA.HI.X R2, R4, c[0x0][0x164], R7, 0x1, P0 ;  /* 0x0000590004027a11 */ /* 0x000fe400000f0c07 */
[----:B------:R-:W-:Y:S02]  /*17a0*/  IADD3 R4, R13, R5, RZ ;  /* 0x000000050d047210 */ /* 0x000fe40007ffe0ff */
[----:B------:R-:W-:Y:S01]  /*17b0*/  IADD3 R6, R9, R6, RZ ;  /* 0x0000000609067210 */ /* 0x000fe20007ffe0ff */
[----:B------:R1:W-:Y:S04]  /*17c0*/  STL.64 [R1+0x28], R8 ;  /* 0x0000280801007387 */ /* 0x0003e80000100a00 */
[----:B------:R1:W-:Y:S04]  /*17d0*/  STL.64 [R1+0x30], R12 ;  /* 0x0000300c01007387 */ /* 0x0003e80000100a00 */
[----:B------:R1:W-:Y:S04]  /*17e0*/  STL [R1+0x38], R4 ;  /* 0x0000380401007387 */ /* 0x0003e80000100800 */
[----:B------:R1:W-:Y:S01]  /*17f0*/  STL [R1+0x24], R6 ;  /* 0x0000240601007387 */ /* 0x0003e20000100800 */
[----:B------:R-:W-:-:S02]  /*1800*/  ISETP.GE.AND P5, PT, R64, c[0x0][0x198], PT ;  /* 0x0000660040007a0c */ /* 0x000fc40003fa6270 */
[----:B----4-:R-:W-:Y:S02]  /*1810*/  ISETP.GE.AND P3, PT, R15, c[0x0][0x198], PT ;  /* 0x000066000f007a0c */ /* 0x010fe40003f66270 */
[----:B------:R-:W-:Y:S01]  /*1820*/  IADD3 R0, R61, R62, RZ ;  /* 0x0000003e3d007210 */ /* 0x000fe20007ffe0ff */
[----:B------:R-:W-:Y:S08]  /*1830*/  BRA.DIV ~URZ, `(.L_x_1348) ;  /* 0x00010a527f007947 */ /* 0x000ff0000b800000 */
[----:B------:R2:W3:Y:S02]  /*1840*/  SHFL.IDX PT, R5, R2, RZ, 0x181f ;  /* 0x00181fff02057589 */ /* 0x0004e400000e0000 */
.L_x_1434:
[----:B------:R-:W-:Y:S05]  /*1850*/  BRA.DIV ~URZ, `(.L_x_1349) ;  /* 0x00010aa27f007947 */ /* 0x000fea000b800000 */
[----:B-1----:R1:W4:Y:S02]  /*1860*/  SHFL.IDX PT, R4, R3, RZ, 0x181f ;  /* 0x00181fff03047589 */ /* 0x00232400000e0000 */
.L_x_1435:
[----:B------:R-:W-:Y:S01]  /*1870*/  MOV R11, c[0x0][0x2c4] ;  /* 0x0000b100000b7a02 */ /* 0x000fe20000000f00 */
[----:B------:R-:W-:Y:S04]  /*1880*/  BSSY B0, `(.L_x_1350) ;  /* 0x0000010000007945 */ /* 0x000fe80003800000 */
[----:B------:R-:W-:-:S05]  /*1890*/  IMAD R11, R11, c[0x0][0x168], RZ ;  /* 0x00005a000b0b7a24 */ /* 0x000fca00078e02ff */
[----:B------:R-:W-:-:S13]  /*18a0*/  ISETP.GE.AND P0, PT, R0, R11, PT ;  /* 0x0000000b0000720c */ /* 0x000fda0003f06270 */
[----:B------:R-:W-:Y:S05]  /*18b0*/  @P0 BRA `(.L_x_1351) ;  /* 0x000000c000000947 */ /* 0x000fea0003800000 */
[----:B------:R-:W5:Y:S04]  /*18c0*/  LDL.64 R12, [R1+0x10] ;  /* 0x00001000010c7983 */ /* 0x000f680000100a00 */
[----:B--2---:R-:W2:Y:S04]  /*18d0*/  LDL R8, [R1+0x3c] ;  /* 0x00003c0001087983 */ /* 0x004ea80000100800 */
[----:B----4-:R-:W4:Y:S01]  /*18e0*/  LDL R9, [R1+0x48] ;  /* 0x0000480001097983 */ /* 0x010f220000100800 */
[-C--:B-----5:R-:W-:Y:S02]  /*18f0*/  LEA R6, P1, R12, R4.reuse, 0x1 ;  /* 0x000000040c067211 */ /* 0x0a0fe400078208ff */
[----:B--2---:R-:W-:-:S02]  /*1900*/  LEA R4, P0, R8, R4, 0x1 ;  /* 0x0000000408047211 */ /* 0x004fc400078008ff */
[-C--:B---3--:R-:W-:Y:S02]  /*1910*/  LEA.HI.X R7, R12, R5.reuse, R13, 0x1, P1 ;  /* 0x000000050c077211 */ /* 0x088fe400008f0c0d */
[----:B----4-:R-:W-:-:S03]  /*1920*/  LEA.HI.X R5, R8, R5, R9, 0x1, P0 ;  /* 0x0000000508057211 */ /* 0x010fc600000f0c09 */
[----:B------:R-:W-:Y:S01]  /*1930*/  @!PT LDS RZ, [RZ] ;  /* 0x00000000fffff984 */ /* 0x000fe20000000800 */
[----:B------:R-:W-:Y:S01]  /*1940*/  @!PT LDS RZ, [RZ] ;  /* 0x00000000fffff984 */ /* 0x000fe20000000800 */
[----:B------:R-:W-:Y:S01]  /*1950*/  @!PT LDS RZ, [RZ] ;  /* 0x00000000fffff984 */ /* 0x000fe20000000800 */
[----:B------:R2:W-:Y:S04]  /*1960*/  LDGSTS.E.BYPASS.LTC128B.128 [R248+0x8100], [R6.64], !P5 ;  /* 0x0810000006f87fae */ /* 0x0005e8000e901d46 */
[----:B------:R2:W-:Y:S02]  /*1970*/  LDGSTS.E.BYPASS.LTC128B.128 [R248+0xc100], [R4.64], !P3 ;  /* 0x0c10000004f87fae */ /* 0x0005e4000d901d46 */
.L_x_1351:
[----:B------:R-:W-:Y:S05]  /*1980*/  BSYNC B0 ;  /* 0x0000000000007941 */ /* 0x000fea0003800000 */
.L_x_1350:
[----:B------:R-:W-:Y:S05]  /*1990*/  BRA.DIV ~URZ, `(.L_x_1352) ;  /* 0x000109c27f007947 */ /* 0x000fea000b800000 */
[----:B--23--:R2:W3:Y:S04]  /*19a0*/  SHFL.IDX PT, R5, R2, 0x1, 0x181f ;  /* 0x00381f0002057f89 */ /* 0x00c4e800000e0000 */
[----:B----4-:R2:W4:Y:S02]  /*19b0*/  SHFL.IDX PT, R4, R3, 0x1, 0x181f ;  /* 0x00381f0003047f89 */ /* 0x01052400000e0000 */
.L_x_1436:
[----:B------:R-:W-:Y:S01]  /*19c0*/  IADD3 R6, R0, 0x10, RZ ;  /* 0x0000001000067810 */ /* 0x000fe20007ffe0ff */
[----:B------:R-:W-:Y:S03]  /*19d0*/  BSSY B0, `(.L_x_1353) ;  /* 0x000000f000007945 */ /* 0x000fe60003800000 */
        /* <DEDUP_REMOVED lines=14> */
.L_x_1354:
[----:B------:R-:W-:Y:S05]  /*1ac0*/  BSYNC B0 ;  /* 0x0000000000007941 */ /* 0x000fea0003800000 */
.L_x_1353:
[----:B------:R-:W-:Y:S05]  /*1ad0*/  BRA.DIV ~URZ, `(.L_x_1355) ;  /* 0x000109427f007947 */ /* 0x000fea000b800000 */
[----:B--23--:R2:W3:Y:S02]  /*1ae0*/  SHFL.IDX PT, R5, R2, 0x2, 0x181f ;  /* 0x00581f0002057f89 */ /* 0x00c4e400000e0000 */
.L_x_1437:
[----:B------:R-:W-:Y:S05]  /*1af0*/  BRA.DIV ~URZ, `(.L_x_1356) ;  /* 0x000109927f007947 */ /* 0x000fea000b800000 */
[----:B----4-:R4:W1:Y:S02]  /*1b00*/  SHFL.IDX PT, R4, R3, 0x2, 0x181f ;  /* 0x00581f0003047f89 */ /* 0x01086400000e0000 */
.L_x_1438:
[----:B------:R-:W-:Y:S01]  /*1b10*/  IADD3 R6, R0, 0x20, RZ ;  /* 0x0000002000067810 */ /* 0x000fe20007ffe0ff */
[----:B------:R-:W-:Y:S03]  /*1b20*/  BSSY B0, `(.L_x_1357) ;  /* 0x000000f000007945 */ /* 0x000fe60003800000 */
[----:B------:R-:W-:-:S13]  /*1b30*/  ISETP.GE.AND P0, PT, R6, R11, PT ;  /* 0x0000000b0600720c */ /* 0x000fda0003f06270 */
[----:B------:R-:W-:Y:S05]  /*1b40*/  @P0 BRA `(.L_x_1358) ;  /* 0x000000c000000947 */ /* 0x000fea0003800000 */
[----:B------:R-:W5:Y:S04]  /*1b50*/  LDL.64 R12, [R1+0x10] ;  /* 0x00001000010c7983 */ /* 0x000f680000100a00 */
[----:B--2---:R-:W2:Y:S04]  /*1b60*/  LDL R8, [R1+0x3c] ;  /* 0x00003c0001087983 */ /* 0x004ea80000100800 */
[----:B----4-:R-:W4:Y:S01]  /*1b70*/  LDL R9, [R1+0x48] ;  /* 0x0000480001097983 */ /* 0x010f220000100800 */
[-C--:B-1---5:R-:W-:Y:S02]  /*1b80*/  LEA R6, P1, R12, R4.reuse, 0x1 ;  /* 0x000000040c067211 */ /* 0x0a2fe400078208ff */
        /* <DEDUP_REMOVED lines=8> */
.L_x_1358:
[----:B------:R-:W-:Y:S05]  /*1c10*/  BSYNC B0 ;  /* 0x0000000000007941 */ /* 0x000fea0003800000 */
.L_x_1357:
[----:B------:R-:W-:Y:S05]  /*1c20*/  BRA.DIV ~URZ, `(.L_x_1359) ;  /* 0x000108c27f007947 */ /* 0x000fea000b800000 */
[----:B-1-3--:R1:W3:Y:S04]  /*1c30*/  SHFL.IDX PT, R5, R2, 0x3, 0x181f ;  /* 0x00781f0002057f89 */ /* 0x00a2e800000e0000 */
[----:B------:R1:W2:Y:S02]  /*1c40*/  SHFL.IDX PT, R4, R3, 0x3, 0x181f ;  /* 0x00781f0003047f89 */ /* 0x0002a400000e0000 */
.L_x_1439:
[----:B------:R-:W-:Y:S01]  /*1c50*/  IADD3 R6, R0, 0x30, RZ ;  /* 0x0000003000067810 */ /* 0x000fe20007ffe0ff */
[----:B------:R-:W-:Y:S03]  /*1c60*/  BSSY B0, `(.L_x_1360) ;  /* 0x000000f000007945 */ /* 0x000fe60003800000 */
[----:B------:R-:W-:-:S13]  /*1c70*/  ISETP.GE.AND P0, PT, R6, R11, PT ;  /* 0x0000000b0600720c */ /* 0x000fda0003f06270 */
[----:B------:R-:W-:Y:S05]  /*1c80*/  @P0 BRA `(.L_x_1361) ;  /* 0x000000c000000947 */ /* 0x000fea0003800000 */
[----:B------:R-:W5:Y:S04]  /*1c90*/  LDL.64 R12, [R1+0x10] ;  /* 0x00001000010c7983 */ /* 0x000f680000100a00 */
[----:B----4-:R-:W4:Y:S04]  /*1ca0*/  LDL R8, [R1+0x3c] ;  /* 0x00003c0001087983 */ /* 0x010f280000100800 */
[----:B---3--:R-:W3:Y:S01]  /*1cb0*/  LDL R9, [R1+0x48] ;  /* 0x0000480001097983 */ /* 0x008ee20000100800 */
[-C--:B--2--5:R-:W-:Y:S02]  /*1cc0*/  LEA R6, P1, R12, R4.reuse, 0x1 ;  /* 0x000000040c067211 */ /* 0x0a4fe400078208ff */
[----:B----4-:R-:W-:-:S02]  /*1cd0*/  LEA R4, P0, R8, R4, 0x1 ;  /* 0x0000000408047211 */ /* 0x010fc400078008ff */
[-C--:B------:R-:W-:Y:S02]  /*1ce0*/  LEA.HI.X R7, R12, R5.reuse, R13, 0x1, P1 ;  /* 0x000000050c077211 */ /* 0x080fe400008f0c0d */
[----:B---3--:R-:W-:-:S03]  /*1cf0*/  LEA.HI.X R5, R8, R5, R9, 0x1, P0 ;  /* 0x0000000508057211 */ /* 0x008fc600000f0c09 */
[----:B------:R-:W-:Y:S01]  /*1d00*/  @!PT LDS RZ, [RZ] ;  /* 0x00000000fffff984 */ /* 0x000fe20000000800 */
[----:B------:R-:W-:Y:S01]  /*1d10*/  @!PT LDS RZ, [RZ] ;  /* 0x00000000fffff984 */ /* 0x000fe20000000800 */
[----:B------:R-:W-:Y:S01]  /*1d20*/  @!PT LDS RZ, [RZ] ;  /* 0x00000000fffff984 */ /* 0x000fe20000000800 */
[----:B------:R2:W-:Y:S04]  /*1d30*/  LDGSTS.E.BYPASS.LTC128B.128 [R248+0x9900], [R6.64], !P5 ;  /* 0x0990000006f87fae */ /* 0x0005e8000e901d46 */
[----:B------:R2:W-:Y:S02]  /*1d40*/  LDGSTS.E.BYPASS.LTC128B.128 [R248+0xd900], [R4.64], !P3 ;  /* 0x0d90000004f87fae */ /* 0x0005e4000d901d46 */
.L_x_1361:
[----:B------:R-:W-:Y:S05]  /*1d50*/  BSYNC B0 ;  /* 0x0000000000007941 */ /* 0x000fea0003800000 */
.L_x_1360:
[----:B------:R-:W-:Y:S05]  /*1d60*/  BRA.DIV ~URZ, `(.L_x_1362) ;  /* 0x000108427f007947 */ /* 0x000fea000b800000 */
[----:B--23--:R2:W3:Y:S02]  /*1d70*/  SHFL.IDX PT, R5, R2, 0x4, 0x181f ;  /* 0x00981f0002057f89 */ /* 0x00c4e400000e0000 */
.L_x_1440:
[----:B------:R-:W-:Y:S05]  /*1d80*/  BRA.DIV ~URZ, `(.L_x_1363) ;  /* 0x000108927f007947 */ /* 0x000fea000b800000 */
[----:B------:R1:W2:Y:S02]  /*1d90*/  SHFL.IDX PT, R4, R3, 0x4, 0x181f ;  /* 0x00981f0003047f89 */ /* 0x0002a400000e0000 */
.L_x_1441:
        /* <DEDUP_REMOVED lines=16> */
.L_x_1365:
[----:B------:R-:W-:Y:S05]  /*1ea0*/  BSYNC B0 ;  /* 0x0000000000007941 */ /* 0x000fea0003800000 */
.L_x_1364:
[----:B------:R-:W-:Y:S05]  /*1eb0*/  BRA.DIV ~URZ, `(.L_x_1366) ;  /* 0x000107c27f007947 */ /* 0x000fea000b800000 */
[----:B--23--:R2:W3:Y:S04]  /*1ec0*/  SHFL.IDX PT, R5, R2, 0x5, 0x181f ;  /* 0x00b81f0002057f89 */ /* 0x00c4e800000e0000 */
[----:B------:R2:W1:Y:S02]  /*1ed0*/  SHFL.IDX PT, R4, R3, 0x5, 0x181f ;  /* 0x00b81f0003047f89 */ /* 0x00046400000e0000 */
.L_x_1442:
        /* <DEDUP_REMOVED lines=16> */
.L_x_1368:
[----:B------:R-:W-:Y:S05]  /*1fe0*/  BSYNC B0 ;  /* 0x0000000000007941 */ /* 0x000fea0003800000 */
.L_x_1367:
[----:B------:R-:W-:Y:S05]  /*1ff0*/  BRA.DIV ~URZ, `(.L_x_1369) ;  /* 0x000107427f007947 */ /* 0x000fea000b800000 */
[----:B-1-3--:R1:W3:Y:S02]  /*2000*/  SHFL.IDX PT, R5, R2, 0x6, 0x181f ;  /* 0x00d81f0002057f89 */ /* 0x00a2e400000e0000 */
.L_x_1443:
[----:B------:R-:W-:Y:S05]  /*2010*/  BRA.DIV ~URZ, `(.L_x_1370) ;  /* 0x000107927f007947 */ /* 0x000fea000b800000 */
[----:B------:R1:W2:Y:S02]  /*2020*/  SHFL.IDX PT, R4, R3, 0x6, 0x181f ;  /* 0x00d81f0003047f89 */ /* 0x0002a400000e0000 */
.L_x_1444:
        /* <DEDUP_REMOVED lines=16> */
.L_x_1372:
[----:B------:R-:W-:Y:S05]  /*2130*/  BSYNC B0 ;  /* 0x0000000000007941 */ /* 0x000fea0003800000 */
.L_x_1371:
[----:B------:R-:W-:Y:S05]  /*2140*/  BRA.DIV ~URZ, `(.L_x_1373) ;  /* 0x000106c27f007947 */ /* 0x000fea000b800000 */
[----:B--2---:R2:W1:Y:S04]  /*2150*/  SHFL.IDX PT, R6, R2, 0x7, 0x181f ;  /* 0x00f81f0002067f89 */ /* 0x00446800000e0000 */
[----:B-1--4-:R-:W1:Y:S02]  /*2160*/  SHFL.IDX PT, R3, R3, 0x7, 0x181f ;  /* 0x00f81f0003037f89 */ /* 0x012e6400000e0000 */
.L_x_1445:
[----:B------:R-:W4:Y:S04]  /*2170*/  LDL.64 R154, [R1+0x10] ;  /* 0x00001000019a7983 */ /* 0x000f280000100a00 */
[----:B------:R-:W5:Y:S04]  /*2180*/  LDL R7, [R1+0x3c] ;  /* 0x00003c0001077983 */ /* 0x000f680000100800 */
[----:B--2---:R-:W2:Y:S04]  /*2190*/  LDL R8, [R1+0x48] ;  /* 0x0000480001087983 */ /* 0x004ea80000100800 */
[----:B---3--:R-:W3:Y:S01]  /*21a0*/  LDL R187, [R1+0x8] ;  /* 0x0000080001bb7983 */ /* 0x008ee20000100800 */
[----:B------:R-:W-:-:S04]  /*21b0*/  IADD3 R0, R0, 0x70, RZ ;  /* 0x0000007000007810 */ /* 0x000fc80007ffe0ff */
[----:B------:R-:W-:-:S13]  /*21c0*/  ISETP.GE.AND P2, PT, R0, R11, PT ;  /* 0x0000000b0000720c */ /* 0x000fda0003f46270 */
[CC--:B-1--4-:R-:W-:Y:S02]  /*21d0*/  @!P2 LEA R4, P1, R154.reuse, R3.reuse, 0x1 ;  /* 0x000000039a04a211 */ /* 0x0d2fe400078208ff */
[C---:B-----5:R-:W-:Y:S02]  /*21e0*/  @!P2 LEA R2, P0, R7.reuse, R3, 0x1 ;  /* 0x000000030702a211 */ /* 0x060fe400078008ff */
[-C--:B------:R-:W-:Y:S02]  /*21f0*/  @!P2 LEA.HI.X R5, R154, R6.reuse, R155, 0x1, P1 ;  /* 0x000000069a05a211 */ /* 0x080fe400008f0c9b */
[----:B--2---:R-:W-:-:S03]  /*2200*/  @!P2 LEA.HI.X R3, R7, R6, R8, 0x1, P0 ;  /* 0x000000060703a211 */ /* 0x004fc600000f0c08 */
[----:B------:R-:W-:Y:S01]  /*2210*/  @!PT LDS RZ, [RZ] ;  /* 0x00000000fffff984 */ /* 0x000fe20000000800 */
[----:B------:R-:W-:Y:S01]  /*2220*/  @!PT LDS RZ, [RZ] ;  /* 0x00000000fffff984 */ /* 0x000fe20000000800 */
[----:B------:R-:W-:Y:S01]  /*2230*/  @!PT LDS RZ, [RZ] ;  /* 0x00000000fffff984 */ /* 0x000fe20000000800 */
[----:B------:R1:W-:Y:S04]  /*2240*/  @!P2 LDGSTS.E.BYPASS.LTC128B.128 [R248+0xb900], [R4.64], !P5 ;  /* 0x0b90000004f8afae */ /* 0x0003e8000e901d46 */
[----:B------:R1:W-:Y:S01]  /*2250*/  @!P2 LDGSTS.E.BYPASS.LTC128B.128 [R248+0xf900], [R2.64], !P3 ;  /* 0x0f90000002f8afae */ /* 0x0003e2000d901d46 */
[----:B---3--:R-:W-:-:S03]  /*2260*/  IADD3 R52, R187, -0x1, RZ ;  /* 0xffffffffbb347810 */ /* 0x008fc60007ffe0ff */
[----:B------:R-:W0:Y:S01]  /*2270*/  LDGDEPBAR ;  /* 0x00000000000079af */ /* 0x000e220000000000 */
[----:B------:R-:W-:Y:S03]  /*2280*/  WARPSYNC 0xffffffff ;  /* 0xffffffff00007948 */ /* 0x000fe60003800000 */
[----:B------:R-:W2:Y:S04]  /*2290*/  LDL.64 R156, [R1+0x28] ;  /* 0x00002800019c7983 */ /* 0x000ea80000100a00 */
[----:B------:R-:W3:Y:S04]  /*22a0*/  LDL R153, [R1+0x24] ;  /* 0x0000240001997983 */ /* 0x000ee80000100800 */
[----:B------:R-:W4:Y:S04]  /*22b0*/  LDL.64 R32, [R1+0x30] ;  /* 0x0000300001207983 */ /* 0x000f280000100a00 */
[----:B------:R-:W5:Y:S04]  /*22c0*/  LDL R26, [R1+0x38] ;  /* 0x00003800011a7983 */ /* 0x000f680000100800 */
[----:B------:R-:W1:Y:S01]  /*22d0*/  S2R R8, SR_TID.X ;  /* 0x0000000000087919 */ /* 0x000e620000002100 */
[----:B------:R-:W-:-:S02]  /*22e0*/  SHF.R.S32.HI R24, RZ, 0x1f, R52 ;  /* 0x0000001fff187819 */ /* 0x000fc40000011434 */
[----:B-1----:R-:W-:-:S04]  /*22f0*/  SHF.R.S32.HI R25, RZ, 0x1f, R8 ;  /* 0x0000001fff197819 */ /* 0x002fc80000011408 */
[----:B------:R-:W-:-:S04]  /*2300*/  LEA.HI R25, R25, R8, RZ, 0x3 ;  /* 0x0000000819197211 */ /* 0x000fc800078f18ff */
[----:B------:R-:W-:-:S04]  /*2310*/  SHF.R.S32.HI R25, RZ, 0x3, R25 ;  /* 0x00000003ff197819 */ /* 0x000fc80000011419 */
[----:B------:R-:W-:-:S05]  /*2320*/  IADD3 R0, -R25, c[0x0][0x1d0], RZ ;  /* 0x0000740019007a10 */ /* 0x000fca0007ffe1ff */
[----:B------:R-:W-:Y:S02]  /*2330*/  IMAD R0, R52, -0x40, R0 ;  /* 0xffffffc034007824 */ /* 0x000fe400078e0200 */
[----:B------:R-:W-:-:S03]  /*2340*/  IMAD R2, R24, c[0x0][0x1e0], RZ ;  /* 0x0000780018027a24 */ /* 0x000fc600078e02ff */
[----:B------:R-:W-:Y:S01]  /*2350*/  ISETP.GE.AND P1, PT, R0, 0x1, PT ;  /* 0x000000010000780c */ /* 0x000fe20003f26270 */
[----:B------:R-:W-:Y:S01]  /*2360*/  IMAD.WIDE.U32 R4, R52, c[0x0][0x1e0], RZ ;  /* 0x0000780034047a25 */ /* 0x000fe200078e00ff */
[----:B------:R-:W-:-:S03]  /*2370*/  ISETP.GE.AND P2, PT, R0, 0x11, PT ;  /* 0x000000110000780c */ /* 0x000fc60003f46270 */
[----:B------:R-:W-:-:S04]  /*2380*/  IMAD R3, R52, c[0x0][0x1e4], R2 ;  /* 0x0000790034037a24 */ /* 0x000fc800078e0202 */
[----:B------:R-:W-:-:S04]  /*2390*/  IMAD.IADD R3, R5, 0x1, R3 ;  /* 0x0000000105037824 */ /* 0x000fc800078e0203 */
[----:B------:R-:W-:Y:S01]  /*23a0*/  @P1 ISETP.GE.AND P0, PT, R154, c[0x0][0x1d4], PT ;  /* 0x000075009a001a0c */ /* 0x000fe20003f06270 */
[----:B------:R-:W-:Y:S01]  /*23b0*/  IMAD.MOV.U32 R54, RZ, RZ, c[0x0][0x1e0] ;  /* 0x00007800ff367624 */ /* 0x000fe200078e00ff */
[----:B------:R-:W-:Y:S01]  /*23c0*/  BAR.SYNC.DEFER_BLOCKING 0x0 ;  /* 0x0000000000007b1d */ /* 0x000fe20000010000 */
[----:B------:R-:W-:Y:S01]  /*23d0*/  ISETP.GE.AND P6, PT, R7, c[0x0][0x1d4], PT ;  /* 0x0000750007007a0c */ /* 0x000fe20003fc6270 */
[----:B------:R-:W-:Y:S01]  /*23e0*/  IMAD.MOV.U32 R55, RZ, RZ, c[0x0][0x1e4] ;  /* 0x00007900ff377624 */ /* 0x000fe200078e00ff */
[----:B------:R-:W-:Y:S01]  /*23f0*/  ISETP.GE.AND P5, PT, R0, 0x21, PT ;  /* 0x000000210000780c */ /* 0x000fe20003fa6270 */
[----:B------:R-:W-:-:S04]  /*2400*/  IMAD.WIDE.U32 R10, R54, 0x20, RZ ;  /* 0x00000020360a7825 */ /* 0x000fc800078e00ff */
[----:B------:R-:W-:-:S04]  /*2410*/  IMAD.MOV.U32 R152, RZ, RZ, -0x40 ;  /* 0xffffffc0ff987424 */ /* 0x000fc800078e00ff */
[----:B------:R-:W-:Y:S01]  /*2420*/  IMAD R53, R52, R152, c[0x0][0x1d0] ;  /* 0x0000740034357624 */ /* 0x000fe200078e0298 */
[----:B--2---:R-:W-:-:S04]  /*2430*/  LEA R2, P3, R4, R156, 0x6 ;  /* 0x0000009c04027211 */ /* 0x004fc800078630ff */
[----:B---3--:R-:W-:Y:S02]  /*2440*/  LEA.HI.X R3, R4, R153, R3, 0x6, P3 ;  /* 0x0000009904037211 */ /* 0x008fe400018f3403 */
[----:B------:R-:W-:-:S04]  /*2450*/  @P1 LEA R4, P3, R2, c[0x0][0x1c8], 0x1 ;  /* 0x0000720002041a11 */ /* 0x000fc800078608ff */
[----:B------:R-:W-:Y:S02]  /*2460*/  @P1 LEA.HI.X R5, R2, c[0x0][0x1cc], R3, 0x1, P3 ;  /* 0x0000730002051a11 */ /* 0x000fe400018f0c03 */
[----:B------:R-:W-:-:S03]  /*2470*/  @P2 LEA R6, P3, R54, R2, 0x4 ;  /* 0x0000000236062211 */ /* 0x000fc600078620ff */
[----:B------:R-:W-:Y:S01]  /*2480*/  @!PT LDS RZ, [RZ] ;  /* 0x00000000fffff984 */ /* 0x000fe20000000800 */
[----:B------:R-:W-:Y:S01]  /*2490*/  @!PT LDS RZ, [RZ] ;  /* 0x00000000fffff984 */ /* 0x000fe20000000800 */
[----:B------:R-:W-:Y:S01]  /*24a0*/  @!PT LDS RZ, [RZ] ;  /* 0x00000000fffff984 */ /* 0x000fe20000000800 */
[----:B------:R1:W-:Y:S01]  /*24b0*/  @P1 LDGSTS.E.BYPASS.LTC128B.128 [R248+0x4100], [R4.64], !P0 ;  /* 0x0410000004f81fae */ /* 0x0003e2000c101d46 */
[----:B------:R-:W-:Y:S02]  /*24c0*/  @P2 LEA R8, P0, R6, c[0x0][0x1c8], 0x1 ;  /* 0x0000720006082a11 */ /* 0x000fe400078008ff */
[----:B------:R-:W-:Y:S01]  /*24d0*/  @P2 LEA.HI.X R7, R54, R3, R55, 0x4, P3 ;  /* 0x0000000336072211 */ /* 0x000fe200018f2437 */
[----:B------:R1:W-:Y:S01]  /*24e0*/  @P1 LDGSTS.E.BYPASS.LTC128B.128 [R248+0x6100], [R4.64+0x80], !P6 ;  /* 0x0610008004f81fae */ /* 0x0003e2000f101d46 */
[----:B------:R-:W-:Y:S02]  /*24f0*/  ISETP.GE.AND P3, PT, R0, 0x31, PT ;  /* 0x000000310000780c */ /* 0x000fe40003f66270 */
[----:B------:R-:W-:Y:S02]  /*2500*/  @P2 LEA.HI.X R9, R6, c[0x0][0x1cc], R7, 0x1, P0 ;  /* 0x0000730006092a11 */ /* 0x000fe400000f0c07 */
[----:B------:R-:W-:Y:S02]  /*2510*/  @P2 ISETP.GE.AND P0, PT, R154, c[0x0][0x1d4], PT ;  /* 0x000075009a002a0c */ /* 0x000fe40003f06270 */
[----:B------:R-:W-:-:S11]  /*2520*/  @P5 IADD3 R0, P1, R2, R10, RZ ;  /* 0x0000000a02005210 */ /* 0x000fd60007f3e0ff */
[----:B------:R2:W-:Y:S01]  /*2530*/  @P2 LDGSTS.E.BYPASS.LTC128B.128 [R248+0x4900], [R8.64], !P0 ;  /* 0x0490000008f82fae */ /* 0x0005e2000c101d46 */
[----:B-1----:R-:W-:Y:S01]  /*2540*/  IMAD.SHL.U32 R4, R55, 0x20, RZ ;  /* 0x0000002037047824 */ /* 0x002fe200078e00ff */
[----:B------:R-:W-:Y:S02]  /*2550*/  @P3 ISETP.GE.AND P0, PT, R154, c[0x0][0x1d4], PT ;  /* 0x000075009a003a0c */ /* 0x000fe40003f06270 */
[----:B------:R2:W-:Y:S02]  /*2560*/  @P2 LDGSTS.E.BYPASS.LTC128B.128 [R248+0x6900], [R8.64+0x80], !P6 ;  /* 0x0690008008f82fae */ /* 0x0005e4000f101d46 */
[----:B------:R-:W-:Y:S02]  /*2570*/  @P5 IADD3.X R4, R3, R11, R4, P1, !PT ;  /* 0x0000000b03045210 */ /* 0x000fe40000ffe404 */
[----:B------:R-:W-:Y:S01]  /*2580*/  @P5 LEA R6, P1, R0, c[0x0][0x1c8], 0x1 ;  /* 0x0000720000065a11 */ /* 0x000fe200078208ff */
[----:B------:R-:W-:-:S03]  /*2590*/  @P3 IMAD.WIDE.U32 R2, R54, 0x30, R2 ;  /* 0x0000003036023825 */ /* 0x000fc600078e0002 */
[----:B------:R-:W-:Y:S01]  /*25a0*/  @P5 LEA.HI.X R7, R0, c[0x0][0x1cc], R4, 0x1, P1 ;  /* 0x0000730000075a11 */ /* 0x000fe200008f0c04 */
[----:B------:R-:W-:Y:S01]  /*25b0*/  @P3 IMAD R0, R55, 0x30, RZ ;  /* 0x0000003037003824 */ /* 0x000fe200078e02ff */
[----:B------:R-:W-:Y:S02]  /*25c0*/  @P5 ISETP.GE.AND P1, PT, R154, c[0x0][0x1d4], PT ;  /* 0x000075009a005a0c */ /* 0x000fe40003f26270 */
[----:B------:R-:W-:Y:S01]  /*25d0*/  @P3 LEA R4, P2, R2, c[0x0][0x1c8], 0x1 ;  /* 0x0000720002043a11 */ /* 0x000fe200078408ff */
[----:B------:R-:W-:-:S05]  /*25e0*/  @P3 IMAD.IADD R0, R3, 0x1, R0 ;  /* 0x0000000103003824 */ /* 0x000fca00078e0200 */
[----:B------:R-:W-:-:S05]  /*25f0*/  @P3 LEA.HI.X R5, R2, c[0x0][0x1cc], R0, 0x1, P2 ;  /* 0x0000730002053a11 */ /* 0x000fca00010f0c00 */
[----:B------:R1:W-:Y:S04]  /*2600*/  @P5 LDGSTS.E.BYPASS.LTC128B.128 [R248+0x5100], [R6.64], !P1 ;  /* 0x0510000006f85fae */ /* 0x0003e8000c901d46 */
[----:B------:R1:W-:Y:S04]  /*2610*/  @P5 LDGSTS.E.BYPASS.LTC128B.128 [R248+0x7100], [R6.64+0x80], !P6 ;  /* 0x0710008006f85fae */ /* 0x0003e8000f101d46 */
[----:B------:R1:W-:Y:S04]  /*2620*/  @P3 LDGSTS.E.BYPASS.LTC128B.128 [R248+0x5900], [R4.64], !P0 ;  /* 0x0590000004f83fae */ /* 0x0003e8000c101d46 */
[----:B------:R1:W-:Y:S04]  /*2630*/  @P3 LDGSTS.E.BYPASS.LTC128B.128 [R248+0x7900], [R4.64+0x80], !P6 ;  /* 0x0790008004f83fae */ /* 0x0003e8000f101d46 */
[----:B------:R-:W0:Y:S01]  /*2640*/  LDGDEPBAR ;  /* 0x00000000000079af */ /* 0x000e220000000000 */
[----:B------:R-:W-:-:S04]  /*2650*/  DEPBAR.LE SB0, 0x1 ;  /* 0x000080400000791a */ /* 0x000fc80000000000 */
[----:B------:R-:W-:-:S04]  /*2660*/  DEPBAR.LE SB0, 0x0 ;  /* 0x000080000000791a */ /* 0x000fc80000000000 */
[----:B------:R-:W-:Y:S06]  /*2670*/  BAR.SYNC.DEFER_BLOCKING 0x0 ;  /* 0x0000000000007b1d */ /* 0x000fec0000010000 */
[----:B-1----:R-:W-:Y:S04]  /*2680*/  LDSM.16.M88.4 R4, [R235+0x2000] ;  /* 0x00200000eb04783b */ /* 0x002fe80000000200 */
[----:B------:R-:W1:Y:S04]  /*2690*/  LDSM.16.M88.4 R12, [R228+0x800] ;  /* 0x00080000e40c783b */ /* 0x000e680000000200 */
[----:B--2---:R-:W2:Y:S04]  /*26a0*/  LDSM.16.M88.4 R8, [R235] ;  /* 0x00000000eb08783b */ /* 0x004ea80000000200 */
[----:B------:R-:W3:Y:S04]  /*26b0*/  LDSM.16.M88.4 R16, [R228] ;  /* 0x00000000e410783b */ /* 0x000ee80000000200 */
[----:B------:R-:W3:Y:S04]  /*26c0*/  LDSM.16.M88.4 R20, [R228+0x1000] ;  /* 0x00100000e414783b */ /* 0x000ee80000000200 */
[----:B------:R-:W3:Y:S01]  /*26d0*/  LDSM.16.M88.4 R28, [R228+0x1800] ;  /* 0x00180000e41c783b */ /* 0x000ee20000000200 */
[----:B------:R-:W-:Y:S01]  /*26e0*/  IMAD R0, R24, c[0x0][0x208], RZ ;  /* 0x0000820018007a24 */ /* 0x000fe200078e02ff */
[----:B------:R-:W-:-:S02]  /*26f0*/  ISETP.GE.AND P5, PT, R154, c[0x0][0x1d4], PT ;  /* 0x000075009a007a0c */ /* 0x000fc40003fa6270 */
[----:B------:R-:W-:Y:S01]  /*2700*/  LDSM.16.M88.4 R36, [R239] ;  /* 0x00000000ef24783b */ /* 0x000fe20000000200 */
[C---:B------:R-:W-:Y:S01]  /*2710*/  IMAD R0, R52.reuse, c[0x0][0x20c], R0 ;  /* 0x0000830034007a24 */ /* 0x040fe200078e0200 */
[-C--:B-1----:R-:W-:Y:S08]  /*2720*/  HMMA.16816.F32 R60, R4, R12.reuse, RZ ;  /* 0x0000000c043c723c */ /* 0x082ff000000018ff */
[----:B--2---:R-:W-:Y:S07]  /*2730*/  HMMA.16816.F32 R80, R8, R12, RZ ;  /* 0x0000000c0850723c */ /* 0x004fee00000018ff */
[----:B------:R-:W-:-:S04]  /*2740*/  IMAD.WIDE.U32 R12, R52, c[0x0][0x208], RZ ;  /* 0x00008200340c7a25 */ /* 0x000fc800078e00ff */
[----:B------:R-:W-:Y:S01]  /*2750*/  IMAD.IADD R0, R13, 0x1, R0 ;  /* 0x000000010d007824 */ /* 0x000fe200078e0200 */
[C---:B----4-:R-:W-:Y:S01]  /*2760*/  LEA R3, P0, R12.reuse, R32, 0x6 ;  /* 0x000000200c037211 */ /* 0x050fe200078030ff */
[----:B---3--:R-:W-:Y:S01]  /*2770*/  HMMA.16816.F32 R40, R4, R16, RZ ;  /* 0x000000100428723c */ /* 0x008fe200000018ff */
[----:B------:R-:W-:Y:S02]  /*2780*/  LDSM.16.M88.4 R32, [R247] ;  /* 0x00000000f720783b */ /* 0x000fe40000000200 */
[----:B-----5:R-:W-:Y:S01]  /*2790*/  LEA.HI.X R12, R12, R26, R0, 0x6, P0 ;  /* 0x0000001a0c0c7211 */ /* 0x020fe200000f3400 */
[----:B------:R-:W-:-:S04]  /*27a0*/  IMAD.IADD R0, R53, 0x1, -R25 ;  /* 0x0000000135007824 */ /* 0x000fc800078e0a19 */
[----:B------:R-:W-:Y:S01]  /*27b0*/  HMMA.16816.F32 R92, R8, R16, RZ ;  /* 0x00000010085c723c */ /* 0x000fe200000018ff */
[----:B------:R-:W-:Y:S06]  /*27c0*/  LDSM.16.M88.4 R24, [R246] ;  /* 0x00000000f618783b */ /* 0x000fec0000000200 */
[----:B------:R-:W-:Y:S02]  /*27d0*/  IMAD.MOV.U32 R17, RZ, RZ, c[0x0][0x208] ;  /* 0x00008200ff117624 */ /* 0x000fe400078e00ff */
[----:B------:R-:W-:Y:S01]  /*27e0*/  IMAD.MOV.U32 R16, RZ, RZ, 0x5 ;  /* 0x00000005ff107424 */ /* 0x000fe200078e00ff */
[----:B------:R-:W-:Y:S01]  /*27f0*/  HMMA.16816.F32 R44, R4, R20, RZ ;  /* 0x00000014042c723c */ /* 0x000fe200000018ff */
[----:B------:R-:W-:-:S02]  /*2800*/  LEA R2, P0, R3, c[0x0][0x1f8], 0x1 ;  /* 0x00007e0003027a11 */ /* 0x000fc400078008ff */
[C---:B------:R-:W-:Y:S02]  /*2810*/  ISETP.LT.OR P3, PT, R0.reuse, 0x1, P5 ;  /* 0x000000010000780c */ /* 0x040fe40002f61670 */
[C---:B------:R-:W-:Y:S01]  /*2820*/  SHF.L.U64.HI R16, R17.reuse, R16, c[0x0][0x20c] ;  /* 0x0000830011107619 */ /* 0x040fe20000010210 */
[----:B------:R-:W-:Y:S02]  /*2830*/  IMAD.SHL.U32 R17, R17, 0x20, RZ ;  /* 0x0000002011117824 */ /* 0x000fe400078e00ff */
[----:B------:R-:W-:Y:S01]  /*2840*/  HMMA.16816.F32 R48, R4, R28, RZ ;  /* 0x0000001c0430723c */ /* 0x000fe200000018ff */
[C---:B------:R-:W-:Y:S02]  /*2850*/  ISETP.LT.OR P2, PT, R0.reuse, 0x1, P6 ;  /* 0x000000010000780c */ /* 0x040fe40003741670 */
[----:B------:R-:W-:-:S05]  /*2860*/  ISETP.LT.OR P1, PT, R0, 0x11, P5 ;  /* 0x000000110000780c */ /* 0x000fca0002f21670 */
[----:B------:R-:W-:Y:S01]  /*2870*/  HMMA.16816.F32 R88, R4, R18, RZ ;  /* 0x000000120458723c */ /* 0x000fe200000018ff */
[----:B------:R-:W-:-:S07]  /*2880*/  LEA.HI.X R3, R3, c[0x0][0x1fc], R12, 0x1, P0 ;  /* 0x00007f0003037a11 */ /* 0x000fce00000f0c0c */
[C---:B------:R-:W-:Y:S08]  /*2890*/  HMMA.16816.F32 R100, R4.reuse, R14, RZ ;  /* 0x0000000e0464723c */ /* 0x040ff000000018ff */
[C---:B------:R-:W-:Y:S08]  /*28a0*/  HMMA.16816.F32 R104, R4.reuse, R22, RZ ;  /* 0x000000160468723c */ /* 0x040ff000000018ff */
[----:B------:R-:W-:Y:S01]  /*28b0*/  HMMA.16816.F32 R96, R4, R30, RZ ;  /* 0x0000001e0460723c */ /* 0x000fe200000018ff */
[----:B------:R-:W1:Y:S07]  /*28c0*/  LDSM.16.M88.4 R4, [R237+0x2000] ;  /* 0x00200000ed04783b */ /* 0x000e6e0000000200 */
[C---:B------:R-:W-:Y:S07]  /*28d0*/  HMMA.16816.F32 R84, R8.reuse, R14, RZ ;  /* 0x0000000e0854723c */ /* 0x040fee00000018ff */
[----:B------:R-:W-:Y:S01]  /*28e0*/  IADD3 R14, P0, R17, R2, RZ ;  /* 0x00000002110e7210 */ /* 0x000fe20007f1e0ff */
[----:B------:R-:W-:Y:S04]  /*28f0*/  HMMA.16816.F32 R108, R8, R18, RZ ;  /* 0x00000012086c723c */ /* 0x000fe800000018ff */
[----:B------:R-:W-:Y:S01]  /*2900*/  IMAD.X R15, R16, 0x1, R3, P0 ;  /* 0x00000001100f7824 */ /* 0x000fe200000e0603 */
[----:B------:R-:W-:-:S03]  /*2910*/  IADD3 R12, P0, R14, R17, RZ ;  /* 0x000000110e0c7210 */ /* 0x000fc60007f1e0ff */
[----:B------:R-:W-:Y:S02]  /*2920*/  HMMA.16816.F32 R76, R8, R20, RZ ;  /* 0x00000014084c723c */ /* 0x000fe400000018ff */
[----:B------:R-:W-:-:S06]  /*2930*/  IMAD.X R13, R15, 0x1, R16, P0 ;  /* 0x000000010f0d7824 */ /* 0x000fcc00000e0610 */
[C---:B------:R-:W-:Y:S01]  /*2940*/  HMMA.16816.F32 R72, R8.reuse, R22, RZ ;  /* 0x000000160848723c */ /* 0x040fe200000018ff */
[----:B------:R-:W2:Y:S07]  /*2950*/  LDSM.16.M88.4 R20, [R245] ;  /* 0x00000000f514783b */ /* 0x000eae0000000200 */
[C---:B------:R-:W-:Y:S08]  /*2960*/  HMMA.16816.F32 R68, R8.reuse, R28, RZ ;  /* 0x0000001c0844723c */ /* 0x040ff000000018ff */
[----:B------:R-:W-:Y:S01]  /*2970*/  HMMA.16816.F32 R64, R8, R30, RZ ;  /* 0x0000001e0840723c */ /* 0x000fe200000018ff */
[----:B------:R-:W3:Y:S04]  /*2980*/  LDSM.16.M88.4 R8, [R237] ;  /* 0x00000000ed08783b */ /* 0x000ee80000000200 */
[----:B------:R-:W-:Y:S01]  /*2990*/  @!PT LDS RZ, [RZ] ;  /* 0x00000000fffff984 */ /* 0x000fe20000000800 */
[----:B------:R-:W-:Y:S01]  /*29a0*/  @!PT LDS RZ, [RZ] ;  /* 0x00000000fffff984 */ /* 0x000fe20000000800 */
[----:B------:R-:W-:Y:S01]  /*29b0*/  @!PT LDS RZ, [RZ] ;  /* 0x00000000fffff984 */ /* 0x000fe20000000800 */
[----:B------:R4:W-:Y:S04]  /*29c0*/  LDGSTS.E.BYPASS.LTC128B.128 [R248+0x100], [R2.64], !P3 ;  /* 0x0010000002f87fae */ /* 0x0009e8000d901d46 */
[----:B------:R4:W-:Y:S04]  /*29d0*/  LDGSTS.E.BYPASS.LTC128B.128 [R248+0x2100], [R2.64+0x80], !P2 ;  /* 0x0210008002f87fae */ /* 0x0009e8000d101d46 */
[----:B------:R5:W-:Y:S01]  /*29e0*/  LDGSTS.E.BYPASS.LTC128B.128 [R248+0x900], [R14.64], !P1 ;  /* 0x009000000ef87fae */ /* 0x000be2000c901d46 */
[----:B------:R-:W-:-:S02]  /*29f0*/  ISETP.LT.OR P3, PT, R0, 0x11, P6 ;  /* 0x000000110000780c */ /* 0x000fc40003761670 */
[----:B-----5:R-:W-:Y:S02]  /*2a00*/  IADD3 R14, P2, P1, R17, 0x80, R2 ;  /* 0x00000080110e7810 */ /* 0x020fe4000795e002 */
[----:B----4-:R-:W-:Y:S02]  /*2a10*/  IADD3 R2, P0, R12, R17, RZ ;  /* 0x000000110c027210 */ /* 0x010fe40007f1e0ff */
[----:B------:R-:W-:Y:S02]  /*2a20*/  IADD3.X R15, R16, RZ, R3, P2, P1 ;  /* 0x000000ff100f7210 */ /* 0x000fe400017e2403 */
[C---:B------:R-:W-:Y:S01]  /*2a30*/  ISETP.LT.OR P1, PT, R0.reuse, 0x21, P5 ;  /* 0x000000210000780c */ /* 0x040fe20002f21670 */
[----:B------:R-:W-:Y:S01]  /*2a40*/  IMAD.X R3, R13, 0x1, R16, P0 ;  /* 0x000000010d037824 */ /* 0x000fe200000e0610 */
[----:B------:R-:W-:-:S03]  /*2a50*/  ISETP.LT.OR P0, PT, R0, 0x21, P6 ;  /* 0x000000210000780c */ /* 0x000fc60003701670 */
[----:B------:R4:W-:Y:S01]  /*2a60*/  LDGSTS.E.BYPASS.LTC128B.128 [R248+0x2900], [R14.64], !P3 ;  /* 0x029000000ef87fae */ /* 0x0009e2000d901d46 */
[C---:B------:R-:W-:Y:S02]  /*2a70*/  ISETP.LT.OR P5, PT, R0.reuse, 0x31, P5 ;  /* 0x000000310000780c */ /* 0x040fe40002fa1670 */
[----:B------:R-:W-:-:S05]  /*2a80*/  ISETP.LT.OR P2, PT, R0, 0x31, P6 ;  /* 0x000000310000780c */ /* 0x000fca0003741670 */
[----:B------:R4:W-:Y:S04]  /*2a90*/  LDGSTS.E.BYPASS.LTC128B.128 [R248+0x1100], [R12.64], !P1 ;  /* 0x011000000cf87fae */ /* 0x0009e8000c901d46 */
[----:B------:R4:W-:Y:S04]  /*2aa0*/  LDGSTS.E.BYPASS.LTC128B.128 [R248+0x3100], [R12.64+0x80], !P0 ;  /* 0x031000800cf87fae */ /* 0x0009e8000c101d46 */
[----:B------:R2:W-:Y:S04]  /*2ab0*/  LDGSTS.E.BYPASS.LTC128B.128 [R248+0x1900], [R2.64], !P5 ;  /* 0x0190000002f87fae */ /* 0x0005e8000e901d46 */
[----:B------:R2:W-:Y:S04]  /*2ac0*/  LDGSTS.E.BYPASS.LTC128B.128 [R248+0x3900], [R2.64+0x80], !P2 ;  /* 0x0390008002f87fae */ /* 0x0005e8000d101d46 */
[----:B------:R-:W-:Y:S04]  /*2ad0*/  LDSM.16.M88.4 R16, [R236+0x2000] ;  /* 0x00200000ec10783b */ /* 0x000fe80000000200 */
[----:B------:R-:W5:Y:S01]  /*2ae0*/  LDSM.16.M88.4 R56, [R234] ;  /* 0x00000000ea38783b */ /* 0x000f620000000200 */
[C---:B-1----:R-:W-:Y:S03]  /*2af0*/  HMMA.16816.F32 R60, R4.reuse, R32, R60 ;  /* 0x00000020043c723c */ /* 0x042fe6000000183c */
[----:B------:R-:W0:Y:S05]  /*2b00*/  LDGDEPBAR ;  /* 0x00000000000079af */ /* 0x000e2a0000000000 */
[C---:B----4-:R-:W-:Y:S01]  /*2b10*/  HMMA.16816.F32 R12, R4.reuse, R24, R44 ;  /* 0x00000018040c723c */ /* 0x050fe2000000182c */
[----:B------:R-:W1:Y:S07]  /*2b20*/  LDSM.16.M88.4 R44, [R234+0x1000] ;  /* 0x00100000ea2c783b */ /* 0x000e6e0000000200 */
[C---:B--2---:R-:W-:Y:S01]  /*2b30*/  HMMA.16816.F32 R124, R4.reuse, R20, R48 ;  /* 0x00000014047c723c */ /* 0x044fe20000001830 */
[----:B------:R-:W2:Y:S07]  /*2b40*/  LDSM.16.M88.4 R48, [R234+0x800] ;  /* 0x00080000ea30783b */ /* 0x000eae0000000200 */
[----:B------:R-:W-:Y:S08]  /*2b50*/  HMMA.16816.F32 R132, R4, R34, R100 ;  /* 0x000000220484723c */ /* 0x000ff00000001864 */
[C---:B---3--:R-:W-:Y:S08]  /*2b60*/  HMMA.16816.F32 R136, R8.reuse, R32, R80 ;  /* 0x000000200888723c */ /* 0x048ff00000001850 */
[----:B------:R-:W-:Y:S08]  /*2b70*/  HMMA.16816.F32 R148, R8, R20, R68 ;  /* 0x000000140894723c */ /* 0x000ff00000001844 */
[-C--:B------:R-:W-:Y:S01]  /*2b80*/  HMMA.16816.F32 R28, R4, R36.reuse, R40 ;  /* 0x00000024041c723c */ /* 0x080fe20000001828 */
[----:B------:R-:W3:Y:S07]  /*2b90*/  LDSM.16.M88.4 R40, [R234+0x1800] ;  /* 0x00180000ea28783b */ /* 0x000eee0000000200 */
[C---:B------:R-:W-:Y:S08]  /*2ba0*/  HMMA.16816.F32 R100, R8.reuse, R36, R92 ;  /* 0x000000240864723c */ /* 0x040ff0000000185c */
[C---:B------:R-:W-:Y:S08]  /*2bb0*/  HMMA.16816.F32 R144, R8.reuse, R24, R76 ;  /* 0x000000180890723c */ /* 0x040ff0000000184c */
[C---:B------:R-:W-:Y:S08]  /*2bc0*/  HMMA.16816.F32 R68, R8.reuse, R38, R108 ;  /* 0x000000260844723c */ /* 0x040ff0000000186c */
[C---:B------:R-:W-:Y:S08]  /*2bd0*/  HMMA.16816.F32 R32, R8.reuse, R34, R84 ;  /* 0x000000220820723c */ /* 0x040ff00000001854 */
[C---:B------:R-:W-:Y:S08]  /*2be0*/  HMMA.16816.F32 R116, R8.reuse, R26, R72 ;  /* 0x0000001a0874723c */ /* 0x040ff00000001848 */
[----:B------:R-:W-:Y:S01]  /*2bf0*/  HMMA.16816.F32 R112, R8, R22, R64 ;  /* 0x000000160870723c */ /* 0x000fe20000001840 */
[----:B------:R-:W4:Y:S07]  /*2c00*/  LDSM.16.M88.4 R8, [R236] ;  /* 0x00000000ec08783b */ /* 0x000f2e0000000200 */
[C---:B------:R-:W-:Y:S01]  /*2c10*/  HMMA.16816.F32 R140, R4.reuse, R38, R88 ;  /* 0x00000026048c723c */ /* 0x040fe20000001858 */
[----:B------:R-:W-:Y:S07]  /*2c20*/  LDSM.16.M88.4 R36, [R231+0x1800] ;  /* 0x00180000e724783b */ /* 0x000fee0000000200 */
[C---:B------:R-:W-:Y:S01]  /*2c30*/  HMMA.16816.F32 R128, R4.reuse, R26, R104 ;  /* 0x0000001a0480723c */ /* 0x040fe20000001868 */
[----:B------:R-:W-:Y:S07]  /*2c40*/  LDSM.16.M88.4 R24, [R231+0x800] ;  /* 0x00080000e718783b */ /* 0x000fee0000000200 */
[----:B------:R-:W-:Y:S01]  /*2c50*/  HMMA.16816.F32 R120, R4, R22, R96 ;  /* 0x000000160478723c */ /* 0x000fe20000001860 */
[----:B------:R-:W-:Y:S04]  /*2c60*/  LDSM.16.M88.4 R4, [R238+0x2000] ;  /* 0x00200000ee04783b */ /* 0x000fe80000000200 */
[----:B------:R-:W-:Y:S03]  /*2c70*/  LDSM.16.M88.4 R20, [R231+0x1000] ;  /* 0x00100000e714783b */ /* 0x000fe60000000200 */
[C---:B-----5:R-:W-:Y:S01]  /*2c80*/  HMMA.16816.F32 R108, R16.reuse, R56, R28 ;  /* 0x00000038106c723c */ /* 0x060fe2000000181c */
[----:B------:R-:W5:Y:S07]  /*2c90*/  LDSM.16.M88.4 R28, [R231] ;  /* 0x00000000e71c783b */ /* 0x000f6e0000000200 */
[C---:B-1----:R-:W-:Y:S01]  /*2ca0*/  HMMA.16816.F32 R88, R16.reuse, R44, R12 ;  /* 0x0000002c1058723c */ /* 0x042fe2000000180c */
[----:B------:R-:W1:Y:S07]  /*2cb0*/  LDSM.16.M88.4 R12, [R238] ;  /* 0x00000000ee0c783b */ /* 0x000e6e0000000200 */
[C---:B--2---:R-:W-:Y:S08]  /*2cc0*/  HMMA.16816.F32 R104, R16.reuse, R48, R60 ;  /* 0x000000301068723c */ /* 0x044ff0000000183c */
[C---:B---3--:R-:W-:Y:S08]  /*2cd0*/  HMMA.16816.F32 R80, R16.reuse, R40, R124 ;  /* 0x000000281050723c */ /* 0x048ff0000000187c */
        /* <DEDUP_REMOVED lines=8> */
[C---:B------:R-:W-:Y:S08]  /*2d60*/  HMMA.16816.F32 R56, R8.reuse, R44, R144 ;  /* 0x0000002c0838723c */ /* 0x040ff00000001890 */
[C---:B------:R-:W-:Y:S01]  /*2d70*/  HMMA.16816.F32 R32, R8.reuse, R46, R116 ;  /* 0x0000002e0820723c */ /* 0x040fe20000001874 */
[----:B------:R-:W-:Y:S07]  /*2d80*/  LDSM.16.M88.4 R44, [R228+0x2000] ;  /* 0x00200000e42c783b */ /* 0x000fee0000000200 */
[C---:B------:R-:W-:Y:S08]  /*2d90*/  HMMA.16816.F32 R48, R8.reuse, R40, R148 ;  /* 0x000000280830723c */ /* 0x040ff00000001894 */
[----:B------:R-:W-:Y:S01]  /*2da0*/  HMMA.16816.F32 R16, R8, R42, R112 ;  /* 0x0000002a0810723c */ /* 0x000fe20000001870 */
[----:B------:R-:W2:Y:S04]  /*2db0*/  LDSM.16.M88.4 R8, [R235+0x6000] ;  /* 0x00600000eb08783b */ /* 0x000ea80000000200 */
[----:B------:R-:W3:Y:S03]  /*2dc0*/  LDSM.16.M88.4 R40, [R228+0x2800] ;  /* 0x00280000e428783b */ /* 0x000ee60000000200 */
[C---:B-----5:R-:W-:Y:S08]  /*2dd0*/  HMMA.16816.F32 R68, R4.reuse, R28, R108 ;  /* 0x0000001c0444723c */ /* 0x060ff0000000186c */
[C---:B------:R-:W-:Y:S08]  /*2de0*/  HMMA.16816.F32 R124, R4.reuse, R24, R104 ;  /* 0x00000018047c723c */ /* 0x040ff00000001868 */
[C---:B------:R-:W-:Y:S08]  /*2df0*/  HMMA.16816.F32 R120, R4.reuse, R26, R92 ;  /* 0x0000001a0478723c */ /* 0x040ff0000000185c */
[----:B------:R-:W-:Y:S08]  /*2e00*/  HMMA.16816.F32 R136, R4, R36, R80 ;  /* 0x000000240488723c */ /* 0x000ff00000001850 */
[C---:B-1----:R-:W-:Y:S08]  /*2e10*/  HMMA.16816.F32 R132, R12.reuse, R28, R100 ;  /* 0x0000001c0c84723c */ /* 0x042ff00000001864 */
[C---:B------:R-:W-:Y:S08]  /*2e20*/  HMMA.16816.F32 R128, R12.reuse, R30, R76 ;  /* 0x0000001e0c80723c */ /* 0x040ff0000000184c */
[C---:B------:R-:W-:Y:S08]  /*2e30*/  HMMA.16816.F32 R116, R12.reuse, R24, R64 ;  /* 0x000000180c74723c */ /* 0x040ff00000001840 */
[C---:B------:R-:W-:Y:S01]  /*2e40*/  HMMA.16816.F32 R112, R12.reuse, R26, R60 ;  /* 0x0000001a0c70723c */ /* 0x040fe2000000183c */
[----:B------:R-:W-:Y:S04]  /*2e50*/  LDSM.16.M88.4 R24, [R243] ;  /* 0x00000000f318783b */ /* 0x000fe80000000200 */
[----:B------:R-:W-:Y:S03]  /*2e60*/  LDSM.16.M88.4 R60, [R241] ;  /* 0x00000000f13c783b */ /* 0x000fe60000000200 */
[C---:B------:R-:W-:Y:S08]  /*2e70*/  HMMA.16816.F32 R108, R12.reuse, R20, R56 ;  /* 0x000000140c6c723c */ /* 0x040ff00000001838 */
[C---:B------:R-:W-:Y:S01]  /*2e80*/  HMMA.16816.F32 R104, R12.reuse, R22, R32 ;  /* 0x000000160c68723c */ /* 0x040fe20000001820 */
[----:B------:R-:W-:Y:S07]  /*2e90*/  LDSM.16.M88.4 R32, [R228+0x3000] ;  /* 0x00300000e420783b */ /* 0x000fee0000000200 */
[C---:B------:R-:W-:Y:S01]  /*2ea0*/  HMMA.16816.F32 R92, R12.reuse, R36, R48 ;  /* 0x000000240c5c723c */ /* 0x040fe20000001830 */
[----:B------:R-:W-:Y:S07]  /*2eb0*/  LDSM.16.M88.4 R48, [R242] ;  /* 0x00000000f230783b */ /* 0x000fee0000000200 */
[----:B------:R-:W-:Y:S01]  /*2ec0*/  HMMA.16816.F32 R80, R12, R38, R16 ;  /* 0x000000260c50723c */ /* 0x000fe20000001810 */
[----:B------:R-:W1:Y:S04]  /*2ed0*/  LDSM.16.M88.4 R12, [R235+0x4000] ;  /* 0x00400000eb0c783b */ /* 0x000e680000000200 */
[----:B------:R-:W4:Y:S03]  /*2ee0*/  LDSM.16.M88.4 R16, [R228+0x3800] ;  /* 0x00380000e410783b */ /* 0x000f260000000200 */
[C---:B------:R-:W-:Y:S01]  /*2ef0*/  HMMA.16816.F32 R96, R4.reuse, R30, R96 ;  /* 0x0000001e0460723c */ /* 0x040fe20000001860 */
[----:B------:R-:W-:Y:S07]  /*2f00*/  LDSM.16.M88.4 R28, [R244] ;  /* 0x00000000f41c783b */ /* 0x000fee0000000200 */
[C---:B------:R-:W-:Y:S08]  /*2f10*/  HMMA.16816.F32 R140, R4.reuse, R22, R84 ;  /* 0x00000016048c723c */ /* 0x040ff00000001854 */
[C---:B------:R-:W-:Y:S01]  /*2f20*/  HMMA.16816.F32 R88, R4.reuse, R20, R88 ;  /* 0x000000140458723c */ /* 0x040fe20000001858 */
[----:B------:R-:W-:Y:S07]  /*2f30*/  LDSM.16.M88.4 R20, [R237+0x4000] ;  /* 0x00400000ed14783b */ /* 0x000fee0000000200 */
[----:B------:R-:W-:Y:S01]  /*2f40*/  HMMA.16816.F32 R84, R4, R38, R72 ;  /* 0x000000260454723c */ /* 0x000fe20000001848 */
[----:B------:R-:W5:Y:S07]  /*2f50*/  LDSM.16.M88.4 R4, [R237+0x6000] ;  /* 0x00600000ed04783b */ /* 0x000f6e0000000200 */
[C---:B--2---:R-:W-:Y:S08]  /*2f60*/  HMMA.16816.F32 R72, R8.reuse, R44, R68 ;  /* 0x0000002c0848723c */ /* 0x044ff00000001844 */
[C---:B------:R-:W-:Y:S08]  /*2f70*/  HMMA.16816.F32 R68, R8.reuse, R46, R96 ;  /* 0x0000002e0844723c */ /* 0x040ff00000001860 */
[C---:B---3--:R-:W-:Y:S08]  /*2f80*/  HMMA.16816.F32 R64, R8.reuse, R40, R124 ;  /* 0x000000280840723c */ /* 0x048ff0000000187c */
[----:B------:R-:W-:Y:S08]  /*2f90*/  HMMA.16816.F32 R56, R8, R42, R120 ;  /* 0x0000002a0838723c */ /* 0x000ff00000001878 */
[C---:B-1----:R-:W-:Y:S08]  /*2fa0*/  HMMA.16816.F32 R76, R12.reuse, R44, R132 ;  /* 0x0000002c0c4c723c */ /* 0x042ff00000001884 */
[C---:B------:R-:W-:Y:S08]  /*2fb0*/  HMMA.16816.F32 R36, R12.reuse, R40, R116 ;  /* 0x000000280c24723c */ /* 0x040ff00000001874 */
[C---:B------:R-:W-:Y:S08]  /*2fc0*/  HMMA.16816.F32 R44, R12.reuse, R46, R128 ;  /* 0x0000002e0c2c723c */ /* 0x040ff00000001880 */
[----:B------:R-:W-:Y:S08]  /*2fd0*/  HMMA.16816.F32 R40, R12, R42, R112 ;  /* 0x0000002a0c28723c */ /* 0x000ff00000001870 */
[C---:B------:R-:W-:Y:S08]  /*2fe0*/  HMMA.16816.F32 R88, R8.reuse, R32, R88 ;  /* 0x000000200858723c */ /* 0x040ff00000001858 */
[C---:B------:R-:W-:Y:S08]  /*2ff0*/  HMMA.16816.F32 R100, R8.reuse, R34, R140 ;  /* 0x000000220864723c */ /* 0x040ff0000000188c */
[C---:B----4-:R-:W-:Y:S08]  /*3000*/  HMMA.16816.F32 R96, R8.reuse, R16, R136 ;  /* 0x000000100860723c */ /* 0x050ff00000001888 */
[----:B------:R-:W-:Y:S08]  /*3010*/  HMMA.16816.F32 R84, R8, R18, R84 ;  /* 0x000000120854723c */ /* 0x000ff00000001854 */
[C---:B------:R-:W-:Y:S08]  /*3020*/  HMMA.16816.F32 R8, R12.reuse, R32, R108 ;  /* 0x000000200c08723c */ /* 0x040ff0000000186c */
[C---:B------:R-:W-:Y:S08]  /*3030*/  HMMA.16816.F32 R32, R12.reuse, R34, R104 ;  /* 0x000000220c20723c */ /* 0x040ff00000001868 */
[C---:B------:R-:W-:Y:S08]  /*3040*/  HMMA.16816.F32 R92, R12.reuse, R16, R92 ;  /* 0x000000100c5c723c */ /* 0x040ff0000000185c */
[----:B------:R-:W-:Y:S01]  /*3050*/  HMMA.16816.F32 R80, R12, R18, R80 ;  /* 0x000000120c50723c */ /* 0x000fe20000001850 */
[----:B------:R-:W-:Y:S04]  /*3060*/  LDSM.16.M88.4 R16, [R236+0x6000] ;  /* 0x00600000ec10783b */ /* 0x000fe80000000200 */
[----:B------:R-:W-:Y:S03]  /*3070*/  LDSM.16.M88.4 R12, [R236+0x4000] ;  /* 0x00400000ec0c783b */ /* 0x000fe60000000200 */
[----:B-----5:R-:W-:Y:S01]  /*3080*/  HMMA.16816.F32 R140, R4, R26, R56 ;  /* 0x0000001a048c723c */ /* 0x020fe20000001838 */
[----:B------:R-:W1:Y:S07]  /*3090*/  LDSM.16.M88.4 R56, [R234+0x2000] ;  /* 0x00200000ea38783b */ /* 0x000e6e0000000200 */
[C---:B------:R-:W-:Y:S01]  /*30a0*/  HMMA.16816.F32 R120, R20.reuse, R30, R44 ;  /* 0x0000001e1478723c */ /* 0x040fe2000000182c */
[----:B------:R-:W2:Y:S07]  /*30b0*/  LDSM.16.M88.4 R44, [R234+0x2800] ;  /* 0x00280000ea2c783b */ /* 0x000eae0000000200 */
[C---:B------:R-:W-:Y:S01]  /*30c0*/  HMMA.16816.F32 R116, R20.reuse, R24, R36 ;  /* 0x000000181474723c */ /* 0x040fe20000001824 */
[----:B------:R-:W-:Y:S07]  /*30d0*/  LDSM.16.M88.4 R36, [R234+0x3800] ;  /* 0x00380000ea24783b */ /* 0x000fee0000000200 */
[----:B------:R-:W-:Y:S01]  /*30e0*/  HMMA.16816.F32 R112, R20, R26, R40 ;  /* 0x0000001a1470723c */ /* 0x000fe20000001828 */
[----:B------:R-:W3:Y:S07]  /*30f0*/  LDSM.16.M88.4 R40, [R234+0x3000] ;  /* 0x00300000ea28783b */ /* 0x000eee0000000200 */
[C---:B------:R-:W-:Y:S08]  /*3100*/  HMMA.16816.F32 R72, R4.reuse, R28, R72 ;  /* 0x0000001c0448723c */ /* 0x040ff00000001848 */
[C---:B------:R-:W-:Y:S01]  /*3110*/  HMMA.16816.F32 R144, R4.reuse, R24, R64 ;  /* 0x000000180490723c */ /* 0x040fe20000001840 */
[----:B------:R-:W-:Y:S07]  /*3120*/  LDSM.16.M88.4 R24, [R231+0x3000] ;  /* 0x00300000e718783b */ /* 0x000fee0000000200 */
[C---:B------:R-:W-:Y:S08]  /*3130*/  HMMA.16816.F32 R148, R4.reuse, R30, R68 ;  /* 0x0000001e0494723c */ /* 0x040ff00000001844 */
        /* <DEDUP_REMOVED lines=8> */
[----:B------:R-:W-:Y:S07]  /*31c0*/  LDSM.16.M88.4 R8, [R238+0x4000] ;  /* 0x00400000ee08783b */ /* 0x000fee0000000200 */
[C---:B------:R-:W-:Y:S01]  /*31d0*/  HMMA.16816.F32 R104, R20.reuse, R50, R32 ;  /* 0x000000321468723c */ /* 0x040fe20000001820 */
[----:B------:R-:W-:Y:S07]  /*31e0*/  LDSM.16.M88.4 R32, [R231+0x2000] ;  /* 0x00200000e720783b */ /* 0x000fee0000000200 */
[C---:B------:R-:W-:Y:S08]  /*31f0*/  HMMA.16816.F32 R100, R20.reuse, R60, R92 ;  /* 0x0000003c1464723c */ /* 0x040ff0000000185c */
[----:B------:R-:W-:Y:S01]  /*3200*/  HMMA.16816.F32 R68, R20, R62, R80 ;  /* 0x0000003e1444723c */ /* 0x000fe20000001850 */
[----:B------:R-:W4:Y:S01]  /*3210*/  LDSM.16.M88.4 R20, [R231+0x3800] ;  /* 0x00380000e714783b */ /* 0x000f220000000200 */
[----:B------:R-:W-:Y:S01]  /*3220*/  ISETP.GE.AND P0, PT, R187, 0x2, PT ;  /* 0x00000002bb00780c */ /* 0x000fe20003f06270 */
[----:B------:R-:W-:-:S05]  /*3230*/  DEPBAR.LE SB0, 0x0 ;  /* 0x000080000000791a */ /* 0x000fca0000000000 */
[C---:B-1----:R-:W-:Y:S08]  /*3240*/  HMMA.16816.F32 R96, R16.reuse, R56, R72 ;  /* 0x000000381060723c */ /* 0x042ff00000001848 */
[C---:B------:R-:W-:Y:S08]  /*3250*/  HMMA.16816.F32 R92, R16.reuse, R58, R148 ;  /* 0x0000003a105c723c */ /* 0x040ff00000001894 */
[C---:B--2---:R-:W-:Y:S08]  /*3260*/  HMMA.16816.F32 R88, R16.reuse, R44, R144 ;  /* 0x0000002c1058723c */ /* 0x044ff00000001890 */
[C---:B------:R-:W-:Y:S08]  /*3270*/  HMMA.16816.F32 R84, R16.reuse, R46, R140 ;  /* 0x0000002e1054723c */ /* 0x040ff0000000188c */
[C---:B---3--:R-:W-:Y:S08]  /*3280*/  HMMA.16816.F32 R80, R16.reuse, R40, R136 ;  /* 0x000000281050723c */ /* 0x048ff00000001888 */
        /* <DEDUP_REMOVED lines=11> */
[----:B------:R-:W-:Y:S07]  /*3340*/  BSSY B0, `(.L_x_1374) ;  /* 0x0000034000007945 */ /* 0x000fee0003800000 */
[----:B----4-:R-:W-:Y:S08]  /*3350*/  HMMA.16816.F32 R68, R4, R22, R64 ;  /* 0x000000160444723c */ /* 0x010ff00000001840 */
[----:B------:R-:W-:Y:S08]  /*3360*/  HMMA.16816.F32 R64, R8, R28, R48 ;  /* 0x0000001c0840723c */ /* 0x000ff00000001830 */
[C---:B------:R-:W-:Y:S08]  /*3370*/  HMMA.16816.F32 R96, R4.reuse, R32, R96 ;  /* 0x000000200460723c */ /* 0x040ff00000001860 */
[----:B------:R-:W-:Y:S08]  /*3380*/  HMMA.16816.F32 R92, R4, R34, R92 ;  /* 0x00000022045c723c */ /* 0x000ff0000000185c */
[C---:B------:R-:W-:Y:S08]  /*3390*/  HMMA.16816.F32 R60, R8.reuse, R32, R60 ;  /* 0x00000020083c723c */ /* 0x040ff0000000183c */
[C---:B------:R-:W-:Y:S08]  /*33a0*/  HMMA.16816.F32 R56, R8.reuse, R34, R56 ;  /* 0x000000220838723c */ /* 0x040ff00000001838 */
[----:B------:R-:W-:Y:S08]  /*33b0*/  HMMA.16816.F32 R48, R8, R30, R44 ;  /* 0x0000001e0830723c */ /* 0x000ff0000000182c */
        /* <DEDUP_REMOVED lines=44> */
.L_x_1375:
[----:B------:R-:W-:Y:S05]  /*3680*/  BSYNC B0 ;  /* 0x0000000000007941 */ /* 0x000fea0003800000 */
.L_x_1374:
[----:B------:R-:W2:Y:S04]  /*3690*/  LDL R0, [R1+0x58] ;  /* 0x0000580001007983 */ /* 0x000ea80000100800 */
[----:B------:R-:W2:Y:S04]  /*36a0*/  LDL R204, [R1+0x44] ;  /* 0x0000440001cc7983 */ /* 0x000ea80000100800 */
[----:B-1----:R-:W3:Y:S04]  /*36b0*/  LDL R4, [R1+0x54] ;  /* 0x0000540001047983 */ /* 0x002ee80000100800 */
[----:B------:R-:W-:Y:S04]  /*36c0*/  LDSM.16.MT88.4 R100, [R233+0x2000] ;  /* 0x00200000e964783b */ /* 0x000fe80000004200 */
[----:B------:R-:W-:Y:S04]  /*36d0*/  LDSM.16.MT88.4 R116, [R232+0x2000] ;  /* 0x00200000e874783b */ /* 0x000fe80000004200 */
[----:B------:R-:W0:Y:S01]  /*36e0*/  LDGDEPBAR ;  /* 0x00000000000079af */ /* 0x000e220000000000 */
[----:B--2---:R-:W-:-:S04]  /*36f0*/  IMAD.IADD R0, R0, 0x1, R204 ;  /* 0x0000000100007824 */ /* 0x004fc800078e02cc */
[----:B------:R-:W-:-:S05]  /*3700*/  @P4 IMAD.HI.U32 R2, R0, c[0x0][0x2c8], RZ ;  /* 0x0000b20000024a27 */ /* 0x000fca00078e00ff */
[----:B------:R-:W-:-:S05]  /*3710*/  @P4 SHF.R.U32.HI R0, RZ, c[0x0][0x2cc], R2 ;  /* 0x0000b300ff004a19 */ /* 0x000fca0000011602 */
[----:B------:R-:W1:Y:S04]  /*3720*/  SHFL.IDX PT, R2, R0, RZ, 0x1c1f ;  /* 0x001c1fff00027589 */ /* 0x000e6800000e0000 */
[----:B------:R-:W2:Y:S04]  /*3730*/  SHFL.IDX PT, R3, R0, 0x1, 0x1c1f ;  /* 0x003c1f0000037f89 */ /* 0x000ea800000e0000 */
[----:B------:R-:W4:Y:S04]  /*3740*/  SHFL.IDX PT, R6, R0, 0x2, 0x1c1f ;  /* 0x005c1f0000067f89 */ /* 0x000f2800000e0000 */
[----:B------:R1:W2:Y:S02]  /*3750*/  SHFL.IDX PT, R5, R0, 0x3, 0x1c1f ;  /* 0x007c1f0000057f89 */ /* 0x0002a400000e0000 */
[----:B-1----:R-:W-:-:S05]  /*3760*/  IMAD R0, R52, R152, 0x1 ;  /* 0x0000000134007424 */ /* 0x002fca00078e0298 */
[----:B---3--:R-:W-:-:S04]  /*3770*/  IADD3 R0, -R4, c[0x0][0x1d0], R0 ;  /* 0x0000740004007a10 */ /* 0x008fc80007ffe100 */
[----:B------:R-:W-:Y:S01]  /*3780*/  IADD3 R0, R0, -c[0x0][0x168], RZ ;  /* 0x80005a0000007a10 */ /* 0x000fe20007ffe0ff */
[----:B------:R-:W-:-:S04]  /*3790*/  IMAD.IADD R4, R53, 0x1, -R4 ;  /* 0x0000000135047824 */ /* 0x000fc800078e0a04 */
[----:B------:R-:W-:-:S05]  /*37a0*/  IMAD.IADD R2, R0, 0x1, R2 ;  /* 0x0000000100027824 */ /* 0x000fca00078e0202 */
[----:B------:R-:W-:Y:S01]  /*37b0*/  IMNMX R2, R4, R2, PT ;  /* 0x0000000204027217 */ /* 0x000fe20003800200 */
[C---:B--2---:R-:W-:Y:S02]  /*37c0*/  IMAD.IADD R3, R0.reuse, 0x1, R3 ;  /* 0x0000000100037824 */ /* 0x044fe400078e0203 */
[----:B----4-:R-:W-:Y:S01]  /*37d0*/  IMAD.IADD R6, R0, 0x1, R6 ;  /* 0x0000000100067824 */ /* 0x010fe200078e0206 */
[C---:B------:R-:W-:Y:S02]  /*37e0*/  ISETP.GT.AND P2, PT, R2.reuse, RZ, PT ;  /* 0x000000ff0200720c */ /* 0x040fe40003f44270 */
[----:B------:R-:W-:Y:S01]  /*37f0*/  ISETP.GT.AND P0, PT, R2, 0x1, PT ;  /* 0x000000010200780c */ /* 0x000fe20003f04270 */
[----:B------:R-:W-:Y:S01]  /*3800*/  IMAD.IADD R5, R0, 0x1, R5 ;  /* 0x0000000100057824 */ /* 0x000fe200078e0205 */
[----:B------:R-:W-:Y:S02]  /*3810*/  ISETP.GT.AND P1, PT, R2, 0x8, PT ;  /* 0x000000080200780c */ /* 0x000fe40003f24270 */
[----:B------:R-:W-:-:S02]  /*3820*/  FSEL R7, R60, -INF , P2 ;  /* 0xff8000003c077808 */ /* 0x000fc40001000000 */
[----:B------:R-:W-:Y:S02]  /*3830*/  FSEL R8, R61, -INF , P0 ;  /* 0xff8000003d087808 */ /* 0x000fe40000000000 */
[C---:B------:R-:W-:Y:S02]  /*3840*/  IMNMX R0, R4.reuse, R3, PT ;  /* 0x0000000304007217 */ /* 0x040fe40003800200 */
[C---:B------:R-:W-:Y:S02]  /*3850*/  IMNMX R3, R4.reuse, R6, PT ;  /* 0x0000000604037217 */ /* 0x040fe40003800200 */
[----:B------:R-:W-:Y:S02]  /*3860*/  IMNMX R4, R4, R5, PT ;  /* 0x0000000504047217 */ /* 0x000fe40003800200 */
[----:B------:R-:W-:Y:S02]  /*3870*/  ISETP.GT.AND P3, PT, R2, 0x9, PT ;  /* 0x000000090200780c */ /* 0x000fe40003f64270 */
[----:B------:R-:W-:-:S02]  /*3880*/  FSEL R9, R56, -INF , P1 ;  /* 0xff80000038097808 */ /* 0x000fc40000800000 */
[----:B------:R-:W-:Y:S02]  /*3890*/  FMNMX.FTZ R5, R7, R8, !PT ;  /* 0x0000000807057209 */ /* 0x000fe40007810000 */
[----:B------:R-:W-:Y:S02]  /*38a0*/  ISETP.GT.AND P1, PT, R0, 0x1, PT ;  /* 0x000000010000780c */ /* 0x000fe40003f24270 */
[----:B------:R-:W-:Y:S02]  /*38b0*/  ISETP.GT.AND P0, PT, R2, 0x10, PT ;  /* 0x000000100200780c */ /* 0x000fe40003f04270 */
[----:B------:R-:W-:Y:S02]  /*38c0*/  FSEL R10, R57, -INF , P3 ;  /* 0xff800000390a7808 */ /* 0x000fe40001800000 */
        /* <DEDUP_REMOVED lines=10> */
[----:B------:R-:W-:Y:S02]  /*3970*/  FMNMX.FTZ R5, R12, R5, !PT ;  /* 0x000000050c057209 */ /* 0x000fe40007810000 */
[C---:B------:R-:W-:Y:S02]  /*3980*/  ISETP.GT.AND P2, PT, R0.reuse, RZ, PT ;  /* 0x000000ff0000720c */ /* 0x040fe40003f44270 */
[----:B------:R-:W-:Y:S02]  /*3990*/  ISETP.GT.AND P0, PT, R0, 0x9, PT ;  /* 0x000000090000780c */ /* 0x000fe40003f04270 */
[----:B------:R-:W-:-:S02]  /*39a0*/  ISETP.GT.AND P1, PT, R2, 0x20, PT ;  /* 0x000000200200780c */ /* 0x000fc40003f24270 */
[----:B------:R-:W-:Y:S02]  /*39b0*/  FSEL R14, R49, -INF , P3 ;  /* 0xff800000310e7808 */ /* 0x000fe40001800000 */
[----:B------:R-:W-:Y:S02]  /*39c0*/  FMNMX.FTZ R5, R13, R5, !PT ;  /* 0x000000050d057209 */ /* 0x000fe40007810000 */
[----:B------:R-:W-:Y:S02]  /*39d0*/  FSEL R25, R62, -INF , P2 ;  /* 0xff8000003e197808 */ /* 0x000fe40001000000 */
[----:B------:R-:W-:Y:S02]  /*39e0*/  ISETP.GT.AND P2, PT, R0, 0x8, PT ;  /* 0x000000080000780c */ /* 0x000fe40003f44270 */
[----:B------:R-:W-:Y:S02]  /*39f0*/  FSEL R27, R59, -INF , P0 ;  /* 0xff8000003b1b7808 */ /* 0x000fe40000000000 */
[----:B------:R-:W-:-:S02]  /*3a00*/  ISETP.GT.AND P0, PT, R2, 0x21, PT ;  /* 0x000000210200780c */ /* 0x000fc40003f04270 */
[----:B------:R-:W-:Y:S02]  /*3a10*/  FSEL R167, R36, -INF , P1 ;  /* 0xff80000024a77808 */ /* 0x000fe40000800000 */
[----:B------:R-:W-:Y:S02]  /*3a20*/  FMNMX.FTZ R5, R14, R5, !PT ;  /* 0x000000050e057209 */ /* 0x000fe40007810000 */
[----:B------:R-:W-:Y:S02]  /*3a30*/  FSEL R28, R58, -INF , P2 ;  /* 0xff8000003a1c7808 */ /* 0x000fe40001000000 */
[----:B------:R-:W-:Y:S02]  /*3a40*/  ISETP.GT.AND P2, PT, R2, 0x28, PT ;  /* 0x000000280200780c */ /* 0x000fe40003f44270 */
[----:B------:R-:W-:Y:S02]  /*3a50*/  FSEL R166, R37, -INF , P0 ;  /* 0xff80000025a67808 */ /* 0x000fe40000000000 */
[----:B------:R-:W-:-:S02]  /*3a60*/  FMNMX.FTZ R5, R167, R5, !PT ;  /* 0x00000005a7057209 */ /* 0x000fc40007810000 */
[----:B------:R-:W-:Y:S02]  /*3a70*/  ISETP.GT.AND P1, PT, R2, 0x29, PT ;  /* 0x000000290200780c */ /* 0x000fe40003f24270 */
[----:B------:R-:W-:Y:S02]  /*3a80*/  FSEL R165, R44, -INF , P2 ;  /* 0xff8000002ca57808 */ /* 0x000fe40001000000 */
[----:B------:R-:W-:Y:S02]  /*3a90*/  FMNMX.FTZ R5, R166, R5, !PT ;  /* 0x00000005a6057209 */ /* 0x000fe40007810000 */
[----:B------:R-:W-:Y:S02]  /*3aa0*/  ISETP.GT.AND P0, PT, R2, 0x30, PT ;  /* 0x000000300200780c */ /* 0x000fe40003f04270 */
[----:B------:R-:W-:Y:S02]  /*3ab0*/  FSEL R164, R45, -INF , P1 ;  /* 0xff8000002da47808 */ /* 0x000fe40000800000 */
[----:B------:R-:W-:-:S02]  /*3ac0*/  FMNMX.FTZ R5, R165, R5, !PT ;  /* 0x00000005a5057209 */ /* 0x000fc40007810000 */
[C---:B------:R-:W-:Y:S02]  /*3ad0*/  ISETP.GT.AND P5, PT, R2.reuse, 0x31, PT ;  /* 0x000000310200780c */ /* 0x040fe40003fa4270 */
[C---:B------:R-:W-:Y:S02]  /*3ae0*/  ISETP.GT.AND P3, PT, R2.reuse, 0x38, PT ;  /* 0x000000380200780c */ /* 0x040fe40003f64270 */
[----:B------:R-:W-:Y:S02]  /*3af0*/  ISETP.GT.AND P2, PT, R2, 0x39, PT ;  /* 0x000000390200780c */ /* 0x000fe40003f44270 */
[----:B------:R-:W-:Y:S02]  /*3b00*/  FSEL R162, R40, -INF , P0 ;  /* 0xff80000028a27808 */ /* 0x000fe40000000000 */
[----:B------:R-:W-:Y:S02]  /*3b10*/  FMNMX.FTZ R2, R164, R5, !PT ;  /* 0x00000005a4027209 */ /* 0x000fe40007810000 */
[----:B------:R-:W-:-:S02]  /*3b20*/  FSEL R161, R41, -INF , P5 ;  /* 0xff80000029a17808 */ /* 0x000fc40002800000 */
[----:B------:R-:W-:Y:S02]  /*3b30*/  FMNMX.FTZ R2, R162, R2, !PT ;  /* 0x00000002a2027209 */ /* 0x000fe40007810000 */
[----:B------:R-:W-:Y:S02]  /*3b40*/  FSEL R159, R32, -INF , P3 ;  /* 0xff800000209f7808 */ /* 0x000fe40001800000 */
[----:B------:R-:W-:Y:S02]  /*3b50*/  FMNMX.FTZ R2, R161, R2, !PT ;  /* 0x00000002a1027209 */ /* 0x000fe40007810000 */
[----:B------:R-:W-:Y:S02]  /*3b60*/  ISETP.GT.AND P0, PT, R0, 0x11, PT ;  /* 0x000000110000780c */ /* 0x000fe40003f04270 */
[----:B------:R-:W-:Y:S02]  /*3b70*/  FSEL R157, R33, -INF , P2 ;  /* 0xff800000219d7808 */ /* 0x000fe40001000000 */
[----:B------:R-:W-:-:S02]  /*3b80*/  FMNMX.FTZ R2, R159, R2, !PT ;  /* 0x000000029f027209 */ /* 0x000fc40007810000 */
[----:B------:R-:W-:Y:S02]  /*3b90*/  FSEL R23, R67, -INF , P0 ;  /* 0xff80000043177808 */ /* 0x000fe40000000000 */
[C---:B------:R-:W-:Y:S02]  /*3ba0*/  ISETP.GT.AND P1, PT, R0.reuse, 0x10, PT ;  /* 0x000000100000780c */ /* 0x040fe40003f24270 */
[----:B------:R-:W-:Y:S02]  /*3bb0*/  ISETP.GT.AND P0, PT, R0, 0x19, PT ;  /* 0x000000190000780c */ /* 0x000fe40003f04270 */
[----:B------:R-:W-:Y:S02]  /*3bc0*/  FMNMX.FTZ R2, R157, R2, !PT ;  /* 0x000000029d027209 */ /* 0x000fe40007810000 */
[----:B------:R-:W-:Y:S02]  /*3bd0*/  FSEL R19, R66, -INF , P1 ;  /* 0xff80000042137808 */ /* 0x000fe40000800000 */
[----:B------:R-:W-:Y:S01]  /*3be0*/  FSEL R26, R51, -INF , P0 ;  /* 0xff800000331a7808 */ /* 0x000fe20000000000 */
[----:B------:R-:W1:Y:S01]  /*3bf0*/  SHFL.BFLY PT, R6, R2, 0x2, 0x1f ;  /* 0x0c401f0002067f89 */ /* 0x000e6200000e0000 */
[----:B------:R-:W-:-:S02]  /*3c00*/  ISETP.GT.AND P1, PT, R0, 0x18, PT ;  /* 0x000000180000780c */ /* 0x000fc40003f24270 */
[C---:B------:R-:W-:Y:S02]  /*3c10*/  ISETP.GT.AND P3, PT, R0.reuse, 0x20, PT ;  /* 0x000000200000780c */ /* 0x040fe40003f64270 */
[C---:B------:R-:W-:Y:S02]  /*3c20*/  ISETP.GT.AND P2, PT, R0.reuse, 0x21, PT ;  /* 0x000000210000780c */ /* 0x040fe40003f44270 */
[----:B------:R-:W-:Y:S02]  /*3c30*/  ISETP.GT.AND P0, PT, R0, 0x28, PT ;  /* 0x000000280000780c */ /* 0x000fe40003f04270 */
[----:B------:R-:W-:Y:S02]  /*3c40*/  FMNMX.FTZ R5, R25, R29, !PT ;  /* 0x0000001d19057209 */ /* 0x000fe40007810000 */
[----:B------:R-:W-:Y:S02]  /*3c50*/  FSEL R24, R50, -INF , P1 ;  /* 0xff80000032187808 */ /* 0x000fe40000800000 */
[----:B------:R-:W-:-:S02]  /*3c60*/  FSEL R154, R38, -INF , P3 ;  /* 0xff800000269a7808 */ /* 0x000fc40001800000 */
[----:B------:R-:W-:Y:S02]  /*3c70*/  FSEL R152, R39, -INF , P2 ;  /* 0xff80000027987808 */ /* 0x000fe40001000000 */
[----:B------:R-:W-:Y:S01]  /*3c80*/  FSEL R151, R46, -INF , P0 ;  /* 0xff8000002e977808 */ /* 0x000fe20000000000 */
[----:B------:R-:W-:Y:S01]  /*3c90*/  LDSM.16.MT88.4 R36, [R229+0x800] ;  /* 0x00080000e524783b */ /* 0x000fe20000004200 */
[C---:B------:R-:W-:Y:S02]  /*3ca0*/  ISETP.GT.AND P5, PT, R0.reuse, 0x29, PT ;  /* 0x000000290000780c */ /* 0x040fe40003fa4270 */
[C---:B------:R-:W-:Y:S02]  /*3cb0*/  ISETP.GT.AND P3, PT, R0.reuse, 0x30, PT ;  /* 0x000000300000780c */ /* 0x040fe40003f64270 */
[C---:B------:R-:W-:Y:S02]  /*3cc0*/  ISETP.GT.AND P2, PT, R0.reuse, 0x31, PT ;  /* 0x000000310000780c */ /* 0x040fe40003f44270 */
[----:B------:R-:W-:-:S02]  /*3cd0*/  ISETP.GT.AND P1, PT, R0, 0x38, PT ;  /* 0x000000380000780c */ /* 0x000fc40003f24270 */
[----:B------:R-:W-:Y:S02]  /*3ce0*/  ISETP.GT.AND P0, PT, R0, 0x39, PT ;  /* 0x000000390000780c */ /* 0x000fe40003f04270 */
[----:B------:R-:W-:-:S04]  /*3cf0*/  FMNMX.FTZ R0, R28, R5, !PT ;  /* 0x000000051c007209 */ /* 0x000fc80007810000 */
[----:B------:R-:W-:-:S04]  /*3d00*/  FMNMX.FTZ R0, R27, R0, !PT ;  /* 0x000000001b007209 */ /* 0x000fc80007810000 */
[----:B------:R-:W-:-:S04]  /*3d10*/  FMNMX.FTZ R0, R19, R0, !PT ;  /* 0x0000000013007209 */ /* 0x000fc80007810000 */
[----:B------:R-:W-:-:S04]  /*3d20*/  FMNMX.FTZ R0, R23, R0, !PT ;  /* 0x0000000017007209 */ /* 0x000fc80007810000 */
[----:B------:R-:W-:Y:S02]  /*3d30*/  FMNMX.FTZ R5, R24, R0, !PT ;  /* 0x0000000018057209 */ /* 0x000fe40007810000 */
[----:B-1----:R-:W-:Y:S02]  /*3d40*/  FMNMX.FTZ R0, R2, R6, !PT ;  /* 0x0000000602007209 */ /* 0x002fe40007810000 */
[----:B------:R-:W-:-:S04]  /*3d50*/  FMNMX.FTZ R2, R26, R5, !PT ;  /* 0x000000051a027209 */ /* 0x000fc80007810000 */
[----:B------:R-:W-:Y:S01]  /*3d60*/  FMNMX.FTZ R2, R154, R2, !PT ;  /* 0x000000029a027209 */ /* 0x000fe20007810000 */
[----:B------:R-:W1:Y:S03]  /*3d70*/  SHFL.BFLY PT, R5, R0, 0x1, 0x1f ;  /* 0x0c201f0000057f89 */ /* 0x000e6600000e0000 */
[----:B------:R-:W-:Y:S02]  /*3d80*/  FMNMX.FTZ R2, R152, R2, !PT ;  /* 0x0000000298027209 */ /* 0x000fe40007810000 */
[----:B------:R-:W-:Y:S02]  /*3d90*/  FSEL R150, R47, -INF , P5 ;  /* 0xff8000002f967808 */ /* 0x000fe40002800000 */
[----:B------:R-:W-:Y:S01]  /*3da0*/  FMNMX.FTZ R2, R151, R2, !PT ;  /* 0x0000000297027209 */ /* 0x000fe20007810000 */
[----:B------:R-:W-:Y:S01]  /*3db0*/  LDSM.16.MT88.4 R44, [R233] ;  /* 0x00000000e92c783b */ /* 0x000fe20000004200 */
[----:B------:R-:W-:-:S02]  /*3dc0*/  FSEL R149, R42, -INF , P3 ;  /* 0xff8000002a957808 */ /* 0x000fc40001800000 */
[----:B------:R-:W-:Y:S02]  /*3dd0*/  FMNMX.FTZ R2, R150, R2, !PT ;  /* 0x0000000296027209 */ /* 0x000fe40007810000 */
[----:B------:R-:W-:Y:S02]  /*3de0*/  FSEL R148, R43, -INF , P2 ;  /* 0xff8000002b947808 */ /* 0x000fe40001000000 */
[----:B------:R-:W-:Y:S01]  /*3df0*/  FMNMX.FTZ R2, R149, R2, !PT ;  /* 0x0000000295027209 */ /* 0x000fe20007810000 */
[----:B------:R-:W-:Y:S01]  /*3e00*/  LDSM.16.MT88.4 R40, [R229] ;  /* 0x00000000e528783b */ /* 0x000fe20000004200 */
[----:B------:R-:W-:Y:S02]  /*3e10*/  FSEL R146, R35, -INF , P0 ;  /* 0xff80000023927808 */ /* 0x000fe40000000000 */
[----:B------:R-:W-:Y:S02]  /*3e20*/  FSEL R147, R34, -INF , P1 ;  /* 0xff80000022937808 */ /* 0x000fe40000800000 */
[----:B------:R-:W-:-:S02]  /*3e30*/  ISETP.GT.AND P0, PT, R4, 0x1, PT ;  /* 0x000000010400780c */ /* 0x000fc40003f04270 */
[----:B------:R-:W-:Y:S02]  /*3e40*/  FMNMX.FTZ R2, R148, R2, !PT ;  /* 0x0000000294027209 */ /* 0x000fe40007810000 */
[C---:B------:R-:W-:Y:S02]  /*3e50*/  ISETP.GT.AND P3, PT, R3.reuse, RZ, PT ;  /* 0x000000ff0300720c */ /* 0x040fe40003f64270 */
[----:B------:R-:W-:Y:S02]  /*3e60*/  ISETP.GT.AND P2, PT, R3, 0x1, PT ;  /* 0x000000010300780c */ /* 0x000fe40003f44270 */
[----:B------:R-:W-:Y:S02]  /*3e70*/  ISETP.GT.AND P1, PT, R4, RZ, PT ;  /* 0x000000ff0400720c */ /* 0x000fe40003f24270 */
[----:B------:R-:W-:Y:S02]  /*3e80*/  FSEL R34, R99, -INF , P0 ;  /* 0xff80000063227808 */ /* 0x000fe40000000000 */
[----:B------:R-:W-:-:S02]  /*3e90*/  FMNMX.FTZ R2, R147, R2, !PT ;  /* 0x0000000293027209 */ /* 0x000fc40007810000 */
[----:B------:R-:W-:Y:S02]  /*3ea0*/  FSEL R22, R96, -INF , P3 ;  /* 0xff80000060167808 */ /* 0x000fe40001800000 */
[----:B------:R-:W-:Y:S02]  /*3eb0*/  ISETP.GT.AND P0, PT, R4, 0x9, PT ;  /* 0x000000090400780c */ /* 0x000fe40003f04270 */
[----:B------:R-:W-:Y:S02]  /*3ec0*/  FSEL R21, R97, -INF , P2 ;  /* 0xff80000061157808 */ /* 0x000fe40001000000 */
[----:B------:R-:W-:Y:S02]  /*3ed0*/  ISETP.GT.AND P3, PT, R3, 0x8, PT ;  /* 0x000000080300780c */ /* 0x000fe40003f64270 */
[----:B------:R-:W-:Y:S02]  /*3ee0*/  FSEL R32, R98, -INF , P1 ;  /* 0xff80000062207808 */ /* 0x000fe40000800000 */
[----:B-1----:R-:W-:-:S02]  /*3ef0*/  FMNMX.FTZ R185, R0, R5, !PT ;  /* 0x0000000500b97209 */ /* 0x002fc40007810000 */
[----:B------:R-:W-:Y:S02]  /*3f00*/  ISETP.GT.AND P1, PT, R4, 0x8, PT ;  /* 0x000000080400780c */ /* 0x000fe40003f24270 */
[----:B------:R-:W-:Y:S02]  /*3f10*/  FMNMX.FTZ R0, R146, R2, !PT ;  /* 0x0000000292007209 */ /* 0x000fe40007810000 */
[----:B------:R-:W-:Y:S02]  /*3f20*/  FSEL R33, R95, -INF , P0 ;  /* 0xff8000005f217808 */ /* 0x000fe40000000000 */
[----:B------:R-:W-:Y:S02]  /*3f30*/  ISETP.GT.AND P2, PT, R3, 0x9, PT ;  /* 0x000000090300780c */ /* 0x000fe40003f44270 */
[----:B------:R-:W-:Y:S02]  /*3f40*/  FSEL R15, R92, -INF , P3 ;  /* 0xff8000005c0f7808 */ /* 0x000fe40001800000 */
[----:B------:R-:W-:-:S02]  /*3f50*/  ISETP.GT.AND P0, PT, R4, 0x11, PT ;  /* 0x000000110400780c */ /* 0x000fc40003f04270 */
[----:B------:R-:W-:Y:S01]  /*3f60*/  FMNMX.FTZ R2, R22, R21, !PT ;  /* 0x0000001516027209 */ /* 0x000fe20007810000 */
[----:B------:R-:W1:Y:S01]  /*3f70*/  SHFL.BFLY PT, R6, R0, 0x2, 0x1f ;  /* 0x0c401f0000067f89 */ /* 0x000e6200000e0000 */
[----:B------:R-:W-:Y:S02]  /*3f80*/  FSEL R30, R94, -INF , P1 ;  /* 0xff8000005e1e7808 */ /* 0x000fe40000800000 */
[----:B------:R-:W-:Y:S02]  /*3f90*/  ISETP.GT.AND P1, PT, R4, 0x10, PT ;  /* 0x000000100400780c */ /* 0x000fe40003f24270 */
[----:B------:R-:W-:Y:S02]  /*3fa0*/  FSEL R17, R93, -INF , P2 ;  /* 0xff8000005d117808 */ /* 0x000fe40001000000 */
[----:B------:R-:W-:Y:S02]  /*3fb0*/  ISETP.GT.AND P3, PT, R3, 0x10, PT ;  /* 0x000000100300780c */ /* 0x000fe40003f64270 */
[----:B------:R-:W-:-:S02]  /*3fc0*/  FSEL R49, R91, -INF , P0 ;  /* 0xff8000005b317808 */ /* 0x000fc40000000000 */
[----:B------:R-:W-:Y:S02]  /*3fd0*/  FMNMX.FTZ R2, R15, R2, !PT ;  /* 0x000000020f027209 */ /* 0x000fe40007810000 */
[----:B------:R-:W-:Y:S02]  /*3fe0*/  ISETP.GT.AND P0, PT, R4, 0x19, PT ;  /* 0x000000190400780c */ /* 0x000fe40003f04270 */
[----:B------:R-:W-:Y:S02]  /*3ff0*/  FSEL R48, R90, -INF , P1 ;  /* 0xff8000005a307808 */ /* 0x000fe40000800000 */
[----:B------:R-:W-:Y:S02]  /*4000*/  ISETP.GT.AND P2, PT, R3, 0x11, PT ;  /* 0x000000110300780c */ /* 0x000fe40003f44270 */
[----:B------:R-:W-:Y:S02]  /*4010*/  FSEL R16, R88, -INF , P3 ;  /* 0xff80000058107808 */ /* 0x000fe40001800000 */
[----:B------:R-:W-:-:S02]  /*4020*/  ISETP.GT.AND P1, PT, R4, 0x18, PT ;  /* 0x000000180400780c */ /* 0x000fc40003f24270 */
[----:B------:R-:W-:Y:S02]  /*4030*/  FMNMX.FTZ R2, R17, R2, !PT ;  /* 0x0000000211027209 */ /* 0x000fe40007810000 */
[----:B------:R-:W-:Y:S02]  /*4040*/  FSEL R56, R87, -INF , P0 ;  /* 0xff80000057387808 */ /* 0x000fe40000000000 */
[----:B------:R-:W-:Y:S02]  /*4050*/  ISETP.GT.AND P0, PT, R3, 0x29, PT ;  /* 0x000000290300780c */ /* 0x000fe40003f04270 */
[----:B------:R-:W-:Y:S02]  /*4060*/  FSEL R18, R89, -INF , P2 ;  /* 0xff80000059127808 */ /* 0x000fe40001000000 */
[----:B------:R-:W-:Y:S01]  /*4070*/  ISETP.GT.AND P3, PT, R3, 0x18, PT ;  /* 0x000000180300780c */ /* 0x000fe20003f64270 */
[----:B------:R-:W-:Y:S01]  /*4080*/  LDSM.16.MT88.4 R88, [R230+0x2000] ;  /* 0x00200000e658783b */ /* 0x000fe20000004200 */
[----:B------:R-:W-:-:S02]  /*4090*/  FSEL R50, R86, -INF , P1 ;  /* 0xff80000056327808 */ /* 0x000fc40000800000 */
[----:B------:R-:W-:Y:S01]  /*40a0*/  FMNMX.FTZ R5, R16, R2, !PT ;  /* 0x0000000210057209 */ /* 0x000fe20007810000 */
[----:B------:R-:W-:Y:S01]  /*40b0*/  FMUL.FTZ R2, R185, c[0x0][0x2d0] ;  /* 0x0000b400b9027a20 */ /* 0x000fe20000410000 */
[C---:B------:R-:W-:Y:S02]  /*40c0*/  ISETP.GT.AND P2, PT, R3.reuse, 0x19, PT ;  /* 0x000000190300780c */ /* 0x040fe40003f44270 */
[----:B------:R-:W-:Y:S02]  /*40d0*/  ISETP.GT.AND P1, PT, R3, 0x28, PT ;  /* 0x000000280300780c */ /* 0x000fe40003f24270 */
[----:B------:R-:W-:Y:S02]  /*40e0*/  FSEL R140, R77, -INF , P0 ;  /* 0xff8000004d8c7808 */ /* 0x000fe40000000000 */
[----:B------:R-:W-:Y:S02]  /*40f0*/  FSETP.NEU.FTZ.AND P0, PT, R185, -INF , PT ;  /* 0xff800000b900780b */ /* 0x000fe40003f1d000 */
[----:B------:R-:W-:-:S02]  /*4100*/  FSEL R31, R84, -INF , P3 ;  /* 0xff800000541f7808 */ /* 0x000fc40001800000 */
[----:B------:R-:W-:Y:S02]  /*4110*/  FMNMX.FTZ R5, R18, R5, !PT ;  /* 0x0000000512057209 */ /* 0x000fe40007810000 */
[----:B------:R-:W-:Y:S02]  /*4120*/  FSEL R35, R85, -INF , P2 ;  /* 0xff80000055237808 */ /* 0x000fe40001000000 */
[----:B------:R-:W-:Y:S01]  /*4130*/  FSEL R141, R76, -INF , P1 ;  /* 0xff8000004c8d7808 */ /* 0x000fe20000800000 */
[----:B------:R-:W-:Y:S01]  /*4140*/  LDSM.16.MT88.4 R84, [R233+0x800] ;  /* 0x00080000e954783b */ /* 0x000fe20000004200 */
[C---:B------:R-:W-:Y:S02]  /*4150*/  ISETP.GT.AND P3, PT, R3.reuse, 0x20, PT ;  /* 0x000000200300780c */ /* 0x040fe40003f64270 */
[----:B------:R-:W-:Y:S02]  /*4160*/  ISETP.GT.AND P2, PT, R3, 0x21, PT ;  /* 0x000000210300780c */ /* 0x000fe40003f44270 */
[----:B------:R-:W-:-:S02]  /*4170*/  ISETP.GT.AND P1, PT, R4, 0x20, PT ;  /* 0x000000200400780c */ /* 0x000fc40003f24270 */
[----:B------:R-:W-:Y:S02]  /*4180*/  FSEL R20, R2, RZ, P0 ;  /* 0x000000ff02147208 */ /* 0x000fe40000000000 */
[----:B------:R-:W-:Y:S02]  /*4190*/  FMNMX.FTZ R5, R31, R5, !PT ;  /* 0x000000051f057209 */ /* 0x000fe40007810000 */
[----:B------:R-:W-:Y:S02]  /*41a0*/  FSEL R143, R80, -INF , P3 ;  /* 0xff800000508f7808 */ /* 0x000fe40001800000 */
[----:B------:R-:W-:Y:S02]  /*41b0*/  FSEL R142, R81, -INF , P2 ;  /* 0xff800000518e7808 */ /* 0x000fe40001000000 */
[----:B------:R-:W-:Y:S01]  /*41c0*/  FSEL R139, R82, -INF , P1 ;  /* 0xff800000528b7808 */ /* 0x000fe20000800000 */
[----:B------:R-:W-:Y:S01]  /*41d0*/  FFMA.FTZ R2, R7, c[0x0][0x2d0], -R20 ;  /* 0x0000b40007027a23 */ /* 0x000fe20000010814 */
[----:B------:R-:W-:-:S02]  /*41e0*/  ISETP.GT.AND P5, PT, R3, 0x30, PT ;  /* 0x000000300300780c */ /* 0x000fc40003fa4270 */
[C---:B------:R-:W-:Y:S02]  /*41f0*/  ISETP.GT.AND P3, PT, R3.reuse, 0x31, PT ;  /* 0x000000310300780c */ /* 0x040fe40003f64270 */
[C---:B------:R-:W-:Y:S02]  /*4200*/  ISETP.GT.AND P2, PT, R3.reuse, 0x38, PT ;  /* 0x000000380300780c */ /* 0x040fe40003f44270 */
[----:B------:R-:W-:Y:S02]  /*4210*/  ISETP.GT.AND P1, PT, R3, 0x39, PT ;  /* 0x000000390300780c */ /* 0x000fe40003f24270 */
[----:B------:R-:W-:Y:S01]  /*4220*/  FMNMX.FTZ R3, R35, R5, !PT ;  /* 0x0000000523037209 */ /* 0x000fe20007810000 */
[----:B------:R2:W-:Y:S01]  /*4230*/  MUFU.EX2 R173, R2 ;  /* 0x0000000200ad7308 */ /* 0x0005e20000000800 */
[----:B-1----:R-:W-:Y:S02]  /*4240*/  FMNMX.FTZ R5, R0, R6, !PT ;  /* 0x0000000600057209 */ /* 0x002fe40007810000 */
[----:B------:R-:W-:-:S04]  /*4250*/  FMNMX.FTZ R0, R143, R3, !PT ;  /* 0x000000038f007209 */ /* 0x000fc80007810000 */
[----:B------:R-:W-:Y:S02]  /*4260*/  FMNMX.FTZ R0, R142, R0, !PT ;  /* 0x000000008e007209 */ /* 0x000fe40007810000 */
[----:B--2---:R-:W-:-:S04]  /*4270*/  FMNMX.FTZ R2, R32, R34, !PT ;  /* 0x0000002220027209 */ /* 0x004fc80007810000 */
[----:B------:R-:W-:Y:S02]  /*4280*/  FMNMX.FTZ R2, R30, R2, !PT ;  /* 0x000000021e027209 */ /* 0x000fe40007810000 */
[----:B------:R-:W-:Y:S02]  /*4290*/  FMNMX.FTZ R0, R141, R0, !PT ;  /* 0x000000008d007209 */ /* 0x000fe40007810000 */
[----:B------:R-:W-:Y:S02]  /*42a0*/  FMNMX.FTZ R2, R33, R2, !PT ;  /* 0x0000000221027209 */ /* 0x000fe40007810000 */
[----:B------:R-:W-:Y:S02]  /*42b0*/  FSEL R137, R72, -INF , P5 ;  /* 0xff80000048897808 */ /* 0x000fe40002800000 */
[----:B------:R-:W-:Y:S02]  /*42c0*/  FMNMX.FTZ R0, R140, R0, !PT ;  /* 0x000000008c007209 */ /* 0x000fe40007810000 */
[----:B------:R-:W-:-:S02]  /*42d0*/  FMNMX.FTZ R2, R48, R2, !PT ;  /* 0x0000000230027209 */ /* 0x000fc40007810000 */
[----:B------:R-:W-:Y:S02]  /*42e0*/  FSEL R136, R73, -INF , P3 ;  /* 0xff80000049887808 */ /* 0x000fe40001800000 */
[----:B------:R-:W-:Y:S02]  /*42f0*/  FMNMX.FTZ R0, R137, R0, !PT ;  /* 0x0000000089007209 */ /* 0x000fe40007810000 */
[----:B------:R-:W-:Y:S02]  /*4300*/  FMNMX.FTZ R2, R49, R2, !PT ;  /* 0x0000000231027209 */ /* 0x000fe40007810000 */
[----:B------:R-:W-:Y:S02]  /*4310*/  FMNMX.FTZ R183, R136, R0, !PT ;  /* 0x0000000088b77209 */ /* 0x000fe40007810000 */
[----:B------:R-:W-:Y:S02]  /*4320*/  FSEL R135, R68, -INF , P2 ;  /* 0xff80000044877808 */ /* 0x000fe40001000000 */
[----:B------:R-:W-:Y:S01]  /*4330*/  FMNMX.FTZ R0, R50, R2, !PT ;  /* 0x0000000232007209 */ /* 0x000fe20007810000 */
[----:B------:R-:W1:Y:S01]  /*4340*/  SHFL.BFLY PT, R7, R5, 0x1, 0x1f ;  /* 0x0c201f0005077f89 */ /* 0x000e6200000e0000 */
[----:B------:R-:W-:-:S02]  /*4350*/  FSEL R134, R69, -INF , P1 ;  /* 0xff80000045867808 */ /* 0x000fc40000800000 */
[----:B------:R-:W-:Y:S02]  /*4360*/  FMNMX.FTZ R183, R135, R183, !PT ;  /* 0x000000b787b77209 */ /* 0x000fe40007810000 */
[----:B------:R-:W-:Y:S01]  /*4370*/  FMNMX.FTZ R2, R56, R0, !PT ;  /* 0x0000000038027209 */ /* 0x000fe20007810000 */
[----:B------:R-:W-:Y:S01]  /*4380*/  FFMA.FTZ R0, R11, c[0x0][0x2d0], -R20 ;  /* 0x0000b4000b007a23 */ /* 0x000fe20000010814 */
[----:B------:R-:W-:Y:S02]  /*4390*/  ISETP.GT.AND P0, PT, R4, 0x21, PT ;  /* 0x000000210400780c */ /* 0x000fe40003f04270 */
[----:B------:R-:W-:Y:S01]  /*43a0*/  FMNMX.FTZ R183, R134, R183, !PT ;  /* 0x000000b786b77209 */ /* 0x000fe20007810000 */
[----:B------:R2:W-:Y:S01]  /*43b0*/  MUFU.EX2 R250, R0 ;  /* 0x0000000000fa7308 */ /* 0x0005e20000000800 */
[----:B------:R-:W-:Y:S02]  /*43c0*/  FSEL R138, R83, -INF , P0 ;  /* 0xff800000538a7808 */ /* 0x000fe40000000000 */
[C---:B------:R-:W-:Y:S01]  /*43d0*/  ISETP.GT.AND P0, PT, R4.reuse, 0x28, PT ;  /* 0x000000280400780c */ /* 0x040fe20003f04270 */
[----:B------:R-:W3:Y:S01]  /*43e0*/  SHFL.BFLY PT, R6, R183, 0x2, 0x1f ;  /* 0x0c401f00b7067f89 */ /* 0x000ee200000e0000 */
[----:B------:R-:W-:-:S02]  /*43f0*/  ISETP.GT.AND P1, PT, R4, 0x29, PT ;  /* 0x000000290400780c */ /* 0x000fc40003f24270 */
[----:B------:R-:W-:Y:S01]  /*4400*/  FSEL R133, R78, -INF , P0 ;  /* 0xff8000004e857808 */ /* 0x000fe20000000000 */
[----:B------:R-:W-:Y:S01]  /*4410*/  FFMA.FTZ R3, R8, c[0x0][0x2d0], -R20 ;  /* 0x0000b40008037a23 */ /* 0x000fe20000010814 */
[----:B------:R-:W-:Y:S02]  /*4420*/  FSEL R132, R79, -INF , P1 ;  /* 0xff8000004f847808 */ /* 0x000fe40000800000 */
[----:B--2---:R-:W-:-:S04]  /*4430*/  FMNMX.FTZ R0, R139, R2, !PT ;  /* 0x000000028b007209 */ /* 0x004fc80007810000 */
[----:B------:R-:W-:Y:S02]  /*4440*/  FMNMX.FTZ R0, R138, R0, !PT ;  /* 0x000000008a007209 */ /* 0x000fe40007810000 */
[C---:B------:R-:W-:Y:S02]  /*4450*/  ISETP.GT.AND P1, PT, R4.reuse, 0x30, PT ;  /* 0x000000300400780c */ /* 0x040fe40003f24270 */
[----:B------:R-:W-:Y:S01]  /*4460*/  FMNMX.FTZ R0, R133, R0, !PT ;  /* 0x0000000085007209 */ /* 0x000fe20007810000 */
[----:B------:R2:W4:Y:S01]  /*4470*/  MUFU.EX2 R172, R3 ;  /* 0x0000000300ac7308 */ /* 0x0005220000000800 */
[----:B------:R-:W-:Y:S02]  /*4480*/  ISETP.GT.AND P0, PT, R4, 0x31, PT ;  /* 0x000000310400780c */ /* 0x000fe40003f04270 */
[----:B------:R-:W-:Y:S02]  /*4490*/  FSEL R131, R74, -INF , P1 ;  /* 0xff8000004a837808 */ /* 0x000fe40000800000 */
[----:B------:R-:W-:Y:S01]  /*44a0*/  FMNMX.FTZ R0, R132, R0, !PT ;  /* 0x0000000084007209 */ /* 0x000fe20007810000 */
[----:B------:R-:W-:Y:S01]  /*44b0*/  FFMA.FTZ R2, R12, c[0x0][0x2d0], -R20 ;  /* 0x0000b4000c027a23 */ /* 0x000fe20000010814 */
[----:B-1----:R-:W-:-:S02]  /*44c0*/  FMNMX.FTZ R184, R5, R7, !PT ;  /* 0x0000000705b87209 */ /* 0x002fc40007810000 */
[C---:B------:R-:W-:Y:S02]  /*44d0*/  ISETP.GT.AND P2, PT, R4.reuse, 0x38, PT ;  /* 0x000000380400780c */ /* 0x040fe40003f44270 */
[----:B------:R-:W-:Y:S01]  /*44e0*/  FSEL R130, R75, -INF , P0 ;  /* 0xff8000004b827808 */ /* 0x000fe20000000000 */
[----:B--2---:R-:W-:Y:S01]  /*44f0*/  FFMA.FTZ R3, R9, c[0x0][0x2d0], -R20 ;  /* 0x0000b40009037a23 */ /* 0x004fe20000010814 */
[----:B------:R-:W-:Y:S01]  /*4500*/  FMNMX.FTZ R0, R131, R0, !PT ;  /* 0x0000000083007209 */ /* 0x000fe20007810000 */
[----:B------:R1:W-:Y:S01]  /*4510*/  MUFU.EX2 R249, R2 ;  /* 0x0000000200f97308 */ /* 0x0003e20000000800 */
[----:B------:R-:W-:Y:S01]  /*4520*/  ISETP.GT.AND P1, PT, R4, 0x39, PT ;  /* 0x000000390400780c */ /* 0x000fe20003f24270 */
[----:B------:R-:W-:Y:S01]  /*4530*/  LDSM.16.MT88.4 R72, [R229+0x2000] ;  /* 0x00200000e548783b */ /* 0x000fe20000004200 */
[----:B------:R-:W-:-:S05]  /*4540*/  FSEL R129, R70, -INF , P2 ;  /* 0xff80000046817808 */ /* 0x000fca0001000000 */
[----:B------:R2:W-:Y:S01]  /*4550*/  MUFU.EX2 R175, R3 ;  /* 0x0000000300af7308 */ /* 0x0005e20000000800 */
[----:B------:R-:W-:Y:S02]  /*4560*/  FMNMX.FTZ R0, R130, R0, !PT ;  /* 0x0000000082007209 */ /* 0x000fe40007810000 */
[----:B------:R-:W-:Y:S02]  /*4570*/  FSETP.NEU.FTZ.AND P0, PT, R184, -INF , PT ;  /* 0xff800000b800780b */ /* 0x000fe40003f1d000 */
[----:B------:R-:W-:Y:S01]  /*4580*/  FSEL R128, R71, -INF , P1 ;  /* 0xff80000047807808 */ /* 0x000fe20000800000 */
[--C-:B-1----:R-:W-:Y:S02]  /*4590*/  FFMA.FTZ R2, R13, c[0x0][0x2d0], -R20.reuse ;  /* 0x0000b4000d027a23 */ /* 0x102fe40000010814 */
[----:B--2---:R-:W-:-:S04]  /*45a0*/  FFMA.FTZ R3, R10, c[0x0][0x2d0], -R20 ;  /* 0x0000b4000a037a23 */ /* 0x004fc80000010814 */
[----:B------:R1:W2:Y:S01]  /*45b0*/  MUFU.EX2 R174, R3 ;  /* 0x0000000300ae7308 */ /* 0x0002a20000000800 */
[----:B------:R-:W-:Y:S02]  /*45c0*/  FMNMX.FTZ R182, R129, R0, !PT ;  /* 0x0000000081b67209 */ /* 0x000fe40007810000 */
[----:B---3--:R-:W-:Y:S02]  /*45d0*/  FMNMX.FTZ R183, R183, R6, !PT ;  /* 0x00000006b7b77209 */ /* 0x008fe40007810000 */
[----:B------:R-:W-:-:S03]  /*45e0*/  FMNMX.FTZ R182, R128, R182, !PT ;  /* 0x000000b680b67209 */ /* 0x000fc60007810000 */
[----:B------:R3:W-:Y:S01]  /*45f0*/  MUFU.EX2 R251, R2 ;  /* 0x0000000200fb7308 */ /* 0x0007e20000000800 */
[----:B-1----:R-:W-:-:S05]  /*4600*/  FMUL.FTZ R3, R184, c[0x0][0x2d0] ;  /* 0x0000b400b8037a20 */ /* 0x002fca0000410000 */
[----:B------:R-:W-:Y:S01]  /*4610*/  FSEL R3, R3, RZ, P0 ;  /* 0x000000ff03037208 */ /* 0x000fe20000000000 */
[----:B---3--:R-:W-:-:S04]  /*4620*/  FFMA.FTZ R2, R14, c[0x0][0x2d0], -R20 ;  /* 0x0000b4000e027a23 */ /* 0x008fc80000010814 */
[--C-:B------:R-:W-:Y:S01]  /*4630*/  FFMA.FTZ R0, R25, c[0x0][0x2d0], -R3.reuse ;  /* 0x0000b40019007a23 */ /* 0x100fe20000010803 */
[----:B------:R1:W-:Y:S01]  /*4640*/  MUFU.EX2 R252, R2 ;  /* 0x0000000200fc7308 */ /* 0x0003e20000000800 */
[----:B------:R-:W-:Y:S07]  /*4650*/  SHFL.BFLY PT, R4, R182, 0x2, 0x1f ;  /* 0x0c401f00b6047f89 */ /* 0x000fee00000e0000 */
[----:B------:R3:W-:Y:S01]  /*4660*/  MUFU.EX2 R169, R0 ;  /* 0x0000000000a97308 */ /* 0x0007e20000000800 */
[----:B-1----:R-:W1:Y:S01]  /*4670*/  SHFL.BFLY PT, R2, R183, 0x1, 0x1f ;  /* 0x0c201f00b7027f89 */ /* 0x002e6200000e0000 */
[----:B---3--:R-:W-:-:S06]  /*4680*/  FFMA.FTZ R0, R29, c[0x0][0x2d0], -R3 ;  /* 0x0000b4001d007a23 */ /* 0x008fcc0000010803 */
[----:B------:R3:W1:Y:S02]  /*4690*/  MUFU.EX2 R168, R0 ;  /* 0x0000000000a87308 */ /* 0x0006640000000800 */
[----:B---3--:R-:W-:-:S06]  /*46a0*/  FFMA.FTZ R0, R28, c[0x0][0x2d0], -R3 ;  /* 0x0000b4001c007a23 */ /* 0x008fcc0000010803 */
[----:B------:R3:W-:Y:S01]  /*46b0*/  MUFU.EX2 R170, R0 ;  /* 0x0000000000aa7308 */ /* 0x0007e20000000800 */
[----:B-1----:R-:W-:Y:S02]  /*46c0*/  FMNMX.FTZ R183, R183, R2, !PT ;  /* 0x00000002b7b77209 */ /* 0x002fe40007810000 */
[----:B------:R-:W-:Y:S01]  /*46d0*/  FMNMX.FTZ R182, R182, R4, !PT ;  /* 0x00000004b6b67209 */ /* 0x000fe20007810000 */
[----:B---3--:R-:W-:-:S04]  /*46e0*/  FFMA.FTZ R0, R27, c[0x0][0x2d0], -R3 ;  /* 0x0000b4001b007a23 */ /* 0x008fc80000010803 */
[----:B------:R1:W3:Y:S01]  /*46f0*/  MUFU.EX2 R171, R0 ;  /* 0x0000000000ab7308 */ /* 0x0002e20000000800 */
[C---:B------:R-:W-:Y:S01]  /*4700*/  FMUL.FTZ R2, R183.reuse, c[0x0][0x2d0] ;  /* 0x0000b400b7027a20 */ /* 0x040fe20000410000 */
[----:B------:R-:W-:Y:S01]  /*4710*/  FSETP.NEU.FTZ.AND P0, PT, R183, -INF , PT ;  /* 0xff800000b700780b */ /* 0x000fe20003f1d000 */
[----:B------:R-:W2:Y:S01]  /*4720*/  SHFL.BFLY PT, R4, R182, 0x1, 0x1f ;  /* 0x0c201f00b6047f89 */ /* 0x000ea200000e0000 */
[----:B-1----:R-:W-:-:S04]  /*4730*/  FFMA.FTZ R0, R19, c[0x0][0x2d0], -R3 ;  /* 0x0000b40013007a23 */ /* 0x002fc80000010803 */
[----:B------:R1:W-:Y:S01]  /*4740*/  MUFU.EX2 R216, R0 ;  /* 0x0000000000d87308 */ /* 0x0003e20000000800 */
[----:B------:R-:W-:Y:S01]  /*4750*/  FSEL R2, R2, RZ, P0 ;  /* 0x000000ff02027208 */ /* 0x000fe20000000000 */
[----:B-1----:R-:W-:-:S06]  /*4760*/  FFMA.FTZ R0, R23, c[0x0][0x2d0], -R3 ;  /* 0x0000b40017007a23 */ /* 0x002fcc0000010803 */
[----:B------:R1:W-:Y:S02]  /*4770*/  MUFU.EX2 R217, R0 ;  /* 0x0000000000d97308 */ /* 0x0003e40000000800 */
[----:B-1----:R-:W-:-:S06]  /*4780*/  FFMA.FTZ R0, R24, c[0x0][0x2d0], -R3 ;  /* 0x0000b40018007a23 */ /* 0x002fcc0000010803 */
[----:B------:R1:W-:Y:S02]  /*4790*/  MUFU.EX2 R218, R0 ;  /* 0x0000000000da7308 */ /* 0x0003e40000000800 */
[----:B-1----:R-:W-:Y:S01]  /*47a0*/  FFMA.FTZ R0, R26, c[0x0][0x2d0], -R3 ;  /* 0x0000b4001a007a23 */ /* 0x002fe20000010803 */
[----:B--2---:R-:W-:Y:S01]  /*47b0*/  FMNMX.FTZ R182, R182, R4, !PT ;  /* 0x00000004b6b67209 */ /* 0x004fe20007810000 */
[----:B------:R-:W1:Y:S04]  /*47c0*/  LDSM.16.MT88.4 R24, [R230] ;  /* 0x00000000e618783b */ /* 0x000e680000004200 */
[----:B------:R2:W-:Y:S02]  /*47d0*/  MUFU.EX2 R219, R0 ;  /* 0x0000000000db7308 */ /* 0x0005e40000000800 */
[----:B--2---:R-:W-:-:S06]  /*47e0*/  FFMA.FTZ R0, R22, c[0x0][0x2d0], -R2 ;  /* 0x0000b40016007a23 */ /* 0x004fcc0000010802 */
[----:B------:R2:W-:Y:S01]  /*47f0*/  MUFU.EX2 R158, R0 ;  /* 0x00000000009e7308 */ /* 0x0005e20000000800 */
[--C-:B------:R-:W-:Y:S02]  /*4800*/  FFMA.FTZ R4, R16, c[0x0][0x2d0], -R2.reuse ;  /* 0x0000b40010047a23 */ /* 0x100fe40000010802 */
[----:B--2---:R-:W-:-:S05]  /*4810*/  FFMA.FTZ R0, R21, c[0x0][0x2d0], -R2 ;  /* 0x0000b40015007a23 */ /* 0x004fca0000010802 */
[----:B------:R2:W1:Y:S01]  /*4820*/  MUFU.EX2 R156, R0 ;  /* 0x00000000009c7308 */ /* 0x0004620000000800 */
[----:B------:R-:W-:Y:S01]  /*4830*/  FSETP.NEU.FTZ.AND P0, PT, R182, -INF , PT ;  /* 0xff800000b600780b */ /* 0x000fe20003f1d000 */
[----:B--2---:R-:W-:-:S06]  /*4840*/  FFMA.FTZ R0, R15, c[0x0][0x2d0], -R2 ;  /* 0x0000b4000f007a23 */ /* 0x004fcc0000010802 */
[----:B------:R2:W-:Y:S02]  /*4850*/  MUFU.EX2 R160, R0 ;  /* 0x0000000000a07308 */ /* 0x0005e40000000800 */
[----:B--2---:R-:W-:-:S06]  /*4860*/  FFMA.FTZ R0, R17, c[0x0][0x2d0], -R2 ;  /* 0x0000b40011007a23 */ /* 0x004fcc0000010802 */
[----:B------:R2:W1:Y:S08]  /*4870*/  MUFU.EX2 R163, R0 ;  /* 0x0000000000a37308 */ /* 0x0004700000000800 */
[----:B------:R1:W-:Y:S01]  /*4880*/  MUFU.EX2 R179, R4 ;  /* 0x0000000400b37308 */ /* 0x0003e20000000800 */
[----:B--2---:R-:W-:-:S05]  /*4890*/  FMUL.FTZ R0, R182, c[0x0][0x2d0] ;  /* 0x0000b400b6007a20 */ /* 0x004fca0000410000 */
[----:B------:R-:W-:Y:S01]  /*48a0*/  FSEL R0, R0, RZ, P0 ;  /* 0x000000ff00007208 */ /* 0x000fe20000000000 */
[----:B-1----:R-:W-:-:S04]  /*48b0*/  FFMA.FTZ R4, R18, c[0x0][0x2d0], -R2 ;  /* 0x0000b40012047a23 */ /* 0x002fc80000010802 */
[----:B------:R1:W-:Y:S02]  /*48c0*/  MUFU.EX2 R210, R4 ;  /* 0x0000000400d27308 */ /* 0x0003e40000000800 */
[----:B-1----:R-:W-:-:S06]  /*48d0*/  FFMA.FTZ R4, R32, c[0x0][0x2d0], -R0 ;  /* 0x0000b40020047a23 */ /* 0x002fcc0000010800 */
[----:B------:R1:W-:Y:S02]  /*48e0*/  MUFU.EX2 R145, R4 ;  /* 0x0000000400917308 */ /* 0x0003e40000000800 */
[----:B-1----:R-:W-:-:S06]  /*48f0*/  FFMA.FTZ R4, R34, c[0x0][0x2d0], -R0 ;  /* 0x0000b40022047a23 */ /* 0x002fcc0000010800 */
[----:B------:R1:W2:Y:S02]  /*4900*/  MUFU.EX2 R144, R4 ;  /* 0x0000000400907308 */ /* 0x0002a40000000800 */
[----:B-1----:R-:W-:-:S06]  /*4910*/  FFMA.FTZ R4, R30, c[0x0][0x2d0], -R0 ;  /* 0x0000b4001e047a23 */ /* 0x002fcc0000010800 */
[----:B------:R1:W-:Y:S02]  /*4920*/  MUFU.EX2 R153, R4 ;  /* 0x0000000400997308 */ /* 0x0003e40000000800 */
[----:B-1----:R-:W-:-:S06]  /*4930*/  FFMA.FTZ R4, R33, c[0x0][0x2d0], -R0 ;  /* 0x0000b40021047a23 */ /* 0x002fcc0000010800 */
[----:B------:R1:W1:Y:S01]  /*4940*/  MUFU.EX2 R155, R4 ;  /* 0x00000004009b7308 */ /* 0x0002620000000800 */
[----:B----4-:R-:W-:Y:S01]  /*4950*/  F2FP.PACK_AB R16, R172, R173 ;  /* 0x000000adac10723e */ /* 0x010fe200000000ff */
[----:B-1----:R-:W-:-:S06]  /*4960*/  FFMA.FTZ R4, R31, c[0x0][0x2d0], -R2 ;  /* 0x0000b4001f047a23 */ /* 0x002fcc0000010802 */
[----:B------:R1:W-:Y:S01]  /*4970*/  MUFU.EX2 R208, R4 ;  /* 0x0000000400d07308 */ /* 0x0003e20000000800 */
[----:B------:R-:W-:Y:S02]  /*4980*/  F2FP.PACK_AB R18, R174, R175 ;  /* 0x000000afae12723e */ /* 0x000fe400000000ff */
[----:B------:R-:W-:Y:S02]  /*4990*/  F2FP.PACK_AB R17, R168, R169 ;  /* 0x000000a9a811723e */ /* 0x000fe400000000ff */
[----:B---3--:R-:W-:Y:S01]  /*49a0*/  F2FP.PACK_AB R19, R171, R170 ;  /* 0x000000aaab13723e */ /* 0x008fe200000000ff */
[----:B-1----:R-:W-:Y:S02]  /*49b0*/  FFMA.FTZ R4, R35, c[0x0][0x2d0], -R2 ;  /* 0x0000b40023047a23 */ /* 0x002fe40000010802 */
[----:B------:R-:W1:Y:S02]  /*49c0*/  LDSM.16.MT88.4 R32, [R230+0x800] ;  /* 0x00080000e620783b */ /* 0x000e640000004200 */
[----:B------:R3:W4:Y:S01]  /*49d0*/  MUFU.EX2 R211, R4 ;  /* 0x0000000400d37308 */ /* 0x0007220000000800 */
[----:B------:R-:W-:Y:S01]  /*49e0*/  F2FP.PACK_AB R12, R156, R158 ;  /* 0x0000009e9c0c723e */ /* 0x000fe200000000ff */
[----:B------:R-:W-:Y:S01]  /*49f0*/  HMMA.16816.F32 R64, R16, R40, RZ ;  /* 0x000000281040723c */ /* 0x000fe200000018ff */
[----:B------:R-:W-:-:S02]  /*4a00*/  F2FP.PACK_AB R14, R163, R160 ;  /* 0x000000a0a30e723e */ /* 0x000fc400000000ff */
[----:B--2---:R-:W-:Y:S01]  /*4a10*/  F2FP.PACK_AB R13, R144, R145 ;  /* 0x00000091900d723e */ /* 0x004fe200000000ff */
[----:B---3--:R-:W-:-:S04]  /*4a20*/  FFMA.FTZ R4, R48, c[0x0][0x2d0], -R0 ;  /* 0x0000b40030047a23 */ /* 0x008fc80000010800 */
[----:B------:R2:W-:Y:S01]  /*4a30*/  MUFU.EX2 R176, R4 ;  /* 0x0000000400b07308 */ /* 0x0005e20000000800 */
[----:B------:R-:W-:Y:S01]  /*4a40*/  F2FP.PACK_AB R15, R155, R153 ;  /* 0x000000999b0f723e */ /* 0x000fe200000000ff */
[----:B------:R-:W-:Y:S01]  /*4a50*/  HMMA.16816.F32 R52, R16, R24, RZ ;  /* 0x000000181034723c */ /* 0x000fe200000018ff */
[----:B--2---:R-:W-:-:S05]  /*4a60*/  FFMA.FTZ R4, R49, c[0x0][0x2d0], -R0 ;  /* 0x0000b40031047a23 */ /* 0x004fca0000010800 */
[----:B------:R2:W3:Y:S02]  /*4a70*/  MUFU.EX2 R177, R4 ;  /* 0x0000000400b17308 */ /* 0x0004e40000000800 */
[----:B--2---:R-:W-:-:S06]  /*4a80*/  FFMA.FTZ R4, R50, c[0x0][0x2d0], -R0 ;  /* 0x0000b40032047a23 */ /* 0x004fcc0000010800 */
[----:B------:R2:W-:Y:S01]  /*4a90*/  MUFU.EX2 R178, R4 ;  /* 0x0000000400b27308 */ /* 0x0005e20000000800 */
[C---:B------:R-:W-:Y:S01]  /*4aa0*/  HMMA.16816.F32 R48, R12.reuse, R24, RZ ;  /* 0x000000180c30723c */ /* 0x040fe200000018ff */
[----:B------:R-:W-:Y:S01]  /*4ab0*/  F2FP.PACK_AB R8, R249, R250 ;  /* 0x000000faf908723e */ /* 0x000fe200000000ff */
[----:B--2---:R-:W-:Y:S01]  /*4ac0*/  FFMA.FTZ R4, R56, c[0x0][0x2d0], -R0 ;  /* 0x0000b40038047a23 */ /* 0x004fe20000010800 */
[----:B------:R-:W-:Y:S02]  /*4ad0*/  F2FP.PACK_AB R9, R217, R216 ;  /* 0x000000d8d909723e */ /* 0x000fe400000000ff */
[----:B------:R-:W-:Y:S02]  /*4ae0*/  F2FP.PACK_AB R10, R252, R251 ;  /* 0x000000fbfc0a723e */ /* 0x000fe400000000ff */
[----:B------:R2:W1:Y:S01]  /*4af0*/  MUFU.EX2 R209, R4 ;  /* 0x0000000400d17308 */ /* 0x0004620000000800 */
[----:B------:R-:W-:Y:S02]  /*4b00*/  F2FP.PACK_AB R11, R219, R218 ;  /* 0x000000dadb0b723e */ /* 0x000fe400000000ff */
[----:B----4-:R-:W-:Y:S01]  /*4b10*/  F2FP.PACK_AB R6, R211, R208 ;  /* 0x000000d0d306723e */ /* 0x010fe200000000ff */
[----:B------:R-:W-:Y:S01]  /*4b20*/  HMMA.16816.F32 R80, R12, R100, RZ ;  /* 0x000000640c50723c */ /* 0x000fe200000018ff */
[----:B---3--:R-:W-:Y:S01]  /*4b30*/  F2FP.PACK_AB R5, R177, R176 ;  /* 0x000000b0b105723e */ /* 0x008fe200000000ff */
[----:B------:R-:W-:Y:S06]  /*4b40*/  LDSM.16.MT88.4 R56, [R232] ;  /* 0x00000000e838783b */ /* 0x000fec0000004200 */
[----:B------:R-:W-:Y:S01]  /*4b50*/  HMMA.16816.F32 R192, R8, R36, R64 ;  /* 0x0000002408c0723c */ /* 0x000fe20000001840 */
[----:B------:R-:W3:Y:S01]  /*4b60*/  LDSM.16.MT88.4 R64, [R233+0x2800] ;  /* 0x00280000e940783b */ /* 0x000ee20000004200 */
[----:B--2---:R-:W-:-:S02]  /*4b70*/  F2FP.PACK_AB R4, R210, R179 ;  /* 0x000000b3d204723e */ /* 0x004fc400000000ff */
[----:B-1----:R-:W-:-:S04]  /*4b80*/  F2FP.PACK_AB R7, R209, R178 ;  /* 0x000000b2d107723e */ /* 0x002fc800000000ff */
[-C--:B------:R-:W-:Y:S01]  /*4b90*/  HMMA.16816.F32 R212, R8, R32.reuse, R52 ;  /* 0x0000002008d4723c */ /* 0x080fe20000001834 */
[----:B------:R-:W1:Y:S07]  /*4ba0*/  LDSM.16.MT88.4 R52, [R230+0x2800] ;  /* 0x00280000e634783b */ /* 0x000e6e0000004200 */
[----:B------:R-:W-:Y:S01]  /*4bb0*/  HMMA.16816.F32 R200, R4, R32, R48 ;  /* 0x0000002004c8723c */ /* 0x000fe20000001830 */
[----:B------:R-:W2:Y:S07]  /*4bc0*/  LDSM.16.MT88.4 R48, [R229+0x2800] ;  /* 0x00280000e530783b */ /* 0x000eae0000004200 */
[----:B------:R-:W-:Y:S08]  /*4bd0*/  HMMA.16816.F32 R96, R12, R88, RZ ;  /* 0x000000580c60723c */ /* 0x000ff000000018ff */
[C---:B------:R-:W-:Y:S08]  /*4be0*/  HMMA.16816.F32 R28, R16.reuse, R44, RZ ;  /* 0x0000002c101c723c */ /* 0x040ff000000018ff */
[-C--:B------:R-:W-:Y:S08]  /*4bf0*/  HMMA.16816.F32 R112, R16, R72.reuse, RZ ;  /* 0x000000481070723c */ /* 0x080ff000000018ff */
[----:B------:R-:W-:Y:S08]  /*4c00*/  HMMA.16816.F32 R108, R12, R72, RZ ;  /* 0x000000480c6c723c */ /* 0x000ff000000018ff */
[----:B------:R-:W-:Y:S08]  /*4c10*/  HMMA.16816.F32 R92, R16, R100, RZ ;  /* 0x00000064105c723c */ /* 0x000ff000000018ff */
[----:B---3--:R-:W-:Y:S08]  /*4c20*/  HMMA.16816.F32 R80, R4, R64, R80 ;  /* 0x000000400450723c */ /* 0x008ff00000001850 */
[----:B------:R-:W-:Y:S08]  /*4c30*/  HMMA.16816.F32 R60, R12, R40, RZ ;  /* 0x000000280c3c723c */ /* 0x000ff000000018ff */
[----:B-1----:R-:W-:Y:S08]  /*4c40*/  HMMA.16816.F32 R96, R4, R52, R96 ;  /* 0x000000340460723c */ /* 0x002ff00000001860 */
[C---:B------:R-:W-:Y:S01]  /*4c50*/  HMMA.16816.F32 R104, R8.reuse, R84, R28 ;  /* 0x000000540868723c */ /* 0x040fe2000000181c */
[----:B------:R-:W1:Y:S07]  /*4c60*/  LDSM.16.MT88.4 R28, [R232+0x800] ;  /* 0x00080000e81c783b */ /* 0x000e6e0000004200 */
[-C--:B--2---:R-:W-:Y:S08]  /*4c70*/  HMMA.16816.F32 R112, R8, R48.reuse, R112 ;  /* 0x000000300870723c */ /* 0x084ff00000001870 */
[----:B------:R-:W-:Y:S08]  /*4c80*/  HMMA.16816.F32 R108, R4, R48, R108 ;  /* 0x00000030046c723c */ /* 0x000ff0000000186c */
[----:B------:R-:W-:Y:S01]  /*4c90*/  HMMA.16816.F32 R92, R8, R64, R92 ;  /* 0x00000040085c723c */ /* 0x000fe2000000185c */
[----:B------:R-:W-:-:S07]  /*4ca0*/  FFMA.FTZ R159, R159, c[0x0][0x2d0], -R20 ;  /* 0x0000b4009f9f7a23 */ /* 0x000fce0000010814 */
[----:B------:R-:W-:Y:S01]  /*4cb0*/  HMMA.16816.F32 R68, R12, R44, RZ ;  /* 0x0000002c0c44723c */ /* 0x000fe200000018ff */
[----:B------:R-:W-:-:S06]  /*4cc0*/  FFMA.FTZ R157, R157, c[0x0][0x2d0], -R20 ;  /* 0x0000b4009d9d7a23 */ /* 0x000fcc0000010814 */
[----:B------:R-:W-:Y:S01]  /*4cd0*/  IMAD.MOV.U32 R44, RZ, RZ, R83 ;  /* 0x000000ffff2c7224 */ /* 0x000fe200078e0053 */
[----:B------:R-:W-:Y:S01]  /*4ce0*/  HMMA.16816.F32 R188, R4, R36, R60 ;  /* 0x0000002404bc723c */ /* 0x000fe2000000183c */
[----:B------:R-:W-:Y:S01]  /*4cf0*/  FFMA.FTZ R45, R165, c[0x0][0x2d0], -R20 ;  /* 0x0000b400a52d7a23 */ /* 0x000fe20000010814 */
[----:B------:R-:W2:Y:S01]  /*4d00*/  LDSM.16.MT88.4 R60, [R232+0x2800] ;  /* 0x00280000e83c783b */ /* 0x000ea20000004200 */
[----:B------:R-:W-:Y:S02]  /*4d10*/  IMAD.MOV.U32 R165, RZ, RZ, R44 ;  /* 0x000000ffffa57224 */ /* 0x000fe400078e002c */
[----:B------:R-:W-:Y:S02]  /*4d20*/  FFMA.FTZ R44, R164, c[0x0][0x2d0], -R20 ;  /* 0x0000b400a42c7a23 */ /* 0x000fe40000010814 */
[----:B------:R-:W-:Y:S01]  /*4d30*/  IMAD.MOV.U32 R37, RZ, RZ, R97 ;  /* 0x000000ffff257224 */ /* 0x000fe200078e0061 */
[----:B------:R-:W-:Y:S01]  /*4d40*/  HMMA.16816.F32 R124, R16, R56, RZ ;  /* 0x00000038107c723c */ /* 0x000fe200000018ff */
[----:B------:R-:W-:-:S02]  /*4d50*/  FFMA.FTZ R181, R148, c[0x0][0x2d0], -R3 ;  /* 0x0000b40094b57a23 */ /* 0x000fc40000010803 */
[----:B------:R-:W-:Y:S02]  /*4d60*/  IMAD.MOV.U32 R199, RZ, RZ, R104 ;  /* 0x000000ffffc77224 */ /* 0x000fe400078e0068 */
[----:B------:R-:W-:-:S03]  /*4d70*/  IMAD.MOV.U32 R198, RZ, RZ, R105 ;  /* 0x000000ffffc67224 */ /* 0x000fc600078e0069 */
[----:B------:R-:W-:Y:S01]  /*4d80*/  HMMA.16816.F32 R120, R12, R56, RZ ;  /* 0x000000380c78723c */ /* 0x000fe200000018ff */
[----:B------:R-:W-:Y:S02]  /*4d90*/  IMAD.MOV.U32 R197, RZ, RZ, R106 ;  /* 0x000000ffffc57224 */ /* 0x000fe400078e006a */
[----:B------:R-:W-:Y:S02]  /*4da0*/  IMAD.MOV.U32 R196, RZ, RZ, R107 ;  /* 0x000000ffffc47224 */ /* 0x000fe400078e006b */
[----:B------:R-:W-:Y:S02]  /*4db0*/  IMAD.MOV.U32 R23, RZ, RZ, R114 ;  /* 0x000000ffff177224 */ /* 0x000fe400078e0072 */
[--C-:B------:R-:W-:Y:S02]  /*4dc0*/  FFMA.FTZ R57, R167, c[0x0][0x2d0], -R20.reuse ;  /* 0x0000b400a7397a23 */ /* 0x100fe40000010814 */
[--C-:B------:R-:W-:Y:S02]  /*4dd0*/  FFMA.FTZ R56, R166, c[0x0][0x2d0], -R20.reuse ;  /* 0x0000b400a6387a23 */ /* 0x100fe40000010814 */
[----:B------:R-:W-:-:S02]  /*4de0*/  FFMA.FTZ R166, R162, c[0x0][0x2d0], -R20 ;  /* 0x0000b400a2a67a23 */ /* 0x000fc40000010814 */
[----:B------:R-:W-:Y:S01]  /*4df0*/  FFMA.FTZ R167, R161, c[0x0][0x2d0], -R20 ;  /* 0x0000b400a1a77a23 */ /* 0x000fe20000010814 */
[----:B------:R-:W-:Y:S01]  /*4e00*/  HMMA.16816.F32 R104, R16, R88, RZ ;  /* 0x000000581068723c */ /* 0x000fe200000018ff */
[----:B------:R-:W-:Y:S02]  /*4e10*/  IMAD.MOV.U32 R22, RZ, RZ, R108 ;  /* 0x000000ffff167224 */ /* 0x000fe400078e006c */
[----:B------:R-:W-:Y:S02]  /*4e20*/  IMAD.MOV.U32 R21, RZ, RZ, R109 ;  /* 0x000000ffff157224 */ /* 0x000fe400078e006d */
[--C-:B------:R-:W-:Y:S02]  /*4e30*/  FFMA.FTZ R20, R149, c[0x0][0x2d0], -R3.reuse ;  /* 0x0000b40095147a23 */ /* 0x100fe40000010803 */
[----:B------:R-:W-:Y:S02]  /*4e40*/  FFMA.FTZ R148, R147, c[0x0][0x2d0], -R3 ;  /* 0x0000b40093947a23 */ /* 0x000fe40000010803 */
[----:B------:R-:W-:-:S02]  /*4e50*/  IMAD.MOV.U32 R49, RZ, RZ, R94 ;  /* 0x000000ffff317224 */ /* 0x000fc400078e005e */
[----:B------:R-:W-:Y:S02]  /*4e60*/  IMAD.MOV.U32 R101, RZ, RZ, R93 ;  /* 0x000000ffff657224 */ /* 0x000fe400078e005d */
[----:B------:R-:W-:Y:S02]  /*4e70*/  FFMA.FTZ R149, R146, c[0x0][0x2d0], -R3 ;  /* 0x0000b40092957a23 */ /* 0x000fe40000010803 */
[--C-:B------:R-:W-:Y:S02]  /*4e80*/  FFMA.FTZ R147, R135, c[0x0][0x2d0], -R2.reuse ;  /* 0x0000b40087937a23 */ /* 0x100fe40000010802 */
[--C-:B------:R-:W-:Y:S02]  /*4e90*/  FFMA.FTZ R94, R143, c[0x0][0x2d0], -R2.reuse ;  /* 0x0000b4008f5e7a23 */ /* 0x100fe40000010802 */
[--C-:B------:R-:W-:Y:S02]  /*4ea0*/  FFMA.FTZ R93, R142, c[0x0][0x2d0], -R2.reuse ;  /* 0x0000b4008e5d7a23 */ /* 0x100fe40000010802 */
[----:B------:R-:W-:-:S02]  /*4eb0*/  FFMA.FTZ R89, R141, c[0x0][0x2d0], -R2 ;  /* 0x0000b4008d597a23 */ /* 0x000fc40000010802 */
[--C-:B------:R-:W-:Y:S02]  /*4ec0*/  FFMA.FTZ R88, R140, c[0x0][0x2d0], -R2.reuse ;  /* 0x0000b4008c587a23 */ /* 0x100fe40000010802 */
[--C-:B------:R-:W-:Y:S02]  /*4ed0*/  FFMA.FTZ R162, R137, c[0x0][0x2d0], -R2.reuse ;  /* 0x0000b40089a27a23 */ /* 0x100fe40000010802 */
[--C-:B------:R-:W-:Y:S02]  /*4ee0*/  FFMA.FTZ R161, R136, c[0x0][0x2d0], -R2.reuse ;  /* 0x0000b40088a17a23 */ /* 0x100fe40000010802 */
[----:B------:R-:W-:Y:S02]  /*4ef0*/  IMAD.MOV.U32 R135, RZ, RZ, R37 ;  /* 0x000000ffff877224 */ /* 0x000fe400078e0025 */
[----:B------:R-:W-:Y:S02]  /*4f00*/  FFMA.FTZ R146, R134, c[0x0][0x2d0], -R2 ;  /* 0x0000b40086927a23 */ /* 0x000fe40000010802 */
[----:B------:R-:W-:-:S02]  /*4f10*/  FFMA.FTZ R2, R138, c[0x0][0x2d0], -R0 ;  /* 0x0000b4008a027a23 */ /* 0x000fc40000010800 */
[--C-:B------:R-:W-:Y:S02]  /*4f20*/  FFMA.FTZ R37, R133, c[0x0][0x2d0], -R0.reuse ;  /* 0x0000b40085257a23 */ /* 0x100fe40000010800 */
[----:B------:R-:W-:Y:S02]  /*4f30*/  FFMA.FTZ R73, R132, c[0x0][0x2d0], -R0 ;  /* 0x0000b40084497a23 */ /* 0x000fe40000010800 */
[----:B------:R-:W-:Y:S02]  /*4f40*/  IMAD.MOV.U32 R143, RZ, RZ, R20 ;  /* 0x000000ffff8f7224 */ /* 0x000fe400078e0014 */
[----:B------:R-:W-:Y:S02]  /*4f50*/  IMAD.MOV.U32 R138, RZ, RZ, R23 ;  /* 0x000000ffff8a7224 */ /* 0x000fe400078e0017 */
[----:B------:R-:W-:Y:S02]  /*4f60*/  IMAD.MOV.U32 R133, RZ, RZ, R22 ;  /* 0x000000ffff857224 */ /* 0x000fe400078e0016 */
[----:B------:R-:W-:-:S02]  /*4f70*/  IMAD.MOV.U32 R132, RZ, RZ, R21 ;  /* 0x000000ffff847224 */ /* 0x000fc400078e0015 */
[----:B------:R-:W-:Y:S01]  /*4f80*/  HMMA.16816.F32 R20, R12, R58, RZ ;  /* 0x0000003a0c14723c */ /* 0x000fe200000018ff */
[----:B------:R-:W-:Y:S02]  /*4f90*/  IMAD.MOV.U32 R48, RZ, RZ, R96 ;  /* 0x000000ffff307224 */ /* 0x000fe400078e0060 */
[----:B------:R-:W-:Y:S02]  /*4fa0*/  IMAD.MOV.U32 R41, RZ, RZ, R99 ;  /* 0x000000ffff297224 */ /* 0x000fe400078e0063 */
[----:B------:R-:W-:-:S03]  /*4fb0*/  IMAD.MOV.U32 R40, RZ, RZ, R98 ;  /* 0x000000ffff287224 */ /* 0x000fc600078e0062 */
[----:B------:R-:W-:Y:S08]  /*4fc0*/  HMMA.16816.F32 R104, R8, R52, R104 ;  /* 0x000000340868723c */ /* 0x000ff00000001868 */
[C---:B------:R-:W-:Y:S08]  /*4fd0*/  HMMA.16816.F32 R220, R4.reuse, R84, R68 ;  /* 0x0000005404dc723c */ /* 0x040ff00000001844 */
[----:B-1----:R-:W-:Y:S08]  /*4fe0*/  HMMA.16816.F32 R96, R4, R30, R20 ;  /* 0x0000001e0460723c */ /* 0x002ff00000001814 */
[----:B------:R-:W-:Y:S08]  /*4ff0*/  HMMA.16816.F32 R20, R12, R74, RZ ;  /* 0x0000004a0c14723c */ /* 0x000ff000000018ff */
[-C--:B------:R-:W-:Y:S08]  /*5000*/  HMMA.16816.F32 R76, R16, R116.reuse, RZ ;  /* 0x00000074104c723c */ /* 0x080ff000000018ff */
[----:B------:R-:W-:Y:S01]  /*5010*/  HMMA.16816.F32 R68, R12, R116, RZ ;  /* 0x000000740c44723c */ /* 0x000fe200000018ff */
[----:B------:R-:W-:-:S02]  /*5020*/  IMAD.MOV.U32 R32, RZ, RZ, R107 ;  /* 0x000000ffff207224 */ /* 0x000fc400078e006b */
[----:B------:R-:W-:Y:S02]  /*5030*/  IMAD.MOV.U32 R24, RZ, RZ, R106 ;  /* 0x000000ffff187224 */ /* 0x000fe400078e006a */
[----:B------:R-:W-:Y:S02]  /*5040*/  IMAD.MOV.U32 R206, RZ, RZ, R105 ;  /* 0x000000ffffce7224 */ /* 0x000fe400078e0069 */
[----:B------:R-:W-:Y:S02]  /*5050*/  IMAD.MOV.U32 R205, RZ, RZ, R104 ;  /* 0x000000ffffcd7224 */ /* 0x000fe400078e0068 */
[----:B------:R-:W-:Y:S08]  /*5060*/  HMMA.16816.F32 R104, R4, R50, R20 ;  /* 0x000000320468723c */ /* 0x000ff00000001814 */
[-C--:B--2---:R-:W-:Y:S08]  /*5070*/  HMMA.16816.F32 R76, R8, R60.reuse, R76 ;  /* 0x0000003c084c723c */ /* 0x084ff0000000184c */
[----:B------:R-:W-:Y:S08]  /*5080*/  HMMA.16816.F32 R68, R4, R60, R68 ;  /* 0x0000003c0444723c */ /* 0x000ff00000001844 */
[----:B------:R-:W-:Y:S01]  /*5090*/  HMMA.16816.F32 R20, R12, R90, RZ ;  /* 0x0000005a0c14723c */ /* 0x000fe200000018ff */
[----:B------:R1:W-:Y:S04]  /*50a0*/  STL [R1+0xa0], R237 ;  /* 0x0000a0ed01007387 */ /* 0x0003e80000100800 */
[----:B------:R2:W-:Y:S01]  /*50b0*/  STL [R1+0x9c], R236 ;  /* 0x00009cec01007387 */ /* 0x0005e20000100800 */
[----:B------:R-:W-:-:S03]  /*50c0*/  IMAD.MOV.U32 R186, RZ, RZ, R110 ;  /* 0x000000ffffba7224 */ /* 0x000fc600078e006e */
[----:B------:R3:W-:Y:S01]  /*50d0*/  STL [R1+0x98], R235 ;  /* 0x000098eb01007387 */ /* 0x0007e20000100800 */
[----:B------:R-:W-:-:S03]  /*50e0*/  IMAD.MOV.U32 R180, RZ, RZ, R111 ;  /* 0x000000ffffb47224 */ /* 0x000fc600078e006f */
[----:B------:R4:W-:Y:S01]  /*50f0*/  STL [R1+0x94], R234 ;  /* 0x000094ea01007387 */ /* 0x0009e20000100800 */
[----:B------:R-:W-:-:S03]  /*5100*/  IMAD.MOV.U32 R36, RZ, RZ, R82 ;  /* 0x000000ffff247224 */ /* 0x000fc600078e0052 */
[----:B------:R4:W-:Y:S01]  /*5110*/  STL [R1+0x90], R231 ;  /* 0x000090e701007387 */ /* 0x0009e20000100800 */
[----:B------:R-:W-:Y:S02]  /*5120*/  IMAD.MOV.U32 R33, RZ, RZ, R81 ;  /* 0x000000ffff217224 */ /* 0x000fe400078e0051 */
[----:B------:R-:W-:Y:S01]  /*5130*/  IMAD.MOV.U32 R53, RZ, RZ, R80 ;  /* 0x000000ffff357224 */ /* 0x000fe200078e0050 */
[----:B------:R4:W-:Y:S01]  /*5140*/  STL [R1+0x8c], R228 ;  /* 0x00008ce401007387 */ /* 0x0009e20000100800 */
[----:B------:R-:W-:Y:S01]  /*5150*/  IMAD.MOV.U32 R116, RZ, RZ, R76 ;  /* 0x000000ffff747224 */ /* 0x000fe200078e004c */
[----:B------:R-:W-:Y:S01]  /*5160*/  HMMA.16816.F32 R80, R12, R42, RZ ;  /* 0x0000002a0c50723c */ /* 0x000fe200000018ff */
[----:B------:R-:W-:Y:S02]  /*5170*/  IMAD.MOV.U32 R117, RZ, RZ, R77 ;  /* 0x000000ffff757224 */ /* 0x000fe400078e004d */
[----:B-1----:R-:W-:Y:S02]  /*5180*/  IMAD.MOV.U32 R237, RZ, RZ, R68 ;  /* 0x000000ffffed7224 */ /* 0x002fe400078e0044 */
[----:B--2---:R-:W-:-:S03]  /*5190*/  IMAD.MOV.U32 R236, RZ, RZ, R69 ;  /* 0x000000ffffec7224 */ /* 0x004fc600078e0045 */
[----:B------:R-:W-:Y:S01]  /*51a0*/  HMMA.16816.F32 R108, R4, R54, R20 ;  /* 0x00000036046c723c */ /* 0x000fe20000001814 */
[----:B---3--:R-:W-:Y:S02]  /*51b0*/  IMAD.MOV.U32 R235, RZ, RZ, R70 ;  /* 0x000000ffffeb7224 */ /* 0x008fe400078e0046 */
[----:B----4-:R-:W-:-:S05]  /*51c0*/  IMAD.MOV.U32 R234, RZ, RZ, R71 ;  /* 0x000000ffffea7224 */ /* 0x010fca00078e0047 */
[----:B------:R-:W-:Y:S01]  /*51d0*/  HMMA.16816.F32 R20, R12, R102, RZ ;  /* 0x000000660c14723c */ /* 0x000fe200000018ff */
[----:B------:R-:W-:Y:S02]  /*51e0*/  IMAD.MOV.U32 R231, RZ, RZ, R78 ;  /* 0x000000ffffe77224 */ /* 0x000fe400078e004e */
[----:B------:R-:W-:-:S05]  /*51f0*/  IMAD.MOV.U32 R228, RZ, RZ, R79 ;  /* 0x000000ffffe47224 */ /* 0x000fca00078e004f */
[C---:B------:R-:W-:Y:S08]  /*5200*/  HMMA.16816.F32 R68, R12.reuse, R46, RZ ;  /* 0x0000002e0c44723c */ /* 0x040ff000000018ff */
[C---:B------:R-:W-:Y:S08]  /*5210*/  HMMA.16816.F32 R76, R12.reuse, R26, RZ ;  /* 0x0000001a0c4c723c */ /* 0x040ff000000018ff */
[----:B------:R-:W-:Y:S01]  /*5220*/  HMMA.16816.F32 R12, R12, R118, RZ ;  /* 0x000000760c0c723c */ /* 0x000fe200000018ff */
[----:B------:R-:W-:-:S07]  /*5230*/  IMAD.MOV.U32 R25, RZ, RZ, R113 ;  /* 0x000000ffff197224 */ /* 0x000fce00078e0071 */
[-C--:B------:R-:W-:Y:S08]  /*5240*/  HMMA.16816.F32 R224, R8, R28.reuse, R124 ;  /* 0x0000001c08e0723c */ /* 0x080ff0000000187c */
[C---:B------:R-:W-:Y:S07]  /*5250*/  HMMA.16816.F32 R120, R4.reuse, R28, R120 ;  /* 0x0000001c0478723c */ /* 0x040fee0000001878 */
[----:B------:R-:W-:Y:S01]  /*5260*/  IMAD.MOV.U32 R29, RZ, RZ, R115 ;  /* 0x000000ffff1d7224 */ /* 0x000fe200078e0073 */
[----:B------:R-:W-:Y:S01]  /*5270*/  HMMA.16816.F32 R80, R4, R38, R80 ;  /* 0x000000260450723c */ /* 0x000fe20000001850 */
[----:B------:R-:W-:-:S07]  /*5280*/  IMAD.MOV.U32 R28, RZ, RZ, R112 ;  /* 0x000000ffff1c7224 */ /* 0x000fce00078e0070 */
[C---:B------:R-:W-:Y:S08]  /*5290*/  HMMA.16816.F32 R76, R4.reuse, R34, R76 ;  /* 0x00000022044c723c */ /* 0x040ff0000000184c */
[C---:B------:R-:W-:Y:S08]  /*52a0*/  HMMA.16816.F32 R68, R4.reuse, R86, R68 ;  /* 0x000000560444723c */ /* 0x040ff00000001844 */
[C---:B------:R-:W-:Y:S08]  /*52b0*/  HMMA.16816.F32 R112, R4.reuse, R66, R20 ;  /* 0x000000420470723c */ /* 0x040ff00000001814 */
[----:B------:R-:W-:Y:S01]  /*52c0*/  HMMA.16816.F32 R124, R4, R62, R12 ;  /* 0x0000003e047c723c */ /* 0x000fe2000000180c */
[----:B------:R-:W-:Y:S01]  /*52d0*/  IMAD.MOV.U32 R164, RZ, RZ, R36 ;  /* 0x000000ffffa47224 */ /* 0x000fe200078e0024 */
[----:B------:R-:W1:Y:S06]  /*52e0*/  LDSM.16.MT88.4 R12, [R229+0x1000] ;  /* 0x00100000e50c783b */ /* 0x000e6c0000004200 */
[----:B------:R-:W-:Y:S01]  /*52f0*/  HMMA.16816.F32 R4, R16, R46, RZ ;  /* 0x0000002e1004723c */ /* 0x000fe200000018ff */
[----:B------:R-:W-:-:S02]  /*5300*/  IMAD.MOV.U32 R52, RZ, RZ, R95 ;  /* 0x000000ffff347224 */ /* 0x000fc400078e005f */
[----:B------:R-:W-:Y:S11]  /*5310*/  FFMA.FTZ R36, R154, c[0x0][0x2d0], -R3 ;  /* 0x0000b4009a247a23 */ /* 0x000ff60000010803 */
[----:B------:R-:W-:Y:S10]  /*5320*/  @!UPT UIADD3 URZ, URZ, URZ, URZ ;  /* 0x0000003f3f3ff290 */ /* 0x000ff4000fffe03f */
[----:B------:R-:W-:Y:S08]  /*5330*/  HMMA.16816.F32 R84, R8, R86, R4 ;  /* 0x000000560854723c */ /* 0x000ff00000001804 */
[----:B------:R-:W-:Y:S01]  /*5340*/  HMMA.16816.F32 R4, R16, R58, RZ ;  /* 0x0000003a1004723c */ /* 0x000fe200000018ff */
[----:B------:R-:W-:Y:S02]  /*5350*/  IMAD.MOV.U32 R100, RZ, RZ, R92 ;  /* 0x000000ffff647224 */ /* 0x000fe400078e005c */
[----:B------:R-:W-:-:S02]  /*5360*/  IMAD.MOV.U32 R154, RZ, RZ, R33 ;  /* 0x000000ffff9a7224 */ /* 0x000fc400078e0021 */
[----:B------:R-:W-:Y:S02]  /*5370*/  IMAD.MOV.U32 R95, RZ, RZ, R32 ;  /* 0x000000ffff5f7224 */ /* 0x000fe400078e0020 */
[--C-:B------:R-:W-:Y:S02]  /*5380*/  FFMA.FTZ R33, R152, c[0x0][0x2d0], -R3.reuse ;  /* 0x0000b40098217a23 */ /* 0x100fe40000010803 */
[--C-:B------:R-:W-:Y:S02]  /*5390*/  FFMA.FTZ R32, R151, c[0x0][0x2d0], -R3.reuse ;  /* 0x0000b40097207a23 */ /* 0x100fe40000010803 */
[----:B------:R-:W-:Y:S02]  /*53a0*/  FFMA.FTZ R92, R150, c[0x0][0x2d0], -R3 ;  /* 0x0000b400965c7a23 */ /* 0x000fe40000010803 */
[----:B------:R-:W-:Y:S02]  /*53b0*/  IMAD.MOV.U32 R3, RZ, RZ, R29 ;  /* 0x000000ffff037224 */ /* 0x000fe400078e001d */
[----:B------:R-:W-:-:S09]  /*53c0*/  IMAD.MOV.U32 R134, RZ, RZ, R28 ;  /* 0x000000ffff867224 */ /* 0x000fd200078e001c */
[----:B------:R-:W-:Y:S08]  /*53d0*/  HMMA.16816.F32 R28, R8, R30, R4 ;  /* 0x0000001e081c723c */ /* 0x000ff00000001804 */
[----:B------:R-:W-:Y:S01]  /*53e0*/  HMMA.16816.F32 R4, R16, R74, RZ ;  /* 0x0000004a1004723c */ /* 0x000fe200000018ff */
[----:B------:R-:W-:Y:S02]  /*53f0*/  IMAD.MOV.U32 R141, RZ, RZ, R49 ;  /* 0x000000ffff8d7224 */ /* 0x000fe400078e0031 */
[----:B------:R-:W-:Y:S11]  /*5400*/  IMAD.MOV.U32 R140, RZ, RZ, R48 ;  /* 0x000000ffff8c7224 */ /* 0x000ff600078e0030 */
[----:B------:R-:W-:Y:S10]  /*5410*/  @!UPT UIADD3 URZ, URZ, URZ, URZ ;  /* 0x0000003f3f3ff290 */ /* 0x000ff4000fffe03f */
[----:B------:R-:W-:Y:S08]  /*5420*/  HMMA.16816.F32 R48, R8, R50, R4 ;  /* 0x000000320830723c */ /* 0x000ff00000001804 */
[----:B------:R-:W-:Y:S01]  /*5430*/  HMMA.16816.F32 R4, R16, R90, RZ ;  /* 0x0000005a1004723c */ /* 0x000fe200000018ff */
[----:B------:R-:W-:Y:S02]  /*5440*/  IMAD.MOV.U32 R152, RZ, RZ, R53 ;  /* 0x000000ffff987224 */ /* 0x000fe400078e0035 */
[----:B------:R-:W-:-:S02]  /*5450*/  IMAD.MOV.U32 R142, RZ, RZ, R52 ;  /* 0x000000ffff8e7224 */ /* 0x000fc400078e0034 */
[----:B------:R-:W-:Y:S02]  /*5460*/  IMAD.MOV.U32 R137, RZ, RZ, R41 ;  /* 0x000000ffff897224 */ /* 0x000fe400078e0029 */
[----:B------:R-:W-:Y:S02]  /*5470*/  IMAD.MOV.U32 R136, RZ, RZ, R40 ;  /* 0x000000ffff887224 */ /* 0x000fe400078e0028 */
[----:B------:R-:W-:Y:S11]  /*5480*/  HMMA.16816.F32 R40, R16, R42, RZ ;  /* 0x0000002a1028723c */ /* 0x000ff600000018ff */
[----:B------:R-:W-:Y:S04]  /*5490*/  @!UPT UIADD3 URZ, URZ, URZ, URZ ;  /* 0x0000003f3f3ff290 */ /* 0x000fe8000fffe03f */
[----:B------:R-:W-:Y:S08]  /*54a0*/  HMMA.16816.F32 R52, R8, R54, R4 ;  /* 0x000000360834723c */ /* 0x000ff00000001804 */
[----:B------:R-:W-:Y:S01]  /*54b0*/  HMMA.16816.F32 R4, R16, R102, RZ ;  /* 0x000000661004723c */ /* 0x000fe200000018ff */
[----:B------:R-:W-:Y:S02]  /*54c0*/  FFMA.FTZ R72, R139, c[0x0][0x2d0], -R0 ;  /* 0x0000b4008b487a23 */ /* 0x000fe40000010800 */
[----:B------:R-:W-:-:S02]  /*54d0*/  IMAD.MOV.U32 R139, RZ, RZ, R25 ;  /* 0x000000ffff8b7224 */ /* 0x000fc400078e0019 */
[----:B------:R-:W-:-:S03]  /*54e0*/  IMAD.MOV.U32 R23, RZ, RZ, R24 ;  /* 0x000000ffff177224 */ /* 0x000fc600078e0018 */
[----:B------:R-:W-:Y:S01]  /*54f0*/  HMMA.16816.F32 R24, R16, R26, RZ ;  /* 0x0000001a1018723c */ /* 0x000fe200000018ff */
[----:B------:R-:W-:-:S07]  /*5500*/  IMAD.MOV.U32 R150, RZ, RZ, R187 ;  /* 0x000000ffff967224 */ /* 0x000fce00078e00bb */
[----:B------:R-:W-:Y:S01]  /*5510*/  HMMA.16816.F32 R16, R16, R118, RZ ;  /* 0x000000761010723c */ /* 0x000fe200000018ff */
[----:B------:R-:W-:Y:S01]  /*5520*/  IMAD.MOV.U32 R151, RZ, RZ, R204 ;  /* 0x000000ffff977224 */ /* 0x000fe200078e00cc */
[----:B------:R-:W-:Y:S01]  /*5530*/  MUFU.EX2 R187, R57 ;  /* 0x0000003900bb7308 */ /* 0x000fe20000000800 */
[----:B------:R-:W-:Y:S02]  /*5540*/  IMAD.MOV.U32 R90, RZ, RZ, R186 ;  /* 0x000000ffff5a7224 */ /* 0x000fe400078e00ba */
[----:B------:R-:W-:Y:S02]  /*5550*/  IMAD.MOV.U32 R91, RZ, RZ, R180 ;  /* 0x000000ffff5b7224 */ /* 0x000fe400078e00b4 */
[----:B------:R-:W-:Y:S01]  /*5560*/  IMAD.MOV.U32 R119, RZ, RZ, R206 ;  /* 0x000000ffff777224 */ /* 0x000fe200078e00ce */
[C---:B------:R-:W-:Y:S01]  /*5570*/  HMMA.16816.F32 R64, R8.reuse, R66, R4 ;  /* 0x000000420840723c */ /* 0x040fe20000001804 */
[----:B------:R-:W-:Y:S01]  /*5580*/  IMAD.MOV.U32 R118, RZ, RZ, R205 ;  /* 0x000000ffff767224 */ /* 0x000fe200078e00cd */
[----:B------:R-:W-:Y:S05]  /*5590*/  MUFU.EX2 R206, R45 ;  /* 0x0000002d00ce7308 */ /* 0x000fea0000000800 */
[----:B------:R-:W-:Y:S01]  /*55a0*/  FADD.FTZ R5, R158, R156 ;  /* 0x0000009c9e057221 */ /* 0x000fe20000010000 */
[----:B------:R-:W-:Y:S01]  /*55b0*/  HMMA.16816.F32 R40, R8, R38, R40 ;  /* 0x000000260828723c */ /* 0x000fe20000001828 */
[----:B------:R-:W-:Y:S01]  /*55c0*/  IMAD.MOV.U32 R158, RZ, RZ, R181 ;  /* 0x000000ffff9e7224 */ /* 0x000fe200078e00b5 */
[----:B------:R-:W-:Y:S01]  /*55d0*/  MUFU.EX2 R205, R56 ;  /* 0x0000003800cd7308 */ /* 0x000fe20000000800 */
[----:B------:R-:W-:-:S02]  /*55e0*/  FFMA.FTZ R131, R131, c[0x0][0x2d0], -R0 ;  /* 0x0000b40083837a23 */ /* 0x000fc40000010800 */
[----:B------:R-:W-:-:S05]  /*55f0*/  FFMA.FTZ R130, R130, c[0x0][0x2d0], -R0 ;  /* 0x0000b40082827a23 */ /* 0x000fca0000010800 */
[----:B------:R-:W-:Y:S01]  /*5600*/  MUFU.EX2 R207, R44 ;  /* 0x0000002c00cf7308 */ /* 0x000fe20000000800 */
[--C-:B------:R-:W-:Y:S02]  /*5610*/  FFMA.FTZ R129, R129, c[0x0][0x2d0], -R0.reuse ;  /* 0x0000b40081817a23 */ /* 0x100fe40000010800 */
[----:B------:R-:W-:-:S05]  /*5620*/  FFMA.FTZ R128, R128, c[0x0][0x2d0], -R0 ;  /* 0x0000b40080807a23 */ /* 0x000fca0000010800 */
[----:B------:R-:W-:Y:S01]  /*5630*/  MUFU.EX2 R180, R36 ;  /* 0x0000002400b47308 */ /* 0x000fe20000000800 */
[----:B------:R-:W-:Y:S02]  /*5640*/  FADD.FTZ R0, R173, R172 ;  /* 0x000000acad007221 */ /* 0x000fe40000010000 */
[----:B------:R-:W-:-:S05]  /*5650*/  IMAD.MOV.U32 R75, RZ, RZ, R3 ;  /* 0x000000ffff4b7224 */ /* 0x000fca00078e0003 */
[----:B------:R-:W-:Y:S01]  /*5660*/  MUFU.EX2 R186, R33 ;  /* 0x0000002100ba7308 */ /* 0x000fe20000000800 */
[----:B------:R-:W-:-:S07]  /*5670*/  FADD.FTZ R3, R169, R168 ;  /* 0x000000a8a9037221 */ /* 0x000fce0000010000 */
[----:B------:R-:W-:Y:S08]  /*5680*/  MUFU.EX2 R204, R32 ;  /* 0x0000002000cc7308 */ /* 0x000ff00000000800 */
[----:B------:R-:W-:Y:S08]  /*5690*/  MUFU.EX2 R181, R92 ;  /* 0x0000005c00b57308 */ /* 0x000ff00000000800 */
[----:B------:R-:W-:Y:S08]  /*56a0*/  MUFU.EX2 R47, R94 ;  /* 0x0000005e002f7308 */ /* 0x000ff00000000800 */
[----:B------:R-:W-:Y:S08]  /*56b0*/  MUFU.EX2 R57, R93 ;  /* 0x0000005d00397308 */ /* 0x000ff00000000800 */
[----:B------:R-:W-:Y:S08]  /*56c0*/  MUFU.EX2 R58, R89 ;  /* 0x00000059003a7308 */ /* 0x000ff00000000800 */
[----:B------:R-:W2:Y:S08]  /*56d0*/  MUFU.EX2 R59, R88 ;  /* 0x00000058003b7308 */ /* 0x000eb00000000800 */
[----:B------:R-:W-:Y:S08]  /*56e0*/  MUFU.EX2 R44, R72 ;  /* 0x00000048002c7308 */ /* 0x000ff00000000800 */
[----:B------:R3:W4:Y:S08]  /*56f0*/  MUFU.EX2 R46, R2 ;  /* 0x00000002002e7308 */ /* 0x0007300000000800 */
[----:B------:R-:W-:Y:S08]  /*5700*/  MUFU.EX2 R56, R37 ;  /* 0x0000002500387308 */ /* 0x000ff00000000800 */
[----:B------:R-:W1:Y:S01]  /*5710*/  MUFU.EX2 R45, R73 ;  /* 0x00000049002d7308 */ /* 0x000e620000000800 */
[----:B---3--:R-:W-:-:S02]  /*5720*/  FADD.FTZ R2, R175, R0 ;  /* 0x00000000af027221 */ /* 0x008fc40000010000 */
[----:B------:R-:W-:Y:S02]  /*5730*/  FADD.FTZ R0, R170, R3 ;  /* 0x00000003aa007221 */ /* 0x000fe40000010000 */
[----:B------:R-:W-:Y:S02]  /*5740*/  FADD.FTZ R4, R145, R144 ;  /* 0x0000009091047221 */ /* 0x000fe40000010000 */
[----:B------:R-:W-:Y:S02]  /*5750*/  FADD.FTZ R5, R160, R5 ;  /* 0x00000005a0057221 */ /* 0x000fe40000010000 */
[----:B------:R-:W-:Y:S01]  /*5760*/  FADD.FTZ R21, R174, R2 ;  /* 0x00000002ae157221 */ /* 0x000fe20000010000 */
[----:B------:R-:W-:Y:S01]  /*5770*/  HMMA.16816.F32 R24, R8, R34, R24 ;  /* 0x000000220818723c */ /* 0x000fe20000001818 */
[----:B------:R-:W-:Y:S01]  /*5780*/  FADD.FTZ R2, R171, R0 ;  /* 0x00000000ab027221 */ /* 0x000fe20000010000 */
[----:B--2---:R-:W-:Y:S01]  /*5790*/  F2FP.PACK_AB R6, R59, R58 ;  /* 0x0000003a3b06723e */ /* 0x004fe200000000ff */
[----:B------:R-:W-:Y:S01]  /*57a0*/  FADD.FTZ R3, R153, R4 ;  /* 0x0000000499037221 */ /* 0x000fe20000010000 */
[----:B------:R-:W-:Y:S01]  /*57b0*/  F2FP.PACK_AB R4, R57, R47 ;  /* 0x0000002f3904723e */ /* 0x000fe200000000ff */
[----:B------:R-:W-:Y:S01]  /*57c0*/  FADD.FTZ R0, R163, R5 ;  /* 0x00000005a3007221 */ /* 0x000fe20000010000 */
[----:B----4-:R-:W-:-:S02]  /*57d0*/  F2FP.PACK_AB R5, R46, R44 ;  /* 0x0000002c2e05723e */ /* 0x010fc400000000ff */
[----:B------:R-:W-:Y:S01]  /*57e0*/  HMMA.16816.F32 R60, R8, R62, R16 ;  /* 0x0000003e083c723c */ /* 0x000fe20000001810 */
[----:B-1----:R-:W-:Y:S01]  /*57f0*/  F2FP.PACK_AB R7, R45, R56 ;  /* 0x000000382d07723e */ /* 0x002fe200000000ff */
[----:B------:R-:W-:-:S05]  /*5800*/  IMAD.MOV.U32 R92, RZ, RZ, R148 ;  /* 0x000000ffff5c7224 */ /* 0x000fca00078e0094 */
[----:B------:R-:W-:Y:S02]  /*5810*/  F2FP.PACK_AB R8, R205, R187 ;  /* 0x000000bbcd08723e */ /* 0x000fe400000000ff */
[----:B------:R-:W-:Y:S02]  /*5820*/  F2FP.PACK_AB R9, R186, R180 ;  /* 0x000000b4ba09723e */ /* 0x000fe400000000ff */
[----:B------:R-:W-:Y:S02]  /*5830*/  F2FP.PACK_AB R10, R207, R206 ;  /* 0x000000cecf0a723e */ /* 0x000fe400000000ff */
[----:B------:R-:W-:Y:S01]  /*5840*/  F2FP.PACK_AB R11, R181, R204 ;  /* 0x000000ccb50b723e */ /* 0x000fe200000000ff */
[----:B------:R-:W-:Y:S02]  /*5850*/  IMAD.MOV.U32 R145, RZ, RZ, R149 ;  /* 0x000000ffff917224 */ /* 0x000fe400078e0095 */
[----:B------:R-:W-:Y:S02]  /*5860*/  IMAD.MOV.U32 R144, RZ, RZ, R150 ;  /* 0x000000ffff907224 */ /* 0x000fe400078e0096 */
[----:B------:R-:W-:Y:S01]  /*5870*/  IMAD.MOV.U32 R22, RZ, RZ, R151 ;  /* 0x000000ffff167224 */ /* 0x000fe200078e0097 */
[----:B------:R-:W-:Y:S01]  /*5880*/  HMMA.16816.F32 R188, R4, R12, R188 ;  /* 0x0000000c04bc723c */ /* 0x000fe200000018bc */
[----:B------:R-:W-:-:S02]  /*5890*/  IMAD.MOV.U32 R148, RZ, RZ, R199 ;  /* 0x000000ffff947224 */ /* 0x000fc400078e00c7 */
[----:B------:R-:W-:Y:S02]  /*58a0*/  IMAD.MOV.U32 R149, RZ, RZ, R198 ;  /* 0x000000ffff957224 */ /* 0x000fe400078e00c6 */
[----:B------:R-:W-:Y:S02]  /*58b0*/  IMAD.MOV.U32 R150, RZ, RZ, R197 ;  /* 0x000000ffff967224 */ /* 0x000fe400078e00c5 */
[----:B------:R-:W-:Y:S01]  /*58c0*/  IMAD.MOV.U32 R151, RZ, RZ, R196 ;  /* 0x000000ffff977224 */ /* 0x000fe200078e00c4 */
[----:B------:R-:W-:Y:S08]  /*58d0*/  HMMA.16816.F32 R192, R8, R12, R192 ;  /* 0x0000000c08c0723c */ /* 0x000ff000000018c0 */
[-C--:B------:R-:W-:Y:S08]  /*58e0*/  HMMA.16816.F32 R196, R4, R14.reuse, R80 ;  /* 0x0000000e04c4723c */ /* 0x080ff00000001850 */
[----:B------:R-:W-:Y:S01]  /*58f0*/  HMMA.16816.F32 R32, R8, R14, R40 ;  /* 0x0000000e0820723c */ /* 0x000fe20000001828 */
[----:B------:R-:W1:Y:S01]  /*5900*/  LDSM.16.MT88.4 R12, [R230+0x1000] ;  /* 0x00100000e60c783b */ /* 0x000e620000004200 */
[----:B------:R-:W-:-:S02]  /*5910*/  IMAD.MOV.U32 R172, RZ, RZ, R132 ;  /* 0x000000ffffac7224 */ /* 0x000fc400078e0084 */
[----:B------:R-:W-:Y:S02]  /*5920*/  IMAD.MOV.U32 R173, RZ, RZ, R133 ;  /* 0x000000ffffad7224 */ /* 0x000fe400078e0085 */
[----:B------:R-:W-:Y:S02]  /*5930*/  IMAD.MOV.U32 R74, RZ, RZ, R138 ;  /* 0x000000ffff4a7224 */ /* 0x000fe400078e008a */
[----:B------:R-:W-:Y:S02]  /*5940*/  IMAD.MOV.U32 R168, RZ, RZ, R139 ;  /* 0x000000ffffa87224 */ /* 0x000fe400078e008b */
[----:B------:R-:W-:Y:S02]  /*5950*/  IMAD.MOV.U32 R169, RZ, RZ, R134 ;  /* 0x000000ffffa97224 */ /* 0x000fe400078e0086 */
[----:B------:R-:W-:Y:S02]  /*5960*/  IMAD.MOV.U32 R17, RZ, RZ, R135 ;  /* 0x000000ffff117224 */ /* 0x000fe400078e0087 */
[----:B------:R-:W-:-:S02]  /*5970*/  IMAD.MOV.U32 R18, RZ, RZ, R136 ;  /* 0x000000ffff127224 */ /* 0x000fc400078e0088 */
[----:B------:R-:W-:Y:S02]  /*5980*/  IMAD.MOV.U32 R19, RZ, RZ, R137 ;  /* 0x000000ffff137224 */ /* 0x000fe400078e0089 */
[----:B------:R-:W-:Y:S02]  /*5990*/  IMAD.MOV.U32 R16, RZ, RZ, R140 ;  /* 0x000000ffff107224 */ /* 0x000fe400078e008c */
[----:B------:R-:W-:Y:S02]  /*59a0*/  IMAD.MOV.U32 R102, RZ, RZ, R141 ;  /* 0x000000ffff667224 */ /* 0x000fe400078e008d */
[----:B------:R-:W-:Y:S02]  /*59b0*/  IMAD.MOV.U32 R103, RZ, RZ, R142 ;  /* 0x000000ffff677224 */ /* 0x000fe400078e008e */
[----:B------:R-:W-:Y:S01]  /*59c0*/  IMAD.MOV.U32 R156, RZ, RZ, R143 ;  /* 0x000000ffff9c7224 */ /* 0x000fe200078e008f */
[-C--:B-1----:R-:W-:Y:S08]  /*59d0*/  HMMA.16816.F32 R132, R8, R12.reuse, R212 ;  /* 0x0000000c0884723c */ /* 0x082ff000000018d4 */
[C---:B------:R-:W-:Y:S08]  /*59e0*/  HMMA.16816.F32 R136, R4.reuse, R12, R200 ;  /* 0x0000000c0488723c */ /* 0x040ff000000018c8 */
[-C--:B------:R-:W-:Y:S08]  /*59f0*/  HMMA.16816.F32 R140, R4, R14.reuse, R76 ;  /* 0x0000000e048c723c */ /* 0x080ff0000000184c */
[----:B------:R-:W-:Y:S01]  /*5a00*/  HMMA.16816.F32 R36, R8, R14, R24 ;  /* 0x0000000e0824723c */ /* 0x000fe20000001818 */
[----:B------:R-:W1:Y:S01]  /*5a10*/  LDSM.16.MT88.4 R12, [R233+0x1000] ;  /* 0x00100000e90c783b */ /* 0x000e620000004200 */
[----:B------:R-:W-:-:S02]  /*5a20*/  FADD.FTZ R20, R155, R3 ;  /* 0x000000039b147221 */ /* 0x000fc40000010000 */
[----:B------:R-:W-:Y:S02]  /*5a30*/  IMAD.MOV.U32 R94, RZ, RZ, R23 ;  /* 0x000000ffff5e7224 */ /* 0x000fe400078e0017 */
[----:B------:R-:W-:Y:S02]  /*5a40*/  IMAD.MOV.U32 R163, RZ, RZ, R158 ;  /* 0x000000ffffa37224 */ /* 0x000fe400078e009e */
[----:B------:R-:W-:Y:S02]  /*5a50*/  IMAD.MOV.U32 R3, RZ, RZ, R156 ;  /* 0x000000ffff037224 */ /* 0x000fe400078e009c */
[----:B------:R-:W-:Y:S02]  /*5a60*/  IMAD.MOV.U32 R24, RZ, RZ, R152 ;  /* 0x000000ffff187224 */ /* 0x000fe400078e0098 */
[----:B------:R-:W-:Y:S02]  /*5a70*/  IMAD.MOV.U32 R25, RZ, RZ, R154 ;  /* 0x000000ffff197224 */ /* 0x000fe400078e009a */
[----:B------:R-:W-:-:S02]  /*5a80*/  IMAD.MOV.U32 R23, RZ, RZ, R157 ;  /* 0x000000ffff177224 */ /* 0x000fc400078e009d */
[----:B------:R-:W-:Y:S01]  /*5a90*/  IMAD.MOV.U32 R83, RZ, RZ, R159 ;  /* 0x000000ffff537224 */ /* 0x000fe200078e009f */
[-C--:B-1----:R-:W-:Y:S08]  /*5aa0*/  HMMA.16816.F32 R148, R8, R12.reuse, R148 ;  /* 0x0000000c0894723c */ /* 0x082ff00000001894 */
[C---:B------:R-:W-:Y:S08]  /*5ab0*/  HMMA.16816.F32 R152, R4.reuse, R12, R220 ;  /* 0x0000000c0498723c */ /* 0x040ff000000018dc */
        /* <DEDUP_REMOVED lines=11> */
[-C--:B-1----:R-:W-:Y:S08]  /*5b70*/  HMMA.16816.F32 R164, R8, R12.reuse, R224 ;  /* 0x0000000c08a4723c */ /* 0x082ff000000018e0 */
[C---:B------:R-:W-:Y:S08]  /*5b80*/  HMMA.16816.F32 R168, R4.reuse, R12, R120 ;  /* 0x0000000c04a8723c */ /* 0x040ff00000001878 */
[----:B------:R-:W-:Y:S01]  /*5b90*/  HMMA.16816.F32 R172, R4, R14, R96 ;  /* 0x0000000e04ac723c */ /* 0x000fe20000001860 */
[----:B------:R-:W-:-:S02]  /*5ba0*/  IMAD.MOV.U32 R160, RZ, RZ, R92 ;  /* 0x000000ffffa07224 */ /* 0x000fc400078e005c */
[----:B------:R-:W-:Y:S02]  /*5bb0*/  IMAD.MOV.U32 R93, RZ, RZ, R119 ;  /* 0x000000ffff5d7224 */ /* 0x000fe400078e0077 */
[----:B------:R-:W-:Y:S02]  /*5bc0*/  IMAD.MOV.U32 R200, RZ, RZ, R237 ;  /* 0x000000ffffc87224 */ /* 0x000fe400078e00ed */
[----:B------:R-:W-:Y:S01]  /*5bd0*/  IMAD.MOV.U32 R201, RZ, RZ, R236 ;  /* 0x000000ffffc97224 */ /* 0x000fe200078e00ec */
[----:B------:R-:W-:Y:S01]  /*5be0*/  HMMA.16816.F32 R68, R8, R14, R28 ;  /* 0x0000000e0844723c */ /* 0x000fe2000000181c */
[----:B------:R-:W1:Y:S01]  /*5bf0*/  LDSM.16.MT88.4 R12, [R229+0x3000] ;  /* 0x00300000e50c783b */ /* 0x000e620000004200 */
[----:B------:R-:W-:Y:S02]  /*5c00*/  IMAD.MOV.U32 R92, RZ, RZ, R118 ;  /* 0x000000ffff5c7224 */ /* 0x000fe400078e0076 */
[----:B------:R-:W-:Y:S02]  /*5c10*/  IMAD.MOV.U32 R202, RZ, RZ, R235 ;  /* 0x000000ffffca7224 */ /* 0x000fe400078e00eb */
[----:B------:R-:W-:-:S02]  /*5c20*/  IMAD.MOV.U32 R203, RZ, RZ, R234 ;  /* 0x000000ffffcb7224 */ /* 0x000fc400078e00ea */
[----:B------:R-:W-:Y:S02]  /*5c30*/  FADD.FTZ R0, R179, R0 ;  /* 0x00000000b3007221 */ /* 0x000fe40000010000 */
[----:B------:R-:W-:Y:S01]  /*5c40*/  FADD.FTZ R2, R216, R2 ;  /* 0x00000002d8027221 */ /* 0x000fe20000010000 */
[----:B------:R-:W-:Y:S01]  /*5c50*/  MUFU.EX2 R23, R23 ;  /* 0x0000001700177308 */ /* 0x000fe20000000800 */
[----:B------:R-:W-:Y:S01]  /*5c60*/  IMAD.MOV.U32 R119, RZ, RZ, R228 ;  /* 0x000000ffff777224 */ /* 0x000fe200078e00e4 */
[----:B------:R-:W-:Y:S01]  /*5c70*/  LDSM.16.MT88.4 R96, [R230+0x3800] ;  /* 0x00380000e660783b */ /* 0x000fe20000004200 */
[----:B------:R-:W-:Y:S02]  /*5c80*/  IMAD.MOV.U32 R222, RZ, RZ, R22 ;  /* 0x000000ffffde7224 */ /* 0x000fe400078e0016 */
[----:B------:R-:W-:Y:S01]  /*5c90*/  IMAD.MOV.U32 R223, RZ, RZ, R144 ;  /* 0x000000ffffdf7224 */ /* 0x000fe200078e0090 */
[----:B------:R2:W5:Y:S01]  /*5ca0*/  LDL.LU R237, [R1+0xa0] ;  /* 0x0000a00001ed7983 */ /* 0x0005620000300800 */
[----:B-1----:R-:W-:Y:S08]  /*5cb0*/  HMMA.16816.F32 R212, R8, R12, R72 ;  /* 0x0000000c08d4723c */ /* 0x002ff00000001848 */
[-C--:B------:R-:W-:Y:S08]  /*5cc0*/  HMMA.16816.F32 R76, R4, R14.reuse, R104 ;  /* 0x0000000e044c723c */ /* 0x080ff00000001868 */
[----:B------:R-:W-:Y:S01]  /*5cd0*/  HMMA.16816.F32 R48, R8, R14, R48 ;  /* 0x0000000e0830723c */ /* 0x000fe20000001830 */
[----:B------:R-:W-:Y:S01]  /*5ce0*/  IMAD.MOV.U32 R118, RZ, RZ, R231 ;  /* 0x000000ffff767224 */ /* 0x000fe200078e00e7 */
[----:B------:R-:W-:Y:S01]  /*5cf0*/  MUFU.EX2 R22, R147 ;  /* 0x0000009300167308 */ /* 0x000fe20000000800 */
[----:B------:R2:W5:Y:S04]  /*5d00*/  LDL.LU R236, [R1+0x9c] ;  /* 0x00009c0001ec7983 */ /* 0x0005680000300800 */
[----:B------:R2:W5:Y:S01]  /*5d10*/  LDL.LU R235, [R1+0x98] ;  /* 0x0000980001eb7983 */ /* 0x0005620000300800 */
[----:B------:R-:W-:Y:S03]  /*5d20*/  HMMA.16816.F32 R72, R4, R12, R88 ;  /* 0x0000000c0448723c */ /* 0x000fe60000001858 */
[----:B------:R-:W1:Y:S04]  /*5d30*/  LDSM.16.MT88.4 R12, [R230+0x3000] ;  /* 0x00300000e60c783b */ /* 0x000e680000004200 */
[----:B------:R2:W5:Y:S04]  /*5d40*/  LDL.LU R234, [R1+0x94] ;  /* 0x0000940001ea7983 */ /* 0x0005680000300800 */
[----:B------:R2:W5:Y:S04]  /*5d50*/  LDL.LU R231, [R1+0x90] ;  /* 0x0000900001e77983 */ /* 0x0005680000300800 */
[----:B------:R2:W5:Y:S01]  /*5d60*/  LDL.LU R228, [R1+0x8c] ;  /* 0x00008c0001e47983 */ /* 0x0005620000300800 */
[-C--:B-1----:R-:W-:Y:S08]  /*5d70*/  HMMA.16816.F32 R40, R8, R12.reuse, R92 ;  /* 0x0000000c0828723c */ /* 0x082ff0000000185c */
[C---:B------:R-:W-:Y:S01]  /*5d80*/  HMMA.16816.F32 R88, R4.reuse, R12, R16 ;  /* 0x0000000c0458723c */ /* 0x040fe20000001810 */
[----:B------:R-:W1:Y:S07]  /*5d90*/  LDSM.16.MT88.4 R16, [R233+0x3000] ;  /* 0x00300000e910783b */ /* 0x000e6e0000004200 */
[-C--:B------:R-:W-:Y:S08]  /*5da0*/  HMMA.16816.F32 R92, R4, R14.reuse, R108 ;  /* 0x0000000e045c723c */ /* 0x080ff0000000186c */
[----:B------:R-:W-:Y:S01]  /*5db0*/  HMMA.16816.F32 R52, R8, R14, R52 ;  /* 0x0000000e0834723c */ /* 0x000fe20000001834 */
[----:B------:R-:W3:Y:S07]  /*5dc0*/  LDSM.16.MT88.4 R12, [R232+0x3000] ;  /* 0x00300000e80c783b */ /* 0x000eee0000004200 */
[C---:B-1----:R-:W-:Y:S08]  /*5dd0*/  HMMA.16816.F32 R104, R4.reuse, R16, R24 ;  /* 0x000000100468723c */ /* 0x042ff00000001818 */
[C---:B------:R-:W-:Y:S08]  /*5de0*/  HMMA.16816.F32 R108, R4.reuse, R18, R112 ;  /* 0x00000012046c723c */ /* 0x040ff00000001870 */
[-C--:B---3--:R-:W-:Y:S08]  /*5df0*/  HMMA.16816.F32 R120, R4, R12.reuse, R200 ;  /* 0x0000000c0478723c */ /* 0x088ff000000018c8 */
[----:B------:R-:W-:Y:S01]  /*5e00*/  HMMA.16816.F32 R116, R8, R12, R116 ;  /* 0x0000000c0874723c */ /* 0x000fe20000001874 */
[----:B------:R1:W-:Y:S01]  /*5e10*/  MUFU.EX2 R12, R3 ;  /* 0x00000003000c7308 */ /* 0x0003e20000000800 */
[----:B------:R-:W-:Y:S04]  /*5e20*/  LDSM.16.MT88.4 R200, [R229+0x1800] ;  /* 0x00180000e5c8783b */ /* 0x000fe80000004200 */
[----:B------:R-:W-:Y:S02]  /*5e30*/  LDSM.16.MT88.4 R112, [R233+0x3800] ;  /* 0x00380000e970783b */ /* 0x000fe40000004200 */
[----:B------:R-:W-:Y:S07]  /*5e40*/  HMMA.16816.F32 R28, R4, R14, R124 ;  /* 0x0000000e041c723c */ /* 0x000fee000000187c */
[----:B------:R-:W-:-:S02]  /*5e50*/  FADD.FTZ R4, R210, R0 ;  /* 0x00000000d2047221 */ /* 0x000fc40000010000 */
[----:B-1----:R-:W-:Y:S02]  /*5e60*/  FADD.FTZ R3, R250, R21 ;  /* 0x00000015fa037221 */ /* 0x002fe40000010000 */
        /* <DEDUP_REMOVED lines=8> */
[----:B------:R-:W1:Y:S01]  /*5ef0*/  LDSM.16.MT88.4 R4, [R232+0x3800] ;  /* 0x00380000e804783b */ /* 0x000e620000004200 */
[C---:B------:R-:W-:Y:S01]  /*5f00*/  HMMA.16816.F32 R100, R8.reuse, R16, R100 ;  /* 0x000000100864723c */ /* 0x040fe20000001864 */
[----:B------:R-:W-:Y:S07]  /*5f10*/  MUFU.EX2 R16, R163 ;  /* 0x000000a300107308 */ /* 0x000fee0000000800 */
[C---:B------:R-:W-:Y:S01]  /*5f20*/  HMMA.16816.F32 R64, R8.reuse, R18, R64 ;  /* 0x000000120840723c */ /* 0x040fe20000001840 */
[----:B------:R-:W-:Y:S07]  /*5f30*/  MUFU.EX2 R18, R83 ;  /* 0x0000005300127308 */ /* 0x000fee0000000800 */
[----:B------:R-:W-:Y:S01]  /*5f40*/  HMMA.16816.F32 R60, R8, R14, R60 ;  /* 0x0000000e083c723c */ /* 0x000fe2000000183c */
[----:B------:R-:W-:Y:S08]  /*5f50*/  MUFU.EX2 R11, R81 ;  /* 0x00000051000b7308 */ /* 0x000ff00000000800 */
[----:B------:R3:W4:Y:S08]  /*5f60*/  MUFU.EX2 R15, R82 ;  /* 0x00000052000f7308 */ /* 0x0007300000000800 */
[----:B------:R-:W-:Y:S08]  /*5f70*/  MUFU.EX2 R19, R160 ;  /* 0x000000a000137308 */ /* 0x000ff00000000800 */
[----:B------:R-:W1:Y:S08]  /*5f80*/  MUFU.EX2 R24, R145 ;  /* 0x0000009100187308 */ /* 0x000e700000000800 */
[----:B------:R-:W-:Y:S08]  /*5f90*/  MUFU.EX2 R25, R146 ;  /* 0x0000009200197308 */ /* 0x000ff00000000800 */
[----:B------:R4:W-:Y:S01]  /*5fa0*/  MUFU.EX2 R13, R128 ;  /* 0x00000080000d7308 */ /* 0x0009e20000000800 */
[----:B------:R-:W-:Y:S01]  /*5fb0*/  FADD.FTZ R27, R252, R2 ;  /* 0x00000002fc1b7221 */ /* 0x000fe20000010000 */
[----:B---3--:R-:W-:Y:S06]  /*5fc0*/  LDSM.16.MT88.4 R80, [R229+0x3800] ;  /* 0x00380000e550783b */ /* 0x008fec0000004200 */
[----:B------:R-:W-:Y:S08]  /*5fd0*/  MUFU.EX2 R14, R162 ;  /* 0x000000a2000e7308 */ /* 0x000ff00000000800 */
[----:B------:R-:W3:Y:S08]  /*5fe0*/  MUFU.EX2 R17, R161 ;  /* 0x000000a100117308 */ /* 0x000ef00000000800 */
[----:B------:R-:W-:Y:S08]  /*5ff0*/  MUFU.EX2 R8, R131 ;  /* 0x0000008300087308 */ /* 0x000ff00000000800 */
[----:B------:R1:W1:Y:S08]  /*6000*/  MUFU.EX2 R10, R130 ;  /* 0x00000082000a7308 */ /* 0x0002700000000800 */
[----:B------:R2:W2:Y:S01]  /*6010*/  MUFU.EX2 R9, R129 ;  /* 0x0000008100097308 */ /* 0x0004a20000000800 */
[----:B------:R-:W-:-:S04]  /*6020*/  @P4 IMAD.HI.U32 R2, R222, c[0x0][0x2c8], RZ ;  /* 0x0000b200de024a27 */ /* 0x000fc800078e00ff */
[----:B------:R-:W-:Y:S01]  /*6030*/  FADD.FTZ R26, R219, R0 ;  /* 0x00000000db1a7221 */ /* 0x000fe20000010000 */
[----:B----4-:R-:W-:Y:S01]  /*6040*/  F2FP.PACK_AB R128, R15, R11 ;  /* 0x0000000b0f80723e */ /* 0x010fe200000000ff */
[----:B------:R-:W-:Y:S01]  /*6050*/  IMAD.MOV.U32 R0, RZ, RZ, R222 ;  /* 0x000000ffff007224 */ /* 0x000fe200078e00de */
[----:B------:R-:W-:Y:S01]  /*6060*/  @P4 SHF.R.U32.HI R0, RZ, c[0x0][0x2cc], R2 ;  /* 0x0000b300ff004a19 */ /* 0x000fe20000011602 */
[----:B------:R-:W-:Y:S01]  /*6070*/  IMAD.MOV.U32 R2, RZ, RZ, c[0x0][0x168] ;  /* 0x00005a00ff027624 */ /* 0x000fe200078e00ff */
[----:B-1----:R-:W-:Y:S01]  /*6080*/  F2FP.PACK_AB R130, R23, R18 ;  /* 0x000000121782723e */ /* 0x002fe200000000ff */
[----:B------:R-:W-:Y:S01]  /*6090*/  FADD.FTZ R3, R178, R3 ;  /* 0x00000003b2037221 */ /* 0x000fe20000010000 */
[----:B------:R-:W-:Y:S01]  /*60a0*/  F2FP.PACK_AB R131, R24, R19 ;  /* 0x000000131883723e */ /* 0x000fe200000000ff */
[----:B------:R-:W1:Y:S01]  /*60b0*/  LDSM.16.MT88.4 R160, [R233+0x1800] ;  /* 0x00180000e9a0783b */ /* 0x000e620000004200 */
[----:B---3--:R-:W-:Y:S02]  /*60c0*/  F2FP.PACK_AB R124, R17, R14 ;  /* 0x0000000e117c723e */ /* 0x008fe400000000ff */
[----:B--2---:R-:W-:Y:S01]  /*60d0*/  F2FP.PACK_AB R129, R16, R12 ;  /* 0x0000000c1081723e */ /* 0x004fe200000000ff */
[----:B------:R-:W2:Y:S01]  /*60e0*/  LDSM.16.MT88.4 R176, [R232+0x1800] ;  /* 0x00180000e8b0783b */ /* 0x000ea20000004200 */
[----:B------:R-:W-:-:S02]  /*60f0*/  F2FP.PACK_AB R125, R10, R8 ;  /* 0x000000080a7d723e */ /* 0x000fc400000000ff */
[----:B------:R-:W-:Y:S01]  /*6100*/  F2FP.PACK_AB R126, R25, R22 ;  /* 0x00000016197e723e */ /* 0x000fe200000000ff */
[----:B------:R-:W3:Y:S01]  /*6110*/  LDSM.16.MT88.4 R144, [R230+0x1800] ;  /* 0x00180000e690783b */ /* 0x000ee20000004200 */
[----:B------:R-:W-:Y:S02]  /*6120*/  F2FP.PACK_AB R127, R13, R9 ;  /* 0x000000090d7f723e */ /* 0x000fe400000000ff */
[----:B------:R-:W-:Y:S01]  /*6130*/  IADD3 R0, R0, c[0x0][0x1d0], -R2 ;  /* 0x0000740000007a10 */ /* 0x000fe20007ffe802 */
[-C--:B------:R-:W-:Y:S08]  /*6140*/  HMMA.16816.F32 R116, R128, R4.reuse, R116 ;  /* 0x000000048074723c */ /* 0x080ff00000001874 */
[----:B------:R-:W-:Y:S07]  /*6150*/  HMMA.16816.F32 R120, R124, R4, R120 ;  /* 0x000000047c78723c */ /* 0x000fee0000001878 */
[----:B------:R-:W-:Y:S01]  /*6160*/  SHF.R.S32.HI R5, RZ, 0x1f, R0 ;  /* 0x0000001fff057819 */ /* 0x000fe20000011400 */
[----:B------:R-:W-:-:S03]  /*6170*/  FADD.FTZ R20, R209, R3 ;  /* 0x00000003d1147221 */ /* 0x000fc60000010000 */
[----:B------:R-:W-:Y:S01]  /*6180*/  LEA.HI R5, R5, R0, RZ, 0x6 ;  /* 0x0000000005057211 */ /* 0x000fe200078f30ff */
        /* <DEDUP_REMOVED lines=18> */
[----:B------:R-:W-:Y:S01]  /*62b0*/  FADD.FTZ R2, R12, R2 ;  /* 0x000000020c027221 */ /* 0x000fe20000010000 */
[----:B------:R-:W-:Y:S01]  /*62c0*/  SHF.R.S32.HI R5, RZ, 0x6, R5 ;  /* 0x00000006ff057819 */ /* 0x000fe20000011405 */
[----:B------:R-:W-:Y:S02]  /*62d0*/  FADD.FTZ R4, R8, R4 ;  /* 0x0000000408047221 */ /* 0x000fe40000010000 */
[----:B------:R-:W-:Y:S02]  /*62e0*/  FADD.FTZ R3, R14, R3 ;  /* 0x000000030e037221 */ /* 0x000fe40000010000 */
[----:B------:R-:W-:Y:S02]  /*62f0*/  FADD.FTZ R0, R18, R0 ;  /* 0x0000000012007221 */ /* 0x000fe40000010000 */
[----:B------:R-:W-:Y:S01]  /*6300*/  FADD.FTZ R2, R16, R2 ;  /* 0x0000000210027221 */ /* 0x000fe20000010000 */
[----:B------:R-:W-:Y:S01]  /*6310*/  IMNMX R5, RZ, R5, !PT ;  /* 0x00000005ff057217 */ /* 0x000fe20007800200 */
[----:B------:R-:W-:Y:S01]  /*6320*/  FADD.FTZ R4, R10, R4 ;  /* 0x000000040a047221 */ /* 0x000fe20000010000 */
[----:B------:R-:W-:Y:S01]  /*6330*/  IADD3 R249, R223, -0x2, RZ ;  /* 0xfffffffedff97810 */ /* 0x000fe20007ffe0ff */
[----:B------:R-:W-:-:S02]  /*6340*/  FADD.FTZ R3, R17, R3 ;  /* 0x0000000311037221 */ /* 0x000fc40000010000 */
[----:B------:R-:W-:Y:S02]  /*6350*/  FADD.FTZ R0, R23, R0 ;  /* 0x0000000017007221 */ /* 0x000fe40000010000 */
[----:B------:R-:W-:Y:S02]  /*6360*/  FADD.FTZ R2, R19, R2 ;  /* 0x0000000213027221 */ /* 0x000fe40000010000 */
[----:B------:R-:W-:Y:S01]  /*6370*/  FADD.FTZ R4, R9, R4 ;  /* 0x0000000409047221 */ /* 0x000fe20000010000 */
[----:B------:R4:W-:Y:S01]  /*6380*/  STL [R1+0x40], R5 ;  /* 0x0000400501007387 */ /* 0x0009e20000100800 */
[----:B------:R-:W-:Y:S01]  /*6390*/  FADD.FTZ R3, R22, R3 ;  /* 0x0000000316037221 */ /* 0x000fe20000010000 */
[----:B------:R-:W-:Y:S02]  /*63a0*/  ISETP.GE.AND P0, PT, R249, R5, PT ;  /* 0x00000005f900720c */ /* 0x000fe40003f06270 */
[----:B------:R2:W-:Y:S01]  /*63b0*/  STL [R1+0x4], R0 ;  /* 0x0000040001007387 */ /* 0x0005e20000100800 */
[----:B-1----:R-:W-:Y:S01]  /*63c0*/  HMMA.16816.F32 R148, R128, R160, R148 ;  /* 0x000000a08094723c */ /* 0x002fe20000001894 */
[----:B----4-:R-:W-:-:S02]  /*63d0*/  FADD.FTZ R5, R24, R2 ;  /* 0x0000000218057221 */ /* 0x010fc40000010000 */
[----:B------:R-:W-:Y:S02]  /*63e0*/  FADD.FTZ R2, R25, R3 ;  /* 0x0000000319027221 */ /* 0x000fe40000010000 */
[----:B--2---:R-:W-:Y:S01]  /*63f0*/  FADD.FTZ R0, R13, R4 ;  /* 0x000000040d007221 */ /* 0x004fe20000010000 */
[----:B------:R1:W-:Y:S04]  /*6400*/  STL [R1+0x18], R5 ;  /* 0x0000180501007387 */ /* 0x0003e80000100800 */
[----:B------:R1:W-:Y:S04]  /*6410*/  STL [R1+0x20], R0 ;  /* 0x0000200001007387 */ /* 0x0003e80000100800 */
[----:B------:R1:W-:Y:S01]  /*6420*/  STL [R1+0x1c], R2 ;  /* 0x00001c0201007387 */ /* 0x0003e20000100800 */
[C---:B------:R-:W-:Y:S08]  /*6430*/  HMMA.16816.F32 R152, R124.reuse, R160, R152 ;  /* 0x000000a07c98723c */ /* 0x040ff00000001898 */
[C---:B------:R-:W-:Y:S08]  /*6440*/  HMMA.16816.F32 R156, R124.reuse, R162, R156 ;  /* 0x000000a27c9c723c */ /* 0x040ff0000000189c */
[C---:B------:R-:W-:Y:S08]  /*6450*/  HMMA.16816.F32 R168, R124.reuse, R176, R168 ;  /* 0x000000b07ca8723c */ /* 0x040ff000000018a8 */
[----:B------:R-:W-:Y:S08]  /*6460*/  HMMA.16816.F32 R172, R124, R178, R172 ;  /* 0x000000b27cac723c */ /* 0x000ff000000018ac */
[C---:B------:R-:W-:Y:S08]  /*6470*/  HMMA.16816.F32 R164, R128.reuse, R176, R164 ;  /* 0x000000b080a4723c */ /* 0x040ff000000018a4 */
[C---:B------:R-:W-:Y:S08]  /*6480*/  HMMA.16816.F32 R160, R128.reuse, R162, R84 ;  /* 0x000000a280a0723c */ /* 0x040ff00000001854 */
[C---:B------:R-:W-:Y:S08]  /*6490*/  HMMA.16816.F32 R176, R128.reuse, R178, R68 ;  /* 0x000000b280b0723c */ /* 0x040ff00000001844 */
[-C--:B------:R-:W-:Y:S08]  /*64a0*/  HMMA.16816.F32 R192, R128, R200.reuse, R192 ;  /* 0x000000c880c0723c */ /* 0x080ff000000018c0 */
[C---:B------:R-:W-:Y:S08]  /*64b0*/  HMMA.16816.F32 R188, R124.reuse, R200, R188 ;  /* 0x000000c87cbc723c */ /* 0x040ff000000018bc */
[----:B------:R-:W-:Y:S08]  /*64c0*/  HMMA.16816.F32 R196, R124, R202, R196 ;  /* 0x000000ca7cc4723c */ /* 0x000ff000000018c4 */
[-C--:B---3--:R-:W-:Y:S08]  /*64d0*/  HMMA.16816.F32 R132, R128, R144.reuse, R132 ;  /* 0x000000908084723c */ /* 0x088ff00000001884 */
        /* <DEDUP_REMOVED lines=17> */
[----:B------:R-:W-:Y:S01]  /*65f0*/  HMMA.16816.F32 R128, R128, R6, R60 ;  /* 0x000000068080723c */ /* 0x000fe2000000183c */
[----:B------:R-:W-:Y:S01]  /*6600*/  @!UPT UIADD3 URZ, URZ, URZ, URZ ;  /* 0x0000003f3f3ff290 */ /* 0x000fe2000fffe03f */
[----:B------:R-:W-:Y:S11]  /*6610*/  @!P0 BRA `(.L_x_1376) ;  /* 0x00004d4000008947 */ /* 0x000ff60003800000 */
[----:B-1----:R1:W-:Y:S01]  /*6620*/  STL [R1], R249 ;  /* 0x000000f901007387 */ /* 0x0023e20000100800 */
[----:B------:R-:W-:Y:S01]  /*6630*/  IMAD.MOV.U32 R181, RZ, RZ, R184 ;  /* 0x000000ffffb57224 */ /* 0x000fe200078e00b8 */
[----:B------:R-:W-:Y:S01]  /*6640*/  MOV R187, R182 ;  /* 0x000000b600bb7202 */ /* 0x000fe20000000f00 */
[----:B------:R-:W-:Y:S01]  /*6650*/  IMAD.MOV.U32 R180, RZ, RZ, R185 ;  /* 0x000000ffffb47224 */ /* 0x000fe200078e00b9 */
[----:B------:R-:W-:-:S07]  /*6660*/  MOV R186, R183 ;  /* 0x000000b700ba7202 */ /* 0x000fce0000000f00 */
.L_x_1377:
[----:B------:R-:W-:Y:S04]  /*6670*/  DEPBAR.LE SB0, 0x0 ;  /* 0x000080000000791a */ /* 0x000fe80000000000 */
[----:B------:R-:W-:Y:S01]  /*6680*/  WARPSYNC 0xffffffff ;  /* 0xffffffff00007948 */ /* 0x000fe20003800000 */
[----:B------:R-:W-:Y:S08]  /*6690*/  BAR.SYNC.DEFER_BLOCKING 0x0 ;  /* 0x0000000000007b1d */ /* 0x000ff00000010000 */
[----:B-----5:R-:W-:Y:S08]  /*66a0*/  LDSM.16.M88.4 R64, [R235] ;  /* 0x00000000eb40783b */ /* 0x020ff00000000200 */
[----:B------:R-:W2:Y:S08]  /*66b0*/  LDSM.16.M88.4 R16, [R228] ;  /* 0x00000000e410783b */ /* 0x000eb00000000200 */
[----:B------:R-:W3:Y:S08]  /*66c0*/  LDSM.16.M88.4 R60, [R235+0x2000] ;  /* 0x00200000eb3c783b */ /* 0x000ef00000000200 */
[----:B------:R-:W3:Y:S08]  /*66d0*/  LDSM.16.M88.4 R32, [R228+0x800] ;  /* 0x00080000e420783b */ /* 0x000ef00000000200 */
[----:B------:R-:W4:Y:S06]  /*66e0*/  LDL.64 R218, [R1+0x10] ;  /* 0x0000100001da7983 */ /* 0x000f2c0000100a00 */
[----:B------:R-:W1:Y:S08]  /*66f0*/  LDSM.16.M88.4 R48, [R228+0x1000] ;  /* 0x00100000e430783b */ /* 0x000e700000000200 */
[----:B------:R-:W4:Y:S01]  /*6700*/  LDL R217, [R1+0x38] ;  /* 0x0000380001d97983 */ /* 0x000f220000100800 */
[-C--:B--2---:R-:W-:Y:S03]  /*6710*/  HMMA.16816.F32 R4, R64, R16.reuse, RZ ;  /* 0x000000104004723c */ /* 0x084fe600000018ff */
[----:B------:R-:W2:Y:S05]  /*6720*/  LDL.64 R220, [R1+0x30] ;  /* 0x0000300001dc7983 */ /* 0x000eaa0000100a00 */
[C---:B---3--:R-:W-:Y:S01]  /*6730*/  HMMA.16816.F32 R8, R60.reuse, R16, RZ ;  /* 0x000000103c08723c */ /* 0x048fe200000018ff */
[----:B------:R-:W3:Y:S04]  /*6740*/  LDL.LU R216, [R1] ;  /* 0x0000000001d87983 */ /* 0x000ee80000300800 */
[----:B------:R-:W1:Y:S03]  /*6750*/  LDSM.16.M88.4 R204, [R228+0x1800] ;  /* 0x00180000e4cc783b */ /* 0x000e660000000200 */
[-C--:B------:R-:W-:Y:S05]  /*6760*/  HMMA.16816.F32 R12, R60, R18.reuse, RZ ;  /* 0x000000123c0c723c */ /* 0x080fea00000018ff */
[----:B------:R-:W-:Y:S03]  /*6770*/  LDSM.16.M88.4 R208, [R237] ;  /* 0x00000000edd0783b */ /* 0x000fe60000000200 */
[C---:B------:R-:W-:Y:S05]  /*6780*/  HMMA.16816.F32 R16, R64.reuse, R18, RZ ;  /* 0x000000124010723c */ /* 0x040fea00000018ff */
[----:B------:R-:W-:Y:S03]  /*6790*/  LDSM.16.M88.4 R212, [R237+0x2000] ;  /* 0x00200000edd4783b */ /* 0x000fe60000000200 */
[-C--:B------:R-:W-:Y:S05]  /*67a0*/  HMMA.16816.F32 R20, R64, R32.reuse, RZ ;  /* 0x000000204014723c */ /* 0x080fea00000018ff */
[----:B------:R1:W-:Y:S03]  /*67b0*/  STL [R1+0xac], R130 ;  /* 0x0000ac8201007387 */ /* 0x0003e60000100800 */
[C---:B------:R-:W-:Y:S01]  /*67c0*/  HMMA.16816.F32 R24, R60.reuse, R32, RZ ;  /* 0x000000203c18723c */ /* 0x040fe200000018ff */
[----:B------:R1:W-:Y:S04]  /*67d0*/  STL [R1+0xa8], R131 ;  /* 0x0000a88301007387 */ /* 0x0003e80000100800 */
[----:B------:R-:W-:Y:S03]  /*67e0*/  STL [R1+0x8c], R239 ;  /* 0x00008cef01007387 */ /* 0x000fe60000100800 */
[-C--:B------:R-:W-:Y:S01]  /*67f0*/  HMMA.16816.F32 R28, R60, R34.reuse, RZ ;  /* 0x000000223c1c723c */ /* 0x080fe200000018ff */
[----:B------:R-:W-:Y:S04]  /*6800*/  STL [R1+0x90], R247 ;  /* 0x000090f701007387 */ /* 0x000fe80000100800 */
[----:B------:R-:W-:Y:S03]  /*6810*/  STL [R1+0x94], R246 ;  /* 0x000094f601007387 */ /* 0x000fe60000100800 */
[C---:B------:R-:W-:Y:S01]  /*6820*/  HMMA.16816.F32 R32, R64.reuse, R34, RZ ;  /* 0x000000224020723c */ /* 0x040fe200000018ff */
[----:B------:R-:W-:Y:S04]  /*6830*/  STL [R1+0x98], R245 ;  /* 0x000098f501007387 */ /* 0x000fe80000100800 */
[----:B-1----:R-:W2:Y:S03]  /*6840*/  LDL R130, [R1+0x54] ;  /* 0x0000540001827983 */ /* 0x002ea60000100800 */
[-C--:B------:R-:W-:Y:S01]  /*6850*/  HMMA.16816.F32 R36, R64, R48.reuse, RZ ;  /* 0x000000304024723c */ /* 0x080fe200000018ff */
[----:B------:R-:W2:Y:S07]  /*6860*/  LDL R131, [R1+0x58] ;  /* 0x0000580001837983 */ /* 0x000eae0000100800 */
[C---:B------:R-:W-:Y:S08]  /*6870*/  HMMA.16816.F32 R40, R60.reuse, R48, RZ ;  /* 0x000000303c28723c */ /* 0x040ff000000018ff */
[-C--:B------:R-:W-:Y:S08]  /*6880*/  HMMA.16816.F32 R44, R60, R50.reuse, RZ ;  /* 0x000000323c2c723c */ /* 0x080ff000000018ff */
[C---:B------:R-:W-:Y:S08]  /*6890*/  HMMA.16816.F32 R48, R64.reuse, R50, RZ ;  /* 0x000000324030723c */ /* 0x040ff000000018ff */
[-C--:B------:R-:W-:Y:S08]  /*68a0*/  HMMA.16816.F32 R52, R64, R204.reuse, RZ ;  /* 0x000000cc4034723c */ /* 0x080ff000000018ff */
[C---:B------:R-:W-:Y:S08]  /*68b0*/  HMMA.16816.F32 R56, R60.reuse, R204, RZ ;  /* 0x000000cc3c38723c */ /* 0x040ff000000018ff */
[-C--:B------:R-:W-:Y:S08]  /*68c0*/  HMMA.16816.F32 R60, R60, R206.reuse, RZ ;  /* 0x000000ce3c3c723c */ /* 0x080ff000000018ff */
[----:B------:R-:W-:Y:S01]  /*68d0*/  HMMA.16816.F32 R64, R64, R206, RZ ;  /* 0x000000ce4040723c */ /* 0x000fe200000018ff */
        /* <DEDUP_REMOVED lines=13> */
[-C--:B------:R-:W-:Y:S03]  /*69b0*/  HMMA.16816.F32 R44, R212, R206.reuse, R44 ;  /* 0x000000ced42c723c */ /* 0x080fe6000000182c */
[C---:B---3--:R-:W-:Y:S05]  /*69c0*/  ISETP.GE.AND P5, PT, R216.reuse, RZ, PT ;  /* 0x000000ffd800720c */ /* 0x048fea0003fa6270 */
[C---:B------:R-:W-:Y:S01]  /*69d0*/  HMMA.16816.F32 R48, R208.reuse, R206, R48 ;  /* 0x000000ced030723c */ /* 0x040fe20000001830 */
[----:B------:R-:W1:Y:S07]  /*69e0*/  LDSM.16.M88.4 R204, [R245] ;  /* 0x00000000f5cc783b */ /* 0x000e6e0000000200 */
[----:B------:R-:W-:Y:S01]  /*69f0*/  @P5 SHF.R.S32.HI R0, RZ, 0x1f, R216 ;  /* 0x0000001fff005819 */ /* 0x000fe200000114d8 */
[----:B------:R-:W-:Y:S01]  /*6a00*/  @P5 IMAD.WIDE.U32 R2, R216, c[0x0][0x208], RZ ;  /* 0x00008200d8025a25 */ /* 0x000fe200078e00ff */
[----:B----4-:R-:W-:Y:S03]  /*6a10*/  @P5 ISETP.GE.AND P0, PT, R218, c[0x0][0x1d4], PT ;  /* 0x00007500da005a0c */ /* 0x010fe60003f06270 */
[----:B------:R-:W-:Y:S02]  /*6a20*/  @P5 IMAD R0, R0, c[0x0][0x208], RZ ;  /* 0x0000820000005a24 */ /* 0x000fe400078e02ff */
[----:B------:R-:W-:Y:S02]  /*6a30*/  @P5 IMAD.MOV.U32 R182, RZ, RZ, 0x5 ;  /* 0x00000005ffb65424 */ /* 0x000fe400078e00ff */
[----:B------:R-:W-:Y:S04]  /*6a40*/  @P5 IMAD R0, R216, c[0x0][0x20c], R0 ;  /* 0x00008300d8005a24 */ /* 0x000fe800078e0200 */
[----:B------:R-:W-:Y:S05]  /*6a50*/  @P5 IMAD.IADD R0, R3, 0x1, R0 ;  /* 0x0000000103005824 */ /* 0x000fea00078e0200 */
[C---:B------:R-:W-:Y:S01]  /*6a60*/  @P5 SHF.L.U64.HI R3, R2.reuse, 0x6, R0 ;  /* 0x0000000602035819 */ /* 0x040fe20000010200 */
[----:B------:R-:W-:Y:S05]  /*6a70*/  @P5 IMAD.SHL.U32 R2, R2, 0x40, RZ ;  /* 0x0000004002025824 */ /* 0x000fea00078e00ff */
[C---:B--2---:R-:W-:Y:S02]  /*6a80*/  @P5 IADD3 R0, P3, R2.reuse, R220, RZ ;  /* 0x000000dc02005210 */ /* 0x044fe40007f7e0ff */
[----:B------:R-:W-:Y:S03]  /*6a90*/  @P5 IADD3 R2, P2, P1, R2, 0x40, R220 ;  /* 0x0000004002025810 */ /* 0x000fe6000795e0dc */
[C-C-:B------:R-:W-:Y:S01]  /*6aa0*/  @P5 IMAD.X R183, R3.reuse, 0x1, R217.reuse, P3 ;  /* 0x0000000103b75824 */ /* 0x140fe200018e06d9 */
[C---:B------:R-:W-:Y:S02]  /*6ab0*/  @P5 LEA R184, P3, R0.reuse, c[0x0][0x1f8], 0x1 ;  /* 0x00007e0000b85a11 */ /* 0x040fe400078608ff */
[----:B------:R-:W-:Y:S01]  /*6ac0*/  @P5 IADD3.X R3, R3, RZ, R217, P2, P1 ;  /* 0x000000ff03035210 */ /* 0x000fe200017e24d9 */
[-C--:B-1----:R-:W-:Y:S01]  /*6ad0*/  HMMA.16816.F32 R52, R208, R204.reuse, R52 ;  /* 0x000000ccd034723c */ /* 0x082fe20000001834 */
[----:B------:R-:W2:Y:S02]  /*6ae0*/  LDL R217, [R1+0x44] ;  /* 0x0000440001d97983 */ /* 0x000ea40000100800 */
[----:B------:R-:W-:Y:S02]  /*6af0*/  @P5 LEA.HI.X R185, R0, c[0x0][0x1fc], R183, 0x1, P3 ;  /* 0x00007f0000b95a11 */ /* 0x000fe400018f0cb7 */
[----:B------:R-:W-:Y:S03]  /*6b00*/  STL [R1+0x9c], R235 ;  /* 0x00009ceb01007387 */ /* 0x000fe60000100800 */
[C---:B------:R-:W-:Y:S01]  /*6b10*/  HMMA.16816.F32 R56, R212.reuse, R204, R56 ;  /* 0x000000ccd438723c */ /* 0x040fe20000001838 */
[----:B------:R-:W-:Y:S01]  /*6b20*/  @!PT LDS RZ, [RZ] ;  /* 0x00000000fffff984 */ /* 0x000fe20000000800 */
[----:B------:R-:W-:Y:S01]  /*6b30*/  @!PT LDS RZ, [RZ] ;  /* 0x00000000fffff984 */ /* 0x000fe20000000800 */
[----:B------:R-:W-:Y:S01]  /*6b40*/  @!PT LDS RZ, [RZ] ;  /* 0x00000000fffff984 */ /* 0x000fe20000000800 */
[----:B------:R1:W-:Y:S06]  /*6b50*/  @P5 LDGSTS.E.BYPASS.LTC128B.128 [R248+0x100], [R184.64], !P0 ;  /* 0x00100000b8f85fae */ /* 0x0003ec000c101d46 */
[C---:B------:R-:W-:Y:S01]  /*6b60*/  @P5 LEA R204, P2, R2.reuse, c[0x0][0x1f8], 0x1 ;  /* 0x00007e0002cc5a11 */ /* 0x040fe200078408ff */
[-C--:B------:R-:W-:Y:S01]  /*6b70*/  HMMA.16816.F32 R60, R212, R206.reuse, R60 ;  /* 0x000000ced43c723c */ /* 0x080fe2000000183c */
[----:B------:R-:W-:Y:S03]  /*6b80*/  STL [R1+0xa0], R228 ;  /* 0x0000a0e401007387 */ /* 0x000fe60000100800 */
[----:B------:R-:W-:Y:S01]  /*6b90*/  @P5 LEA.HI.X R205, R2, c[0x0][0x1fc], R3, 0x1, P2 ;  /* 0x00007f0002cd5a11 */ /* 0x000fe200010f0c03 */
[----:B------:R-:W-:Y:S03]  /*6ba0*/  STL [R1+0xa4], R244 ;  /* 0x0000a4f401007387 */ /* 0x000fe60000100800 */
[----:B------:R-:W-:Y:S01]  /*6bb0*/  HMMA.16816.F32 R64, R208, R206, R64 ;  /* 0x000000ced040723c */ /* 0x000fe20000001840 */
[----:B------:R3:W-:Y:S06]  /*6bc0*/  @P5 LDGSTS.E.BYPASS.LTC128B.128 [R248+0x2100], [R204.64], !P6 ;  /* 0x02100000ccf85fae */ /* 0x0007ec000f101d46 */
[----:B------:R-:W-:Y:S05]  /*6bd0*/  @P5 MOV R206, c[0x0][0x208] ;  /* 0x0000820000ce5a02 */ /* 0x000fea0000000f00 */
[C---:B------:R-:W-:Y:S02]  /*6be0*/  @P5 SHF.L.U32 R207, R206.reuse, 0x5, RZ ;  /* 0x00000005cecf5819 */ /* 0x040fe400000006ff */
[----:B------:R-:W-:Y:S02]  /*6bf0*/  @P5 SHF.L.U64.HI R206, R206, R182, c[0x0][0x20c] ;  /* 0x00008300cece5619 */ /* 0x000fe400000102b6 */
[-C--:B------:R-:W-:Y:S04]  /*6c00*/  @P5 IADD3 R182, P1, R184, R207.reuse, RZ ;  /* 0x000000cfb8b65210 */ /* 0x080fe80007f3e0ff */
[-C--:B------:R-:W-:Y:S02]  /*6c10*/  @P5 IADD3.X R183, R185, R206.reuse, RZ, P1, !PT ;  /* 0x000000ceb9b75210 */ /* 0x080fe40000ffe4ff */
[-C--:B------:R-:W-:Y:S03]  /*6c20*/  @P5 IADD3 R2, P2, R182, R207.reuse, RZ ;  /* 0x000000cfb6025210 */ /* 0x080fe60007f5e0ff */
[----:B------:R4:W-:Y:S01]  /*6c30*/  @P5 LDGSTS.E.BYPASS.LTC128B.128 [R248+0x900], [R182.64], !P0 ;  /* 0x00900000b6f85fae */ /* 0x0009e2000c101d46 */
[----:B-1----:R-:W-:Y:S01]  /*6c40*/  @P5 IADD3 R184, P1, R2, R207, RZ ;  /* 0x000000cf02b85210 */ /* 0x002fe20007f3e0ff */
[----:B------:R-:W-:Y:S05]  /*6c50*/  @P5 IMAD.X R3, R183, 0x1, R206, P2 ;  /* 0x00000001b7035824 */ /* 0x000fea00010e06ce */
[----:B------:R-:W-:Y:S01]  /*6c60*/  @P5 IADD3.X R185, R3, R206, RZ, P1, !PT ;  /* 0x000000ce03b95210 */ /* 0x000fe20000ffe4ff */
[----:B------:R4:W-:Y:S08]  /*6c70*/  @P5 LDGSTS.E.BYPASS.LTC128B.128 [R248+0x2900], [R182.64+0x80], !P6 ;  /* 0x02900080b6f85fae */ /* 0x0009f0000f101d46 */
[----:B------:R1:W-:Y:S08]  /*6c80*/  @P5 LDGSTS.E.BYPASS.LTC128B.128 [R248+0x1100], [R2.64], !P0 ;  /* 0x0110000002f85fae */ /* 0x0003f0000c101d46 */
[----:B------:R1:W-:Y:S08]  /*6c90*/  @P5 LDGSTS.E.BYPASS.LTC128B.128 [R248+0x3100], [R2.64+0x80], !P6 ;  /* 0x0310008002f85fae */ /* 0x0003f0000f101d46 */
[----:B------:R1:W-:Y:S08]  /*6ca0*/  @P5 LDGSTS.E.BYPASS.LTC128B.128 [R248+0x1900], [R184.64], !P0 ;  /* 0x01900000b8f85fae */ /* 0x0003f0000c101d46 */
[----:B------:R1:W-:Y:S08]  /*6cb0*/  @P5 LDGSTS.E.BYPASS.LTC128B.128 [R248+0x3900], [R184.64+0x80], !P6 ;  /* 0x03900080b8f85fae */ /* 0x0003f0000f101d46 */
[----:B---3--:R-:W-:Y:S08]  /*6cc0*/  LDSM.16.M88.4 R204, [R236] ;  /* 0x00000000eccc783b */ /* 0x008ff00000000200 */
[----:B------:R-:W3:Y:S08]  /*6cd0*/  LDSM.16.M88.4 R208, [R234] ;  /* 0x00000000ead0783b */ /* 0x000ef00000000200 */
[----:B------:R-:W1:Y:S08]  /*6ce0*/  LDSM.16.M88.4 R212, [R236+0x2000] ;  /* 0x00200000ecd4783b */ /* 0x000e700000000200 */
[----:B------:R-:W0:Y:S01]  /*6cf0*/  LDGDEPBAR ;  /* 0x00000000000079af */ /* 0x000e220000000000 */
[-C--:B---3--:R-:W-:Y:S08]  /*6d00*/  HMMA.16816.F32 R4, R204, R208.reuse, R4 ;  /* 0x000000d0cc04723c */ /* 0x088ff00000001804 */
[C---:B-1----:R-:W-:Y:S08]  /*6d10*/  HMMA.16816.F32 R8, R212.reuse, R208, R8 ;  /* 0x000000d0d408723c */ /* 0x042ff00000001808 */
        /* <DEDUP_REMOVED lines=12> */
[----:B------:R-:W1:Y:S03]  /*6de0*/  LDSM.16.M88.4 R208, [R234+0x1800] ;  /* 0x00180000ead0783b */ /* 0x000e660000000200 */
[----:B--2---:R-:W-:Y:S04]  /*6df0*/  IMAD.IADD R0, R131, 0x1, R217 ;  /* 0x0000000183007824 */ /* 0x004fe800078e02d9 */
[----:B------:R-:W-:Y:S05]  /*6e00*/  @P4 IMAD.HI.U32 R2, R0, c[0x0][0x2c8], RZ ;  /* 0x0000b20000024a27 */ /* 0x000fea00078e00ff */
[----:B------:R-:W-:Y:S05]  /*6e10*/  @P4 SHF.R.U32.HI R0, RZ, c[0x0][0x2cc], R2 ;  /* 0x0000b300ff004a19 */ /* 0x000fea0000011602 */
[----:B------:R-:W-:Y:S08]  /*6e20*/  SHFL.IDX PT, R2, R0, 0x2, 0x1c1f ;  /* 0x005c1f0000027f89 */ /* 0x000ff000000e0000 */
[----:B----4-:R-:W-:Y:S08]  /*6e30*/  SHFL.IDX PT, R182, R0, RZ, 0x1c1f ;  /* 0x001c1fff00b67589 */ /* 0x010ff000000e0000 */
[----:B------:R-:W-:Y:S01]  /*6e40*/  SHFL.IDX PT, R183, R0, 0x3, 0x1c1f ;  /* 0x007c1f0000b77f89 */ /* 0x000fe200000e0000 */
[-C--:B-1----:R-:W-:Y:S07]  /*6e50*/  HMMA.16816.F32 R52, R204, R208.reuse, R52 ;  /* 0x000000d0cc34723c */ /* 0x082fee0000001834 */
[----:B------:R1:W2:Y:S01]  /*6e60*/  SHFL.IDX PT, R3, R0, 0x1, 0x1c1f ;  /* 0x003c1f0000037f89 */ /* 0x0002a200000e0000 */
[C---:B------:R-:W-:Y:S08]  /*6e70*/  HMMA.16816.F32 R56, R212.reuse, R208, R56 ;  /* 0x000000d0d438723c */ /* 0x040ff00000001838 */
[-C--:B------:R-:W-:Y:S01]  /*6e80*/  HMMA.16816.F32 R60, R212, R210.reuse, R60 ;  /* 0x000000d2d43c723c */ /* 0x080fe2000000183c */
[----:B------:R-:W-:Y:S07]  /*6e90*/  LDSM.16.M88.4 R212, [R238+0x2000] ;  /* 0x00200000eed4783b */ /* 0x000fee0000000200 */
[----:B------:R-:W-:Y:S01]  /*6ea0*/  HMMA.16816.F32 R64, R204, R210, R64 ;  /* 0x000000d2cc40723c */ /* 0x000fe20000001840 */
[----:B------:R-:W-:Y:S03]  /*6eb0*/  LDSM.16.M88.4 R204, [R238] ;  /* 0x00000000eecc783b */ /* 0x000fe60000000200 */
[----:B-1----:R-:W-:Y:S05]  /*6ec0*/  MOV R0, 0xffffffc0 ;  /* 0xffffffc000007802 */ /* 0x002fea0000000f00 */
[----:B------:R-:W1:Y:S03]  /*6ed0*/  LDSM.16.M88.4 R208, [R231] ;  /* 0x00000000e7d0783b */ /* 0x000e660000000200 */
[----:B------:R-:W-:Y:S05]  /*6ee0*/  IMAD R0, R216, R0, 0x1 ;  /* 0x00000001d8007424 */ /* 0x000fea00078e0200 */
[----:B------:R-:W-:Y:S02]  /*6ef0*/  IADD3 R0, R0, c[0x0][0x1d0], -R130 ;  /* 0x0000740000007a10 */ /* 0x000fe40007ffe882 */
[----:B------:R-:W3:Y:S02]  /*6f00*/  LDL R130, [R1+0x24] ;  /* 0x0000240001827983 */ /* 0x000ee40000100800 */
[----:B------:R-:W-:Y:S04]  /*6f10*/  IADD3 R0, R0, -c[0x0][0x168], RZ ;  /* 0x80005a0000007a10 */ /* 0x000fe80007ffe0ff */
[C---:B--2---:R-:W-:Y:S01]  /*6f20*/  IADD3 R3, R0.reuse, R3, RZ ;  /* 0x0000000300037210 */ /* 0x044fe20007ffe0ff */
[C---:B------:R-:W-:Y:S02]  /*6f30*/  IMAD.IADD R2, R0.reuse, 0x1, R2 ;  /* 0x0000000100027824 */ /* 0x040fe400078e0202 */
[C---:B------:R-:W-:Y:S01]  /*6f40*/  IMAD.IADD R182, R0.reuse, 0x1, R182 ;  /* 0x0000000100b67824 */ /* 0x040fe200078e02b6 */
[----:B------:R-:W-:Y:S02]  /*6f50*/  IADD3 R0, R0, R183, RZ ;  /* 0x000000b700007210 */ /* 0x000fe40007ffe0ff */
[C---:B------:R-:W-:Y:S02]  /*6f60*/  ISETP.GT.AND P0, PT, R3.reuse, 0x1, PT ;  /* 0x000000010300780c */ /* 0x040fe40003f04270 */
[C---:B------:R-:W-:Y:S02]  /*6f70*/  ISETP.GT.AND P3, PT, R182.reuse, RZ, PT ;  /* 0x000000ffb600720c */ /* 0x040fe40003f64270 */
[----:B------:R-:W-:Y:S02]  /*6f80*/  ISETP.GT.AND P2, PT, R182, 0x1, PT ;  /* 0x00000001b600780c */ /* 0x000fe40003f44270 */
[C---:B------:R-:W-:Y:S02]  /*6f90*/  ISETP.GT.AND P1, PT, R3.reuse, RZ, PT ;  /* 0x000000ff0300720c */ /* 0x040fe40003f24270 */
[----:B------:R-:W-:Y:S01]  /*6fa0*/  ISETP.GT.AND P5, PT, R3, 0x28, PT ;  /* 0x000000280300780c */ /* 0x000fe20003fa4270 */
        /* <DEDUP_REMOVED lines=20> */
[----:B------:R-:W-:Y:S08]  /*70f0*/  LDSM.16.M88.4 R204, [R235+0x4000] ;  /* 0x00400000ebcc783b */ /* 0x000ff00000000200 */
[----:B------:R-:W1:Y:S02]  /*7100*/  LDSM.16.M88.4 R208, [R228+0x2000] ;  /* 0x00200000e4d0783b */ /* 0x000e640000000200 */
        /* <DEDUP_REMOVED lines=21> */
[----:B------:R-:W1:Y:S02]  /*7260*/  LDSM.16.M88.4 R208, [R244] ;  /* 0x00000000f4d0783b */ /* 0x000e640000000200 */
        /* <DEDUP_REMOVED lines=58> */
[----:B------:R-:W1:Y:S01]  /*7610*/  LDSM.16.M88.4 R208, [R231+0x3800] ;  /* 0x00380000e7d0783b */ /* 0x000e620000000200 */
[----:B------:R-:W-:Y:S07]  /*7620*/  DEPBAR.LE SB0, 0x0 ;  /* 0x000080000000791a */ /* 0x000fee0000000000 */
[----:B------:R-:W-:Y:S11]  /*7630*/  BAR.SYNC.DEFER_BLOCKING 0x0 ;  /* 0x0000000000007b1d */ /* 0x000ff60000010000 */
[----:B------:R-:W-:Y:S04]  /*7640*/  @!UPT UIADD3 URZ, URZ, URZ, URZ ;  /* 0x0000003f3f3ff290 */ /* 0x000fe8000fffe03f */
[----:B------:R-:W-:Y:S02]  /*7650*/  FSEL R50, R50, -INF , P5 ;  /* 0xff80000032327808 */ /* 0x000fe40002800000 */
[----:B------:R-:W-:Y:S01]  /*7660*/  ISETP.GT.AND P5, PT, R182, 0x39, PT ;  /* 0x00000039b600780c */ /* 0x000fe20003fa4270 */
[-C--:B-1----:R-:W-:Y:S08]  /*7670*/  HMMA.16816.F32 R52, R204, R208.reuse, R52 ;  /* 0x000000d0cc34723c */ /* 0x082ff00000001834 */
[C---:B------:R-:W-:Y:S08]  /*7680*/  HMMA.16816.F32 R56, R212.reuse, R208, R56 ;  /* 0x000000d0d438723c */ /* 0x040ff00000001838 */
[-C--:B------:R-:W-:Y:S01]  /*7690*/  HMMA.16816.F32 R60, R212, R210.reuse, R60 ;  /* 0x000000d2d43c723c */ /* 0x080fe2000000183c */
[----:B------:R-:W2:Y:S06]  /*76a0*/  LDL.64 R212, [R1+0x28] ;  /* 0x0000280001d47983 */ /* 0x000eac0000100a00 */
[----:B------:R-:W-:Y:S01]  /*76b0*/  IADD3 R214, R216, -0x1, RZ ;  /* 0xffffffffd8d67810 */ /* 0x000fe20007ffe0ff */
[----:B------:R-:W-:Y:S07]  /*76c0*/  HMMA.16816.F32 R64, R204, R210, R64 ;  /* 0x000000d2cc40723c */ /* 0x000fee0000001840 */
[----:B------:R-:W-:Y:S02]  /*76d0*/  FSEL R204, R4, -INF , P3 ;  /* 0xff80000004cc7808 */ /* 0x000fe40001800000 */
[----:B------:R-:W-:Y:S03]  /*76e0*/  ISETP.GT.AND P3, PT, R2, RZ, PT ;  /* 0x000000ff0200720c */ /* 0x000fe60003f64270 */
[----:B------:R-:W-:Y:S02]  /*76f0*/  FSEL R205, R5, -INF , P2 ;  /* 0xff80000005cd7808 */ /* 0x000fe40001000000 */
[----:B------:R-:W-:Y:S02]  /*7700*/  FSEL R206, R7, -INF , P0 ;  /* 0xff80000007ce7808 */ /* 0x000fe40000000000 */
[----:B------:R-:W-:Y:S02]  /*7710*/  ISETP.GT.AND P0, PT, R0, 0x1, PT ;  /* 0x000000010000780c */ /* 0x000fe40003f04270 */
[----:B------:R-:W-:Y:S02]  /*7720*/  ISETP.GT.AND P2, PT, R2, 0x1, PT ;  /* 0x000000010200780c */ /* 0x000fe40003f44270 */
[----:B------:R-:W-:Y:S02]  /*7730*/  FSEL R209, R8, -INF , P3 ;  /* 0xff80000008d17808 */ /* 0x000fe40001800000 */
[----:B------:R-:W-:Y:S02]  /*7740*/  ISETP.GT.AND P3, PT, R2, 0x8, PT ;  /* 0x000000080200780c */ /* 0x000fe40003f64270 */
[----:B------:R-:W-:Y:S02]  /*7750*/  FSEL R210, R11, -INF , P0 ;  /* 0xff8000000bd27808 */ /* 0x000fe40000000000 */
[----:B------:R-:W-:Y:S02]  /*7760*/  FSEL R12, R12, -INF , P3 ;  /* 0xff8000000c0c7808 */ /* 0x000fe40001800000 */
[----:B------:R-:W-:Y:S02]  /*7770*/  FSEL R208, R9, -INF , P2 ;  /* 0xff80000009d07808 */ /* 0x000fe40001000000 */
[----:B------:R-:W-:Y:S02]  /*7780*/  ISETP.GT.AND P2, PT, R2, 0x9, PT ;  /* 0x000000090200780c */ /* 0x000fe40003f44270 */
[----:B------:R-:W-:Y:S02]  /*7790*/  ISETP.GT.AND P3, PT, R182, 0x8, PT ;  /* 0x00000008b600780c */ /* 0x000fe40003f64270 */
[----:B------:R-:W-:Y:S02]  /*77a0*/  ISETP.GT.AND P0, PT, R0, 0x9, PT ;  /* 0x000000090000780c */ /* 0x000fe40003f04270 */
        /* <DEDUP_REMOVED lines=10> */
[----:B------:R-:W-:Y:S02]  /*7850*/  FSEL R19, R19, -INF , P0 ;  /* 0xff80000013137808 */ /* 0x000fe40000000000 */
[----:B------:R-:W-:Y:S02]  /*7860*/  ISETP.GT.AND P0, PT, R3, 0x11, PT ;  /* 0x000000110300780c */ /* 0x000fe40003f04270 */
[----:B------:R-:W-:Y:S02]  /*7870*/  ISETP.GT.AND P3, PT, R2, 0x10, PT ;  /* 0x000000100200780c */ /* 0x000fe40003f64270 */
[----:B------:R-:W-:Y:S02]  /*7880*/  ISETP.GT.AND P1, PT, R0, RZ, PT ;  /* 0x000000ff0000720c */ /* 0x000fe40003f24270 */
[----:B------:R-:W-:Y:S02]  /*7890*/  FSEL R21, R21, -INF , P2 ;  /* 0xff80000015157808 */ /* 0x000fe40001000000 */
[----:B------:R-:W-:Y:S02]  /*78a0*/  FSEL R23, R23, -INF , P0 ;  /* 0xff80000017177808 */ /* 0x000fe40000000000 */
[----:B------:R-:W-:Y:S02]  /*78b0*/  FSEL R24, R24, -INF , P3 ;  /* 0xff80000018187808 */ /* 0x000fe40001800000 */
[----:B------:R-:W-:Y:S02]  /*78c0*/  FSEL R211, R10, -INF , P1 ;  /* 0xff8000000ad37808 */ /* 0x000fe40000800000 */
[----:B------:R-:W-:Y:S02]  /*78d0*/  ISETP.GT.AND P2, PT, R2, 0x11, PT ;  /* 0x000000110200780c */ /* 0x000fe40003f44270 */
[----:B------:R-:W-:Y:S02]  /*78e0*/  ISETP.GT.AND P0, PT, R0, 0x11, PT ;  /* 0x000000110000780c */ /* 0x000fe40003f04270 */
[----:B------:R-:W-:Y:S02]  /*78f0*/  ISETP.GT.AND P3, PT, R2, 0x18, PT ;  /* 0x000000180200780c */ /* 0x000fe40003f64270 */
[----:B------:R-:W-:Y:S02]  /*7900*/  ISETP.GT.AND P1, PT, R0, 0x8, PT ;  /* 0x000000080000780c */ /* 0x000fe40003f24270 */
        /* <DEDUP_REMOVED lines=11> */
[----:B------:R-:W-:Y:S02]  /*79c0*/  ISETP.GT.AND P1, PT, R3, 0x10, PT ;  /* 0x000000100300780c */ /* 0x000fe40003f24270 */
[----:B------:R-:W-:Y:S02]  /*79d0*/  FSEL R31, R31, -INF , P0 ;  /* 0xff8000001f1f7808 */ /* 0x000fe40000000000 */
[C---:B------:R-:W-:Y:S02]  /*79e0*/  ISETP.GT.AND P3, PT, R182.reuse, 0x20, PT ;  /* 0x00000020b600780c */ /* 0x040fe40003f64270 */
[----:B------:R-:W-:Y:S02]  /*79f0*/  ISETP.GT.AND P2, PT, R182, 0x19, PT ;  /* 0x00000019b600780c */ /* 0x000fe40003f44270 */
[----:B------:R-:W-:Y:S02]  /*7a00*/  ISETP.GT.AND P0, PT, R3, 0x19, PT ;  /* 0x000000190300780c */ /* 0x000fe40003f04270 */
[----:B------:R-:W-:Y:S02]  /*7a10*/  FSEL R22, R22, -INF , P1 ;  /* 0xff80000016167808 */ /* 0x000fe40000800000 */
[----:B------:R-:W-:Y:S02]  /*7a20*/  FSEL R36, R36, -INF , P3 ;  /* 0xff80000024247808 */ /* 0x000fe40001800000 */
[----:B------:R-:W-:Y:S02]  /*7a30*/  ISETP.GT.AND P1, PT, R0, 0x10, PT ;  /* 0x000000100000780c */ /* 0x000fe40003f24270 */
[----:B------:R-:W-:Y:S02]  /*7a40*/  FSEL R33, R33, -INF , P2 ;  /* 0xff80000021217808 */ /* 0x000fe40001000000 */
[----:B------:R-:W-:Y:S02]  /*7a50*/  FSEL R35, R35, -INF , P0 ;  /* 0xff80000023237808 */ /* 0x000fe40000000000 */
        /* <DEDUP_REMOVED lines=8> */
[----:B------:R-:W-:Y:S02]  /*7ae0*/  ISETP.GT.AND P3, PT, R2, 0x28, PT ;  /* 0x000000280200780c */ /* 0x000fe40003f64270 */
[C---:B------:R-:W-:Y:S02]  /*7af0*/  ISETP.GT.AND P1, PT, R0.reuse, 0x18, PT ;  /* 0x000000180000780c */ /* 0x040fe40003f24270 */
[----:B------:R-:W-:Y:S02]  /*7b00*/  ISETP.GT.AND P0, PT, R0, 0x21, PT ;  /* 0x000000210000780c */ /* 0x000fe40003f04270 */
[----:B------:R-:W-:Y:S02]  /*7b10*/  FSEL R30, R30, -INF , P1 ;  /* 0xff8000001e1e7808 */ /* 0x000fe40000800000 */
[----:B------:R-:W-:Y:S02]  /*7b20*/  ISETP.GT.AND P1, PT, R3, 0x18, PT ;  /* 0x000000180300780c */ /* 0x000fe40003f24270 */
[----:B------:R-:W-:Y:S02]  /*7b30*/  FSEL R41, R41, -INF , P2 ;  /* 0xff80000029297808 */ /* 0x000fe40001000000 */
[----:B------:R-:W-:Y:S02]  /*7b40*/  FSEL R43, R43, -INF , P0 ;  /* 0xff8000002b2b7808 */ /* 0x000fe40000000000 */
[----:B------:R-:W-:Y:S02]  /*7b50*/  ISETP.GT.AND P2, PT, R2, 0x29, PT ;  /* 0x000000290200780c */ /* 0x000fe40003f44270 */
[----:B------:R-:W-:Y:S02]  /*7b60*/  FSEL R44, R44, -INF , P3 ;  /* 0xff8000002c2c7808 */ /* 0x000fe40001800000 */
[----:B------:R-:W-:Y:S02]  /*7b70*/  ISETP.GT.AND P3, PT, R182, 0x28, PT ;  /* 0x00000028b600780c */ /* 0x000fe40003f64270 */
[----:B------:R-:W-:Y:S02]  /*7b80*/  ISETP.GT.AND P0, PT, R0, 0x29, PT ;  /* 0x000000290000780c */ /* 0x000fe40003f04270 */
[----:B------:R-:W-:Y:S02]  /*7b90*/  FSEL R45, R45, -INF , P2 ;  /* 0xff8000002d2d7808 */ /* 0x000fe40001000000 */
[----:B------:R-:W-:Y:S02]  /*7ba0*/  FSEL R34, R34, -INF , P1 ;  /* 0xff80000022227808 */ /* 0x000fe40000800000 */
[----:B------:R-:W-:Y:S02]  /*7bb0*/  ISETP.GT.AND P1, PT, R3, 0x20, PT ;  /* 0x000000200300780c */ /* 0x000fe40003f24270 */
[----:B------:R-:W-:Y:S02]  /*7bc0*/  FSEL R47, R47, -INF , P0 ;  /* 0xff8000002f2f7808 */ /* 0x000fe40000000000 */
[----:B------:R-:W-:Y:S02]  /*7bd0*/  ISETP.GT.AND P0, PT, R182, 0x29, PT ;  /* 0x00000029b600780c */ /* 0x000fe40003f04270 */
[----:B------:R-:W-:Y:S02]  /*7be0*/  FSEL R48, R48, -INF , P3 ;  /* 0xff80000030307808 */ /* 0x000fe40001800000 */
[C---:B------:R-:W-:Y:S02]  /*7bf0*/  ISETP.GT.AND P3, PT, R182.reuse, 0x31, PT ;  /* 0x00000031b600780c */ /* 0x040fe40003f64270 */
        /* <DEDUP_REMOVED lines=14> */
[C---:B------:R-:W-:Y:S02]  /*7ce0*/  ISETP.GT.AND P5, PT, R2.reuse, 0x38, PT ;  /* 0x000000380200780c */ /* 0x040fe40003fa4270 */
[----:B------:R-:W-:Y:S02]  /*7cf0*/  ISETP.GT.AND P2, PT, R2, 0x30, PT ;  /* 0x000000300200780c */ /* 0x000fe40003f44270 */
[----:B------:R-:W-:Y:S02]  /*7d00*/  FSEL R66, R66, -INF , P3 ;  /* 0xff80000042427808 */ /* 0x000fe40001800000 */
[----:B------:R-:W-:Y:S02]  /*7d10*/  ISETP.GT.AND P3, PT, R2, 0x39, PT ;  /* 0x000000390200780c */ /* 0x000fe40003f64270 */
[----:B------:R-:W-:Y:S02]  /*7d20*/  FMNMX.FTZ R2, R207, R181, !PT ;  /* 0x000000b5cf027209 */ /* 0x000fe40007810000 */
[----:B------:R-:W-:Y:S02]  /*7d30*/  ISETP.GT.AND P1, PT, R0, 0x28, PT ;  /* 0x000000280000780c */ /* 0x000fe40003f24270 */
[----:B------:R-:W-:Y:S02]  /*7d40*/  FMNMX.FTZ R185, R204, R180, !PT ;  /* 0x000000b4ccb97209 */ /* 0x000fe40007810000 */
        /* <DEDUP_REMOVED lines=8> */
[----:B------:R-:W-:Y:S02]  /*7dd0*/  FSEL R54, R54, -INF , P1 ;  /* 0xff80000036367808 */ /* 0x000fe40000800000 */
[----:B------:R-:W-:Y:S02]  /*7de0*/  FMNMX.FTZ R185, R16, R185, !PT ;  /* 0x000000b910b97209 */ /* 0x000fe40007810000 */
[----:B------:R-:W-:Y:S02]  /*7df0*/  FMNMX.FTZ R4, R211, R187, !PT ;  /* 0x000000bbd3047209 */ /* 0x000fe40007810000 */
[----:B------:R-:W-:Y:S02]  /*7e00*/  ISETP.GT.AND P1, PT, R3, 0x39, PT ;  /* 0x000000390300780c */ /* 0x000fe40003f24270 */
        /* <DEDUP_REMOVED lines=41> */
[----:B------:R-:W-:Y:S02]  /*80a0*/  FSEL R67, R67, -INF , P1 ;  /* 0xff80000043437808 */ /* 0x000fe40000800000 */
[----:B------:R-:W-:Y:S02]  /*80b0*/  ISETP.GT.AND P1, PT, R0, 0x30, PT ;  /* 0x000000300000780c */ /* 0x000fe40003f24270 */
[----:B------:R-:W-:Y:S02]  /*80c0*/  FMNMX.FTZ R185, R53, R185, !PT ;  /* 0x000000b935b97209 */ /* 0x000fe40007810000 */
[----:B------:R-:W-:Y:S02]  /*80d0*/  FSEL R56, R56, -INF , P2 ;  /* 0xff80000038387808 */ /* 0x000fe40001000000 */
[----:B------:R-:W-:Y:S02]  /*80e0*/  FSEL R58, R58, -INF , P1 ;  /* 0xff8000003a3a7808 */ /* 0x000fe40000800000 */
[C---:B------:R-:W-:Y:S02]  /*80f0*/  ISETP.GT.AND P2, PT, R0.reuse, 0x31, PT ;  /* 0x000000310000780c */ /* 0x040fe40003f44270 */
[C---:B------:R-:W-:Y:S02]  /*8100*/  ISETP.GT.AND P1, PT, R0.reuse, 0x38, PT ;  /* 0x000000380000780c */ /* 0x040fe40003f24270 */
[----:B------:R-:W-:Y:S02]  /*8110*/  FSEL R57, R57, -INF , P0 ;  /* 0xff80000039397808 */ /* 0x000fe40000000000 */
[----:B------:R-:W-:Y:S02]  /*8120*/  ISETP.GT.AND P0, PT, R0, 0x39, PT ;  /* 0x000000390000780c */ /* 0x000fe40003f04270 */
[----:B------:R-:W-:Y:S02]  /*8130*/  FMNMX.FTZ R0, R45, R2, !PT ;  /* 0x000000022d007209 */ /* 0x000fe40007810000 */
[----:B------:R-:W-:Y:S02]  /*8140*/  FMNMX.FTZ R2, R47, R3, !PT ;  /* 0x000000032f027209 */ /* 0x000fe40007810000 */
[----:B------:R-:W-:Y:S02]  /*8150*/  FSEL R59, R59, -INF , P2 ;  /* 0xff8000003b3b7808 */ /* 0x000fe40001000000 */
[----:B------:R-:W-:Y:S02]  /*8160*/  FMNMX.FTZ R185, R64, R185, !PT ;  /* 0x000000b940b97209 */ /* 0x000fe40007810000 */
[----:B------:R-:W-:Y:S02]  /*8170*/  FMNMX.FTZ R0, R56, R0, !PT ;  /* 0x0000000038007209 */ /* 0x000fe40007810000 */
[----:B------:R-:W-:Y:S02]  /*8180*/  FMNMX.FTZ R2, R58, R2, !PT ;  /* 0x000000023a027209 */ /* 0x000fe40007810000 */
[----:B------:R-:W-:Y:S02]  /*8190*/  FSEL R60, R60, -INF , P5 ;  /* 0xff8000003c3c7808 */ /* 0x000fe40002800000 */
[----:B------:R-:W-:Y:S02]  /*81a0*/  FSEL R62, R62, -INF , P1 ;  /* 0xff8000003e3e7808 */ /* 0x000fe40000800000 */
[----:B------:R-:W-:Y:S02]  /*81b0*/  FMNMX.FTZ R0, R57, R0, !PT ;  /* 0x0000000039007209 */ /* 0x000fe40007810000 */
[----:B------:R-:W-:Y:S02]  /*81c0*/  FMNMX.FTZ R2, R59, R2, !PT ;  /* 0x000000023b027209 */ /* 0x000fe40007810000 */
[----:B------:R-:W-:Y:S02]  /*81d0*/  FMNMX.FTZ R185, R65, R185, !PT ;  /* 0x000000b941b97209 */ /* 0x000fe40007810000 */
[----:B------:R-:W-:Y:S02]  /*81e0*/  FSEL R6, R63, -INF , P0 ;  /* 0xff8000003f067808 */ /* 0x000fe40000000000 */
[----:B------:R-:W-:Y:S01]  /*81f0*/  FMNMX.FTZ R3, R60, R0, !PT ;  /* 0x000000003c037209 */ /* 0x000fe20007810000 */
[----:B------:R-:W1:Y:S01]  /*8200*/  SHFL.BFLY PT, R4, R185, 0x2, 0x1f ;  /* 0x0c401f00b9047f89 */ /* 0x000e6200000e0000 */
[----:B------:R-:W-:Y:S02]  /*8210*/  FMNMX.FTZ R0, R62, R2, !PT ;  /* 0x000000023e007209 */ /* 0x000fe40007810000 */
[----:B------:R-:W-:Y:S02]  /*8220*/  FSEL R61, R61, -INF , P3 ;  /* 0xff8000003d3d7808 */ /* 0x000fe40001800000 */
[----:B------:R-:W-:Y:S02]  /*8230*/  FMNMX.FTZ R0, R6, R0, !PT ;  /* 0x0000000006007209 */ /* 0x000fe40007810000 */
[----:B------:R-:W-:Y:S02]  /*8240*/  FMNMX.FTZ R184, R66, R184, !PT ;  /* 0x000000b842b87209 */ /* 0x000fe40007810000 */
[----:B------:R-:W-:Y:S01]  /*8250*/  FMNMX.FTZ R3, R61, R3, !PT ;  /* 0x000000033d037209 */ /* 0x000fe20007810000 */
[----:B------:R-:W4:Y:S01]  /*8260*/  SHFL.BFLY PT, R2, R0, 0x2, 0x1f ;  /* 0x0c401f0000027f89 */ /* 0x000f2200000e0000 */
[----:B------:R-:W-:Y:S02]  /*8270*/  FMNMX.FTZ R184, R67, R184, !PT ;  /* 0x000000b843b87209 */ /* 0x000fe40007810000 */
[----:B------:R-:W-:Y:S05]  /*8280*/  ISETP.GE.AND P5, PT, R216, 0x1, PT ;  /* 0x00000001d800780c */ /* 0x000fea0003fa6270 */
[----:B------:R-:W2:Y:S01]  /*8290*/  SHFL.BFLY PT, R183, R3, 0x2, 0x1f ;  /* 0x0c401f0003b77f89 */ /* 0x000ea200000e0000 */
[----:B-1----:R-:W-:Y:S07]  /*82a0*/  FMNMX.FTZ R185, R185, R4, !PT ;  /* 0x00000004b9b97209 */ /* 0x002fee0007810000 */
[----:B------:R-:W1:Y:S01]  /*82b0*/  SHFL.BFLY PT, R5, R184, 0x2, 0x1f ;  /* 0x0c401f00b8057f89 */ /* 0x000e6200000e0000 */
[----:B------:R-:W-:Y:S01]  /*82c0*/  @P5 IMAD.WIDE.U32 R8, R214, c[0x0][0x1e0], RZ ;  /* 0x00007800d6085a25 */ /* 0x000fe200078e00ff */
[----:B------:R-:W-:Y:S04]  /*82d0*/  @P5 ISETP.GE.AND P3, PT, R218, c[0x0][0x1d4], PT ;  /* 0x00007500da005a0c */ /* 0x000fe80003f66270 */
[----:B------:R-:W-:Y:S02]  /*82e0*/  @P5 SHF.L.U32 R7, R8, 0x6, RZ ;  /* 0x0000000608075819 */ /* 0x000fe400000006ff */
[----:B------:R-:W3:Y:S01]  /*82f0*/  SHFL.BFLY PT, R4, R185, 0x1, 0x1f ;  /* 0x0c201f00b9047f89 */ /* 0x000ee200000e0000 */
[----:B----4-:R-:W-:Y:S02]  /*8300*/  FMNMX.FTZ R0, R0, R2, !PT ;  /* 0x0000000200007209 */ /* 0x010fe40007810000 */
[----:B------:R-:W-:Y:S02]  /*8310*/  @P5 SHF.R.S32.HI R2, RZ, 0x1f, R214 ;  /* 0x0000001fff025819 */ /* 0x000fe400000114d6 */
[----:B--2---:R-:W-:Y:S03]  /*8320*/  FMNMX.FTZ R183, R3, R183, !PT ;  /* 0x000000b703b77209 */ /* 0x004fe60007810000 */
[----:B------:R-:W-:Y:S01]  /*8330*/  @P5 IMAD R2, R2, c[0x0][0x1e0], RZ ;  /* 0x0000780002025a24 */ /* 0x000fe200078e02ff */
[----:B------:R-:W2:Y:S03]  /*8340*/  SHFL.BFLY PT, R3, R0, 0x1, 0x1f ;  /* 0x0c201f0000037f89 */ /* 0x000ea600000e0000 */
[----:B------:R-:W-:Y:S01]  /*8350*/  @P5 IMAD R2, R214, c[0x0][0x1e4], R2 ;  /* 0x00007900d6025a24 */ /* 0x000fe200078e0202 */
[----:B-1----:R-:W-:Y:S03]  /*8360*/  FMNMX.FTZ R184, R184, R5, !PT ;  /* 0x00000005b8b87209 */ /* 0x002fe60007810000 */
[----:B------:R-:W-:Y:S01]  /*8370*/  @P5 IMAD.IADD R2, R9, 0x1, R2 ;  /* 0x0000000109025824 */ /* 0x000fe200078e0202 */
[----:B------:R-:W1:Y:S01]  /*8380*/  SHFL.BFLY PT, R10, R183, 0x1, 0x1f ;  /* 0x0c201f00b70a7f89 */ /* 0x000e6200000e0000 */
[----:B---3--:R-:W-:Y:S07]  /*8390*/  FMNMX.FTZ R185, R185, R4, !PT ;  /* 0x00000004b9b97209 */ /* 0x008fee0007810000 */
[----:B------:R-:W3:Y:S01]  /*83a0*/  SHFL.BFLY PT, R5, R184, 0x1, 0x1f ;  /* 0x0c201f00b8057f89 */ /* 0x000ee200000e0000 */
[----:B------:R-:W-:Y:S02]  /*83b0*/  @P5 SHF.L.U64.HI R4, R8, 0x6, R2 ;  /* 0x0000000608045819 */ /* 0x000fe40000010202 */
[C---:B------:R-:W-:Y:S04]  /*83c0*/  FSETP.NEU.FTZ.AND P2, PT, R185.reuse, -INF , PT ;  /* 0xff800000b900780b */ /* 0x040fe80003f5d000 */
[----:B------:R-:W-:Y:S02]  /*83d0*/  FSEL R2, R185, RZ, P2 ;  /* 0x000000ffb9027208 */ /* 0x000fe40001000000 */
[----:B--2---:R-:W-:Y:S02]  /*83e0*/  FMNMX.FTZ R182, R0, R3, !PT ;  /* 0x0000000300b67209 */ /* 0x004fe40007810000 */
[----:B------:R-:W-:Y:S04]  /*83f0*/  @P5 IADD3 R0, P1, R7, R212, RZ ;  /* 0x000000d407005210 */ /* 0x000fe80007f3e0ff */
[----:B------:R-:W-:Y:S02]  /*8400*/  @P5 LEA R8, P0, R0, c[0x0][0x1c8], 0x1 ;  /* 0x0000720000085a11 */ /* 0x000fe400078008ff */
[----:B-1----:R-:W-:Y:S02]  /*8410*/  FMNMX.FTZ R183, R183, R10, !PT ;  /* 0x0000000ab7b77209 */ /* 0x002fe40007810000 */
[----:B---3--:R-:W-:Y:S01]  /*8420*/  FMNMX.FTZ R184, R184, R5, !PT ;  /* 0x00000005b8b87209 */ /* 0x008fe20007810000 */
[----:B------:R-:W-:Y:S02]  /*8430*/  FADD.FTZ R5, -R2, R180 ;  /* 0x000000b402057221 */ /* 0x000fe40000010100 */
[----:B------:R-:W-:Y:S05]  /*8440*/  @P5 IMAD.X R2, R4, 0x1, R130, P1 ;  /* 0x0000000104025824 */ /* 0x000fea00008e0682 */
[----:B------:R-:W-:Y:S02]  /*8450*/  @P5 LEA.HI.X R9, R0, c[0x0][0x1cc], R2, 0x1, P0 ;  /* 0x0000730000095a11 */ /* 0x000fe400000f0c02 */
[----:B------:R-:W-:Y:S03]  /*8460*/  @P5 IADD3 R0, P1, P0, R7, 0x40, R212 ;  /* 0x0000004007005810 */ /* 0x000fe6000783e0d4 */
[----:B------:R1:W-:Y:S01]  /*8470*/  @P5 LDGSTS.E.BYPASS.LTC128B.128 [R248+0x4100], [R8.64], !P3 ;  /* 0x0410000008f85fae */ /* 0x0003e2000d901d46 */
[----:B------:R-:W-:Y:S02]  /*8480*/  @P5 IADD3.X R4, R4, RZ, R130, P1, P0 ;  /* 0x000000ff04045210 */ /* 0x000fe40000fe0482 */
[----:B------:R-:W-:Y:S02]  /*8490*/  @P5 LEA R10, P0, R0, c[0x0][0x1c8], 0x1 ;  /* 0x00007200000a5a11 */ /* 0x000fe400078008ff */
[----:B------:R-:W-:Y:S02]  /*84a0*/  FSETP.NEU.FTZ.AND P1, PT, R184, -INF , PT ;  /* 0xff800000b800780b */ /* 0x000fe40003f3d000 */
[----:B------:R-:W-:Y:S02]  /*84b0*/  @P5 LEA.HI.X R11, R0, c[0x0][0x1cc], R4, 0x1, P0 ;  /* 0x00007300000b5a11 */ /* 0x000fe400000f0c04 */
[C---:B------:R-:W-:Y:S02]  /*84c0*/  FSETP.NEU.FTZ.AND P0, PT, R183.reuse, -INF , PT ;  /* 0xff800000b700780b */ /* 0x040fe40003f1d000 */
[----:B------:R-:W-:Y:S01]  /*84d0*/  FSEL R2, R184, RZ, P1 ;  /* 0x000000ffb8027208 */ /* 0x000fe20000800000 */
[----:B------:R2:W-:Y:S01]  /*84e0*/  @P5 LDGSTS.E.BYPASS.LTC128B.128 [R248+0x6100], [R10.64], !P6 ;  /* 0x061000000af85fae */ /* 0x0005e2000f101d46 */
[----:B------:R-:W-:Y:S03]  /*84f0*/  FSEL R0, R183, RZ, P0 ;  /* 0x000000ffb7007208 */ /* 0x000fe60000000000 */
[----:B------:R-:W-:Y:S01]  /*8500*/  FADD.FTZ R4, -R2, R181 ;  /* 0x000000b502047221 */ /* 0x000fe20000010100 */
[----:B------:R-:W-:Y:S01]  /*8510*/  @P5 MOV R2, c[0x0][0x1e0] ;  /* 0x0000780000025a02 */ /* 0x000fe20000000f00 */
[----:B------:R-:W-:Y:S02]  /*8520*/  FADD.FTZ R3, -R0, R186 ;  /* 0x000000ba00037221 */ /* 0x000fe40000010100 */
[----:B------:R-:W-:Y:S05]  /*8530*/  @P5 IMAD.MOV.U32 R0, RZ, RZ, 0x5 ;  /* 0x00000005ff005424 */ /* 0x000fea00078e00ff */
[C---:B------:R-:W-:Y:S02]  /*8540*/  @P5 SHF.L.U64.HI R0, R2.reuse, R0, c[0x0][0x1e4] ;  /* 0x0000790002005619 */ /* 0x040fe40000010200 */
[----:B------:R-:W-:Y:S01]  /*8550*/  @P5 SHF.L.U32 R2, R2, 0x5, RZ ;  /* 0x0000000502025819 */ /* 0x000fe200000006ff */
[----:B--2---:R-:W-:Y:S02]  /*8560*/  FMUL.FTZ R11, R185, c[0x0][0x2d0] ;  /* 0x0000b400b90b7a20 */ /* 0x004fe40000410000 */
[----:B------:R-:W-:Y:S03]  /*8570*/  FMUL.FTZ R10, R184, c[0x0][0x2d0] ;  /* 0x0000b400b80a7a20 */ /* 0x000fe60000410000 */
[----:B------:R-:W-:Y:S02]  /*8580*/  FSEL R11, R11, RZ, P2 ;  /* 0x000000ff0b0b7208 */ /* 0x000fe40001000000 */
[----:B-1----:R-:W-:Y:S02]  /*8590*/  @P5 IADD3 R8, P2, R8, R2, RZ ;  /* 0x0000000208085210 */ /* 0x002fe40007f5e0ff */
[----:B------:R-:W-:Y:S01]  /*85a0*/  FSEL R10, R10, RZ, P1 ;  /* 0x000000ff0a0a7208 */ /* 0x000fe20000800000 */
[----:B------:R-:W-:Y:S02]  /*85b0*/  FFMA.FTZ R7, R204, c[0x0][0x2d0], -R11 ;  /* 0x0000b400cc077a23 */ /* 0x000fe4000001080b */
[----:B------:R-:W-:Y:S02]  /*85c0*/  @P5 IMAD.X R9, R0, 0x1, R9, P2 ;  /* 0x0000000100095824 */ /* 0x000fe400010e0609 */
[----:B------:R1:W-:Y:S01]  /*85d0*/  MUFU.EX2 R213, R7 ;  /* 0x0000000700d57308 */ /* 0x0003e20000000800 */
[--C-:B------:R-:W-:Y:S01]  /*85e0*/  FFMA.FTZ R252, R33, c[0x0][0x2d0], -R11.reuse ;  /* 0x0000b40021fc7a23 */ /* 0x100fe2000001080b */
[----:B------:R-:W-:Y:S01]  /*85f0*/  MOV R33, R214 ;  /* 0x000000d600217202 */ /* 0x000fe20000000f00 */
[----:B------:R2:W-:Y:S01]  /*8600*/  @P5 LDGSTS.E.BYPASS.LTC128B.128 [R248+0x4900], [R8.64], !P3 ;  /* 0x0490000008f85fae */ /* 0x0005e2000d901d46 */
[--C-:B------:R-:W-:Y:S02]  /*8610*/  FFMA.FTZ R244, R64, c[0x0][0x2d0], -R11.reuse ;  /* 0x0000b40040f47a23 */ /* 0x100fe4000001080b */
[--C-:B------:R-:W-:Y:S02]  /*8620*/  FFMA.FTZ R63, R20, c[0x0][0x2d0], -R11.reuse ;  /* 0x0000b400143f7a23 */ /* 0x100fe4000001080b */
[--C-:B------:R-:W-:Y:S02]  /*8630*/  FFMA.FTZ R130, R21, c[0x0][0x2d0], -R11.reuse ;  /* 0x0000b40015827a23 */ /* 0x100fe4000001080b */
[--C-:B------:R-:W-:Y:S01]  /*8640*/  FFMA.FTZ R250, R22, c[0x0][0x2d0], -R10.reuse ;  /* 0x0000b40016fa7a23 */ /* 0x100fe2000001080a */
[----:B------:R2:W-:Y:S01]  /*8650*/  @P5 LDGSTS.E.BYPASS.LTC128B.128 [R248+0x6900], [R8.64+0x80], !P6 ;  /* 0x0690008008f85fae */ /* 0x0005e2000f101d46 */
[--C-:B------:R-:W-:Y:S02]  /*8660*/  FFMA.FTZ R249, R23, c[0x0][0x2d0], -R10.reuse ;  /* 0x0000b40017f97a23 */ /* 0x100fe4000001080a */
[--C-:B------:R-:W-:Y:S02]  /*8670*/  FFMA.FTZ R228, R36, c[0x0][0x2d0], -R11.reuse ;  /* 0x0000b40024e47a23 */ /* 0x100fe4000001080b */
[--C-:B------:R-:W-:Y:S02]  /*8680*/  FFMA.FTZ R36, R49, c[0x0][0x2d0], -R11.reuse ;  /* 0x0000b40031247a23 */ /* 0x100fe4000001080b */
[--C-:B------:R-:W-:Y:S02]  /*8690*/  FFMA.FTZ R39, R39, c[0x0][0x2d0], -R10.reuse ;  /* 0x0000b40027277a23 */ /* 0x100fe4000001080a */
[--C-:B------:R-:W-:Y:S02]  /*86a0*/  FFMA.FTZ R131, R32, c[0x0][0x2d0], -R11.reuse ;  /* 0x0000b40020837a23 */ /* 0x100fe4000001080b */
[--C-:B------:R-:W-:Y:S02]  /*86b0*/  FFMA.FTZ R32, R38, c[0x0][0x2d0], -R10.reuse ;  /* 0x0000b40026207a23 */ /* 0x100fe4000001080a */
[--C-:B-1----:R-:W-:Y:S02]  /*86c0*/  FFMA.FTZ R7, R205, c[0x0][0x2d0], -R11.reuse ;  /* 0x0000b400cd077a23 */ /* 0x102fe4000001080b */
[--C-:B------:R-:W-:Y:S02]  /*86d0*/  FFMA.FTZ R54, R54, c[0x0][0x2d0], -R10.reuse ;  /* 0x0000b40036367a23 */ /* 0x100fe4000001080a */
[----:B------:R1:W3:Y:S01]  /*86e0*/  MUFU.EX2 R220, R7 ;  /* 0x0000000700dc7308 */ /* 0x0002e20000000800 */
[--C-:B------:R-:W-:Y:S02]  /*86f0*/  FFMA.FTZ R55, R55, c[0x0][0x2d0], -R10.reuse ;  /* 0x0000b40037377a23 */ /* 0x100fe4000001080a */
[--C-:B------:R-:W-:Y:S02]  /*8700*/  FFMA.FTZ R48, R48, c[0x0][0x2d0], -R11.reuse ;  /* 0x0000b40030307a23 */ /* 0x100fe4000001080b */
[--C-:B------:R-:W-:Y:S02]  /*8710*/  FFMA.FTZ R251, R34, c[0x0][0x2d0], -R10.reuse ;  /* 0x0000b40022fb7a23 */ /* 0x100fe4000001080a */
[--C-:B------:R-:W-:Y:S02]  /*8720*/  FFMA.FTZ R65, R65, c[0x0][0x2d0], -R11.reuse ;  /* 0x0000b40041417a23 */ /* 0x100fe4000001080b */
[--C-:B------:R-:W-:Y:S01]  /*8730*/  FFMA.FTZ R49, R35, c[0x0][0x2d0], -R10.reuse ;  /* 0x0000b40023317a23 */ /* 0x100fe2000001080a */
[----:B--2---:R-:W-:Y:S01]  /*8740*/  @P5 IADD3 R8, P2, R8, R2, RZ ;  /* 0x0000000208085210 */ /* 0x004fe20007f5e0ff */
[--C-:B------:R-:W-:Y:S02]  /*8750*/  FFMA.FTZ R50, R50, c[0x0][0x2d0], -R10.reuse ;  /* 0x0000b40032327a23 */ /* 0x100fe4000001080a */
[--C-:B------:R-:W-:Y:S01]  /*8760*/  FFMA.FTZ R51, R51, c[0x0][0x2d0], -R10.reuse ;  /* 0x0000b40033337a23 */ /* 0x100fe2000001080a */
[----:B------:R-:W-:Y:S01]  /*8770*/  @P5 IADD3.X R9, R9, R0, RZ, P2, !PT ;  /* 0x0000000009095210 */ /* 0x000fe200017fe4ff */
[--C-:B------:R-:W-:Y:S02]  /*8780*/  FFMA.FTZ R66, R66, c[0x0][0x2d0], -R10.reuse ;  /* 0x0000b40042427a23 */ /* 0x100fe4000001080a */
[--C-:B------:R-:W-:Y:S02]  /*8790*/  FFMA.FTZ R67, R67, c[0x0][0x2d0], -R10.reuse ;  /* 0x0000b40043437a23 */ /* 0x100fe4000001080a */
[----:B------:R2:W-:Y:S01]  /*87a0*/  @P5 LDGSTS.E.BYPASS.LTC128B.128 [R248+0x5100], [R8.64], !P3 ;  /* 0x0510000008f85fae */ /* 0x0005e2000d901d46 */
[--C-:B-1----:R-:W-:Y:S01]  /*87b0*/  FFMA.FTZ R7, R16, c[0x0][0x2d0], -R11.reuse ;  /* 0x0000b40010077a23 */ /* 0x102fe2000001080b */
[----:B---3--:R-:W-:Y:S06]  /*87c0*/  F2FP.PACK_AB R204, R220, R213 ;  /* 0x000000d5dccc723e */ /* 0x008fec00000000ff */
[----:B------:R2:W-:Y:S01]  /*87d0*/  @P5 LDGSTS.E.BYPASS.LTC128B.128 [R248+0x7100], [R8.64+0x80], !P6 ;  /* 0x0710008008f85fae */ /* 0x0005e2000f101d46 */
[----:B------:R1:W-:Y:S02]  /*87e0*/  MUFU.EX2 R222, R7 ;  /* 0x0000000700de7308 */ /* 0x0003e40000000800 */
[----:B-1----:R-:W-:Y:S01]  /*87f0*/  FFMA.FTZ R7, R17, c[0x0][0x2d0], -R11 ;  /* 0x0000b40011077a23 */ /* 0x002fe2000001080b */
[----:B--2---:R-:W-:Y:S01]  /*8800*/  @P5 IADD3 R8, P1, R8, R2, RZ ;  /* 0x0000000208085210 */ /* 0x004fe20007f3e0ff */
[----:B------:R-:W-:Y:S06]  /*8810*/  FFMA.FTZ R2, R19, c[0x0][0x2d0], -R10 ;  /* 0x0000b40013027a23 */ /* 0x000fec000001080a */
[----:B------:R1:W2:Y:S01]  /*8820*/  MUFU.EX2 R227, R7 ;  /* 0x0000000700e37308 */ /* 0x0002a20000000800 */
[----:B------:R-:W-:Y:S01]  /*8830*/  @P5 IMAD.X R9, R9, 0x1, R0, P1 ;  /* 0x0000000109095824 */ /* 0x000fe200008e0600 */
[C---:B------:R-:W-:Y:S04]  /*8840*/  FSETP.NEU.FTZ.AND P1, PT, R182.reuse, -INF , PT ;  /* 0xff800000b600780b */ /* 0x040fe80003f3d000 */
[----:B------:R-:W-:Y:S01]  /*8850*/  FSEL R0, R182, RZ, P1 ;  /* 0x000000ffb6007208 */ /* 0x000fe20000800000 */
[----:B------:R3:W-:Y:S03]  /*8860*/  @P5 LDGSTS.E.BYPASS.LTC128B.128 [R248+0x5900], [R8.64], !P3 ;  /* 0x0590000008f85fae */ /* 0x0007e6000d901d46 */
[----:B------:R4:W-:Y:S05]  /*8870*/  MUFU.EX2 R221, R2 ;  /* 0x0000000200dd7308 */ /* 0x0009ea0000000800 */
[----:B------:R3:W-:Y:S01]  /*8880*/  @P5 LDGSTS.E.BYPASS.LTC128B.128 [R248+0x7900], [R8.64+0x80], !P6 ;  /* 0x0790008008f85fae */ /* 0x0007e2000f101d46 */
[--C-:B-1----:R-:W-:Y:S07]  /*8890*/  FFMA.FTZ R7, R207, c[0x0][0x2d0], -R10.reuse ;  /* 0x0000b400cf077a23 */ /* 0x102fee000001080a */
[----:B------:R-:W1:Y:S01]  /*88a0*/  LDSM.16.MT88.4 R20, [R229] ;  /* 0x00000000e514783b */ /* 0x000e620000004200 */
[----:B------:R2:W-:Y:S07]  /*88b0*/  MUFU.EX2 R212, R7 ;  /* 0x0000000700d47308 */ /* 0x0005ee0000000800 */
[----:B------:R-:W0:Y:S01]  /*88c0*/  LDGDEPBAR ;  /* 0x00000000000079af */ /* 0x000e220000000000 */
[----:B----4-:R-:W-:Y:S02]  /*88d0*/  FADD.FTZ R2, -R0, R187 ;  /* 0x000000bb00027221 */ /* 0x010fe40000010100 */
[----:B---3--:R-:W-:Y:S02]  /*88e0*/  FFMA.FTZ R9, R52, c[0x0][0x2d0], -R11 ;  /* 0x0000b40034097a23 */ /* 0x008fe4000001080b */
[--C-:B--2---:R-:W-:Y:S01]  /*88f0*/  FFMA.FTZ R7, R206, c[0x0][0x2d0], -R10.reuse ;  /* 0x0000b400ce077a23 */ /* 0x104fe2000001080a */
[----:B------:R-:W-:Y:S03]  /*8900*/  F2FP.PACK_AB R206, R227, R222 ;  /* 0x000000dee3ce723e */ /* 0x000fe600000000ff */
[----:B------:R2:W3:Y:S02]  /*8910*/  MUFU.EX2 R218, R7 ;  /* 0x0000000700da7308 */ /* 0x0004e40000000800 */
[----:B--2---:R-:W-:Y:S01]  /*8920*/  FFMA.FTZ R7, R18, c[0x0][0x2d0], -R10 ;  /* 0x0000b40012077a23 */ /* 0x004fe2000001080a */
[----:B---3--:R-:W-:Y:S07]  /*8930*/  F2FP.PACK_AB R205, R218, R212 ;  /* 0x000000d4dacd723e */ /* 0x008fee00000000ff */
[----:B------:R2:W3:Y:S02]  /*8940*/  MUFU.EX2 R219, R7 ;  /* 0x0000000700db7308 */ /* 0x0004e40000000800 */
[----:B--2---:R-:W-:Y:S01]  /*8950*/  FMUL.FTZ R7, R183, c[0x0][0x2d0] ;  /* 0x0000b400b7077a20 */ /* 0x004fe20000410000 */
[----:B---3--:R-:W-:Y:S04]  /*8960*/  F2FP.PACK_AB R207, R221, R219 ;  /* 0x000000dbddcf723e */ /* 0x008fe800000000ff */
[----:B------:R-:W-:Y:S05]  /*8970*/  FSEL R7, R7, RZ, P0 ;  /* 0x000000ff07077208 */ /* 0x000fea0000000000 */
[--C-:B------:R-:W-:Y:S02]  /*8980*/  FFMA.FTZ R0, R208, c[0x0][0x2d0], -R7.reuse ;  /* 0x0000b400d0007a23 */ /* 0x100fe40000010807 */
[--C-:B------:R-:W-:Y:S02]  /*8990*/  FFMA.FTZ R8, R209, c[0x0][0x2d0], -R7.reuse ;  /* 0x0000b400d1087a23 */ /* 0x100fe40000010807 */
[----:B------:R2:W-:Y:S01]  /*89a0*/  MUFU.EX2 R215, R0 ;  /* 0x0000000000d77308 */ /* 0x0005e20000000800 */
        /* <DEDUP_REMOVED lines=10> */
[--C-:B------:R-:W-:Y:S02]  /*8a50*/  FFMA.FTZ R57, R57, c[0x0][0x2d0], -R7.reuse ;  /* 0x0000b40039397a23 */ /* 0x100fe40000010807 */
[--C-:B------:R-:W-:Y:S02]  /*8a60*/  FFMA.FTZ R60, R60, c[0x0][0x2d0], -R7.reuse ;  /* 0x0000b4003c3c7a23 */ /* 0x100fe40000010807 */
[--C-:B------:R-:W-:Y:S02]  /*8a70*/  FFMA.FTZ R61, R61, c[0x0][0x2d0], -R7.reuse ;  /* 0x0000b4003d3d7a23 */ /* 0x100fe40000010807 */
[----:B--2---:R-:W-:Y:S04]  /*8a80*/  FFMA.FTZ R0, R12, c[0x0][0x2d0], -R7 ;  /* 0x0000b4000c007a23 */ /* 0x004fe80000010807 */
[----:B------:R2:W-:Y:S01]  /*8a90*/  MUFU.EX2 R214, R0 ;  /* 0x0000000000d67308 */ /* 0x0005e20000000800 */
[--C-:B---3--:R-:W-:Y:S02]  /*8aa0*/  FFMA.FTZ R8, R37, c[0x0][0x2d0], -R11.reuse ;  /* 0x0000b40025087a23 */ /* 0x108fe4000001080b */
[----:B------:R-:W-:Y:S03]  /*8ab0*/  IMAD.MOV.U32 R37, RZ, RZ, R216 ;  /* 0x000000ffff257224 */ /* 0x000fe600078e00d8 */
[----:B------:R-:W-:Y:S01]  /*8ac0*/  MOV R52, R8 ;  /* 0x0000000800347202 */ /* 0x000fe20000000f00 */
[----:B------:R-:W-:Y:S02]  /*8ad0*/  FFMA.FTZ R8, R53, c[0x0][0x2d0], -R11 ;  /* 0x0000b40035087a23 */ /* 0x000fe4000001080b */
[----:B------:R-:W-:Y:S03]  /*8ae0*/  IMAD.MOV.U32 R53, RZ, RZ, R9 ;  /* 0x000000ffff357224 */ /* 0x000fe600078e0009 */
[----:B------:R-:W-:Y:S01]  /*8af0*/  MOV R64, R8 ;  /* 0x0000000800407202 */ /* 0x000fe20000000f00 */
[----:B------:R-:W-:Y:S05]  /*8b00*/  FMUL.FTZ R8, R182, c[0x0][0x2d0] ;  /* 0x0000b400b6087a20 */ /* 0x000fea0000410000 */
[----:B------:R-:W-:Y:S01]  /*8b10*/  FSEL R8, R8, RZ, P1 ;  /* 0x000000ff08087208 */ /* 0x000fe20000800000 */
[----:B--2---:R-:W-:Y:S04]  /*8b20*/  FFMA.FTZ R0, R13, c[0x0][0x2d0], -R7 ;  /* 0x0000b4000d007a23 */ /* 0x004fe80000010807 */
[--C-:B------:R-:W-:Y:S01]  /*8b30*/  FFMA.FTZ R7, R210, c[0x0][0x2d0], -R8.reuse ;  /* 0x0000b400d2077a23 */ /* 0x100fe20000010808 */
[----:B------:R2:W-:Y:S01]  /*8b40*/  MUFU.EX2 R245, R0 ;  /* 0x0000000000f57308 */ /* 0x0005e20000000800 */
        /* <DEDUP_REMOVED lines=14> */
[----:B--2---:R-:W-:Y:S02]  /*8c30*/  FMUL.FTZ R0, R5, c[0x0][0x2d0] ;  /* 0x0000b40005007a20 */ /* 0x004fe40000410000 */
[--C-:B------:R-:W-:Y:S02]  /*8c40*/  FFMA.FTZ R5, R14, c[0x0][0x2d0], -R8.reuse ;  /* 0x0000b4000e057a23 */ /* 0x100fe40000010808 */
[--C-:B------:R-:W-:Y:S01]  /*8c50*/  FFMA.FTZ R58, R58, c[0x0][0x2d0], -R8.reuse ;  /* 0x0000b4003a3a7a23 */ /* 0x100fe20000010808 */
[----:B------:R2:W3:Y:S10]  /*8c60*/  MUFU.EX2 R181, R0 ;  /* 0x0000000000b57308 */ /* 0x0004f40000000800 */
[----:B------:R4:W-:Y:S01]  /*8c70*/  MUFU.EX2 R209, R5 ;  /* 0x0000000500d17308 */ /* 0x0009e20000000800 */
[----:B--2---:R-:W-:Y:S02]  /*8c80*/  FMUL.FTZ R0, R4, c[0x0][0x2d0] ;  /* 0x0000b40004007a20 */ /* 0x004fe40000410000 */
[----:B------:R-:W-:Y:S07]  /*8c90*/  FFMA.FTZ R4, R15, c[0x0][0x2d0], -R8 ;  /* 0x0000b4000f047a23 */ /* 0x000fee0000010808 */
[----:B------:R2:W1:Y:S01]  /*8ca0*/  MUFU.EX2 R180, R0 ;  /* 0x0000000000b47308 */ /* 0x0004620000000800 */
[C---:B---3--:R-:W-:Y:S02]  /*8cb0*/  FMUL.FTZ R16, R181.reuse, R200 ;  /* 0x000000c8b5107220 */ /* 0x048fe40000410000 */
[C---:B------:R-:W-:Y:S01]  /*8cc0*/  FMUL.FTZ R17, R181.reuse, R201 ;  /* 0x000000c9b5117220 */ /* 0x040fe20000410000 */
[----:B------:R-:W-:Y:S01]  /*8cd0*/  MOV R201, R60 ;  /* 0x0000003c00c97202 */ /* 0x000fe20000000f00 */
[----:B------:R-:W-:Y:S02]  /*8ce0*/  IMAD.MOV.U32 R200, RZ, RZ, R58 ;  /* 0x000000ffffc87224 */ /* 0x000fe400078e003a */
[C---:B----4-:R-:W-:Y:S02]  /*8cf0*/  FMUL.FTZ R5, R181.reuse, R193 ;  /* 0x000000c1b5057220 */ /* 0x050fe40000410000 */
[----:B------:R-:W-:Y:S01]  /*8d00*/  IMAD.MOV.U32 R193, RZ, RZ, R41 ;  /* 0x000000ffffc17224 */ /* 0x000fe200078e0029 */
[----:B------:R3:W-:Y:S01]  /*8d10*/  MUFU.EX2 R247, R4 ;  /* 0x0000000400f77308 */ /* 0x0007e20000000800 */
[C---:B------:R-:W-:Y:S02]  /*8d20*/  FMUL.FTZ R68, R181.reuse, R68 ;  /* 0x00000044b5447220 */ /* 0x040fe40000410000 */
[C---:B------:R-:W-:Y:S02]  /*8d30*/  FMUL.FTZ R69, R181.reuse, R69 ;  /* 0x00000045b5457220 */ /* 0x040fe40000410000 */
[C---:B------:R-:W-:Y:S02]  /*8d40*/  FMUL.FTZ R80, R181.reuse, R80 ;  /* 0x00000050b5507220 */ /* 0x040fe40000410000 */
[C---:B------:R-:W-:Y:S02]  /*8d50*/  FMUL.FTZ R81, R181.reuse, R81 ;  /* 0x00000051b5517220 */ /* 0x040fe40000410000 */
[C---:B------:R-:W-:Y:S01]  /*8d60*/  FMUL.FTZ R84, R181.reuse, R84 ;  /* 0x00000054b5547220 */ /* 0x040fe20000410000 */
[----:B------:R-:W-:Y:S01]  /*8d70*/  MUFU.EX2 R193, R193 ;  /* 0x000000c100c17308 */ /* 0x000fe20000000800 */
[C---:B------:R-:W-:Y:S02]  /*8d80*/  FMUL.FTZ R85, R181.reuse, R85 ;  /* 0x00000055b5557220 */ /* 0x040fe40000410000 */
[----:B------:R-:W-:Y:S02]  /*8d90*/  FMUL.FTZ R96, R181, R96 ;  /* 0x00000060b5607220 */ /* 0x000fe40000410000 */
[----:B--2---:R-:W-:Y:S02]  /*8da0*/  FMUL.FTZ R0, R3, c[0x0][0x2d0] ;  /* 0x0000b40003007a20 */ /* 0x004fe40000410000 */
[C---:B-1----:R-:W-:Y:S02]  /*8db0*/  FMUL.FTZ R7, R180.reuse, R195 ;  /* 0x000000c3b4077220 */ /* 0x042fe40000410000 */
[C---:B------:R-:W-:Y:S01]  /*8dc0*/  FMUL.FTZ R6, R180.reuse, R194 ;  /* 0x000000c2b4067220 */ /* 0x040fe20000410000 */
[----:B------:R1:W2:Y:S01]  /*8dd0*/  MUFU.EX2 R3, R0 ;  /* 0x0000000000037308 */ /* 0x0002a20000000800 */
[----:B------:R-:W-:Y:S02]  /*8de0*/  IMAD.MOV.U32 R195, RZ, RZ, R39 ;  /* 0x000000ffffc37224 */ /* 0x000fe400078e0027 */
[C---:B------:R-:W-:Y:S02]  /*8df0*/  FMUL.FTZ R18, R180.reuse, R202 ;  /* 0x000000cab4127220 */ /* 0x040fe40000410000 */
[----:B---3--:R-:W-:Y:S02]  /*8e00*/  FMUL.FTZ R4, R181, R192 ;  /* 0x000000c0b5047220 */ /* 0x008fe40000410000 */
[----:B------:R-:W-:Y:S02]  /*8e10*/  IMAD.MOV.U32 R202, RZ, RZ, R56 ;  /* 0x000000ffffca7224 */ /* 0x000fe400078e0038 */
[C---:B------:R-:W-:Y:S01]  /*8e20*/  FMUL.FTZ R70, R180.reuse, R70 ;  /* 0x00000046b4467220 */ /* 0x040fe20000410000 */
[----:B------:R-:W-:Y:S01]  /*8e30*/  MUFU.EX2 R195, R195 ;  /* 0x000000c300c37308 */ /* 0x000fe20000000800 */
[C---:B------:R-:W-:Y:S01]  /*8e40*/  FMUL.FTZ R71, R180.reuse, R71 ;  /* 0x00000047b4477220 */ /* 0x040fe20000410000 */
[-C--:B------:R-:W-:Y:S03]  /*8e50*/  HMMA.16816.F32 R4, R204, R20.reuse, R4 ;  /* 0x00000014cc04723c */ /* 0x080fe60000001804 */
[C---:B------:R-:W-:Y:S01]  /*8e60*/  FMUL.FTZ R19, R180.reuse, R203 ;  /* 0x000000cbb4137220 */ /* 0x040fe20000410000 */
[----:B------:R-:W-:Y:S01]  /*8e70*/  MOV R203, R67 ;  /* 0x0000004300cb7202 */ /* 0x000fe20000000f00 */
[C---:B------:R-:W-:Y:S01]  /*8e80*/  FMUL.FTZ R34, R180.reuse, R146 ;  /* 0x00000092b4227220 */ /* 0x040fe20000410000 */
[----:B------:R-:W-:Y:S01]  /*8e90*/  MOV R146, R44 ;  /* 0x0000002c00927202 */ /* 0x000fe20000000f00 */
[----:B------:R-:W-:Y:S02]  /*8ea0*/  FMUL.FTZ R35, R180, R147 ;  /* 0x00000093b4237220 */ /* 0x000fe40000410000 */
[----:B------:R-:W-:Y:S03]  /*8eb0*/  IMAD.MOV.U32 R147, RZ, RZ, R45 ;  /* 0x000000ffff937224 */ /* 0x000fe600078e002d */
[----:B-1----:R-:W-:Y:S02]  /*8ec0*/  FMUL.FTZ R0, R2, c[0x0][0x2d0] ;  /* 0x0000b40002007a20 */ /* 0x002fe40000410000 */
[C---:B--2---:R-:W-:Y:S01]  /*8ed0*/  FMUL.FTZ R12, R3.reuse, R196 ;  /* 0x000000c4030c7220 */ /* 0x044fe20000410000 */
[----:B------:R-:W-:Y:S01]  /*8ee0*/  MOV R196, R52 ;  /* 0x0000003400c47202 */ /* 0x000fe20000000f00 */
[C---:B------:R-:W-:Y:S01]  /*8ef0*/  FMUL.FTZ R8, R3.reuse, R188 ;  /* 0x000000bc03087220 */ /* 0x040fe20000410000 */
[----:B------:R-:W-:Y:S01]  /*8f00*/  MOV R52, R37 ;  /* 0x0000002500347202 */ /* 0x000fe20000000f00 */
[----:B------:R-:W1:Y:S01]  /*8f10*/  MUFU.EX2 R0, R0 ;  /* 0x0000000000007308 */ /* 0x000e620000000800 */
[----:B------:R-:W-:Y:S01]  /*8f20*/  FMUL.FTZ R9, R3, R189 ;  /* 0x000000bd03097220 */ /* 0x000fe20000410000 */
[----:B------:R-:W-:Y:S01]  /*8f30*/  F2FP.PACK_AB R188, R215, R186 ;  /* 0x000000bad7bc723e */ /* 0x000fe200000000ff */
[C---:B------:R-:W-:Y:S01]  /*8f40*/  FMUL.FTZ R13, R3.reuse, R197 ;  /* 0x000000c5030d7220 */ /* 0x040fe20000410000 */
[----:B------:R-:W-:Y:S01]  /*8f50*/  F2FP.PACK_AB R189, R208, R187 ;  /* 0x000000bbd0bd723e */ /* 0x000fe200000000ff */
[C---:B------:R-:W-:Y:S01]  /*8f60*/  FMUL.FTZ R25, R3.reuse, R137 ;  /* 0x0000008903197220 */ /* 0x040fe20000410000 */
[----:B------:R-:W-:Y:S01]  /*8f70*/  MOV R137, R53 ;  /* 0x0000003500897202 */ /* 0x000fe20000000f00 */
[C---:B------:R-:W-:Y:S01]  /*8f80*/  FMUL.FTZ R29, R3.reuse, R141 ;  /* 0x0000008d031d7220 */ /* 0x040fe20000410000 */
[----:B------:R-:W-:Y:S01]  /*8f90*/  MOV R192, R52 ;  /* 0x0000003400c07202 */ /* 0x000fe20000000f00 */
[C---:B------:R-:W-:Y:S01]  /*8fa0*/  FMUL.FTZ R24, R3.reuse, R136 ;  /* 0x0000008803187220 */ /* 0x040fe20000410000 */
[----:B------:R-:W-:Y:S01]  /*8fb0*/  MOV R141, R55 ;  /* 0x00000037008d7202 */ /* 0x000fe20000000f00 */
[C---:B------:R-:W-:Y:S01]  /*8fc0*/  FMUL.FTZ R28, R3.reuse, R140 ;  /* 0x0000008c031c7220 */ /* 0x040fe20000410000 */
[----:B------:R-:W-:Y:S01]  /*8fd0*/  MUFU.EX2 R196, R196 ;  /* 0x000000c400c47308 */ /* 0x000fe20000000800 */
[C---:B------:R-:W-:Y:S02]  /*8fe0*/  FMUL.FTZ R41, R3.reuse, R153 ;  /* 0x0000009903297220 */ /* 0x040fe40000410000 */
[C---:B------:R-:W-:Y:S02]  /*8ff0*/  FMUL.FTZ R44, R3.reuse, R156 ;  /* 0x0000009c032c7220 */ /* 0x040fe40000410000 */
[C---:B------:R-:W-:Y:S02]  /*9000*/  FMUL.FTZ R45, R3.reuse, R157 ;  /* 0x0000009d032d7220 */ /* 0x040fe40000410000 */
[----:B------:R-:W-:Y:S02]  /*9010*/  IMAD.MOV.U32 R2, RZ, RZ, R57 ;  /* 0x000000ffff027224 */ /* 0x000fe400078e0039 */
[C---:B------:R-:W-:Y:S02]  /*9020*/  FMUL.FTZ R56, R3.reuse, R168 ;  /* 0x000000a803387220 */ /* 0x040fe40000410000 */
[----:B------:R-:W-:Y:S01]  /*9030*/  FMUL.FTZ R57, R3, R169 ;  /* 0x000000a903397220 */ /* 0x000fe20000410000 */
[----:B------:R-:W-:Y:S01]  /*9040*/  MUFU.EX2 R168, R211 ;  /* 0x000000d300a87308 */ /* 0x000fe20000000800 */
[C---:B-1----:R-:W-:Y:S02]  /*9050*/  FMUL.FTZ R27, R0.reuse, R139 ;  /* 0x0000008b001b7220 */ /* 0x042fe40000410000 */
[----:B------:R-:W-:Y:S02]  /*9060*/  IMAD.MOV.U32 R139, RZ, RZ, R36 ;  /* 0x000000ffff8b7224 */ /* 0x000fe400078e0024 */
[----:B------:R-:W1:Y:S01]  /*9070*/  LDSM.16.MT88.4 R36, [R230] ;  /* 0x00000000e624783b */ /* 0x000e620000004200 */
[C---:B------:R-:W-:Y:S01]  /*9080*/  FMUL.FTZ R10, R0.reuse, R190 ;  /* 0x000000be000a7220 */ /* 0x040fe20000410000 */
[----:B------:R-:W-:Y:S01]  /*9090*/  F2FP.PACK_AB R190, R245, R214 ;  /* 0x000000d6f5be723e */ /* 0x000fe200000000ff */
[C---:B------:R-:W-:Y:S01]  /*90a0*/  FMUL.FTZ R11, R0.reuse, R191 ;  /* 0x000000bf000b7220 */ /* 0x040fe20000410000 */
[----:B------:R-:W-:Y:S01]  /*90b0*/  F2FP.PACK_AB R191, R247, R209 ;  /* 0x000000d1f7bf723e */ /* 0x000fe200000000ff */
[C---:B------:R-:W-:Y:S01]  /*90c0*/  FMUL.FTZ R60, R3.reuse, R172 ;  /* 0x000000ac033c7220 */ /* 0x040fe20000410000 */
[----:B------:R-:W-:Y:S01]  /*90d0*/  MUFU.EX2 R169, R131 ;  /* 0x0000008300a97308 */ /* 0x000fe20000000800 */
[----:B------:R-:W-:Y:S02]  /*90e0*/  IMAD.MOV.U32 R136, RZ, RZ, R64 ;  /* 0x000000ffff887224 */ /* 0x000fe400078e0040 */
[----:B------:R-:W-:Y:S02]  /*90f0*/  FMUL.FTZ R72, R3, R72 ;  /* 0x0000004803487220 */ /* 0x000fe40000410000 */
[C---:B------:R-:W-:Y:S04]  /*9100*/  HMMA.16816.F32 R8, R188.reuse, R20, R8 ;  /* 0x00000014bc08723c */ /* 0x040fe80000001808 */
[C---:B------:R-:W-:Y:S01]  /*9110*/  FMUL.FTZ R14, R0.reuse, R198 ;  /* 0x000000c6000e7220 */ /* 0x040fe20000410000 */
[----:B------:R-:W-:Y:S01]  /*9120*/  MOV R198, R54 ;  /* 0x0000003600c67202 */ /* 0x000fe20000000f00 */
[C---:B------:R-:W-:Y:S01]  /*9130*/  FMUL.FTZ R15, R0.reuse, R199 ;  /* 0x000000c7000f7220 */ /* 0x040fe20000410000 */
[----:B------:R-:W2:Y:S01]  /*9140*/  LDSM.16.MT88.4 R52, [R233] ;  /* 0x00000000e934783b */ /* 0x000ea20000004200 */
[C---:B------:R-:W-:Y:S04]  /*9150*/  FMUL.FTZ R20, R181.reuse, R132 ;  /* 0x00000084b5147220 */ /* 0x040fe80000410000 */
[----:B------:R-:W-:Y:S01]  /*9160*/  FMUL.FTZ R21, R181, R133 ;  /* 0x00000085b5157220 */ /* 0x000fe20000410000 */
        /* <DEDUP_REMOVED lines=8> */
[C---:B------:R-:W-:Y:S04]  /*91f0*/  FMUL.FTZ R22, R180.reuse, R134 ;  /* 0x00000086b4167220 */ /* 0x040fe80000410000 */
[----:B------:R-:W-:Y:S02]  /*9200*/  FMUL.FTZ R23, R180, R135 ;  /* 0x00000087b4177220 */ /* 0x000fe40000410000 */
[----:B------:R-:W3:Y:S01]  /*9210*/  LDSM.16.MT88.4 R132, [R232] ;  /* 0x00000000e884783b */ /* 0x000ee20000004200 */
[----:B------:R-:W-:Y:S02]  /*9220*/  IMAD.MOV.U32 R138, RZ, RZ, R48 ;  /* 0x000000ffff8a7224 */ /* 0x000fe400078e0030 */
[C---:B------:R-:W-:Y:S02]  /*9230*/  FMUL.FTZ R88, R3.reuse, R88 ;  /* 0x0000005803587220 */ /* 0x040fe40000410000 */
[-C--:B-1----:R-:W-:Y:S03]  /*9240*/  HMMA.16816.F32 R20, R204, R36.reuse, R20 ;  /* 0x00000024cc14723c */ /* 0x082fe60000001814 */
[C---:B------:R-:W-:Y:S02]  /*9250*/  FMUL.FTZ R89, R3.reuse, R89 ;  /* 0x0000005903597220 */ /* 0x040fe40000410000 */
[C---:B------:R-:W-:Y:S02]  /*9260*/  FMUL.FTZ R92, R3.reuse, R92 ;  /* 0x0000005c035c7220 */ /* 0x040fe40000410000 */
[C---:B------:R-:W-:Y:S01]  /*9270*/  FMUL.FTZ R93, R3.reuse, R93 ;  /* 0x0000005d035d7220 */ /* 0x040fe20000410000 */
[C---:B------:R-:W-:Y:S04]  /*9280*/  HMMA.16816.F32 R24, R188.reuse, R36, R24 ;  /* 0x00000024bc18723c */ /* 0x040fe80000001818 */
[----:B------:R-:W-:Y:S01]  /*9290*/  FMUL.FTZ R31, R0, R143 ;  /* 0x0000008f001f7220 */ /* 0x000fe20000410000 */
[----:B------:R-:W-:Y:S01]  /*92a0*/  MOV R143, R32 ;  /* 0x00000020008f7202 */ /* 0x000fe20000000f00 */
[C---:B------:R-:W-:Y:S02]  /*92b0*/  FMUL.FTZ R104, R3.reuse, R104 ;  /* 0x0000006803687220 */ /* 0x040fe40000410000 */
[----:B------:R-:W-:Y:S03]  /*92c0*/  FMUL.FTZ R105, R3, R105 ;  /* 0x0000006903697220 */ /* 0x000fe60000410000 */
[-C--:B------:R-:W-:Y:S03]  /*92d0*/  HMMA.16816.F32 R28, R188, R38.reuse, R28 ;  /* 0x00000026bc1c723c */ /* 0x080fe6000000181c */
[C---:B------:R-:W-:Y:S02]  /*92e0*/  FMUL.FTZ R32, R181.reuse, R144 ;  /* 0x00000090b5207220 */ /* 0x040fe40000410000 */
[----:B------:R-:W-:Y:S02]  /*92f0*/  IMAD.MOV.U32 R48, RZ, RZ, R33 ;  /* 0x000000ffff307224 */ /* 0x000fe400078e0021 */
[----:B------:R-:W-:Y:S01]  /*9300*/  FMUL.FTZ R33, R181, R145 ;  /* 0x00000091b5217220 */ /* 0x000fe20000410000 */
[----:B------:R-:W-:Y:S01]  /*9310*/  MOV R145, R40 ;  /* 0x0000002800917202 */ /* 0x000fe20000000f00 */
[C---:B------:R-:W-:Y:S03]  /*9320*/  FMUL.FTZ R40, R3.reuse, R152 ;  /* 0x0000009803287220 */ /* 0x040fe60000410000 */
[----:B------:R-:W-:Y:S01]  /*9330*/  FMUL.FTZ R108, R3, R108 ;  /* 0x0000006c036c7220 */ /* 0x000fe20000410000 */
[----:B------:R-:W-:Y:S01]  /*9340*/  MOV R194, R48 ;  /* 0x0000003000c27202 */ /* 0x000fe20000000f00 */
[C---:B------:R-:W-:Y:S04]  /*9350*/  HMMA.16816.F32 R32, R204.reuse, R38, R32 ;  /* 0x00000026cc20723c */ /* 0x040fe80000001820 */
[C---:B------:R-:W-:Y:S01]  /*9360*/  FMUL.FTZ R36, R181.reuse, R148 ;  /* 0x00000094b5247220 */ /* 0x040fe20000410000 */
[----:B------:R-:W-:Y:S01]  /*9370*/  MOV R148, R42 ;  /* 0x0000002a00947202 */ /* 0x000fe20000000f00 */
[----:B------:R-:W-:Y:S01]  /*9380*/  FMUL.FTZ R37, R181, R149 ;  /* 0x00000095b5257220 */ /* 0x000fe20000410000 */
[----:B------:R-:W-:Y:S01]  /*9390*/  MOV R152, R49 ;  /* 0x0000003100987202 */ /* 0x000fe20000000f00 */
[C---:B------:R-:W-:Y:S01]  /*93a0*/  FMUL.FTZ R38, R180.reuse, R150 ;  /* 0x00000096b4267220 */ /* 0x040fe20000410000 */
[----:B------:R-:W-:Y:S03]  /*93b0*/  MOV R150, R46 ;  /* 0x0000002e00967202 */ /* 0x000fe60000000f00 */
[----:B------:R-:W-:Y:S01]  /*93c0*/  FMUL.FTZ R39, R180, R151 ;  /* 0x00000097b4277220 */ /* 0x000fe20000410000 */
[----:B------:R-:W-:Y:S01]  /*93d0*/  MOV R157, R152 ;  /* 0x00000098009d7202 */ /* 0x000fe20000000f00 */
[C---:B------:R-:W-:Y:S02]  /*93e0*/  FMUL.FTZ R109, R3.reuse, R109 ;  /* 0x0000006d036d7220 */ /* 0x040fe40000410000 */
[C---:B------:R-:W-:Y:S02]  /*93f0*/  FMUL.FTZ R120, R3.reuse, R120 ;  /* 0x0000007803787220 */ /* 0x040fe40000410000 */
[C---:B------:R-:W-:Y:S01]  /*9400*/  FMUL.FTZ R121, R3.reuse, R121 ;  /* 0x0000007903797220 */ /* 0x040fe20000410000 */
[-C--:B--2---:R-:W-:Y:S03]  /*9410*/  HMMA.16816.F32 R36, R204, R52.reuse, R36 ;  /* 0x00000034cc24723c */ /* 0x084fe60000001824 */
[C---:B------:R-:W-:Y:S02]  /*9420*/  FMUL.FTZ R42, R0.reuse, R154 ;  /* 0x0000009a002a7220 */ /* 0x040fe40000410000 */
[----:B------:R-:W-:Y:S02]  /*9430*/  IMAD.MOV.U32 R149, RZ, RZ, R43 ;  /* 0x000000ffff957224 */ /* 0x000fe400078e002b */
[C---:B------:R-:W-:Y:S01]  /*9440*/  FMUL.FTZ R43, R0.reuse, R155 ;  /* 0x0000009b002b7220 */ /* 0x040fe20000410000 */
[----:B------:R-:W-:Y:S01]  /*9450*/  MOV R155, R150 ;  /* 0x00000096009b7202 */ /* 0x000fe20000000f00 */
[C---:B------:R-:W-:Y:S03]  /*9460*/  FMUL.FTZ R124, R3.reuse, R124 ;  /* 0x0000007c037c7220 */ /* 0x040fe60000410000 */
[----:B------:R-:W-:Y:S02]  /*9470*/  FMUL.FTZ R125, R3, R125 ;  /* 0x0000007d037d7220 */ /* 0x000fe40000410000 */
[C---:B------:R-:W-:Y:S04]  /*9480*/  HMMA.16816.F32 R40, R188.reuse, R52, R40 ;  /* 0x00000034bc28723c */ /* 0x040fe80000001828 */
[----:B------:R-:W-:Y:S02]  /*9490*/  IMAD.MOV.U32 R151, RZ, RZ, R47 ;  /* 0x000000ffff977224 */ /* 0x000fe400078e002f */
[C---:B------:R-:W-:Y:S02]  /*94a0*/  FMUL.FTZ R46, R0.reuse, R158 ;  /* 0x0000009e002e7220 */ /* 0x040fe40000410000 */
[----:B------:R-:W-:Y:S01]  /*94b0*/  FMUL.FTZ R47, R0, R159 ;  /* 0x0000009f002f7220 */ /* 0x000fe20000410000 */
[----:B------:R-:W-:Y:S03]  /*94c0*/  MUFU.EX2 R158, R226 ;  /* 0x000000e2009e7308 */ /* 0x000fe60000000800 */
[----:B------:R-:W-:Y:S01]  /*94d0*/  IMAD.MOV.U32 R154, RZ, RZ, R151 ;  /* 0x000000ffff9a7224 */ /* 0x000fe200078e0097 */
[----:B------:R-:W-:Y:S01]  /*94e0*/  MOV R151, R146 ;  /* 0x0000009200977202 */ /* 0x000fe20000000f00 */
[----:B------:R-:W-:Y:S01]  /*94f0*/  IMAD.MOV.U32 R146, RZ, RZ, R139 ;  /* 0x000000ffff927224 */ /* 0x000fe200078e008b */
[-C--:B------:R-:W-:Y:S03]  /*9500*/  HMMA.16816.F32 R44, R188, R54.reuse, R44 ;  /* 0x00000036bc2c723c */ /* 0x080fe6000000182c */
[----:B------:R-:W-:Y:S01]  /*9510*/  IMAD.MOV.U32 R144, RZ, RZ, R51 ;  /* 0x000000ffff907224 */ /* 0x000fe200078e0033 */
[----:B------:R-:W-:Y:S01]  /*9520*/  MUFU.EX2 R159, R217 ;  /* 0x000000d9009f7308 */ /* 0x000fe20000000800 */
[C---:B------:R-:W-:Y:S02]  /*9530*/  FMUL.FTZ R48, R181.reuse, R160 ;  /* 0x000000a0b5307220 */ /* 0x040fe40000410000 */
[C---:B------:R-:W-:Y:S02]  /*9540*/  FMUL.FTZ R49, R181.reuse, R161 ;  /* 0x000000a1b5317220 */ /* 0x040fe40000410000 */
[C---:B------:R-:W-:Y:S03]  /*9550*/  FMUL.FTZ R50, R180.reuse, R162 ;  /* 0x000000a2b4327220 */ /* 0x040fe60000410000 */
[----:B------:R-:W-:Y:S02]  /*9560*/  FMUL.FTZ R51, R180, R163 ;  /* 0x000000a3b4337220 */ /* 0x000fe40000410000 */
[----:B------:R-:W-:Y:S01]  /*9570*/  MUFU.EX2 R163, R250 ;  /* 0x000000fa00a37308 */ /* 0x000fe20000000800 */
[C---:B------:R-:W-:Y:S02]  /*9580*/  FMUL.FTZ R52, R181.reuse, R164 ;  /* 0x000000a4b5347220 */ /* 0x040fe40000410000 */
[----:B------:R-:W-:Y:S02]  /*9590*/  FMUL.FTZ R53, R181, R165 ;  /* 0x000000a5b5357220 */ /* 0x000fe40000410000 */
[C---:B------:R-:W-:Y:S04]  /*95a0*/  HMMA.16816.F32 R48, R204.reuse, R54, R48 ;  /* 0x00000036cc30723c */ /* 0x040fe80000001830 */
[C---:B------:R-:W-:Y:S01]  /*95b0*/  FMUL.FTZ R58, R0.reuse, R170 ;  /* 0x000000aa003a7220 */ /* 0x040fe20000410000 */
[----:B------:R1:W-:Y:S01]  /*95c0*/  MUFU.EX2 R165, R130 ;  /* 0x0000008200a57308 */ /* 0x0003e20000000800 */
[----:B------:R-:W-:Y:S02]  /*95d0*/  FMUL.FTZ R59, R0, R171 ;  /* 0x000000ab003b7220 */ /* 0x000fe40000410000 */
[C---:B------:R-:W-:Y:S04]  /*95e0*/  FMUL.FTZ R54, R180.reuse, R166 ;  /* 0x000000a6b4367220 */ /* 0x040fe80000410000 */
[----:B------:R-:W-:Y:S02]  /*95f0*/  FMUL.FTZ R55, R180, R167 ;  /* 0x000000a7b4377220 */ /* 0x000fe40000410000 */
[----:B------:R-:W-:Y:S01]  /*9600*/  IMAD.MOV.U32 R197, RZ, RZ, R61 ;  /* 0x000000ffffc57224 */ /* 0x000fe200078e003d */
[----:B------:R-:W2:Y:S01]  /*9610*/  MUFU.EX2 R160, R225 ;  /* 0x000000e100a07308 */ /* 0x000ea20000000800 */
[----:B------:R-:W-:Y:S02]  /*9620*/  FMUL.FTZ R61, R3, R173 ;  /* 0x000000ad033d7220 */ /* 0x000fe40000410000 */
[----:B------:R-:W-:Y:S01]  /*9630*/  IMAD.MOV.U32 R153, RZ, RZ, R63 ;  /* 0x000000ffff997224 */ /* 0x000fe200078e003f */
[-C--:B---3--:R-:W-:Y:S03]  /*9640*/  HMMA.16816.F32 R52, R204, R132.reuse, R52 ;  /* 0x00000084cc34723c */ /* 0x088fe60000001834 */
[C---:B------:R-:W-:Y:S02]  /*9650*/  FMUL.FTZ R62, R0.reuse, R174 ;  /* 0x000000ae003e7220 */ /* 0x040fe40000410000 */
[----:B------:R-:W-:Y:S01]  /*9660*/  FMUL.FTZ R63, R0, R175 ;  /* 0x000000af003f7220 */ /* 0x000fe20000410000 */
[----:B------:R3:W-:Y:S01]  /*9670*/  MUFU.EX2 R162, R153 ;  /* 0x0000009900a27308 */ /* 0x0007e20000000800 */
[----:B------:R-:W-:Y:S01]  /*9680*/  IMAD.MOV.U32 R199, RZ, RZ, R65 ;  /* 0x000000ffffc77224 */ /* 0x000fe200078e0041 */
[C---:B------:R-:W-:Y:S01]  /*9690*/  HMMA.16816.F32 R56, R188.reuse, R132, R56 ;  /* 0x00000084bc38723c */ /* 0x040fe20000001838 */
[----:B-1----:R-:W4:Y:S03]  /*96a0*/  LDL.LU R130, [R1+0xac] ;  /* 0x0000ac0001827983 */ /* 0x002f260000300800 */
[C---:B------:R-:W-:Y:S01]  /*96b0*/  FMUL.FTZ R64, R181.reuse, R176 ;  /* 0x000000b0b5407220 */ /* 0x040fe20000410000 */
[----:B------:R-:W4:Y:S01]  /*96c0*/  LDL.LU R131, [R1+0xa8] ;  /* 0x0000a80001837983 */ /* 0x000f220000300800 */
[C---:B------:R-:W-:Y:S02]  /*96d0*/  FMUL.FTZ R65, R181.reuse, R177 ;  /* 0x000000b1b5417220 */ /* 0x040fe40000410000 */
[-C--:B------:R-:W-:Y:S01]  /*96e0*/  HMMA.16816.F32 R60, R188, R134.reuse, R60 ;  /* 0x00000086bc3c723c */ /* 0x080fe2000000183c */
[----:B------:R1:W-:Y:S03]  /*96f0*/  MUFU.EX2 R171, R157 ;  /* 0x0000009d00ab7308 */ /* 0x0003e60000000800 */
[C---:B------:R-:W-:Y:S02]  /*9700*/  FMUL.FTZ R67, R180.reuse, R179 ;  /* 0x000000b3b4437220 */ /* 0x040fe40000410000 */
[----:B------:R-:W-:Y:S02]  /*9710*/  IMAD.MOV.U32 R140, RZ, RZ, R66 ;  /* 0x000000ffff8c7224 */ /* 0x000fe400078e0042 */
[----:B------:R-:W-:Y:S03]  /*9720*/  FMUL.FTZ R66, R180, R178 ;  /* 0x000000b2b4427220 */ /* 0x000fe60000410000 */
[----:B------:R-:W2:Y:S01]  /*9730*/  MUFU.EX2 R161, R216 ;  /* 0x000000d800a17308 */ /* 0x000ea20000000800 */
[C---:B------:R-:W-:Y:S02]  /*9740*/  FMUL.FTZ R74, R0.reuse, R74 ;  /* 0x0000004a004a7220 */ /* 0x040fe40000410000 */
[C---:B------:R-:W-:Y:S01]  /*9750*/  FMUL.FTZ R75, R0.reuse, R75 ;  /* 0x0000004b004b7220 */ /* 0x040fe20000410000 */
[C---:B------:R-:W-:Y:S01]  /*9760*/  HMMA.16816.F32 R64, R204.reuse, R134, R64 ;  /* 0x00000086cc40723c */ /* 0x040fe20000001840 */
[----:B------:R-:W2:Y:S03]  /*9770*/  LDSM.16.MT88.4 R132, [R229+0x2000] ;  /* 0x00200000e584783b */ /* 0x000ea60000004200 */
[C---:B------:R-:W-:Y:S01]  /*9780*/  FMUL.FTZ R78, R0.reuse, R78 ;  /* 0x0000004e004e7220 */ /* 0x040fe20000410000 */
[----:B---3--:R-:W-:Y:S01]  /*9790*/  MOV R153, R148 ;  /* 0x0000009400997202 */ /* 0x008fe20000000f00 */
[----:B------:R-:W-:Y:S01]  /*97a0*/  FMUL.FTZ R79, R0, R79 ;  /* 0x0000004f004f7220 */ /* 0x000fe20000410000 */
[----:B------:R-:W-:Y:S01]  /*97b0*/  MUFU.EX2 R170, R252 ;  /* 0x000000fc00aa7308 */ /* 0x000fe20000000800 */
[C---:B------:R-:W-:Y:S04]  /*97c0*/  FMUL.FTZ R82, R180.reuse, R82 ;  /* 0x00000052b4527220 */ /* 0x040fe80000410000 */
[C---:B------:R-:W-:Y:S01]  /*97d0*/  FMUL.FTZ R83, R180.reuse, R83 ;  /* 0x00000053b4537220 */ /* 0x040fe20000410000 */
[----:B-1----:R-:W-:Y:S01]  /*97e0*/  MOV R157, R153 ;  /* 0x00000099009d7202 */ /* 0x002fe20000000f00 */
[C---:B------:R-:W-:Y:S01]  /*97f0*/  FMUL.FTZ R86, R180.reuse, R86 ;  /* 0x00000056b4567220 */ /* 0x040fe20000410000 */
[----:B------:R-:W-:Y:S01]  /*9800*/  MOV R153, R151 ;  /* 0x0000009700997202 */ /* 0x000fe20000000f00 */
[----:B------:R-:W-:Y:S01]  /*9810*/  FMUL.FTZ R87, R180, R87 ;  /* 0x00000057b4577220 */ /* 0x000fe20000410000 */
[----:B------:R-:W-:Y:S01]  /*9820*/  MUFU.EX2 R167, R249 ;  /* 0x000000f900a77308 */ /* 0x000fe20000000800 */
[C---:B------:R-:W-:Y:S02]  /*9830*/  FMUL.FTZ R90, R0.reuse, R90 ;  /* 0x0000005a005a7220 */ /* 0x040fe40000410000 */
[C---:B------:R-:W-:Y:S02]  /*9840*/  FMUL.FTZ R91, R0.reuse, R91 ;  /* 0x0000005b005b7220 */ /* 0x040fe40000410000 */
[C---:B------:R-:W-:Y:S02]  /*9850*/  FMUL.FTZ R94, R0.reuse, R94 ;  /* 0x0000005e005e7220 */ /* 0x040fe40000410000 */
[----:B------:R-:W-:Y:S02]  /*9860*/  FMUL.FTZ R95, R0, R95 ;  /* 0x0000005f005f7220 */ /* 0x000fe40000410000 */
[C---:B------:R-:W-:Y:S01]  /*9870*/  FMUL.FTZ R97, R181.reuse, R97 ;  /* 0x00000061b5617220 */ /* 0x040fe20000410000 */
[----:B------:R1:W-:Y:S01]  /*9880*/  MUFU.EX2 R164, R251 ;  /* 0x000000fb00a47308 */ /* 0x0003e20000000800 */
        /* <DEDUP_REMOVED lines=8> */
[-C--:B--2---:R-:W-:Y:S03]  /*9910*/  HMMA.16816.F32 R68, R204, R132.reuse, R68 ;  /* 0x00000084cc44723c */ /* 0x084fe60000001844 */
[C---:B------:R-:W-:Y:S02]  /*9920*/  FMUL.FTZ R107, R0.reuse, R107 ;  /* 0x0000006b006b7220 */ /* 0x040fe40000410000 */
        /* <DEDUP_REMOVED lines=12> */
[C---:B------:R-:W-:Y:S04]  /*99f0*/  FMUL.FTZ R118, R180.reuse, R118 ;  /* 0x00000076b4767220 */ /* 0x040fe80000410000 */
[----:B------:R-:W-:Y:S02]  /*9a00*/  FMUL.FTZ R119, R180, R119 ;  /* 0x00000077b4777220 */ /* 0x000fe40000410000 */
[C---:B------:R-:W-:Y:S02]  /*9a10*/  FMUL.FTZ R122, R0.reuse, R122 ;  /* 0x0000007a007a7220 */ /* 0x040fe40000410000 */
[C---:B------:R-:W-:Y:S02]  /*9a20*/  FMUL.FTZ R123, R0.reuse, R123 ;  /* 0x0000007b007b7220 */ /* 0x040fe40000410000 */
        /* <DEDUP_REMOVED lines=9> */
[C---:B------:R-:W-:Y:S01]  /*9ac0*/  FMUL.FTZ R126, R0.reuse, R126 ;  /* 0x0000007e007e7220 */ /* 0x040fe20000410000 */
[----:B------:R-:W-:Y:S01]  /*9ad0*/  LDSM.16.MT88.4 R136, [R229+0x800] ;  /* 0x00080000e588783b */ /* 0x000fe20000004200 */
[----:B------:R-:W-:Y:S02]  /*9ae0*/  FMUL.FTZ R127, R0, R127 ;  /* 0x0000007f007f7220 */ /* 0x000fe40000410000 */
[C---:B------:R-:W-:Y:S02]  /*9af0*/  FMUL.FTZ R128, R181.reuse, R128 ;  /* 0x00000080b5807220 */ /* 0x040fe40000410000 */
[----:B------:R-:W-:Y:S02]  /*9b00*/  FMUL.FTZ R129, R181, R129 ;  /* 0x00000081b5817220 */ /* 0x000fe40000410000 */
[----:B------:R-:W-:Y:S01]  /*9b10*/  IMAD.MOV.U32 R152, RZ, RZ, R147 ;  /* 0x000000ffff987224 */ /* 0x000fe200078e0093 */
[----:B------:R-:W-:Y:S01]  /*9b20*/  MOV R147, R142 ;  /* 0x0000008e00937202 */ /* 0x000fe20000000f00 */
[----:B------:R-:W-:Y:S02]  /*9b30*/  IMAD.MOV.U32 R142, RZ, RZ, R244 ;  /* 0x000000ffff8e7224 */ /* 0x000fe400078e00f4 */
[----:B------:R3:W5:Y:S01]  /*9b40*/  LDL.LU R244, [R1+0xa4] ;  /* 0x0000a40001f47983 */ /* 0x0007620000300800 */
[-C--:B--2---:R-:W-:Y:S03]  /*9b50*/  HMMA.16816.F32 R84, R204, R132.reuse, R84 ;  /* 0x00000084cc54723c */ /* 0x084fe60000001854 */
[----:B------:R-:W-:Y:S01]  /*9b60*/  MOV R149, R147 ;  /* 0x0000009300957202 */ /* 0x000fe20000000f00 */
[----:B------:R-:W-:Y:S01]  /*9b70*/  IMAD.MOV.U32 R172, RZ, RZ, R152 ;  /* 0x000000ffffac7224 */ /* 0x000fe200078e0098 */
[----:B------:R-:W-:Y:S01]  /*9b80*/  MOV R147, R145 ;  /* 0x0000009100937202 */ /* 0x000fe20000000f00 */
[----:B------:R-:W-:Y:S02]  /*9b90*/  IMAD.MOV.U32 R145, RZ, RZ, R143 ;  /* 0x000000ffff917224 */ /* 0x000fe400078e008f */
[C---:B------:R-:W-:Y:S04]  /*9ba0*/  HMMA.16816.F32 R88, R188.reuse, R132, R88 ;  /* 0x00000084bc58723c */ /* 0x040fe80000001858 */
[----:B-1----:R-:W-:Y:S01]  /*9bb0*/  MOV R251, R145 ;  /* 0x0000009100fb7202 */ /* 0x002fe20000000f00 */
[----:B------:R-:W-:Y:S02]  /*9bc0*/  IMAD.MOV.U32 R143, RZ, RZ, R199 ;  /* 0x000000ffff8f7224 */ /* 0x000fe400078e00c7 */
[----:B------:R-:W1:Y:S01]  /*9bd0*/  MUFU.EX2 R199, R223 ;  /* 0x000000df00c77308 */ /* 0x000e620000000800 */
[-C--:B------:R-:W-:Y:S04]  /*9be0*/  HMMA.16816.F32 R92, R188, R134.reuse, R92 ;  /* 0x00000086bc5c723c */ /* 0x080fe8000000185c */
[----:B------:R-:W-:Y:S02]  /*9bf0*/  IMAD.MOV.U32 R152, RZ, RZ, R150 ;  /* 0x000000ffff987224 */ /* 0x000fe400078e0096 */
[----:B------:R-:W-:Y:S02]  /*9c00*/  IMAD.MOV.U32 R150, RZ, RZ, R148 ;  /* 0x000000ffff967224 */ /* 0x000fe400078e0094 */
[C---:B------:R-:W-:Y:S01]  /*9c10*/  HMMA.16816.F32 R96, R204.reuse, R134, R96 ;  /* 0x00000086cc60723c */ /* 0x040fe20000001860 */
[----:B------:R-:W2:Y:S01]  /*9c20*/  LDSM.16.MT88.4 R132, [R233+0x2000] ;  /* 0x00200000e984783b */ /* 0x000ea20000004200 */
[----:B------:R-:W-:Y:S02]  /*9c30*/  MUFU.EX2 R251, R251 ;  /* 0x000000fb00fb7308 */ /* 0x000fe40000000800 */
[----:B------:R-:W-:Y:S01]  /*9c40*/  IMAD.MOV.U32 R148, RZ, RZ, R146 ;  /* 0x000000ffff947224 */ /* 0x000fe200078e0092 */
[----:B------:R-:W-:Y:S01]  /*9c50*/  MOV R146, R142 ;  /* 0x0000008e00927202 */ /* 0x000fe20000000f00 */
[----:B------:R-:W-:Y:S01]  /*9c60*/  IMAD.MOV.U32 R173, RZ, RZ, R172 ;  /* 0x000000ffffad7224 */ /* 0x000fe200078e00ac */
[----:B------:R-:W-:Y:S02]  /*9c70*/  MOV R142, R198 ;  /* 0x000000c6008e7202 */ /* 0x000fe40000000f00 */
[----:B------:R-:W-:Y:S03]  /*9c80*/  MOV R172, R153 ;  /* 0x0000009900ac7202 */ /* 0x000fe60000000f00 */
[----:B------:R-:W1:Y:S01]  /*9c90*/  MUFU.EX2 R198, R210 ;  /* 0x000000d200c67308 */ /* 0x000e620000000800 */
        /* <DEDUP_REMOVED lines=25> */
[----:B------:R-:W-:Y:S01]  /*9e30*/  F2FP.PACK_AB R140, R160, R158 ;  /* 0x0000009ea08c723e */ /* 0x000fe200000000ff */
[----:B------:R-:W-:Y:S01]  /*9e40*/  IMAD.MOV.U32 R178, RZ, RZ, R151 ;  /* 0x000000ffffb27224 */ /* 0x000fe200078e0097 */
[----:B------:R-:W-:Y:S01]  /*9e50*/  MOV R151, R141 ;  /* 0x0000008d00977202 */ /* 0x000fe20000000f00 */
[-C--:B--2---:R-:W-:Y:S01]  /*9e60*/  HMMA.16816.F32 R100, R204, R132.reuse, R100 ;  /* 0x00000084cc64723c */ /* 0x084fe20000001864 */
[----:B------:R-:W-:Y:S02]  /*9e70*/  MUFU.EX2 R173, R173 ;  /* 0x000000ad00ad7308 */ /* 0x000fe40000000800 */
[----:B------:R-:W-:Y:S01]  /*9e80*/  F2FP.PACK_AB R141, R161, R159 ;  /* 0x0000009fa18d723e */ /* 0x000fe200000000ff */
[----:B------:R-:W-:Y:S01]  /*9e90*/  IMAD.MOV.U32 R177, RZ, RZ, R153 ;  /* 0x000000ffffb17224 */ /* 0x000fe200078e0099 */
[----:B------:R-:W-:Y:S01]  /*9ea0*/  MOV R153, R203 ;  /* 0x000000cb00997202 */ /* 0x000fe20000000f00 */
[----:B------:R-:W-:Y:S01]  /*9eb0*/  IMAD.MOV.U32 R203, RZ, RZ, R202 ;  /* 0x000000ffffcb7224 */ /* 0x000fe200078e00ca */
[----:B------:R-:W-:Y:S01]  /*9ec0*/  MOV R202, R201 ;  /* 0x000000c900ca7202 */ /* 0x000fe20000000f00 */
[C---:B------:R-:W-:Y:S03]  /*9ed0*/  HMMA.16816.F32 R104, R188.reuse, R132, R104 ;  /* 0x00000084bc68723c */ /* 0x040fe60000001868 */
[----:B------:R-:W-:Y:S01]  /*9ee0*/  MUFU.EX2 R177, R177 ;  /* 0x000000b100b17308 */ /* 0x000fe20000000800 */
[----:B------:R-:W-:Y:S01]  /*9ef0*/  IMAD.MOV.U32 R201, RZ, RZ, R197 ;  /* 0x000000ffffc97224 */ /* 0x000fe200078e00c5 */
[----:B------:R-:W-:Y:S01]  /*9f00*/  MOV R197, R228 ;  /* 0x000000e400c57202 */ /* 0x000fe20000000f00 */
[----:B------:R-:W-:Y:S01]  /*9f10*/  IMAD.MOV.U32 R250, RZ, RZ, R153 ;  /* 0x000000fffffa7224 */ /* 0x000fe200078e0099 */
[----:B------:R-:W-:Y:S01]  /*9f20*/  MOV R179, R150 ;  /* 0x0000009600b37202 */ /* 0x000fe20000000f00 */
[-C--:B------:R-:W-:Y:S04]  /*9f30*/  HMMA.16816.F32 R108, R188, R134.reuse, R108 ;  /* 0x00000086bc6c723c */ /* 0x080fe8000000186c */
[----:B------:R-:W-:Y:S01]  /*9f40*/  IMAD.MOV.U32 R150, RZ, RZ, R142 ;  /* 0x000000ffff967224 */ /* 0x000fe200078e008e */
[----:B-1----:R-:W-:Y:S01]  /*9f50*/  F2FP.PACK_AB R142, R199, R166 ;  /* 0x000000a6c78e723e */ /* 0x002fe200000000ff */
[----:B------:R-:W-:Y:S01]  /*9f60*/  MUFU.EX2 R225, R202 ;  /* 0x000000ca00e17308 */ /* 0x000fe20000000800 */
[----:B------:R-:W-:Y:S01]  /*9f70*/  MOV R174, R172 ;  /* 0x000000ac00ae7202 */ /* 0x000fe20000000f00 */
[C---:B------:R-:W-:Y:S01]  /*9f80*/  HMMA.16816.F32 R112, R204.reuse, R134, R112 ;  /* 0x00000086cc70723c */ /* 0x040fe20000001870 */
[----:B------:R-:W1:Y:S03]  /*9f90*/  LDSM.16.MT88.4 R132, [R232+0x2000] ;  /* 0x00200000e884783b */ /* 0x000e660000004200 */
[----:B------:R-:W-:Y:S01]  /*9fa0*/  MOV R252, R150 ;  /* 0x0000009600fc7202 */ /* 0x000fe20000000f00 */
[----:B------:R-:W-:Y:S01]  /*9fb0*/  IMAD.MOV.U32 R172, RZ, RZ, R149 ;  /* 0x000000ffffac7224 */ /* 0x000fe200078e0095 */
[----:B------:R-:W-:Y:S02]  /*9fc0*/  MOV R149, R143 ;  /* 0x0000008f00957202 */ /* 0x000fe40000000f00 */
[----:B------:R-:W-:Y:S01]  /*9fd0*/  F2FP.PACK_AB R143, R198, R168 ;  /* 0x000000a8c68f723e */ /* 0x000fe200000000ff */
[----:B------:R-:W2:Y:S03]  /*9fe0*/  MUFU.EX2 R224, R201 ;  /* 0x000000c900e07308 */ /* 0x000ea60000000800 */
[----:B------:R-:W-:Y:S07]  /*9ff0*/  IMAD.MOV.U32 R249, RZ, RZ, R149 ;  /* 0x000000fffff97224 */ /* 0x000fee00078e0095 */
[----:B------:R-:W-:Y:S10]  /*a000*/  MUFU.EX2 R197, R197 ;  /* 0x000000c500c57308 */ /* 0x000ff40000000800 */
[----:B------:R-:W-:Y:S01]  /*a010*/  MUFU.EX2 R172, R172 ;  /* 0x000000ac00ac7308 */ /* 0x000fe20000000800 */
[----:B--2---:R-:W-:Y:S09]  /*a020*/  F2FP.PACK_AB R210, R224, R225 ;  /* 0x000000e1e0d2723e */ /* 0x004ff200000000ff */
[----:B------:R-:W-:Y:S01]  /*a030*/  MUFU.EX2 R174, R174 ;  /* 0x000000ae00ae7308 */ /* 0x000fe20000000800 */
[-C--:B-1----:R-:W-:Y:S08]  /*a040*/  HMMA.16816.F32 R116, R204, R132.reuse, R116 ;  /* 0x00000084cc74723c */ /* 0x082ff00000001874 */
[C---:B------:R-:W-:Y:S01]  /*a050*/  HMMA.16816.F32 R120, R188.reuse, R132, R120 ;  /* 0x00000084bc78723c */ /* 0x040fe20000001878 */
[----:B------:R-:W2:Y:S01]  /*a060*/  LDL.LU R132, [R1+0x4] ;  /* 0x0000040001847983 */ /* 0x000ea20000300800 */
[----:B------:R-:W-:Y:S03]  /*a070*/  MUFU.EX2 R249, R249 ;  /* 0x000000f900f97308 */ /* 0x000fe60000000800 */
[----:B------:R-:W3:Y:S02]  /*a080*/  LDL.LU R2, [R1+0x18] ;  /* 0x0000180001027983 */ /* 0x000ee40000300800 */
[----:B------:R-:W-:Y:S01]  /*a090*/  F2FP.PACK_AB R133, R167, R163 ;  /* 0x000000a3a785723e */ /* 0x000fe200000000ff */
[-C--:B------:R-:W-:Y:S01]  /*a0a0*/  HMMA.16816.F32 R124, R188, R134.reuse, R124 ;  /* 0x00000086bc7c723c */ /* 0x080fe2000000187c */
[----:B------:R-:W3:Y:S03]  /*a0b0*/  LDL.LU R148, [R1+0x1c] ;  /* 0x00001c0001947983 */ /* 0x000ee60000300800 */
[----:B------:R-:W-:Y:S01]  /*a0c0*/  MUFU.EX2 R188, R155 ;  /* 0x0000009b00bc7308 */ /* 0x000fe20000000800 */
[----:B------:R1:W5:Y:S09]  /*a0d0*/  LDL.LU R228, [R1+0xa0] ;  /* 0x0000a00001e47983 */ /* 0x0003720000300800 */
[----:B------:R-:W-:Y:S10]  /*a0e0*/  MUFU.EX2 R189, R179 ;  /* 0x000000b300bd7308 */ /* 0x000ff40000000800 */
[----:B------:R-:W-:Y:S01]  /*a0f0*/  MUFU.EX2 R179, R176 ;  /* 0x000000b000b37308 */ /* 0x000fe20000000800 */
[C---:B----4-:R-:W-:Y:S02]  /*a100*/  FMUL.FTZ R130, R180.reuse, R130 ;  /* 0x00000082b4827220 */ /* 0x050fe40000410000 */
[----:B------:R-:W-:Y:S07]  /*a110*/  FMUL.FTZ R131, R180, R131 ;  /* 0x00000083b4837220 */ /* 0x000fee0000410000 */
[----:B------:R4:W-:Y:S01]  /*a120*/  MUFU.EX2 R176, R154 ;  /* 0x0000009a00b07308 */ /* 0x0009e20000000800 */
[----:B------:R-:W-:Y:S09]  /*a130*/  HMMA.16816.F32 R128, R204, R134, R128 ;  /* 0x00000086cc80723c */ /* 0x000ff20000001880 */
[----:B------:R-:W-:Y:S03]  /*a140*/  MUFU.EX2 R190, R178 ;  /* 0x000000b200be7308 */ /* 0x000fe60000000800 */
[----:B------:R-:W-:Y:S01]  /*a150*/  F2FP.PACK_AB R134, R170, R169 ;  /* 0x000000a9aa86723e */ /* 0x000fe200000000ff */
[----:B------:R-:W-:Y:S01]  /*a160*/  IMAD.MOV.U32 R205, RZ, RZ, R146 ;  /* 0x000000ffffcd7224 */ /* 0x000fe200078e0092 */
[----:B------:R-:W-:Y:S02]  /*a170*/  F2FP.PACK_AB R135, R171, R164 ;  /* 0x000000a4ab87723e */ /* 0x000fe400000000ff */
[----:B------:R-:W-:Y:S02]  /*a180*/  MOV R206, R147 ;  /* 0x0000009300ce7202 */ /* 0x000fe40000000f00 */
[----:B------:R-:W-:Y:S01]  /*a190*/  LDSM.16.MT88.4 R144, [R230+0x1000] ;  /* 0x00100000e690783b */ /* 0x000fe20000004200 */
[----:B------:R-:W-:Y:S01]  /*a1a0*/  MOV R207, R152 ;  /* 0x0000009800cf7202 */ /* 0x000fe20000000f00 */
[----:B------:R1:W-:Y:S06]  /*a1b0*/  MUFU.EX2 R178, R175 ;  /* 0x000000af00b27308 */ /* 0x0003ec0000000800 */
[----:B----4-:R-:W-:Y:S04]  /*a1c0*/  LDSM.16.MT88.4 R152, [R232+0x1000] ;  /* 0x00100000e898783b */ /* 0x010fe80000004200 */
[----:B------:R-:W-:Y:S10]  /*a1d0*/  MUFU.EX2 R204, R157 ;  /* 0x0000009d00cc7308 */ /* 0x000ff40000000800 */
[----:B------:R4:W-:Y:S01]  /*a1e0*/  MUFU.EX2 R191, R156 ;  /* 0x0000009c00bf7308 */ /* 0x0009e20000000800 */
[----:B-1----:R-:W-:Y:S09]  /*a1f0*/  IMAD.MOV.U32 R175, RZ, RZ, R151 ;  /* 0x000000ffffaf7224 */ /* 0x002ff200078e0097 */
[----:B------:R-:W1:Y:S10]  /*a200*/  MUFU.EX2 R252, R252 ;  /* 0x000000fc00fc7308 */ /* 0x000e740000000800 */
[----:B------:R-:W-:Y:S10]  /*a210*/  MUFU.EX2 R175, R175 ;  /* 0x000000af00af7308 */ /* 0x000ff40000000800 */
[----:B------:R-:W-:Y:S01]  /*a220*/  MUFU.EX2 R250, R250 ;  /* 0x000000fa00fa7308 */ /* 0x000fe20000000800 */
[----:B--2---:R-:W-:Y:S01]  /*a230*/  FFMA.FTZ R181, R181, R132, R213 ;  /* 0x00000084b5b57223 */ /* 0x004fe200000100d5 */
[----:B------:R-:W-:Y:S01]  /*a240*/  F2FP.PACK_AB R132, R165, R162 ;  /* 0x000000a2a584723e */ /* 0x000fe200000000ff */
[----:B---3--:R-:W-:Y:S07]  /*a250*/  FFMA.FTZ R2, R180, R2, R212 ;  /* 0x00000002b4027223 */ /* 0x008fee00000100d4 */
[----:B------:R-:W-:Y:S01]  /*a260*/  MUFU.EX2 R180, R207 ;  /* 0x000000cf00b47308 */ /* 0x000fe20000000800 */
[-C--:B------:R-:W-:Y:S05]  /*a270*/  HMMA.16816.F32 R4, R132, R136.reuse, R4 ;  /* 0x000000888404723c */ /* 0x080fea0000001804 */
[----:B------:R-:W-:Y:S02]  /*a280*/  FFMA.FTZ R148, R3, R148, R186 ;  /* 0x0000009403947223 */ /* 0x000fe400000100ba */
[----:B------:R-:W2:Y:S01]  /*a290*/  LDL.LU R3, [R1+0x20] ;  /* 0x0000200001037983 */ /* 0x000ea20000300800 */
[C---:B------:R-:W-:Y:S01]  /*a2a0*/  HMMA.16816.F32 R8, R140.reuse, R136, R8 ;  /* 0x000000888c08723c */ /* 0x040fe20000001808 */
[----:B------:R3:W-:Y:S03]  /*a2b0*/  MUFU.EX2 R186, R235 ;  /* 0x000000eb00ba7308 */ /* 0x0007e60000000800 */
[----:B------:R-:W-:Y:S04]  /*a2c0*/  FADD.FTZ R2, R218, R2 ;  /* 0x00000002da027221 */ /* 0x000fe80000010000 */
[-C--:B------:R-:W-:Y:S04]  /*a2d0*/  HMMA.16816.F32 R12, R140, R138.reuse, R12 ;  /* 0x0000008a8c0c723c */ /* 0x080fe8000000180c */
[----:B------:R-:W-:Y:S02]  /*a2e0*/  FADD.FTZ R2, R219, R2 ;  /* 0x00000002db027221 */ /* 0x000fe40000010000 */
[----:B------:R-:W-:Y:S02]  /*a2f0*/  LDSM.16.MT88.4 R216, [R230+0x3800] ;  /* 0x00380000e6d8783b */ /* 0x000fe40000004200 */
[C---:B------:R-:W-:Y:S04]  /*a300*/  HMMA.16816.F32 R16, R132.reuse, R138, R16 ;  /* 0x0000008a8410723c */ /* 0x040fe80000001810 */
[----:B----4-:R-:W-:Y:S02]  /*a310*/  FADD.FTZ R156, R221, R2 ;  /* 0x00000002dd9c7221 */ /* 0x010fe40000010000 */
[----:B------:R-:W4:Y:S01]  /*a320*/  LDSM.16.MT88.4 R136, [R230+0x800] ;  /* 0x00080000e688783b */ /* 0x000f220000004200 */
[----:B------:R1:W-:Y:S07]  /*a330*/  MUFU.EX2 R2, R205 ;  /* 0x000000cd00027308 */ /* 0x0003ee0000000800 */
[----:B---3--:R3:W5:Y:S01]  /*a340*/  LDL.LU R235, [R1+0x9c] ;  /* 0x00009c0001eb7983 */ /* 0x0087620000300800 */
[----:B-1----:R-:W-:Y:S01]  /*a350*/  F2FP.PACK_AB R205, R252, R249 ;  /* 0x000000f9fccd723e */ /* 0x002fe200000000ff */
[-C--:B----4-:R-:W-:Y:S08]  /*a360*/  HMMA.16816.F32 R20, R132, R136.reuse, R20 ;  /* 0x000000888414723c */ /* 0x090ff00000001814 */
        /* <DEDUP_REMOVED lines=31> */
[----:B--2---:R-:W-:Y:S01]  /*a560*/  FFMA.FTZ R136, R0, R3, R187 ;  /* 0x0000000300887223 */ /* 0x004fe200000100bb */
[-C--:B------:R-:W-:Y:S01]  /*a570*/  HMMA.16816.F32 R124, R140, R138.reuse, R124 ;  /* 0x0000008a8c7c723c */ /* 0x080fe2000000187c */
[----:B------:R-:W1:Y:S01]  /*a580*/  LDSM.16.MT88.4 R140, [R229+0x1000] ;  /* 0x00100000e58c783b */ /* 0x000e620000004200 */
[----:B------:R-:W2:Y:S02]  /*a590*/  MUFU.EX2 R187, R200 ;  /* 0x000000c800bb7308 */ /* 0x000ea40000000800 */
[----:B------:R-:W-:Y:S01]  /*a5a0*/  FADD.FTZ R0, R215, R148 ;  /* 0x00000094d7007221 */ /* 0x000fe20000010000 */
[----:B------:R-:W-:Y:S01]  /*a5b0*/  F2FP.PACK_AB R137, R191, R204 ;  /* 0x000000ccbf89723e */ /* 0x000fe200000000ff */
[----:B------:R-:W-:Y:S02]  /*a5c0*/  FADD.FTZ R3, R220, R181 ;  /* 0x000000b5dc037221 */ /* 0x000fe40000010000 */
[----:B------:R-:W-:Y:S01]  /*a5d0*/  HMMA.16816.F32 R128, R132, R138, R128 ;  /* 0x0000008a8480723c */ /* 0x000fe20000001880 */
[----:B------:R-:W4:Y:S03]  /*a5e0*/  LDSM.16.MT88.4 R148, [R233+0x1000] ;  /* 0x00100000e994783b */ /* 0x000f260000004200 */
[----:B------:R-:W-:Y:S01]  /*a5f0*/  FADD.FTZ R136, R208, R136 ;  /* 0x00000088d0887221 */ /* 0x000fe20000010000 */
[----:B------:R-:W-:Y:S01]  /*a600*/  MUFU.EX2 R181, R246 ;  /* 0x000000f600b57308 */ /* 0x000fe20000000800 */
[----:B------:R-:W-:Y:S01]  /*a610*/  FADD.FTZ R157, R214, R0 ;  /* 0x00000000d69d7221 */ /* 0x000fe20000010000 */
[----:B------:R-:W-:Y:S01]  /*a620*/  F2FP.PACK_AB R135, R177, R190 ;  /* 0x000000beb187723e */ /* 0x000fe200000000ff */
[----:B------:R-:W-:Y:S01]  /*a630*/  FADD.FTZ R0, R209, R136 ;  /* 0x00000088d1007221 */ /* 0x000fe20000010000 */
[----:B------:R-:W-:Y:S01]  /*a640*/  F2FP.PACK_AB R132, R196, R197 ;  /* 0x000000c5c484723e */ /* 0x000fe200000000ff */
[----:B------:R-:W-:Y:S02]  /*a650*/  LDSM.16.MT88.4 R212, [R229+0x3800] ;  /* 0x00380000e5d4783b */ /* 0x000fe40000004200 */
[----:B------:R-:W-:Y:S01]  /*a660*/  F2FP.PACK_AB R134, R189, R172 ;  /* 0x000000acbd86723e */ /* 0x000fe200000000ff */
[----:B------:R-:W-:Y:S01]  /*a670*/  FADD.FTZ R3, R222, R3 ;  /* 0x00000003de037221 */ /* 0x000fe20000010000 */
[----:B------:R-:W-:Y:S01]  /*a680*/  F2FP.PACK_AB R133, R195, R173 ;  /* 0x000000adc385723e */ /* 0x000fe200000000ff */
[----:B------:R-:W-:Y:S01]  /*a690*/  FADD.FTZ R0, R247, R0 ;  /* 0x00000000f7007221 */ /* 0x000fe20000010000 */
[----:B------:R-:W-:Y:S01]  /*a6a0*/  F2FP.PACK_AB R138, R178, R179 ;  /* 0x000000b3b28a723e */ /* 0x000fe200000000ff */
[----:B------:R-:W-:Y:S01]  /*a6b0*/  FADD.FTZ R3, R227, R3 ;  /* 0x00000003e3037221 */ /* 0x000fe20000010000 */
[----:B------:R-:W-:Y:S01]  /*a6c0*/  LDSM.16.MT88.4 R220, [R233+0x3800] ;  /* 0x00380000e9dc783b */ /* 0x000fe20000004200 */
[----:B------:R-:W-:Y:S01]  /*a6d0*/  F2FP.PACK_AB R139, R176, R188 ;  /* 0x000000bcb08b723e */ /* 0x000fe200000000ff */
[----:B------:R-:W-:Y:S01]  /*a6e0*/  MUFU.EX2 R227, R226 ;  /* 0x000000e200e37308 */ /* 0x000fe20000000800 */
[----:B------:R-:W-:Y:S01]  /*a6f0*/  FADD.FTZ R3, R162, R3 ;  /* 0x00000003a2037221 */ /* 0x000fe20000010000 */
[----:B------:R-:W-:Y:S01]  /*a700*/  F2FP.PACK_AB R136, R193, R174 ;  /* 0x000000aec188723e */ /* 0x000fe200000000ff */
[----:B------:R-:W-:Y:S01]  /*a710*/  FADD.FTZ R0, R159, R0 ;  /* 0x000000009f007221 */ /* 0x000fe20000010000 */
[----:B------:R-:W-:Y:S01]  /*a720*/  MOV R159, R195 ;  /* 0x000000c3009f7202 */ /* 0x000fe20000000f00 */
[----:B------:R-:W-:Y:S01]  /*a730*/  FADD.FTZ R3, R165, R3 ;  /* 0x00000003a5037221 */ /* 0x000fe20000010000 */
[----:B--2---:R-:W-:Y:S01]  /*a740*/  F2FP.PACK_AB R209, R186, R187 ;  /* 0x000000bbbad1723e */ /* 0x004fe200000000ff */
[----:B------:R-:W-:Y:S03]  /*a750*/  IMAD.MOV.U32 R165, RZ, RZ, R194 ;  /* 0x000000ffffa57224 */ /* 0x000fe600078e00c2 */
[----:B------:R2:W2:Y:S01]  /*a760*/  MUFU.EX2 R226, R203 ;  /* 0x000000cb00e27308 */ /* 0x0004a20000000800 */
[-C--:B-1----:R-:W-:Y:S08]  /*a770*/  HMMA.16816.F32 R4, R132, R140.reuse, R4 ;  /* 0x0000008c8404723c */ /* 0x082ff00000001804 */
[C---:B------:R-:W-:Y:S08]  /*a780*/  HMMA.16816.F32 R8, R136.reuse, R140, R8 ;  /* 0x0000008c8808723c */ /* 0x040ff00000001808 */
[-C--:B------:R-:W-:Y:S01]  /*a790*/  HMMA.16816.F32 R12, R136, R142.reuse, R12 ;  /* 0x0000008e880c723c */ /* 0x080fe2000000180c */
[----:B--2---:R-:W-:Y:S03]  /*a7a0*/  LDSM.16.MT88.4 R200, [R229+0x1800] ;  /* 0x00180000e5c8783b */ /* 0x004fe60000004200 */
[----:B------:R-:W-:Y:S04]  /*a7b0*/  F2FP.PACK_AB R208, R226, R250 ;  /* 0x000000fae2d0723e */ /* 0x000fe800000000ff */
[C---:B------:R-:W-:Y:S01]  /*a7c0*/  HMMA.16816.F32 R16, R132.reuse, R142, R16 ;  /* 0x0000008e8410723c */ /* 0x040fe20000001810 */
[----:B------:R-:W1:Y:S07]  /*a7d0*/  LDSM.16.MT88.4 R140, [R229+0x3000] ;  /* 0x00300000e58c783b */ /* 0x000e6e0000004200 */
[-C--:B------:R-:W-:Y:S08]  /*a7e0*/  HMMA.16816.F32 R20, R132, R144.reuse, R20 ;  /* 0x000000908414723c */ /* 0x080ff00000001814 */
        /* <DEDUP_REMOVED lines=13> */
[----:B------:R-:W3:Y:S07]  /*a8c0*/  LDSM.16.MT88.4 R152, [R232+0x3000] ;  /* 0x00300000e898783b */ /* 0x000eee0000004200 */
[-C--:B-1----:R-:W-:Y:S08]  /*a8d0*/  HMMA.16816.F32 R68, R132, R140.reuse, R68 ;  /* 0x0000008c8444723c */ /* 0x082ff00000001844 */
[C---:B------:R-:W-:Y:S01]  /*a8e0*/  HMMA.16816.F32 R72, R136.reuse, R140, R72 ;  /* 0x0000008c8848723c */ /* 0x040fe20000001848 */
[----:B------:R-:W1:Y:S06]  /*a8f0*/  MUFU.EX2 R141, R206 ;  /* 0x000000ce008d7308 */ /* 0x000e6c0000000800 */
[----:B------:R-:W-:Y:S01]  /*a900*/  FADD.FTZ R140, R163, R156 ;  /* 0x0000009ca38c7221 */ /* 0x000fe20000010000 */
[-C--:B------:R-:W-:Y:S04]  /*a910*/  HMMA.16816.F32 R76, R136, R142.reuse, R76 ;  /* 0x0000008e884c723c */ /* 0x080fe8000000184c */
[----:B------:R-:W-:Y:S04]  /*a920*/  MOV R156, R197 ;  /* 0x000000c5009c7202 */ /* 0x000fe80000000f00 */
[C---:B------:R-:W-:Y:S07]  /*a930*/  HMMA.16816.F32 R80, R132.reuse, R142, R80 ;  /* 0x0000008e8450723c */ /* 0x040fee0000001850 */
[----:B------:R-:W-:Y:S01]  /*a940*/  MOV R143, R2 ;  /* 0x00000002008f7202 */ /* 0x000fe20000000f00 */
[-C--:B--2---:R-:W-:Y:S04]  /*a950*/  HMMA.16816.F32 R84, R132, R144.reuse, R84 ;  /* 0x000000908454723c */ /* 0x084fe80000001854 */
[----:B------:R-:W-:Y:S02]  /*a960*/  FADD.FTZ R2, R245, R157 ;  /* 0x0000009df5027221 */ /* 0x000fe40000010000 */
[----:B------:R2:W5:Y:S01]  /*a970*/  LDL.LU R245, [R1+0x98] ;  /* 0x0000980001f57983 */ /* 0x0005620000300800 */
[----:B------:R-:W-:Y:S01]  /*a980*/  IMAD.MOV.U32 R142, RZ, RZ, R204 ;  /* 0x000000ffff8e7224 */ /* 0x000fe200078e00cc */
[C---:B------:R-:W-:Y:S02]  /*a990*/  HMMA.16816.F32 R88, R136.reuse, R144, R88 ;  /* 0x000000908858723c */ /* 0x040fe40000001858 */
[----:B------:R2:W5:Y:S02]  /*a9a0*/  LDL.LU R246, [R1+0x94] ;  /* 0x0000940001f67983 */ /* 0x0005640000300800 */
[----:B------:R-:W-:Y:S01]  /*a9b0*/  F2FP.PACK_AB R204, R251, R227 ;  /* 0x000000e3fbcc723e */ /* 0x000fe200000000ff */
[----:B------:R-:W-:Y:S01]  /*a9c0*/  FADD.FTZ R2, R158, R2 ;  /* 0x000000029e027221 */ /* 0x000fe20000010000 */
[----:B------:R2:W5:Y:S01]  /*a9d0*/  LDL.LU R247, [R1+0x90] ;  /* 0x0000900001f77983 */ /* 0x0005620000300800 */
[----:B------:R-:W-:Y:S01]  /*a9e0*/  IMAD.MOV.U32 R157, RZ, RZ, R198 ;  /* 0x000000ffff9d7224 */ /* 0x000fe200078e00c6 */
[-C--:B------:R-:W-:Y:S04]  /*a9f0*/  HMMA.16816.F32 R92, R136, R146.reuse, R92 ;  /* 0x00000092885c723c */ /* 0x080fe8000000185c */
[----:B------:R-:W-:Y:S04]  /*aa00*/  IMAD.MOV.U32 R158, RZ, RZ, R196 ;  /* 0x000000ffff9e7224 */ /* 0x000fe800078e00c4 */
[C---:B------:R-:W-:Y:S01]  /*aa10*/  HMMA.16816.F32 R96, R132.reuse, R146, R96 ;  /* 0x000000928460723c */ /* 0x040fe20000001860 */
[----:B------:R-:W1:Y:S07]  /*aa20*/  LDSM.16.MT88.4 R144, [R230+0x1800] ;  /* 0x00180000e690783b */ /* 0x000e6e0000004200 */
[-C--:B----4-:R-:W-:Y:S08]  /*aa30*/  HMMA.16816.F32 R100, R132, R148.reuse, R100 ;  /* 0x000000948464723c */ /* 0x090ff00000001864 */
[C---:B------:R-:W-:Y:S08]  /*aa40*/  HMMA.16816.F32 R104, R136.reuse, R148, R104 ;  /* 0x000000948868723c */ /* 0x040ff00000001868 */
[-C--:B------:R-:W-:Y:S08]  /*aa50*/  HMMA.16816.F32 R108, R136, R150.reuse, R108 ;  /* 0x00000096886c723c */ /* 0x080ff0000000186c */
[C---:B------:R-:W-:Y:S07]  /*aa60*/  HMMA.16816.F32 R112, R132.reuse, R150, R112 ;  /* 0x000000968470723c */ /* 0x040fee0000001870 */
[----:B------:R-:W-:Y:S01]  /*aa70*/  MOV R151, R199 ;  /* 0x000000c700977202 */ /* 0x000fe20000000f00 */
[-C--:B---3--:R-:W-:Y:S08]  /*aa80*/  HMMA.16816.F32 R116, R132, R152.reuse, R116 ;  /* 0x000000988474723c */ /* 0x088ff00000001874 */
[C---:B------:R-:W-:Y:S07]  /*aa90*/  HMMA.16816.F32 R120, R136.reuse, R152, R120 ;  /* 0x000000988878723c */ /* 0x040fee0000001878 */
[----:B------:R-:W-:Y:S01]  /*aaa0*/  IMAD.MOV.U32 R152, RZ, RZ, R180 ;  /* 0x000000ffff987224 */ /* 0x000fe200078e00b4 */
[-C--:B------:R-:W-:Y:S01]  /*aab0*/  HMMA.16816.F32 R124, R136, R154.reuse, R124 ;  /* 0x0000009a887c723c */ /* 0x080fe2000000187c */
[----:B------:R-:W3:Y:S03]  /*aac0*/  MUFU.EX2 R180, R239 ;  /* 0x000000ef00b47308 */ /* 0x000ee60000000800 */
[----:B-1----:R-:W-:Y:S01]  /*aad0*/  MOV R153, R141 ;  /* 0x0000008d00997202 */ /* 0x002fe20000000f00 */
[----:B------:R-:W-:Y:S01]  /*aae0*/  FADD.FTZ R141, R167, R140 ;  /* 0x0000008ca78d7221 */ /* 0x000fe20000010000 */
[----:B------:R-:W-:Y:S01]  /*aaf0*/  F2FP.PACK_AB R207, R152, R175 ;  /* 0x000000af98cf723e */ /* 0x000fe200000000ff */
[----:B------:R-:W-:Y:S01]  /*ab00*/  FADD.FTZ R140, R160, R2 ;  /* 0x00000002a08c7221 */ /* 0x000fe20000010000 */
[----:B------:R-:W-:Y:S04]  /*ab10*/  HMMA.16816.F32 R128, R132, R154, R128 ;  /* 0x0000009a8480723c */ /* 0x000fe80000001880 */
[----:B------:R-:W-:Y:S01]  /*ab20*/  F2FP.PACK_AB R206, R153, R143 ;  /* 0x0000008f99ce723e */ /* 0x000fe200000000ff */
[----:B------:R-:W-:Y:S01]  /*ab30*/  FADD.FTZ R141, R164, R141 ;  /* 0x0000008da48d7221 */ /* 0x000fe20000010000 */
[----:B------:R-:W-:Y:S01]  /*ab40*/  MOV R167, R193 ;  /* 0x000000c100a77202 */ /* 0x000fe20000000f00 */
[----:B------:R-:W-:Y:S01]  /*ab50*/  FADD.FTZ R2, R161, R0 ;  /* 0x00000000a1027221 */ /* 0x000fe20000010000 */
[----:B------:R-:W-:Y:S01]  /*ab60*/  MOV R164, R172 ;  /* 0x000000ac00a47202 */ /* 0x000fe20000000f00 */
[----:B------:R-:W-:Y:S01]  /*ab70*/  IMAD.MOV.U32 R172, RZ, RZ, R192 ;  /* 0x000000ffffac7224 */ /* 0x000fe200078e00c0 */
[----:B------:R-:W1:Y:S01]  /*ab80*/  LDSM.16.MT88.4 R160, [R233+0x1800] ;  /* 0x00180000e9a0783b */ /* 0x000e620000004200 */
[-C--:B------:R-:W-:Y:S05]  /*ab90*/  HMMA.16816.F32 R192, R204, R200.reuse, R4 ;  /* 0x000000c8ccc0723c */ /* 0x080fea0000001804 */
[----:B------:R-:W-:Y:S01]  /*aba0*/  MOV R139, R190 ;  /* 0x000000be008b7202 */ /* 0x000fe20000000f00 */
[----:B------:R-:W-:Y:S01]  /*abb0*/  IMAD.MOV.U32 R136, RZ, RZ, R189 ;  /* 0x000000ffff887224 */ /* 0x000fe200078e00bd */
[----:B---3--:R-:W-:Y:S01]  /*abc0*/  F2FP.PACK_AB R211, R180, R181 ;  /* 0x000000b5b4d3723e */ /* 0x008fe200000000ff */
[----:B------:R-:W-:Y:S01]  /*abd0*/  FADD.FTZ R0, R169, R3 ;  /* 0x00000003a9007221 */ /* 0x000fe20000010000 */
[----:B------:R-:W-:Y:S01]  /*abe0*/  MOV R137, R188 ;  /* 0x000000bc00897202 */ /* 0x000fe20000000f00 */
[----:B------:R2:W5:Y:S02]  /*abf0*/  LDL.LU R239, [R1+0x8c] ;  /* 0x00008c0001ef7983 */ /* 0x0005640000300800 */
[----:B------:R-:W-:Y:S02]  /*ac00*/  IMAD.MOV.U32 R169, RZ, RZ, R191 ;  /* 0x000000ffffa97224 */ /* 0x000fe400078e00bf */
[C---:B------:R-:W-:Y:S01]  /*ac10*/  HMMA.16816.F32 R188, R208.reuse, R200, R8 ;  /* 0x000000c8d0bc723c */ /* 0x040fe20000001808 */
[----:B------:R-:W-:Y:S03]  /*ac20*/  LDSM.16.MT88.4 R4, [R232+0x3800] ;  /* 0x00380000e804783b */ /* 0x000fe60000004200 */
[----:B------:R-:W-:Y:S02]  /*ac30*/  IMAD.MOV.U32 R138, RZ, RZ, R179 ;  /* 0x000000ffff8a7224 */ /* 0x000fe400078e00b3 */
[----:B------:R-:W-:Y:S01]  /*ac40*/  FADD.FTZ R150, R166, R140 ;  /* 0x0000008ca6967221 */ /* 0x000fe20000010000 */
[----:B------:R-:W-:Y:S01]  /*ac50*/  MOV R166, R178 ;  /* 0x000000b200a67202 */ /* 0x000fe20000000f00 */
[-C--:B------:R-:W-:Y:S04]  /*ac60*/  HMMA.16816.F32 R196, R208, R202.reuse, R12 ;  /* 0x000000cad0c4723c */ /* 0x080fe8000000180c */
[----:B------:R-:W-:Y:S01]  /*ac70*/  IMAD.MOV.U32 R140, RZ, RZ, R177 ;  /* 0x000000ffff8c7224 */ /* 0x000fe200078e00b1 */
[----:B------:R-:W-:Y:S01]  /*ac80*/  MOV R10, R159 ;  /* 0x0000009f000a7202 */ /* 0x000fe20000000f00 */
[----:B------:R-:W-:Y:S01]  /*ac90*/  FADD.FTZ R149, R168, R2 ;  /* 0x00000002a8957221 */ /* 0x000fe20000010000 */
[----:B------:R-:W-:Y:S01]  /*aca0*/  MOV R2, R176 ;  /* 0x000000b000027202 */ /* 0x000fe20000000f00 */
[C---:B------:R-:W-:Y:S01]  /*acb0*/  HMMA.16816.F32 R200, R204.reuse, R202, R16 ;  /* 0x000000caccc8723c */ /* 0x040fe20000001810 */
[----:B------:R-:W3:Y:S03]  /*acc0*/  LDSM.16.MT88.4 R176, [R232+0x1800] ;  /* 0x00180000e8b0783b */ /* 0x000ee60000004200 */
[----:B------:R-:W-:Y:S01]  /*acd0*/  MOV R14, R152 ;  /* 0x00000098000e7202 */ /* 0x000fe20000000f00 */
[----:B------:R-:W-:Y:S01]  /*ace0*/  IMAD.MOV.U32 R13, RZ, RZ, R153 ;  /* 0x000000ffff0d7224 */ /* 0x000fe200078e0099 */
[----:B------:R-:W-:Y:S01]  /*acf0*/  MOV R9, R167 ;  /* 0x000000a700097202 */ /* 0x000fe20000000f00 */
[----:B------:R-:W-:Y:S01]  /*ad00*/  IMAD.MOV.U32 R15, RZ, RZ, R165 ;  /* 0x000000ffff0f7224 */ /* 0x000fe200078e00a5 */
[-C--:B------:R-:W-:Y:S04]  /*ad10*/  HMMA.16816.F32 R132, R204, R144.reuse, R20 ;  /* 0x00000090cc84723c */ /* 0x080fe80000001814 */
[----:B------:R-:W-:Y:S01]  /*ad20*/  FADD.FTZ R3, R171, R141 ;  /* 0x0000008dab037221 */ /* 0x000fe20000010000 */
[----:B------:R-:W-:Y:S01]  /*ad30*/  MOV R19, R143 ;  /* 0x0000008f00137202 */ /* 0x000fe20000000f00 */
[----:B------:R-:W-:Y:S01]  /*ad40*/  IMAD.MOV.U32 R16, RZ, RZ, R140 ;  /* 0x000000ffff107224 */ /* 0x000fe200078e008c */
[----:B------:R-:W-:Y:S01]  /*ad50*/  MOV R23, R136 ;  /* 0x0000008800177202 */ /* 0x000fe20000000f00 */
[----:B------:R-:W-:Y:S01]  /*ad60*/  IMAD.MOV.U32 R22, RZ, RZ, R137 ;  /* 0x000000ffff167224 */ /* 0x000fe200078e0089 */
[----:B------:R-:W-:Y:S03]  /*ad70*/  MOV R21, R138 ;  /* 0x0000008a00157202 */ /* 0x000fe60000000f00 */
[----:B------:R-:W-:Y:S01]  /*ad80*/  IMAD.MOV.U32 R20, RZ, RZ, R139 ;  /* 0x000000ffff147224 */ /* 0x000fe200078e008b */
[----:B------:R-:W-:Y:S01]  /*ad90*/  MOV R17, R166 ;  /* 0x000000a600117202 */ /* 0x000fe20000000f00 */
[C---:B------:R-:W-:Y:S04]  /*ada0*/  HMMA.16816.F32 R136, R208.reuse, R144, R24 ;  /* 0x00000090d088723c */ /* 0x040fe80000001818 */
[----:B------:R-:W-:Y:S01]  /*adb0*/  FADD.FTZ R148, R170, R0 ;  /* 0x00000000aa947221 */ /* 0x000fe20000010000 */
[----:B------:R-:W-:Y:S01]  /*adc0*/  MOV R8, R156 ;  /* 0x0000009c00087202 */ /* 0x000fe20000000f00 */
[----:B------:R-:W-:Y:S01]  /*add0*/  IMAD.MOV.U32 R18, RZ, RZ, R2 ;  /* 0x000000ffff127224 */ /* 0x000fe200078e0002 */
[----:B------:R-:W-:Y:S01]  /*ade0*/  MOV R2, R151 ;  /* 0x0000009700027202 */ /* 0x000fe20000000f00 */
[----:B------:R-:W-:Y:S01]  /*adf0*/  IMAD.MOV.U32 R25, RZ, RZ, R142 ;  /* 0x000000ffff197224 */ /* 0x000fe200078e008e */
[----:B------:R-:W-:Y:S01]  /*ae00*/  MOV R27, R164 ;  /* 0x000000a4001b7202 */ /* 0x000fe20000000f00 */
[-C--:B------:R-:W-:Y:S03]  /*ae10*/  HMMA.16816.F32 R140, R208, R146.reuse, R28 ;  /* 0x00000092d08c723c */ /* 0x080fe6000000181c */
[----:B------:R-:W-:Y:S01]  /*ae20*/  IMAD.MOV.U32 R12, RZ, RZ, R175 ;  /* 0x000000ffff0c7224 */ /* 0x000fe200078e00af */
[----:B------:R-:W-:Y:S01]  /*ae30*/  MOV R24, R174 ;  /* 0x000000ae00187202 */ /* 0x000fe20000000f00 */
[----:B------:R-:W-:Y:S02]  /*ae40*/  IMAD.MOV.U32 R11, RZ, RZ, R158 ;  /* 0x000000ffff0b7224 */ /* 0x000fe400078e009e */
[----:B------:R-:W-:Y:S01]  /*ae50*/  IMAD.MOV.U32 R26, RZ, RZ, R169 ;  /* 0x000000ffff1a7224 */ /* 0x000fe200078e00a9 */
[C---:B------:R-:W-:Y:S01]  /*ae60*/  HMMA.16816.F32 R144, R204.reuse, R146, R32 ;  /* 0x00000092cc90723c */ /* 0x040fe20000001820 */
[----:B------:R-:W4:Y:S03]  /*ae70*/  LDL R34, [R1+0x40] ;  /* 0x0000400001227983 */ /* 0x000f260000100800 */
[----:B------:R-:W-:Y:S01]  /*ae80*/  IMAD.MOV.U32 R28, RZ, RZ, R150 ;  /* 0x000000ffff1c7224 */ /* 0x000fe200078e0096 */
[----:B------:R-:W-:Y:S01]  /*ae90*/  MOV R29, R149 ;  /* 0x00000095001d7202 */ /* 0x000fe20000000f00 */
[----:B------:R-:W-:Y:S01]  /*aea0*/  IMAD.MOV.U32 R30, RZ, RZ, R148 ;  /* 0x000000ffff1e7224 */ /* 0x000fe200078e0094 */
[----:B------:R-:W-:Y:S01]  /*aeb0*/  MOV R31, R173 ;  /* 0x000000ad001f7202 */ /* 0x000fe20000000f00 */
[-C--:B-1----:R-:W-:Y:S04]  /*aec0*/  HMMA.16816.F32 R148, R204, R160.reuse, R36 ;  /* 0x000000a0cc94723c */ /* 0x082fe80000001824 */
[----:B------:R-:W-:Y:S02]  /*aed0*/  FADD.FTZ R3, R31, R3 ;  /* 0x000000031f037221 */ /* 0x000fe40000010000 */
[----:B------:R-:W-:Y:S02]  /*aee0*/  FADD.FTZ R2, R2, R28 ;  /* 0x0000001c02027221 */ /* 0x000fe40000010000 */
[C---:B------:R-:W-:Y:S04]  /*aef0*/  HMMA.16816.F32 R152, R208.reuse, R160, R40 ;  /* 0x000000a0d098723c */ /* 0x040fe80000001828 */
[----:B------:R-:W-:Y:S02]  /*af00*/  IMAD.MOV.U32 R0, RZ, RZ, R157 ;  /* 0x000000ffff007224 */ /* 0x000fe400078e009d */
[----:B------:R-:W-:Y:S02]  /*af10*/  FADD.FTZ R2, R24, R2 ;  /* 0x0000000218027221 */ /* 0x000fe40000010000 */
        /* <DEDUP_REMOVED lines=22> */
[----:B------:R-:W-:Y:S01]  /*b080*/  FADD.FTZ R3, R187, R3 ;  /* 0x00000003bb037221 */ /* 0x000fe20000010000 */
[----:B------:R-:W-:Y:S03]  /*b090*/  MOV R187, R182 ;  /* 0x000000b600bb7202 */ /* 0x000fe60000000f00 */
[-C--:B------:R-:W-:Y:S04]  /*b0a0*/  HMMA.16816.F32 R76, R208, R214.reuse, R76 ;  /* 0x000000d6d04c723c */ /* 0x080fe8000000184c */
[----:B------:R-:W-:Y:S02]  /*b0b0*/  FADD.FTZ R3, R186, R3 ;  /* 0x00000003ba037221 */ /* 0x000fe40000010000 */
[----:B------:R-:W-:Y:S02]  /*b0c0*/  IMAD.MOV.U32 R186, RZ, RZ, R183 ;  /* 0x000000ffffba7224 */ /* 0x000fe400078e00b7 */
        /* <DEDUP_REMOVED lines=17> */
[----:B------:R-:W-:Y:S01]  /*b1e0*/  FADD.FTZ R5, R250, R5 ;  /* 0x00000005fa057221 */ /* 0x000fe20000010000 */
[----:B------:R-:W-:Y:S01]  /*b1f0*/  MOV R249, R15 ;  /* 0x0000000f00f97202 */ /* 0x000fe20000000f00 */
[----:B------:R-:W-:Y:S02]  /*b200*/  FADD.FTZ R2, R251, R2 ;  /* 0x00000002fb027221 */ /* 0x000fe40000010000 */
[----:B------:R-:W-:Y:S04]  /*b210*/  FADD.FTZ R4, R252, R0 ;  /* 0x00000000fc047221 */ /* 0x000fe80000010000 */
        /* <DEDUP_REMOVED lines=12> */
[----:B------:R-:W-:Y:S01]  /*b2e0*/  IMAD.MOV.U32 R0, RZ, RZ, R15 ;  /* 0x000000ffff007224 */ /* 0x000fe200078e000f */
[----:B------:R2:W-:Y:S01]  /*b2f0*/  STL [R1+0x1c], R3 ;  /* 0x00001c0301007387 */ /* 0x0005e20000100800 */
[----:B------:R-:W-:Y:S03]  /*b300*/  IMAD.MOV.U32 R181, RZ, RZ, R184 ;  /* 0x000000ffffb57224 */ /* 0x000fe600078e00b8 */
[----:B------:R2:W-:Y:S04]  /*b310*/  STL [R1+0x20], R2 ;  /* 0x0000200201007387 */ /* 0x0005e80000100800 */
[----:B------:R2:W-:Y:S01]  /*b320*/  STL [R1], R0 ;  /* 0x0000000001007387 */ /* 0x0005e20000100800 */
[----:B----4-:R-:W-:Y:S11]  /*b330*/  ISETP.GT.AND P0, PT, R35, R34, PT ;  /* 0x000000222300720c */ /* 0x010ff60003f04270 */
[----:B------:R-:W-:Y:S02]  /*b340*/  @!UPT UIADD3 URZ, URZ, URZ, URZ ;  /* 0x0000003f3f3ff290 */ /* 0x000fe4000fffe03f */
[----:B--2---:R-:W-:-:S05]  /*b350*/  @P0 BRA `(.L_x_1377) ;  /* 0xffffb31000000947 */ /* 0x004fca000383ffff */
.L_x_1376:
[----:B-1----:R-:W-:-:S13]  /*b360*/  ISETP.GE.AND P0, PT, R249, RZ, PT ;  /* 0x000000fff900720c */ /* 0x002fda0003f06270 */
[----:B------:R-:W-:Y:S05]  /*b370*/  @!P0 BRA `(.L_x_1378) ;  /* 0x00003a3000008947 */ /* 0x000fea0003800000 */
[----:B------:R-:W-:Y:S01]  /*b380*/  IMAD.MOV.U32 R2, RZ, RZ, R184 ;  /* 0x000000ffff027224 */ /* 0x000fe200078e00b8 */
[----:B------:R-:W-:Y:S01]  /*b390*/  MOV R186, R182 ;  /* 0x000000b600ba7202 */ /* 0x000fe20000000f00 */
[----:B------:R-:W-:Y:S01]  /*b3a0*/  IMAD.MOV.U32 R0, RZ, RZ, R185 ;  /* 0x000000ffff007224 */ /* 0x000fe200078e00b9 */
[----:B------:R-:W-:Y:S02]  /*b3b0*/  MOV R3, R183 ;  /* 0x000000b700037202 */ /* 0x000fe40000000f00 */
.L_x_1379:
[----:B------:R-:W2:Y:S01]  /*b3c0*/  LDL.64 R40, [R1+0x30] ;  /* 0x0000300001287983 */ /* 0x000ea20000100a00 */
[----:B------:R-:W-:Y:S04]  /*b3d0*/  DEPBAR.LE SB0, 0x0 ;  /* 0x000080000000791a */ /* 0x000fe80000000000 */
[----:B------:R-:W-:Y:S01]  /*b3e0*/  WARPSYNC 0xffffffff ;  /* 0xffffffff00007948 */ /* 0x000fe20003800000 */
[----:B------:R-:W3:Y:S01]  /*b3f0*/  LDL R42, [R1+0x38] ;  /* 0x00003800012a7983 */ /* 0x000ee20000100800 */
[----:B------:R-:W-:Y:S01]  /*b400*/  SHF.R.S32.HI R20, RZ, 0x1f, R249 ;  /* 0x0000001fff147819 */ /* 0x000fe200000114f9 */
[----:B------:R-:W-:Y:S01]  /*b410*/  IMAD.WIDE.U32 R28, R249, c[0x0][0x208], RZ ;  /* 0x00008200f91c7a25 */ /* 0x000fe200078e00ff */
[----:B------:R-:W-:Y:S01]  /*b420*/  MOV R55, c[0x0][0x208] ;  /* 0x0000820000377a02 */ /* 0x000fe20000000f00 */
[----:B------:R-:W3:Y:S01]  /*b430*/  LDL.64 R38, [R1+0x10] ;  /* 0x0000100001267983 */ /* 0x000ee20000100a00 */
[----:B------:R-:W-:Y:S01]  /*b440*/  MOV R250, 0x5 ;  /* 0x0000000500fa7802 */ /* 0x000fe20000000f00 */
[----:B------:R-:W-:Y:S01]  /*b450*/  IMAD R24, R20, c[0x0][0x208], RZ ;  /* 0x0000820014187a24 */ /* 0x000fe200078e02ff */
[C---:B------:R-:W-:Y:S02]  /*b460*/  SHF.L.U32 R30, R28.reuse, 0x6, RZ ;  /* 0x000000061c1e7819 */ /* 0x040fe400000006ff */
[----:B------:R-:W-:Y:S01]  /*b470*/  SHF.L.U32 R54, R55, 0x5, RZ ;  /* 0x0000000537367819 */ /* 0x000fe200000006ff */
[----:B------:R-:W-:Y:S01]  /*b480*/  BAR.SYNC.DEFER_BLOCKING 0x0 ;  /* 0x0000000000007b1d */ /* 0x000fe20000010000 */
[----:B------:R-:W-:Y:S01]  /*b490*/  IMAD R24, R249, c[0x0][0x20c], R24 ;  /* 0x00008300f9187a24 */ /* 0x000fe200078e0218 */
[----:B------:R-:W-:Y:S04]  /*b4a0*/  SHF.L.U64.HI R55, R55, R250, c[0x0][0x20c] ;  /* 0x0000830037377619 */ /* 0x000fe800000102fa */
[----:B------:R-:W-:Y:S02]  /*b4b0*/  IADD3 R29, R29, R24, RZ ;  /* 0x000000181d1d7210 */ /* 0x000fe40007ffe0ff */
[----:B-----5:R-:W-:Y:S04]  /*b4c0*/  STL [R1+0x8c], R239 ;  /* 0x00008cef01007387 */ /* 0x020fe80000100800 */
[----:B------:R-:W-:Y:S08]  /*b4d0*/  LDSM.16.M88.4 R64, [R235] ;  /* 0x00000000eb40783b */ /* 0x000ff00000000200 */
[----:B------:R-:W1:Y:S08]  /*b4e0*/  LDSM.16.M88.4 R16, [R228] ;  /* 0x00000000e410783b */ /* 0x000e700000000200 */
[----:B------:R-:W1:Y:S08]  /*b4f0*/  LDSM.16.M88.4 R60, [R235+0x2000] ;  /* 0x00200000eb3c783b */ /* 0x000e700000000200 */
[----:B------:R-:W1:Y:S08]  /*b500*/  LDSM.16.M88.4 R32, [R228+0x800] ;  /* 0x00080000e420783b */ /* 0x000e700000000200 */
[----:B------:R-:W2:Y:S08]  /*b510*/  LDSM.16.M88.4 R48, [R228+0x1000] ;  /* 0x00100000e430783b */ /* 0x000eb00000000200 */
[----:B------:R-:W2:Y:S01]  /*b520*/  LDSM.16.M88.4 R180, [R228+0x1800] ;  /* 0x00180000e4b4783b */ /* 0x000ea20000000200 */
[-C--:B-1----:R-:W-:Y:S07]  /*b530*/  HMMA.16816.F32 R4, R64, R16.reuse, RZ ;  /* 0x000000104004723c */ /* 0x082fee00000018ff */
[----:B------:R-:W-:Y:S01]  /*b540*/  LDSM.16.M88.4 R204, [R237] ;  /* 0x00000000edcc783b */ /* 0x000fe20000000200 */
[C---:B------:R-:W-:Y:S07]  /*b550*/  HMMA.16816.F32 R8, R60.reuse, R16, RZ ;  /* 0x000000103c08723c */ /* 0x040fee00000018ff */
[----:B------:R1:W2:Y:S01]  /*b560*/  LDSM.16.M88.4 R208, [R239] ;  /* 0x00000000efd0783b */ /* 0x0002a20000000200 */
[-C--:B------:R-:W-:Y:S07]  /*b570*/  HMMA.16816.F32 R12, R60, R18.reuse, RZ ;  /* 0x000000123c0c723c */ /* 0x080fee00000018ff */
[----:B------:R-:W2:Y:S01]  /*b580*/  LDSM.16.M88.4 R212, [R237+0x2000] ;  /* 0x00200000edd4783b */ /* 0x000ea20000000200 */
[C---:B------:R-:W-:Y:S07]  /*b590*/  HMMA.16816.F32 R16, R64.reuse, R18, RZ ;  /* 0x000000124010723c */ /* 0x040fee00000018ff */
[----:B------:R-:W2:Y:S01]  /*b5a0*/  LDSM.16.M88.4 R216, [R247] ;  /* 0x00000000f7d8783b */ /* 0x000ea20000000200 */
[-C--:B------:R-:W-:Y:S07]  /*b5b0*/  HMMA.16816.F32 R20, R64, R32.reuse, RZ ;  /* 0x000000204014723c */ /* 0x080fee00000018ff */
[----:B-1----:R-:W4:Y:S04]  /*b5c0*/  LDL R239, [R1+0x24] ;  /* 0x0000240001ef7983 */ /* 0x002f280000100800 */
[----:B------:R-:W1:Y:S01]  /*b5d0*/  LDSM.16.M88.4 R220, [R246] ;  /* 0x00000000f6dc783b */ /* 0x000e620000000200 */
[C---:B------:R-:W-:Y:S07]  /*b5e0*/  HMMA.16816.F32 R24, R60.reuse, R32, RZ ;  /* 0x000000203c18723c */ /* 0x040fee00000018ff */
[----:B------:R-:W1:Y:S01]  /*b5f0*/  LDSM.16.M88.4 R224, [R245] ;  /* 0x00000000f5e0783b */ /* 0x000e620000000200 */
[----:B------:R-:W-:Y:S07]  /*b600*/  SHF.L.U64.HI R32, R28, 0x6, R29 ;  /* 0x000000061c207819 */ /* 0x000fee000001021d */
[----:B------:R-:W-:Y:S04]  /*b610*/  STL [R1+0x90], R247 ;  /* 0x000090f701007387 */ /* 0x000fe80000100800 */
[----:B------:R-:W-:Y:S04]  /*b620*/  STL [R1+0x94], R246 ;  /* 0x000094f601007387 */ /* 0x000fe80000100800 */
[----:B------:R-:W-:Y:S01]  /*b630*/  STL [R1+0x98], R245 ;  /* 0x000098f501007387 */ /* 0x000fe20000100800 */
[C---:B--2---:R-:W-:Y:S02]  /*b640*/  IADD3 R36, P4, R30.reuse, R40, RZ ;  /* 0x000000281e247210 */ /* 0x044fe40007f9e0ff */
[----:B------:R-:W-:Y:S02]  /*b650*/  IADD3 R33, P2, P1, R30, 0x40, R40 ;  /* 0x000000401e217810 */ /* 0x000fe4000795e028 */
[-C--:B------:R-:W-:Y:S01]  /*b660*/  HMMA.16816.F32 R28, R60, R34.reuse, RZ ;  /* 0x000000223c1c723c */ /* 0x080fe200000018ff */
[----:B------:R-:W-:Y:S02]  /*b670*/  LEA R40, P3, R36, c[0x0][0x1f8], 0x1 ;  /* 0x00007e0024287a11 */ /* 0x000fe400078608ff */
[C---:B------:R-:W-:Y:S02]  /*b680*/  LEA R46, P0, R33.reuse, c[0x0][0x1f8], 0x1 ;  /* 0x00007e00212e7a11 */ /* 0x040fe400078008ff */
[C---:B---3--:R-:W-:Y:S02]  /*b690*/  IADD3.X R37, R32.reuse, R42, RZ, P4, !PT ;  /* 0x0000002a20257210 */ /* 0x048fe400027fe4ff */
[----:B------:R-:W-:Y:S02]  /*b6a0*/  IADD3.X R32, R32, RZ, R42, P2, P1 ;  /* 0x000000ff20207210 */ /* 0x000fe400017e242a */
[----:B------:R-:W-:Y:S03]  /*b6b0*/  LEA.HI.X R41, R36, c[0x0][0x1fc], R37, 0x1, P3 ;  /* 0x00007f0024297a11 */ /* 0x000fe600018f0c25 */
[----:B------:R-:W-:Y:S02]  /*b6c0*/  LEA.HI.X R47, R33, c[0x0][0x1fc], R32, 0x1, P0 ;  /* 0x00007f00212f7a11 */ /* 0x000fe400000f0c20 */
[C---:B------:R-:W-:Y:S02]  /*b6d0*/  HMMA.16816.F32 R32, R64.reuse, R34, RZ ;  /* 0x000000224020723c */ /* 0x040fe400000018ff */
[----:B------:R-:W-:Y:S02]  /*b6e0*/  ISETP.GE.AND P0, PT, R38, c[0x0][0x1d4], PT ;  /* 0x0000750026007a0c */ /* 0x000fe40003f06270 */
[-C--:B------:R-:W-:Y:S04]  /*b6f0*/  IADD3 R44, P1, R40, R54.reuse, RZ ;  /* 0x00000036282c7210 */ /* 0x080fe80007f3e0ff */
[-C--:B------:R-:W-:Y:S01]  /*b700*/  HMMA.16816.F32 R36, R64, R48.reuse, RZ ;  /* 0x000000304024723c */ /* 0x080fe200000018ff */
[-C--:B------:R-:W-:Y:S03]  /*b710*/  IADD3.X R45, R41, R55.reuse, RZ, P1, !PT ;  /* 0x00000037292d7210 */ /* 0x080fe60000ffe4ff */
[-C--:B------:R-:W-:Y:S03]  /*b720*/  IADD3 R52, P2, R44, R54.reuse, RZ ;  /* 0x000000362c347210 */ /* 0x080fe60007f5e0ff */
[----:B------:R-:W-:Y:S01]  /*b730*/  @!PT LDS RZ, [RZ] ;  /* 0x00000000fffff984 */ /* 0x000fe20000000800 */
[----:B------:R-:W-:Y:S01]  /*b740*/  @!PT LDS RZ, [RZ] ;  /* 0x00000000fffff984 */ /* 0x000fe20000000800 */
[----:B------:R-:W-:Y:S01]  /*b750*/  @!PT LDS RZ, [RZ] ;  /* 0x00000000fffff984 */ /* 0x000fe20000000800 */
[----:B------:R2:W-:Y:S01]  /*b760*/  LDGSTS.E.BYPASS.LTC128B.128 [R248+0x100], [R40.64], !P0 ;  /* 0x0010000028f87fae */ /* 0x0005e2000c101d46 */
[-C--:B------:R-:W-:Y:S04]  /*b770*/  IADD3.X R53, R45, R55.reuse, RZ, P2, !PT ;  /* 0x000000372d357210 */ /* 0x080fe800017fe4ff */
[----:B------:R-:W-:Y:S03]  /*b780*/  IADD3 R54, P1, R52, R54, RZ ;  /* 0x0000003634367210 */ /* 0x000fe60007f3e0ff */
[----:B------:R3:W-:Y:S01]  /*b790*/  LDGSTS.E.BYPASS.LTC128B.128 [R248+0x2100], [R46.64], !P6 ;  /* 0x021000002ef87fae */ /* 0x0007e2000f101d46 */
[----:B------:R-:W-:Y:S02]  /*b7a0*/  IADD3.X R55, R53, R55, RZ, P1, !PT ;  /* 0x0000003735377210 */ /* 0x000fe40000ffe4ff */
[C---:B------:R-:W-:Y:S02]  /*b7b0*/  ISETP.GT.AND P1, PT, R249.reuse, RZ, PT ;  /* 0x000000fff900720c */ /* 0x040fe40003f24270 */
[----:B------:R-:W-:Y:S03]  /*b7c0*/  IADD3 R249, R249, -0x1, RZ ;  /* 0xfffffffff9f97810 */ /* 0x000fe60007ffe0ff */
[----:B------:R3:W-:Y:S08]  /*b7d0*/  LDGSTS.E.BYPASS.LTC128B.128 [R248+0x900], [R44.64], !P0 ;  /* 0x009000002cf87fae */ /* 0x0007f0000c101d46 */
[----:B------:R3:W-:Y:S01]  /*b7e0*/  LDGSTS.E.BYPASS.LTC128B.128 [R248+0x2900], [R44.64+0x80], !P6 ;  /* 0x029000802cf87fae */ /* 0x0007e2000f101d46 */
[C---:B--2---:R-:W-:Y:S07]  /*b7f0*/  HMMA.16816.F32 R40, R60.reuse, R48, RZ ;  /* 0x000000303c28723c */ /* 0x044fee00000018ff */
[----:B------:R2:W-:Y:S08]  /*b800*/  LDGSTS.E.BYPASS.LTC128B.128 [R248+0x1100], [R52.64], !P0 ;  /* 0x0110000034f87fae */ /* 0x0005f0000c101d46 */
[----:B------:R2:W-:Y:S08]  /*b810*/  LDGSTS.E.BYPASS.LTC128B.128 [R248+0x3100], [R52.64+0x80], !P6 ;  /* 0x0310008034f87fae */ /* 0x0005f0000f101d46 */
[----:B------:R2:W-:Y:S01]  /*b820*/  LDGSTS.E.BYPASS.LTC128B.128 [R248+0x1900], [R54.64], !P0 ;  /* 0x0190000036f87fae */ /* 0x0005e2000c101d46 */
[-C--:B---3--:R-:W-:Y:S07]  /*b830*/  HMMA.16816.F32 R44, R60, R50.reuse, RZ ;  /* 0x000000323c2c723c */ /* 0x088fee00000018ff */
[----:B------:R2:W-:Y:S01]  /*b840*/  LDGSTS.E.BYPASS.LTC128B.128 [R248+0x3900], [R54.64+0x80], !P6 ;  /* 0x0390008036f87fae */ /* 0x0005e2000f101d46 */
[C---:B------:R-:W-:Y:S07]  /*b850*/  HMMA.16816.F32 R48, R64.reuse, R50, RZ ;  /* 0x000000324030723c */ /* 0x040fee00000018ff */
[----:B------:R-:W0:Y:S01]  /*b860*/  LDGDEPBAR ;  /* 0x00000000000079af */ /* 0x000e220000000000 */
[-C--:B--2---:R-:W-:Y:S08]  /*b870*/  HMMA.16816.F32 R52, R64, R180.reuse, RZ ;  /* 0x000000b44034723c */ /* 0x084ff000000018ff */
[C---:B------:R-:W-:Y:S08]  /*b880*/  HMMA.16816.F32 R56, R60.reuse, R180, RZ ;  /* 0x000000b43c38723c */ /* 0x040ff000000018ff */
[-C--:B------:R-:W-:Y:S08]  /*b890*/  HMMA.16816.F32 R60, R60, R182.reuse, RZ ;  /* 0x000000b63c3c723c */ /* 0x080ff000000018ff */
[----:B------:R-:W-:Y:S01]  /*b8a0*/  HMMA.16816.F32 R64, R64, R182, RZ ;  /* 0x000000b64040723c */ /* 0x000fe200000018ff */
[----:B------:R-:W-:Y:S07]  /*b8b0*/  LDSM.16.M88.4 R180, [R236] ;  /* 0x00000000ecb4783b */ /* 0x000fee0000000200 */
[-C--:B------:R-:W-:Y:S08]  /*b8c0*/  HMMA.16816.F32 R4, R204, R208.reuse, R4 ;  /* 0x000000d0cc04723c */ /* 0x080ff00000001804 */
        /* <DEDUP_REMOVED lines=19> */
[----:B------:R-:W1:Y:S07]  /*ba00*/  LDSM.16.M88.4 R204, [R234+0x800] ;  /* 0x00080000eacc783b */ /* 0x000e6e0000000200 */
[-C--:B--2---:R-:W-:Y:S08]  /*ba10*/  HMMA.16816.F32 R4, R180, R208.reuse, R4 ;  /* 0x000000d0b404723c */ /* 0x084ff00000001804 */
[C---:B---3--:R-:W-:Y:S08]  /*ba20*/  HMMA.16816.F32 R8, R216.reuse, R208, R8 ;  /* 0x000000d0d808723c */ /* 0x048ff00000001808 */
[-C--:B------:R-:W-:Y:S08]  /*ba30*/  HMMA.16816.F32 R12, R216, R210.reuse, R12 ;  /* 0x000000d2d80c723c */ /* 0x080ff0000000180c */
[C---:B------:R-:W-:Y:S01]  /*ba40*/  HMMA.16816.F32 R16, R180.reuse, R210, R16 ;  /* 0x000000d2b410723c */ /* 0x040fe20000001810 */
[----:B------:R-:W-:Y:S07]  /*ba50*/  LDSM.16.M88.4 R208, [R231] ;  /* 0x00000000e7d0783b */ /* 0x000fee0000000200 */
[-C--:B-1----:R-:W-:Y:S08]  /*ba60*/  HMMA.16816.F32 R20, R180, R204.reuse, R20 ;  /* 0x000000ccb414723c */ /* 0x082ff00000001814 */
[C---:B------:R-:W-:Y:S08]  /*ba70*/  HMMA.16816.F32 R24, R216.reuse, R204, R24 ;  /* 0x000000ccd818723c */ /* 0x040ff00000001818 */
[-C--:B------:R-:W-:Y:S08]  /*ba80*/  HMMA.16816.F32 R28, R216, R206.reuse, R28 ;  /* 0x000000ced81c723c */ /* 0x080ff0000000181c */
[C---:B------:R-:W-:Y:S01]  /*ba90*/  HMMA.16816.F32 R32, R180.reuse, R206, R32 ;  /* 0x000000ceb420723c */ /* 0x040fe20000001820 */
[----:B------:R-:W1:Y:S07]  /*baa0*/  LDSM.16.M88.4 R204, [R238] ;  /* 0x00000000eecc783b */ /* 0x000e6e0000000200 */
        /* <DEDUP_REMOVED lines=10> */
[----:B------:R-:W3:Y:S07]  /*bb50*/  LDSM.16.M88.4 R180, [R231+0x800] ;  /* 0x00080000e7b4783b */ /* 0x000eee0000000200 */
[-C--:B-1----:R-:W-:Y:S01]  /*bb60*/  HMMA.16816.F32 R4, R204, R208.reuse, R4 ;  /* 0x000000d0cc04723c */ /* 0x082fe20000001804 */
[----:B------:R-:W1:Y:S07]  /*bb70*/  LDSM.16.M88.4 R220, [R231+0x1800] ;  /* 0x00180000e7dc783b */ /* 0x000e6e0000000200 */
[C---:B--2---:R-:W-:Y:S08]  /*bb80*/  HMMA.16816.F32 R8, R212.reuse, R208, R8 ;  /* 0x000000d0d408723c */ /* 0x044ff00000001808 */
[-C--:B------:R-:W-:Y:S08]  /*bb90*/  HMMA.16816.F32 R12, R212, R210.reuse, R12 ;  /* 0x000000d2d40c723c */ /* 0x080ff0000000180c */
[C---:B------:R-:W-:Y:S01]  /*bba0*/  HMMA.16816.F32 R16, R204.reuse, R210, R16 ;  /* 0x000000d2cc10723c */ /* 0x040fe20000001810 */
[----:B------:R-:W-:Y:S07]  /*bbb0*/  LDSM.16.M88.4 R208, [R228+0x2000] ;  /* 0x00200000e4d0783b */ /* 0x000fee0000000200 */
[-C--:B---3--:R-:W-:Y:S08]  /*bbc0*/  HMMA.16816.F32 R20, R204, R180.reuse, R20 ;  /* 0x000000b4cc14723c */ /* 0x088ff00000001814 */
        /* <DEDUP_REMOVED lines=30> */
[----:B------:R-:W3:Y:S07]  /*bdb0*/  LDSM.16.M88.4 R212, [R237+0x6000] ;  /* 0x00600000edd4783b */ /* 0x000eee0000000200 */
        /* <DEDUP_REMOVED lines=8> */
[C---:B---3--:R-:W-:Y:S08]  /*be40*/  HMMA.16816.F32 R8, R212.reuse, R208, R8 ;  /* 0x000000d0d408723c */ /* 0x048ff00000001808 */
        /* <DEDUP_REMOVED lines=38> */
[----:B------:R-:W2:Y:S07]  /*c0b0*/  LDSM.16.M88.4 R216, [R231+0x2800] ;  /* 0x00280000e7d8783b */ /* 0x000eae0000000200 */
[----:B------:R-:W-:Y:S01]  /*c0c0*/  HMMA.16816.F32 R64, R180, R222, R64 ;  /* 0x000000deb440723c */ /* 0x000fe20000001840 */
[----:B------:R-:W4:Y:S07]  /*c0d0*/  LDSM.16.M88.4 R180, [R231+0x3000] ;  /* 0x00300000e7b4783b */ /* 0x000f2e0000000200 */
[-C--:B-1----:R-:W-:Y:S01]  /*c0e0*/  HMMA.16816.F32 R4, R204, R208.reuse, R4 ;  /* 0x000000d0cc04723c */ /* 0x082fe20000001804 */
[----:B------:R-:W1:Y:S01]  /*c0f0*/  LDSM.16.M88.4 R220, [R231+0x3800] ;  /* 0x00380000e7dc783b */ /* 0x000e620000000200 */
[----:B------:R-:W-:Y:S06]  /*c100*/  DEPBAR.LE SB0, 0x0 ;  /* 0x000080000000791a */ /* 0x000fec0000000000 */
[C---:B---3--:R-:W-:Y:S01]  /*c110*/  HMMA.16816.F32 R8, R212.reuse, R208, R8 ;  /* 0x000000d0d408723c */ /* 0x048fe20000001808 */
[----:B------:R-:W3:Y:S06]  /*c120*/  LDL.64 R208, [R1+0x28] ;  /* 0x0000280001d07983 */ /* 0x000eec0000100a00 */
[----:B------:R-:W-:Y:S01]  /*c130*/  BAR.SYNC.DEFER_BLOCKING 0x0 ;  /* 0x0000000000007b1d */ /* 0x000fe20000010000 */
        /* <DEDUP_REMOVED lines=55> */
[----:B------:R-:W-:Y:S03]  /*c4b0*/  FMNMX.FTZ R181, R40, R181, !PT ;  /* 0x000000b528b57209 */ /* 0x000fe60007810000 */
[----:B------:R-:W2:Y:S01]  /*c4c0*/  SHFL.BFLY PT, R183, R180, 0x2, 0x1f ;  /* 0x0c401f00b4b77f89 */ /* 0x000ea200000e0000 */
[----:B------:R-:W-:Y:S04]  /*c4d0*/  FMNMX.FTZ R181, R41, R181, !PT ;  /* 0x000000b529b57209 */ /* 0x000fe80007810000 */
[----:B------:R-:W-:Y:S04]  /*c4e0*/  FMNMX.FTZ R181, R44, R181, !PT ;  /* 0x000000b52cb57209 */ /* 0x000fe80007810000 */
[----:B------:R-:W-:Y:S04]  /*c4f0*/  FMNMX.FTZ R181, R45, R181, !PT ;  /* 0x000000b52db57209 */ /* 0x000fe80007810000 */
        /* <DEDUP_REMOVED lines=9> */
[----:B------:R-:W-:Y:S01]  /*c590*/  FMNMX.FTZ R182, R14, R182, !PT ;  /* 0x000000b60eb67209 */ /* 0x000fe20007810000 */
[----:B------:R-:W2:Y:S03]  /*c5a0*/  SHFL.BFLY PT, R184, R181, 0x2, 0x1f ;  /* 0x0c401f00b5b87f89 */ /* 0x000ea600000e0000 */
[----:B------:R-:W-:Y:S04]  /*c5b0*/  FMNMX.FTZ R182, R15, R182, !PT ;  /* 0x000000b60fb67209 */ /* 0x000fe80007810000 */
[----:B------:R-:W-:Y:S01]  /*c5c0*/  FMNMX.FTZ R182, R26, R182, !PT ;  /* 0x000000b61ab67209 */ /* 0x000fe20007810000 */
[----:B------:R-:W4:Y:S03]  /*c5d0*/  SHFL.BFLY PT, R183, R180, 0x1, 0x1f ;  /* 0x0c201f00b4b77f89 */ /* 0x000f2600000e0000 */
[----:B------:R-:W-:Y:S02]  /*c5e0*/  FMNMX.FTZ R182, R27, R182, !PT ;  /* 0x000000b61bb67209 */ /* 0x000fe40007810000 */
[----:B-1----:R-:W-:Y:S02]  /*c5f0*/  FMNMX.FTZ R185, R185, R187, !PT ;  /* 0x000000bbb9b97209 */ /* 0x002fe40007810000 */
[----:B------:R-:W-:Y:S03]  /*c600*/  FMNMX.FTZ R182, R30, R182, !PT ;  /* 0x000000b61eb67209 */ /* 0x000fe60007810000 */
[----:B------:R-:W-:Y:S01]  /*c610*/  FADD.FTZ R0, -R185, R0 ;  /* 0x00000000b9007221 */ /* 0x000fe20000010100 */
[----:B------:R-:W-:Y:S01]  /*c620*/  FMNMX.FTZ R182, R31, R182, !PT ;  /* 0x000000b61fb67209 */ /* 0x000fe20007810000 */
[----:B------:R-:W-:Y:S02]  /*c630*/  FMUL.FTZ R214, R185, c[0x0][0x2d0] ;  /* 0x0000b400b9d67a20 */ /* 0x000fe40000410000 */
[----:B------:R-:W-:Y:S01]  /*c640*/  FMUL.FTZ R0, R0, c[0x0][0x2d0] ;  /* 0x0000b40000007a20 */ /* 0x000fe20000410000 */
[----:B--2---:R-:W-:Y:S01]  /*c650*/  FMNMX.FTZ R181, R181, R184, !PT ;  /* 0x000000b8b5b57209 */ /* 0x004fe20007810000 */
[--C-:B------:R-:W-:Y:S01]  /*c660*/  FFMA.FTZ R4, R4, c[0x0][0x2d0], -R214.reuse ;  /* 0x0000b40004047a23 */ /* 0x100fe200000108d6 */
[----:B------:R-:W-:Y:S01]  /*c670*/  FMNMX.FTZ R182, R42, R182, !PT ;  /* 0x000000b62ab67209 */ /* 0x000fe20007810000 */
[--C-:B------:R-:W-:Y:S02]  /*c680*/  FFMA.FTZ R5, R5, c[0x0][0x2d0], -R214.reuse ;  /* 0x0000b40005057a23 */ /* 0x100fe400000108d6 */
[----:B------:R-:W1:Y:S01]  /*c690*/  SHFL.BFLY PT, R204, R181, 0x1, 0x1f ;  /* 0x0c201f00b5cc7f89 */ /* 0x000e6200000e0000 */
[----:B------:R-:W-:Y:S01]  /*c6a0*/  FMNMX.FTZ R182, R43, R182, !PT ;  /* 0x000000b62bb67209 */ /* 0x000fe20007810000 */
[----:B------:R2:W-:Y:S01]  /*c6b0*/  MUFU.EX2 R219, R4 ;  /* 0x0000000400db7308 */ /* 0x0005e20000000800 */
[----:B----4-:R-:W-:Y:S01]  /*c6c0*/  FMNMX.FTZ R184, R180, R183, !PT ;  /* 0x000000b7b4b87209 */ /* 0x010fe20007810000 */
[--C-:B------:R-:W-:Y:S01]  /*c6d0*/  FFMA.FTZ R17, R17, c[0x0][0x2d0], -R214.reuse ;  /* 0x0000b40011117a23 */ /* 0x100fe200000108d6 */
[----:B------:R-:W-:Y:S01]  /*c6e0*/  FMNMX.FTZ R182, R46, R182, !PT ;  /* 0x000000b62eb67209 */ /* 0x000fe20007810000 */
[--C-:B------:R-:W-:Y:S02]  /*c6f0*/  FFMA.FTZ R16, R16, c[0x0][0x2d0], -R214.reuse ;  /* 0x0000b40010107a23 */ /* 0x100fe400000108d6 */
[----:B------:R-:W-:Y:S02]  /*c700*/  FMUL.FTZ R213, R184, c[0x0][0x2d0] ;  /* 0x0000b400b8d57a20 */ /* 0x000fe40000410000 */
[--C-:B------:R-:W-:Y:S02]  /*c710*/  FFMA.FTZ R20, R20, c[0x0][0x2d0], -R214.reuse ;  /* 0x0000b40014147a23 */ /* 0x100fe400000108d6 */
[----:B------:R4:W4:Y:S01]  /*c720*/  MUFU.EX2 R180, R0 ;  /* 0x0000000000b47308 */ /* 0x0009220000000800 */
[--C-:B------:R-:W-:Y:S02]  /*c730*/  FFMA.FTZ R7, R7, c[0x0][0x2d0], -R213.reuse ;  /* 0x0000b40007077a23 */ /* 0x100fe400000108d5 */
[--C-:B------:R-:W-:Y:S02]  /*c740*/  FFMA.FTZ R6, R6, c[0x0][0x2d0], -R213.reuse ;  /* 0x0000b40006067a23 */ /* 0x100fe400000108d5 */
[--C-:B------:R-:W-:Y:S02]  /*c750*/  FFMA.FTZ R18, R18, c[0x0][0x2d0], -R213.reuse ;  /* 0x0000b40012127a23 */ /* 0x100fe400000108d5 */
[--C-:B------:R-:W-:Y:S02]  /*c760*/  FFMA.FTZ R19, R19, c[0x0][0x2d0], -R213.reuse ;  /* 0x0000b40013137a23 */ /* 0x100fe400000108d5 */
[--C-:B------:R-:W-:Y:S01]  /*c770*/  FFMA.FTZ R21, R21, c[0x0][0x2d0], -R214.reuse ;  /* 0x0000b40015157a23 */ /* 0x100fe200000108d6 */
[----:B------:R-:W-:Y:S01]  /*c780*/  MUFU.EX2 R251, R5 ;  /* 0x0000000500fb7308 */ /* 0x000fe20000000800 */
[--C-:B------:R-:W-:Y:S01]  /*c790*/  FFMA.FTZ R22, R22, c[0x0][0x2d0], -R213.reuse ;  /* 0x0000b40016167a23 */ /* 0x100fe200000108d5 */
[----:B-1----:R-:W-:Y:S01]  /*c7a0*/  FMNMX.FTZ R183, R181, R204, !PT ;  /* 0x000000ccb5b77209 */ /* 0x002fe20007810000 */
[----:B------:R-:W-:Y:S01]  /*c7b0*/  FFMA.FTZ R23, R23, c[0x0][0x2d0], -R213 ;  /* 0x0000b40017177a23 */ /* 0x000fe200000108d5 */
[----:B--2---:R-:W-:Y:S01]  /*c7c0*/  @P1 SHF.R.S32.HI R4, RZ, 0x1f, R249 ;  /* 0x0000001fff041819 */ /* 0x004fe200000114f9 */
[--C-:B------:R-:W-:Y:S02]  /*c7d0*/  FFMA.FTZ R32, R32, c[0x0][0x2d0], -R214.reuse ;  /* 0x0000b40020207a23 */ /* 0x100fe400000108d6 */
[----:B------:R-:W-:Y:S02]  /*c7e0*/  FMUL.FTZ R212, R183, c[0x0][0x2d0] ;  /* 0x0000b400b7d47a20 */ /* 0x000fe40000410000 */
[----:B------:R-:W-:Y:S01]  /*c7f0*/  FFMA.FTZ R33, R33, c[0x0][0x2d0], -R214 ;  /* 0x0000b40021217a23 */ /* 0x000fe200000108d6 */
[----:B------:R1:W-:Y:S01]  /*c800*/  MUFU.EX2 R225, R17 ;  /* 0x0000001100e17308 */ /* 0x0003e20000000800 */
[--C-:B------:R-:W-:Y:S02]  /*c810*/  FFMA.FTZ R8, R8, c[0x0][0x2d0], -R212.reuse ;  /* 0x0000b40008087a23 */ /* 0x100fe400000108d4 */
[----:B------:R-:W-:Y:S02]  /*c820*/  FFMA.FTZ R12, R12, c[0x0][0x2d0], -R212 ;  /* 0x0000b4000c0c7a23 */ /* 0x000fe400000108d4 */
[----:B----4-:R-:W-:Y:S01]  /*c830*/  FADD.FTZ R0, -R184, R2 ;  /* 0x00000002b8007221 */ /* 0x010fe20000010100 */
[----:B------:R-:W-:Y:S01]  /*c840*/  FMNMX.FTZ R2, R47, R182, !PT ;  /* 0x000000b62f027209 */ /* 0x000fe20007810000 */
[--C-:B------:R-:W-:Y:S02]  /*c850*/  FFMA.FTZ R13, R13, c[0x0][0x2d0], -R212.reuse ;  /* 0x0000b4000d0d7a23 */ /* 0x100fe400000108d4 */
[----:B------:R-:W-:Y:S01]  /*c860*/  FMUL.FTZ R0, R0, c[0x0][0x2d0] ;  /* 0x0000b40000007a20 */ /* 0x000fe20000410000 */
[----:B------:R-:W-:Y:S01]  /*c870*/  FMNMX.FTZ R2, R58, R2, !PT ;  /* 0x000000023a027209 */ /* 0x000fe20007810000 */
[----:B------:R-:W-:Y:S01]  /*c880*/  MUFU.EX2 R187, R6 ;  /* 0x0000000600bb7308 */ /* 0x000fe20000000800 */
[C---:B------:R-:W-:Y:S02]  /*c890*/  FMUL.FTZ R132, R180.reuse, R132 ;  /* 0x00000084b4847220 */ /* 0x040fe40000410000 */
[C---:B------:R-:W-:Y:S02]  /*c8a0*/  FMUL.FTZ R133, R180.reuse, R133 ;  /* 0x00000085b4857220 */ /* 0x040fe40000410000 */
[C---:B------:R-:W-:Y:S02]  /*c8b0*/  FMUL.FTZ R144, R180.reuse, R144 ;  /* 0x00000090b4907220 */ /* 0x040fe40000410000 */
[C---:B------:R-:W-:Y:S02]  /*c8c0*/  FMUL.FTZ R145, R180.reuse, R145 ;  /* 0x00000091b4917220 */ /* 0x040fe40000410000 */
[C---:B------:R-:W-:Y:S01]  /*c8d0*/  FMUL.FTZ R148, R180.reuse, R148 ;  /* 0x00000094b4947220 */ /* 0x040fe20000410000 */
[----:B------:R2:W4:Y:S01]  /*c8e0*/  MUFU.EX2 R181, R0 ;  /* 0x0000000000b57308 */ /* 0x0005220000000800 */
[----:B------:R-:W-:Y:S02]  /*c8f0*/  FMUL.FTZ R149, R180, R149 ;  /* 0x00000095b4957220 */ /* 0x000fe40000410000 */
[--C-:B-1----:R-:W-:Y:S02]  /*c900*/  FFMA.FTZ R17, R9, c[0x0][0x2d0], -R212.reuse ;  /* 0x0000b40009117a23 */ /* 0x102fe400000108d4 */
[--C-:B------:R-:W-:Y:S02]  /*c910*/  FFMA.FTZ R34, R34, c[0x0][0x2d0], -R213.reuse ;  /* 0x0000b40022227a23 */ /* 0x100fe400000108d5 */
[--C-:B------:R-:W-:Y:S02]  /*c920*/  FFMA.FTZ R35, R35, c[0x0][0x2d0], -R213.reuse ;  /* 0x0000b40023237a23 */ /* 0x100fe400000108d5 */
[--C-:B------:R-:W-:Y:S01]  /*c930*/  FFMA.FTZ R24, R24, c[0x0][0x2d0], -R212.reuse ;  /* 0x0000b40018187a23 */ /* 0x100fe200000108d4 */
[----:B------:R-:W-:Y:S01]  /*c940*/  MUFU.EX2 R224, R7 ;  /* 0x0000000700e07308 */ /* 0x000fe20000000800 */
[----:B------:R-:W-:Y:S02]  /*c950*/  FFMA.FTZ R25, R25, c[0x0][0x2d0], -R212 ;  /* 0x0000b40019197a23 */ /* 0x000fe400000108d4 */
[--C-:B------:R-:W-:Y:S02]  /*c960*/  FFMA.FTZ R48, R48, c[0x0][0x2d0], -R214.reuse ;  /* 0x0000b40030307a23 */ /* 0x100fe400000108d6 */
[--C-:B------:R-:W-:Y:S02]  /*c970*/  FFMA.FTZ R36, R36, c[0x0][0x2d0], -R214.reuse ;  /* 0x0000b40024247a23 */ /* 0x100fe400000108d6 */
[----:B------:R-:W-:Y:S02]  /*c980*/  FFMA.FTZ R37, R37, c[0x0][0x2d0], -R214 ;  /* 0x0000b40025257a23 */ /* 0x000fe400000108d6 */
[--C-:B------:R-:W-:Y:S01]  /*c990*/  FFMA.FTZ R38, R38, c[0x0][0x2d0], -R213.reuse ;  /* 0x0000b40026267a23 */ /* 0x100fe200000108d5 */
[----:B------:R-:W-:Y:S01]  /*c9a0*/  MUFU.EX2 R246, R16 ;  /* 0x0000001000f67308 */ /* 0x000fe20000000800 */
[----:B------:R-:W-:Y:S02]  /*c9b0*/  FFMA.FTZ R39, R39, c[0x0][0x2d0], -R213 ;  /* 0x0000b40027277a23 */ /* 0x000fe400000108d5 */
[----:B------:R-:W-:Y:S01]  /*c9c0*/  FFMA.FTZ R45, R45, c[0x0][0x2d0], -R212 ;  /* 0x0000b4002d2d7a23 */ /* 0x000fe200000108d4 */
[----:B--2---:R-:W-:Y:S01]  /*c9d0*/  FMNMX.FTZ R0, R59, R2, !PT ;  /* 0x000000023b007209 */ /* 0x004fe20007810000 */
[----:B------:R-:W-:Y:S02]  /*c9e0*/  FADD.FTZ R2, -R183, R3 ;  /* 0x00000003b7027221 */ /* 0x000fe40000010100 */
[C---:B----4-:R-:W-:Y:S01]  /*c9f0*/  FMUL.FTZ R134, R181.reuse, R134 ;  /* 0x00000086b5867220 */ /* 0x050fe20000410000 */
[----:B------:R-:W-:Y:S01]  /*ca00*/  FMNMX.FTZ R0, R62, R0, !PT ;  /* 0x000000003e007209 */ /* 0x000fe20007810000 */
[----:B------:R-:W-:Y:S01]  /*ca10*/  FMUL.FTZ R2, R2, c[0x0][0x2d0] ;  /* 0x0000b40002027a20 */ /* 0x000fe20000410000 */
[----:B------:R-:W-:Y:S01]  /*ca20*/  MUFU.EX2 R245, R17 ;  /* 0x0000001100f57308 */ /* 0x000fe20000000800 */
[----:B------:R-:W-:Y:S01]  /*ca30*/  FMUL.FTZ R135, R181, R135 ;  /* 0x00000087b5877220 */ /* 0x000fe20000410000 */
[----:B------:R-:W-:Y:S01]  /*ca40*/  FMNMX.FTZ R0, R63, R0, !PT ;  /* 0x000000003f007209 */ /* 0x000fe20007810000 */
[C---:B------:R-:W-:Y:S02]  /*ca50*/  FMUL.FTZ R146, R181.reuse, R146 ;  /* 0x00000092b5927220 */ /* 0x040fe40000410000 */
[C---:B------:R-:W-:Y:S02]  /*ca60*/  FMUL.FTZ R147, R181.reuse, R147 ;  /* 0x00000093b5937220 */ /* 0x040fe40000410000 */
[C---:B------:R-:W-:Y:S02]  /*ca70*/  FMUL.FTZ R150, R181.reuse, R150 ;  /* 0x00000096b5967220 */ /* 0x040fe40000410000 */
[C---:B------:R-:W-:Y:S01]  /*ca80*/  FMUL.FTZ R151, R181.reuse, R151 ;  /* 0x00000097b5977220 */ /* 0x040fe20000410000 */
[----:B------:R1:W2:Y:S01]  /*ca90*/  MUFU.EX2 R3, R2 ;  /* 0x0000000200037308 */ /* 0x0002a20000000800 */
        /* <DEDUP_REMOVED lines=8> */
[C---:B------:R-:W-:Y:S02]  /*cb20*/  FMUL.FTZ R167, R181.reuse, R167 ;  /* 0x000000a7b5a77220 */ /* 0x040fe40000410000 */
[C---:B------:R-:W-:Y:S02]  /*cb30*/  FMUL.FTZ R176, R180.reuse, R176 ;  /* 0x000000b0b4b07220 */ /* 0x040fe40000410000 */
[----:B------:R-:W-:Y:S01]  /*cb40*/  FMUL.FTZ R177, R180, R177 ;  /* 0x000000b1b4b17220 */ /* 0x000fe20000410000 */
[----:B------:R4:W-:Y:S01]  /*cb50*/  MUFU.EX2 R247, R18 ;  /* 0x0000001200f77308 */ /* 0x0009e20000000800 */
[C---:B------:R-:W-:Y:S02]  /*cb60*/  FMUL.FTZ R178, R181.reuse, R178 ;  /* 0x000000b2b5b27220 */ /* 0x040fe40000410000 */
[----:B------:R-:W-:Y:S01]  /*cb70*/  FMUL.FTZ R179, R181, R179 ;  /* 0x000000b3b5b37220 */ /* 0x000fe20000410000 */
[----:B-1----:R-:W1:Y:S01]  /*cb80*/  SHFL.BFLY PT, R2, R0, 0x2, 0x1f ;  /* 0x0c401f0000027f89 */ /* 0x002e6200000e0000 */
[C---:B--2---:R-:W-:Y:S02]  /*cb90*/  FMUL.FTZ R136, R3.reuse, R136 ;  /* 0x0000008803887220 */ /* 0x044fe40000410000 */
[C---:B------:R-:W-:Y:S02]  /*cba0*/  FMUL.FTZ R137, R3.reuse, R137 ;  /* 0x0000008903897220 */ /* 0x040fe40000410000 */
        /* <DEDUP_REMOVED lines=10> */
[----:B----4-:R-:W-:Y:S02]  /*cc50*/  FMUL.FTZ R18, R181, R202 ;  /* 0x000000cab5127220 */ /* 0x010fe40000410000 */
[C---:B------:R-:W-:Y:S01]  /*cc60*/  FMUL.FTZ R172, R3.reuse, R172 ;  /* 0x000000ac03ac7220 */ /* 0x040fe20000410000 */
[----:B-1----:R-:W-:Y:S01]  /*cc70*/  FMNMX.FTZ R0, R0, R2, !PT ;  /* 0x0000000200007209 */ /* 0x002fe20007810000 */
[----:B------:R-:W-:Y:S01]  /*cc80*/  FMUL.FTZ R173, R3, R173 ;  /* 0x000000ad03ad7220 */ /* 0x000fe20000410000 */
[----:B------:R-:W-:Y:S01]  /*cc90*/  MUFU.EX2 R221, R21 ;  /* 0x0000001500dd7308 */ /* 0x000fe20000000800 */
[C---:B------:R-:W-:Y:S02]  /*cca0*/  FMUL.FTZ R68, R180.reuse, R68 ;  /* 0x00000044b4447220 */ /* 0x040fe40000410000 */
[----:B------:R-:W1:Y:S01]  /*ccb0*/  SHFL.BFLY PT, R2, R0, 0x1, 0x1f ;  /* 0x0c201f0000027f89 */ /* 0x000e6200000e0000 */
[C---:B--2---:R-:W-:Y:S02]  /*ccc0*/  FMUL.FTZ R19, R181.reuse, R203 ;  /* 0x000000cbb5137220 */ /* 0x044fe40000410000 */
[C---:B------:R-:W-:Y:S02]  /*ccd0*/  FMUL.FTZ R69, R180.reuse, R69 ;  /* 0x00000045b4457220 */ /* 0x040fe40000410000 */
[C---:B------:R-:W-:Y:S02]  /*cce0*/  FMUL.FTZ R70, R181.reuse, R70 ;  /* 0x00000046b5467220 */ /* 0x040fe40000410000 */
[----:B------:R-:W-:Y:S01]  /*ccf0*/  MUFU.EX2 R220, R22 ;  /* 0x0000001600dc7308 */ /* 0x000fe20000000800 */
[----:B------:R-:W-:Y:S02]  /*cd00*/  FMUL.FTZ R71, R181, R71 ;  /* 0x00000047b5477220 */ /* 0x000fe40000410000 */
[C---:B------:R-:W-:Y:S02]  /*cd10*/  FMUL.FTZ R72, R3.reuse, R72 ;  /* 0x0000004803487220 */ /* 0x040fe40000410000 */
[C---:B------:R-:W-:Y:S02]  /*cd20*/  FMUL.FTZ R73, R3.reuse, R73 ;  /* 0x0000004903497220 */ /* 0x040fe40000410000 */
[C---:B------:R-:W-:Y:S02]  /*cd30*/  FMUL.FTZ R76, R3.reuse, R76 ;  /* 0x0000004c034c7220 */ /* 0x040fe40000410000 */
[----:B------:R-:W-:Y:S01]  /*cd40*/  FMUL.FTZ R77, R3, R77 ;  /* 0x0000004d034d7220 */ /* 0x000fe20000410000 */
[----:B------:R-:W-:Y:S01]  /*cd50*/  MUFU.EX2 R226, R39 ;  /* 0x0000002700e27308 */ /* 0x000fe20000000800 */
[C---:B------:R-:W-:Y:S02]  /*cd60*/  FMUL.FTZ R80, R180.reuse, R80 ;  /* 0x00000050b4507220 */ /* 0x040fe40000410000 */
[----:B------:R-:W-:Y:S02]  /*cd70*/  FMUL.FTZ R81, R180, R81 ;  /* 0x00000051b4517220 */ /* 0x000fe40000410000 */
[----:B------:R-:W-:Y:S01]  /*cd80*/  FMUL.FTZ R82, R181, R82 ;  /* 0x00000052b5527220 */ /* 0x000fe20000410000 */
[----:B-1----:R-:W-:Y:S01]  /*cd90*/  FMNMX.FTZ R182, R0, R2, !PT ;  /* 0x0000000200b67209 */ /* 0x002fe20007810000 */
[----:B------:R-:W-:Y:S02]  /*cda0*/  @P1 IMAD R2, R4, c[0x0][0x1e0], RZ ;  /* 0x0000780004021a24 */ /* 0x000fe400078e02ff */
[C---:B------:R-:W-:Y:S04]  /*cdb0*/  @P1 IMAD.WIDE.U32 R4, R249.reuse, c[0x0][0x1e0], RZ ;  /* 0x00007800f9041a25 */ /* 0x040fe800078e00ff */
[----:B------:R-:W-:Y:S01]  /*cdc0*/  @P1 IMAD R2, R249, c[0x0][0x1e4], R2 ;  /* 0x00007900f9021a24 */ /* 0x000fe200078e0202 */
[----:B------:R-:W-:Y:S01]  /*cdd0*/  @P1 SHF.L.U32 R7, R4, 0x6, RZ ;  /* 0x0000000604071819 */ /* 0x000fe200000006ff */
[----:B------:R-:W-:Y:S02]  /*cde0*/  FADD.FTZ R0, -R182, R186 ;  /* 0x000000bab6007221 */ /* 0x000fe40000010100 */
[----:B------:R1:W-:Y:S01]  /*cdf0*/  MUFU.EX2 R186, R13 ;  /* 0x0000000d00ba7308 */ /* 0x0003e20000000800 */
[----:B------:R-:W-:Y:S01]  /*ce00*/  @P1 IADD3 R6, R5, R2, RZ ;  /* 0x0000000205061210 */ /* 0x000fe20007ffe0ff */
[----:B------:R-:W-:Y:S01]  /*ce10*/  FMUL.FTZ R0, R0, c[0x0][0x2d0] ;  /* 0x0000b40000007a20 */ /* 0x000fe20000410000 */
[----:B---3--:R-:W-:Y:S01]  /*ce20*/  @P1 IADD3 R2, P3, R7, R208, RZ ;  /* 0x000000d007021210 */ /* 0x008fe20007f7e0ff */
[----:B------:R-:W-:Y:S01]  /*ce30*/  FMUL.FTZ R83, R181, R83 ;  /* 0x00000053b5537220 */ /* 0x000fe20000410000 */
[----:B------:R-:W-:Y:S01]  /*ce40*/  @P1 SHF.L.U64.HI R6, R4, 0x6, R6 ;  /* 0x0000000604061819 */ /* 0x000fe20000010206 */
[----:B------:R-:W-:Y:S01]  /*ce50*/  FMUL.FTZ R84, R180, R84 ;  /* 0x00000054b4547220 */ /* 0x000fe20000410000 */
[----:B------:R-:W-:Y:S01]  /*ce60*/  @P1 LEA R4, P2, R2, c[0x0][0x1c8], 0x1 ;  /* 0x0000720002041a11 */ /* 0x000fe200078408ff */
[----:B------:R-:W-:Y:S01]  /*ce70*/  FMUL.FTZ R85, R180, R85 ;  /* 0x00000055b4557220 */ /* 0x000fe20000410000 */
[----:B------:R-:W-:Y:S01]  /*ce80*/  @P1 IADD3.X R5, R6, R239, RZ, P3, !PT ;  /* 0x000000ef06051210 */ /* 0x000fe20001ffe4ff */
[----:B------:R-:W2:Y:S01]  /*ce90*/  MUFU.EX2 R0, R0 ;  /* 0x0000000000007308 */ /* 0x000ea20000000800 */
[----:B------:R-:W-:Y:S01]  /*cea0*/  @P1 IADD3 R7, P4, P3, R7, 0x40, R208 ;  /* 0x0000004007071810 */ /* 0x000fe20007b9e0d0 */
[C---:B------:R-:W-:Y:S01]  /*ceb0*/  FMUL.FTZ R86, R181.reuse, R86 ;  /* 0x00000056b5567220 */ /* 0x040fe20000410000 */
[----:B------:R-:W-:Y:S01]  /*cec0*/  @P1 LEA.HI.X R5, R2, c[0x0][0x1cc], R5, 0x1, P2 ;  /* 0x0000730002051a11 */ /* 0x000fe200010f0c05 */
[----:B------:R-:W-:Y:S01]  /*ced0*/  FMUL.FTZ R87, R181, R87 ;  /* 0x00000057b5577220 */ /* 0x000fe20000410000 */
[----:B------:R-:W-:Y:S01]  /*cee0*/  @P1 LEA R16, P2, R7, c[0x0][0x1c8], 0x1 ;  /* 0x0000720007101a11 */ /* 0x000fe200078408ff */
[----:B------:R-:W-:Y:S01]  /*cef0*/  FMUL.FTZ R88, R3, R88 ;  /* 0x0000005803587220 */ /* 0x000fe20000410000 */
[----:B------:R-:W-:Y:S01]  /*cf00*/  @P1 IADD3.X R6, R6, RZ, R239, P4, P3 ;  /* 0x000000ff06061210 */ /* 0x000fe200027e64ef */
[----:B------:R3:W-:Y:S01]  /*cf10*/  @P1 LDGSTS.E.BYPASS.LTC128B.128 [R248+0x4100], [R4.64], !P0 ;  /* 0x0410000004f81fae */ /* 0x0007e2000c101d46 */
[----:B------:R-:W-:Y:S01]  /*cf20*/  @P1 MOV R2, c[0x0][0x1e0] ;  /* 0x0000780000021a02 */ /* 0x000fe20000000f00 */
[----:B------:R4:W3:Y:S01]  /*cf30*/  MUFU.EX2 R239, R12 ;  /* 0x0000000c00ef7308 */ /* 0x0008e20000000800 */
[----:B------:R-:W-:Y:S01]  /*cf40*/  @P1 LEA.HI.X R17, R7, c[0x0][0x1cc], R6, 0x1, P2 ;  /* 0x0000730007111a11 */ /* 0x000fe200010f0c06 */
[C---:B------:R-:W-:Y:S01]  /*cf50*/  FMUL.FTZ R89, R3.reuse, R89 ;  /* 0x0000005903597220 */ /* 0x040fe20000410000 */
[C---:B------:R-:W-:Y:S01]  /*cf60*/  @P1 SHF.L.U32 R8, R2.reuse, 0x5, RZ ;  /* 0x0000000502081819 */ /* 0x040fe200000006ff */
[----:B-1----:R-:W-:Y:S01]  /*cf70*/  FMUL.FTZ R13, R3, R197 ;  /* 0x000000c5030d7220 */ /* 0x002fe20000410000 */
[----:B------:R-:W-:Y:S01]  /*cf80*/  @P1 SHF.L.U64.HI R9, R2, R250, c[0x0][0x1e4] ;  /* 0x0000790002091619 */ /* 0x000fe200000102fa */
[----:B------:R1:W-:Y:S01]  /*cf90*/  @P1 LDGSTS.E.BYPASS.LTC128B.128 [R248+0x6100], [R16.64], !P6 ;  /* 0x0610000010f81fae */ /* 0x0003e2000f101d46 */
[----:B------:R-:W-:Y:S01]  /*cfa0*/  @P1 IADD3 R6, P2, R4, R8, RZ ;  /* 0x0000000804061210 */ /* 0x000fe20007f5e0ff */
[----:B------:R-:W-:Y:S02]  /*cfb0*/  FMUL.FTZ R2, R182, c[0x0][0x2d0] ;  /* 0x0000b400b6027a20 */ /* 0x000fe40000410000 */
[----:B------:R-:W-:Y:S01]  /*cfc0*/  MUFU.EX2 R250, R37 ;  /* 0x0000002500fa7308 */ /* 0x000fe20000000800 */
[----:B------:R-:W-:Y:S01]  /*cfd0*/  @P1 IADD3.X R7, R5, R9, RZ, P2, !PT ;  /* 0x0000000905071210 */ /* 0x000fe200017fe4ff */
[--C-:B------:R-:W-:Y:S02]  /*cfe0*/  FFMA.FTZ R14, R14, c[0x0][0x2d0], -R2.reuse ;  /* 0x0000b4000e0e7a23 */ /* 0x100fe40000010802 */
[--C-:B------:R-:W-:Y:S02]  /*cff0*/  FFMA.FTZ R15, R15, c[0x0][0x2d0], -R2.reuse ;  /* 0x0000b4000f0f7a23 */ /* 0x100fe40000010802 */
[----:B------:R1:W-:Y:S01]  /*d000*/  @P1 LDGSTS.E.BYPASS.LTC128B.128 [R248+0x4900], [R6.64], !P0 ;  /* 0x0490000006f81fae */ /* 0x0003e2000c101d46 */
[--C-:B------:R-:W-:Y:S02]  /*d010*/  FFMA.FTZ R10, R10, c[0x0][0x2d0], -R2.reuse ;  /* 0x0000b4000a0a7a23 */ /* 0x100fe40000010802 */
[--C-:B------:R-:W-:Y:S01]  /*d020*/  FFMA.FTZ R11, R11, c[0x0][0x2d0], -R2.reuse ;  /* 0x0000b4000b0b7a23 */ /* 0x100fe20000010802 */
[----:B------:R1:W-:Y:S01]  /*d030*/  MUFU.EX2 R217, R14 ;  /* 0x0000000e00d97308 */ /* 0x0003e20000000800 */
[C---:B--2---:R-:W-:Y:S02]  /*d040*/  FMUL.FTZ R138, R0.reuse, R138 ;  /* 0x0000008a008a7220 */ /* 0x044fe40000410000 */
[----:B------:R-:W-:Y:S01]  /*d050*/  FMUL.FTZ R139, R0, R139 ;  /* 0x0000008b008b7220 */ /* 0x000fe20000410000 */
[----:B------:R2:W-:Y:S01]  /*d060*/  @P1 LDGSTS.E.BYPASS.LTC128B.128 [R248+0x6900], [R6.64+0x80], !P6 ;  /* 0x0690008006f81fae */ /* 0x0005e2000f101d46 */
[----:B---3--:R-:W-:Y:S01]  /*d070*/  @P1 IADD3 R4, P3, R6, R8, RZ ;  /* 0x0000000806041210 */ /* 0x008fe20007f7e0ff */
[----:B----4-:R-:W-:Y:S02]  /*d080*/  FMUL.FTZ R12, R3, R196 ;  /* 0x000000c4030c7220 */ /* 0x010fe40000410000 */
[----:B------:R-:W-:Y:S01]  /*d090*/  FMUL.FTZ R142, R0, R142 ;  /* 0x0000008e008e7220 */ /* 0x000fe20000410000 */
[----:B------:R-:W-:Y:S01]  /*d0a0*/  @P1 IADD3.X R5, R7, R9, RZ, P3, !PT ;  /* 0x0000000907051210 */ /* 0x000fe20001ffe4ff */
[----:B------:R3:W-:Y:S01]  /*d0b0*/  MUFU.EX2 R215, R10 ;  /* 0x0000000a00d77308 */ /* 0x0007e20000000800 */
[----:B------:R-:W-:Y:S01]  /*d0c0*/  @P1 IADD3 R8, P2, R4, R8, RZ ;  /* 0x0000000804081210 */ /* 0x000fe20007f5e0ff */
[----:B------:R-:W-:Y:S02]  /*d0d0*/  FMUL.FTZ R143, R0, R143 ;  /* 0x0000008f008f7220 */ /* 0x000fe40000410000 */
[----:B------:R4:W-:Y:S01]  /*d0e0*/  @P1 LDGSTS.E.BYPASS.LTC128B.128 [R248+0x5100], [R4.64], !P0 ;  /* 0x0510000004f81fae */ /* 0x0009e2000c101d46 */
[----:B------:R-:W-:Y:S01]  /*d0f0*/  @P1 IADD3.X R9, R5, R9, RZ, P2, !PT ;  /* 0x0000000905091210 */ /* 0x000fe200017fe4ff */
[C---:B-1----:R-:W-:Y:S02]  /*d100*/  FMUL.FTZ R16, R180.reuse, R200 ;  /* 0x000000c8b4107220 */ /* 0x042fe40000410000 */
[----:B------:R-:W-:Y:S02]  /*d110*/  FMUL.FTZ R17, R180, R201 ;  /* 0x000000c9b4117220 */ /* 0x000fe40000410000 */
[----:B------:R1:W1:Y:S01]  /*d120*/  MUFU.EX2 R218, R15 ;  /* 0x0000000f00da7308 */ /* 0x0002620000000800 */
[C---:B------:R-:W-:Y:S01]  /*d130*/  FMUL.FTZ R154, R0.reuse, R154 ;  /* 0x0000009a009a7220 */ /* 0x040fe20000410000 */
[----:B------:R4:W-:Y:S01]  /*d140*/  @P1 LDGSTS.E.BYPASS.LTC128B.128 [R248+0x7100], [R4.64+0x80], !P6 ;  /* 0x0710008004f81fae */ /* 0x0009e2000f101d46 */
[C---:B------:R-:W-:Y:S02]  /*d150*/  FMUL.FTZ R155, R0.reuse, R155 ;  /* 0x0000009b009b7220 */ /* 0x040fe40000410000 */
[C---:B------:R-:W-:Y:S02]  /*d160*/  FMUL.FTZ R14, R0.reuse, R198 ;  /* 0x000000c6000e7220 */ /* 0x040fe40000410000 */
[C---:B------:R-:W-:Y:S02]  /*d170*/  FMUL.FTZ R158, R0.reuse, R158 ;  /* 0x0000009e009e7220 */ /* 0x040fe40000410000 */
[C---:B------:R-:W-:Y:S01]  /*d180*/  FMUL.FTZ R159, R0.reuse, R159 ;  /* 0x0000009f009f7220 */ /* 0x040fe20000410000 */
[----:B------:R4:W-:Y:S01]  /*d190*/  @P1 LDGSTS.E.BYPASS.LTC128B.128 [R248+0x5900], [R8.64], !P0 ;  /* 0x0590000008f81fae */ /* 0x0009e2000c101d46 */
[----:B------:R4:W4:Y:S01]  /*d1a0*/  MUFU.EX2 R216, R11 ;  /* 0x0000000b00d87308 */ /* 0x0009220000000800 */
[----:B--2---:R-:W-:Y:S01]  /*d1b0*/  FMUL.FTZ R6, R181, R194 ;  /* 0x000000c2b5067220 */ /* 0x004fe20000410000 */
[----:B------:R-:W-:Y:S01]  /*d1c0*/  F2FP.PACK_AB R194, R225, R246 ;  /* 0x000000f6e1c2723e */ /* 0x000fe200000000ff */
[----:B------:R-:W-:Y:S01]  /*d1d0*/  FMUL.FTZ R7, R181, R195 ;  /* 0x000000c3b5077220 */ /* 0x000fe20000410000 */
[----:B------:R-:W-:Y:S01]  /*d1e0*/  F2FP.PACK_AB R195, R227, R247 ;  /* 0x000000f7e3c3723e */ /* 0x000fe200000000ff */
[----:B---3--:R-:W-:Y:S01]  /*d1f0*/  FMUL.FTZ R10, R0, R190 ;  /* 0x000000be000a7220 */ /* 0x008fe20000410000 */
[----:B------:R-:W-:Y:S01]  /*d200*/  F2FP.PACK_AB R190, R186, R239 ;  /* 0x000000efbabe723e */ /* 0x000fe200000000ff */
[----:B------:R2:W-:Y:S01]  /*d210*/  @P1 LDGSTS.E.BYPASS.LTC128B.128 [R248+0x7900], [R8.64+0x80], !P6 ;  /* 0x0790008008f81fae */ /* 0x0005e2000f101d46 */
[--C-:B------:R-:W-:Y:S02]  /*d220*/  FFMA.FTZ R26, R26, c[0x0][0x2d0], -R2.reuse ;  /* 0x0000b4001a1a7a23 */ /* 0x100fe40000010802 */
[--C-:B------:R-:W-:Y:S02]  /*d230*/  FFMA.FTZ R27, R27, c[0x0][0x2d0], -R2.reuse ;  /* 0x0000b4001b1b7a23 */ /* 0x100fe40000010802 */
[--C-:B------:R-:W-:Y:S02]  /*d240*/  FFMA.FTZ R42, R42, c[0x0][0x2d0], -R2.reuse ;  /* 0x0000b4002a2a7a23 */ /* 0x100fe40000010802 */
[----:B-1----:R-:W-:Y:S01]  /*d250*/  FMUL.FTZ R15, R0, R199 ;  /* 0x000000c7000f7220 */ /* 0x002fe20000410000 */
[----:B------:R-:W1:Y:S01]  /*d260*/  LDSM.16.MT88.4 R204, [R229] ;  /* 0x00000000e5cc783b */ /* 0x000e620000004200 */
[--C-:B------:R-:W-:Y:S02]  /*d270*/  FFMA.FTZ R46, R46, c[0x0][0x2d0], -R2.reuse ;  /* 0x0000b4002e2e7a23 */ /* 0x100fe40000010802 */
[C---:B----4-:R-:W-:Y:S01]  /*d280*/  FMUL.FTZ R4, R180.reuse, R192 ;  /* 0x000000c0b4047220 */ /* 0x050fe20000410000 */
[----:B------:R-:W-:Y:S01]  /*d290*/  F2FP.PACK_AB R192, R251, R219 ;  /* 0x000000dbfbc0723e */ /* 0x000fe200000000ff */
[----:B------:R-:W-:Y:S01]  /*d2a0*/  FMUL.FTZ R5, R180, R193 ;  /* 0x000000c1b4057220 */ /* 0x000fe20000410000 */
[----:B------:R-:W-:Y:S01]  /*d2b0*/  F2FP.PACK_AB R193, R224, R187 ;  /* 0x000000bbe0c1723e */ /* 0x000fe200000000ff */
[----:B------:R-:W-:Y:S01]  /*d2c0*/  FFMA.FTZ R47, R47, c[0x0][0x2d0], -R2 ;  /* 0x0000b4002f2f7a23 */ /* 0x000fe20000010802 */
[----:B------:R-:W3:Y:S01]  /*d2d0*/  LDSM.16.MT88.4 R208, [R230] ;  /* 0x00000000e6d0783b */ /* 0x000ee20000004200 */
[----:B------:R-:W-:Y:S01]  /*d2e0*/  FMUL.FTZ R11, R0, R191 ;  /* 0x000000bf000b7220 */ /* 0x000fe20000410000 */
[----:B------:R-:W-:Y:S01]  /*d2f0*/  F2FP.PACK_AB R191, R218, R217 ;  /* 0x000000d9dabf723e */ /* 0x000fe200000000ff */
[C---:B------:R-:W-:Y:S02]  /*d300*/  FMUL.FTZ R170, R0.reuse, R170 ;  /* 0x000000aa00aa7220 */ /* 0x040fe40000410000 */
[C---:B------:R-:W-:Y:S02]  /*d310*/  FMUL.FTZ R171, R0.reuse, R171 ;  /* 0x000000ab00ab7220 */ /* 0x040fe40000410000 */
[C---:B------:R-:W-:Y:S01]  /*d320*/  FMUL.FTZ R174, R0.reuse, R174 ;  /* 0x000000ae00ae7220 */ /* 0x040fe20000410000 */
[----:B------:R-:W4:Y:S01]  /*d330*/  LDSM.16.MT88.4 R196, [R233] ;  /* 0x00000000e9c4783b */ /* 0x000f220000004200 */
[----:B------:R-:W-:Y:S02]  /*d340*/  FMUL.FTZ R175, R0, R175 ;  /* 0x000000af00af7220 */ /* 0x000fe40000410000 */
[----:B--2---:R-:W-:Y:S01]  /*d350*/  FMUL.FTZ R8, R3, R188 ;  /* 0x000000bc03087220 */ /* 0x004fe20000410000 */
[----:B------:R-:W-:Y:S01]  /*d360*/  F2FP.PACK_AB R188, R245, R252 ;  /* 0x000000fcf5bc723e */ /* 0x000fe200000000ff */
[C---:B------:R-:W-:Y:S01]  /*d370*/  FMUL.FTZ R9, R3.reuse, R189 ;  /* 0x000000bd03097220 */ /* 0x040fe20000410000 */
[----:B------:R-:W-:Y:S01]  /*d380*/  F2FP.PACK_AB R189, R216, R215 ;  /* 0x000000d7d8bd723e */ /* 0x000fe200000000ff */
[C---:B------:R-:W-:Y:S01]  /*d390*/  FMUL.FTZ R74, R0.reuse, R74 ;  /* 0x0000004a004a7220 */ /* 0x040fe20000410000 */
[----:B------:R-:W2:Y:S01]  /*d3a0*/  LDSM.16.MT88.4 R200, [R232] ;  /* 0x00000000e8c8783b */ /* 0x000ea20000004200 */
[C---:B------:R-:W-:Y:S02]  /*d3b0*/  FMUL.FTZ R75, R0.reuse, R75 ;  /* 0x0000004b004b7220 */ /* 0x040fe40000410000 */
[C---:B------:R-:W-:Y:S02]  /*d3c0*/  FMUL.FTZ R78, R0.reuse, R78 ;  /* 0x0000004e004e7220 */ /* 0x040fe40000410000 */
[C---:B------:R-:W-:Y:S02]  /*d3d0*/  FMUL.FTZ R79, R0.reuse, R79 ;  /* 0x0000004f004f7220 */ /* 0x040fe40000410000 */
[C---:B------:R-:W-:Y:S01]  /*d3e0*/  FMUL.FTZ R90, R0.reuse, R90 ;  /* 0x0000005a005a7220 */ /* 0x040fe20000410000 */
[----:B------:R-:W0:Y:S01]  /*d3f0*/  LDGDEPBAR ;  /* 0x00000000000079af */ /* 0x000e220000000000 */
[C---:B------:R-:W-:Y:S02]  /*d400*/  FMUL.FTZ R91, R0.reuse, R91 ;  /* 0x0000005b005b7220 */ /* 0x040fe40000410000 */
[C---:B------:R-:W-:Y:S02]  /*d410*/  FMUL.FTZ R92, R3.reuse, R92 ;  /* 0x0000005c035c7220 */ /* 0x040fe40000410000 */
[----:B------:R-:W-:Y:S02]  /*d420*/  FMUL.FTZ R93, R3, R93 ;  /* 0x0000005d035d7220 */ /* 0x000fe40000410000 */
[C---:B------:R-:W-:Y:S01]  /*d430*/  FMUL.FTZ R94, R0.reuse, R94 ;  /* 0x0000005e005e7220 */ /* 0x040fe20000410000 */
[-C--:B-1----:R-:W-:Y:S05]  /*d440*/  HMMA.16816.F32 R4, R192, R204.reuse, R4 ;  /* 0x000000ccc004723c */ /* 0x082fea0000001804 */
[----:B------:R-:W-:Y:S02]  /*d450*/  FMUL.FTZ R95, R0, R95 ;  /* 0x0000005f005f7220 */ /* 0x000fe40000410000 */
[C---:B------:R-:W-:Y:S01]  /*d460*/  FMUL.FTZ R96, R180.reuse, R96 ;  /* 0x00000060b4607220 */ /* 0x040fe20000410000 */
[C---:B------:R-:W-:Y:S01]  /*d470*/  HMMA.16816.F32 R8, R188.reuse, R204, R8 ;  /* 0x000000ccbc08723c */ /* 0x040fe20000001808 */
[----:B------:R-:W1:Y:S03]  /*d480*/  MUFU.EX2 R204, R33 ;  /* 0x0000002100cc7308 */ /* 0x000e660000000800 */
[C---:B------:R-:W-:Y:S02]  /*d490*/  FMUL.FTZ R97, R180.reuse, R97 ;  /* 0x00000061b4617220 */ /* 0x040fe40000410000 */
[C---:B------:R-:W-:Y:S02]  /*d4a0*/  FMUL.FTZ R98, R181.reuse, R98 ;  /* 0x00000062b5627220 */ /* 0x040fe40000410000 */
[-C--:B------:R-:W-:Y:S04]  /*d4b0*/  HMMA.16816.F32 R12, R188, R206.reuse, R12 ;  /* 0x000000cebc0c723c */ /* 0x080fe8000000180c */
[C---:B------:R-:W-:Y:S02]  /*d4c0*/  FMUL.FTZ R99, R181.reuse, R99 ;  /* 0x00000063b5637220 */ /* 0x040fe40000410000 */
[C---:B------:R-:W-:Y:S02]  /*d4d0*/  FMUL.FTZ R100, R180.reuse, R100 ;  /* 0x00000064b4647220 */ /* 0x040fe40000410000 */
[C---:B------:R-:W-:Y:S01]  /*d4e0*/  HMMA.16816.F32 R16, R192.reuse, R206, R16 ;  /* 0x000000cec010723c */ /* 0x040fe20000001810 */
[----:B------:R-:W-:Y:S03]  /*d4f0*/  MUFU.EX2 R207, R26 ;  /* 0x0000001a00cf7308 */ /* 0x000fe60000000800 */
[----:B------:R-:W-:Y:S02]  /*d500*/  FMUL.FTZ R101, R180, R101 ;  /* 0x00000065b4657220 */ /* 0x000fe40000410000 */
[C---:B------:R-:W-:Y:S02]  /*d510*/  FMUL.FTZ R102, R181.reuse, R102 ;  /* 0x00000066b5667220 */ /* 0x040fe40000410000 */
[-C--:B---3--:R-:W-:Y:S03]  /*d520*/  HMMA.16816.F32 R132, R192, R208.reuse, R132 ;  /* 0x000000d0c084723c */ /* 0x088fe60000001884 */
[----:B------:R-:W4:Y:S01]  /*d530*/  MUFU.EX2 R206, R27 ;  /* 0x0000001b00ce7308 */ /* 0x000f220000000800 */
[----:B------:R-:W-:Y:S02]  /*d540*/  FMUL.FTZ R103, R181, R103 ;  /* 0x00000067b5677220 */ /* 0x000fe40000410000 */
[C---:B------:R-:W-:Y:S02]  /*d550*/  FMUL.FTZ R104, R3.reuse, R104 ;  /* 0x0000006803687220 */ /* 0x040fe40000410000 */
[C---:B------:R-:W-:Y:S04]  /*d560*/  HMMA.16816.F32 R136, R188.reuse, R208, R136 ;  /* 0x000000d0bc88723c */ /* 0x040fe80000001888 */
[C---:B------:R-:W-:Y:S01]  /*d570*/  FMUL.FTZ R105, R3.reuse, R105 ;  /* 0x0000006903697220 */ /* 0x040fe20000410000 */
[----:B------:R-:W-:Y:S01]  /*d580*/  MUFU.EX2 R208, R32 ;  /* 0x0000002000d07308 */ /* 0x000fe20000000800 */
[C---:B------:R-:W-:Y:S02]  /*d590*/  FMUL.FTZ R106, R0.reuse, R106 ;  /* 0x0000006a006a7220 */ /* 0x040fe40000410000 */
[-C--:B------:R-:W-:Y:S04]  /*d5a0*/  HMMA.16816.F32 R140, R188, R210.reuse, R140 ;  /* 0x000000d2bc8c723c */ /* 0x080fe8000000188c */
[C---:B------:R-:W-:Y:S02]  /*d5b0*/  FMUL.FTZ R107, R0.reuse, R107 ;  /* 0x0000006b006b7220 */ /* 0x040fe40000410000 */
[C---:B------:R-:W-:Y:S01]  /*d5c0*/  FMUL.FTZ R108, R3.reuse, R108 ;  /* 0x0000006c036c7220 */ /* 0x040fe20000410000 */
[----:B------:R-:W-:Y:S01]  /*d5d0*/  MUFU.EX2 R209, R34 ;  /* 0x0000002200d17308 */ /* 0x000fe20000000800 */
[C---:B------:R-:W-:Y:S04]  /*d5e0*/  HMMA.16816.F32 R144, R192.reuse, R210, R144 ;  /* 0x000000d2c090723c */ /* 0x040fe80000001890 */
[----:B------:R-:W-:Y:S02]  /*d5f0*/  FMUL.FTZ R109, R3, R109 ;  /* 0x0000006d036d7220 */ /* 0x000fe40000410000 */
[C---:B------:R-:W-:Y:S02]  /*d600*/  FMUL.FTZ R110, R0.reuse, R110 ;  /* 0x0000006e006e7220 */ /* 0x040fe40000410000 */
[-C--:B----4-:R-:W-:Y:S01]  /*d610*/  HMMA.16816.F32 R148, R192, R196.reuse, R148 ;  /* 0x000000c4c094723c */ /* 0x090fe20000001894 */
[----:B------:R4:W1:Y:S03]  /*d620*/  MUFU.EX2 R210, R23 ;  /* 0x0000001700d27308 */ /* 0x0008660000000800 */
[----:B------:R-:W-:Y:S02]  /*d630*/  FMUL.FTZ R111, R0, R111 ;  /* 0x0000006f006f7220 */ /* 0x000fe40000410000 */
[C---:B------:R-:W-:Y:S02]  /*d640*/  FMUL.FTZ R112, R180.reuse, R112 ;  /* 0x00000070b4707220 */ /* 0x040fe40000410000 */
[C---:B------:R-:W-:Y:S03]  /*d650*/  HMMA.16816.F32 R152, R188.reuse, R196, R152 ;  /* 0x000000c4bc98723c */ /* 0x040fe60000001898 */
[----:B------:R-:W-:Y:S01]  /*d660*/  MUFU.EX2 R211, R45 ;  /* 0x0000002d00d37308 */ /* 0x000fe20000000800 */
        /* <DEDUP_REMOVED lines=9> */
[-C--:B--2---:R-:W-:Y:S01]  /*d700*/  HMMA.16816.F32 R164, R192, R200.reuse, R164 ;  /* 0x000000c8c0a4723c */ /* 0x084fe200000018a4 */
[----:B----4-:R-:W-:Y:S03]  /*d710*/  LDSM.16.MT88.4 R20, [R233+0x2000] ;  /* 0x00200000e914783b */ /* 0x010fe60000004200 */
[----:B------:R-:W-:Y:S02]  /*d720*/  FMUL.FTZ R119, R181, R119 ;  /* 0x00000077b5777220 */ /* 0x000fe40000410000 */
[C---:B------:R-:W-:Y:S02]  /*d730*/  FMUL.FTZ R120, R3.reuse, R120 ;  /* 0x0000007803787220 */ /* 0x040fe40000410000 */
        /* <DEDUP_REMOVED lines=13> */
[----:B------:R-:W-:Y:S02]  /*d810*/  FMUL.FTZ R129, R180, R129 ;  /* 0x00000081b4817220 */ /* 0x000fe40000410000 */
[C---:B------:R-:W-:Y:S01]  /*d820*/  FMUL.FTZ R130, R181.reuse, R130 ;  /* 0x00000082b5827220 */ /* 0x040fe20000410000 */
[C---:B------:R-:W-:Y:S01]  /*d830*/  HMMA.16816.F32 R72, R188.reuse, R196, R72 ;  /* 0x000000c4bc48723c */ /* 0x040fe20000001848 */
[----:B------:R-:W-:Y:S03]  /*d840*/  MUFU.EX2 R196, R24 ;  /* 0x0000001800c47308 */ /* 0x000fe60000000800 */
[----:B------:R-:W-:Y:S02]  /*d850*/  FMUL.FTZ R131, R181, R131 ;  /* 0x00000083b5837220 */ /* 0x000fe40000410000 */
[----:B------:R-:W-:Y:S01]  /*d860*/  FFMA.FTZ R41, R41, c[0x0][0x2d0], -R212 ;  /* 0x0000b40029297a23 */ /* 0x000fe200000108d4 */
[----:B------:R-:W-:Y:S01]  /*d870*/  MOV R197, R222 ;  /* 0x000000de00c57202 */ /* 0x000fe20000000f00 */
[-C--:B------:R-:W-:Y:S04]  /*d880*/  HMMA.16816.F32 R76, R188, R198.reuse, R76 ;  /* 0x000000c6bc4c723c */ /* 0x080fe8000000184c */
[--C-:B------:R-:W-:Y:S02]  /*d890*/  FFMA.FTZ R50, R50, c[0x0][0x2d0], -R213.reuse ;  /* 0x0000b40032327a23 */ /* 0x100fe400000108d5 */
[--C-:B------:R-:W-:Y:S02]  /*d8a0*/  FFMA.FTZ R51, R51, c[0x0][0x2d0], -R213.reuse ;  /* 0x0000b40033337a23 */ /* 0x100fe400000108d5 */
[C---:B------:R-:W-:Y:S01]  /*d8b0*/  HMMA.16816.F32 R80, R192.reuse, R198, R80 ;  /* 0x000000c6c050723c */ /* 0x040fe20000001850 */
[----:B------:R1:W-:Y:S03]  /*d8c0*/  MUFU.EX2 R199, R25 ;  /* 0x0000001900c77308 */ /* 0x0003e60000000800 */
[----:B------:R-:W-:Y:S02]  /*d8d0*/  FFMA.FTZ R43, R43, c[0x0][0x2d0], -R2 ;  /* 0x0000b4002b2b7a23 */ /* 0x000fe40000010802 */
[--C-:B------:R-:W-:Y:S02]  /*d8e0*/  FFMA.FTZ R40, R40, c[0x0][0x2d0], -R212.reuse ;  /* 0x0000b40028287a23 */ /* 0x100fe400000108d4 */
[-C--:B--2---:R-:W-:Y:S03]  /*d8f0*/  HMMA.16816.F32 R84, R192, R200.reuse, R84 ;  /* 0x000000c8c054723c */ /* 0x084fe60000001854 */
[----:B------:R2:W-:Y:S01]  /*d900*/  MUFU.EX2 R222, R50 ;  /* 0x0000003200de7308 */ /* 0x0005e20000000800 */
[--C-:B------:R-:W-:Y:S02]  /*d910*/  FFMA.FTZ R44, R44, c[0x0][0x2d0], -R212.reuse ;  /* 0x0000b4002c2c7a23 */ /* 0x100fe400000108d4 */
[--C-:B------:R-:W-:Y:S02]  /*d920*/  FFMA.FTZ R57, R57, c[0x0][0x2d0], -R212.reuse ;  /* 0x0000b40039397a23 */ /* 0x100fe400000108d4 */
[C---:B------:R-:W-:Y:S04]  /*d930*/  HMMA.16816.F32 R88, R188.reuse, R200, R88 ;  /* 0x000000c8bc58723c */ /* 0x040fe80000001858 */
[--C-:B------:R-:W-:Y:S01]  /*d940*/  FFMA.FTZ R28, R28, c[0x0][0x2d0], -R212.reuse ;  /* 0x0000b4001c1c7a23 */ /* 0x100fe200000108d4 */
[----:B------:R4:W4:Y:S01]  /*d950*/  MUFU.EX2 R200, R35 ;  /* 0x0000002300c87308 */ /* 0x0009220000000800 */
[----:B------:R-:W-:Y:S02]  /*d960*/  FFMA.FTZ R29, R29, c[0x0][0x2d0], -R212 ;  /* 0x0000b4001d1d7a23 */ /* 0x000fe400000108d4 */
[-C--:B------:R-:W-:Y:S01]  /*d970*/  HMMA.16816.F32 R92, R188, R202.reuse, R92 ;  /* 0x000000cabc5c723c */ /* 0x080fe2000000185c */
[----:B-1----:R-:W-:Y:S03]  /*d980*/  LDSM.16.MT88.4 R24, [R229+0x800] ;  /* 0x00080000e518783b */ /* 0x002fe60000004200 */
[--C-:B------:R-:W-:Y:S02]  /*d990*/  FFMA.FTZ R30, R30, c[0x0][0x2d0], -R2.reuse ;  /* 0x0000b4001e1e7a23 */ /* 0x100fe40000010802 */
[----:B------:R-:W-:Y:S01]  /*d9a0*/  FFMA.FTZ R31, R31, c[0x0][0x2d0], -R2 ;  /* 0x0000b4001f1f7a23 */ /* 0x000fe20000010802 */
[----:B------:R-:W1:Y:S01]  /*d9b0*/  MUFU.EX2 R201, R28 ;  /* 0x0000001c00c97308 */ /* 0x000e620000000800 */
[C---:B------:R-:W-:Y:S01]  /*d9c0*/  HMMA.16816.F32 R96, R192.reuse, R202, R96 ;  /* 0x000000cac060723c */ /* 0x040fe20000001860 */
[----:B------:R-:W3:Y:S03]  /*d9d0*/  LDL.LU R202, [R1+0x1c] ;  /* 0x00001c0001ca7983 */ /* 0x000ee60000300800 */
[--C-:B--2---:R-:W-:Y:S02]  /*d9e0*/  FFMA.FTZ R50, R64, c[0x0][0x2d0], -R214.reuse ;  /* 0x0000b40040327a23 */ /* 0x104fe400000108d6 */
[--C-:B------:R-:W-:Y:S01]  /*d9f0*/  FFMA.FTZ R49, R49, c[0x0][0x2d0], -R214.reuse ;  /* 0x0000b40031317a23 */ /* 0x100fe200000108d6 */
[----:B------:R-:W-:Y:S01]  /*da00*/  MOV R203, R204 ;  /* 0x000000cc00cb7202 */ /* 0x000fe20000000f00 */
[-C--:B------:R-:W-:Y:S01]  /*da10*/  HMMA.16816.F32 R100, R192, R20.reuse, R100 ;  /* 0x00000014c064723c */ /* 0x080fe20000001864 */
[----:B------:R-:W-:Y:S03]  /*da20*/  MUFU.EX2 R64, R47 ;  /* 0x0000002f00407308 */ /* 0x000fe60000000800 */
[----:B------:R-:W-:Y:S01]  /*da30*/  FFMA.FTZ R52, R52, c[0x0][0x2d0], -R214 ;  /* 0x0000b40034347a23 */ /* 0x000fe200000108d6 */
[----:B----4-:R-:W2:Y:S01]  /*da40*/  LDSM.16.MT88.4 R32, [R232+0x2000] ;  /* 0x00200000e820783b */ /* 0x010ea20000004200 */
[--C-:B------:R-:W-:Y:S02]  /*da50*/  FFMA.FTZ R60, R60, c[0x0][0x2d0], -R212.reuse ;  /* 0x0000b4003c3c7a23 */ /* 0x100fe400000108d4 */
[C---:B------:R-:W-:Y:S03]  /*da60*/  HMMA.16816.F32 R104, R188.reuse, R20, R104 ;  /* 0x00000014bc68723c */ /* 0x040fe60000001868 */
[----:B------:R4:W-:Y:S01]  /*da70*/  MUFU.EX2 R223, R51 ;  /* 0x0000003300df7308 */ /* 0x0009e20000000800 */
[--C-:B------:R-:W-:Y:S02]  /*da80*/  FFMA.FTZ R66, R66, c[0x0][0x2d0], -R213.reuse ;  /* 0x0000b40042427a23 */ /* 0x100fe400000108d5 */
[--C-:B------:R-:W-:Y:S02]  /*da90*/  FFMA.FTZ R56, R56, c[0x0][0x2d0], -R212.reuse ;  /* 0x0000b40038387a23 */ /* 0x100fe400000108d4 */
[-C--:B------:R-:W-:Y:S04]  /*daa0*/  HMMA.16816.F32 R108, R188, R22.reuse, R108 ;  /* 0x00000016bc6c723c */ /* 0x080fe8000000186c */
[----:B------:R-:W-:Y:S01]  /*dab0*/  FFMA.FTZ R212, R61, c[0x0][0x2d0], -R212 ;  /* 0x0000b4003dd47a23 */ /* 0x000fe200000108d4 */
[----:B------:R1:W1:Y:S03]  /*dac0*/  MUFU.EX2 R198, R29 ;  /* 0x0000001d00c67308 */ /* 0x0002660000000800 */
[C---:B------:R-:W-:Y:S07]  /*dad0*/  HMMA.16816.F32 R112, R192.reuse, R22, R112 ;  /* 0x00000016c070723c */ /* 0x040fee0000001870 */
[----:B------:R-:W-:Y:S01]  /*dae0*/  MUFU.EX2 R212, R212 ;  /* 0x000000d400d47308 */ /* 0x000fe20000000800 */
[--C-:B----4-:R-:W-:Y:S09]  /*daf0*/  FFMA.FTZ R51, R65, c[0x0][0x2d0], -R214.reuse ;  /* 0x0000b40041337a23 */ /* 0x110ff200000108d6 */
[----:B------:R-:W-:Y:S01]  /*db00*/  MUFU.EX2 R65, R46 ;  /* 0x0000002e00417308 */ /* 0x000fe20000000800 */
[-C--:B--2---:R-:W-:Y:S03]  /*db10*/  HMMA.16816.F32 R116, R192, R32.reuse, R116 ;  /* 0x00000020c074723c */ /* 0x084fe60000001874 */
[----:B-1----:R-:W-:Y:S06]  /*db20*/  F2FP.PACK_AB R29, R206, R207 ;  /* 0x000000cfce1d723e */ /* 0x002fec00000000ff */
[----:B------:R1:W-:Y:S01]  /*db30*/  MUFU.EX2 R204, R30 ;  /* 0x0000001e00cc7308 */ /* 0x0003e20000000800 */
[C---:B------:R-:W-:Y:S08]  /*db40*/  HMMA.16816.F32 R120, R188.reuse, R32, R120 ;  /* 0x00000020bc78723c */ /* 0x040ff00000001878 */
[-C--:B------:R-:W-:Y:S01]  /*db50*/  HMMA.16816.F32 R124, R188, R34.reuse, R124 ;  /* 0x00000022bc7c723c */ /* 0x080fe2000000187c */
[----:B------:R-:W2:Y:S01]  /*db60*/  MUFU.EX2 R205, R31 ;  /* 0x0000001f00cd7308 */ /* 0x000ea20000000800 */
[----:B------:R-:W4:Y:S05]  /*db70*/  LDL.LU R190, [R1+0x20] ;  /* 0x0000200001be7983 */ /* 0x000f2a0000300800 */
[----:B------:R-:W-:Y:S01]  /*db80*/  MOV R191, R220 ;  /* 0x000000dc00bf7202 */ /* 0x000fe20000000f00 */
[----:B------:R-:W-:Y:S01]  /*db90*/  HMMA.16816.F32 R128, R192, R34, R128 ;  /* 0x00000022c080723c */ /* 0x000fe20000001880 */
[----:B------:R-:W2:Y:S02]  /*dba0*/  LDSM.16.MT88.4 R32, [R230+0x800] ;  /* 0x00080000e620783b */ /* 0x000ea40000004200 */
[----:B------:R1:W-:Y:S01]  /*dbb0*/  MUFU.EX2 R220, R40 ;  /* 0x0000002800dc7308 */ /* 0x0003e20000000800 */
[----:B------:R-:W-:Y:S02]  /*dbc0*/  MOV R188, R221 ;  /* 0x000000dd00bc7202 */ /* 0x000fe40000000f00 */
[----:B------:R-:W-:Y:S02]  /*dbd0*/  MOV R189, R210 ;  /* 0x000000d200bd7202 */ /* 0x000fe40000000f00 */
[----:B------:R-:W-:Y:S04]  /*dbe0*/  MOV R193, R209 ;  /* 0x000000d100c17202 */ /* 0x000fe80000000f00 */
[----:B------:R-:W-:Y:S01]  /*dbf0*/  MOV R194, R208 ;  /* 0x000000d000c27202 */ /* 0x000fe20000000f00 */
[----:B------:R2:W2:Y:S01]  /*dc00*/  MUFU.EX2 R221, R41 ;  /* 0x0000002900dd7308 */ /* 0x0004a20000000800 */
[----:B------:R-:W-:Y:S02]  /*dc10*/  F2FP.PACK_AB R23, R200, R193 ;  /* 0x000000c1c817723e */ /* 0x000fe400000000ff */
[----:B------:R-:W-:Y:S02]  /*dc20*/  F2FP.PACK_AB R22, R203, R194 ;  /* 0x000000c2cb16723e */ /* 0x000fe400000000ff */
[----:B------:R-:W-:Y:S02]  /*dc30*/  F2FP.PACK_AB R20, R188, R197 ;  /* 0x000000c5bc14723e */ /* 0x000fe400000000ff */
[----:B------:R-:W-:Y:S02]  /*dc40*/  F2FP.PACK_AB R21, R189, R191 ;  /* 0x000000bfbd15723e */ /* 0x000fe400000000ff */
[----:B------:R-:W-:Y:S01]  /*dc50*/  MOV R192, R201 ;  /* 0x000000c900c07202 */ /* 0x000fe20000000f00 */
[----:B------:R-:W-:Y:S01]  /*dc60*/  MUFU.EX2 R66, R66 ;  /* 0x0000004200427308 */ /* 0x000fe20000000800 */
[----:B------:R-:W-:Y:S02]  /*dc70*/  MOV R195, R199 ;  /* 0x000000c700c37202 */ /* 0x000fe40000000f00 */
[----:B------:R-:W-:Y:S01]  /*dc80*/  MOV R201, R251 ;  /* 0x000000fb00c97202 */ /* 0x000fe20000000f00 */
[-C--:B------:R-:W-:Y:S05]  /*dc90*/  HMMA.16816.F32 R4, R20, R24.reuse, R4 ;  /* 0x000000181404723c */ /* 0x080fea0000001804 */
[----:B------:R-:W-:Y:S01]  /*dca0*/  F2FP.PACK_AB R28, R195, R196 ;  /* 0x000000c4c31c723e */ /* 0x000fe200000000ff */
[----:B------:R-:W-:Y:S01]  /*dcb0*/  MUFU.EX2 R251, R36 ;  /* 0x0000002400fb7308 */ /* 0x000fe20000000800 */
[----:B-1----:R-:W-:Y:S01]  /*dcc0*/  F2FP.PACK_AB R30, R198, R192 ;  /* 0x000000c0c61e723e */ /* 0x002fe200000000ff */
[----:B------:R-:W-:Y:S01]  /*dcd0*/  FFMA.FTZ R40, R53, c[0x0][0x2d0], -R214 ;  /* 0x0000b40035287a23 */ /* 0x000fe200000108d6 */
[----:B--2---:R-:W-:Y:S03]  /*dce0*/  F2FP.PACK_AB R31, R205, R204 ;  /* 0x000000cccd1f723e */ /* 0x004fe600000000ff */
[----:B------:R-:W-:Y:S01]  /*dcf0*/  MOV R41, R187 ;  /* 0x000000bb00297202 */ /* 0x000fe20000000f00 */
[--C-:B------:R-:W-:Y:S01]  /*dd00*/  FFMA.FTZ R53, R62, c[0x0][0x2d0], -R2.reuse ;  /* 0x0000b4003e357a23 */ /* 0x100fe20000010802 */
[----:B------:R-:W-:Y:S02]  /*dd10*/  MOV R199, R225 ;  /* 0x000000e100c77202 */ /* 0x000fe40000000f00 */
[C---:B------:R-:W-:Y:S01]  /*dd20*/  HMMA.16816.F32 R8, R28.reuse, R24, R8 ;  /* 0x000000181c08723c */ /* 0x040fe20000001808 */
[----:B------:R1:W-:Y:S03]  /*dd30*/  MUFU.EX2 R225, R48 ;  /* 0x0000003000e17308 */ /* 0x0003e60000000800 */
[----:B------:R-:W-:Y:S02]  /*dd40*/  MOV R210, R186 ;  /* 0x000000ba00d27202 */ /* 0x000fe40000000f00 */
[----:B------:R-:W-:Y:S02]  /*dd50*/  MOV R209, R227 ;  /* 0x000000e300d17202 */ /* 0x000fe40000000f00 */
[-C--:B------:R-:W-:Y:S03]  /*dd60*/  HMMA.16816.F32 R12, R28, R26.reuse, R12 ;  /* 0x0000001a1c0c723c */ /* 0x080fe6000000180c */
[----:B------:R2:W-:Y:S01]  /*dd70*/  MUFU.EX2 R186, R42 ;  /* 0x0000002a00ba7308 */ /* 0x0005e20000000800 */
[----:B------:R-:W-:Y:S02]  /*dd80*/  MOV R208, R224 ;  /* 0x000000e000d07202 */ /* 0x000fe40000000f00 */
[----:B------:R-:W-:Y:S02]  /*dd90*/  MOV R214, R198 ;  /* 0x000000c600d67202 */ /* 0x000fe40000000f00 */
[C---:B------:R-:W-:Y:S01]  /*dda0*/  HMMA.16816.F32 R16, R20.reuse, R26, R16 ;  /* 0x0000001a1410723c */ /* 0x040fe20000001810 */
[----:B------:R-:W2:Y:S03]  /*ddb0*/  LDSM.16.MT88.4 R24, [R233+0x800] ;  /* 0x00080000e918783b */ /* 0x000ea60000004200 */
[----:B------:R-:W-:Y:S01]  /*ddc0*/  MOV R198, R199 ;  /* 0x000000c700c67202 */ /* 0x000fe20000000f00 */
[----:B------:R2:W-:Y:S01]  /*ddd0*/  MUFU.EX2 R227, R38 ;  /* 0x0000002600e37308 */ /* 0x0005e20000000800 */
[----:B------:R-:W-:Y:S02]  /*dde0*/  MOV R199, R210 ;  /* 0x000000d200c77202 */ /* 0x000fe40000000f00 */
[-C--:B------:R-:W-:Y:S01]  /*ddf0*/  HMMA.16816.F32 R132, R20, R32.reuse, R132 ;  /* 0x000000201484723c */ /* 0x080fe20000001884 */
[----:B-1----:R-:W3:Y:S06]  /*de00*/  LDL.LU R48, [R1+0x18] ;  /* 0x0000180001307983 */ /* 0x002eec0000300800 */
[----:B------:R-:W-:Y:S01]  /*de10*/  MUFU.EX2 R62, R50 ;  /* 0x00000032003e7308 */ /* 0x000fe20000000800 */
[C---:B------:R-:W-:Y:S01]  /*de20*/  HMMA.16816.F32 R136, R28.reuse, R32, R136 ;  /* 0x000000201c88723c */ /* 0x040fe20000001888 */
[----:B--2---:R-:W2:Y:S07]  /*de30*/  LDL.LU R42, [R1+0x4] ;  /* 0x00000400012a7983 */ /* 0x004eae0000300800 */
[-C--:B------:R-:W-:Y:S01]  /*de40*/  HMMA.16816.F32 R140, R28, R34.reuse, R140 ;  /* 0x000000221c8c723c */ /* 0x080fe2000000188c */
[----:B------:R1:W1:Y:S01]  /*de50*/  MUFU.EX2 R187, R43 ;  /* 0x0000002b00bb7308 */ /* 0x0002620000000800 */
[----:B------:R-:W-:Y:S06]  /*de60*/  LDSM.16.MT88.4 R36, [R230+0x1000] ;  /* 0x00100000e624783b */ /* 0x000fec0000004200 */
[C---:B------:R-:W-:Y:S03]  /*de70*/  HMMA.16816.F32 R144, R20.reuse, R34, R144 ;  /* 0x000000221490723c */ /* 0x040fe60000001890 */
[----:B------:R1:W-:Y:S01]  /*de80*/  MUFU.EX2 R224, R49 ;  /* 0x0000003100e07308 */ /* 0x0003e20000000800 */
[----:B------:R-:W1:Y:S04]  /*de90*/  LDSM.16.MT88.4 R32, [R232+0x800] ;  /* 0x00080000e820783b */ /* 0x000e680000004200 */
[-C--:B------:R-:W-:Y:S05]  /*dea0*/  HMMA.16816.F32 R148, R20, R24.reuse, R148 ;  /* 0x000000181494723c */ /* 0x080fea0000001894 */
[----:B------:R-:W-:Y:S03]  /*deb0*/  MUFU.EX2 R210, R52 ;  /* 0x0000003400d27308 */ /* 0x000fe60000000800 */
[C---:B------:R-:W-:Y:S04]  /*dec0*/  HMMA.16816.F32 R152, R28.reuse, R24, R152 ;  /* 0x000000181c98723c */ /* 0x040fe80000001898 */
[----:B-1----:R-:W-:Y:S03]  /*ded0*/  MOV R43, R219 ;  /* 0x000000db002b7202 */ /* 0x002fe60000000f00 */
[----:B------:R1:W1:Y:S01]  /*dee0*/  MUFU.EX2 R219, R44 ;  /* 0x0000002c00db7308 */ /* 0x0002620000000800 */
[-C--:B------:R-:W-:Y:S04]  /*def0*/  HMMA.16816.F32 R156, R28, R26.reuse, R156 ;  /* 0x0000001a1c9c723c */ /* 0x080fe8000000189c */
[--C-:B------:R-:W-:Y:S02]  /*df00*/  FFMA.FTZ R49, R55, c[0x0][0x2d0], -R213.reuse ;  /* 0x0000b40037317a23 */ /* 0x100fe400000108d5 */
[--C-:B------:R-:W-:Y:S02]  /*df10*/  FFMA.FTZ R55, R58, c[0x0][0x2d0], -R2.reuse ;  /* 0x0000b4003a377a23 */ /* 0x100fe40000010802 */
[C---:B------:R-:W-:Y:S01]  /*df20*/  HMMA.16816.F32 R160, R20.reuse, R26, R160 ;  /* 0x0000001a14a0723c */ /* 0x040fe200000018a0 */
[----:B------:R-:W1:Y:S01]  /*df30*/  LDSM.16.MT88.4 R24, [R229+0x2800] ;  /* 0x00280000e518783b */ /* 0x000e620000004200 */
[----:B------:R1:W-:Y:S06]  /*df40*/  MUFU.EX2 R58, R60 ;  /* 0x0000003c003a7308 */ /* 0x0003ec0000000800 */
[-C--:B------:R-:W-:Y:S04]  /*df50*/  HMMA.16816.F32 R164, R20, R32.reuse, R164 ;  /* 0x0000002014a4723c */ /* 0x080fe800000018a4 */
[----:B------:R-:W-:Y:S01]  /*df60*/  MUFU.EX2 R53, R53 ;  /* 0x0000003500357308 */ /* 0x000fe20000000800 */
[--C-:B-1----:R-:W-:Y:S02]  /*df70*/  FFMA.FTZ R44, R54, c[0x0][0x2d0], -R213.reuse ;  /* 0x0000b400362c7a23 */ /* 0x102fe400000108d5 */
[----:B------:R-:W-:Y:S02]  /*df80*/  FFMA.FTZ R213, R67, c[0x0][0x2d0], -R213 ;  /* 0x0000b40043d57a23 */ /* 0x000fe400000108d5 */
[--C-:B------:R-:W-:Y:S01]  /*df90*/  FFMA.FTZ R54, R59, c[0x0][0x2d0], -R2.reuse ;  /* 0x0000b4003b367a23 */ /* 0x100fe20000010802 */
[C---:B------:R-:W-:Y:S04]  /*dfa0*/  HMMA.16816.F32 R168, R28.reuse, R32, R168 ;  /* 0x000000201ca8723c */ /* 0x040fe800000018a8 */
[----:B------:R1:W-:Y:S01]  /*dfb0*/  MUFU.EX2 R67, R49 ;  /* 0x0000003100437308 */ /* 0x0003e20000000800 */
[----:B------:R-:W-:Y:S01]  /*dfc0*/  FFMA.FTZ R2, R63, c[0x0][0x2d0], -R2 ;  /* 0x0000b4003f027a23 */ /* 0x000fe20000010802 */
[----:B------:R-:W-:Y:S02]  /*dfd0*/  MOV R60, R192 ;  /* 0x000000c0003c7202 */ /* 0x000fe40000000f00 */
[-C--:B------:R-:W-:Y:S06]  /*dfe0*/  HMMA.16816.F32 R172, R28, R34.reuse, R172 ;  /* 0x000000221cac723c */ /* 0x080fec00000018ac */
[----:B------:R-:W-:Y:S02]  /*dff0*/  MUFU.EX2 R63, R51 ;  /* 0x00000033003f7308 */ /* 0x000fe40000000800 */
[C---:B------:R-:W-:Y:S01]  /*e000*/  HMMA.16816.F32 R176, R20.reuse, R34, R176 ;  /* 0x0000002214b0723c */ /* 0x040fe200000018b0 */
[----:B------:R-:W1:Y:S07]  /*e010*/  LDSM.16.MT88.4 R32, [R230+0x2800] ;  /* 0x00280000e620783b */ /* 0x000e6e0000004200 */
[----:B------:R-:W-:Y:S01]  /*e020*/  MUFU.EX2 R52, R2 ;  /* 0x0000000200347308 */ /* 0x000fe20000000800 */
[-C--:B------:R-:W-:Y:S03]  /*e030*/  HMMA.16816.F32 R68, R20, R24.reuse, R68 ;  /* 0x000000181444723c */ /* 0x080fe60000001844 */
[----:B-1----:R-:W-:Y:S05]  /*e040*/  MOV R49, R201 ;  /* 0x000000c900317202 */ /* 0x002fea0000000f00 */
[C---:B------:R-:W-:Y:S01]  /*e050*/  HMMA.16816.F32 R72, R28.reuse, R24, R72 ;  /* 0x000000181c48723c */ /* 0x040fe20000001848 */
[----:B------:R-:W-:Y:S07]  /*e060*/  MUFU.EX2 R213, R213 ;  /* 0x000000d500d57308 */ /* 0x000fee0000000800 */
[-C--:B------:R-:W-:Y:S03]  /*e070*/  HMMA.16816.F32 R76, R28, R26.reuse, R76 ;  /* 0x0000001a1c4c723c */ /* 0x080fe6000000184c */
[----:B------:R-:W-:Y:S05]  /*e080*/  MUFU.EX2 R59, R57 ;  /* 0x00000039003b7308 */ /* 0x000fea0000000800 */
[C---:B------:R-:W-:Y:S01]  /*e090*/  HMMA.16816.F32 R80, R20.reuse, R26, R80 ;  /* 0x0000001a1450723c */ /* 0x040fe20000001850 */
[----:B------:R-:W1:Y:S04]  /*e0a0*/  LDSM.16.MT88.4 R24, [R233+0x2800] ;  /* 0x00280000e918783b */ /* 0x000e680000004200 */
[----:B------:R1:W1:Y:S03]  /*e0b0*/  MUFU.EX2 R61, R56 ;  /* 0x00000038003d7308 */ /* 0x0002660000000800 */
[-C--:B------:R-:W-:Y:S07]  /*e0c0*/  HMMA.16816.F32 R84, R20, R32.reuse, R84 ;  /* 0x000000201454723c */ /* 0x080fee0000001854 */
[----:B------:R-:W-:Y:S01]  /*e0d0*/  MUFU.EX2 R55, R55 ;  /* 0x0000003700377308 */ /* 0x000fe20000000800 */
[C---:B------:R-:W-:Y:S08]  /*e0e0*/  HMMA.16816.F32 R88, R28.reuse, R32, R88 ;  /* 0x000000201c58723c */ /* 0x040ff00000001858 */
[-C--:B------:R-:W-:Y:S01]  /*e0f0*/  HMMA.16816.F32 R92, R28, R34.reuse, R92 ;  /* 0x000000221c5c723c */ /* 0x080fe2000000185c */
[----:B------:R-:W2:Y:S07]  /*e100*/  MUFU.EX2 R54, R54 ;  /* 0x0000003600367308 */ /* 0x000eae0000000800 */
[C---:B------:R-:W-:Y:S01]  /*e110*/  HMMA.16816.F32 R96, R20.reuse, R34, R96 ;  /* 0x000000221460723c */ /* 0x040fe20000001860 */
[----:B------:R-:W4:Y:S07]  /*e120*/  LDSM.16.MT88.4 R32, [R232+0x2800] ;  /* 0x00280000e820783b */ /* 0x000f2e0000004200 */
[-C--:B-1----:R-:W-:Y:S08]  /*e130*/  HMMA.16816.F32 R100, R20, R24.reuse, R100 ;  /* 0x000000181464723c */ /* 0x082ff00000001864 */
[C---:B------:R-:W-:Y:S08]  /*e140*/  HMMA.16816.F32 R104, R28.reuse, R24, R104 ;  /* 0x000000181c68723c */ /* 0x040ff00000001868 */
[-C--:B------:R-:W-:Y:S08]  /*e150*/  HMMA.16816.F32 R108, R28, R26.reuse, R108 ;  /* 0x0000001a1c6c723c */ /* 0x080ff0000000186c */
[C---:B------:R-:W-:Y:S01]  /*e160*/  HMMA.16816.F32 R112, R20.reuse, R26, R112 ;  /* 0x0000001a1470723c */ /* 0x040fe20000001870 */
[----:B------:R-:W1:Y:S07]  /*e170*/  LDSM.16.MT88.4 R24, [R229+0x1000] ;  /* 0x00100000e518783b */ /* 0x000e6e0000004200 */
[-C--:B----4-:R-:W-:Y:S08]  /*e180*/  HMMA.16816.F32 R116, R20, R32.reuse, R116 ;  /* 0x000000201474723c */ /* 0x090ff00000001874 */
[C---:B------:R-:W-:Y:S08]  /*e190*/  HMMA.16816.F32 R120, R28.reuse, R32, R120 ;  /* 0x000000201c78723c */ /* 0x040ff00000001878 */
[-C--:B------:R-:W-:Y:S07]  /*e1a0*/  HMMA.16816.F32 R124, R28, R34.reuse, R124 ;  /* 0x000000221c7c723c */ /* 0x080fee000000187c */
[----:B------:R-:W-:Y:S01]  /*e1b0*/  F2FP.PACK_AB R28, R221, R220 ;  /* 0x000000dcdd1c723e */ /* 0x000fe200000000ff */
[----:B------:R-:W-:Y:S01]  /*e1c0*/  HMMA.16816.F32 R128, R20, R34, R128 ;  /* 0x000000221480723c */ /* 0x000fe20000001880 */
[----:B------:R-:W4:Y:S03]  /*e1d0*/  LDSM.16.MT88.4 R32, [R233+0x1000] ;  /* 0x00100000e920783b */ /* 0x000f260000004200 */
[----:B------:R-:W-:Y:S01]  /*e1e0*/  F2FP.PACK_AB R29, R187, R186 ;  /* 0x000000babb1d723e */ /* 0x000fe200000000ff */
[----:B------:R-:W-:Y:S01]  /*e1f0*/  FFMA.FTZ R0, R0, R190, R215 ;  /* 0x000000be00007223 */ /* 0x000fe200000100d7 */
[----:B------:R-:W-:Y:S02]  /*e200*/  F2FP.PACK_AB R30, R211, R219 ;  /* 0x000000dbd31e723e */ /* 0x000fe400000000ff */
[----:B------:R-:W-:Y:S01]  /*e210*/  F2FP.PACK_AB R20, R250, R251 ;  /* 0x000000fbfa14723e */ /* 0x000fe200000000ff */
[----:B------:R-:W-:Y:S03]  /*e220*/  FADD.FTZ R0, R216, R0 ;  /* 0x00000000d8007221 */ /* 0x000fe60000010000 */
[----:B------:R-:W-:Y:S01]  /*e230*/  F2FP.PACK_AB R21, R226, R227 ;  /* 0x000000e3e215723e */ /* 0x000fe200000000ff */
[----:B------:R-:W-:Y:S01]  /*e240*/  FADD.FTZ R56, R217, R0 ;  /* 0x00000000d9387221 */ /* 0x000fe20000010000 */
[----:B------:R-:W-:Y:S02]  /*e250*/  F2FP.PACK_AB R22, R224, R225 ;  /* 0x000000e1e016723e */ /* 0x000fe400000000ff */
[----:B------:R-:W-:Y:S02]  /*e260*/  F2FP.PACK_AB R23, R223, R222 ;  /* 0x000000dedf17723e */ /* 0x000fe400000000ff */
[----:B------:R-:W-:Y:S02]  /*e270*/  F2FP.PACK_AB R31, R64, R65 ;  /* 0x00000041401f723e */ /* 0x000fe400000000ff */
[----:B------:R-:W-:Y:S02]  /*e280*/  MOV R215, R203 ;  /* 0x000000cb00d77202 */ /* 0x000fe40000000f00 */
[----:B------:R-:W-:Y:S01]  /*e290*/  MOV R190, R209 ;  /* 0x000000d100be7202 */ /* 0x000fe20000000f00 */
[-C--:B-1----:R-:W-:Y:S01]  /*e2a0*/  HMMA.16816.F32 R4, R20, R24.reuse, R4 ;  /* 0x000000181404723c */ /* 0x082fe20000001804 */
[----:B------:R1:W1:Y:S02]  /*e2b0*/  MUFU.EX2 R209, R40 ;  /* 0x0000002800d17308 */ /* 0x0002640000000800 */
[----:B------:R-:W-:Y:S02]  /*e2c0*/  MOV R216, R195 ;  /* 0x000000c300d87202 */ /* 0x000fe40000000f00 */
[----:B------:R-:W-:Y:S02]  /*e2d0*/  MOV R0, R188 ;  /* 0x000000bc00007202 */ /* 0x000fe40000000f00 */
[----:B------:R-:W-:Y:S01]  /*e2e0*/  MOV R217, R189 ;  /* 0x000000bd00d97202 */ /* 0x000fe20000000f00 */
[C---:B------:R-:W-:Y:S08]  /*e2f0*/  HMMA.16816.F32 R8, R28.reuse, R24, R8 ;  /* 0x000000181c08723c */ /* 0x040ff00000001808 */
[-C--:B------:R-:W-:Y:S08]  /*e300*/  HMMA.16816.F32 R12, R28, R26.reuse, R12 ;  /* 0x0000001a1c0c723c */ /* 0x080ff0000000180c */
[C---:B------:R-:W-:Y:S01]  /*e310*/  HMMA.16816.F32 R16, R20.reuse, R26, R16 ;  /* 0x0000001a1410723c */ /* 0x040fe20000001810 */
[----:B------:R-:W1:Y:S07]  /*e320*/  LDSM.16.MT88.4 R24, [R232+0x1000] ;  /* 0x00100000e818783b */ /* 0x000e6e0000004200 */
[-C--:B------:R-:W-:Y:S08]  /*e330*/  HMMA.16816.F32 R132, R20, R36.reuse, R132 ;  /* 0x000000241484723c */ /* 0x080ff00000001884 */
[C---:B------:R-:W-:Y:S08]  /*e340*/  HMMA.16816.F32 R136, R28.reuse, R36, R136 ;  /* 0x000000241c88723c */ /* 0x040ff00000001888 */
[-C--:B------:R-:W-:Y:S04]  /*e350*/  HMMA.16816.F32 R140, R28, R38.reuse, R140 ;  /* 0x000000261c8c723c */ /* 0x080fe8000000188c */
[----:B---3--:R-:W-:Y:S04]  /*e360*/  FFMA.FTZ R181, R181, R48, R41 ;  /* 0x00000030b5b57223 */ /* 0x008fe80000010029 */
[C---:B------:R-:W-:Y:S01]  /*e370*/  HMMA.16816.F32 R144, R20.reuse, R38, R144 ;  /* 0x000000261490723c */ /* 0x040fe20000001890 */
[----:B------:R-:W-:Y:S03]  /*e380*/  LDSM.16.MT88.4 R36, [R230+0x3000] ;  /* 0x00300000e624783b */ /* 0x000fe60000004200 */
[----:B------:R-:W-:Y:S01]  /*e390*/  FFMA.FTZ R48, R3, R202, R252 ;  /* 0x000000ca03307223 */ /* 0x000fe200000100fc */
[----:B------:R-:W-:Y:S02]  /*e3a0*/  MOV R252, R200 ;  /* 0x000000c800fc7202 */ /* 0x000fe40000000f00 */
[----:B------:R-:W-:Y:S01]  /*e3b0*/  MOV R3, R208 ;  /* 0x000000d000037202 */ /* 0x000fe20000000f00 */
[-C--:B----4-:R-:W-:Y:S01]  /*e3c0*/  HMMA.16816.F32 R148, R20, R32.reuse, R148 ;  /* 0x000000201494723c */ /* 0x090fe20000001894 */
[----:B------:R-:W-:Y:S01]  /*e3d0*/  LDSM.16.MT88.4 R200, [R229+0x1800] ;  /* 0x00180000e5c8783b */ /* 0x000fe20000004200 */
[----:B------:R3:W4:Y:S02]  /*e3e0*/  MUFU.EX2 R208, R44 ;  /* 0x0000002c00d07308 */ /* 0x0007240000000800 */
[----:B--2---:R-:W-:Y:S02]  /*e3f0*/  FFMA.FTZ R180, R180, R42, R43 ;  /* 0x0000002ab4b47223 */ /* 0x004fe4000001002b */
[----:B------:R-:W-:Y:S02]  /*e400*/  FADD.FTZ R2, R245, R48 ;  /* 0x00000030f5027221 */ /* 0x000fe40000010000 */
[C---:B------:R-:W-:Y:S01]  /*e410*/  HMMA.16816.F32 R152, R28.reuse, R32, R152 ;  /* 0x000000201c98723c */ /* 0x040fe20000001898 */
[----:B-1----:R-:W1:Y:S03]  /*e420*/  LDSM.16.MT88.4 R40, [R229+0x3000] ;  /* 0x00300000e528783b */ /* 0x002e660000004200 */
[----:B------:R-:W-:Y:S02]  /*e430*/  FADD.FTZ R2, R239, R2 ;  /* 0x00000002ef027221 */ /* 0x000fe40000010000 */
[----:B------:R-:W-:Y:S01]  /*e440*/  FADD.FTZ R3, R3, R181 ;  /* 0x000000b503037221 */ /* 0x000fe20000010000 */
[----:B------:R-:W-:Y:S01]  /*e450*/  MOV R181, R194 ;  /* 0x000000c200b57202 */ /* 0x000fe20000000f00 */
[-C--:B------:R-:W-:Y:S01]  /*e460*/  HMMA.16816.F32 R156, R28, R34.reuse, R156 ;  /* 0x000000221c9c723c */ /* 0x080fe2000000189c */
[----:B------:R2:W5:Y:S03]  /*e470*/  LDL.LU R245, [R1+0x98] ;  /* 0x0000980001f57983 */ /* 0x0005660000300800 */
[----:B------:R-:W-:Y:S04]  /*e480*/  FADD.FTZ R3, R247, R3 ;  /* 0x00000003f7037221 */ /* 0x000fe80000010000 */
[C---:B------:R-:W-:Y:S01]  /*e490*/  HMMA.16816.F32 R160, R20.reuse, R34, R160 ;  /* 0x0000002214a0723c */ /* 0x040fe200000018a0 */
[----:B------:R-:W-:Y:S07]  /*e4a0*/  LDSM.16.MT88.4 R32, [R232+0x3000] ;  /* 0x00300000e820783b */ /* 0x000fee0000004200 */
[-C--:B------:R-:W-:Y:S01]  /*e4b0*/  HMMA.16816.F32 R164, R20, R24.reuse, R164 ;  /* 0x0000001814a4723c */ /* 0x080fe200000018a4 */
[----:B---3--:R-:W3:Y:S07]  /*e4c0*/  LDSM.16.MT88.4 R44, [R233+0x3000] ;  /* 0x00300000e92c783b */ /* 0x008eee0000004200 */
[C---:B------:R-:W-:Y:S07]  /*e4d0*/  HMMA.16816.F32 R168, R28.reuse, R24, R168 ;  /* 0x000000181ca8723c */ /* 0x040fee00000018a8 */
[----:B------:R-:W-:Y:S01]  /*e4e0*/  FADD.FTZ R24, R49, R180 ;  /* 0x000000b431187221 */ /* 0x000fe20000010000 */
[-C--:B------:R-:W-:Y:S01]  /*e4f0*/  HMMA.16816.F32 R172, R28, R26.reuse, R172 ;  /* 0x0000001a1cac723c */ /* 0x080fe200000018ac */
[----:B------:R-:W-:Y:S03]  /*e500*/  LDSM.16.MT88.4 R48, [R233+0x3800] ;  /* 0x00380000e930783b */ /* 0x000fe60000004200 */
[----:B------:R-:W-:Y:S01]  /*e510*/  FADD.FTZ R57, R246, R24 ;  /* 0x00000018f6397221 */ /* 0x000fe20000010000 */
[----:B------:R-:W-:Y:S02]  /*e520*/  MOV R180, R193 ;  /* 0x000000c100b47202 */ /* 0x000fe40000000f00 */
[----:B------:R-:W-:Y:S01]  /*e530*/  F2FP.PACK_AB R24, R59, R61 ;  /* 0x0000003d3b18723e */ /* 0x000fe200000000ff */
[C---:B------:R-:W-:Y:S01]  /*e540*/  HMMA.16816.F32 R176, R20.reuse, R26, R176 ;  /* 0x0000001a14b0723c */ /* 0x040fe200000018b0 */
[----:B------:R2:W5:Y:S03]  /*e550*/  LDL.LU R246, [R1+0x94] ;  /* 0x0000940001f67983 */ /* 0x0005660000300800 */
[----:B------:R-:W-:Y:S01]  /*e560*/  F2FP.PACK_AB R25, R54, R55 ;  /* 0x000000373619723e */ /* 0x000fe200000000ff */
[----:B------:R2:W5:Y:S02]  /*e570*/  LDL.LU R247, [R1+0x90] ;  /* 0x0000900001f77983 */ /* 0x0005640000300800 */
[----:B------:R-:W-:Y:S01]  /*e580*/  F2FP.PACK_AB R26, R212, R58 ;  /* 0x0000003ad41a723e */ /* 0x000fe200000000ff */
[-C--:B-1----:R-:W-:Y:S01]  /*e590*/  HMMA.16816.F32 R68, R20, R40.reuse, R68 ;  /* 0x000000281444723c */ /* 0x082fe20000001844 */
[----:B------:R2:W5:Y:S03]  /*e5a0*/  LDL.LU R239, [R1+0x8c] ;  /* 0x00008c0001ef7983 */ /* 0x0005660000300800 */
[----:B------:R-:W-:Y:S04]  /*e5b0*/  F2FP.PACK_AB R27, R52, R53 ;  /* 0x00000035341b723e */ /* 0x000fe800000000ff */
[C---:B------:R-:W-:Y:S08]  /*e5c0*/  HMMA.16816.F32 R72, R28.reuse, R40, R72 ;  /* 0x000000281c48723c */ /* 0x040ff00000001848 */
[-C--:B------:R-:W-:Y:S08]  /*e5d0*/  HMMA.16816.F32 R76, R28, R42.reuse, R76 ;  /* 0x0000002a1c4c723c */ /* 0x080ff0000000184c */
[C---:B------:R-:W-:Y:S01]  /*e5e0*/  HMMA.16816.F32 R80, R20.reuse, R42, R80 ;  /* 0x0000002a1450723c */ /* 0x040fe20000001850 */
[----:B------:R-:W-:Y:S07]  /*e5f0*/  LDSM.16.MT88.4 R40, [R233+0x1800] ;  /* 0x00180000e928783b */ /* 0x000fee0000004200 */
[-C--:B------:R-:W-:Y:S08]  /*e600*/  HMMA.16816.F32 R84, R20, R36.reuse, R84 ;  /* 0x000000241454723c */ /* 0x080ff00000001854 */
        /* <DEDUP_REMOVED lines=10> */
[C---:B------:R-:W-:Y:S08]  /*e6b0*/  HMMA.16816.F32 R120, R28.reuse, R32, R120 ;  /* 0x000000201c78723c */ /* 0x040ff00000001878 */
[-C--:B------:R-:W-:Y:S01]  /*e6c0*/  HMMA.16816.F32 R124, R28, R34.reuse, R124 ;  /* 0x000000221c7c723c */ /* 0x080fe2000000187c */
[----:B------:R-:W1:Y:S07]  /*e6d0*/  LDSM.16.MT88.4 R28, [R229+0x3800] ;  /* 0x00380000e51c783b */ /* 0x000e6e0000004200 */
[----:B------:R-:W-:Y:S01]  /*e6e0*/  HMMA.16816.F32 R128, R20, R34, R128 ;  /* 0x000000221480723c */ /* 0x000fe20000001880 */
[----:B------:R-:W1:Y:S06]  /*e6f0*/  LDSM.16.MT88.4 R32, [R230+0x3800] ;  /* 0x00380000e620783b */ /* 0x000e6c0000004200 */
[----:B------:R-:W-:Y:S02]  /*e700*/  F2FP.PACK_AB R20, R209, R210 ;  /* 0x000000d2d114723e */ /* 0x000fe400000000ff */
[----:B----4-:R-:W-:Y:S03]  /*e710*/  F2FP.PACK_AB R21, R67, R208 ;  /* 0x000000d04315723e */ /* 0x010fe600000000ff */
[----:B------:R-:W-:Y:S02]  /*e720*/  F2FP.PACK_AB R22, R63, R62 ;  /* 0x0000003e3f16723e */ /* 0x000fe400000000ff */
[----:B------:R-:W-:Y:S07]  /*e730*/  F2FP.PACK_AB R23, R213, R66 ;  /* 0x00000042d517723e */ /* 0x000fee00000000ff */
[-C--:B------:R-:W-:Y:S07]  /*e740*/  HMMA.16816.F32 R192, R20, R200.reuse, R4 ;  /* 0x000000c814c0723c */ /* 0x080fee0000001804 */
[----:B------:R-:W-:Y:S02]  /*e750*/  MOV R6, R190 ;  /* 0x000000be00067202 */ /* 0x000fe40000000f00 */
[----:B------:R-:W-:Y:S02]  /*e760*/  MOV R7, R191 ;  /* 0x000000bf00077202 */ /* 0x000fe40000000f00 */
[C---:B------:R-:W-:Y:S07]  /*e770*/  HMMA.16816.F32 R188, R24.reuse, R200, R8 ;  /* 0x000000c818bc723c */ /* 0x040fee0000001808 */
[----:B------:R-:W-:Y:S02]  /*e780*/  MOV R9, R199 ;  /* 0x000000c700097202 */ /* 0x000fe40000000f00 */
[----:B------:R-:W-:Y:S03]  /*e790*/  MOV R10, R196 ;  /* 0x000000c4000a7202 */ /* 0x000fe60000000f00 */
[----:B------:R-:W-:Y:S01]  /*e7a0*/  MOV R8, R197 ;  /* 0x000000c500087202 */ /* 0x000fe20000000f00 */
[----:B------:R-:W-:Y:S01]  /*e7b0*/  FADD.FTZ R2, R9, R2 ;  /* 0x0000000209027221 */ /* 0x000fe20000010000 */
[----:B------:R-:W-:Y:S01]  /*e7c0*/  MOV R11, R0 ;  /* 0x00000000000b7202 */ /* 0x000fe20000000f00 */
[----:B------:R-:W-:Y:S01]  /*e7d0*/  FADD.FTZ R9, R218, R56 ;  /* 0x00000038da097221 */ /* 0x000fe20000010000 */
[----:B------:R-:W-:Y:S01]  /*e7e0*/  MOV R0, R198 ;  /* 0x000000c600007202 */ /* 0x000fe20000000f00 */
[----:B------:R-:W-:Y:S01]  /*e7f0*/  FADD.FTZ R2, R10, R2 ;  /* 0x000000020a027221 */ /* 0x000fe20000010000 */
[-C--:B------:R-:W-:Y:S03]  /*e800*/  HMMA.16816.F32 R196, R24, R202.reuse, R12 ;  /* 0x000000ca18c4723c */ /* 0x080fe6000000180c */
[----:B------:R-:W-:Y:S04]  /*e810*/  FADD.FTZ R0, R0, R57 ;  /* 0x0000003900007221 */ /* 0x000fe80000010000 */
[----:B------:R-:W-:Y:S01]  /*e820*/  MOV R14, R6 ;  /* 0x00000006000e7202 */ /* 0x000fe20000000f00 */
[C---:B------:R-:W-:Y:S04]  /*e830*/  HMMA.16816.F32 R200, R20.reuse, R202, R16 ;  /* 0x000000ca14c8723c */ /* 0x040fe80000001810 */
[----:B------:R-:W-:Y:S01]  /*e840*/  MOV R15, R7 ;  /* 0x00000007000f7202 */ /* 0x000fe20000000f00 */
[----:B------:R-:W-:Y:S01]  /*e850*/  FADD.FTZ R3, R14, R3 ;  /* 0x000000030e037221 */ /* 0x000fe20000010000 */
[----:B------:R-:W4:Y:S01]  /*e860*/  LDSM.16.MT88.4 R4, [R232+0x3800] ;  /* 0x00380000e804783b */ /* 0x000f220000004200 */
[----:B------:R-:W-:Y:S01]  /*e870*/  FADD.FTZ R8, R8, R0 ;  /* 0x0000000008087221 */ /* 0x000fe20000010000 */
        /* <DEDUP_REMOVED lines=23> */
[----:B------:R-:W-:Y:S01]  /*e9f0*/  MOV R186, R182 ;  /* 0x000000b600ba7202 */ /* 0x000fe20000000f00 */
        /* <DEDUP_REMOVED lines=51> */
[----:B------:R1:W-:Y:S01]  /*ed30*/  STL [R1+0x18], R3 ;  /* 0x0000180301007387 */ /* 0x0003e20000100800 */
[----:B------:R-:W-:Y:S03]  /*ed40*/  FADD.FTZ R0, R52, R0 ;  /* 0x0000000034007221 */ /* 0x000fe60000010000 */
[----:B------:R3:W-:Y:S04]  /*ed50*/  STL [R1+0x1c], R2 ;  /* 0x00001c0201007387 */ /* 0x0007e80000100800 */
[----:B------:R4:W-:Y:S01]  /*ed60*/  STL [R1+0x20], R0 ;  /* 0x0000200001007387 */ /* 0x0009e20000100800 */
[----:B-1----:R-:W-:Y:S02]  /*ed70*/  MOV R3, R183 ;  /* 0x000000b700037202 */ /* 0x002fe40000000f00 */
[----:B---3--:R-:W-:Y:S02]  /*ed80*/  MOV R2, R184 ;  /* 0x000000b800027202 */ /* 0x008fe40000000f00 */
[----:B----4-:R-:W-:Y:S01]  /*ed90*/  MOV R0, R185 ;  /* 0x000000b900007202 */ /* 0x010fe20000000f00 */
[----:B--2---:R-:W-:-:S05]  /*eda0*/  @P1 BRA `(.L_x_1379) ;  /* 0xffffc61000001947 */ /* 0x004fca000383ffff */
.L_x_1378:
[----:B------:R-:W-:Y:S02]  /*edb0*/  MOV R10, 0x1f ;  /* 0x0000001f000a7802 */ /* 0x000fe40000000f00 */
[----:B------:R-:W-:Y:S01]  /*edc0*/  MOV R9, 0xffffffff ;  /* 0xffffffff00097802 */ /* 0x000fe20000000f00 */
[----:B------:R-:W-:Y:S05]  /*edd0*/  BRA.DIV ~URZ, `(.L_x_1380) ;  /* 0x00003b027f007947 */ /* 0x000fea000b800000 */
[----:B------:R-:W2:Y:S04]  /*ede0*/  LDL R0, [R1+0x4] ;  /* 0x0000040001007983 */ /* 0x000ea80000100800 */
[----:B--2---:R1:W2:Y:S02]  /*edf0*/  SHFL.BFLY PT, R4, R0, 0x2, 0x1f ;  /* 0x0c401f0000047f89 */ /* 0x0042a400000e0000 */
.L_x_1446:
[----:B-1----:R-:W3:Y:S02]  /*ee00*/  LDL.LU R0, [R1+0x4] ;  /* 0x0000040001007983 */ /* 0x002ee40000300800 */
[----:B--23--:R-:W-:Y:S01]  /*ee10*/  FADD.FTZ R4, R4, R0 ;  /* 0x0000000004047221 */ /* 0x00cfe20000010000 */
[----:B------:R-:W-:Y:S05]  /*ee20*/  BRA.DIV ~URZ, `(.L_x_1381) ;  /* 0x00003b127f007947 */ /* 0x000fea000b800000 */
[----:B------:R-:W2:Y:S04]  /*ee30*/  LDL.LU R2, [R1+0x18] ;  /* 0x0000180001027983 */ /* 0x000ea80000300800 */
[----:B------:R-:W3:Y:S04]  /*ee40*/  LDL.LU R0, [R1+0x1c] ;  /* 0x00001c0001007983 */ /* 0x000ee80000300800 */
[----:B------:R-:W4:Y:S04]  /*ee50*/  LDL.LU R9, [R1+0x20] ;  /* 0x0000200001097983 */ /* 0x000f280000300800 */
[----:B--2---:R-:W1:Y:S04]  /*ee60*/  SHFL.BFLY PT, R5, R2, 0x2, 0x1f ;  /* 0x0c401f0002057f89 */ /* 0x004e6800000e0000 */
[----:B---3--:R-:W2:Y:S04]  /*ee70*/  SHFL.BFLY PT, R6, R0, 0x2, 0x1f ;  /* 0x0c401f0000067f89 */ /* 0x008ea800000e0000 */
[----:B----4-:R-:W3:Y:S01]  /*ee80*/  SHFL.BFLY PT, R7, R9, 0x2, 0x1f ;  /* 0x0c401f0009077f89 */ /* 0x010ee200000e0000 */
[----:B-1----:R-:W-:-:S02]  /*ee90*/  FADD.FTZ R5, R5, R2 ;  /* 0x0000000205057221 */ /* 0x002fc40000010000 */
[----:B--2---:R-:W-:-:S03]  /*eea0*/  FADD.FTZ R6, R6, R0 ;  /* 0x0000000006067221 */ /* 0x004fc60000010000 */
[----:B------:R-:W1:Y:S01]  /*eeb0*/  SHFL.BFLY PT, R2, R5, 0x1, 0x1f ;  /* 0x0c201f0005027f89 */ /* 0x000e6200000e0000 */
[----:B---3--:R-:W-:-:S03]  /*eec0*/  FADD.FTZ R7, R7, R9 ;  /* 0x0000000907077221 */ /* 0x008fc60000010000 */
[----:B------:R-:W2:Y:S04]  /*eed0*/  SHFL.BFLY PT, R0, R4, 0x1, 0x1f ;  /* 0x0c201f0004007f89 */ /* 0x000ea800000e0000 */
[----:B------:R-:W3:Y:S04]  /*eee0*/  SHFL.BFLY PT, R3, R6, 0x1, 0x1f ;  /* 0x0c201f0006037f89 */ /* 0x000ee800000e0000 */
[----:B------:R4:W4:Y:S01]  /*eef0*/  SHFL.BFLY PT, R8, R7, 0x1, 0x1f ;  /* 0x0c201f0007087f89 */ /* 0x00092200000e0000 */
[----:B-1----:R-:W-:Y:S02]  /*ef00*/  FADD.FTZ R5, R5, R2 ;  /* 0x0000000205057221 */ /* 0x002fe40000010000 */
[----:B--2---:R-:W-:-:S02]  /*ef10*/  FADD.FTZ R4, R4, R0 ;  /* 0x0000000004047221 */ /* 0x004fc40000010000 */
[----:B---3--:R-:W-:-:S03]  /*ef20*/  FADD.FTZ R6, R6, R3 ;  /* 0x0000000306067221 */ /* 0x008fc60000010000 */
.L_x_1447:
[----:B------:R-:W-:Y:S01]  /*ef30*/  FSETP.NE.FTZ.AND P3, PT, R4, RZ, PT ;  /* 0x000000ff0400720b */ /* 0x000fe20003f75000 */
[----:B------:R-:W-:Y:S01]  /*ef40*/  CS2R R2, SRZ ;  /* 0x0000000000027805 */ /* 0x000fe2000001ff00 */
[----:B------:R-:W-:Y:S01]  /*ef50*/  FSETP.NE.FTZ.AND P2, PT, R5, RZ, PT ;  /* 0x000000ff0500720b */ /* 0x000fe20003f55000 */
[----:B----4-:R-:W-:Y:S01]  /*ef60*/  FADD.FTZ R7, R8, R7 ;  /* 0x0000000708077221 */ /* 0x010fe20000010000 */
[----:B------:R-:W-:Y:S02]  /*ef70*/  FSETP.NE.FTZ.AND P1, PT, R6, RZ, PT ;  /* 0x000000ff0600720b */ /* 0x000fe40003f35000 */
[----:B------:R-:W-:Y:S02]  /*ef80*/  MOV R0, RZ ;  /* 0x000000ff00007202 */ /* 0x000fe40000000f00 */
[----:B------:R-:W-:Y:S02]  /*ef90*/  FSETP.NE.FTZ.AND P0, PT, R7, RZ, PT ;  /* 0x000000ff0700720b */ /* 0x000fe40003f15000 */
[----:B------:R-:W-:-:S02]  /*efa0*/  MOV R60, 0xff800000 ;  /* 0xff800000003c7802 */ /* 0x000fc40000000f00 */
[----:B------:R-:W-:Y:S01]  /*efb0*/  MOV R59, 0xff800000 ;  /* 0xff800000003b7802 */ /* 0x000fe20000000f00 */
[----:B------:R-:W1:Y:S01]  /*efc0*/  @P3 MUFU.RCP R0, R4 ;  /* 0x0000000400003308 */ /* 0x000e620000001000 */
[----:B------:R-:W-:Y:S02]  /*efd0*/  MOV R58, 0xff800000 ;  /* 0xff800000003a7802 */ /* 0x000fe40000000f00 */
[----:B------:R-:W-:Y:S02]  /*efe0*/  MOV R57, 0xff800000 ;  /* 0xff80000000397802 */ /* 0x000fe40000000f00 */
[----:B------:R-:W-:-:S03]  /*eff0*/  @P1 MOV R13, 0x3f317218 ;  /* 0x3f317218000d1802 */ /* 0x000fc60000000f00 */
[----:B------:R-:W2:Y:S08]  /*f000*/  @P2 MUFU.RCP R3, R5 ;  /* 0x0000000500032308 */ /* 0x000eb00000001000 */
[----:B------:R-:W3:Y:S01]  /*f010*/  @P1 MUFU.RCP R2, R6 ;  /* 0x0000000600021308 */ /* 0x000ee20000001000 */
[C---:B-1----:R-:W-:Y:S02]  /*f020*/  FMUL.FTZ R192, R0.reuse, R192 ;  /* 0x000000c000c07220 */ /* 0x042fe40000410000 */
[----:B------:R-:W-:-:S02]  /*f030*/  FMUL.FTZ R56, R0, R193 ;  /* 0x000000c100387220 */ /* 0x000fc40000410000 */
[C---:B------:R-:W-:Y:S02]  /*f040*/  FMUL.FTZ R200, R0.reuse, R200 ;  /* 0x000000c800c87220 */ /* 0x040fe40000410000 */
[C---:B------:R-:W-:Y:S01]  /*f050*/  FMUL.FTZ R53, R0.reuse, R201 ;  /* 0x000000c900357220 */ /* 0x040fe20000410000 */
[----:B------:R-:W1:Y:S01]  /*f060*/  @P3 MUFU.LG2 R8, R4 ;  /* 0x0000000400083308 */ /* 0x000e620000000c00 */
[C---:B------:R-:W-:Y:S02]  /*f070*/  FMUL.FTZ R132, R0.reuse, R132 ;  /* 0x0000008400847220 */ /* 0x040fe40000410000 */
[C---:B------:R-:W-:Y:S02]  /*f080*/  FMUL.FTZ R50, R0.reuse, R133 ;  /* 0x0000008500327220 */ /* 0x040fe40000410000 */
[C---:B------:R-:W-:Y:S02]  /*f090*/  FMUL.FTZ R144, R0.reuse, R144 ;  /* 0x0000009000907220 */ /* 0x040fe40000410000 */
[C---:B------:R-:W-:Y:S01]  /*f0a0*/  FMUL.FTZ R47, R0.reuse, R145 ;  /* 0x00000091002f7220 */ /* 0x040fe20000410000 */
[----:B------:R4:W1:Y:S01]  /*f0b0*/  @P2 MUFU.LG2 R4, R5 ;  /* 0x0000000500042308 */ /* 0x0008620000000c00 */
[----:B------:R-:W-:-:S02]  /*f0c0*/  FMUL.FTZ R148, R0, R148 ;  /* 0x0000009400947220 */ /* 0x000fc40000410000 */
        /* <DEDUP_REMOVED lines=8> */
[----:B----4-:R-:W-:Y:S01]  /*f150*/  @P3 MOV R5, 0x3f317218 ;  /* 0x3f31721800053802 */ /* 0x010fe20000000f00 */
        /* <DEDUP_REMOVED lines=16> */
[----:B------:R-:W-:Y:S01]  /*f260*/  MOV R0, RZ ;  /* 0x000000ff00007202 */ /* 0x000fe20000000f00 */
[----:B--2---:R-:W-:-:S02]  /*f270*/  FMUL.FTZ R194, R3, R194 ;  /* 0x000000c203c27220 */ /* 0x004fc40000410000 */
[C---:B------:R-:W-:Y:S02]  /*f280*/  FMUL.FTZ R55, R3.reuse, R195 ;  /* 0x000000c303377220 */ /* 0x040fe40000410000 */
[C---:B------:R-:W-:Y:S01]  /*f290*/  FMUL.FTZ R202, R3.reuse, R202 ;  /* 0x000000ca03ca7220 */ /* 0x040fe20000410000 */
[----:B------:R-:W-:Y:S01]  /*f2a0*/  @P0 MUFU.RCP R0, R7 ;  /* 0x0000000700000308 */ /* 0x000fe20000001000 */
        /* <DEDUP_REMOVED lines=30> */
[C---:B---3--:R-:W-:Y:S02]  /*f490*/  FMUL.FTZ R188, R2.reuse, R188 ;  /* 0x000000bc02bc7220 */ /* 0x048fe40000410000 */
        /* <DEDUP_REMOVED lines=30> */
[----:B------:R-:W-:Y:S02]  /*f680*/  FMUL.FTZ R125, R2, R125 ;  /* 0x0000007d027d7220 */ /* 0x000fe40000410000 */
[----:B------:R-:W2:Y:S01]  /*f690*/  @P0 MUFU.LG2 R2, R7 ;  /* 0x0000000700020308 */ /* 0x000ea20000000c00 */
[----:B-1----:R-:W-:Y:S02]  /*f6a0*/  @P3 FMUL.FTZ R9, R8, 0.69314718246459960938 ;  /* 0x3f31721808093820 */ /* 0x002fe40000410000 */
[----:B------:R-:W-:Y:S02]  /*f6b0*/  @P2 FMUL.FTZ R8, R4, 0.69314718246459960938 ;  /* 0x3f31721804082820 */ /* 0x000fe40000410000 */
[----:B------:R-:W-:-:S02]  /*f6c0*/  @P2 FMUL.FTZ R4, R3, c[0x0][0x2d0] ;  /* 0x0000b40003042a20 */ /* 0x000fc40000410000 */
[----:B------:R-:W-:Y:S02]  /*f6d0*/  @P1 FMUL.FTZ R6, R6, 0.69314718246459960938 ;  /* 0x3f31721806061820 */ /* 0x000fe40000410000 */
[----:B------:R-:W-:Y:S02]  /*f6e0*/  @P1 FMUL.FTZ R3, R13, c[0x0][0x2d0] ;  /* 0x0000b4000d031a20 */ /* 0x000fe40000410000 */
[----:B------:R-:W-:Y:S02]  /*f6f0*/  @P3 FMUL.FTZ R5, R5, c[0x0][0x2d0] ;  /* 0x0000b40005053a20 */ /* 0x000fe40000410000 */
[----:B------:R-:W-:Y:S01]  /*f700*/  @P1 FFMA.FTZ R60, R3, R183, R6 ;  /* 0x000000b7033c1223 */ /* 0x000fe20000010006 */
[----:B------:R-:W-:Y:S01]  /*f710*/  @P0 MOV R3, 0x3f317218 ;  /* 0x3f31721800030802 */ /* 0x000fe20000000f00 */
[----:B------:R-:W-:Y:S01]  /*f720*/  @P2 FFMA.FTZ R59, R4, R184, R8 ;  /* 0x000000b8043b2223 */ /* 0x000fe20000010008 */
[----:B------:R-:W-:Y:S01]  /*f730*/  MOV R4, 0x1 ;  /* 0x0000000100047802 */ /* 0x000fe20000000f00 */
[----:B--2---:R-:W-:-:S02]  /*f740*/  @P0 FMUL.FTZ R2, R2, 0.69314718246459960938 ;  /* 0x3f31721802020820 */ /* 0x004fc40000410000 */
[----:B------:R-:W-:Y:S02]  /*f750*/  @P0 FMUL.FTZ R3, R3, c[0x0][0x2d0] ;  /* 0x0000b40003030a20 */ /* 0x000fe40000410000 */
[----:B------:R-:W-:Y:S02]  /*f760*/  @P3 FFMA.FTZ R58, R5, R185, R9 ;  /* 0x000000b9053a3223 */ /* 0x000fe40000010009 */
        /* <DEDUP_REMOVED lines=32> */
[----:B------:R-:W-:Y:S01]  /*f970*/  PRMT R0, R4, 0x7610, R0 ;  /* 0x0000761004007816 */ /* 0x000fe20000000000 */
[----:B------:R-:W-:Y:S02]  /*f980*/  @P0 FFMA.FTZ R57, R3, R182, R2 ;  /* 0x000000b603390223 */ /* 0x000fe40000010002 */
.L_x_1347:
        /* <DEDUP_REMOVED lines=19> */
.L_x_1383:
[----:B-1----:R-:W-:Y:S05]  /*fac0*/  BSYNC B0 ;  /* 0x0000000000007941 */ /* 0x002fea0003800000 */
.L_x_1382:
[----:B------:R-:W-:Y:S01]  /*fad0*/  PRMT R0, R0, 0x9910, RZ ;  /* 0x0000991000007816 */ /* 0x000fe200000000ff */
[----:B------:R-:W-:Y:S01]  /*fae0*/  BSSY B1, `(.L_x_1384) ;  /* 0x0000266000017945 */ /* 0x000fe20003800000 */
[----:B-----5:R-:W-:Y:S02]  /*faf0*/  IMAD.MOV.U32 R73, RZ, RZ, R8 ;  /* 0x000000ffff497224 */ /* 0x020fe400078e0008 */
[----:B------:R-:W-:-:S13]  /*fb00*/  ISETP.NE.AND P0, PT, R0, RZ, PT ;  /* 0x000000ff0000720c */ /* 0x000fda0003f05270 */
[----:B------:R-:W-:Y:S05]  /*fb10*/  @!P0 BRA `(.L_x_1385) ;  /* 0x000017d000008947 */ /* 0x000fea0003800000 */
[----:B------:R-:W2:Y:S04]  /*fb20*/  LDL R71, [R1+0x60] ;  /* 0x0000600001477983 */ /* 0x000ea80000100800 */
[----:B------:R-:W3:Y:S04]  /*fb30*/  LDL R69, [R1+0x64] ;  /* 0x0000640001457983 */ /* 0x000ee80000100800 */
[----:B------:R-:W4:Y:S04]  /*fb40*/  LDL R67, [R1+0x6c] ;  /* 0x00006c0001437983 */ /* 0x000f280000100800 */
[----:B------:R-:W5:Y:S04]  /*fb50*/  LDL R66, [R1+0x68] ;  /* 0x0000680001427983 */ /* 0x000f680000100800 */
[----:B------:R-:W4:Y:S04]  /*fb60*/  LDL R65, [R1+0x7c] ;  /* 0x00007c0001417983 */ /* 0x000f280000100800 */
[----:B------:R-:W4:Y:S04]  /*fb70*/  LDL R64, [R1+0x74] ;  /* 0x0000740001407983 */ /* 0x000f280000100800 */
[----:B------:R-:W4:Y:S04]  /*fb80*/  LDL R63, [R1+0x78] ;  /* 0x00007800013f7983 */ /* 0x000f280000100800 */
[----:B------:R-:W4:Y:S01]  /*fb90*/  LDL R62, [R1+0x70] ;  /* 0x00007000013e7983 */ /* 0x000f220000100800 */
        /* <DEDUP_REMOVED lines=65> */
[----:B------:R-:W-:Y:S01]  /*ffb0*/  F2FP.PACK_AB R0, R127, R126 ;  /* 0x0000007e7f00723e */ /* 0x000fe200000000ff */
[----:B--2---:R1:W-:Y:S04]  /*ffc0*/  STS [R71], R56 ;  /* 0x0000003847007388 */ /* 0x0043e80000000800 */
[----:B------:R1:W-:Y:S04]  /*ffd0*/  STS [R71+0x400], R55 ;  /* 0x0004003747007388 */ /* 0x0003e80000000800 */
[----:B---3--:R1:W-:Y:S04]  /*ffe0*/  STS [R69], R53 ;  /* 0x0000003545007388 */ /* 0x0083e80000000800 */
[----:B------:R1:W-:Y:S04]  /*fff0*/  STS [R69+0x400], R52 ;  /* 0x0004003445007388 */ /* 0x0003e80000000800 */
[----:B------:R1:W-:Y:S04]  /*10000*/  STS [R71+0x2000], R54 ;  /* 0x0020003647007388 */ /* 0x0003e80000000800 */
[----:B------:R1:W-:Y:S04]  /*10010*/  STS [R71+0x2400], R190 ;  /* 0x002400be47007388 */ /* 0x0003e80000000800 */
[----:B------:R1:W-:Y:S04]  /*10020*/  STS [R69+0x2000], R51 ;  /* 0x0020003345007388 */ /* 0x0003e80000000800 */
[----:B------:R1:W-:Y:S04]  /*10030*/  STS [R69+0x2400], R198 ;  /* 0x002400c645007388 */ /* 0x0003e80000000800 */
[----:B----4-:R1:W-:Y:S04]  /*10040*/  STS [R67], R50 ;  /* 0x0000003243007388 */ /* 0x0103e80000000800 */
[----:B------:R1:W-:Y:S04]  /*10050*/  STS [R67+0x400], R49 ;  /* 0x0004003143007388 */ /* 0x0003e80000000800 */
[----:B-----5:R1:W-:Y:S04]  /*10060*/  STS [R66], R47 ;  /* 0x0000002f42007388 */ /* 0x0203e80000000800 */
[----:B------:R1:W-:Y:S04]  /*10070*/  STS [R66+0x400], R46 ;  /* 0x0004002e42007388 */ /* 0x0003e80000000800 */
[----:B------:R1:W-:Y:S04]  /*10080*/  STS [R67+0x2000], R48 ;  /* 0x0020003043007388 */ /* 0x0003e80000000800 */
[----:B------:R1:W-:Y:S04]  /*10090*/  STS [R67+0x2400], R138 ;  /* 0x0024008a43007388 */ /* 0x0003e80000000800 */
[----:B------:R1:W-:Y:S04]  /*100a0*/  STS [R66+0x2000], R45 ;  /* 0x0020002d42007388 */ /* 0x0003e80000000800 */
        /* <DEDUP_REMOVED lines=57> */
[----:B------:R-:W-:Y:S05]  /*10440*/  CALL.REL.NOINC `($__internal_3_$__cuda_sm70_shflsync_idx_p) ;  /* 0x00002e5000007944 */ /* 0x000fea0003c00000 */
.L_x_1386:
[----:B-1----:R-:W2:Y:S04]  /*10450*/  LDL R2, [R1+0x58] ;  /* 0x0000580001027983 */ /* 0x002ea80000100800 */
[----:B------:R-:W3:Y:S04]  /*10460*/  LDL.LU R8, [R1+0x4c] ;  /* 0x00004c0001087983 */ /* 0x000ee80000300800 */
[----:B------:R-:W4:Y:S04]  /*10470*/  LDL.LU R15, [R1+0x50] ;  /* 0x00005000010f7983 */ /* 0x000f280000300800 */
[----:B------:R-:W2:Y:S04]  /*10480*/  LDL R13, [R1+0x80] ;  /* 0x00008000010d7983 */ /* 0x000ea80000100800 */
[----:B------:R-:W2:Y:S01]  /*10490*/  LDL.LU R78, [R1+0x44] ;  /* 0x00004400014e7983 */ /* 0x000ea20000300800 */
[----:B------:R-:W-:-:S03]  /*104a0*/  IMAD.MOV.U32 R0, RZ, RZ, 0x1 ;  /* 0x00000001ff007424 */ /* 0x000fc600078e00ff */
[----:B------:R-:W4:Y:S02]  /*104b0*/  LDL R14, [R1+0x88] ;  /* 0x00008800010e7983 */ /* 0x000f240000100800 */
[----:B------:R-:W-:Y:S02]  /*104c0*/  ISETP.NE.AND P1, PT, R0, c[0x0][0x4e8], PT ;  /* 0x00013a0000007a0c */ /* 0x000fe40003f25270 */
[----:B------:R1:W5:Y:S04]  /*104d0*/  LDL.64 R76, [R1+0x10] ;  /* 0x00001000014c7983 */ /* 0x0003680000100a00 */
[----:B------:R1:W5:Y:S04]  /*104e0*/  LDL R74, [R1+0x48] ;  /* 0x00004800014a7983 */ /* 0x0003680000100800 */
[----:B------:R1:W5:Y:S01]  /*104f0*/  LDL R72, [R1+0x3c] ;  /* 0x00003c0001487983 */ /* 0x0003620000100800 */
[----:B------:R-:W-:-:S02]  /*10500*/  ULDC UR5, c[0x0][0x4e8] ;  /* 0x00013a0000057ab9 */ /* 0x000fc40000000800 */
[----:B------:R-:W-:Y:S02]  /*10510*/  ULDC UR4, c[0x0][0x388] ;  /* 0x0000e20000047ab9 */ /* 0x000fe40000000800 */
[----:B------:R-:W-:Y:S01]  /*10520*/  UIMAD UR4, UR5, UR4, URZ ;  /* 0x00000004050472a4 */ /* 0x000fe2000f8e023f */
[----:B------:R-:W1:Y:S02]  /*10530*/  S2R R79, SR_TID.X ;  /* 0x00000000004f7919 */ /* 0x000e640000002100 */
[----:B-1----:R-:W-:-:S04]  /*10540*/  SHF.R.S32.HI R75, RZ, 0x1f, R79 ;  /* 0x0000001fff4b7819 */ /* 0x002fc8000001144f */
[----:B------:R-:W-:-:S04]  /*10550*/  LEA.HI R75, R75, R79, RZ, 0x3 ;  /* 0x0000004f4b4b7211 */ /* 0x000fc800078f18ff */
[----:B------:R-:W-:Y:S01]  /*10560*/  SHF.R.S32.HI R75, RZ, 0x3, R75 ;  /* 0x00000003ff4b7819 */ /* 0x000fe2000001144b */
[----:B------:R-:W-:Y:S01]  /*10570*/  BSSY B0, `(.L_x_1387) ;  /* 0x000006e000007945 */ /* 0x000fe20003800000 */
[----:B---3--:R-:W-:-:S05]  /*10580*/  SHF.R.S32.HI R5, RZ, 0x1f, R8 ;  /* 0x0000001fff057819 */ /* 0x008fca0000011408 */
[----:B------:R-:W-:-:S04]  /*10590*/  IMAD R6, R5, c[0x0][0x490], RZ ;  /* 0x0001240005067a24 */ /* 0x000fc800078e02ff */
[----:B------:R-:W-:Y:S02]  /*105a0*/  IMAD R6, R8, c[0x0][0x494], R6 ;  /* 0x0001250008067a24 */ /* 0x000fe400078e0206 */
[----:B--2---:R-:W-:Y:S02]  /*105b0*/  IMAD.IADD R4, R2, 0x1, R78 ;  /* 0x0000000102047824 */ /* 0x004fe400078e024e */
[----:B------:R-:W-:-:S03]  /*105c0*/  IMAD.WIDE.U32 R2, R8, c[0x0][0x490], RZ ;  /* 0x0001240008027a25 */ /* 0x000fc600078e00ff */
[----:B------:R-:W-:Y:S01]  /*105d0*/  MOV R0, R4 ;  /* 0x0000000400007202 */ /* 0x000fe20000000f00 */
[----:B------:R-:W-:-:S04]  /*105e0*/  @P1 IMAD.HI.U32 R7, R4, c[0x0][0x4ec], RZ ;  /* 0x00013b0004071a27 */ /* 0x000fc800078e00ff */
[----:B------:R-:W-:Y:S01]  /*105f0*/  IMAD.IADD R3, R3, 0x1, R6 ;  /* 0x0000000103037824 */ /* 0x000fe200078e0206 */
[----:B------:R-:W-:Y:S01]  /*10600*/  @P1 SHF.R.U32.HI R0, RZ, c[0x0][0x4f0], R7 ;  /* 0x00013c00ff001a19 */ /* 0x000fe20000011607 */
[----:B------:R-:W-:Y:S01]  /*10610*/  IMAD R6, R5, c[0x0][0x3e8], RZ ;  /* 0x0000fa0005067a24 */ /* 0x000fe200078e02ff */
[----:B----4-:R-:W-:-:S03]  /*10620*/  SHF.R.S32.HI R5, RZ, 0x1f, R15 ;  /* 0x0000001fff057819 */ /* 0x010fc6000001140f */
[----:B------:R-:W-:Y:S02]  /*10630*/  IMAD.MOV R7, RZ, RZ, -R0 ;  /* 0x000000ffff077224 */ /* 0x000fe400078e0a00 */
[C---:B------:R-:W-:Y:S02]  /*10640*/  IMAD R10, R8.reuse, c[0x0][0x3ec], R6 ;  /* 0x0000fb00080a7a24 */ /* 0x040fe400078e0206 */
[----:B------:R-:W-:Y:S02]  /*10650*/  IMAD R4, R7, c[0x0][0x4e8], R4 ;  /* 0x00013a0007047a24 */ /* 0x000fe400078e0204 */
[----:B------:R-:W-:-:S04]  /*10660*/  IMAD.WIDE.U32 R8, R8, c[0x0][0x3e8], RZ ;  /* 0x0000fa0008087a25 */ /* 0x000fc800078e00ff */
[----:B------:R-:W-:Y:S02]  /*10670*/  IMAD R11, R5, c[0x0][0x498], RZ ;  /* 0x00012600050b7a24 */ /* 0x000fe400078e02ff */
[----:B------:R-:W-:Y:S01]  /*10680*/  IMAD.WIDE.U32 R6, R15, c[0x0][0x498], R2 ;  /* 0x000126000f067a25 */ /* 0x000fe200078e0002 */
[----:B------:R-:W-:-:S03]  /*10690*/  IADD3 R3, R9, R10, RZ ;  /* 0x0000000a09037210 */ /* 0x000fc60007ffe0ff */
[----:B------:R-:W-:Y:S01]  /*106a0*/  IMAD R12, R5, c[0x0][0x3f0], RZ ;  /* 0x0000fc00050c7a24 */ /* 0x000fe200078e02ff */
[----:B------:R-:W-:Y:S01]  /*106b0*/  SHF.R.S32.HI R5, RZ, 0x1f, R0 ;  /* 0x0000001fff057819 */ /* 0x000fe20000011400 */
[----:B------:R-:W-:Y:S01]  /*106c0*/  IMAD R11, R15, c[0x0][0x49c], R11 ;  /* 0x000127000f0b7a24 */ /* 0x000fe200078e020b */
[----:B------:R-:W-:Y:S01]  /*106d0*/  IADD3 R6, P0, R0, R6, RZ ;  /* 0x0000000600067210 */ /* 0x000fe20007f1e0ff */
[----:B------:R-:W-:-:S03]  /*106e0*/  IMAD.MOV.U32 R2, RZ, RZ, R8 ;  /* 0x000000ffff027224 */ /* 0x000fc600078e0008 */
[----:B------:R-:W-:Y:S01]  /*106f0*/  IADD3.X R7, R5, R7, R11, P0, !PT ;  /* 0x0000000705077210 */ /* 0x000fe200007fe40b */
[C---:B------:R-:W-:Y:S02]  /*10700*/  IMAD R11, R15.reuse, c[0x0][0x3f4], R12 ;  /* 0x0000fd000f0b7a24 */ /* 0x040fe400078e020c */
[----:B------:R-:W-:Y:S02]  /*10710*/  IMAD.WIDE.U32 R8, R15, c[0x0][0x3f0], R2 ;  /* 0x0000fc000f087a25 */ /* 0x000fe400078e0002 */
[----:B------:R-:W1:Y:S01]  /*10720*/  S2R R15, SR_TID.X ;  /* 0x00000000000f7919 */ /* 0x000e620000002100 */
[----:B------:R-:W-:Y:S01]  /*10730*/  SHF.R.S32.HI R0, RZ, 0x1f, R4 ;  /* 0x0000001fff007819 */ /* 0x000fe20000011404 */
[----:B------:R-:W-:-:S04]  /*10740*/  IMAD.IADD R5, R13, 0x1, R78 ;  /* 0x000000010d057824 */ /* 0x000fc800078e024e */
[----:B------:R-:W-:Y:S02]  /*10750*/  IMAD R0, R0, c[0x0][0x488], RZ ;  /* 0x0001220000007a24 */ /* 0x000fe400078e02ff */
[----:B------:R-:W-:-:S04]  /*10760*/  IMAD.WIDE.U32 R2, R4, c[0x0][0x488], R6 ;  /* 0x0001220004027a25 */ /* 0x000fc800078e0006 */
[----:B------:R-:W-:Y:S02]  /*10770*/  IMAD R10, R4, c[0x0][0x48c], R0 ;  /* 0x00012300040a7a24 */ /* 0x000fe400078e0200 */
[----:B------:R-:W-:Y:S01]  /*10780*/  @P1 IMAD.HI.U32 R6, R5, c[0x0][0x4ec], RZ ;  /* 0x00013b0005061a27 */ /* 0x000fe200078e00ff */
[----:B------:R-:W-:Y:S02]  /*10790*/  LEA R4, P0, R2, c[0x0][0x450], 0x2 ;  /* 0x0001140002047a11 */ /* 0x000fe400078010ff */
[----:B-1----:R-:W-:-:S04]  /*107a0*/  SHF.R.S32.HI R13, RZ, 0x1f, R15 ;  /* 0x0000001fff0d7819 */ /* 0x002fc8000001140f */
[----:B------:R-:W-:Y:S02]  /*107b0*/  LEA.HI R13, R13, R15, RZ, 0x5 ;  /* 0x0000000f0d0d7211 */ /* 0x000fe400078f28ff */
[----:B------:R-:W-:Y:S02]  /*107c0*/  IADD3 R3, R3, R10, RZ ;  /* 0x0000000a03037210 */ /* 0x000fe40007ffe0ff */
[----:B------:R-:W-:Y:S02]  /*107d0*/  LOP3.LUT R13, R13, 0xffffffe0, RZ, 0xc0, !PT ;  /* 0xffffffe00d0d7812 */ /* 0x000fe400078ec0ff */
[----:B------:R-:W-:Y:S02]  /*107e0*/  MOV R0, R5 ;  /* 0x0000000500007202 */ /* 0x000fe40000000f00 */
[----:B------:R-:W-:Y:S01]  /*107f0*/  @P1 SHF.R.U32.HI R0, RZ, c[0x0][0x4f0], R6 ;  /* 0x00013c00ff001a19 */ /* 0x000fe20000011606 */
[----:B------:R-:W-:Y:S01]  /*10800*/  IMAD.MOV.U32 R6, RZ, RZ, R8 ;  /* 0x000000ffff067224 */ /* 0x000fe200078e0008 */
[----:B------:R-:W-:-:S02]  /*10810*/  LEA.HI.X R3, R2, c[0x0][0x454], R3, 0x2, P0 ;  /* 0x0001150002037a11 */ /* 0x000fc400000f1403 */
[----:B------:R-:W-:Y:S02]  /*10820*/  IADD3 R13, -R13, R15, RZ ;  /* 0x0000000f0d0d7210 */ /* 0x000fe40007ffe1ff */
[----:B------:R-:W-:Y:S01]  /*10830*/  SHF.R.S32.HI R8, RZ, 0x1f, R0 ;  /* 0x0000001fff087819 */ /* 0x000fe20000011400 */
[----:B------:R-:W-:Y:S01]  /*10840*/  IMAD.IADD R2, R14, 0x1, R78 ;  /* 0x000000010e027824 */ /* 0x000fe200078e024e */
[----:B------:R-:W-:Y:S01]  /*10850*/  LOP3.LUT P0, RZ, R13, 0x3, RZ, 0xc0, !PT ;  /* 0x000000030dff7812 */ /* 0x000fe2000780c0ff */
[----:B------:R-:W-:Y:S01]  /*10860*/  SHFL.IDX PT, R14, R4, RZ, 0x1c1f ;  /* 0x001c1fff040e7589 */ /* 0x000fe200000e0000 */
[----:B------:R-:W-:-:S03]  /*10870*/  IMAD.IADD R7, R9, 0x1, R11 ;  /* 0x0000000109077824 */ /* 0x000fc600078e020b */
[----:B------:R-:W1:Y:S01]  /*10880*/  SHFL.IDX PT, R15, R3, RZ, 0x1c1f ;  /* 0x001c1fff030f7589 */ /* 0x000e6200000e0000 */
[----:B------:R-:W-:-:S03]  /*10890*/  IMAD R16, R8, c[0x0][0x3e0], RZ ;  /* 0x0000f80008107a24 */ /* 0x000fc600078e02ff */
[----:B------:R-:W-:Y:S04]  /*108a0*/  SHFL.IDX PT, R12, R4, 0x1, 0x1c1f ;  /* 0x003c1f00040c7f89 */ /* 0x000fe800000e0000 */
[----:B------:R-:W2:Y:S04]  /*108b0*/  SHFL.IDX PT, R13, R3, 0x1, 0x1c1f ;  /* 0x003c1f00030d7f89 */ /* 0x000ea800000e0000 */
[----:B------:R-:W-:Y:S04]  /*108c0*/  SHFL.IDX PT, R10, R4, 0x2, 0x1c1f ;  /* 0x005c1f00040a7f89 */ /* 0x000fe800000e0000 */
[----:B------:R-:W3:Y:S04]  /*108d0*/  SHFL.IDX PT, R11, R3, 0x2, 0x1c1f ;  /* 0x005c1f00030b7f89 */ /* 0x000ee800000e0000 */
[----:B------:R-:W-:Y:S04]  /*108e0*/  SHFL.IDX PT, R8, R4, 0x3, 0x1c1f ;  /* 0x007c1f0004087f89 */ /* 0x000fe800000e0000 */
[----:B------:R4:W1:Y:S01]  /*108f0*/  SHFL.IDX PT, R9, R3, 0x3, 0x1c1f ;  /* 0x007c1f0003097f89 */ /* 0x00086200000e0000 */
[----:B------:R-:W-:-:S02]  /*10900*/  IADD3 R17, R2, 0x8, RZ ;  /* 0x0000000802117810 */ /* 0x000fc40007ffe0ff */
[----:B------:R-:W-:Y:S02]  /*10910*/  ISETP.GE.OR P3, PT, R2, UR4, P0 ;  /* 0x0000000402007c0c */ /* 0x000fe40008766670 */
[----:B------:R-:W-:Y:S01]  /*10920*/  ISETP.GE.OR P2, PT, R17, UR4, P0 ;  /* 0x0000000411007c0c */ /* 0x000fe20008746670 */
[C---:B------:R-:W-:Y:S02]  /*10930*/  IMAD R16, R0.reuse, c[0x0][0x3e4], R16 ;  /* 0x0000f90000107a24 */ /* 0x040fe400078e0210 */
[----:B------:R-:W-:Y:S01]  /*10940*/  IMAD.WIDE.U32 R6, R0, c[0x0][0x3e0], R6 ;  /* 0x0000f80000067a25 */ /* 0x000fe200078e0006 */
[C---:B----4-:R-:W-:Y:S02]  /*10950*/  IADD3 R3, R2.reuse, 0x40, RZ ;  /* 0x0000004002037810 */ /* 0x050fe40007ffe0ff */
[----:B------:R-:W-:Y:S02]  /*10960*/  IADD3 R2, R2, 0x48, RZ ;  /* 0x0000004802027810 */ /* 0x000fe40007ffe0ff */
[----:B------:R-:W-:-:S02]  /*10970*/  ISETP.GE.OR P1, PT, R3, UR4, P0 ;  /* 0x0000000403007c0c */ /* 0x000fc40008726670 */
[----:B------:R-:W-:Y:S02]  /*10980*/  ISETP.GE.OR P0, PT, R2, UR4, P0 ;  /* 0x0000000402007c0c */ /* 0x000fe40008706670 */
[----:B------:R-:W-:Y:S01]  /*10990*/  IADD3 R4, -R0, RZ, RZ ;  /* 0x000000ff00047210 */ /* 0x000fe20007ffe1ff */
[----:B-1----:R1:W-:Y:S04]  /*109a0*/  @!P3 ST.E [R14.64], R58 ;  /* 0x0000003a0e00b985 */ /* 0x0023e8000c101906 */
[----:B------:R-:W-:Y:S01]  /*109b0*/  IMAD R0, R4, c[0x0][0x4e8], R5 ;  /* 0x00013a0004007a24 */ /* 0x000fe200078e0205 */
[----:B--2---:R1:W-:Y:S01]  /*109c0*/  @!P2 ST.E [R12.64], R59 ;  /* 0x0000003b0c00a985 */ /* 0x0043e2000c101906 */
[----:B------:R-:W-:-:S03]  /*109d0*/  IMAD.IADD R3, R7, 0x1, R16 ;  /* 0x0000000107037824 */ /* 0x000fc600078e0210 */
[----:B------:R-:W-:Y:S01]  /*109e0*/  SHF.R.S32.HI R4, RZ, 0x1f, R0 ;  /* 0x0000001fff047819 */ /* 0x000fe20000011400 */
[----:B---3--:R1:W-:Y:S01]  /*109f0*/  @!P1 ST.E [R10.64], R60 ;  /* 0x0000003c0a009985 */ /* 0x0083e2000c101906 */
[----:B------:R-:W-:-:S03]  /*10a00*/  MOV R2, R6 ;  /* 0x0000000600027202 */ /* 0x000fc60000000f00 */
[----:B------:R1:W-:Y:S01]  /*10a10*/  @!P0 ST.E [R8.64], R57 ;  /* 0x0000003908008985 */ /* 0x0003e2000c101906 */
[----:B------:R-:W-:-:S03]  /*10a20*/  IMAD R4, R4, c[0x0][0x3d8], RZ ;  /* 0x0000f60004047a24 */ /* 0x000fc600078e02ff */
[----:B------:R1:W2:Y:S04]  /*10a30*/  LDS.128 R20, [R248+0x880] ;  /* 0x00088000f8147984 */ /* 0x0002a80000000c00 */
[----:B------:R1:W3:Y:S04]  /*10a40*/  LDS.128 R28, [R248+0x1080] ;  /* 0x00108000f81c7984 */ /* 0x0002e80000000c00 */
[----:B------:R1:W4:Y:S04]  /*10a50*/  LDS.128 R36, [R248+0x1880] ;  /* 0x00188000f8247984 */ /* 0x0003280000000c00 */
        /* <DEDUP_REMOVED lines=10> */
[----:B------:R1:W1:Y:S01]  /*10b00*/  LDS.128 R68, [R248+0x7880] ;  /* 0x00788000f8447984 */ /* 0x0002620000000c00 */
[----:B------:R-:W-:-:S02]  /*10b10*/  IMAD R4, R0, c[0x0][0x3dc], R4 ;  /* 0x0000f70000047a24 */ /* 0x000fc400078e0204 */
[----:B------:R-:W-:-:S04]  /*10b20*/  IMAD.WIDE.U32 R2, R0, c[0x0][0x3d8], R2 ;  /* 0x0000f60000027a25 */ /* 0x000fc800078e0002 */
[----:B------:R-:W-:Y:S01]  /*10b30*/  IMAD.IADD R0, R3, 0x1, R4 ;  /* 0x0000000103007824 */ /* 0x000fe200078e0204 */
[----:B------:R-:W-:-:S04]  /*10b40*/  LEA R3, P0, R2, c[0x0][0x380], 0x1 ;  /* 0x0000e00002037a11 */ /* 0x000fc800078008ff */
[----:B------:R-:W-:Y:S02]  /*10b50*/  LEA.HI.X R2, R2, c[0x0][0x384], R0, 0x1, P0 ;  /* 0x0000e10002027a11 */ /* 0x000fe400000f0c00 */
[----:B------:R-:W-:-:S04]  /*10b60*/  IADD3 R0, R75, R78, RZ ;  /* 0x0000004e4b007210 */ /* 0x000fc80007ffe0ff */
[----:B------:R-:W-:Y:S01]  /*10b70*/  ISETP.GE.AND P0, PT, R0, UR4, PT ;  /* 0x0000000400007c0c */ /* 0x000fe2000bf06270 */
[----:B------:R1:W1:Y:S04]  /*10b80*/  SHFL.IDX PT, R4, R3, RZ, 0x181f ;  /* 0x00181fff03047589 */ /* 0x00026800000e0000 */
[----:B------:R1:W1:Y:S08]  /*10b90*/  SHFL.IDX PT, R5, R2, RZ, 0x181f ;  /* 0x00181fff02057589 */ /* 0x00027000000e0000 */
[----:B------:R-:W-:Y:S05]  /*10ba0*/  @P0 BRA `(.L_x_1388) ;  /* 0x000000a000000947 */ /* 0x000fea0003800000 */
[----:B-1234-:R-:W1:Y:S01]  /*10bb0*/  LDS.128 R12, [R248+0x80] ;  /* 0x00008000f80c7984 */ /* 0x01ee620000000c00 */
[----:B-----5:R-:W-:-:S02]  /*10bc0*/  ISETP.GE.AND P3, PT, R76, c[0x0][0x3c8], PT ;  /* 0x0000f2004c007a0c */ /* 0x020fc40003f66270 */
[----:B------:R-:W-:Y:S01]  /*10bd0*/  ISETP.GE.AND P2, PT, R72, c[0x0][0x3c8], PT ;  /* 0x0000f20048007a0c */ /* 0x000fe20003f46270 */
[----:B------:R-:W2:Y:S10]  /*10be0*/  LDS.128 R8, [R248+0x4080] ;  /* 0x00408000f8087984 */ /* 0x000eb40000000c00 */
[----:B------:R-:W-:-:S02]  /*10bf0*/  @!P3 LEA R6, P1, R76, R4, 0x1 ;  /* 0x000000044c06b211 */ /* 0x000fc400078208ff */
[----:B------:R-:W-:Y:S02]  /*10c00*/  @!P2 LEA R4, P0, R72, R4, 0x1 ;  /* 0x000000044804a211 */ /* 0x000fe400078008ff */
[-C--:B------:R-:W-:Y:S02]  /*10c10*/  @!P3 LEA.HI.X R7, R76, R5.reuse, R77, 0x1, P1 ;  /* 0x000000054c07b211 */ /* 0x080fe400008f0c4d */
[----:B------:R-:W-:-:S03]  /*10c20*/  @!P2 LEA.HI.X R5, R72, R5, R74, 0x1, P0 ;  /* 0x000000054805a211 */ /* 0x000fc600000f0c4a */
[----:B-1----:R1:W-:Y:S04]  /*10c30*/  @!P3 ST.E.128 [R6.64], R12 ;  /* 0x0000000c0600b985 */ /* 0x0023e8000c101d06 */
[----:B--2---:R1:W-:Y:S02]  /*10c40*/  @!P2 ST.E.128 [R4.64], R8 ;  /* 0x000000080400a985 */ /* 0x0043e4000c101d06 */
.L_x_1388:
[----:B--234-:R-:W-:Y:S05]  /*10c50*/  BSYNC B0 ;  /* 0x0000000000007941 */ /* 0x01cfea0003800000 */
.L_x_1387:
[----:B-1----:R-:W-:Y:S01]  /*10c60*/  IADD3 R6, R0, 0x10, RZ ;  /* 0x0000001000067810 */ /* 0x002fe20007ffe0ff */
[----:B------:R1:W2:Y:S01]  /*10c70*/  SHFL.IDX PT, R5, R2, 0x1, 0x181f ;  /* 0x00381f0002057f89 */ /* 0x0002a200000e0000 */
        /* <DEDUP_REMOVED lines=12> */
.L_x_1390:
[----:B------:R-:W-:Y:S05]  /*10d40*/  BSYNC B0 ;  /* 0x0000000000007941 */ /* 0x000fea0003800000 */
.L_x_1389:
        /* <DEDUP_REMOVED lines=14> */
.L_x_1392:
[----:B------:R-:W-:Y:S05]  /*10e30*/  BSYNC B0 ;  /* 0x0000000000007941 */ /* 0x000fea0003800000 */
.L_x_1391:
[----:B---3--:R-:W-:Y:S01]  /*10e40*/  IADD3 R6, R0, 0x30, RZ ;  /* 0x0000003000067810 */ /* 0x008fe20007ffe0ff */
[----:B----4-:R3:W4:Y:S01]  /*10e50*/  SHFL.IDX PT, R5, R2, 0x3, 0x181f ;  /* 0x00781f0002057f89 */ /* 0x01072200000e0000 */
[----:B------:R-:W-:Y:S02]  /*10e60*/  BSSY B0, `(.L_x_1393) ;  /* 0x000000c000007945 */ /* 0x000fe40003800000 */
[----:B------:R-:W-:Y:S01]  /*10e70*/  ISETP.GE.AND P0, PT, R6, UR4, PT ;  /* 0x0000000406007c0c */ /* 0x000fe2000bf06270 */
[----:B------:R3:W1:-:S12]  /*10e80*/  SHFL.IDX PT, R4, R3, 0x3, 0x181f ;  /* 0x00781f0003047f89 */ /* 0x00065800000e0000 */
[----:B------:R-:W-:Y:S05]  /*10e90*/  @P0 BRA `(.L_x_1394) ;  /* 0x0000008000000947 */ /* 0x000fea0003800000 */
[----:B-----5:R-:W-:Y:S02]  /*10ea0*/  ISETP.GE.AND P1, PT, R76, c[0x0][0x3c8], PT ;  /* 0x0000f2004c007a0c */ /* 0x020fe40003f26270 */
[----:B------:R-:W-:-:S11]  /*10eb0*/  ISETP.GE.AND P0, PT, R72, c[0x0][0x3c8], PT ;  /* 0x0000f20048007a0c */ /* 0x000fd60003f06270 */
[-C--:B-1----:R-:W-:Y:S02]  /*10ec0*/  @!P1 LEA R6, P3, R76, R4.reuse, 0x1 ;  /* 0x000000044c069211 */ /* 0x082fe400078608ff */
[----:B------:R-:W-:Y:S02]  /*10ed0*/  @!P0 LEA R4, P2, R72, R4, 0x1 ;  /* 0x0000000448048211 */ /* 0x000fe400078408ff */
[-C--:B----4-:R-:W-:Y:S02]  /*10ee0*/  @!P1 LEA.HI.X R7, R76, R5.reuse, R77, 0x1, P3 ;  /* 0x000000054c079211 */ /* 0x090fe400018f0c4d */
[----:B------:R-:W-:-:S03]  /*10ef0*/  @!P0 LEA.HI.X R5, R72, R5, R74, 0x1, P2 ;  /* 0x0000000548058211 */ /* 0x000fc600010f0c4a */
[----:B------:R1:W-:Y:S04]  /*10f00*/  @!P1 ST.E.128 [R6.64], R36 ;  /* 0x0000002406009985 */ /* 0x0003e8000c101d06 */
[----:B------:R1:W-:Y:S02]  /*10f10*/  @!P0 ST.E.128 [R4.64], R32 ;  /* 0x0000002004008985 */ /* 0x0003e4000c101d06 */
.L_x_1394:
[----:B------:R-:W-:Y:S05]  /*10f20*/  BSYNC B0 ;  /* 0x0000000000007941 */ /* 0x000fea0003800000 */
.L_x_1393:
[----:B-1----:R-:W-:Y:S01]  /*10f30*/  IADD3 R6, R0, 0x40, RZ ;  /* 0x0000004000067810 */ /* 0x002fe20007ffe0ff */
[----:B----4-:R1:W4:Y:S01]  /*10f40*/  SHFL.IDX PT, R5, R2, 0x4, 0x181f ;  /* 0x00981f0002057f89 */ /* 0x01032200000e0000 */
[----:B------:R-:W-:Y:S02]  /*10f50*/  BSSY B0, `(.L_x_1395) ;  /* 0x000000c000007945 */ /* 0x000fe40003800000 */
[----:B------:R-:W-:Y:S01]  /*10f60*/  ISETP.GE.AND P0, PT, R6, UR4, PT ;  /* 0x0000000406007c0c */ /* 0x000fe2000bf06270 */
[----:B------:R1:W2:-:S12]  /*10f70*/  SHFL.IDX PT, R4, R3, 0x4, 0x181f ;  /* 0x00981f0003047f89 */ /* 0x00029800000e0000 */
[----:B------:R-:W-:Y:S05]  /*10f80*/  @P0 BRA `(.L_x_1396) ;  /* 0x0000008000000947 */ /* 0x000fea0003800000 */
[----:B-----5:R-:W-:Y:S02]  /*10f90*/  ISETP.GE.AND P1, PT, R76, c[0x0][0x3c8], PT ;  /* 0x0000f2004c007a0c */ /* 0x020fe40003f26270 */
[----:B------:R-:W-:-:S11]  /*10fa0*/  ISETP.GE.AND P0, PT, R72, c[0x0][0x3c8], PT ;  /* 0x0000f20048007a0c */ /* 0x000fd60003f06270 */
[-C--:B--2---:R-:W-:Y:S02]  /*10fb0*/  @!P1 LEA R6, P3, R76, R4.reuse, 0x1 ;  /* 0x000000044c069211 */ /* 0x084fe400078608ff */
[----:B------:R-:W-:Y:S02]  /*10fc0*/  @!P0 LEA R4, P2, R72, R4, 0x1 ;  /* 0x0000000448048211 */ /* 0x000fe400078408ff */
[-C--:B----4-:R-:W-:Y:S02]  /*10fd0*/  @!P1 LEA.HI.X R7, R76, R5.reuse, R77, 0x1, P3 ;  /* 0x000000054c079211 */ /* 0x090fe400018f0c4d */
[----:B------:R-:W-:-:S03]  /*10fe0*/  @!P0 LEA.HI.X R5, R72, R5, R74, 0x1, P2 ;  /* 0x0000000548058211 */ /* 0x000fc600010f0c4a */
[----:B------:R2:W-:Y:S04]  /*10ff0*/  @!P1 ST.E.128 [R6.64], R44 ;  /* 0x0000002c06009985 */ /* 0x0005e8000c101d06 */
[----:B------:R2:W-:Y:S02]  /*11000*/  @!P0 ST.E.128 [R4.64], R40 ;  /* 0x0000002804008985 */ /* 0x0005e4000c101d06 */
.L_x_1396:
[----:B------:R-:W-:Y:S05]  /*11010*/  BSYNC B0 ;  /* 0x0000000000007941 */ /* 0x000fea0003800000 */
.L_x_1395:
[----:B--2---:R-:W-:Y:S01]  /*11020*/  IADD3 R6, R0, 0x50, RZ ;  /* 0x0000005000067810 */ /* 0x004fe20007ffe0ff */
        /* <DEDUP_REMOVED lines=13> */
.L_x_1398:
[----:B------:R-:W-:Y:S05]  /*11100*/  BSYNC B0 ;  /* 0x0000000000007941 */ /* 0x000fea0003800000 */
.L_x_1397:
        /* <DEDUP_REMOVED lines=14> */
.L_x_1400:
[----:B------:R-:W-:Y:S05]  /*111f0*/  BSYNC B0 ;  /* 0x0000000000007941 */ /* 0x000fea0003800000 */
.L_x_1399:
[----:B------:R-:W-:Y:S01]  /*11200*/  IADD3 R0, R0, 0x70, RZ ;  /* 0x0000007000007810 */ /* 0x000fe20007ffe0ff */
[----:B--2-4-:R2:W4:Y:S03]  /*11210*/  SHFL.IDX PT, R5, R2, 0x7, 0x181f ;  /* 0x00f81f0002057f89 */ /* 0x01452600000e0000 */
        /* <DEDUP_REMOVED lines=13> */
.L_x_1385:
        /* <DEDUP_REMOVED lines=40> */
.L_x_1403:
[----:B------:R-:W-:Y:S05]  /*11570*/  BSYNC B0 ;  /* 0x0000000000007941 */ /* 0x000fea0003800000 */
.L_x_1402:
[----:B------:R-:W2:Y:S01]  /*11580*/  LDL R2, [R1+0x80] ;  /* 0x0000800001027983 */ /* 0x000ea20000100800 */
[----:B-1----:R-:W-:Y:S01]  /*11590*/  MOV R0, c[0x0][0x4e8] ;  /* 0x00013a0000007a02 */ /* 0x002fe20000000f00 */
[----:B------:R-:W-:Y:S01]  /*115a0*/  IMAD R6, R10, c[0x0][0x3f0], RZ ;  /* 0x0000fc000a067a24 */ /* 0x000fe200078e02ff */
[----:B------:R-:W-:Y:S02]  /*115b0*/  SHF.R.S32.HI R9, RZ, 0x1f, R12 ;  /* 0x0000001fff097819 */ /* 0x000fe4000001140c */
[----:B------:R-:W-:Y:S01]  /*115c0*/  ISETP.NE.AND P0, PT, R0, 0x1, PT ;  /* 0x000000010000780c */ /* 0x000fe20003f05270 */
[----:B------:R-:W-:Y:S01]  /*115d0*/  IMAD R0, R7, c[0x0][0x3e8], RZ ;  /* 0x0000fa0007007a24 */ /* 0x000fe200078e02ff */
[----:B------:R-:W-:Y:S01]  /*115e0*/  LEA.HI R9, R9, R12, RZ, 0x3 ;  /* 0x0000000c09097211 */ /* 0x000fe200078f18ff */
[----:B------:R-:W-:Y:S02]  /*115f0*/  IMAD R8, R13, c[0x0][0x3f4], R6 ;  /* 0x0000fd000d087a24 */ /* 0x000fe400078e0206 */
[----:B------:R-:W-:Y:S01]  /*11600*/  IMAD R5, R14, c[0x0][0x3ec], R0 ;  /* 0x0000fb000e057a24 */ /* 0x000fe200078e0200 */
[----:B------:R-:W-:-:S02]  /*11610*/  SHF.R.S32.HI R9, RZ, 0x3, R9 ;  /* 0x00000003ff097819 */ /* 0x000fc40000011409 */
[----:B--2---:R-:W-:Y:S01]  /*11620*/  IADD3 R4, R2, R11, RZ ;  /* 0x0000000b02047210 */ /* 0x004fe20007ffe0ff */
[----:B------:R-:W-:-:S03]  /*11630*/  IMAD.WIDE.U32 R2, R14, c[0x0][0x3e8], RZ ;  /* 0x0000fa000e027a25 */ /* 0x000fc600078e00ff */
[----:B------:R-:W-:Y:S01]  /*11640*/  MOV R0, R4 ;  /* 0x0000000400007202 */ /* 0x000fe20000000f00 */
[----:B------:R-:W-:-:S04]  /*11650*/  @P0 IMAD.HI.U32 R7, R4, c[0x0][0x4ec], RZ ;  /* 0x00013b0004070a27 */ /* 0x000fc800078e00ff */
[----:B------:R-:W-:Y:S01]  /*11660*/  IMAD.IADD R3, R3, 0x1, R5 ;  /* 0x0000000103037824 */ /* 0x000fe200078e0205 */
[----:B------:R-:W-:-:S03]  /*11670*/  @P0 SHF.R.U32.HI R0, RZ, c[0x0][0x4f0], R7 ;  /* 0x00013c00ff000a19 */ /* 0x000fc60000011607 */
[----:B------:R-:W-:Y:S01]  /*11680*/  IMAD.WIDE.U32 R2, R13, c[0x0][0x3f0], R2 ;  /* 0x0000fc000d027a25 */ /* 0x000fe200078e0002 */
[----:B------:R-:W-:Y:S02]  /*11690*/  SHF.R.S32.HI R5, RZ, 0x1f, R0 ;  /* 0x0000001fff057819 */ /* 0x000fe40000011400 */
[----:B------:R-:W-:Y:S02]  /*116a0*/  IADD3 R6, -R0, RZ, RZ ;  /* 0x000000ff00067210 */ /* 0x000fe40007ffe1ff */
[----:B------:R-:W-:Y:S01]  /*116b0*/  IADD3 R3, R3, R8, RZ ;  /* 0x0000000803037210 */ /* 0x000fe20007ffe0ff */
        /* <DEDUP_REMOVED lines=15> */
.L_x_1448:
[----:B------:R-:W-:Y:S05]  /*117b0*/  BRA.DIV ~URZ, `(.L_x_1405) ;  /* 0x000014527f007947 */ /* 0x000fea000b800000 */
[----:B------:R3:W4:Y:S02]  /*117c0*/  SHFL.IDX PT, R4, R3, RZ, 0x181f ;  /* 0x00181fff03047589 */ /* 0x00072400000e0000 */
.L_x_1449:
        /* <DEDUP_REMOVED lines=16> */
.L_x_1407:
[----:B------:R-:W-:Y:S05]  /*118d0*/  BSYNC B0 ;  /* 0x0000000000007941 */ /* 0x000fea0003800000 */
.L_x_1406:
[----:B------:R-:W-:Y:S05]  /*118e0*/  BRA.DIV ~URZ, `(.L_x_1408) ;  /* 0x000013827f007947 */ /* 0x000fea000b800000 */
[----:B--2---:R2:W1:Y:S04]  /*118f0*/  SHFL.IDX PT, R5, R2, 0x1, 0x181f ;  /* 0x00381f0002057f89 */ /* 0x00446800000e0000 */
[----:B----4-:R2:W4:Y:S02]  /*11900*/  SHFL.IDX PT, R4, R3, 0x1, 0x181f ;  /* 0x00381f0003047f89 */ /* 0x01052400000e0000 */
.L_x_1450:
        /* <DEDUP_REMOVED lines=15> */
.L_x_1410:
[----:B------:R-:W-:Y:S05]  /*11a00*/  BSYNC B0 ;  /* 0x0000000000007941 */ /* 0x000fea0003800000 */
.L_x_1409:
[----:B------:R-:W-:Y:S05]  /*11a10*/  BRA.DIV ~URZ, `(.L_x_1411) ;  /* 0x000013127f007947 */ /* 0x000fea000b800000 */
[----:B-1----:R1:W2:Y:S02]  /*11a20*/  SHFL.IDX PT, R5, R2, 0x2, 0x181f ;  /* 0x00581f0002057f89 */ /* 0x0022a400000e0000 */
.L_x_1451:
[----:B------:R-:W-:Y:S05]  /*11a30*/  BRA.DIV ~URZ, `(.L_x_1412) ;  /* 0x000013627f007947 */ /* 0x000fea000b800000 */
[----:B----4-:R4:W1:Y:S02]  /*11a40*/  SHFL.IDX PT, R4, R3, 0x2, 0x181f ;  /* 0x00581f0003047f89 */ /* 0x01086400000e0000 */
.L_x_1452:
        /* <DEDUP_REMOVED lines=15> */
.L_x_1414:
[----:B------:R-:W-:Y:S05]  /*11b40*/  BSYNC B0 ;  /* 0x0000000000007941 */ /* 0x000fea0003800000 */
.L_x_1413:
[----:B------:R-:W-:Y:S05]  /*11b50*/  BRA.DIV ~URZ, `(.L_x_1415) ;  /* 0x000012a27f007947 */ /* 0x000fea000b800000 */
[----:B-12---:R1:W2:Y:S04]  /*11b60*/  SHFL.IDX PT, R5, R2, 0x3, 0x181f ;  /* 0x00781f0002057f89 */ /* 0x0062a800000e0000 */
[----:B------:R1:W3:Y:S02]  /*11b70*/  SHFL.IDX PT, R4, R3, 0x3, 0x181f ;  /* 0x00781f0003047f89 */ /* 0x0002e400000e0000 */
.L_x_1453:
[----:B------:R-:W-:Y:S01]  /*11b80*/  IADD3 R6, R0, 0x30, RZ ;  /* 0x0000003000067810 */ /* 0x000fe20007ffe0ff */
[----:B------:R-:W-:Y:S03]  /*11b90*/  BSSY B0, `(.L_x_1416) ;  /* 0x000000e000007945 */ /* 0x000fe60003800000 */
[----:B------:R-:W-:-:S13]  /*11ba0*/  ISETP.GE.AND P0, PT, R6, R11, PT ;  /* 0x0000000b0600720c */ /* 0x000fda0003f06270 */
[----:B------:R-:W-:Y:S05]  /*11bb0*/  @P0 BRA `(.L_x_1417) ;  /* 0x000000b000000947 */ /* 0x000fea0003800000 */
[----:B------:R-:W5:Y:S04]  /*11bc0*/  LDL.64 R12, [R1+0x10] ;  /* 0x00001000010c7983 */ /* 0x000f680000100a00 */
[----:B----4-:R-:W4:Y:S04]  /*11bd0*/  LDL R8, [R1+0x3c] ;  /* 0x00003c0001087983 */ /* 0x010f280000100800 */
[----:B---3--:R-:W3:Y:S01]  /*11be0*/  LDL R9, [R1+0x48] ;  /* 0x0000480001097983 */ /* 0x008ee20000100800 */
[----:B-----5:R-:W-:Y:S02]  /*11bf0*/  ISETP.GE.AND P1, PT, R12, c[0x0][0x3c8], PT ;  /* 0x0000f2000c007a0c */ /* 0x020fe40003f26270 */
[----:B----4-:R-:W-:-:S11]  /*11c00*/  ISETP.GE.AND P0, PT, R8, c[0x0][0x3c8], PT ;  /* 0x0000f20008007a0c */ /* 0x010fd60003f06270 */
[-C--:B------:R-:W-:Y:S02]  /*11c10*/  @!P1 LEA R6, P3, R12, R4.reuse, 0x1 ;  /* 0x000000040c069211 */ /* 0x080fe400078608ff */
[----:B------:R-:W-:Y:S02]  /*11c20*/  @!P0 LEA R4, P2, R8, R4, 0x1 ;  /* 0x0000000408048211 */ /* 0x000fe400078408ff */
[-C--:B--2---:R-:W-:Y:S02]  /*11c30*/  @!P1 LEA.HI.X R7, R12, R5.reuse, R13, 0x1, P3 ;  /* 0x000000050c079211 */ /* 0x084fe400018f0c0d */
[----:B---3--:R-:W-:-:S03]  /*11c40*/  @!P0 LEA.HI.X R5, R8, R5, R9, 0x1, P2 ;  /* 0x0000000508058211 */ /* 0x008fc600010f0c09 */
[----:B------:R2:W-:Y:S04]  /*11c50*/  @!P1 ST.E.128 [R6.64], RZ ;  /* 0x000000ff06009985 */ /* 0x0005e8000c101d06 */
[----:B------:R2:W-:Y:S02]  /*11c60*/  @!P0 ST.E.128 [R4.64], RZ ;  /* 0x000000ff04008985 */ /* 0x0005e4000c101d06 */
.L_x_1417:
[----:B------:R-:W-:Y:S05]  /*11c70*/  BSYNC B0 ;  /* 0x0000000000007941 */ /* 0x000fea0003800000 */
.L_x_1416:
[----:B------:R-:W-:Y:S05]  /*11c80*/  BRA.DIV ~URZ, `(.L_x_1418) ;  /* 0x000012327f007947 */ /* 0x000fea000b800000 */
[----:B--2---:R2:W1:Y:S02]  /*11c90*/  SHFL.IDX PT, R5, R2, 0x4, 0x181f ;  /* 0x00981f0002057f89 */ /* 0x00446400000e0000 */
.L_x_1454:
[----:B------:R-:W-:Y:S05]  /*11ca0*/  BRA.DIV ~URZ, `(.L_x_1419) ;  /* 0x000012827f007947 */ /* 0x000fea000b800000 */
[----:B---3--:R3:W2:Y:S02]  /*11cb0*/  SHFL.IDX PT, R4, R3, 0x4, 0x181f ;  /* 0x00981f0003047f89 */ /* 0x0086a400000e0000 */
.L_x_1455:
        /* <DEDUP_REMOVED lines=9> */
[-C--:B--2---:R-:W-:Y:S02]  /*11d50*/  @!P1 LEA R6, P3, R12, R4.reuse, 0x1 ;  /* 0x000000040c069211 */ /* 0x084fe400078608ff */
[----:B------:R-:W-:Y:S02]  /*11d60*/  @!P0 LEA R4, P2, R8, R4, 0x1 ;  /* 0x0000000408048211 */ /* 0x000fe400078408ff */
[-C--:B-1----:R-:W-:Y:S02]  /*11d70*/  @!P1 LEA.HI.X R7, R12, R5.reuse, R13, 0x1, P3 ;  /* 0x000000050c079211 */ /* 0x082fe400018f0c0d */
[----:B----4-:R-:W-:-:S03]  /*11d80*/  @!P0 LEA.HI.X R5, R8, R5, R9, 0x1, P2 ;  /* 0x0000000508058211 */ /* 0x010fc600010f0c09 */
[----:B------:R1:W-:Y:S04]  /*11d90*/  @!P1 ST.E.128 [R6.64], RZ ;  /* 0x000000ff06009985 */ /* 0x0003e8000c101d06 */
[----:B------:R1:W-:Y:S02]  /*11da0*/  @!P0 ST.E.128 [R4.64], RZ ;  /* 0x000000ff04008985 */ /* 0x0003e4000c101d06 */
.L_x_1421:
[----:B------:R-:W-:Y:S05]  /*11db0*/  BSYNC B0 ;  /* 0x0000000000007941 */ /* 0x000fea0003800000 */
.L_x_1420:
[----:B------:R-:W-:Y:S05]  /*11dc0*/  BRA.DIV ~URZ, `(.L_x_1422) ;  /* 0x000011c27f007947 */ /* 0x000fea000b800000 */
[----:B-1----:R1:W3:Y:S04]  /*11dd0*/  SHFL.IDX PT, R5, R2, 0x5, 0x181f ;  /* 0x00b81f0002057f89 */ /* 0x0022e800000e0000 */
[----:B--2---:R1:W2:Y:S02]  /*11de0*/  SHFL.IDX PT, R4, R3, 0x5, 0x181f ;  /* 0x00b81f0003047f89 */ /* 0x0042a400000e0000 */
.L_x_1456:
        /* <DEDUP_REMOVED lines=9> */
[-C--:B--2---:R-:W-:Y:S02]  /*11e80*/  @!P1 LEA R6, P3, R12, R4.reuse, 0x1 ;  /* 0x000000040c069211 */ /* 0x084fe400078608ff */
[----:B------:R-:W-:Y:S02]  /*11e90*/  @!P0 LEA R4, P2, R8, R4, 0x1 ;  /* 0x0000000408048211 */ /* 0x000fe400078408ff */
[-C--:B------:R-:W-:Y:S02]  /*11ea0*/  @!P1 LEA.HI.X R7, R12, R5.reuse, R13, 0x1, P3 ;  /* 0x000000050c079211 */ /* 0x080fe400018f0c0d */
[----:B---3--:R-:W-:-:S03]  /*11eb0*/  @!P0 LEA.HI.X R5, R8, R5, R9, 0x1, P2 ;  /* 0x0000000508058211 */ /* 0x008fc600010f0c09 */
[----:B------:R2:W-:Y:S04]  /*11ec0*/  @!P1 ST.E.128 [R6.64], RZ ;  /* 0x000000ff06009985 */ /* 0x0005e8000c101d06 */
[----:B------:R2:W-:Y:S02]  /*11ed0*/  @!P0 ST.E.128 [R4.64], RZ ;  /* 0x000000ff04008985 */ /* 0x0005e4000c101d06 */
.L_x_1424:
[----:B------:R-:W-:Y:S05]  /*11ee0*/  BSYNC B0 ;  /* 0x0000000000007941 */ /* 0x000fea0003800000 */
.L_x_1423:
[----:B------:R-:W-:Y:S05]  /*11ef0*/  BRA.DIV ~URZ, `(.L_x_1425) ;  /* 0x000011527f007947 */ /* 0x000fea000b800000 */
[----:B--23--:R2:W3:Y:S02]  /*11f00*/  SHFL.IDX PT, R5, R2, 0x6, 0x181f ;  /* 0x00d81f0002057f89 */ /* 0x00c4e400000e0000 */
.L_x_1457:
[----:B------:R-:W-:Y:S05]  /*11f10*/  BRA.DIV ~URZ, `(.L_x_1426) ;  /* 0x000011a27f007947 */ /* 0x000fea000b800000 */
[----:B------:R1:W2:Y:S02]  /*11f20*/  SHFL.IDX PT, R4, R3, 0x6, 0x181f ;  /* 0x00d81f0003047f89 */ /* 0x0002a400000e0000 */
.L_x_1458:
        /* <DEDUP_REMOVED lines=15> */
.L_x_1428:
[----:B------:R-:W-:Y:S05]  /*12020*/  BSYNC B0 ;  /* 0x0000000000007941 */ /* 0x000fea0003800000 */
.L_x_1427:
[----:B------:R-:W-:Y:S05]  /*12030*/  BRA.DIV ~URZ, `(.L_x_1429) ;  /* 0x000010e27f007947 */ /* 0x000fea000b800000 */
[----:B--2---:R2:W1:Y:S04]  /*12040*/  SHFL.IDX PT, R6, R2, 0x7, 0x181f ;  /* 0x00f81f0002067f89 */ /* 0x00446800000e0000 */
[----:B-1--4-:R-:W1:Y:S02]  /*12050*/  SHFL.IDX PT, R3, R3, 0x7, 0x181f ;  /* 0x00f81f0003037f89 */ /* 0x012e6400000e0000 */
.L_x_1459:
[----:B------:R-:W-:-:S04]  /*12060*/  IADD3 R0, R0, 0x70, RZ ;  /* 0x0000007000007810 */ /* 0x000fc80007ffe0ff */
[----:B------:R-:W-:-:S13]  /*12070*/  ISETP.GE.AND P0, PT, R0, R11, PT ;  /* 0x0000000b0000720c */ /* 0x000fda0003f06270 */
[----:B------:R-:W-:Y:S05]  /*12080*/  @P0 BRA `(.L_x_1401) ;  /* 0x000000b000000947 */ /* 0x000fea0003800000 */
[----:B------:R-:W4:Y:S04]  /*12090*/  LDL.64 R12, [R1+0x10] ;  /* 0x00001000010c7983 */ /* 0x000f280000100a00 */
[----:B------:R-:W5:Y:S04]  /*120a0*/  LDL R7, [R1+0x3c] ;  /* 0x00003c0001077983 */ /* 0x000f680000100800 */
[----:B--2---:R-:W2:Y:S01]  /*120b0*/  LDL R8, [R1+0x48] ;  /* 0x0000480001087983 */ /* 0x004ea20000100800 */
[----:B----4-:R-:W-:Y:S02]  /*120c0*/  ISETP.GE.AND P1, PT, R12, c[0x0][0x3c8], PT ;  /* 0x0000f2000c007a0c */ /* 0x010fe40003f26270 */
[----:B-----5:R-:W-:-:S11]  /*120d0*/  ISETP.GE.AND P0, PT, R7, c[0x0][0x3c8], PT ;  /* 0x0000f20007007a0c */ /* 0x020fd60003f06270 */
[CC--:B-1----:R-:W-:Y:S02]  /*120e0*/  @!P1 LEA R4, P3, R12.reuse, R3.reuse, 0x1 ;  /* 0x000000030c049211 */ /* 0x0c2fe400078608ff */
[C---:B------:R-:W-:Y:S02]  /*120f0*/  @!P0 LEA R2, P2, R7.reuse, R3, 0x1 ;  /* 0x0000000307028211 */ /* 0x040fe400078408ff */
[-C--:B---3--:R-:W-:Y:S02]  /*12100*/  @!P1 LEA.HI.X R5, R12, R6.reuse, R13, 0x1, P3 ;  /* 0x000000060c059211 */ /* 0x088fe400018f0c0d */
[----:B--2---:R-:W-:-:S03]  /*12110*/  @!P0 LEA.HI.X R3, R7, R6, R8, 0x1, P2 ;  /* 0x0000000607038211 */ /* 0x004fc600010f0c08 */
[----:B------:R1:W-:Y:S04]  /*12120*/  @!P1 ST.E.128 [R4.64], RZ ;  /* 0x000000ff04009985 */ /* 0x0003e8000c101d06 */
[----:B------:R1:W-:Y:S02]  /*12130*/  @!P0 ST.E.128 [R2.64], RZ ;  /* 0x000000ff02008985 */ /* 0x0003e4000c101d06 */
.L_x_1401:
[----:B------:R-:W-:Y:S05]  /*12140*/  BSYNC B1 ;  /* 0x0000000000017941 */ /* 0x000fea0003800000 */
.L_x_1384:
[----:B--2---:R-:W2:Y:S02]  /*12150*/  LDL R0, [R1+0x84] ;  /* 0x0000840001007983 */ /* 0x004ea40000100800 */
[----:B--2---:R-:W-:-:S13]  /*12160*/  ISETP.NE.AND P0, PT, R0, RZ, PT ;  /* 0x000000ff0000720c */ /* 0x004fda0003f05270 */
[----:B------:R-:W-:Y:S01]  /*12170*/  @P0 WARPSYNC 0xffffffff ;  /* 0xffffffff00000948 */ /* 0x000fe20003800000 */
[----:B------:R-:W-:Y:S06]  /*12180*/  @P0 BAR.SYNC.DEFER_BLOCKING 0x5, 0x80 ;  /* 0x0142000000000b1d */ /* 0x000fec0000010000 */
[----:B------:R-:W2:Y:S04]  /*12190*/  @P0 LDS R0, [0x10100] ;  /* 0x01010000ff000984 */ /* 0x000ea80000000800 */
[----:B--2---:R2:W-:Y:S04]  /*121a0*/  @P0 STL [R1+0x5c], R0 ;  /* 0x00005c0001000387 */ /* 0x0045e80000100800 */
[----:B------:R-:W-:Y:S06]  /*121b0*/  @P0 BAR.ARV 0x4, 0x80 ;  /* 0x0102000000000b1d */ /* 0x000fec0000002000 */
[----:B------:R-:W-:Y:S05]  /*121c0*/  @P0 BRA `(.L_x_1430) ;  /* 0x0000007000000947 */ /* 0x000fea0003800000 */
[----:B------:R-:W-:Y:S05]  /*121d0*/  BRA.DIV ~URZ, `(.L_x_1431) ;  /* 0x000010127f007947 */ /* 0x000fea000b800000 */
[----:B--2---:R2:W4:Y:S02]  /*121e0*/  SHFL.IDX PT, R0, R73, RZ, 0x1f ;  /* 0x00001fff49007589 */ /* 0x00452400000e0000 */
.L_x_1460:
[----:B------:R-:W-:Y:S01]  /*121f0*/  WARPSYNC 0xffffffff ;  /* 0xffffffff00007948 */ /* 0x000fe20003800000 */
[----:B------:R-:W-:Y:S06]  /*12200*/  BAR.SYNC.DEFER_BLOCKING 0x4, 0x80 ;  /* 0x0102000000007b1d */ /* 0x000fec0000010000 */
[----:B----4-:R4:W-:Y:S04]  /*12210*/  STL [R1+0x5c], R0 ;  /* 0x00005c0001007387 */ /* 0x0109e80000100800 */
[----:B------:R4:W-:Y:S04]  /*12220*/  @!P4 STS [0x10100], R73 ;  /* 0x01010049ff00c388 */ /* 0x0009e80000000800 */
[----:B------:R-:W-:Y:S06]  /*12230*/  BAR.ARV 0x5, 0x80 ;  /* 0x0142000000007b1d */ /* 0x000fec0000002000 */
.L_x_1430:
[----:B--2-4-:R-:W2:Y:S02]  /*12240*/  LDL R0, [R1+0x5c] ;  /* 0x00005c0001007983 */ /* 0x014ea40000100800 */
[----:B--2---:R-:W-:-:S13]  /*12250*/  ISETP.GE.AND P0, PT, R0, c[0x0][0x538], PT ;  /* 0x00014e0000007a0c */ /* 0x004fda0003f06270 */
[----:B-1-3-5:R-:W-:Y:S01]  /*12260*/  @P0 CALL.REL.NOINC `(.L_x_1432) ;  /* 0x0000001000000944 */ /* 0x02afe20003c00000 */
[----:B------:R-:W-:Y:S05]  /*12270*/  BRA `(.L_x_1433) ;  /* 0xfffee72000007947 */ /* 0x000fea000383ffff */
.L_x_1432:
[----:B------:R-:W-:Y:S05]  /*12280*/  EXIT ;  /* 0x000000000000794d */ /* 0x000fea0003800000 */
.L_x_1348:
[----:B------:R-:W-:Y:S01]  /*12290*/  IMAD.MOV.U32 R10, RZ, RZ, R2 ;  /* 0x000000ffff0a7224 */ /* 0x000fe200078e0002 */
[----:B------:R-:W-:Y:S01]  /*122a0*/  MOV R7, RZ ;  /* 0x000000ff00077202 */ /* 0x000fe20000000f00 */
[----:B-1----:R-:W-:Y:S01]  /*122b0*/  IMAD.MOV.U32 R4, RZ, RZ, 0x181f ;  /* 0x0000181fff047424 */ /* 0x002fe200078e00ff */
[----:B------:R-:W-:Y:S02]  /*122c0*/  MOV R8, 0x122e0 ;  /* 0x000122e000087802 */ /* 0x000fe40000000f00 */
[----:B------:R-:W-:Y:S05]  /*122d0*/  CALL.REL.NOINC `($__internal_3_$__cuda_sm70_shflsync_idx_p) ;  /* 0x00000fc000007944 */ /* 0x000fea0003c00000 */
[----:B------:R-:W-:Y:S01]  /*122e0*/  MOV R5, R4 ;  /* 0x0000000400057202 */ /* 0x000fe20000000f00 */
[----:B------:R-:W-:Y:S05]  /*122f0*/  BRA `(.L_x_1434) ;  /* 0xfffef55000007947 */ /* 0x000fea000383ffff */
.L_x_1349:
[----:B------:R-:W-:Y:S01]  /*12300*/  IMAD.MOV.U32 R10, RZ, RZ, R3 ;  /* 0x000000ffff0a7224 */ /* 0x000fe200078e0003 */
[----:B------:R-:W-:Y:S01]  /*12310*/  MOV R7, RZ ;  /* 0x000000ff00077202 */ /* 0x000fe20000000f00 */
[----:B-1----:R-:W-:Y:S01]  /*12320*/  IMAD.MOV.U32 R4, RZ, RZ, 0x181f ;  /* 0x0000181fff047424 */ /* 0x002fe200078e00ff */
[----:B------:R-:W-:Y:S02]  /*12330*/  MOV R8, 0x12350 ;  /* 0x0001235000087802 */ /* 0x000fe40000000f00 */
[----:B--23--:R-:W-:Y:S05]  /*12340*/  CALL.REL.NOINC `($__internal_3_$__cuda_sm70_shflsync_idx_p) ;  /* 0x00000f5000007944 */ /* 0x00cfea0003c00000 */
[----:B------:R-:W-:Y:S05]  /*12350*/  BRA `(.L_x_1435) ;  /* 0xfffef51000007947 */ /* 0x000fea000383ffff */
.L_x_1352:
[----:B------:R-:W-:Y:S01]  /*12360*/  IMAD.MOV.U32 R10, RZ, RZ, R2 ;  /* 0x000000ffff0a7224 */ /* 0x000fe200078e0002 */
[----:B--2---:R-:W-:Y:S01]  /*12370*/  MOV R7, 0x1 ;  /* 0x0000000100077802 */ /* 0x004fe20000000f00 */
[----:B----4-:R-:W-:Y:S01]  /*12380*/  IMAD.MOV.U32 R4, RZ, RZ, 0x181f ;  /* 0x0000181fff047424 */ /* 0x010fe200078e00ff */
[----:B------:R-:W-:-:S02]  /*12390*/  MOV R8, 0x123b0 ;  /* 0x000123b000087802 */ /* 0x000fc40000000f00 */
[----:B-1-3--:R-:W-:Y:S05]  /*123a0*/  CALL.REL.NOINC `($__internal_3_$__cuda_sm70_shflsync_idx_p) ;  /* 0x00000ef000007944 */ /* 0x00afea0003c00000 */
[----:B------:R-:W-:Y:S01]  /*123b0*/  IMAD.MOV.U32 R5, RZ, RZ, R4 ;  /* 0x000000ffff057224 */ /* 0x000fe200078e0004 */
[----:B------:R-:W-:Y:S01]  /*123c0*/  MOV R7, 0x1 ;  /* 0x0000000100077802 */ /* 0x000fe20000000f00 */
[----:B------:R-:W-:Y:S01]  /*123d0*/  IMAD.MOV.U32 R10, RZ, RZ, R3 ;  /* 0x000000ffff0a7224 */ /* 0x000fe200078e0003 */
[----:B------:R-:W-:-:S02]  /*123e0*/  MOV R4, 0x181f ;  /* 0x0000181f00047802 */ /* 0x000fc40000000f00 */
[----:B------:R-:W-:Y:S02]  /*123f0*/  MOV R8, 0x12410 ;  /* 0x0001241000087802 */ /* 0x000fe40000000f00 */
[----:B------:R-:W-:Y:S05]  /*12400*/  CALL.REL.NOINC `($__internal_3_$__cuda_sm70_shflsync_idx_p) ;  /* 0x00000e9000007944 */ /* 0x000fea0003c00000 */
[----:B------:R-:W-:Y:S05]  /*12410*/  BRA `(.L_x_1436) ;  /* 0xfffef5a000007947 */ /* 0x000fea000383ffff */
.L_x_1355:
[----:B------:R-:W-:Y:S01]  /*12420*/  IMAD.MOV.U32 R10, RZ, RZ, R2 ;  /* 0x000000ffff0a7224 */ /* 0x000fe200078e0002 */
[----:B--2---:R-:W-:Y:S01]  /*12430*/  MOV R7, 0x2 ;  /* 0x0000000200077802 */ /* 0x004fe20000000f00 */
[----:B----4-:R-:W-:Y:S01]  /*12440*/  IMAD.MOV.U32 R4, RZ, RZ, 0x181f ;  /* 0x0000181fff047424 */ /* 0x010fe200078e00ff */
[----:B------:R-:W-:Y:S02]  /*12450*/  MOV R8, 0x12470 ;  /* 0x0001247000087802 */ /* 0x000fe40000000f00 */
[----:B-1-3--:R-:W-:Y:S05]  /*12460*/  CALL.REL.NOINC `($__internal_3_$__cuda_sm70_shflsync_idx_p) ;  /* 0x00000e3000007944 */ /* 0x00afea0003c00000 */
[----:B------:R-:W-:Y:S01]  /*12470*/  MOV R5, R4 ;  /* 0x0000000400057202 */ /* 0x000fe20000000f00 */
[----:B------:R-:W-:Y:S05]  /*12480*/  BRA `(.L_x_1437) ;  /* 0xfffef66000007947 */ /* 0x000fea000383ffff */
.L_x_1356:
[----:B------:R-:W-:Y:S01]  /*12490*/  IMAD.MOV.U32 R10, RZ, RZ, R3 ;  /* 0x000000ffff0a7224 */ /* 0x000fe200078e0003 */
[----:B------:R-:W-:Y:S01]  /*124a0*/  MOV R7, 0x2 ;  /* 0x0000000200077802 */ /* 0x000fe20000000f00 */
[----:B----4-:R-:W-:Y:S01]  /*124b0*/  IMAD.MOV.U32 R4, RZ, RZ, 0x181f ;  /* 0x0000181fff047424 */ /* 0x010fe200078e00ff */
[----:B------:R-:W-:Y:S02]  /*124c0*/  MOV R8, 0x124e0 ;  /* 0x000124e000087802 */ /* 0x000fe40000000f00 */
[----:B-123--:R-:W-:Y:S05]  /*124d0*/  CALL.REL.NOINC `($__internal_3_$__cuda_sm70_shflsync_idx_p) ;  /* 0x00000dc000007944 */ /* 0x00efea0003c00000 */
[----:B------:R-:W-:Y:S05]  /*124e0*/  BRA `(.L_x_1438) ;  /* 0xfffef62000007947 */ /* 0x000fea000383ffff */
.L_x_1359:
[----:B------:R-:W-:Y:S01]  /*124f0*/  IMAD.MOV.U32 R10, RZ, RZ, R2 ;  /* 0x000000ffff0a7224 */ /* 0x000fe200078e0002 */
[----:B-1----:R-:W-:Y:S01]  /*12500*/  MOV R7, 0x3 ;  /* 0x0000000300077802 */ /* 0x002fe20000000f00 */
[----:B------:R-:W-:Y:S01]  /*12510*/  IMAD.MOV.U32 R4, RZ, RZ, 0x181f ;  /* 0x0000181fff047424 */ /* 0x000fe200078e00ff */
[----:B------:R-:W-:-:S02]  /*12520*/  MOV R8, 0x12540 ;  /* 0x0001254000087802 */ /* 0x000fc40000000f00 */
[----:B--234-:R-:W-:Y:S05]  /*12530*/  CALL.REL.NOINC `($__internal_3_$__cuda_sm70_shflsync_idx_p) ;  /* 0x00000d6000007944 */ /* 0x01cfea0003c00000 */
[----:B------:R-:W-:Y:S01]  /*12540*/  IMAD.MOV.U32 R5, RZ, RZ, R4 ;  /* 0x000000ffff057224 */ /* 0x000fe200078e0004 */
[----:B------:R-:W-:Y:S01]  /*12550*/  MOV R7, 0x3 ;  /* 0x0000000300077802 */ /* 0x000fe20000000f00 */
[----:B------:R-:W-:Y:S01]  /*12560*/  IMAD.MOV.U32 R10, RZ, RZ, R3 ;  /* 0x000000ffff0a7224 */ /* 0x000fe200078e0003 */
[----:B------:R-:W-:-:S02]  /*12570*/  MOV R4, 0x181f ;  /* 0x0000181f00047802 */ /* 0x000fc40000000f00 */
[----:B------:R-:W-:Y:S02]  /*12580*/  MOV R8, 0x125a0 ;  /* 0x000125a000087802 */ /* 0x000fe40000000f00 */
[----:B------:R-:W-:Y:S05]  /*12590*/  CALL.REL.NOINC `($__internal_3_$__cuda_sm70_shflsync_idx_p) ;  /* 0x00000d0000007944 */ /* 0x000fea0003c00000 */
[----:B------:R-:W-:Y:S05]  /*125a0*/  BRA `(.L_x_1439) ;  /* 0xfffef6a000007947 */ /* 0x000fea000383ffff */
.L_x_1362:
[----:B------:R-:W-:Y:S01]  /*125b0*/  IMAD.MOV.U32 R10, RZ, RZ, R2 ;  /* 0x000000ffff0a7224 */ /* 0x000fe200078e0002 */
[----:B--2---:R-:W-:Y:S01]  /*125c0*/  MOV R7, 0x4 ;  /* 0x0000000400077802 */ /* 0x004fe20000000f00 */
[----:B------:R-:W-:Y:S01]  /*125d0*/  IMAD.MOV.U32 R4, RZ, RZ, 0x181f ;  /* 0x0000181fff047424 */ /* 0x000fe200078e00ff */
[----:B------:R-:W-:Y:S02]  /*125e0*/  MOV R8, 0x12600 ;  /* 0x0001260000087802 */ /* 0x000fe40000000f00 */
[----:B-1-34-:R-:W-:Y:S05]  /*125f0*/  CALL.REL.NOINC `($__internal_3_$__cuda_sm70_shflsync_idx_p) ;  /* 0x00000ca000007944 */ /* 0x01afea0003c00000 */
[----:B------:R-:W-:Y:S01]  /*12600*/  MOV R5, R4 ;  /* 0x0000000400057202 */ /* 0x000fe20000000f00 */
[----:B------:R-:W-:Y:S05]  /*12610*/  BRA `(.L_x_1440) ;  /* 0xfffef76000007947 */ /* 0x000fea000383ffff */
.L_x_1363:
[----:B------:R-:W-:Y:S01]  /*12620*/  IMAD.MOV.U32 R10, RZ, RZ, R3 ;  /* 0x000000ffff0a7224 */ /* 0x000fe200078e0003 */
[----:B------:R-:W-:Y:S01]  /*12630*/  MOV R7, 0x4 ;  /* 0x0000000400077802 */ /* 0x000fe20000000f00 */
[----:B------:R-:W-:Y:S01]  /*12640*/  IMAD.MOV.U32 R4, RZ, RZ, 0x181f ;  /* 0x0000181fff047424 */ /* 0x000fe200078e00ff */
[----:B------:R-:W-:Y:S02]  /*12650*/  MOV R8, 0x12670 ;  /* 0x0001267000087802 */ /* 0x000fe40000000f00 */
[----:B-1234-:R-:W-:Y:S05]  /*12660*/  CALL.REL.NOINC `($__internal_3_$__cuda_sm70_shflsync_idx_p) ;  /* 0x00000c3000007944 */ /* 0x01efea0003c00000 */
[----:B------:R-:W-:Y:S05]  /*12670*/  BRA `(.L_x_1441) ;  /* 0xfffef72000007947 */ /* 0x000fea000383ffff */
.L_x_1366:
[----:B------:R-:W-:Y:S01]  /*12680*/  IMAD.MOV.U32 R10, RZ, RZ, R2 ;  /* 0x000000ffff0a7224 */ /* 0x000fe200078e0002 */
[----:B--2---:R-:W-:Y:S01]  /*12690*/  MOV R7, 0x5 ;  /* 0x0000000500077802 */ /* 0x004fe20000000f00 */
[----:B------:R-:W-:Y:S01]  /*126a0*/  IMAD.MOV.U32 R4, RZ, RZ, 0x181f ;  /* 0x0000181fff047424 */ /* 0x000fe200078e00ff */
[----:B------:R-:W-:-:S02]  /*126b0*/  MOV R8, 0x126d0 ;  /* 0x000126d000087802 */ /* 0x000fc40000000f00 */
[----:B-1-34-:R-:W-:Y:S05]  /*126c0*/  CALL.REL.NOINC `($__internal_3_$__cuda_sm70_shflsync_idx_p) ;  /* 0x00000bd000007944 */ /* 0x01afea0003c00000 */
[----:B------:R-:W-:Y:S01]  /*126d0*/  IMAD.MOV.U32 R5, RZ, RZ, R4 ;  /* 0x000000ffff057224 */ /* 0x000fe200078e0004 */
[----:B------:R-:W-:Y:S01]  /*126e0*/  MOV R7, 0x5 ;  /* 0x0000000500077802 */ /* 0x000fe20000000f00 */
[----:B------:R-:W-:Y:S01]  /*126f0*/  IMAD.MOV.U32 R10, RZ, RZ, R3 ;  /* 0x000000ffff0a7224 */ /* 0x000fe200078e0003 */
[----:B------:R-:W-:-:S02]  /*12700*/  MOV R4, 0x181f ;  /* 0x0000181f00047802 */ /* 0x000fc40000000f00 */
[----:B------:R-:W-:Y:S02]  /*12710*/  MOV R8, 0x12730 ;  /* 0x0001273000087802 */ /* 0x000fe40000000f00 */
[----:B------:R-:W-:Y:S05]  /*12720*/  CALL.REL.NOINC `($__internal_3_$__cuda_sm70_shflsync_idx_p) ;  /* 0x00000b7000007944 */ /* 0x000fea0003c00000 */
[----:B------:R-:W-:Y:S05]  /*12730*/  BRA `(.L_x_1442) ;  /* 0xfffef7a000007947 */ /* 0x000fea000383ffff */
.L_x_1369:
[----:B------:R-:W-:Y:S01]  /*12740*/  IMAD.MOV.U32 R10, RZ, RZ, R2 ;  /* 0x000000ffff0a7224 */ /* 0x000fe200078e0002 */
[----:B-1----:R-:W-:Y:S01]  /*12750*/  MOV R7, 0x6 ;  /* 0x0000000600077802 */ /* 0x002fe20000000f00 */
[----:B------:R-:W-:Y:S01]  /*12760*/  IMAD.MOV.U32 R4, RZ, RZ, 0x181f ;  /* 0x0000181fff047424 */ /* 0x000fe200078e00ff */
[----:B------:R-:W-:Y:S02]  /*12770*/  MOV R8, 0x12790 ;  /* 0x0001279000087802 */ /* 0x000fe40000000f00 */
[----:B--234-:R-:W-:Y:S05]  /*12780*/  CALL.REL.NOINC `($__internal_3_$__cuda_sm70_shflsync_idx_p) ;  /* 0x00000b1000007944 */ /* 0x01cfea0003c00000 */
[----:B------:R-:W-:Y:S01]  /*12790*/  MOV R5, R4 ;  /* 0x0000000400057202 */ /* 0x000fe20000000f00 */
[----:B------:R-:W-:Y:S05]  /*127a0*/  BRA `(.L_x_1443) ;  /* 0xfffef86000007947 */ /* 0x000fea000383ffff */
.L_x_1370:
[----:B------:R-:W-:Y:S01]  /*127b0*/  IMAD.MOV.U32 R10, RZ, RZ, R3 ;  /* 0x000000ffff0a7224 */ /* 0x000fe200078e0003 */
[----:B------:R-:W-:Y:S01]  /*127c0*/  MOV R7, 0x6 ;  /* 0x0000000600077802 */ /* 0x000fe20000000f00 */
[----:B------:R-:W-:Y:S01]  /*127d0*/  IMAD.MOV.U32 R4, RZ, RZ, 0x181f ;  /* 0x0000181fff047424 */ /* 0x000fe200078e00ff */
[----:B------:R-:W-:Y:S02]  /*127e0*/  MOV R8, 0x12800 ;  /* 0x0001280000087802 */ /* 0x000fe40000000f00 */
[----:B-1234-:R-:W-:Y:S05]  /*127f0*/  CALL.REL.NOINC `($__internal_3_$__cuda_sm70_shflsync_idx_p) ;  /* 0x00000aa000007944 */ /* 0x01efea0003c00000 */
[----:B------:R-:W-:Y:S05]  /*12800*/  BRA `(.L_x_1444) ;  /* 0xfffef82000007947 */ /* 0x000fea000383ffff */
.L_x_1373:
        /* <DEDUP_REMOVED lines=11> */
[----:B------:R-:W-:Y:S01]  /*128c0*/  MOV R3, R4 ;  /* 0x0000000400037202 */ /* 0x000fe20000000f00 */
[----:B------:R-:W-:Y:S05]  /*128d0*/  BRA `(.L_x_1445) ;  /* 0xfffef89000007947 */ /* 0x000fea000383ffff */
.L_x_1380:
[----:B------:R1:W5:Y:S01]  /*128e0*/  LDL R0, [R1+0x4] ;  /* 0x0000040001007983 */ /* 0x0003620000100800 */
[----:B------:R-:W-:Y:S02]  /*128f0*/  MOV R3, 0x2 ;  /* 0x0000000200037802 */ /* 0x000fe40000000f00 */
[----:B------:R-:W-:Y:S02]  /*12900*/  MOV R2, 0x12920 ;  /* 0x0001292000027802 */ /* 0x000fe40000000f00 */
[----:B-1---5:R-:W-:Y:S05]  /*12910*/  CALL.REL.NOINC `($__internal_2_$__cuda_sm70_shflsync_bfly_p) ;  /* 0x0000094000007944 */ /* 0x022fea0003c00000 */
[----:B------:R-:W-:Y:S01]  /*12920*/  MOV R4, R8 ;  /* 0x0000000800047202 */ /* 0x000fe20000000f00 */
[----:B------:R-:W-:Y:S05]  /*12930*/  BRA `(.L_x_1446) ;  /* 0xffffc4c000007947 */ /* 0x000fea000383ffff */
.L_x_1381:
[----:B------:R-:W-:Y:S01]  /*12940*/  IMAD.MOV.U32 R0, RZ, RZ, R4 ;  /* 0x000000ffff007224 */ /* 0x000fe200078e0004 */
[----:B------:R-:W-:Y:S02]  /*12950*/  MOV R3, 0x1 ;  /* 0x0000000100037802 */ /* 0x000fe40000000f00 */
[----:B------:R-:W-:Y:S02]  /*12960*/  MOV R2, 0x12980 ;  /* 0x0001298000027802 */ /* 0x000fe40000000f00 */
[----:B-----5:R-:W-:Y:S05]  /*12970*/  CALL.REL.NOINC `($__internal_2_$__cuda_sm70_shflsync_bfly_p) ;  /* 0x000008e000007944 */ /* 0x020fea0003c00000 */
[----:B------:R1:W5:Y:S01]  /*12980*/  LDL R0, [R1+0x18] ;  /* 0x0000180001007983 */ /* 0x0003620000100800 */
[----:B------:R-:W-:Y:S01]  /*12990*/  FADD.FTZ R4, R4, R8 ;  /* 0x0000000804047221 */ /* 0x000fe20000010000 */
[----:B------:R-:W-:-:S02]  /*129a0*/  MOV R3, 0x2 ;  /* 0x0000000200037802 */ /* 0x000fc40000000f00 */
[----:B------:R-:W-:Y:S02]  /*129b0*/  MOV R2, 0x129d0 ;  /* 0x000129d000027802 */ /* 0x000fe40000000f00 */
[----:B-1---5:R-:W-:Y:S05]  /*129c0*/  CALL.REL.NOINC `($__internal_2_$__cuda_sm70_shflsync_bfly_p) ;  /* 0x0000089000007944 */ /* 0x022fea0003c00000 */
[----:B------:R-:W2:Y:S01]  /*129d0*/  LDL.LU R0, [R1+0x18] ;  /* 0x0000180001007983 */ /* 0x000ea20000300800 */
[----:B------:R-:W-:Y:S02]  /*129e0*/  MOV R3, 0x1 ;  /* 0x0000000100037802 */ /* 0x000fe40000000f00 */
[----:B------:R-:W-:Y:S01]  /*129f0*/  MOV R2, 0x12a30 ;  /* 0x00012a3000027802 */ /* 0x000fe20000000f00 */
[----:B--2---:R-:W-:-:S05]  /*12a00*/  FADD.FTZ R5, R0, R8 ;  /* 0x0000000800057221 */ /* 0x004fca0000010000 */
[----:B------:R-:W-:Y:S02]  /*12a10*/  MOV R0, R5 ;  /* 0x0000000500007202 */ /* 0x000fe40000000f00 */
[----:B------:R-:W-:Y:S05]  /*12a20*/  CALL.REL.NOINC `($__internal_2_$__cuda_sm70_shflsync_bfly_p) ;  /* 0x0000083000007944 */ /* 0x000fea0003c00000 */
[----:B------:R1:W5:Y:S01]  /*12a30*/  LDL R0, [R1+0x1c] ;  /* 0x00001c0001007983 */ /* 0x0003620000100800 */
[----:B------:R-:W-:Y:S01]  /*12a40*/  FADD.FTZ R5, R5, R8 ;  /* 0x0000000805057221 */ /* 0x000fe20000010000 */
[----:B------:R-:W-:Y:S02]  /*12a50*/  MOV R3, 0x2 ;  /* 0x0000000200037802 */ /* 0x000fe40000000f00 */
        /* <DEDUP_REMOVED lines=19> */
[----:B------:R-:W-:Y:S05]  /*12b90*/  BRA `(.L_x_1447) ;  /* 0xffffc39000007947 */ /* 0x000fea000383ffff */
.L_x_1404:
[----:B------:R-:W-:Y:S01]  /*12ba0*/  IMAD.MOV.U32 R10, RZ, RZ, R2 ;  /* 0x000000ffff0a7224 */ /* 0x000fe200078e0002 */
[----:B------:R-:W-:Y:S01]  /*12bb0*/  MOV R7, RZ ;  /* 0x000000ff00077202 */ /* 0x000fe20000000f00 */
[----:B------:R-:W-:Y:S01]  /*12bc0*/  IMAD.MOV.U32 R4, RZ, RZ, 0x181f ;  /* 0x0000181fff047424 */ /* 0x000fe200078e00ff */
[----:B------:R-:W-:Y:S02]  /*12bd0*/  MOV R8, 0x12bf0 ;  /* 0x00012bf000087802 */ /* 0x000fe40000000f00 */
[----:B------:R-:W-:Y:S05]  /*12be0*/  CALL.REL.NOINC `($__internal_3_$__cuda_sm70_shflsync_idx_p) ;  /* 0x000006b000007944 */ /* 0x000fea0003c00000 */
[----:B------:R-:W-:Y:S01]  /*12bf0*/  MOV R5, R4 ;  /* 0x0000000400057202 */ /* 0x000fe20000000f00 */
[----:B------:R-:W-:Y:S05]  /*12c00*/  BRA `(.L_x_1448) ;  /* 0xffffeba000007947 */ /* 0x000fea000383ffff */
.L_x_1405:
[----:B------:R-:W-:Y:S01]  /*12c10*/  IMAD.MOV.U32 R10, RZ, RZ, R3 ;  /* 0x000000ffff0a7224 */ /* 0x000fe200078e0003 */
[----:B------:R-:W-:Y:S01]  /*12c20*/  MOV R7, RZ ;  /* 0x000000ff00077202 */ /* 0x000fe20000000f00 */
[----:B------:R-:W-:Y:S01]  /*12c30*/  IMAD.MOV.U32 R4, RZ, RZ, 0x181f ;  /* 0x0000181fff047424 */ /* 0x000fe200078e00ff */
[----:B------:R-:W-:Y:S02]  /*12c40*/  MOV R8, 0x12c60 ;  /* 0x00012c6000087802 */ /* 0x000fe40000000f00 */
[----:B-12---:R-:W-:Y:S05]  /*12c50*/  CALL.REL.NOINC `($__internal_3_$__cuda_sm70_shflsync_idx_p) ;  /* 0x0000064000007944 */ /* 0x006fea0003c00000 */
[----:B------:R-:W-:Y:S05]  /*12c60*/  BRA `(.L_x_1449) ;  /* 0xffffeb6000007947 */ /* 0x000fea000383ffff */
.L_x_1408:
        /* <DEDUP_REMOVED lines=12> */
.L_x_1411:
[----:B------:R-:W-:Y:S01]  /*12d30*/  IMAD.MOV.U32 R10, RZ, RZ, R2 ;  /* 0x000000ffff0a7224 */ /* 0x000fe200078e0002 */
[----:B-1----:R-:W-:Y:S01]  /*12d40*/  MOV R7, 0x2 ;  /* 0x0000000200077802 */ /* 0x002fe20000000f00 */
[----:B----4-:R-:W-:Y:S01]  /*12d50*/  IMAD.MOV.U32 R4, RZ, RZ, 0x181f ;  /* 0x0000181fff047424 */ /* 0x010fe200078e00ff */
[----:B------:R-:W-:Y:S02]  /*12d60*/  MOV R8, 0x12d80 ;  /* 0x00012d8000087802 */ /* 0x000fe40000000f00 */
[----:B--23--:R-:W-:Y:S05]  /*12d70*/  CALL.REL.NOINC `($__internal_3_$__cuda_sm70_shflsync_idx_p) ;  /* 0x0000052000007944 */ /* 0x00cfea0003c00000 */
[----:B------:R-:W-:Y:S01]  /*12d80*/  MOV R5, R4 ;  /* 0x0000000400057202 */ /* 0x000fe20000000f00 */
[----:B------:R-:W-:Y:S05]  /*12d90*/  BRA `(.L_x_1451) ;  /* 0xffffec9000007947 */ /* 0x000fea000383ffff */
.L_x_1412:
[----:B------:R-:W-:Y:S01]  /*12da0*/  IMAD.MOV.U32 R10, RZ, RZ, R3 ;  /* 0x000000ffff0a7224 */ /* 0x000fe200078e0003 */
[----:B------:R-:W-:Y:S01]  /*12db0*/  MOV R7, 0x2 ;  /* 0x0000000200077802 */ /* 0x000fe20000000f00 */
[----:B----4-:R-:W-:Y:S01]  /*12dc0*/  IMAD.MOV.U32 R4, RZ, RZ, 0x181f ;  /* 0x0000181fff047424 */ /* 0x010fe200078e00ff */
[----:B------:R-:W-:Y:S02]  /*12dd0*/  MOV R8, 0x12df0 ;  /* 0x00012df000087802 */ /* 0x000fe40000000f00 */
[----:B-123--:R-:W-:Y:S05]  /*12de0*/  CALL.REL.NOINC `($__internal_3_$__cuda_sm70_shflsync_idx_p) ;  /* 0x000004b000007944 */ /* 0x00efea0003c00000 */
[----:B------:R-:W-:Y:S05]  /*12df0*/  BRA `(.L_x_1452) ;  /* 0xffffec5000007947 */ /* 0x000fea000383ffff */
.L_x_1415:
        /* <DEDUP_REMOVED lines=12> */
.L_x_1418:
[----:B------:R-:W-:Y:S01]  /*12ec0*/  IMAD.MOV.U32 R10, RZ, RZ, R2 ;  /* 0x000000ffff0a7224 */ /* 0x000fe200078e0002 */
[----:B--2---:R-:W-:Y:S01]  /*12ed0*/  MOV R7, 0x4 ;  /* 0x0000000400077802 */ /* 0x004fe20000000f00 */
[----:B---3--:R-:W-:Y:S01]  /*12ee0*/  IMAD.MOV.U32 R4, RZ, RZ, 0x181f ;  /* 0x0000181fff047424 */ /* 0x008fe200078e00ff */
[----:B------:R-:W-:Y:S02]  /*12ef0*/  MOV R8, 0x12f10 ;  /* 0x00012f1000087802 */ /* 0x000fe40000000f00 */
[----:B-1--4-:R-:W-:Y:S05]  /*12f00*/  CALL.REL.NOINC `($__internal_3_$__cuda_sm70_shflsync_idx_p) ;  /* 0x0000039000007944 */ /* 0x012fea0003c00000 */
[----:B------:R-:W-:Y:S01]  /*12f10*/  MOV R5, R4 ;  /* 0x0000000400057202 */ /* 0x000fe20000000f00 */
[----:B------:R-:W-:Y:S05]  /*12f20*/  BRA `(.L_x_1454) ;  /* 0xffffed7000007947 */ /* 0x000fea000383ffff */
.L_x_1419:
[----:B------:R-:W-:Y:S01]  /*12f30*/  IMAD.MOV.U32 R10, RZ, RZ, R3 ;  /* 0x000000ffff0a7224 */ /* 0x000fe200078e0003 */
[----:B------:R-:W-:Y:S01]  /*12f40*/  MOV R7, 0x4 ;  /* 0x0000000400077802 */ /* 0x000fe20000000f00 */
[----:B---3--:R-:W-:Y:S01]  /*12f50*/  IMAD.MOV.U32 R4, RZ, RZ, 0x181f ;  /* 0x0000181fff047424 */ /* 0x008fe200078e00ff */
[----:B------:R-:W-:Y:S02]  /*12f60*/  MOV R8, 0x12f80 ;  /* 0x00012f8000087802 */ /* 0x000fe40000000f00 */
[----:B-12-4-:R-:W-:Y:S05]  /*12f70*/  CALL.REL.NOINC `($__internal_3_$__cuda_sm70_shflsync_idx_p) ;  /* 0x0000032000007944 */ /* 0x016fea0003c00000 */
[----:B------:R-:W-:Y:S05]  /*12f80*/  BRA `(.L_x_1455) ;  /* 0xffffed3000007947 */ /* 0x000fea000383ffff */
.L_x_1422:
[----:B------:R-:W-:Y:S01]  /*12f90*/  IMAD.MOV.U32 R10, RZ, RZ, R2 ;  /* 0x000000ffff0a7224 */ /* 0x000fe200078e0002 */
[----:B-1----:R-:W-:Y:S01]  /*12fa0*/  MOV R7, 0x5 ;  /* 0x0000000500077802 */ /* 0x002fe20000000f00 */
[----:B--2---:R-:W-:Y:S01]  /*12fb0*/  IMAD.MOV.U32 R4, RZ, RZ, 0x181f ;  /* 0x0000181fff047424 */ /* 0x004fe200078e00ff */
[----:B------:R-:W-:-:S02]  /*12fc0*/  MOV R8, 0x12fe0 ;  /* 0x00012fe000087802 */ /* 0x000fc40000000f00 */
[----:B---34-:R-:W-:Y:S05]  /*12fd0*/  CALL.REL.NOINC `($__internal_3_$__cuda_sm70_shflsync_idx_p) ;  /* 0x000002c000007944 */ /* 0x018fea0003c00000 */
[----:B------:R-:W-:Y:S01]  /*12fe0*/  IMAD.MOV.U32 R5, RZ, RZ, R4 ;  /* 0x000000ffff057224 */ /* 0x000fe200078e0004 */
[----:B------:R-:W-:Y:S01]  /*12ff0*/  MOV R7, 0x5 ;  /* 0x0000000500077802 */ /* 0x000fe20000000f00 */
[----:B------:R-:W-:Y:S01]  /*13000*/  IMAD.MOV.U32 R10, RZ, RZ, R3 ;  /* 0x000000ffff0a7224 */ /* 0x000fe200078e0003 */
[----:B------:R-:W-:-:S02]  /*13010*/  MOV R4, 0x181f ;  /* 0x0000181f00047802 */ /* 0x000fc40000000f00 */
[----:B------:R-:W-:Y:S02]  /*13020*/  MOV R8, 0x13040 ;  /* 0x0001304000087802 */ /* 0x000fe40000000f00 */
[----:B------:R-:W-:Y:S05]  /*13030*/  CALL.REL.NOINC `($__internal_3_$__cuda_sm70_shflsync_idx_p) ;  /* 0x0000026000007944 */ /* 0x000fea0003c00000 */
[----:B------:R-:W-:Y:S05]  /*13040*/  BRA `(.L_x_1456) ;  /* 0xffffeda000007947 */ /* 0x000fea000383ffff */
.L_x_1425:
[----:B------:R-:W-:Y:S01]  /*13050*/  IMAD.MOV.U32 R10, RZ, RZ, R2 ;  /* 0x000000ffff0a7224 */ /* 0x000fe200078e0002 */
[----:B--2---:R-:W-:Y:S01]  /*13060*/  MOV R7, 0x6 ;  /* 0x0000000600077802 */ /* 0x004fe20000000f00 */
[----:B------:R-:W-:Y:S01]  /*13070*/  IMAD.MOV.U32 R4, RZ, RZ, 0x181f ;  /* 0x0000181fff047424 */ /* 0x000fe200078e00ff */
[----:B------:R-:W-:Y:S02]  /*13080*/  MOV R8, 0x130a0 ;  /* 0x000130a000087802 */ /* 0x000fe40000000f00 */
[----:B-1-34-:R-:W-:Y:S05]  /*13090*/  CALL.REL.NOINC `($__internal_3_$__cuda_sm70_shflsync_idx_p) ;  /* 0x0000020000007944 */ /* 0x01afea0003c00000 */
[----:B------:R-:W-:Y:S01]  /*130a0*/  MOV R5, R4 ;  /* 0x0000000400057202 */ /* 0x000fe20000000f00 */
[----:B------:R-:W-:Y:S05]  /*130b0*/  BRA `(.L_x_1457) ;  /* 0xffffee5000007947 */ /* 0x000fea000383ffff */
.L_x_1426:
[----:B------:R-:W-:Y:S01]  /*130c0*/  IMAD.MOV.U32 R10, RZ, RZ, R3 ;  /* 0x000000ffff0a7224 */ /* 0x000fe200078e0003 */
[----:B------:R-:W-:Y:S01]  /*130d0*/  MOV R7, 0x6 ;  /* 0x0000000600077802 */ /* 0x000fe20000000f00 */
[----:B------:R-:W-:Y:S01]  /*130e0*/  IMAD.MOV.U32 R4, RZ, RZ, 0x181f ;  /* 0x0000181fff047424 */ /* 0x000fe200078e00ff */
[----:B------:R-:W-:Y:S02]  /*130f0*/  MOV R8, 0x13110 ;  /* 0x0001311000087802 */ /* 0x000fe40000000f00 */
[----:B-1234-:R-:W-:Y:S05]  /*13100*/  CALL.REL.NOINC `($__internal_3_$__cuda_sm70_shflsync_idx_p) ;  /* 0x0000019000007944 */ /* 0x01efea0003c00000 */
[----:B------:R-:W-:Y:S05]  /*13110*/  BRA `(.L_x_1458) ;  /* 0xffffee1000007947 */ /* 0x000fea000383ffff */
.L_x_1429:
        /* <DEDUP_REMOVED lines=13> */
.L_x_1431:
[----:B------:R-:W-:Y:S01]  /*131f0*/  IMAD.MOV.U32 R10, RZ, RZ, R73 ;  /* 0x000000ffff0a7224 */ /* 0x000fe200078e0049 */
[----:B------:R-:W-:Y:S01]  /*13200*/  MOV R7, RZ ;  /* 0x000000ff00077202 */ /* 0x000fe20000000f00 */
[----:B-1----:R-:W-:Y:S01]  /*13210*/  IMAD.MOV.U32 R4, RZ, RZ, 0x1f ;  /* 0x0000001fff047424 */ /* 0x002fe200078e00ff */
[----:B------:R-:W-:Y:S02]  /*13220*/  MOV R8, 0x13240 ;  /* 0x0001324000087802 */ /* 0x000fe40000000f00 */
[----:B--2345:R-:W-:Y:S05]  /*13230*/  CALL.REL.NOINC `($__internal_3_$__cuda_sm70_shflsync_idx_p) ;  /* 0x0000006000007944 */ /* 0x03cfea0003c00000 */
[----:B------:R-:W-:Y:S01]  /*13240*/  MOV R0, R4 ;  /* 0x0000000400007202 */ /* 0x000fe20000000f00 */
[----:B------:R-:W-:Y:S05]  /*13250*/  BRA `(.L_x_1460) ;  /* 0xffffef9000007947 */ /* 0x000fea000383ffff */
        .weak           $__internal_2_$__cuda_sm70_shflsync_bfly_p
        .type           $__internal_2_$__cuda_sm70_shflsync_bfly_p,@function
        .size           $__internal_2_$__cuda_sm70_shflsync_bfly_p,($__internal_3_$__cuda_sm70_shflsync_idx_p - $__internal_2_$__cuda_sm70_shflsync_bfly_p)
$__internal_2_$__cuda_sm70_shflsync_bfly_p:
[----:B------:R-:W-:Y:S04]  /*13260*/  WARPSYNC R9 ;  /* 0x0000000900007348 */ /* 0x000fe80003800000 */
[----:B------:R1:W2:Y:S02]  /*13270*/  SHFL.BFLY PT, R8, R0, R3, R10 ;  /* 0x0c00000300087389 */ /* 0x0002a400000e000a */
[----:B-1----:R-:W-:-:S04]  /*13280*/  MOV R3, 0x0 ;  /* 0x0000000000037802 */ /* 0x002fc80000000f00 */
[----:B--2---:R-:W-:Y:S05]  /*13290*/  RET.REL.NODEC R2 `(_ZN7cutlass13device_kernelIN5flash19enable_sm80_to_sm89INS1_16FlashAttnFwdSm80INS1_25CollectiveMainloopFwdSm80ILi4ELi1ELb0EN4cute5tupleIJNS5_1CILi128EEENS7_ILi64EEES8_EEELi128ENS_6half_tEfNS_4arch4Sm80ELb1ELb0ELb0ELb0ELb0ELb0ELb1ELb0EEENS1_21CollectiveEpilogueFwdINS6_IJS8_S8_S9_EEENS6_IJNS7_ILi1EEESH_SH_EEESB_SD_Li128ELb0ELb1ELb0ELb0EEENS1_30DynamicPersistentTileSchedulerILi128ELi128ELb0ELb1ELb0EEEEEEEEEvNT_6ParamsE) ;  /* 0xfffecd6002007950 */ /* 0x004fea0003c3ffff */
        .weak           $__internal_3_$__cuda_sm70_shflsync_idx_p
        .type           $__internal_3_$__cuda_sm70_shflsync_idx_p,@function
        .size           $__internal_3_$__cuda_sm70_shflsync_idx_p,(.L_x_1729 - $__internal_3_$__cuda_sm70_shflsync_idx_p)
$__internal_3_$__cuda_sm70_shflsync_idx_p:
[----:B------:R-:W-:-:S04]  /*132a0*/  MOV R9, 0xffffffff ;  /* 0xffffffff00097802 */ /* 0x000fc80000000f00 */
[----:B------:R-:W-:Y:S04]  /*132b0*/  WARPSYNC R9 ;  /* 0x0000000900007348 */ /* 0x000fe80003800000 */
[----:B------:R1:W2:Y:S02]  /*132c0*/  SHFL.IDX PT, R4, R10, R7, R4 ;  /* 0x000000070a047389 */ /* 0x0002a400000e0004 */
[----:B-1----:R-:W-:-:S04]  /*132d0*/  MOV R9, 0x0 ;  /* 0x0000000000097802 */ /* 0x002fc80000000f00 */
[----:B--2---:R-:W-:Y:S05]  /*132e0*/  RET.REL.NODEC R8 `(_ZN7cutlass13device_kernelIN5flash19enable_sm80_to_sm89INS1_16FlashAttnFwdSm80INS1_25CollectiveMainloopFwdSm80ILi4ELi1ELb0EN4cute5tupleIJNS5_1CILi128EEENS7_ILi64EEES8_EEELi128ENS_6half_tEfNS_4arch4Sm80ELb1ELb0ELb0ELb0ELb0ELb0ELb1ELb0EEENS1_21CollectiveEpilogueFwdINS6_IJS8_S8_S9_EEENS6_IJNS7_ILi1EEESH_SH_EEESB_SD_Li128ELb0ELb1ELb0ELb0EEENS1_30DynamicPersistentTileSchedulerILi128ELi128ELb0ELb1ELb0EEEEEEEEEvNT_6ParamsE) ;  /* 0xfffecd1008007950 */ /* 0x004fea0003c3ffff */
.L_x_1461:
        /* <DEDUP_REMOVED lines=9> */
.L_x_1729:


//--------------------- .text._ZN7cutlass13device_kernelIN5flash19enable_sm80_to_sm89INS1_16FlashAttnFwdSm80INS1_25CollectiveMainloopFwdSm80ILi4ELi1ELb0EN4cute5tupleIJNS5_1CILi128EEENS7_ILi64EEES8_EEELi128ENS_6half_tEfNS_4arch4Sm80ELb1ELb0ELb0ELb1ELb0ELb0ELb1ELb0EEENS1_21CollectiveEpilogueFwdINS6_IJS8_S8_S9_EEENS6_IJNS7_ILi1EEESH_SH_EEESB_SD_Li128ELb1ELb1ELb0ELb0EEENS1_19SingleTileSchedulerILb1ELb0ELb1ELi128EEEEEEEEEvNT_6ParamsE --------------------------
	.section	.text._ZN7cutlass13device_kernelIN5flash19enable_sm80_to_sm89INS1_16FlashAttnFwdSm80INS1_25CollectiveMainloopFwdSm80ILi4ELi1ELb0EN4cute5tupleIJNS5_1CILi128EEENS7_ILi64EEES8_EEELi128ENS_6half_tEfNS_4arch4Sm80ELb1ELb0ELb0ELb1ELb0ELb0ELb1ELb0EEENS1_21CollectiveEpilogueFwdINS6_IJS8_S8_S9_EEENS6_IJNS7_ILi1EEESH_SH_EEESB_SD_Li128ELb1ELb1ELb0ELb0EEENS1_19SingleTileSchedulerILb1ELb0ELb1ELi128EEEEEEEEEvNT_6ParamsE,"ax",@progbits
	.sectioninfo	@"SHI_REGISTERS=255"
	.align	128
.text._ZN7cutlass13device_kernelIN5flash19enable_sm80_to_sm89INS1_16FlashAttnFwdSm80INS1_25CollectiveMainloopFwdSm80ILi4ELi1ELb0EN4cute5tupleIJNS5_1CILi128EEENS7_ILi64EEES8_EEELi128ENS_6half_tEfNS_4arch4Sm80ELb1ELb0ELb0ELb1ELb0ELb0ELb1ELb0EEENS1_21CollectiveEpilogueFwdINS6_IJS8_S8_S9_EEENS6_IJNS7_ILi1EEESH_SH_EEESB_SD_Li128ELb1ELb1ELb0ELb0EEENS1_19SingleTileSchedulerILb1ELb0ELb1ELi128EEEEEEEEEvNT_6ParamsE:
        .type           _ZN7cutlass13device_kernelIN5flash19enable_sm80_to_sm89INS1_16FlashAttnFwdSm80INS1_25CollectiveMainloopFwdSm80ILi4ELi1ELb0EN4cute5tupleIJNS5_1CILi128EEENS7_ILi64EEES8_EEELi128ENS_6half_tEfNS_4arch4Sm80ELb1ELb0ELb0ELb1ELb0ELb0ELb1ELb0EEENS1_21CollectiveEpilogueFwdINS6_IJS8_S8_S9_EEENS6_IJNS7_ILi1EEESH_SH_EEESB_SD_Li128ELb1ELb1ELb0ELb0EEENS1_19SingleTileSchedulerILb1ELb0ELb1ELi128EEEEEEEEEvNT_6ParamsE,@function
        .size           _ZN7cutlass13device_kernelIN5flash19enable_sm80_to_sm89INS1_16FlashAttnFwdSm80INS1_25CollectiveMainloopFwdSm80ILi4ELi1ELb0EN4cute5tupleIJNS5_1CILi128EEENS7_ILi64EEES8_EEELi128ENS_6half_tEfNS_4arch4Sm80ELb1ELb0ELb0ELb1ELb0ELb0ELb1ELb0EEENS1_21CollectiveEpilogueFwdINS6_IJS8_S8_S9_EEENS6_IJNS7_ILi1EEESH_SH_EEESB_SD_Li128ELb1ELb1ELb0ELb0EEENS1_19SingleTileSchedulerILb1ELb0ELb1ELi128EEEEEEEEEvNT_6ParamsE,(.L_x_1732 - _ZN7cutlass13device_kernelIN5flash19enable_sm80_to_sm89INS1_16FlashAttnFwdSm80INS1_25CollectiveMainloopFwdSm80ILi4ELi1ELb0EN4cute5tupleIJNS5_1CILi128EEENS7_ILi64EEES8_EEELi128ENS_6half_tEfNS_4arch4Sm80ELb1ELb0ELb0ELb1ELb0ELb0ELb1ELb0EEENS1_21CollectiveEpilogueFwdINS6_IJS8_S8_S9_EEENS6_IJNS7_ILi1EEESH_SH_EEESB_SD_Li128ELb1ELb1ELb0ELb0EEENS1_19SingleTileSchedulerILb1ELb0ELb1ELi128EEEEEEEEEvNT_6ParamsE)
        .other          _ZN7cutlass13device_kernelIN5flash19enable_sm80_to_sm89INS1_16FlashAttnFwdSm80INS1_25CollectiveMainloopFwdSm80ILi4ELi1ELb0EN4cute5tupleIJNS5_1CILi128EEENS7_ILi64EEES8_EEELi128ENS_6half_tEfNS_4arch4Sm80ELb1ELb0ELb0ELb1ELb0ELb0ELb1ELb0EEENS1_21CollectiveEpilogueFwdINS6_IJS8_S8_S9_EEENS6_IJNS7_ILi1EEESH_SH_EEESB_SD_Li128ELb1ELb1ELb0ELb0EEENS1_19SingleTileSchedulerILb1ELb0ELb1ELi128EEEEEEEEEvNT_6ParamsE,@"STO_CUDA_ENTRY STV_DEFAULT"
_ZN7cutlass13device_kernelIN5flash19enable_sm80_to_sm89INS1_16FlashAttnFwdSm80INS1_25CollectiveMainloopFwdSm80ILi4ELi1ELb0EN4cute5tupleIJNS5_1CILi128EEENS7_ILi64EEES8_EEELi128ENS_6half_tEfNS_4arch4Sm80ELb1ELb0ELb0ELb1ELb0ELb0ELb1ELb0EEENS1_21CollectiveEpilogueFwdINS6_IJS8_S8_S9_EEENS6_IJNS7_ILi1EEESH_SH_EEESB_SD_Li128ELb1ELb1ELb0ELb0EEENS1_19SingleTileSchedulerILb1ELb0ELb1ELi128EEEEEEEEEvNT_6ParamsE:
        /* <DEDUP_REMOVED lines=17> */
.L_x_1463:
        /* <DEDUP_REMOVED lines=8> */
.L_x_1465:
[----:B------:R-:W-:-:S04]  /*0190*/  MOV R0, c[0x0][0x54c] ;  /* 0x0001530000007a02 */ /* 0x000fc80000000f00 */
.L_x_1464:
[----:B------:R-:W-:Y:S01]  /*01a0*/  USHF.L.U32 UR17, UR17, 0x7, URZ ;  /* 0x0000000711117899 */ /* 0x000fe2000800063f */
[----:B-----5:R-:W-:-:S05]  /*01b0*/  IMAD R0, R0, c[0x0][0x548], RZ ;  /* 0x0001520000007a24 */ /* 0x020fca00078e02ff */
[----:B------:R-:W-:-:S04]  /*01c0*/  ISETP.LE.AND P0, PT, R0, UR17, PT ;  /* 0x0000001100007c0c */ /* 0x000fc8000bf03270 */
[----:B------:R-:W-:-:S05]  /*01d0*/  SEL R0, R5, 0xffffffff, !P0 ;  /* 0xffffffff05007807 */ /* 0x000fca0004000000 */
[----:B------:R2:W-:Y:S01]  /*01e0*/  STL [R1+0x64], R0 ;  /* 0x0000640001007387 */ /* 0x0005e20000100800 */
[----:B------:R-:W-:Y:S05]  /*01f0*/  BRA `(.L_x_1466) ;  /* 0x0000013000007947 */ /* 0x000fea0003800000 */
.L_x_1462:
[----:B------:R-:W-:-:S04]  /*0200*/  ISETP.NE.U32.AND P0, PT, RZ, c[0x0][0x568], PT ;  /* 0x00015a00ff007a0c */ /* 0x000fc80003f05070 */
[----:B------:R-:W-:-:S13]  /*0210*/  ISETP.NE.AND.EX P0, PT, RZ, c[0x0][0x56c], PT, P0 ;  /* 0x00015b00ff007a0c */ /* 0x000fda0003f05300 */
[----:B------:R-:W-:Y:S05]  /*0220*/  @!P0 BRA `(.L_x_1467) ;  /* 0x0000002000008947 */ /* 0x000fea0003800000 */
[----:B------:R1:W5:Y:S01]  /*0230*/  LDG.E R0, [R2.64] ;  /* 0x0000001202007981 */ /* 0x000362000c1e1900 */
[----:B------:R-:W-:Y:S05]  /*0240*/  BRA `(.L_x_1468) ;  /* 0x0000009000007947 */ /* 0x000fea0003800000 */
.L_x_1467:
        /* <DEDUP_REMOVED lines=8> */
.L_x_1469:
[----:B------:R-:W-:-:S04]  /*02d0*/  MOV R0, c[0x0][0x54c] ;  /* 0x0001530000007a02 */ /* 0x000fc80000000f00 */
.L_x_1468:
[----:B------:R-:W-:Y:S01]  /*02e0*/  USHF.L.U32 UR17, UR17, 0x7, URZ ;  /* 0x0000000711117899 */ /* 0x000fe2000800063f */
[----:B-----5:R-:W-:-:S05]  /*02f0*/  IMAD R0, R0, c[0x0][0x548], RZ ;  /* 0x0001520000007a24 */ /* 0x020fca00078e02ff */
[----:B------:R-:W-:-:S04]  /*0300*/  ISETP.LE.AND P0, PT, R0, UR17, PT ;  /* 0x0000001100007c0c */ /* 0x000fc8000bf03270 */
[----:B------:R-:W-:-:S05]  /*0310*/  SEL R0, R5, 0xffffffff, !P0 ;  /* 0xffffffff05007807 */ /* 0x000fca0004000000 */
[----:B------:R2:W-:Y:S04]  /*0320*/  STL [R1+0x64], R0 ;  /* 0x0000640001007387 */ /* 0x0005e80000100800 */
.L_x_1466:
        /* <DEDUP_REMOVED lines=32> */
.L_x_1470:
[----:B------:R-:W-:-:S04]  /*0530*/  ISETP.NE.U32.AND P1, PT, RZ, c[0x0][0x368], PT ;  /* 0x0000da00ff007a0c */ /* 0x000fc80003f25070 */
[----:B------:R-:W-:-:S13]  /*0540*/  ISETP.NE.AND.EX P1, PT, RZ, c[0x0][0x36c], PT, P1 ;  /* 0x0000db00ff007a0c */ /* 0x000fda0003f25310 */
[----:B------:R-:W-:Y:S05]  /*0550*/  @!P1 BRA `(.L_x_1471) ;  /* 0x0000004000009947 */ /* 0x000fea0003800000 */
[----:B------:R-:W-:-:S05]  /*0560*/  IMAD.WIDE R2, R60, R9, c[0x0][0x368] ;  /* 0x0000da003c027625 */ /* 0x000fca00078e0209 */
[----:B------:R-:W2:Y:S02]  /*0570*/  LDG.E R0, [R2.64] ;  /* 0x0000001202007981 */ /* 0x000ea4000c1e1900 */
[----:B--2---:R1:W2:Y:S02]  /*0580*/  R2UR UR8, R0 ;  /* 0x00000000000873c2 */ /* 0x0042a400000e0000 */
[----:B-12---:R-:W-:Y:S05]  /*0590*/  BRA `(.L_x_1472) ;  /* 0x0000006000007947 */ /* 0x006fea0003800000 */
.L_x_1471:
[----:B------:R-:W-:Y:S05]  /*05a0*/  @!P2 BRA `(.L_x_1472) ;  /* 0x000000500000a947 */ /* 0x000fea0003800000 */
[----:B------:R1:W2:Y:S04]  /*05b0*/  LDG.E R0, [R2.64] ;  /* 0x0000001202007981 */ /* 0x0002a8000c1e1900 */
[----:B-1----:R-:W4:Y:S01]  /*05c0*/  LDG.E R2, [R2.64+0x4] ;  /* 0x0000041202027981 */ /* 0x002f22000c1e1900 */
[----:B--2---:R-:W1:Y:S08]  /*05d0*/  R2UR UR8, R0 ;  /* 0x00000000000873c2 */ /* 0x004e7000000e0000 */
[----:B----4-:R-:W1:Y:S02]  /*05e0*/  R2UR UR4, R2 ;  /* 0x00000000020473c2 */ /* 0x010e6400000e0000 */
[----:B-1----:R-:W-:-:S06]  /*05f0*/  UIADD3 UR8, -UR8, UR4, URZ ;  /* 0x0000000408087290 */ /* 0x002fcc000fffe13f */
.L_x_1472:
[----:B------:R-:W-:Y:S01]  /*0600*/  ULDC UR4, c[0x0][0x2c4] ;  /* 0x0000b10000047ab9 */ /* 0x000fe20000000800 */
[----:B-----5:R-:W-:Y:S01]  /*0610*/  IADD3 R7, R7, UR6, RZ ;  /* 0x0000000607077c10 */ /* 0x020fe2000fffe0ff */
[----:B------:R-:W-:Y:S01]  /*0620*/  UISETP.NE.AND UP1, UPT, UR4, 0x1, UPT ;  /* 0x000000010400788c */ /* 0x000fe2000bf25270 */
[----:B------:R-:W-:Y:S01]  /*0630*/  PLOP3.LUT P1, PT, PT, PT, PT, 0x80, 0x0 ;  /* 0x000000000000781c */ /* 0x000fe20003f2f070 */
[----:B------:R-:W-:Y:S01]  /*0640*/  UIADD3 UR8, -UR6, UR8, URZ ;  /* 0x0000000806087290 */ /* 0x000fe2000fffe13f */
[----:B------:R-:W-:Y:S01]  /*0650*/  CS2R R14, SRZ ;  /* 0x00000000000e7805 */ /* 0x000fe2000001ff00 */
[----:B------:R-:W-:Y:S01]  /*0660*/  ULDC.64 UR4, c[0x0][0x2c8] ;  /* 0x0000b20000047ab9 */ /* 0x000fe20000000a00 */
[----:B------:R-:W-:Y:S01]  /*0670*/  IMAD.MOV.U32 R126, RZ, RZ, RZ ;  /* 0x000000ffff7e7224 */ /* 0x000fe200078e00ff */
[----:B---3--:R-:W-:Y:S01]  /*0680*/  UIADD3 UR6, UR8, 0x40, -UR11 ;  /* 0x0000004008067890 */ /* 0x008fe2000fffe80b */
[----:B------:R-:W-:Y:S01]  /*0690*/  IMAD.MOV.U32 R124, RZ, RZ, RZ ;  /* 0x000000ffff7c7224 */ /* 0x000fe200078e00ff */
[----:B------:R-:W-:Y:S01]  /*06a0*/  CS2R R130, SRZ ;  /* 0x0000000000827805 */ /* 0x000fe2000001ff00 */
[----:B------:R-:W-:Y:S01]  /*06b0*/  CS2R R128, SRZ ;  /* 0x0000000000807805 */ /* 0x000fe2000001ff00 */
[----:B------:R-:W-:Y:S01]  /*06c0*/  CS2R R16, SRZ ;  /* 0x0000000000107805 */ /* 0x000fe2000001ff00 */
[----:B------:R-:W-:Y:S01]  /*06d0*/  @UP1 UIADD3 UR12, UR17, 0x7f, URZ ;  /* 0x0000007f110c1890 */ /* 0x000fe2000fffe03f */
[----:B------:R-:W-:Y:S01]  /*06e0*/  MOV R122, RZ ;  /* 0x000000ff007a7202 */ /* 0x000fe20000000f00 */
[----:B------:R-:W-:Y:S01]  /*06f0*/  IMAD.MOV.U32 R11, RZ, RZ, RZ ;  /* 0x000000ffff0b7224 */ /* 0x000fe200078e00ff */
[----:B------:R-:W-:Y:S01]  /*0700*/  MOV R120, RZ ;  /* 0x000000ff00787202 */ /* 0x000fe20000000f00 */
[----:B------:R-:W-:Y:S01]  /*0710*/  UIMAD.WIDE.U32 UR12, UR12, UR4, URZ ;  /* 0x000000040c0c72a5 */ /* 0x000fe2000f8e003f */
[----:B------:R-:W-:Y:S01]  /*0720*/  CS2R R12, SRZ ;  /* 0x00000000000c7805 */ /* 0x000fe2000001ff00 */
[----:B------:R-:W-:Y:S01]  /*0730*/  UIADD3 UR4, UR17, 0x7f, URZ ;  /* 0x0000007f11047890 */ /* 0x000fe2000fffe03f */
[----:B------:R-:W-:Y:S01]  /*0740*/  IMAD.MOV.U32 R118, RZ, RZ, RZ ;  /* 0x000000ffff767224 */ /* 0x000fe200078e00ff */
[----:B------:R-:W-:Y:S01]  /*0750*/  @UP1 USHF.R.U32.HI UR4, URZ, UR5, UR13 ;  /* 0x000000053f041299 */ /* 0x000fe2000801160d */
[----:B------:R-:W-:Y:S01]  /*0760*/  MOV R116, RZ ;  /* 0x000000ff00747202 */ /* 0x000fe20000000f00 */
[----:B------:R-:W-:Y:S01]  /*0770*/  UIADD3 UR5, UR8, 0x3f, URZ ;  /* 0x0000003f08057890 */ /* 0x000fe2000fffe03f */
[----:B------:R-:W-:Y:S01]  /*0780*/  IMAD.MOV.U32 R110, RZ, RZ, RZ ;  /* 0x000000ffff6e7224 */ /* 0x000fe200078e00ff */
[----:B------:R-:W-:Y:S01]  /*0790*/  UIADD3 UR6, UR6, UR4, URZ ;  /* 0x0000000406067290 */ /* 0x000fe2000fffe03f */
[----:B------:R-:W-:Y:S01]  /*07a0*/  CS2R R18, SRZ ;  /* 0x0000000000127805 */ /* 0x000fe2000001ff00 */
[----:B------:R-:W-:Y:S01]  /*07b0*/  USHF.R.S32.HI UR7, URZ, 0x1f, UR5 ;  /* 0x0000001f3f077899 */ /* 0x000fe20008011405 */
[----:B------:R-:W-:Y:S01]  /*07c0*/  MOV R108, RZ ;  /* 0x000000ff006c7202 */ /* 0x000fe20000000f00 */
[----:B------:R-:W-:Y:S01]  /*07d0*/  USHF.R.S32.HI UR4, URZ, 0x1f, UR6 ;  /* 0x0000001f3f047899 */ /* 0x000fe20008011406 */
[----:B------:R-:W-:Y:S01]  /*07e0*/  IMAD.MOV.U32 R114, RZ, RZ, RZ ;  /* 0x000000ffff727224 */ /* 0x000fe200078e00ff */
[----:B------:R-:W-:Y:S01]  /*07f0*/  ULEA.HI UR7, UR7, UR5, URZ, 0x6 ;  /* 0x0000000507077291 */ /* 0x000fe2000f8f303f */
[----:B------:R-:W-:Y:S01]  /*0800*/  CS2R R20, SRZ ;  /* 0x0000000000147805 */ /* 0x000fe2000001ff00 */
[----:B------:R-:W-:Y:S01]  /*0810*/  ULEA.HI UR4, UR4, UR6, URZ, 0x6 ;  /* 0x0000000604047291 */ /* 0x000fe2000f8f303f */
[----:B------:R-:W-:Y:S01]  /*0820*/  MOV R112, RZ ;  /* 0x000000ff00707202 */ /* 0x000fe20000000f00 */
[----:B------:R-:W-:Y:S01]  /*0830*/  USHF.R.S32.HI UR7, URZ, 0x6, UR7 ;  /* 0x000000063f077899 */ /* 0x000fe20008011407 */
[----:B------:R-:W-:Y:S01]  /*0840*/  IMAD.MOV.U32 R106, RZ, RZ, RZ ;  /* 0x000000ffff6a7224 */ /* 0x000fe200078e00ff */
[----:B------:R-:W-:Y:S01]  /*0850*/  USHF.R.S32.HI UR4, URZ, 0x6, UR4 ;  /* 0x000000063f047899 */ /* 0x000fe20008011404 */
[----:B------:R-:W-:Y:S01]  /*0860*/  CS2R R22, SRZ ;  /* 0x0000000000167805 */ /* 0x000fe2000001ff00 */
[----:B------:R-:W-:Y:S01]  /*0870*/  MOV R104, RZ ;  /* 0x000000ff00687202 */ /* 0x000fe20000000f00 */
[----:B------:R-:W-:Y:S01]  /*0880*/  IMAD.MOV.U32 R102, RZ, RZ, RZ ;  /* 0x000000ffff667224 */ /* 0x000fe200078e00ff */
[----:B------:R-:W-:Y:S01]  /*0890*/  UISETP.LT.AND UP0, UPT, UR7, UR4, UPT ;  /* 0x000000040700728c */ /* 0x000fe2000bf01270 */
[----:B------:R-:W-:Y:S01]  /*08a0*/  CS2R R24, SRZ ;  /* 0x0000000000187805 */ /* 0x000fe2000001ff00 */
[----:B------:R-:W-:Y:S01]  /*08b0*/  MOV R100, RZ ;  /* 0x000000ff00647202 */ /* 0x000fe20000000f00 */
[----:B------:R-:W-:Y:S01]  /*08c0*/  IMAD.MOV.U32 R94, RZ, RZ, RZ ;  /* 0x000000ffff5e7224 */ /* 0x000fe200078e00ff */
[----:B------:R-:W-:Y:S01]  /*08d0*/  USEL UR25, UR7, UR4, UP0 ;  /* 0x0000000407197287 */ /* 0x000fe20008000000 */
[----:B------:R-:W-:Y:S01]  /*08e0*/  CS2R R26, SRZ ;  /* 0x00000000001a7805 */ /* 0x000fe2000001ff00 */
[----:B------:R-:W-:Y:S01]  /*08f0*/  MOV R92, RZ ;  /* 0x000000ff005c7202 */ /* 0x000fe20000000f00 */
[----:B------:R-:W-:Y:S01]  /*0900*/  IMAD.MOV.U32 R98, RZ, RZ, RZ ;  /* 0x000000ffff627224 */ /* 0x000fe200078e00ff */
[----:B------:R-:W-:Y:S01]  /*0910*/  UISETP.GE.AND UP0, UPT, UR25, 0x1, UPT ;  /* 0x000000011900788c */ /* 0x000fe2000bf06270 */
[----:B------:R-:W-:Y:S01]  /*0920*/  CS2R R28, SRZ ;  /* 0x00000000001c7805 */ /* 0x000fe2000001ff00 */
[----:B------:R-:W-:Y:S01]  /*0930*/  MOV R96, RZ ;  /* 0x000000ff00607202 */ /* 0x000fe20000000f00 */
[----:B------:R-:W-:Y:S01]  /*0940*/  IMAD.MOV.U32 R90, RZ, RZ, RZ ;  /* 0x000000ffff5a7224 */ /* 0x000fe200078e00ff */
[----:B------:R-:W-:Y:S01]  /*0950*/  CS2R R30, SRZ ;  /* 0x00000000001e7805 */ /* 0x000fe2000001ff00 */
[----:B------:R-:W-:Y:S01]  /*0960*/  MOV R88, RZ ;  /* 0x000000ff00587202 */ /* 0x000fe20000000f00 */
[----:B------:R-:W-:Y:S01]  /*0970*/  IMAD.MOV.U32 R86, RZ, RZ, RZ ;  /* 0x000000ffff567224 */ /* 0x000fe200078e00ff */
[----:B------:R-:W-:Y:S01]  /*0980*/  PLOP3.LUT P3, PT, PT, PT, UP0, 0x80, 0x0 ;  /* 0x000000000000781c */ /* 0x000fe20003f6f008 */
[----:B------:R-:W-:Y:S01]  /*0990*/  IMAD.MOV.U32 R84, RZ, RZ, RZ ;  /* 0x000000ffff547224 */ /* 0x000fe200078e00ff */
[----:B------:R-:W-:Y:S01]  /*09a0*/  MOV R33, RZ ;  /* 0x000000ff00217202 */ /* 0x000fe20000000f00 */
        /* <DEDUP_REMOVED lines=61> */
[----:B------:R-:W-:Y:S01]  /*0d80*/  ULDC UR4, c[0x0][0x2c4] ;  /* 0x0000b10000047ab9 */ /* 0x000fe20000000800 */
[----:B------:R-:W-:Y:S01]  /*0d90*/  SHF.R.S32.HI R0, RZ, 0x1f, R6 ;  /* 0x0000001fff007819 */ /* 0x000fe20000011406 */
[----:B------:R-:W3:Y:S01]  /*0da0*/  S2R R17, SR_CTAID.Y ;  /* 0x0000000000117919 */ /* 0x000ee20000002600 */
[-C--:B------:R-:W-:Y:S01]  /*0db0*/  LEA.HI R4, R157, R161.reuse, RZ, 0x3 ;  /* 0x000000a19d047211 */ /* 0x080fe200078f18ff */
[----:B------:R-:W-:Y:S01]  /*0dc0*/  UIMAD UR4, UR11, UR4, URZ ;  /* 0x000000040b0472a4 */ /* 0x000fe2000f8e023f */
[----:B------:R-:W-:Y:S01]  /*0dd0*/  SHF.R.S32.HI R8, RZ, 0x1f, R7 ;  /* 0x0000001fff087819 */ /* 0x000fe20000011407 */
[----:B------:R-:W-:Y:S01]  /*0de0*/  IMAD R0, R0, c[0x0][0x178], RZ ;  /* 0x00005e0000007a24 */ /* 0x000fe200078e02ff */
[----:B------:R-:W-:Y:S01]  /*0df0*/  SHF.R.S32.HI R19, RZ, 0x3, R4 ;  /* 0x00000003ff137819 */ /* 0x000fe20000011404 */
[----:B------:R-:W-:Y:S01]  /*0e00*/  BSSY B0, `(.L_x_1474) ;  /* 0x0000076000007945 */ /* 0x000fe20003800000 */
[----:B------:R-:W-:Y:S01]  /*0e10*/  LOP3.LUT R4, R4, 0xfffffff8, RZ, 0xc0, !PT ;  /* 0xfffffff804047812 */ /* 0x000fe200078ec0ff */
[----:B------:R-:W-:Y:S01]  /*0e20*/  IMAD R0, R6, c[0x0][0x17c], R0 ;  /* 0x00005f0006007a24 */ /* 0x000fe200078e0200 */
[----:B------:R-:W-:Y:S01]  /*0e30*/  SHF.R.S32.HI R18, RZ, 0x1f, R60 ;  /* 0x0000001fff127819 */ /* 0x000fe2000001143c */
[----:B------:R-:W-:Y:S01]  /*0e40*/  IMAD.SHL.U32 R5, R19, 0x40, RZ ;  /* 0x0000004013057824 */ /* 0x000fe200078e00ff */
[----:B------:R-:W-:Y:S01]  /*0e50*/  LEA.HI R24, R157, R161, RZ, 0x4 ;  /* 0x000000a19d187211 */ /* 0x000fe200078f20ff */
[----:B------:R-:W-:Y:S01]  /*0e60*/  IMAD.IADD R44, R161, 0x1, -R4 ;  /* 0x00000001a12c7824 */ /* 0x000fe200078e0a04 */
[----:B------:R-:W-:-:S03]  /*0e70*/  SEL R10, R18, RZ, !P0 ;  /* 0x000000ff120a7207 */ /* 0x000fc60004000000 */
[C---:B------:R-:W-:Y:S02]  /*0e80*/  IMAD.SHL.U32 R12, R44.reuse, 0x8, RZ ;  /* 0x000000082c0c7824 */ /* 0x040fe400078e00ff */
[----:B------:R-:W-:Y:S02]  /*0e90*/  IMAD R9, R44, 0x10, R19 ;  /* 0x000000102c097824 */ /* 0x000fe400078e0213 */
[----:B------:R-:W-:Y:S01]  /*0ea0*/  IMAD R10, R10, c[0x0][0x1c0], RZ ;  /* 0x000070000a0a7a24 */ /* 0x000fe200078e02ff */
[----:B------:R-:W-:Y:S01]  /*0eb0*/  IADD3 R4, R12, 0x40, RZ ;  /* 0x000000400c047810 */ /* 0x000fe20007ffe0ff */
[----:B-1----:R-:W-:Y:S01]  /*0ec0*/  IMAD.WIDE.U32 R2, R6, c[0x0][0x178], RZ ;  /* 0x00005e0006027a25 */ /* 0x002fe200078e00ff */
[----:B------:R-:W-:Y:S02]  /*0ed0*/  IADD3 R9, R9, UR17, RZ ;  /* 0x0000001109097c10 */ /* 0x000fe4000fffe0ff */
[----:B------:R-:W-:Y:S02]  /*0ee0*/  ISETP.GE.AND P4, PT, R4, c[0x0][0x1d4], PT ;  /* 0x0000750004007a0c */ /* 0x000fe40003f86270 */
[----:B------:R-:W-:-:S02]  /*0ef0*/  IADD3 R3, R3, R0, RZ ;  /* 0x0000000003037210 */ /* 0x000fc40007ffe0ff */
[----:B------:R-:W-:Y:S02]  /*0f00*/  LOP3.LUT R0, R5, 0x1c0, RZ, 0xc0, !PT ;  /* 0x000001c005007812 */ /* 0x000fe400078ec0ff */
[----:B---3--:R-:W-:Y:S01]  /*0f10*/  SHF.R.S32.HI R16, RZ, 0x1f, R17 ;  /* 0x0000001fff107819 */ /* 0x008fe20000011411 */
[----:B------:R-:W-:Y:S01]  /*0f20*/  IMAD.WIDE.U32 R2, R17, c[0x0][0x1b8], R2 ;  /* 0x00006e0011027a25 */ /* 0x000fe200078e0002 */
[----:B------:R-:W-:Y:S02]  /*0f30*/  LOP3.LUT R6, R0, 0x38, R12, 0xf8, !PT ;  /* 0x0000003800067812 */ /* 0x000fe400078ef80c */
[----:B------:R-:W-:Y:S02]  /*0f40*/  SHF.R.U32.HI R5, RZ, 0x3, R0 ;  /* 0x00000003ff057819 */ /* 0x000fe40000011600 */
[----:B------:R-:W-:Y:S02]  /*0f50*/  IADD3 R0, P3, R7, R19, RZ ;  /* 0x0000001307007210 */ /* 0x000fe40007f7e0ff */
[----:B------:R-:W-:Y:S01]  /*0f60*/  LOP3.LUT R21, R6, R5, RZ, 0x3c, !PT ;  /* 0x0000000506157212 */ /* 0x000fe200078e3cff */
[----:B------:R-:W-:Y:S01]  /*0f70*/  IMAD R5, R16, c[0x0][0x1b8], RZ ;  /* 0x00006e0010057a24 */ /* 0x000fe200078e02ff */
[----:B------:R-:W-:-:S02]  /*0f80*/  LEA.HI.X.SX32 R4, R19, R8, 0x1, P3 ;  /* 0x0000000813047211 */ /* 0x000fc400018f0eff */
[----:B------:R-:W-:Y:S01]  /*0f90*/  PLOP3.LUT P3, PT, PT, PT, UP1, 0x80, 0x0 ;  /* 0x000000000000781c */ /* 0x000fe20003f6f018 */
[----:B------:R-:W-:Y:S01]  /*0fa0*/  IMAD R8, R17, c[0x0][0x1bc], R5 ;  /* 0x00006f0011087a24 */ /* 0x000fe200078e0205 */
[----:B------:R-:W-:Y:S01]  /*0fb0*/  SHF.R.S32.HI R13, RZ, 0x1f, R12 ;  /* 0x0000001fff0d7819 */ /* 0x000fe2000001140c */
[----:B------:R-:W-:Y:S01]  /*0fc0*/  IMAD R5, R4, c[0x0][0x1e0], RZ ;  /* 0x0000780004057a24 */ /* 0x000fe200078e02ff */
[----:B------:R-:W-:Y:S01]  /*0fd0*/  ISETP.GE.AND P5, PT, R12, c[0x0][0x1d4], PT ;  /* 0x000075000c007a0c */ /* 0x000fe20003fa6270 */
[----:B------:R-:W-:Y:S01]  /*0fe0*/  IMAD R4, R4, c[0x0][0x208], RZ ;  /* 0x0000820004047a24 */ /* 0x000fe200078e02ff */
[----:B------:R-:W-:Y:S01]  /*0ff0*/  IADD3 R3, R3, R8, RZ ;  /* 0x0000000803037210 */ /* 0x000fe20007ffe0ff */
[----:B------:R-:W-:Y:S01]  /*1000*/  IMAD R14, R0, c[0x0][0x1e4], R5 ;  /* 0x00007900000e7a24 */ /* 0x000fe200078e0205 */
[----:B------:R-:W-:Y:S01]  /*1010*/  SEL R8, R60, RZ, !P0 ;  /* 0x000000ff3c087207 */ /* 0x000fe20004000000 */
[C---:B------:R-:W-:Y:S02]  /*1020*/  IMAD R15, R0.reuse, c[0x0][0x20c], R4 ;  /* 0x00008300000f7a24 */ /* 0x040fe400078e0204 */
[----:B------:R-:W-:-:S04]  /*1030*/  IMAD.WIDE.U32 R6, R0, c[0x0][0x1e0], R12 ;  /* 0x0000780000067a25 */ /* 0x000fc800078e000c */
[----:B------:R-:W-:-:S04]  /*1040*/  @P3 IMAD.HI.U32 R11, R9, c[0x0][0x2c8], RZ ;  /* 0x0000b200090b3a27 */ /* 0x000fc800078e00ff */
[----:B------:R-:W-:-:S04]  /*1050*/  IMAD.WIDE.U32 R4, R0, c[0x0][0x208], R12 ;  /* 0x0000820000047a25 */ /* 0x000fc800078e000c */
[----:B------:R-:W-:Y:S01]  /*1060*/  IMAD.MOV.U32 R0, RZ, RZ, R9 ;  /* 0x000000ffff007224 */ /* 0x000fe200078e0009 */
[----:B------:R-:W-:Y:S01]  /*1070*/  @P3 SHF.R.U32.HI R0, RZ, c[0x0][0x2cc], R11 ;  /* 0x0000b300ff003a19 */ /* 0x000fe2000001160b */
[C---:B------:R-:W-:Y:S01]  /*1080*/  IMAD R11, R8.reuse, c[0x0][0x1c4], R10 ;  /* 0x00007100080b7a24 */ /* 0x040fe200078e020a */
[----:B------:R-:W-:Y:S01]  /*1090*/  IADD3 R5, R5, R15, RZ ;  /* 0x0000000f05057210 */ /* 0x000fe20007ffe0ff */
[----:B------:R-:W-:Y:S01]  /*10a0*/  IMAD.WIDE.U32 R2, R8, c[0x0][0x1c0], R2 ;  /* 0x0000700008027a25 */ /* 0x000fe200078e0002 */
[----:B------:R-:W-:-:S03]  /*10b0*/  SHF.R.S32.HI R8, RZ, 0x1f, R0 ;  /* 0x0000001fff087819 */ /* 0x000fc60000011400 */
[----:B------:R-:W-:Y:S02]  /*10c0*/  IMAD.MOV R10, RZ, RZ, -R0 ;  /* 0x000000ffff0a7224 */ /* 0x000fe400078e0a00 */
[----:B------:R-:W-:Y:S02]  /*10d0*/  IMAD.IADD R3, R3, 0x1, R11 ;  /* 0x0000000103037824 */ /* 0x000fe400078e020b */
[----:B------:R-:W-:Y:S01]  /*10e0*/  IMAD R10, R10, c[0x0][0x2c4], R9 ;  /* 0x0000b1000a0a7a24 */ /* 0x000fe200078e0209 */
[----:B------:R-:W-:Y:S01]  /*10f0*/  LOP3.LUT R9, R24, 0xfffffff0, RZ, 0xc0, !PT ;  /* 0xfffffff018097812 */ /* 0x000fe200078ec0ff */
[----:B------:R-:W-:Y:S02]  /*1100*/  IMAD R8, R8, c[0x0][0x1b0], RZ ;  /* 0x00006c0008087a24 */ /* 0x000fe400078e02ff */
[----:B------:R-:W-:Y:S01]  /*1110*/  IMAD.WIDE.U32 R2, R0, c[0x0][0x1b0], R2 ;  /* 0x00006c0000027a25 */ /* 0x000fe200078e0002 */
[----:B------:R-:W-:-:S03]  /*1120*/  SHF.R.S32.HI R11, RZ, 0x1f, R10 ;  /* 0x0000001fff0b7819 */ /* 0x000fc6000001140a */
[----:B------:R-:W-:Y:S01]  /*1130*/  IMAD R8, R0, c[0x0][0x1b4], R8 ;  /* 0x00006d0000087a24 */ /* 0x000fe200078e0208 */
[----:B------:R-:W-:Y:S01]  /*1140*/  IADD3 R0, -R9, R161, RZ ;  /* 0x000000a109007210 */ /* 0x000fe20007ffe1ff */
[----:B------:R-:W-:Y:S02]  /*1150*/  IMAD.IADD R7, R7, 0x1, R14 ;  /* 0x0000000107077824 */ /* 0x000fe400078e020e */
[----:B------:R-:W-:Y:S02]  /*1160*/  IMAD.IADD R3, R3, 0x1, R8 ;  /* 0x0000000103037824 */ /* 0x000fe400078e0208 */
        /* <DEDUP_REMOVED lines=14> */
[----:B------:R-:W-:Y:S01]  /*1250*/  LEA.HI R11, R157, R161, RZ, 0x6 ;  /* 0x000000a19d0b7211 */ /* 0x000fe200078f30ff */
[----:B------:R-:W-:Y:S01]  /*1260*/  IMAD.IADD R22, R0, 0x1, -R10 ;  /* 0x0000000100167824 */ /* 0x000fe200078e0a0a */
[----:B------:R-:W-:Y:S01]  /*1270*/  IADD3 R7, R7, R15, RZ ;  /* 0x0000000f07077210 */ /* 0x000fe20007ffe0ff */
[----:B------:R-:W-:Y:S01]  /*1280*/  IMAD.IADD R9, R9, 0x1, R14 ;  /* 0x0000000109097824 */ /* 0x000fe200078e020e */
[----:B------:R-:W-:Y:S01]  /*1290*/  LEA.HI.X R16, R4, c[0x0][0x164], R2, 0x1, P0 ;  /* 0x0000590004107a11 */ /* 0x000fe200000f0c02 */
[----:B------:R-:W-:Y:S01]  /*12a0*/  IMAD.SHL.U32 R11, R11, 0x8, RZ ;  /* 0x000000080b0b7824 */ /* 0x000fe200078e00ff */
[----:B------:R-:W-:Y:S01]  /*12b0*/  IADD3 R15, R19, UR17, RZ ;  /* 0x00000011130f7c10 */ /* 0x000fe2000fffe0ff */
[----:B------:R1:W3:Y:S01]  /*12c0*/  SHFL.IDX PT, R4, R17, RZ, 0x181f ;  /* 0x00181fff11047589 */ /* 0x0002e200000e0000 */
[----:B------:R-:W-:-:S02]  /*12d0*/  SHF.L.U32 R14, R44, 0x3, RZ ;  /* 0x000000032c0e7819 */ /* 0x000fc400000006ff */
[----:B------:R-:W-:Y:S01]  /*12e0*/  ISETP.GE.AND P0, PT, R15, UR4, PT ;  /* 0x000000040f007c0c */ /* 0x000fe2000bf06270 */
[----:B------:R1:W4:Y:S01]  /*12f0*/  SHFL.IDX PT, R5, R16, RZ, 0x181f ;  /* 0x00181fff10057589 */ /* 0x00032200000e0000 */
[----:B------:R-:W-:Y:S02]  /*1300*/  LOP3.LUT R11, R21, 0xfffffe00, R11, 0xf8, !PT ;  /* 0xfffffe00150b7812 */ /* 0x000fe400078ef80b */
[----:B--2---:R-:W-:Y:S01]  /*1310*/  @P1 MOV R2, R20 ;  /* 0x0000001400021202 */ /* 0x004fe20000000f00 */
[----:B------:R-:W-:Y:S01]  /*1320*/  @!P1 IMAD.MOV.U32 R2, RZ, RZ, R60 ;  /* 0x000000ffff029224 */ /* 0x000fe200078e003c */
[----:B------:R-:W-:Y:S01]  /*1330*/  @P1 SHF.R.S32.HI R3, RZ, 0x1f, R20 ;  /* 0x0000001fff031819 */ /* 0x000fe20000011414 */
[----:B------:R-:W-:Y:S01]  /*1340*/  @!P1 IMAD.MOV.U32 R3, RZ, RZ, R18 ;  /* 0x000000ffff039224 */ /* 0x000fe200078e0012 */
[----:B------:R-:W-:Y:S01]  /*1350*/  IADD3 R18, R14, 0x40, RZ ;  /* 0x000000400e127810 */ /* 0x000fe20007ffe0ff */
[----:B------:R-:W-:Y:S01]  /*1360*/  IMAD.MOV.U32 R20, RZ, RZ, 0x20 ;  /* 0x00000020ff147424 */ /* 0x000fe200078e00ff */
[----:B------:R-:W-:-:S02]  /*1370*/  SEL R0, R2, RZ, !P2 ;  /* 0x000000ff02007207 */ /* 0x000fc40005000000 */
[----:B------:R-:W-:Y:S02]  /*1380*/  SEL R2, R3, RZ, !P2 ;  /* 0x000000ff03027207 */ /* 0x000fe40005000000 */
[----:B------:R-:W-:Y:S01]  /*1390*/  R2P PR, R22, 0x6 ;  /* 0x0000000616007804 */ /* 0x000fe20000000000 */
[----:B------:R-:W-:Y:S01]  /*13a0*/  IMAD.WIDE.U32 R30, R0, c[0x0][0x218], R6 ;  /* 0x00008600001e7a25 */ /* 0x000fe200078e0006 */
[----:B------:R-:W-:Y:S02]  /*13b0*/  MOV R3, 0x10 ;  /* 0x0000001000037802 */ /* 0x000fe40000000f00 */
[----:B------:R-:W-:Y:S01]  /*13c0*/  ISETP.GE.AND P6, PT, R14, c[0x0][0x198], PT ;  /* 0x000066000e007a0c */ /* 0x000fe20003fc6270 */
[C---:B------:R-:W-:Y:S01]  /*13d0*/  IMAD R10, R2.reuse, c[0x0][0x1f0], RZ ;  /* 0x00007c00020a7a24 */ /* 0x040fe200078e02ff */
[----:B------:R-:W-:Y:S01]  /*13e0*/  SEL R3, R3, 0xfffffff0, !P1 ;  /* 0xfffffff003037807 */ /* 0x000fe20004800000 */
[----:B------:R-:W-:Y:S01]  /*13f0*/  IMAD R2, R2, c[0x0][0x218], RZ ;  /* 0x0000860002027a24 */ /* 0x000fe200078e02ff */
[----:B------:R-:W-:Y:S01]  /*1400*/  ISETP.GE.AND P1, PT, R18, c[0x0][0x198], PT ;  /* 0x0000660012007a0c */ /* 0x000fe20003f26270 */
[----:B------:R-:W-:-:S02]  /*1410*/  IMAD R10, R0, c[0x0][0x1f4], R10 ;  /* 0x00007d00000a7a24 */ /* 0x000fc400078e020a */
[C---:B------:R-:W-:Y:S02]  /*1420*/  IMAD R2, R0.reuse, c[0x0][0x21c], R2 ;  /* 0x0000870000027a24 */ /* 0x040fe400078e0202 */
[----:B------:R-:W-:Y:S01]  /*1430*/  IMAD.WIDE.U32 R26, R0, c[0x0][0x1f0], R8 ;  /* 0x00007c00001a7a25 */ /* 0x000fe200078e0008 */
[----:B------:R-:W-:Y:S02]  /*1440*/  SEL R0, R20, 0xffffffe0, !P2 ;  /* 0xffffffe014007807 */ /* 0x000fe40005000000 */
[----:B------:R-:W-:Y:S01]  /*1450*/  IADD3 R29, R31, R2, RZ ;  /* 0x000000021f1d7210 */ /* 0x000fe20007ffe0ff */
[----:B------:R-:W-:Y:S01]  /*1460*/  IMAD.IADD R33, R27, 0x1, R10 ;  /* 0x000000011b217824 */ /* 0x000fe200078e020a */
[----:B------:R1:W-:Y:S04]  /*1470*/  STL.64 [R1+0x58], R26 ;  /* 0x0000581a01007387 */ /* 0x0003e80000100a00 */
        /* <DEDUP_REMOVED lines=14> */
.L_x_1475:
[----:B---34-:R-:W-:Y:S05]  /*1560*/  BSYNC B0 ;  /* 0x0000000000007941 */ /* 0x018fea0003800000 */
.L_x_1474:
[----:B--2---:R-:W-:Y:S01]  /*1570*/  IADD3 R2, R15, 0x10, RZ ;  /* 0x000000100f027810 */ /* 0x004fe20007ffe0ff */
[----:B------:R2:W3:Y:S01]  /*1580*/  SHFL.IDX PT, R5, R16, 0x1, 0x181f ;  /* 0x00381f0010057f89 */ /* 0x0004e200000e0000 */
[----:B------:R-:W-:Y:S02]  /*1590*/  BSSY B0, `(.L_x_1476) ;  /* 0x000000e000007945 */ /* 0x000fe40003800000 */
[----:B------:R-:W-:Y:S01]  /*15a0*/  ISETP.GE.AND P0, PT, R2, UR4, PT ;  /* 0x0000000402007c0c */ /* 0x000fe2000bf06270 */
        /* <DEDUP_REMOVED lines=12> */
.L_x_1477:
[----:B------:R-:W-:Y:S05]  /*1670*/  BSYNC B0 ;  /* 0x0000000000007941 */ /* 0x000fea0003800000 */
.L_x_1476:
[----:B---3--:R-:W-:Y:S01]  /*1680*/  IADD3 R2, R15, 0x20, RZ ;  /* 0x000000200f027810 */ /* 0x008fe20007ffe0ff */
[----:B------:R3:W1:Y:S01]  /*1690*/  SHFL.IDX PT, R5, R16, 0x2, 0x181f ;  /* 0x00581f0010057f89 */ /* 0x00066200000e0000 */
[----:B------:R-:W-:Y:S02]  /*16a0*/  BSSY B0, `(.L_x_1478) ;  /* 0x000000e000007945 */ /* 0x000fe40003800000 */
[----:B------:R-:W-:Y:S01]  /*16b0*/  ISETP.GE.AND P0, PT, R2, UR4, PT ;  /* 0x0000000402007c0c */ /* 0x000fe2000bf06270 */
        /* <DEDUP_REMOVED lines=12> */
.L_x_1479:
[----:B------:R-:W-:Y:S05]  /*1780*/  BSYNC B0 ;  /* 0x0000000000007941 */ /* 0x000fea0003800000 */
.L_x_1478:
[----:B-1----:R-:W-:Y:S01]  /*1790*/  IADD3 R2, R15, 0x30, RZ ;  /* 0x000000300f027810 */ /* 0x002fe20007ffe0ff */
[----:B------:R1:W2:Y:S01]  /*17a0*/  SHFL.IDX PT, R5, R16, 0x3, 0x181f ;  /* 0x00781f0010057f89 */ /* 0x0002a200000e0000 */
[----:B------:R-:W-:Y:S02]  /*17b0*/  BSSY B0, `(.L_x_1480) ;  /* 0x000000e000007945 */ /* 0x000fe40003800000 */
[----:B------:R-:W-:Y:S01]  /*17c0*/  ISETP.GE.AND P0, PT, R2, UR4, PT ;  /* 0x0000000402007c0c */ /* 0x000fe2000bf06270 */
        /* <DEDUP_REMOVED lines=12> */
.L_x_1481:
[----:B------:R-:W-:Y:S05]  /*1890*/  BSYNC B0 ;  /* 0x0000000000007941 */ /* 0x000fea0003800000 */
.L_x_1480:
[----:B--2---:R-:W-:Y:S01]  /*18a0*/  IADD3 R2, R15, 0x40, RZ ;  /* 0x000000400f027810 */ /* 0x004fe20007ffe0ff */
        /* <DEDUP_REMOVED lines=15> */
.L_x_1483:
[----:B------:R-:W-:Y:S05]  /*19a0*/  BSYNC B0 ;  /* 0x0000000000007941 */ /* 0x000fea0003800000 */
.L_x_1482:
        /* <DEDUP_REMOVED lines=16> */
.L_x_1485:
[----:B------:R-:W-:Y:S05]  /*1ab0*/  BSYNC B0 ;  /* 0x0000000000007941 */ /* 0x000fea0003800000 */
.L_x_1484:
        /* <DEDUP_REMOVED lines=16> */
.L_x_1487:
[----:B------:R-:W-:Y:S05]  /*1bc0*/  BSYNC B0 ;  /* 0x0000000000007941 */ /* 0x000fea0003800000 */
.L_x_1486:
[----:B-1----:R-:W-:Y:S01]  /*1bd0*/  IADD3 R2, R15, 0x70, RZ ;  /* 0x000000700f027810 */ /* 0x002fe20007ffe0ff */
[----:B------:R-:W1:Y:S01]  /*1be0*/  SHFL.IDX PT, R6, R17, 0x7, 0x181f ;  /* 0x00f81f0011067f89 */ /* 0x000e6200000e0000 */
[----:B------:R-:W-:Y:S01]  /*1bf0*/  UIADD3 UR21, UR25, -0x1, URZ ;  /* 0xffffffff19157890 */ /* 0x000fe2000fffe03f */
[----:B----4-:R-:W-:Y:S01]  /*1c00*/  IADD3 R4, -R19, UR8, RZ ;  /* 0x0000000813047c10 */ /* 0x010fe2000fffe1ff */
[----:B------:R-:W-:Y:S01]  /*1c10*/  ULDC.64 UR6, c[0x0][0x1e0] ;  /* 0x0000780000067ab9 */ /* 0x000fe20000000a00 */
[----:B------:R-:W-:Y:S01]  /*1c20*/  ISETP.GE.AND P2, PT, R2, UR4, PT ;  /* 0x0000000402007c0c */ /* 0x000fe2000bf46270 */
[----:B------:R-:W4:Y:S01]  /*1c30*/  SHFL.IDX PT, R7, R16, 0x7, 0x181f ;  /* 0x00f81f0010077f89 */ /* 0x000f2200000e0000 */
[----:B------:R-:W-:Y:S01]  /*1c40*/  UMOV UR22, 0x6 ;  /* 0x0000000600167882 */ /* 0x000fe20000000000 */
[----:B------:R-:W-:Y:S01]  /*1c50*/  IMAD.U32 R2, RZ, RZ, UR21 ;  /* 0x00000015ff027e24 */ /* 0x000fe2000f8e00ff */
[----:B------:R-:W-:Y:S01]  /*1c60*/  USHF.L.U32 UR23, UR6, 0x6, URZ ;  /* 0x0000000606177899 */ /* 0x000fe2000800063f */
[----:B------:R-:W-:Y:S01]  /*1c70*/  IMAD.SHL.U32 R245, R11, 0x2, RZ ;  /* 0x000000020bf57824 */ /* 0x000fe200078e00ff */
[----:B------:R-:W-:Y:S01]  /*1c80*/  USHF.L.U64.HI UR22, UR6, UR22, UR7 ;  /* 0x0000001606167299 */ /* 0x000fe20008010207 */
[----:B------:R-:W-:Y:S01]  /*1c90*/  IMAD R2, R2, -0x40, R4 ;  /* 0xffffffc002027824 */ /* 0x000fe200078e0204 */
[----:B------:R-:W-:Y:S01]  /*1ca0*/  USHF.R.S32.HI UR10, URZ, 0x1f, UR21 ;  /* 0x0000001f3f0a7899 */ /* 0x000fe20008011415 */
[----:B------:R-:W-:Y:S01]  /*1cb0*/  IMAD.MOV.U32 R158, RZ, RZ, R32 ;  /* 0x000000ffff9e7224 */ /* 0x000fe200078e0020 */
[----:B------:R-:W-:Y:S01]  /*1cc0*/  UIMAD UR4, UR22, UR21, URZ ;  /* 0x00000015160472a4 */ /* 0x000fe2000f8e023f */
[----:B------:R-:W-:Y:S01]  /*1cd0*/  IMAD.MOV.U32 R159, RZ, RZ, R33 ;  /* 0x000000ffff9f7224 */ /* 0x000fe200078e0021 */
[----:B------:R-:W-:Y:S01]  /*1ce0*/  UIMAD.WIDE.U32 UR12, UR6, 0x20, URZ ;  /* 0x00000020060c78a5 */ /* 0x000fe2000f8e003f */
[----:B------:R-:W-:Y:S01]  /*1cf0*/  @!P2 SHF.R.S32.HI R4, RZ, 0x1f, R18 ;  /* 0x0000001fff04a819 */ /* 0x000fe20000011412 */
[----:B------:R-:W-:Y:S01]  /*1d00*/  IMAD.U32 R155, RZ, RZ, UR23 ;  /* 0x00000017ff9b7e24 */ /* 0x000fe2000f8e00ff */
[----:B------:R-:W-:Y:S01]  /*1d10*/  UIMAD UR4, UR10, UR23, UR4 ;  /* 0x000000170a0472a4 */ /* 0x000fe2000f8e0204 */
[----:B------:R-:W-:Y:S01]  /*1d20*/  IMAD.MOV.U32 R158, RZ, RZ, R26 ;  /* 0x000000ffff9e7224 */ /* 0x000fe200078e001a */
[----:B------:R-:W-:Y:S01]  /*1d30*/  @!P2 LEA.HI R10, R4, R18, RZ, 0x3 ;  /* 0x00000012040aa211 */ /* 0x000fe200078f18ff */
[----:B------:R-:W-:Y:S01]  /*1d40*/  USHF.L.U32 UR9, UR7, 0x5, URZ ;  /* 0x0000000507097899 */ /* 0x000fe2000800063f */
[----:B------:R-:W-:Y:S01]  /*1d50*/  SHF.R.S32.HI R12, RZ, 0x4, R24 ;  /* 0x00000004ff0c7819 */ /* 0x000fe20000011418 */
[----:B------:R-:W-:Y:S01]  /*1d60*/  IMAD.WIDE.U32 R4, R155, UR21, R158 ;  /* 0x000000159b047c25 */ /* 0x000fe2000f8e009e */
[----:B-1----:R-:W-:Y:S01]  /*1d70*/  @!P2 LEA R8, P0, R14, R6, 0x1 ;  /* 0x000000060e08a211 */ /* 0x002fe200078008ff */
[----:B------:R-:W-:Y:S01]  /*1d80*/  UIADD3 UR9, UR13, UR9, URZ ;  /* 0x000000090d097290 */ /* 0x000fe2000fffe03f */
[----:B------:R-:W-:Y:S01]  /*1d90*/  @!P2 LOP3.LUT R10, R10, 0xfffffff8, RZ, 0xc0, !PT ;  /* 0xfffffff80a0aa812 */ /* 0x000fe200078ec0ff */
[----:B------:R-:W-:Y:S01]  /*1da0*/  UIMAD UR20, UR21, -0x40, UR8 ;  /* 0xffffffc0151478a4 */ /* 0x000fe2000f8e0208 */
[----:B----4-:R-:W-:Y:S01]  /*1db0*/  @!P2 LEA.HI.X R9, R14, R7, R13, 0x1, P0 ;  /* 0x000000070e09a211 */ /* 0x010fe200000f0c0d */
[----:B------:R-:W-:Y:S01]  /*1dc0*/  STL.64 [R1+0x48], R158 ;  /* 0x0000489e01007387 */ /* 0x000fe20000100a00 */
[----:B------:R-:W-:Y:S01]  /*1dd0*/  ISETP.GE.AND P0, PT, R2, 0x1, PT ;  /* 0x000000010200780c */ /* 0x000fe20003f06270 */
[----:B------:R-:W-:Y:S01]  /*1de0*/  @!P2 IMAD.WIDE R6, R10, 0x2, R6 ;  /* 0x000000020a06a825 */ /* 0x000fe200078e0206 */
[----:B------:R-:W-:Y:S01]  /*1df0*/  IADD3 R5, R5, UR4, RZ ;  /* 0x0000000405057c10 */ /* 0x000fe2000fffe0ff */
[----:B------:R-:W-:Y:S01]  /*1e00*/  @!PT LDS RZ, [RZ] ;  /* 0x00000000fffff984 */ /* 0x000fe20000000800 */
[----:B------:R1:W-:Y:S01]  /*1e10*/  @!P2 LDGSTS.E.BYPASS.LTC128B.128 [R245+0xb900], [R8.64], !P6 ;  /* 0x0b90000008f5afae */ /* 0x0003e2000f101d52 */
[----:B------:R-:W-:-:S03]  /*1e20*/  LEA.HI R156, R157, R161, RZ, 0x5 ;  /* 0x000000a19d9c7211 */ /* 0x000fc600078f28ff */
[----:B------:R4:W-:Y:S01]  /*1e30*/  @!P2 LDGSTS.E.BYPASS.LTC128B.128 [R245+0xf900], [R6.64], !P1 ;  /* 0x0f90000006f5afae */ /* 0x0009e2000c901d52 */
[C---:B------:R-:W-:Y:S02]  /*1e40*/  ISETP.GE.AND P2, PT, R2.reuse, 0x21, PT ;  /* 0x000000210200780c */ /* 0x040fe40003f46270 */
[----:B------:R-:W-:Y:S01]  /*1e50*/  ISETP.GE.AND P1, PT, R2, 0x31, PT ;  /* 0x000000310200780c */ /* 0x000fe20003f26270 */
[----:B------:R-:W0:Y:S01]  /*1e60*/  LDGDEPBAR ;  /* 0x00000000000079af */ /* 0x000e220000000000 */
[----:B------:R-:W-:-:S11]  /*1e70*/  SHF.R.S32.HI R154, RZ, 0x5, R156 ;  /* 0x00000005ff9a7819 */ /* 0x000fd6000001149c */
[----:B------:R-:W-:-:S05]  /*1e80*/  VOTEU.ANY UP0, P1 ;  /* 0x00000000003f7886 */ /* 0x000fca0000800100 */
[----:B------:R-:W-:Y:S01]  /*1e90*/  @UP0 UIMAD UR4, UR7, 0x30, URZ ;  /* 0x00000030070408a4 */ /* 0x000fe2000f8e023f */
[----:B------:R-:W-:Y:S01]  /*1ea0*/  BAR.SYNC.DEFER_BLOCKING 0x0 ;  /* 0x0000000000007b1d */ /* 0x000fe20000010000 */
[----:B-1----:R-:W-:-:S04]  /*1eb0*/  @P0 LEA R8, P6, R4, c[0x0][0x1c8], 0x1 ;  /* 0x0000720004080a11 */ /* 0x002fc800078c08ff */
[----:B------:R-:W-:Y:S01]  /*1ec0*/  @P0 LEA.HI.X R9, R4, c[0x0][0x1cc], R5, 0x1, P6 ;  /* 0x0000730004090a11 */ /* 0x000fe200030f0c05 */
[----:B----4-:R-:W-:Y:S01]  /*1ed0*/  IMAD.MOV.U32 R7, RZ, RZ, c[0x0][0x1e0] ;  /* 0x00007800ff077624 */ /* 0x010fe200078e00ff */
[----:B------:R-:W-:Y:S01]  /*1ee0*/  ISETP.GE.AND P6, PT, R2, 0x11, PT ;  /* 0x000000110200780c */ /* 0x000fe20003fc6270 */
[----:B------:R-:W-:Y:S02]  /*1ef0*/  IMAD.U32 R6, RZ, RZ, UR7 ;  /* 0x00000007ff067e24 */ /* 0x000fe4000f8e00ff */
[----:B------:R-:W-:Y:S01]  /*1f00*/  @!PT LDS RZ, [RZ] ;  /* 0x00000000fffff984 */ /* 0x000fe20000000800 */
[----:B------:R-:W-:Y:S01]  /*1f10*/  @!PT LDS RZ, [RZ] ;  /* 0x00000000fffff984 */ /* 0x000fe20000000800 */
[----:B------:R-:W-:Y:S01]  /*1f20*/  @!PT LDS RZ, [RZ] ;  /* 0x00000000fffff984 */ /* 0x000fe20000000800 */
[----:B------:R1:W-:Y:S04]  /*1f30*/  @P0 LDGSTS.E.BYPASS.LTC128B.128 [R245+0x4100], [R8.64], !P5 ;  /* 0x0410000008f50fae */ /* 0x0003e8000e901d52 */
[----:B------:R1:W-:Y:S06]  /*1f40*/  @P0 LDGSTS.E.BYPASS.LTC128B.128 [R245+0x6100], [R8.64+0x80], !P4 ;  /* 0x0610008008f50fae */ /* 0x0003ec000e101d52 */
[----:B------:R-:W-:-:S04]  /*1f50*/  @P6 LEA R2, P0, R7, R4, 0x4 ;  /* 0x0000000407026211 */ /* 0x000fc800078020ff */
[----:B------:R-:W-:Y:S02]  /*1f60*/  @P6 LEA.HI.X R6, R7, R5, R6, 0x4, P0 ;  /* 0x0000000507066211 */ /* 0x000fe400000f2406 */
[----:B------:R-:W-:-:S04]  /*1f70*/  @P6 LEA R10, P0, R2, c[0x0][0x1c8], 0x1 ;  /* 0x00007200020a6a11 */ /* 0x000fc800078008ff */
[----:B------:R-:W-:Y:S02]  /*1f80*/  @P6 LEA.HI.X R11, R2, c[0x0][0x1cc], R6, 0x1, P0 ;  /* 0x00007300020b6a11 */ /* 0x000fe400000f0c06 */
[----:B------:R-:W-:-:S03]  /*1f90*/  @P2 IADD3 R2, P0, R4, UR12, RZ ;  /* 0x0000000c04022c10 */ /* 0x000fc6000ff1e0ff */
[----:B------:R4:W-:Y:S04]  /*1fa0*/  @P6 LDGSTS.E.BYPASS.LTC128B.128 [R245+0x4900], [R10.64], !P5 ;  /* 0x049000000af56fae */ /* 0x0009e8000e901d52 */
[----:B------:R4:W-:Y:S01]  /*1fb0*/  @P6 LDGSTS.E.BYPASS.LTC128B.128 [R245+0x6900], [R10.64+0x80], !P4 ;  /* 0x069000800af56fae */ /* 0x0009e2000e101d52 */
[----:B-1----:R-:W-:Y:S01]  /*1fc0*/  @P1 IMAD.WIDE.U32 R8, R7, 0x30, R4 ;  /* 0x0000003007081825 */ /* 0x002fe200078e0004 */
[----:B------:R-:W-:Y:S02]  /*1fd0*/  @P2 IADD3.X R4, R5, UR9, RZ, P0, !PT ;  /* 0x0000000905042c10 */ /* 0x000fe400087fe4ff */
[----:B------:R-:W-:Y:S02]  /*1fe0*/  LEA.HI R5, R24, R12, RZ, 0x1 ;  /* 0x0000000c18057211 */ /* 0x000fe400078f08ff */
[----:B------:R-:W-:-:S02]  /*1ff0*/  @P2 LEA R6, P0, R2, c[0x0][0x1c8], 0x1 ;  /* 0x0000720002062a11 */ /* 0x000fc400078008ff */
[----:B------:R-:W-:Y:S02]  /*2000*/  LOP3.LUT R5, R5, 0xfffffffe, RZ, 0xc0, !PT ;  /* 0xfffffffe05057812 */ /* 0x000fe400078ec0ff */
[----:B------:R-:W-:Y:S02]  /*2010*/  @P2 LEA.HI.X R7, R2, c[0x0][0x1cc], R4, 0x1, P0 ;  /* 0x0000730002072a11 */ /* 0x000fe400000f0c04 */
[----:B------:R-:W-:Y:S01]  /*2020*/  @P1 IADD3 R2, R9, UR4, RZ ;  /* 0x0000000409021c10 */ /* 0x000fe2000fffe0ff */
[----:B------:R-:W-:Y:S01]  /*2030*/  IMAD.IADD R9, R12, 0x1, -R5 ;  /* 0x000000010c097824 */ /* 0x000fe200078e0a05 */
[C---:B------:R-:W-:Y:S01]  /*2040*/  @P1 LEA R4, P0, R8.reuse, c[0x0][0x1c8], 0x1 ;  /* 0x0000720008041a11 */ /* 0x040fe200078008ff */
[----:B------:R1:W-:Y:S01]  /*2050*/  @P2 LDGSTS.E.BYPASS.LTC128B.128 [R245+0x5100], [R6.64], !P5 ;  /* 0x0510000006f52fae */ /* 0x0003e2000e901d52 */
[----:B------:R-:W-:Y:S02]  /*2060*/  ULDC.64 UR4, c[0x0][0x208] ;  /* 0x0000820000047ab9 */ /* 0x000fe40000000a00 */
[----:B------:R-:W-:Y:S01]  /*2070*/  @P1 LEA.HI.X R5, R8, c[0x0][0x1cc], R2, 0x1, P0 ;  /* 0x0000730008051a11 */ /* 0x000fe200000f0c02 */
[----:B------:R1:W-:Y:S01]  /*2080*/  @P2 LDGSTS.E.BYPASS.LTC128B.128 [R245+0x7100], [R6.64+0x80], !P4 ;  /* 0x0710008006f52fae */ /* 0x0003e2000e101d52 */
[----:B------:R-:W-:Y:S01]  /*2090*/  IMAD.SHL.U32 R2, R44, 0x40, RZ ;  /* 0x000000402c027824 */ /* 0x000fe200078e00ff */
[----:B------:R-:W-:-:S02]  /*20a0*/  UIMAD UR10, UR10, UR4, URZ ;  /* 0x000000040a0a72a4 */ /* 0x000fc4000f8e023f */
[----:B------:R5:W-:Y:S01]  /*20b0*/  @P1 LDGSTS.E.BYPASS.LTC128B.128 [R245+0x5900], [R4.64], !P5 ;  /* 0x0590000004f51fae */ /* 0x000be2000e901d52 */
[----:B------:R-:W-:Y:S01]  /*20c0*/  UIMAD.WIDE.U32 UR14, UR21, UR4, URZ ;  /* 0x00000004150e72a5 */ /* 0x000fe2000f8e003f */
[----:B------:R-:W-:Y:S01]  /*20d0*/  LOP3.LUT R2, R2, 0x1c0, RZ, 0xc0, !PT ;  /* 0x000001c002027812 */ /* 0x000fe200078ec0ff */
[----:B------:R-:W-:Y:S01]  /*20e0*/  UIMAD UR10, UR21, UR5, UR10 ;  /* 0x00000005150a72a4 */ /* 0x000fe2000f8e020a */
[----:B------:R5:W-:Y:S01]  /*20f0*/  @P1 LDGSTS.E.BYPASS.LTC128B.128 [R245+0x7900], [R4.64+0x80], !P4 ;  /* 0x0790008004f51fae */ /* 0x000be2000e101d52 */
[----:B------:R-:W-:Y:S02]  /*2100*/  LOP3.LUT P1, RZ, R44, 0x2, RZ, 0xc0, !PT ;  /* 0x000000022cff7812 */ /* 0x000fe4000782c0ff */
[----:B------:R-:W-:Y:S01]  /*2110*/  UIADD3 UR10, UR15, UR10, URZ ;  /* 0x0000000a0f0a7290 */ /* 0x000fe2000fffe03f */
[----:B------:R-:W0:Y:S01]  /*2120*/  LDGDEPBAR ;  /* 0x00000000000079af */ /* 0x000e220000000000 */
[----:B-1----:R-:W-:Y:S02]  /*2130*/  IMAD.SHL.U32 R6, R22, 0x40, RZ ;  /* 0x0000004016067824 */ /* 0x002fe400078e00ff */
        /* <DEDUP_REMOVED lines=19> */
[----:B------:R-:W-:Y:S01]  /*2270*/  IADD3 R235, R224, 0x4120, RZ ;  /* 0x00004120e0eb7810 */ /* 0x000fe20007ffe0ff */
[C-C-:B------:R-:W-:Y:S02]  /*2280*/  IMAD R233, R3.reuse, 0x2, R231.reuse ;  /* 0x0000000203e97824 */ /* 0x140fe400078e02e7 */
[C---:B------:R-:W-:Y:S02]  /*2290*/  IMAD R232, R0.reuse, 0x2, R231 ;  /* 0x0000000200e87824 */ /* 0x040fe400078e02e7 */
[----:B------:R-:W-:Y:S02]  /*22a0*/  IMAD R234, R0, 0x2, R233 ;  /* 0x0000000200ea7824 */ /* 0x000fe400078e02e9 */
[----:B------:R-:W-:Y:S01]  /*22b0*/  IMAD R236, R3, 0x2, R232 ;  /* 0x0000000203ec7824 */ /* 0x000fe200078e02e8 */
[----:B------:R-:W-:Y:S04]  /*22c0*/  LDSM.16.M88.4 R4, [R231+0xa100] ;  /* 0x00a10000e704783b */ /* 0x000fe80000000200 */
[----:B----4-:R-:W1:Y:S04]  /*22d0*/  LDSM.16.M88.4 R8, [R224+0x4100] ;  /* 0x00410000e008783b */ /* 0x010e680000000200 */
[----:B------:R-:W4:Y:S04]  /*22e0*/  LDSM.16.M88.4 R12, [R224+0x4900] ;  /* 0x00490000e00c783b */ /* 0x000f280000000200 */
[----:B------:R-:W5:Y:S04]  /*22f0*/  LDSM.16.M88.4 R24, [R224+0x5100] ;  /* 0x00510000e018783b */ /* 0x000f680000000200 */
[----:B------:R-:W2:Y:S04]  /*2300*/  LDSM.16.M88.4 R48, [R224+0x5900] ;  /* 0x00590000e030783b */ /* 0x000ea80000000200 */
[----:B------:R-:W3:Y:S01]  /*2310*/  LDSM.16.M88.4 R20, [R231+0x8100] ;  /* 0x00810000e714783b */ /* 0x000ee20000000200 */
[C---:B-1----:R-:W-:Y:S08]  /*2320*/  HMMA.16816.F32 R52, R4.reuse, R8, RZ ;  /* 0x000000080434723c */ /* 0x042ff000000018ff */
[C---:B----4-:R-:W-:Y:S08]  /*2330*/  HMMA.16816.F32 R60, R4.reuse, R12, RZ ;  /* 0x0000000c043c723c */ /* 0x050ff000000018ff */
[C---:B-----5:R-:W-:Y:S08]  /*2340*/  HMMA.16816.F32 R64, R4.reuse, R24, RZ ;  /* 0x000000180440723c */ /* 0x060ff000000018ff */
[C---:B--2---:R-:W-:Y:S08]  /*2350*/  HMMA.16816.F32 R72, R4.reuse, R48, RZ ;  /* 0x000000300448723c */ /* 0x044ff000000018ff */
[C---:B------:R-:W-:Y:S08]  /*2360*/  HMMA.16816.F32 R96, R4.reuse, R10, RZ ;  /* 0x0000000a0460723c */ /* 0x040ff000000018ff */
[C---:B------:R-:W-:Y:S08]  /*2370*/  HMMA.16816.F32 R112, R4.reuse, R14, RZ ;  /* 0x0000000e0470723c */ /* 0x040ff000000018ff */
[C---:B------:R-:W-:Y:S08]  /*2380*/  HMMA.16816.F32 R120, R4.reuse, R26, RZ ;  /* 0x0000001a0478723c */ /* 0x040ff000000018ff */
[----:B------:R-:W-:Y:S07]  /*2390*/  HMMA.16816.F32 R100, R4, R50, RZ ;  /* 0x000000320464723c */ /* 0x000fee00000018ff */
[----:B------:R-:W-:Y:S01]  /*23a0*/  IMAD.U32 R4, RZ, RZ, UR14 ;  /* 0x0000000eff047e24 */ /* 0x000fe2000f8e00ff */
[----:B------:R-:W-:Y:S01]  /*23b0*/  IADD3 R6, R224, 0x4100, RZ ;  /* 0x00004100e0067810 */ /* 0x000fe20007ffe0ff */
[----:B------:R-:W-:Y:S01]  /*23c0*/  IMAD.U32 R5, RZ, RZ, UR15 ;  /* 0x0000000fff057e24 */ /* 0x000fe2000f8e00ff */
[----:B------:R-:W-:Y:S01]  /*23d0*/  UMOV UR14, 0x5 ;  /* 0x00000005000e7882 */ /* 0x000fe20000000000 */
[----:B------:R-:W-:Y:S01]  /*23e0*/  IMAD.U32 R5, RZ, RZ, UR10 ;  /* 0x0000000aff057e24 */ /* 0x000fe2000f8e00ff */
[----:B------:R-:W-:Y:S01]  /*23f0*/  LEA R2, P0, R4, R30, 0x6 ;  /* 0x0000001e04027211 */ /* 0x000fe200078030ff */
[----:B------:R-:W-:Y:S01]  /*2400*/  USHF.L.U32 UR10, UR4, 0x5, URZ ;  /* 0x00000005040a7899 */ /* 0x000fe2000800063f */
[----:B------:R-:W-:Y:S01]  /*2410*/  @P1 IADD3 R235, R6, -0x20, RZ ;  /* 0xffffffe006eb1810 */ /* 0x000fe20007ffe0ff */
[----:B------:R-:W-:Y:S01]  /*2420*/  USHF.L.U64.HI UR14, UR4, UR14, UR5 ;  /* 0x0000000e040e7299 */ /* 0x000fe20008010205 */
[----:B------:R-:W-:Y:S01]  /*2430*/  LEA.HI.X R5, R4, R29, R5, 0x6, P0 ;  /* 0x0000001d04057211 */ /* 0x000fe200000f3405 */
[----:B---3--:R-:W-:Y:S01]  /*2440*/  HMMA.16816.F32 R80, R20, R24, RZ ;  /* 0x000000181450723c */ /* 0x008fe200000018ff */
[C---:B------:R-:W-:Y:S01]  /*2450*/  LEA R4, P0, R2.reuse, c[0x0][0x1f8], 0x1 ;  /* 0x00007e0002047a11 */ /* 0x040fe200078008ff */
[----:B------:R-:W-:Y:S01]  /*2460*/  IMAD.U32 R7, RZ, RZ, UR10 ;  /* 0x0000000aff077e24 */ /* 0x000fe2000f8e00ff */
[----:B------:R-:W-:Y:S01]  /*2470*/  UIADD3 UR16, UP0, UR10, 0x80, URZ ;  /* 0x000000800a107890 */ /* 0x000fe2000ff1e03f */
[----:B------:R-:W-:Y:S01]  /*2480*/  LDSM.16.M88.4 R40, [R235] ;  /* 0x00000000eb28783b */ /* 0x000fe20000000200 */
[----:B------:R-:W-:-:S02]  /*2490*/  LEA.HI.X R5, R2, c[0x0][0x1fc], R5, 0x1, P0 ;  /* 0x00007f0002057a11 */ /* 0x000fc400000f0c05 */
[----:B------:R-:W-:Y:S01]  /*24a0*/  IADD3 R2, -R19, UR20, RZ ;  /* 0x0000001413027c10 */ /* 0x000fe2000fffe1ff */
[----:B------:R-:W-:Y:S01]  /*24b0*/  UIADD3.X UR15, URZ, UR14, URZ, UP0, !UPT ;  /* 0x0000000e3f0f7290 */ /* 0x000fe200087fe43f */
[----:B------:R-:W-:Y:S01]  /*24c0*/  IADD3 R6, P6, R4, UR10, RZ ;  /* 0x0000000a04067c10 */ /* 0x000fe2000ffde0ff */
[C---:B------:R-:W-:Y:S01]  /*24d0*/  HMMA.16816.F32 R84, R20.reuse, R26, RZ ;  /* 0x0000001a1454723c */ /* 0x040fe200000018ff */
[----:B------:R-:W-:Y:S01]  /*24e0*/  ISETP.LT.OR P2, PT, R2, 0x1, P5 ;  /* 0x000000010200780c */ /* 0x000fe20002f41670 */
[----:B------:R-:W-:Y:S01]  /*24f0*/  LDSM.16.M88.4 R36, [R235+0x800] ;  /* 0x00080000eb24783b */ /* 0x000fe20000000200 */
[----:B------:R-:W-:Y:S01]  /*2500*/  IADD3 R24, P1, P0, R7, 0x80, R4 ;  /* 0x0000008007187810 */ /* 0x000fe2000783e004 */
[----:B------:R-:W-:Y:S01]  /*2510*/  UISETP.GE.AND UP0, UPT, UR25, 0x2, UPT ;  /* 0x000000021900788c */ /* 0x000fe2000bf06270 */
[----:B------:R-:W-:Y:S01]  /*2520*/  IADD3.X R7, R5, UR14, RZ, P6, !PT ;  /* 0x0000000e05077c10 */ /* 0x000fe2000b7fe4ff */
[----:B------:R-:W-:Y:S01]  /*2530*/  LDSM.16.M88.4 R32, [R235+0x1000] ;  /* 0x00100000eb20783b */ /* 0x000fe20000000200 */
[----:B------:R-:W-:Y:S01]  /*2540*/  IADD3 R16, P6, R6, UR10, RZ ;  /* 0x0000000a06107c10 */ /* 0x000fe2000ffde0ff */
[----:B------:R-:W-:Y:S01]  /*2550*/  HMMA.16816.F32 R124, R20, R8, RZ ;  /* 0x00000008147c723c */ /* 0x000fe200000018ff */
[----:B------:R-:W-:Y:S01]  /*2560*/  IADD3.X R25, RZ, UR14, R5, P1, P0 ;  /* 0x0000000eff197c10 */ /* 0x000fe20008fe0405 */
[----:B------:R-:W-:Y:S01]  /*2570*/  LDSM.16.M88.4 R28, [R235+0x1800] ;  /* 0x00180000eb1c783b */ /* 0x000fe20000000200 */
[----:B------:R-:W-:-:S02]  /*2580*/  ISETP.LT.OR P0, PT, R2, 0x1, P4 ;  /* 0x000000010200780c */ /* 0x000fc40002701670 */
[----:B------:R-:W-:Y:S02]  /*2590*/  IADD3 R18, P1, R6, UR16, RZ ;  /* 0x0000001006127c10 */ /* 0x000fe4000ff3e0ff */
[C---:B------:R-:W-:Y:S01]  /*25a0*/  IADD3.X R17, R7.reuse, UR14, RZ, P6, !PT ;  /* 0x0000000e07117c10 */ /* 0x040fe2000b7fe4ff */
[C---:B------:R-:W-:Y:S01]  /*25b0*/  HMMA.16816.F32 R104, R20.reuse, R10, RZ ;  /* 0x0000000a1468723c */ /* 0x040fe200000018ff */
[----:B------:R-:W-:Y:S01]  /*25c0*/  IADD3 R26, P6, R16, UR10, RZ ;  /* 0x0000000a101a7c10 */ /* 0x000fe2000ffde0ff */
[----:B------:R-:W1:Y:S01]  /*25d0*/  LDSM.16.M88.4 R8, [R233+0xa100] ;  /* 0x00a10000e908783b */ /* 0x000e620000000200 */
[----:B------:R-:W-:Y:S02]  /*25e0*/  IADD3.X R19, R7, UR15, RZ, P1, !PT ;  /* 0x0000000f07137c10 */ /* 0x000fe40008ffe4ff */
[C---:B------:R-:W-:Y:S02]  /*25f0*/  ISETP.LT.OR P1, PT, R2.reuse, 0x11, P5 ;  /* 0x000000110200780c */ /* 0x040fe40002f21670 */
[----:B------:R-:W-:Y:S01]  /*2600*/  IADD3.X R27, R17, UR14, RZ, P6, !PT ;  /* 0x0000000e111b7c10 */ /* 0x000fe2000b7fe4ff */
[----:B------:R-:W-:Y:S01]  /*2610*/  HMMA.16816.F32 R92, R20, R12, RZ ;  /* 0x0000000c145c723c */ /* 0x000fe200000018ff */
[----:B------:R-:W-:-:S02]  /*2620*/  ISETP.LT.OR P6, PT, R2, 0x11, P4 ;  /* 0x000000110200780c */ /* 0x000fc400027c1670 */
[C---:B------:R-:W-:Y:S02]  /*2630*/  IADD3 R243, R235.reuse, 0x800, RZ ;  /* 0x00000800ebf37810 */ /* 0x040fe40007ffe0ff */
[C---:B------:R-:W-:Y:S02]  /*2640*/  IADD3 R242, R235.reuse, 0x1000, RZ ;  /* 0x00001000ebf27810 */ /* 0x040fe40007ffe0ff */
[C---:B------:R-:W-:Y:S01]  /*2650*/  IADD3 R241, R235.reuse, 0x1800, RZ ;  /* 0x00001800ebf17810 */ /* 0x040fe20007ffe0ff */
[----:B------:R-:W-:Y:S01]  /*2660*/  HMMA.16816.F32 R88, R20, R14, RZ ;  /* 0x0000000e1458723c */ /* 0x000fe200000018ff */
[----:B------:R-:W2:Y:S01]  /*2670*/  LDSM.16.M88.4 R12, [R233+0x8100] ;  /* 0x00810000e90c783b */ /* 0x000ea20000000200 */
[C---:B------:R-:W-:Y:S02]  /*2680*/  IADD3 R240, R235.reuse, 0x2000, RZ ;  /* 0x00002000ebf07810 */ /* 0x040fe40007ffe0ff */
[----:B------:R-:W-:Y:S01]  /*2690*/  IADD3 R239, R235, 0x2800, RZ ;  /* 0x00002800ebef7810 */ /* 0x000fe20007ffe0ff */
[----:B------:R-:W-:Y:S01]  /*26a0*/  @!PT LDS RZ, [RZ] ;  /* 0x00000000fffff984 */ /* 0x000fe20000000800 */
[----:B------:R-:W-:Y:S01]  /*26b0*/  @!PT LDS RZ, [RZ] ;  /* 0x00000000fffff984 */ /* 0x000fe20000000800 */
[----:B------:R-:W-:Y:S01]  /*26c0*/  @!PT LDS RZ, [RZ] ;  /* 0x00000000fffff984 */ /* 0x000fe20000000800 */
[----:B------:R3:W-:Y:S01]  /*26d0*/  LDGSTS.E.BYPASS.LTC128B.128 [R245+0x100], [R4.64], !P2 ;  /* 0x0010000004f57fae */ /* 0x0007e2000d101d52 */
[----:B------:R-:W-:-:S02]  /*26e0*/  ISETP.LT.OR P2, PT, R2, 0x21, P5 ;  /* 0x000000210200780c */ /* 0x000fc40002f41670 */
[C---:B------:R-:W-:Y:S01]  /*26f0*/  HMMA.16816.F32 R76, R20.reuse, R48, RZ ;  /* 0x00000030144c723c */ /* 0x040fe200000018ff */
[----:B------:R3:W-:Y:S01]  /*2700*/  LDGSTS.E.BYPASS.LTC128B.128 [R245+0x2100], [R4.64+0x80], !P0 ;  /* 0x0210008004f57fae */ /* 0x0007e2000c101d52 */
[----:B------:R-:W-:Y:S02]  /*2710*/  ISETP.LT.OR P0, PT, R2, 0x21, P4 ;  /* 0x000000210200780c */ /* 0x000fe40002701670 */
[----:B------:R-:W-:Y:S01]  /*2720*/  IADD3 R238, R235, 0x3000, RZ ;  /* 0x00003000ebee7810 */ /* 0x000fe20007ffe0ff */
[----:B------:R4:W-:Y:S01]  /*2730*/  LDGSTS.E.BYPASS.LTC128B.128 [R245+0x900], [R6.64], !P1 ;  /* 0x0090000006f57fae */ /* 0x0009e2000c901d52 */
[----:B------:R-:W-:Y:S02]  /*2740*/  LOP3.LUT P1, RZ, R44, 0x4, RZ, 0xc0, !PT ;  /* 0x000000042cff7812 */ /* 0x000fe4000782c0ff */
[----:B------:R-:W-:Y:S01]  /*2750*/  HMMA.16816.F32 R68, R20, R50, RZ ;  /* 0x000000321444723c */ /* 0x000fe200000018ff */
[----:B------:R5:W-:Y:S01]  /*2760*/  LDGSTS.E.BYPASS.LTC128B.128 [R245+0x2900], [R24.64], !P6 ;  /* 0x0290000018f57fae */ /* 0x000be2000f101d52 */
[----:B------:R-:W-:-:S02]  /*2770*/  ISETP.LT.OR P6, PT, R2, 0x31, P5 ;  /* 0x000000310200780c */ /* 0x000fc40002fc1670 */
[----:B------:R-:W-:Y:S01]  /*2780*/  IADD3 R237, R235, 0x3800, RZ ;  /* 0x00003800ebed7810 */ /* 0x000fe20007ffe0ff */
[----:B------:R2:W-:Y:S01]  /*2790*/  LDGSTS.E.BYPASS.LTC128B.128 [R245+0x1100], [R16.64], !P2 ;  /* 0x0110000010f57fae */ /* 0x0005e2000d101d52 */
[----:B------:R-:W-:Y:S01]  /*27a0*/  ISETP.LT.OR P2, PT, R2, 0x31, P4 ;  /* 0x000000310200780c */ /* 0x000fe20002741670 */
[----:B------:R-:W-:Y:S02]  /*27b0*/  IMAD.MOV.U32 R2, RZ, RZ, 0x40 ;  /* 0x00000040ff027424 */ /* 0x000fe400078e00ff */
[----:B------:R2:W-:Y:S01]  /*27c0*/  LDGSTS.E.BYPASS.LTC128B.128 [R245+0x3100], [R18.64], !P0 ;  /* 0x0310000012f57fae */ /* 0x0005e2000c101d52 */
[----:B-1----:R-:W-:Y:S02]  /*27d0*/  HMMA.16816.F32 R20, R8, R40, R52 ;  /* 0x000000280814723c */ /* 0x002fe40000001834 */
[----:B------:R-:W-:-:S03]  /*27e0*/  SEL R2, R2, 0xffffffc0, !P1 ;  /* 0xffffffc002027807 */ /* 0x000fc60004800000 */
[----:B------:R5:W-:Y:S02]  /*27f0*/  LDGSTS.E.BYPASS.LTC128B.128 [R245+0x1900], [R26.64], !P6 ;  /* 0x019000001af57fae */ /* 0x000be4000f101d52 */
[----:B------:R-:W-:Y:S01]  /*2800*/  IMAD.IADD R230, R224, 0x1, R2 ;  /* 0x00000001e0e67824 */ /* 0x000fe200078e0202 */
[C---:B------:R-:W-:Y:S01]  /*2810*/  HMMA.16816.F32 R60, R8.reuse, R36, R60 ;  /* 0x00000024083c723c */ /* 0x040fe2000000183c */
[----:B------:R-:W-:Y:S01]  /*2820*/  IMAD.IADD R229, R2, 0x1, R235 ;  /* 0x0000000102e57824 */ /* 0x000fe200078e02eb */
[----:B---3--:R-:W-:Y:S02]  /*2830*/  IADD3 R4, P0, R16, UR16, RZ ;  /* 0x0000001010047c10 */ /* 0x008fe4000ff1e0ff */
[----:B------:R-:W-:Y:S02]  /*2840*/  LOP3.LUT R2, R152, R153, RZ, 0xfc, !PT ;  /* 0x0000009998027212 */ /* 0x000fe400078efcff */
[----:B------:R-:W-:Y:S02]  /*2850*/  IADD3.X R5, R17, UR15, RZ, P0, !PT ;  /* 0x0000000f11057c10 */ /* 0x000fe400087fe4ff */
[----:B------:R-:W-:Y:S01]  /*2860*/  HMMA.16816.F32 R64, R8, R32, R64 ;  /* 0x000000200840723c */ /* 0x000fe20000001840 */
[----:B------:R-:W-:-:S02]  /*2870*/  PLOP3.LUT P0, PT, PT, PT, UP0, 0x80, 0x0 ;  /* 0x000000000000781c */ /* 0x000fc40003f0f008 */
[----:B------:R4:W-:Y:S04]  /*2880*/  LDGSTS.E.BYPASS.LTC128B.128 [R245+0x3900], [R4.64], !P2 ;  /* 0x0390000004f57fae */ /* 0x0009e8000d101d52 */
[----:B------:R-:W-:Y:S01]  /*2890*/  LDSM.16.M88.4 R56, [R230+0x4100] ;  /* 0x00410000e638783b */ /* 0x000fe20000000200 */
[C---:B------:R-:W-:Y:S03]  /*28a0*/  HMMA.16816.F32 R72, R8.reuse, R28, R72 ;  /* 0x0000001c0848723c */ /* 0x040fe60000001848 */
[----:B--2---:R-:W1:Y:S04]  /*28b0*/  LDSM.16.M88.4 R16, [R232+0xa100] ;  /* 0x00a10000e810783b */ /* 0x004e680000000200 */
[----:B------:R-:W2:Y:S01]  /*28c0*/  LDSM.16.M88.4 R48, [R230+0x5100] ;  /* 0x00510000e630783b */ /* 0x000ea20000000200 */
[C---:B------:R-:W-:Y:S03]  /*28d0*/  HMMA.16816.F32 R132, R8.reuse, R42, R96 ;  /* 0x0000002a0884723c */ /* 0x040fe60000001860 */
[----:B------:R-:W3:Y:S04]  /*28e0*/  LDSM.16.M88.4 R52, [R230+0x4900] ;  /* 0x00490000e634783b */ /* 0x000ee80000000200 */
[----:B------:R-:W1:Y:S01]  /*28f0*/  LDSM.16.M88.4 R44, [R230+0x5900] ;  /* 0x00590000e62c783b */ /* 0x000e620000000200 */
[C---:B------:R-:W-:Y:S03]  /*2900*/  HMMA.16816.F32 R112, R8.reuse, R38, R112 ;  /* 0x000000260870723c */ /* 0x040fe60000001870 */
[----:B-----5:R-:W-:Y:S04]  /*2910*/  LDSM.16.M88.4 R24, [R229+0x800] ;  /* 0x00080000e518783b */ /* 0x020fe80000000200 */
[----:B----4-:R-:W-:Y:S01]  /*2920*/  LDSM.16.M88.4 R4, [R234+0xa100] ;  /* 0x00a10000ea04783b */ /* 0x010fe20000000200 */
[C---:B------:R-:W-:Y:S03]  /*2930*/  HMMA.16816.F32 R120, R8.reuse, R34, R120 ;  /* 0x000000220878723c */ /* 0x040fe60000001878 */
[----:B------:R-:W0:Y:S05]  /*2940*/  LDGDEPBAR ;  /* 0x00000000000079af */ /* 0x000e2a0000000000 */
[----:B------:R-:W-:Y:S01]  /*2950*/  HMMA.16816.F32 R116, R8, R30, R100 ;  /* 0x0000001e0874723c */ /* 0x000fe20000001864 */
[----:B------:R-:W4:Y:S07]  /*2960*/  LDSM.16.M88.4 R8, [R232+0x8100] ;  /* 0x00810000e808783b */ /* 0x000f2e0000000200 */
[C---:B------:R-:W-:Y:S08]  /*2970*/  HMMA.16816.F32 R124, R12.reuse, R40, R124 ;  /* 0x000000280c7c723c */ /* 0x040ff0000000187c */
[C---:B------:R-:W-:Y:S08]  /*2980*/  HMMA.16816.F32 R136, R12.reuse, R32, R80 ;  /* 0x000000200c88723c */ /* 0x040ff00000001850 */
[C---:B------:R-:W-:Y:S08]  /*2990*/  HMMA.16816.F32 R40, R12.reuse, R42, R104 ;  /* 0x0000002a0c28723c */ /* 0x040ff00000001868 */
[C---:B------:R-:W-:Y:S08]  /*29a0*/  HMMA.16816.F32 R32, R12.reuse, R34, R84 ;  /* 0x000000220c20723c */ /* 0x040ff00000001854 */
[C---:B------:R-:W-:Y:S08]  /*29b0*/  HMMA.16816.F32 R128, R12.reuse, R36, R92 ;  /* 0x000000240c80723c */ /* 0x040ff0000000185c */
[C---:B------:R-:W-:Y:S08]  /*29c0*/  HMMA.16816.F32 R140, R12.reuse, R28, R76 ;  /* 0x0000001c0c8c723c */ /* 0x040ff0000000184c */
[C---:B------:R-:W-:Y:S01]  /*29d0*/  HMMA.16816.F32 R108, R12.reuse, R38, R88 ;  /* 0x000000260c6c723c */ /* 0x040fe20000001858 */
[----:B------:R-:W-:Y:S07]  /*29e0*/  LDSM.16.M88.4 R36, [R229+0x1800] ;  /* 0x00180000e524783b */ /* 0x000fee0000000200 */
[----:B------:R-:W-:Y:S01]  /*29f0*/  HMMA.16816.F32 R104, R12, R30, R68 ;  /* 0x0000001e0c68723c */ /* 0x000fe20000001844 */
[----:B------:R-:W5:Y:S04]  /*2a00*/  LDSM.16.M88.4 R28, [R229] ;  /* 0x00000000e51c783b */ /* 0x000f680000000200 */
[----:B------:R-:W-:Y:S03]  /*2a10*/  LDSM.16.M88.4 R12, [R234+0x8100] ;  /* 0x00810000ea0c783b */ /* 0x000fe60000000200 */
[C---:B-1----:R-:W-:Y:S01]  /*2a20*/  HMMA.16816.F32 R100, R16.reuse, R56, R20 ;  /* 0x000000381064723c */ /* 0x042fe20000001814 */
[----:B------:R-:W1:Y:S07]  /*2a30*/  LDSM.16.M88.4 R20, [R229+0x1000] ;  /* 0x00100000e514783b */ /* 0x000e6e0000000200 */
[C---:B--2---:R-:W-:Y:S08]  /*2a40*/  HMMA.16816.F32 R92, R16.reuse, R48, R64 ;  /* 0x00000030105c723c */ /* 0x044ff00000001840 */
[C---:B---3--:R-:W-:Y:S08]  /*2a50*/  HMMA.16816.F32 R96, R16.reuse, R52, R60 ;  /* 0x000000341060723c */ /* 0x048ff0000000183c */
        /* <DEDUP_REMOVED lines=14> */
[----:B------:R-:W2:Y:S07]  /*2b40*/  LDSM.16.M88.4 R8, [R231+0xe100] ;  /* 0x00e10000e708783b */ /* 0x000eae0000000200 */
[C---:B-----5:R-:W-:Y:S08]  /*2b50*/  HMMA.16816.F32 R60, R4.reuse, R28, R100 ;  /* 0x0000001c043c723c */ /* 0x060ff00000001864 */
[C---:B------:R-:W-:Y:S08]  /*2b60*/  HMMA.16816.F32 R100, R4.reuse, R30, R84 ;  /* 0x0000001e0464723c */ /* 0x040ff00000001854 */
[C---:B------:R-:W-:Y:S08]  /*2b70*/  HMMA.16816.F32 R104, R4.reuse, R24, R96 ;  /* 0x000000180468723c */ /* 0x040ff00000001860 */
[C---:B-1----:R-:W-:Y:S08]  /*2b80*/  HMMA.16816.F32 R132, R4.reuse, R20, R92 ;  /* 0x000000140484723c */ /* 0x042ff0000000185c */
[C---:B------:R-:W-:Y:S08]  /*2b90*/  HMMA.16816.F32 R128, R4.reuse, R22, R76 ;  /* 0x000000160480723c */ /* 0x040ff0000000184c */
[----:B------:R-:W-:Y:S08]  /*2ba0*/  HMMA.16816.F32 R120, R4, R38, R64 ;  /* 0x000000260478723c */ /* 0x000ff00000001840 */
[C---:B------:R-:W-:Y:S08]  /*2bb0*/  HMMA.16816.F32 R76, R12.reuse, R28, R88 ;  /* 0x0000001c0c4c723c */ /* 0x040ff00000001858 */
[C---:B------:R-:W-:Y:S01]  /*2bc0*/  HMMA.16816.F32 R64, R12.reuse, R30, R68 ;  /* 0x0000001e0c40723c */ /* 0x040fe20000001844 */
[----:B------:R-:W-:Y:S07]  /*2bd0*/  LDSM.16.M88.4 R28, [R235+0x2000] ;  /* 0x00200000eb1c783b */ /* 0x000fee0000000200 */
[C---:B------:R-:W-:Y:S08]  /*2be0*/  HMMA.16816.F32 R116, R12.reuse, R24, R56 ;  /* 0x000000180c74723c */ /* 0x040ff00000001838 */
[C---:B------:R-:W-:Y:S01]  /*2bf0*/  HMMA.16816.F32 R112, R12.reuse, R26, R52 ;  /* 0x0000001a0c70723c */ /* 0x040fe20000001834 */
[----:B------:R-:W-:Y:S07]  /*2c00*/  LDSM.16.M88.4 R52, [R235+0x3800] ;  /* 0x00380000eb34783b */ /* 0x000fee0000000200 */
[C---:B------:R-:W-:Y:S01]  /*2c10*/  HMMA.16816.F32 R108, R12.reuse, R20, R40 ;  /* 0x000000140c6c723c */ /* 0x040fe20000001828 */
[----:B------:R-:W1:Y:S07]  /*2c20*/  LDSM.16.M88.4 R40, [R224+0x6900] ;  /* 0x00690000e028783b */ /* 0x000e6e0000000200 */
[C---:B------:R-:W-:Y:S01]  /*2c30*/  HMMA.16816.F32 R84, R12.reuse, R22, R16 ;  /* 0x000000160c54723c */ /* 0x040fe20000001810 */
[----:B------:R-:W-:Y:S04]  /*2c40*/  LDSM.16.M88.4 R16, [R224+0x7900] ;  /* 0x00790000e010783b */ /* 0x000fe80000000200 */
[----:B------:R-:W-:Y:S03]  /*2c50*/  LDSM.16.M88.4 R20, [R233+0xc100] ;  /* 0x00c10000e914783b */ /* 0x000fe60000000200 */
[C---:B------:R-:W-:Y:S01]  /*2c60*/  HMMA.16816.F32 R96, R12.reuse, R36, R32 ;  /* 0x000000240c60723c */ /* 0x040fe20000001820 */
[----:B------:R-:W-:Y:S07]  /*2c70*/  LDSM.16.M88.4 R32, [R224+0x7100] ;  /* 0x00710000e020783b */ /* 0x000fee0000000200 */
[----:B------:R-:W-:Y:S01]  /*2c80*/  HMMA.16816.F32 R92, R12, R38, R44 ;  /* 0x000000260c5c723c */ /* 0x000fe2000000182c */
[----:B------:R-:W3:Y:S04]  /*2c90*/  LDSM.16.M88.4 R12, [R231+0xc100] ;  /* 0x00c10000e70c783b */ /* 0x000ee80000000200 */
[----:B------:R-:W-:Y:S03]  /*2ca0*/  LDSM.16.M88.4 R44, [R235+0x3000] ;  /* 0x00300000eb2c783b */ /* 0x000fe60000000200 */
[C---:B------:R-:W-:Y:S01]  /*2cb0*/  HMMA.16816.F32 R80, R4.reuse, R26, R80 ;  /* 0x0000001a0450723c */ /* 0x040fe20000001850 */
[----:B------:R-:W4:Y:S07]  /*2cc0*/  LDSM.16.M88.4 R24, [R235+0x2800] ;  /* 0x00280000eb18783b */ /* 0x000f2e0000000200 */
[----:B------:R-:W-:Y:S01]  /*2cd0*/  HMMA.16816.F32 R124, R4, R36, R72 ;  /* 0x00000024047c723c */ /* 0x000fe20000001848 */
[----:B------:R-:W5:Y:S07]  /*2ce0*/  LDSM.16.M88.4 R4, [R233+0xe100] ;  /* 0x00e10000e904783b */ /* 0x000f6e0000000200 */
[C---:B--2---:R-:W-:Y:S08]  /*2cf0*/  HMMA.16816.F32 R72, R8.reuse, R48, R60 ;  /* 0x000000300848723c */ /* 0x044ff0000000183c */
[C---:B-1----:R-:W-:Y:S08]  /*2d00*/  HMMA.16816.F32 R60, R8.reuse, R40, R104 ;  /* 0x00000028083c723c */ /* 0x042ff00000001868 */
[----:B------:R-:W-:Y:S08]  /*2d10*/  HMMA.16816.F32 R56, R8, R42, R80 ;  /* 0x0000002a0838723c */ /* 0x000ff00000001850 */
[C---:B---3--:R-:W-:Y:S08]  /*2d20*/  HMMA.16816.F32 R36, R12.reuse, R40, R116 ;  /* 0x000000280c24723c */ /* 0x048ff00000001874 */
[----:B------:R-:W-:Y:S08]  /*2d30*/  HMMA.16816.F32 R40, R12, R42, R112 ;  /* 0x0000002a0c28723c */ /* 0x000ff00000001870 */
[----:B------:R-:W-:Y:S08]  /*2d40*/  HMMA.16816.F32 R68, R8, R50, R100 ;  /* 0x000000320844723c */ /* 0x000ff00000001864 */
[C---:B------:R-:W-:Y:S08]  /*2d50*/  HMMA.16816.F32 R76, R12.reuse, R48, R76 ;  /* 0x000000300c4c723c */ /* 0x040ff0000000184c */
[----:B------:R-:W-:Y:S01]  /*2d60*/  HMMA.16816.F32 R64, R12, R50, R64 ;  /* 0x000000320c40723c */ /* 0x000fe20000001840 */
[----:B------:R-:W-:Y:S07]  /*2d70*/  LDSM.16.M88.4 R48, [R230+0x6100] ;  /* 0x00610000e630783b */ /* 0x000fee0000000200 */
[C---:B------:R-:W-:Y:S08]  /*2d80*/  HMMA.16816.F32 R88, R8.reuse, R32, R132 ;  /* 0x000000200858723c */ /* 0x040ff00000001884 */
[C---:B------:R-:W-:Y:S08]  /*2d90*/  HMMA.16816.F32 R104, R8.reuse, R34, R128 ;  /* 0x000000220868723c */ /* 0x040ff00000001880 */
[C---:B------:R-:W-:Y:S08]  /*2da0*/  HMMA.16816.F32 R100, R8.reuse, R16, R124 ;  /* 0x000000100864723c */ /* 0x040ff0000000187c */
[----:B------:R-:W-:Y:S08]  /*2db0*/  HMMA.16816.F32 R80, R8, R18, R120 ;  /* 0x000000120850723c */ /* 0x000ff00000001878 */
        /* <DEDUP_REMOVED lines=8> */
[----:B------:R-:W3:Y:S07]  /*2e40*/  LDSM.16.M88.4 R40, [R230+0x6900] ;  /* 0x00690000e628783b */ /* 0x000eee0000000200 */
[-C--:B------:R-:W-:Y:S01]  /*2e50*/  HMMA.16816.F32 R120, R20, R24.reuse, R36 ;  /* 0x000000181478723c */ /* 0x080fe20000001824 */
[----:B------:R-:W4:Y:S07]  /*2e60*/  LDSM.16.M88.4 R36, [R230+0x7100] ;  /* 0x00710000e624783b */ /* 0x000f2e0000000200 */
[C---:B-----5:R-:W-:Y:S08]  /*2e70*/  HMMA.16816.F32 R144, R4.reuse, R24, R60 ;  /* 0x000000180490723c */ /* 0x060ff0000000183c */
[C---:B------:R-:W-:Y:S01]  /*2e80*/  HMMA.16816.F32 R140, R4.reuse, R26, R56 ;  /* 0x0000001a048c723c */ /* 0x040fe20000001838 */
[----:B------:R-:W-:Y:S07]  /*2e90*/  LDSM.16.M88.4 R24, [R229+0x3000] ;  /* 0x00300000e518783b */ /* 0x000fee0000000200 */
[C---:B------:R-:W-:Y:S08]  /*2ea0*/  HMMA.16816.F32 R116, R4.reuse, R28, R72 ;  /* 0x0000001c0474723c */ /* 0x040ff00000001848 */
[----:B------:R-:W-:Y:S08]  /*2eb0*/  HMMA.16816.F32 R148, R4, R30, R68 ;  /* 0x0000001e0494723c */ /* 0x000ff00000001844 */
        /* <DEDUP_REMOVED lines=11> */
[----:B------:R-:W5:Y:S07]  /*2f70*/  LDSM.16.M88.4 R44, [R229+0x2000] ;  /* 0x00200000e52c783b */ /* 0x000f6e0000000200 */
        /* <DEDUP_REMOVED lines=9> */
[----:B------:R-:W-:Y:S08]  /*3010*/  HMMA.16816.F32 R88, R16, R42, R140 ;  /* 0x0000002a1058723c */ /* 0x000ff0000000188c */
[C---:B------:R-:W-:Y:S08]  /*3020*/  HMMA.16816.F32 R52, R12.reuse, R40, R120 ;  /* 0x000000280c34723c */ /* 0x040ff00000001878 */
[----:B------:R-:W-:Y:S08]  /*3030*/  HMMA.16816.F32 R48, R12, R42, R112 ;  /* 0x0000002a0c30723c */ /* 0x000ff00000001870 */
[C---:B----4-:R-:W-:Y:S08]  /*3040*/  HMMA.16816.F32 R84, R16.reuse, R36, R136 ;  /* 0x000000241054723c */ /* 0x050ff00000001888 */
[C---:B------:R-:W-:Y:S08]  /*3050*/  HMMA.16816.F32 R80, R16.reuse, R38, R132 ;  /* 0x000000261050723c */ /* 0x040ff00000001884 */
[C---:B------:R-:W-:Y:S08]  /*3060*/  HMMA.16816.F32 R76, R16.reuse, R32, R128 ;  /* 0x00000020104c723c */ /* 0x040ff00000001880 */
[----:B------:R-:W-:Y:S08]  /*3070*/  HMMA.16816.F32 R64, R16, R34, R124 ;  /* 0x000000221040723c */ /* 0x000ff0000000187c */
[C---:B------:R-:W-:Y:S08]  /*3080*/  HMMA.16816.F32 R40, R12.reuse, R36, R108 ;  /* 0x000000240c28723c */ /* 0x040ff0000000186c */
[C---:B------:R-:W-:Y:S08]  /*3090*/  HMMA.16816.F32 R36, R12.reuse, R38, R104 ;  /* 0x000000260c24723c */ /* 0x040ff00000001868 */
[C---:B------:R-:W-:Y:S08]  /*30a0*/  HMMA.16816.F32 R16, R12.reuse, R32, R72 ;  /* 0x000000200c10723c */ /* 0x040ff00000001848 */
[----:B------:R-:W-:Y:S08]  /*30b0*/  HMMA.16816.F32 R12, R12, R34, R68 ;  /* 0x000000220c0c723c */ /* 0x000ff00000001844 */
[C---:B-----5:R-:W-:Y:S08]  /*30c0*/  HMMA.16816.F32 R100, R4.reuse, R44, R100 ;  /* 0x0000002c0464723c */ /* 0x060ff00000001864 */
[----:B------:R-:W-:Y:S08]  /*30d0*/  HMMA.16816.F32 R96, R4, R46, R96 ;  /* 0x0000002e0460723c */ /* 0x000ff00000001860 */
        /* <DEDUP_REMOVED lines=23> */
[----:B------:R-:W-:Y:S02]  /*3250*/  USHF.L.U64.HI UR6, UR6, 0x5, UR7 ;  /* 0x0000000506067899 */ /* 0x000fe40008010207 */
[----:B------:R-:W-:Y:S01]  /*3260*/  UIADD3 UR7, UP0, UR12, 0x80, URZ ;  /* 0x000000800c077890 */ /* 0x000fe2000ff1e03f */
[----:B------:R-:W-:Y:S01]  /*3270*/  IADD3 R5, R7, UR4, RZ ;  /* 0x0000000407057c10 */ /* 0x000fe2000fffe0ff */
[----:B------:R-:W-:-:S02]  /*3280*/  IMAD.U32 R7, RZ, RZ, UR5 ;  /* 0x00000005ff077e24 */ /* 0x000fc4000f8e00ff */
        /* <DEDUP_REMOVED lines=25> */
.L_x_1488:
[----:B---3--:R-:W-:Y:S01]  /*3420*/  LEA.HI R6, R157, R161, RZ, 0x2 ;  /* 0x000000a19d067211 */ /* 0x008fe200078f10ff */
[----:B------:R-:W-:Y:S01]  /*3430*/  UMOV UR4, 0xffffffc0 ;  /* 0xffffffc000047882 */ /* 0x000fe20000000000 */
[----:B------:R-:W-:Y:S01]  /*3440*/  LOP3.LUT R4, R156, 0xffffffe0, RZ, 0xc0, !PT ;  /* 0xffffffe09c047812 */ /* 0x000fe200078ec0ff */
[----:B------:R-:W-:Y:S01]  /*3450*/  UIMAD UR4, UR21, UR4, 0x1 ;  /* 0x00000001150474a4 */ /* 0x000fe2000f8e0204 */
[----:B------:R-:W-:Y:S01]  /*3460*/  LOP3.LUT R6, R6, 0xfffffffc, RZ, 0xc0, !PT ;  /* 0xfffffffc06067812 */ /* 0x000fe200078ec0ff */
[----:B------:R-:W-:Y:S01]  /*3470*/  STL [R1+0xb0], R245 ;  /* 0x0000b0f501007387 */ /* 0x000fe20000100800 */
[----:B------:R-:W-:Y:S01]  /*3480*/  SHF.R.S32.HI R5, RZ, 0x1f, R154 ;  /* 0x0000001fff057819 */ /* 0x000fe2000001149a */
[C---:B------:R-:W-:Y:S01]  /*3490*/  IMAD.IADD R4, R161.reuse, 0x1, -R4 ;  /* 0x00000001a1047824 */ /* 0x040fe200078e0a04 */
[----:B------:R-:W-:Y:S01]  /*34a0*/  SHF.L.U32 R225, R2, 0x1, RZ ;  /* 0x0000000102e17819 */ /* 0x000fe200000006ff */
[----:B------:R-:W-:Y:S01]  /*34b0*/  IMAD.IADD R6, R161, 0x1, -R6 ;  /* 0x00000001a1067824 */ /* 0x000fe200078e0a06 */
[----:B------:R-:W-:Y:S01]  /*34c0*/  LEA.HI R5, R5, R154, RZ, 0x2 ;  /* 0x0000009a05057211 */ /* 0x000fe200078f10ff */
[----:B------:R-:W-:Y:S01]  /*34d0*/  STL [R1+0xac], R243 ;  /* 0x0000acf301007387 */ /* 0x000fe20000100800 */
[----:B------:R-:W-:Y:S01]  /*34e0*/  SHF.R.S32.HI R7, RZ, 0x1f, R4 ;  /* 0x0000001fff077819 */ /* 0x000fe20000011404 */
[--C-:B------:R-:W-:Y:S01]  /*34f0*/  IMAD R226, R3, 0x2, R225.reuse ;  /* 0x0000000203e27824 */ /* 0x100fe200078e02e1 */
[----:B------:R-:W-:Y:S01]  /*3500*/  LOP3.LUT R8, R5, 0xffffffc, RZ, 0xc0, !PT ;  /* 0x0ffffffc05087812 */ /* 0x000fe200078ec0ff */
[----:B------:R-:W-:Y:S01]  /*3510*/  STL [R1+0xa8], R242 ;  /* 0x0000a8f201007387 */ /* 0x000fe20000100800 */
[----:B------:R-:W-:Y:S01]  /*3520*/  LEA.HI R5, R6, R6, RZ, 0x1 ;  /* 0x0000000606057211 */ /* 0x000fe200078f08ff */
[----:B------:R-:W-:Y:S01]  /*3530*/  IMAD R228, R0, 0x2, R225 ;  /* 0x0000000200e47824 */ /* 0x000fe200078e02e1 */
[----:B------:R-:W-:Y:S01]  /*3540*/  LEA.HI R7, R7, R4, RZ, 0x2 ;  /* 0x0000000407077211 */ /* 0x000fe200078f10ff */
[----:B------:R-:W-:Y:S01]  /*3550*/  IMAD.IADD R9, R154, 0x1, -R8 ;  /* 0x000000019a097824 */ /* 0x000fe200078e0a08 */
[C---:B------:R-:W-:Y:S01]  /*3560*/  LOP3.LUT R11, R5.reuse, 0x1ffffffe, RZ, 0xc0, !PT ;  /* 0x1ffffffe050b7812 */ /* 0x040fe200078ec0ff */
[----:B------:R-:W-:Y:S01]  /*3570*/  IMAD.SHL.U32 R10, R5, 0x20, RZ ;  /* 0x00000020050a7824 */ /* 0x000fe200078e00ff */
[C---:B------:R-:W-:Y:S01]  /*3580*/  LEA.HI.SX32 R8, R7.reuse, UR17, 0x1e ;  /* 0x0000001107087c11 */ /* 0x040fe2000f8ff2ff */
[----:B------:R-:W-:Y:S01]  /*3590*/  STL [R1+0xa4], R241 ;  /* 0x0000a4f101007387 */ /* 0x000fe20000100800 */
[----:B------:R-:W-:Y:S01]  /*35a0*/  LOP3.LUT R7, R7, 0x7ffffffc, RZ, 0xc0, !PT ;  /* 0x7ffffffc07077812 */ /* 0x000fe200078ec0ff */
[----:B------:R-:W-:Y:S01]  /*35b0*/  IMAD.IADD R6, R6, 0x1, -R11 ;  /* 0x0000000106067824 */ /* 0x000fe200078e0a0b */
[----:B------:R-:W-:Y:S01]  /*35c0*/  LEA R5, R9, R8, 0x4 ;  /* 0x0000000809057211 */ /* 0x000fe200078e20ff */
[----:B------:R-:W-:Y:S01]  /*35d0*/  STL [R1+0xa0], R240 ;  /* 0x0000a0f001007387 */ /* 0x000fe20000100800 */
[----:B------:R-:W-:-:S02]  /*35e0*/  LOP3.LUT R8, R10, 0xffffffc0, RZ, 0xc0, !PT ;  /* 0xffffffc00a087812 */ /* 0x000fc400078ec0ff */
[----:B------:R-:W-:Y:S01]  /*35f0*/  IADD3 R4, R4, -R7, RZ ;  /* 0x8000000704047210 */ /* 0x000fe20007ffe0ff */
[----:B------:R-:W-:Y:S01]  /*3600*/  IMAD.U32 R7, RZ, RZ, UR4 ;  /* 0x00000004ff077e24 */ /* 0x000fe2000f8e00ff */
[----:B------:R-:W-:Y:S01]  /*3610*/  STL [R1+0x9c], R239 ;  /* 0x00009cef01007387 */ /* 0x000fe20000100800 */
[----:B------:R-:W-:Y:S01]  /*3620*/  IMAD.IADD R5, R8, 0x1, R5 ;  /* 0x0000000108057824 */ /* 0x000fe200078e0205 */
[----:B------:R-:W-:Y:S01]  /*3630*/  LEA R227, R0, R226, 0x1 ;  /* 0x000000e200e37211 */ /* 0x000fe200078e08ff */
[----:B------:R-:W-:Y:S01]  /*3640*/  IMAD.SHL.U32 R10, R4, 0x2, RZ ;  /* 0x00000002040a7824 */ /* 0x000fe200078e00ff */
[----:B------:R-:W-:Y:S01]  /*3650*/  STL [R1+0x98], R238 ;  /* 0x000098ee01007387 */ /* 0x000fe20000100800 */
[----:B------:R-:W-:Y:S01]  /*3660*/  IMAD R12, R6, 0x8, R5 ;  /* 0x00000008060c7824 */ /* 0x000fe200078e0205 */
[----:B------:R-:W-:Y:S02]  /*3670*/  ULDC.64 UR4, c[0x0][0x2c8] ;  /* 0x0000b20000047ab9 */ /* 0x000fe40000000a00 */
[----:B------:R-:W-:Y:S01]  /*3680*/  IADD3 R4, -R10, UR8, R7 ;  /* 0x000000080a047c10 */ /* 0x000fe2000fffe107 */
[----:B------:R-:W-:Y:S01]  /*3690*/  @P3 IMAD.HI.U32 R5, R12, c[0x0][0x2c8], RZ ;  /* 0x0000b2000c053a27 */ /* 0x000fe200078e00ff */
[----:B------:R-:W-:Y:S01]  /*36a0*/  IADD3 R11, -R10, UR20, RZ ;  /* 0x000000140a0b7c10 */ /* 0x000fe2000fffe1ff */
[----:B------:R-:W-:Y:S01]  /*36b0*/  STL [R1+0x94], R237 ;  /* 0x000094ed01007387 */ /* 0x000fe20000100800 */
[----:B------:R-:W-:Y:S01]  /*36c0*/  IADD3 R9, R4, -UR11, RZ ;  /* 0x8000000b04097c10 */ /* 0x000fe2000fffe0ff */
[----:B------:R-:W-:Y:S01]  /*36d0*/  IMAD.MOV.U32 R6, RZ, RZ, R12 ;  /* 0x000000ffff067224 */ /* 0x000fe200078e000c */
[----:B------:R-:W-:Y:S01]  /*36e0*/  @P3 SHF.R.U32.HI R6, RZ, c[0x0][0x2cc], R5 ;  /* 0x0000b300ff063a19 */ /* 0x000fe20000011605 */
[----:B------:R-:W-:Y:S04]  /*36f0*/  STL [R1+0x90], R236 ;  /* 0x000090ec01007387 */ /* 0x000fe80000100800 */
[----:B------:R-:W1:Y:S04]  /*3700*/  SHFL.IDX PT, R5, R6, 0x2, 0x1c1f ;  /* 0x005c1f0006057f89 */ /* 0x000e6800000e0000 */
[----:B------:R-:W2:Y:S04]  /*3710*/  SHFL.IDX PT, R8, R6, 0x3, 0x1c1f ;  /* 0x007c1f0006087f89 */ /* 0x000ea800000e0000 */
[----:B------:R-:W-:Y:S04]  /*3720*/  STL [R1+0x8c], R235 ;  /* 0x00008ceb01007387 */ /* 0x000fe80000100800 */
[----:B------:R-:W-:Y:S04]  /*3730*/  STL [R1+0x88], R234 ;  /* 0x000088ea01007387 */ /* 0x000fe80000100800 */
[----:B------:R-:W-:Y:S04]  /*3740*/  STL [R1+0x84], R233 ;  /* 0x000084e901007387 */ /* 0x000fe80000100800 */
[----:B------:R-:W-:Y:S01]  /*3750*/  STL [R1+0x80], R232 ;  /* 0x000080e801007387 */ /* 0x000fe20000100800 */
[----:B-1----:R-:W-:-:S03]  /*3760*/  IMAD.IADD R5, R9, 0x1, R5 ;  /* 0x0000000109057824 */ /* 0x002fc600078e0205 */
[----:B------:R-:W-:Y:S01]  /*3770*/  STL [R1+0x7c], R231 ;  /* 0x00007ce701007387 */ /* 0x000fe20000100800 */
[----:B--2---:R-:W-:Y:S01]  /*3780*/  IMAD.IADD R4, R9, 0x1, R8 ;  /* 0x0000000109047824 */ /* 0x004fe200078e0208 */
[C---:B------:R-:W-:Y:S02]  /*3790*/  IMNMX R5, R11.reuse, R5, PT ;  /* 0x000000050b057217 */ /* 0x040fe40003800200 */
[----:B------:R-:W-:Y:S02]  /*37a0*/  STL [R1+0x78], R230 ;  /* 0x000078e601007387 */ /* 0x000fe40000100800 */
[----:B------:R-:W-:Y:S02]  /*37b0*/  IMNMX R4, R11, R4, PT ;  /* 0x000000040b047217 */ /* 0x000fe40003800200 */
[----:B------:R-:W-:Y:S01]  /*37c0*/  STL [R1+0x74], R229 ;  /* 0x000074e501007387 */ /* 0x000fe20000100800 */
[C---:B------:R-:W-:Y:S02]  /*37d0*/  ISETP.GT.AND P2, PT, R5.reuse, RZ, PT ;  /* 0x000000ff0500720c */ /* 0x040fe40003f44270 */
[----:B------:R-:W-:Y:S01]  /*37e0*/  ISETP.GT.AND P6, PT, R5, 0x1, PT ;  /* 0x000000010500780c */ /* 0x000fe20003fc4270 */
[----:B------:R-:W-:Y:S01]  /*37f0*/  STL [R1+0x70], R224 ;  /* 0x000070e001007387 */ /* 0x000fe20000100800 */
[----:B------:R-:W-:-:S02]  /*3800*/  ISETP.GT.AND P0, PT, R4, 0x1, PT ;  /* 0x000000010400780c */ /* 0x000fc40003f04270 */
[----:B------:R-:W-:Y:S01]  /*3810*/  FSEL R14, R101, -INF , P6 ;  /* 0xff800000650e7808 */ /* 0x000fe20003000000 */
[----:B------:R1:W-:Y:S01]  /*3820*/  STL [R1+0x44], R12 ;  /* 0x0000440c01007387 */ /* 0x0003e20000100800 */
[----:B------:R-:W-:Y:S02]  /*3830*/  FSEL R18, R103, -INF , P0 ;  /* 0xff80000067127808 */ /* 0x000fe40000000000 */
[----:B------:R-:W-:Y:S01]  /*3840*/  ISETP.GT.AND P0, PT, R5, 0x9, PT ;  /* 0x000000090500780c */ /* 0x000fe20003f04270 */
[----:B------:R2:W-:Y:S01]  /*3850*/  STL [R1+0x60], R10 ;  /* 0x0000600a01007387 */ /* 0x0005e20000100800 */
[C---:B------:R-:W-:Y:S02]  /*3860*/  ISETP.GT.AND P1, PT, R4.reuse, RZ, PT ;  /* 0x000000ff0400720c */ /* 0x040fe40003f24270 */
[----:B------:R-:W-:Y:S01]  /*3870*/  FSEL R16, R97, -INF , P0 ;  /* 0xff80000061107808 */ /* 0x000fe20000000000 */
[----:B------:R-:W-:Y:S01]  /*3880*/  LDSM.16.MT88.4 R104, [R225+0x2100] ;  /* 0x00210000e168783b */ /* 0x000fe20000004200 */
[----:B------:R-:W-:-:S02]  /*3890*/  ISETP.GT.AND P0, PT, R4, 0x8, PT ;  /* 0x000000080400780c */ /* 0x000fc40003f04270 */
[----:B------:R-:W-:Y:S01]  /*38a0*/  FSEL R17, R102, -INF , P1 ;  /* 0xff80000066117808 */ /* 0x000fe20000800000 */
[----:B------:R-:W-:Y:S01]  /*38b0*/  LDSM.16.MT88.4 R116, [R228+0x2100] ;  /* 0x00210000e474783b */ /* 0x000fe20000004200 */
[C---:B------:R-:W-:Y:S02]  /*38c0*/  ISETP.GT.AND P1, PT, R5.reuse, 0x10, PT ;  /* 0x000000100500780c */ /* 0x040fe40003f24270 */
[----:B------:R-:W-:Y:S01]  /*38d0*/  FSEL R19, R98, -INF , P0 ;  /* 0xff80000062137808 */ /* 0x000fe20000000000 */
[----:B------:R-:W-:Y:S01]  /*38e0*/  LDSM.16.MT88.4 R112, [R226+0x2100] ;  /* 0x00210000e270783b */ /* 0x000fe20000004200 */
[----:B------:R-:W-:Y:S02]  /*38f0*/  ISETP.GT.AND P0, PT, R4, 0x11, PT ;  /* 0x000000110400780c */ /* 0x000fe40003f04270 */
[----:B------:R-:W-:Y:S01]  /*3900*/  ISETP.GT.AND P6, PT, R5, 0x11, PT ;  /* 0x000000110500780c */ /* 0x000fe20003fc4270 */
[----:B------:R-:W-:Y:S01]  /*3910*/  LDSM.16.MT88.4 R120, [R227+0x2100] ;  /* 0x00210000e378783b */ /* 0x000fe20000004200 */
[----:B------:R-:W-:-:S02]  /*3920*/  FSEL R24, R92, -INF , P1 ;  /* 0xff8000005c187808 */ /* 0x000fc40000800000 */
[----:B------:R-:W-:Y:S01]  /*3930*/  ISETP.GT.AND P1, PT, R4, 0x10, PT ;  /* 0x000000100400780c */ /* 0x000fe20003f24270 */
[----:B------:R-:W-:Y:S01]  /*3940*/  UIADD3 UR25, UR25, -0x2, URZ ;  /* 0xfffffffe19197890 */ /* 0x000fe2000fffe03f */
[----:B-1----:R-:W-:Y:S01]  /*3950*/  FSEL R12, R100, -INF , P2 ;  /* 0xff800000640c7808 */ /* 0x002fe20001000000 */
[----:B------:R-:W0:Y:S01]  /*3960*/  LDGDEPBAR ;  /* 0x00000000000079af */ /* 0x000e220000000000 */
[----:B------:R-:W-:Y:S02]  /*3970*/  ISETP.GT.AND P2, PT, R5, 0x8, PT ;  /* 0x000000080500780c */ /* 0x000fe40003f44270 */
[----:B------:R-:W-:Y:S01]  /*3980*/  FMNMX.FTZ R7, R12, R14, !PT ;  /* 0x0000000e0c077209 */ /* 0x000fe20007810000 */
[----:B------:R-:W-:Y:S01]  /*3990*/  LDSM.16.MT88.4 R100, [R227+0x100] ;  /* 0x00010000e364783b */ /* 0x000fe20000004200 */
[----:B------:R-:W-:Y:S02]  /*39a0*/  FSEL R15, R96, -INF , P2 ;  /* 0xff800000600f7808 */ /* 0x000fe40001000000 */
[----:B------:R-:W-:-:S02]  /*39b0*/  ISETP.GT.AND P2, PT, R4, 0x9, PT ;  /* 0x000000090400780c */ /* 0x000fc40003f44270 */
[----:B------:R-:W-:Y:S02]  /*39c0*/  FMNMX.FTZ R7, R15, R7, !PT ;  /* 0x000000070f077209 */ /* 0x000fe40007810000 */
[----:B------:R-:W-:Y:S02]  /*39d0*/  FSEL R36, R95, -INF , P0 ;  /* 0xff8000005f247808 */ /* 0x000fe40000000000 */
[----:B------:R-:W-:Y:S02]  /*39e0*/  FMNMX.FTZ R7, R16, R7, !PT ;  /* 0x0000000710077209 */ /* 0x000fe40007810000 */
[----:B------:R-:W-:Y:S02]  /*39f0*/  FSEL R25, R93, -INF , P6 ;  /* 0xff8000005d197808 */ /* 0x000fe40003000000 */
[----:B------:R-:W-:Y:S02]  /*3a00*/  ISETP.GT.AND P0, PT, R5, 0x18, PT ;  /* 0x000000180500780c */ /* 0x000fe40003f04270 */
[----:B------:R-:W-:-:S02]  /*3a10*/  FMNMX.FTZ R7, R24, R7, !PT ;  /* 0x0000000718077209 */ /* 0x000fc40007810000 */
[----:B------:R-:W-:Y:S02]  /*3a20*/  FSEL R35, R94, -INF , P1 ;  /* 0xff8000005e237808 */ /* 0x000fe40000800000 */
[----:B------:R-:W-:Y:S01]  /*3a30*/  FSEL R21, R99, -INF , P2 ;  /* 0xff80000063157808 */ /* 0x000fe20001000000 */
[----:B------:R-:W-:Y:S01]  /*3a40*/  LDSM.16.MT88.4 R92, [R228+0x100] ;  /* 0x00010000e45c783b */ /* 0x000fe20000004200 */
[----:B------:R-:W-:Y:S02]  /*3a50*/  ISETP.GT.AND P1, PT, R4, 0x18, PT ;  /* 0x000000180400780c */ /* 0x000fe40003f24270 */
[----:B------:R-:W-:Y:S01]  /*3a60*/  ISETP.GT.AND P2, PT, R5, 0x19, PT ;  /* 0x000000190500780c */ /* 0x000fe20003f44270 */
[----:B------:R-:W-:Y:S01]  /*3a70*/  LDSM.16.MT88.4 R96, [R226+0x100] ;  /* 0x00010000e260783b */ /* 0x000fe20000004200 */
[----:B------:R-:W-:Y:S02]  /*3a80*/  FSEL R26, R88, -INF , P0 ;  /* 0xff800000581a7808 */ /* 0x000fe40000000000 */
[----:B------:R-:W-:-:S02]  /*3a90*/  FMNMX.FTZ R7, R25, R7, !PT ;  /* 0x0000000719077209 */ /* 0x000fc40007810000 */
[----:B------:R-:W-:Y:S02]  /*3aa0*/  ISETP.GT.AND P0, PT, R4, 0x19, PT ;  /* 0x000000190400780c */ /* 0x000fe40003f04270 */
        /* <DEDUP_REMOVED lines=11> */
[----:B------:R-:W-:-:S02]  /*3b60*/  ISETP.GT.AND P2, PT, R5, 0x28, PT ;  /* 0x000000280500780c */ /* 0x000fc40003f44270 */
[----:B------:R-:W-:Y:S02]  /*3b70*/  FSEL R174, R85, -INF , P0 ;  /* 0xff80000055ae7808 */ /* 0x000fe40000000000 */
        /* <DEDUP_REMOVED lines=8> */
[----:B------:R-:W-:Y:S02]  /*3c00*/  ISETP.GT.AND P0, PT, R5, 0x30, PT ;  /* 0x000000300500780c */ /* 0x000fe40003f04270 */
[----:B------:R-:W-:Y:S02]  /*3c10*/  FMNMX.FTZ R8, R36, R8, !PT ;  /* 0x0000000824087209 */ /* 0x000fe40007810000 */
[----:B------:R-:W-:-:S02]  /*3c20*/  FMNMX.FTZ R7, R173, R7, !PT ;  /* 0x00000007ad077209 */ /* 0x000fc40007810000 */
[----:B------:R-:W-:Y:S02]  /*3c30*/  FSEL R172, R86, -INF , P1 ;  /* 0xff80000056ac7808 */ /* 0x000fe40000800000 */
[C---:B------:R-:W-:Y:S02]  /*3c40*/  ISETP.GT.AND P6, PT, R5.reuse, 0x31, PT ;  /* 0x000000310500780c */ /* 0x040fe40003fc4270 */
[C---:B------:R-:W-:Y:S02]  /*3c50*/  ISETP.GT.AND P2, PT, R5.reuse, 0x38, PT ;  /* 0x000000380500780c */ /* 0x040fe40003f44270 */
        /* <DEDUP_REMOVED lines=10> */
[----:B--2---:R-:W-:Y:S02]  /*3d00*/  FSEL R10, R64, -INF , P2 ;  /* 0xff800000400a7808 */ /* 0x004fe40001000000 */
[----:B------:R-:W-:Y:S02]  /*3d10*/  FMNMX.FTZ R5, R172, R5, !PT ;  /* 0x00000005ac057209 */ /* 0x000fe40007810000 */
[----:B------:R-:W-:Y:S01]  /*3d20*/  FMNMX.FTZ R7, R188, R7, !PT ;  /* 0x00000007bc077209 */ /* 0x000fe20007810000 */
[----:B------:R-:W-:Y:S01]  /*3d30*/  STL [R1+0x20], R10 ;  /* 0x0000200a01007387 */ /* 0x000fe20000100800 */
[----:B------:R-:W-:Y:S02]  /*3d40*/  ISETP.GT.AND P2, PT, R4, 0x29, PT ;  /* 0x000000290400780c */ /* 0x000fe40003f44270 */
[----:B------:R-:W-:-:S02]  /*3d50*/  FSEL R250, R65, -INF , P1 ;  /* 0xff80000041fa7808 */ /* 0x000fc40000800000 */
[----:B------:R-:W-:Y:S02]  /*3d60*/  FSEL R166, R82, -INF , P0 ;  /* 0xff80000052a67808 */ /* 0x000fe40000000000 */
[----:B------:R-:W-:Y:S02]  /*3d70*/  FMNMX.FTZ R5, R167, R5, !PT ;  /* 0x00000005a7057209 */ /* 0x000fe40007810000 */
[----:B------:R-:W-:Y:S02]  /*3d80*/  FMNMX.FTZ R7, R10, R7, !PT ;  /* 0x000000070a077209 */ /* 0x000fe40007810000 */
[----:B------:R-:W-:Y:S02]  /*3d90*/  FSEL R165, R83, -INF , P2 ;  /* 0xff80000053a57808 */ /* 0x000fe40001000000 */
[----:B------:R-:W-:Y:S02]  /*3da0*/  ISETP.GT.AND P1, PT, R4, 0x30, PT ;  /* 0x000000300400780c */ /* 0x000fe40003f24270 */
[----:B------:R-:W-:-:S02]  /*3db0*/  FMNMX.FTZ R5, R166, R5, !PT ;  /* 0x00000005a6057209 */ /* 0x000fc40007810000 */
[----:B------:R-:W-:Y:S02]  /*3dc0*/  FMNMX.FTZ R7, R250, R7, !PT ;  /* 0x00000007fa077209 */ /* 0x000fe40007810000 */
[----:B------:R-:W-:Y:S02]  /*3dd0*/  ISETP.GT.AND P0, PT, R4, 0x31, PT ;  /* 0x000000310400780c */ /* 0x000fe40003f04270 */
[----:B------:R-:W-:Y:S01]  /*3de0*/  FSEL R13, R78, -INF , P1 ;  /* 0xff8000004e0d7808 */ /* 0x000fe20000800000 */
[----:B------:R-:W1:Y:S01]  /*3df0*/  SHFL.BFLY PT, R10, R7, 0x2, 0x1f ;  /* 0x0c401f00070a7f89 */ /* 0x000e6200000e0000 */
[----:B------:R-:W-:Y:S02]  /*3e00*/  FMNMX.FTZ R5, R165, R5, !PT ;  /* 0x00000005a5057209 */ /* 0x000fe40007810000 */
[----:B------:R-:W-:Y:S01]  /*3e10*/  FSEL R8, R79, -INF , P0 ;  /* 0xff8000004f087808 */ /* 0x000fe20000000000 */
[----:B------:R-:W-:Y:S01]  /*3e20*/  STL [R1+0x28], R13 ;  /* 0x0000280d01007387 */ /* 0x000fe20000100800 */
[----:B------:R-:W-:-:S02]  /*3e30*/  ISETP.GT.AND P1, PT, R4, 0x38, PT ;  /* 0x000000380400780c */ /* 0x000fc40003f24270 */
[----:B------:R-:W-:Y:S01]  /*3e40*/  FMNMX.FTZ R5, R13, R5, !PT ;  /* 0x000000050d057209 */ /* 0x000fe20007810000 */
[----:B------:R-:W-:Y:S01]  /*3e50*/  STL [R1+0x24], R8 ;  /* 0x0000240801007387 */ /* 0x000fe20000100800 */
[----:B------:R-:W-:Y:S02]  /*3e60*/  ISETP.GT.AND P0, PT, R4, 0x39, PT ;  /* 0x000000390400780c */ /* 0x000fe40003f04270 */
[----:B------:R-:W-:Y:S01]  /*3e70*/  FSEL R235, R66, -INF , P1 ;  /* 0xff80000042eb7808 */ /* 0x000fe20000800000 */
[----:B------:R-:W-:Y:S01]  /*3e80*/  LDSM.16.MT88.4 R76, [R225+0x2900] ;  /* 0x00290000e14c783b */ /* 0x000fe20000004200 */
[----:B------:R-:W-:Y:S02]  /*3e90*/  FMNMX.FTZ R5, R8, R5, !PT ;  /* 0x0000000508057209 */ /* 0x000fe40007810000 */
[----:B------:R-:W-:Y:S01]  /*3ea0*/  FSEL R234, R67, -INF , P0 ;  /* 0xff80000043ea7808 */ /* 0x000fe20000000000 */
[----:B------:R-:W-:Y:S01]  /*3eb0*/  STL [R1+0xb4], R235 ;  /* 0x0000b4eb01007387 */ /* 0x000fe20000100800 */
[----:B------:R-:W-:-:S03]  /*3ec0*/  FMNMX.FTZ R5, R235, R5, !PT ;  /* 0x00000005eb057209 */ /* 0x000fc60007810000 */
[----:B------:R-:W-:Y:S01]  /*3ed0*/  STL [R1+0xb8], R234 ;  /* 0x0000b8ea01007387 */ /* 0x000fe20000100800 */
[----:B------:R-:W-:Y:S02]  /*3ee0*/  FMNMX.FTZ R5, R234, R5, !PT ;  /* 0x00000005ea057209 */ /* 0x000fe40007810000 */
[----:B-1----:R-:W-:-:S03]  /*3ef0*/  FMNMX.FTZ R4, R7, R10, !PT ;  /* 0x0000000a07047209 */ /* 0x002fc60007810000 */
[----:B------:R-:W1:Y:S04]  /*3f00*/  SHFL.BFLY PT, R8, R5, 0x2, 0x1f ;  /* 0x0c401f0005087f89 */ /* 0x000e6800000e0000 */
[----:B------:R-:W2:Y:S01]  /*3f10*/  SHFL.BFLY PT, R7, R4, 0x1, 0x1f ;  /* 0x0c201f0004077f89 */ /* 0x000ea200000e0000 */
[----:B-1----:R-:W-:Y:S02]  /*3f20*/  FMNMX.FTZ R5, R5, R8, !PT ;  /* 0x0000000805057209 */ /* 0x002fe40007810000 */
[----:B--2---:R-:W-:-:S03]  /*3f30*/  FMNMX.FTZ R183, R4, R7, !PT ;  /* 0x0000000704b77209 */ /* 0x004fc60007810000 */
[----:B------:R-:W1:Y:S01]  /*3f40*/  SHFL.BFLY PT, R8, R5, 0x1, 0x1f ;  /* 0x0c201f0005087f89 */ /* 0x000e6200000e0000 */
[----:B------:R-:W-:-:S03]  /*3f50*/  FSETP.NEU.FTZ.AND P0, PT, R183, -INF , PT ;  /* 0xff800000b700780b */ /* 0x000fc60003f1d000 */
[----:B------:R-:W2:Y:S01]  /*3f60*/  SHFL.IDX PT, R7, R6, RZ, 0x1c1f ;  /* 0x001c1fff06077589 */ /* 0x000ea200000e0000 */
[----:B------:R-:W-:-:S03]  /*3f70*/  FMUL.FTZ R4, R183, c[0x0][0x2d0] ;  /* 0x0000b400b7047a20 */ /* 0x000fc60000410000 */
[----:B------:R-:W3:Y:S02]  /*3f80*/  SHFL.IDX PT, R6, R6, 0x1, 0x1c1f ;  /* 0x003c1f0006067f89 */ /* 0x000ee400000e0000 */
[----:B------:R-:W-:Y:S02]  /*3f90*/  FSEL R13, R4, RZ, P0 ;  /* 0x000000ff040d7208 */ /* 0x000fe40000000000 */
[----:B------:R-:W-:Y:S03]  /*3fa0*/  STL [R1+0xbc], R183 ;  /* 0x0000bcb701007387 */ /* 0x000fe60000100800 */
[----:B------:R-:W-:-:S04]  /*3fb0*/  FFMA.FTZ R4, R12, c[0x0][0x2d0], -R13 ;  /* 0x0000b4000c047a23 */ /* 0x000fc8000001080d */
[----:B------:R4:W-:Y:S01]  /*3fc0*/  MUFU.EX2 R242, R4 ;  /* 0x0000000400f27308 */ /* 0x0009e20000000800 */
[----:B-1----:R-:W-:Y:S01]  /*3fd0*/  FMNMX.FTZ R182, R5, R8, !PT ;  /* 0x0000000805b67209 */ /* 0x002fe20007810000 */
[----:B------:R-:W-:Y:S02]  /*3fe0*/  FFMA.FTZ R5, R15, c[0x0][0x2d0], -R13 ;  /* 0x0000b4000f057a23 */ /* 0x000fe4000001080d */
[----:B--2---:R-:W-:-:S04]  /*3ff0*/  IMAD.IADD R2, R9, 0x1, R7 ;  /* 0x0000000109027824 */ /* 0x004fc800078e0207 */
[----:B------:R3:W-:Y:S01]  /*4000*/  MUFU.EX2 R204, R5 ;  /* 0x0000000500cc7308 */ /* 0x0007e20000000800 */
[----:B------:R-:W-:Y:S01]  /*4010*/  FSETP.NEU.FTZ.AND P0, PT, R182, -INF , PT ;  /* 0xff800000b600780b */ /* 0x000fe20003f1d000 */
[----:B------:R-:W-:Y:S01]  /*4020*/  STL [R1+0xc0], R182 ;  /* 0x0000c0b601007387 */ /* 0x000fe20000100800 */
[----:B------:R-:W-:Y:S01]  /*4030*/  IMNMX R3, R11, R2, PT ;  /* 0x000000020b037217 */ /* 0x000fe20003800200 */
[----:B----4-:R-:W-:-:S03]  /*4040*/  FFMA.FTZ R4, R14, c[0x0][0x2d0], -R13 ;  /* 0x0000b4000e047a23 */ /* 0x010fc6000001080d */
[C---:B------:R-:W-:Y:S01]  /*4050*/  ISETP.GT.AND P2, PT, R3.reuse, 0x1, PT ;  /* 0x000000010300780c */ /* 0x040fe20003f44270 */
[----:B------:R1:W2:Y:S01]  /*4060*/  MUFU.EX2 R241, R4 ;  /* 0x0000000400f17308 */ /* 0x0002a20000000800 */
[----:B------:R-:W-:Y:S02]  /*4070*/  ISETP.GT.AND P6, PT, R3, RZ, PT ;  /* 0x000000ff0300720c */ /* 0x000fe40003fc4270 */
[----:B------:R-:W-:Y:S02]  /*4080*/  FSEL R20, R61, -INF , P2 ;  /* 0xff8000003d147808 */ /* 0x000fe40001000000 */
[----:B------:R-:W-:Y:S01]  /*4090*/  ISETP.GT.AND P2, PT, R3, 0x8, PT ;  /* 0x000000080300780c */ /* 0x000fe20003f44270 */
[----:B---3--:R-:W-:-:S05]  /*40a0*/  IMAD.IADD R5, R9, 0x1, R6 ;  /* 0x0000000109057824 */ /* 0x008fca00078e0206 */
[----:B------:R-:W-:-:S04]  /*40b0*/  IMNMX R2, R11, R5, PT ;  /* 0x000000050b027217 */ /* 0x000fc80003800200 */
[----:B------:R-:W-:Y:S01]  /*40c0*/  ISETP.GT.AND P1, PT, R2, RZ, PT ;  /* 0x000000ff0200720c */ /* 0x000fe20003f24270 */
[----:B-1----:R-:W-:Y:S01]  /*40d0*/  FMUL.FTZ R4, R182, c[0x0][0x2d0] ;  /* 0x0000b400b6047a20 */ /* 0x002fe20000410000 */
[----:B--2---:R-:W-:Y:S02]  /*40e0*/  F2FP.PACK_AB R8, R241, R242 ;  /* 0x000000f2f108723e */ /* 0x004fe400000000ff */
[----:B------:R-:W-:Y:S02]  /*40f0*/  FSEL R30, R62, -INF , P1 ;  /* 0xff8000003e1e7808 */ /* 0x000fe40000800000 */
[----:B------:R-:W-:Y:S01]  /*4100*/  FSEL R12, R4, RZ, P0 ;  /* 0x000000ff040c7208 */ /* 0x000fe20000000000 */
[----:B------:R-:W-:Y:S01]  /*4110*/  FFMA.FTZ R4, R16, c[0x0][0x2d0], -R13 ;  /* 0x0000b40010047a23 */ /* 0x000fe2000001080d */
[----:B------:R-:W-:Y:S02]  /*4120*/  ISETP.GT.AND P0, PT, R2, 0x1, PT ;  /* 0x000000010200780c */ /* 0x000fe40003f04270 */
[----:B------:R-:W-:Y:S01]  /*4130*/  FSEL R16, R56, -INF , P2 ;  /* 0xff80000038107808 */ /* 0x000fe20001000000 */
[----:B------:R1:W2:Y:S01]  /*4140*/  MUFU.EX2 R236, R4 ;  /* 0x0000000400ec7308 */ /* 0x0002a20000000800 */
[----:B------:R-:W-:Y:S01]  /*4150*/  FFMA.FTZ R0, R21, c[0x0][0x2d0], -R12 ;  /* 0x0000b40015007a23 */ /* 0x000fe2000001080c */
[----:B------:R-:W-:-:S02]  /*4160*/  FSEL R32, R63, -INF , P0 ;  /* 0xff8000003f207808 */ /* 0x000fc40000000000 */
[C---:B------:R-:W-:Y:S02]  /*4170*/  ISETP.GT.AND P0, PT, R3.reuse, 0x9, PT ;  /* 0x000000090300780c */ /* 0x040fe40003f04270 */
[----:B------:R-:W-:Y:S02]  /*4180*/  ISETP.GT.AND P1, PT, R3, 0x10, PT ;  /* 0x000000100300780c */ /* 0x000fe40003f24270 */
[----:B------:R3:W-:Y:S01]  /*4190*/  MUFU.EX2 R208, R0 ;  /* 0x0000000000d07308 */ /* 0x0007e20000000800 */
[----:B------:R-:W-:-:S04]  /*41a0*/  ISETP.GT.AND P2, PT, R2, 0x9, PT ;  /* 0x000000090200780c */ /* 0x000fc80003f44270 */
[----:B------:R-:W-:Y:S02]  /*41b0*/  FSEL R29, R59, -INF , P2 ;  /* 0xff8000003b1d7808 */ /* 0x000fe40001000000 */
[----:B------:R-:W-:Y:S01]  /*41c0*/  ISETP.GT.AND P2, PT, R3, 0x19, PT ;  /* 0x000000190300780c */ /* 0x000fe20003f44270 */
[----:B-1----:R-:W-:Y:S01]  /*41d0*/  FFMA.FTZ R4, R17, c[0x0][0x2d0], -R12 ;  /* 0x0000b40011047a23 */ /* 0x002fe2000001080c */
[----:B------:R-:W-:Y:S02]  /*41e0*/  FSEL R17, R60, -INF , P6 ;  /* 0xff8000003c117808 */ /* 0x000fe40003000000 */
[----:B------:R-:W-:Y:S01]  /*41f0*/  ISETP.GT.AND P6, PT, R3, 0x11, PT ;  /* 0x000000110300780c */ /* 0x000fe20003fc4270 */
[----:B------:R1:W-:Y:S01]  /*4200*/  MUFU.EX2 R207, R4 ;  /* 0x0000000400cf7308 */ /* 0x0003e20000000800 */
[----:B------:R-:W-:Y:S01]  /*4210*/  FSEL R23, R49, -INF , P2 ;  /* 0xff80000031177808 */ /* 0x000fe20001000000 */
[----:B------:R-:W-:Y:S01]  /*4220*/  LDSM.16.MT88.4 R60, [R226+0x900] ;  /* 0x00090000e23c783b */ /* 0x000fe20000004200 */
[----:B------:R-:W-:-:S02]  /*4230*/  FSEL R21, R53, -INF , P6 ;  /* 0xff80000035157808 */ /* 0x000fc40003000000 */
[----:B---3--:R-:W-:Y:S02]  /*4240*/  FMNMX.FTZ R0, R17, R20, !PT ;  /* 0x0000001411007209 */ /* 0x008fe40007810000 */
[C---:B------:R-:W-:Y:S02]  /*4250*/  ISETP.GT.AND P2, PT, R3.reuse, 0x28, PT ;  /* 0x000000280300780c */ /* 0x040fe40003f44270 */
[----:B------:R-:W-:Y:S02]  /*4260*/  FMNMX.FTZ R0, R16, R0, !PT ;  /* 0x0000000010007209 */ /* 0x000fe40007810000 */
[----:B------:R-:W-:Y:S02]  /*4270*/  FSEL R163, R44, -INF , P2 ;  /* 0xff8000002ca37808 */ /* 0x000fe40001000000 */
[C---:B------:R-:W-:Y:S02]  /*4280*/  ISETP.GT.AND P6, PT, R3.reuse, 0x31, PT ;  /* 0x000000310300780c */ /* 0x040fe40003fc4270 */
[----:B------:R-:W-:Y:S01]  /*4290*/  ISETP.GT.AND P2, PT, R3, 0x38, PT ;  /* 0x000000380300780c */ /* 0x000fe20003f44270 */
[----:B-1----:R-:W-:Y:S01]  /*42a0*/  FFMA.FTZ R4, R18, c[0x0][0x2d0], -R12 ;  /* 0x0000b40012047a23 */ /* 0x002fe2000001080c */
[----:B------:R-:W-:-:S02]  /*42b0*/  FSEL R18, R57, -INF , P0 ;  /* 0xff80000039127808 */ /* 0x000fc40000000000 */
[----:B------:R-:W-:Y:S01]  /*42c0*/  ISETP.GT.AND P0, PT, R2, 0x8, PT ;  /* 0x000000080200780c */ /* 0x000fe20003f04270 */
[----:B------:R1:W3:Y:S01]  /*42d0*/  MUFU.EX2 R206, R4 ;  /* 0x0000000400ce7308 */ /* 0x0002e20000000800 */
[----:B------:R-:W-:Y:S02]  /*42e0*/  FMNMX.FTZ R0, R18, R0, !PT ;  /* 0x0000000012007209 */ /* 0x000fe40007810000 */
[----:B------:R-:W-:Y:S02]  /*42f0*/  FSEL R28, R58, -INF , P0 ;  /* 0xff8000003a1c7808 */ /* 0x000fe40000000000 */
[----:B------:R-:W-:Y:S01]  /*4300*/  ISETP.GT.AND P0, PT, R2, 0x11, PT ;  /* 0x000000110200780c */ /* 0x000fe20003f04270 */
[----:B------:R-:W-:Y:S01]  /*4310*/  LDSM.16.MT88.4 R56, [R228+0x2900] ;  /* 0x00290000e438783b */ /* 0x000fe20000004200 */
[----:B------:R-:W-:Y:S02]  /*4320*/  FSEL R214, R73, -INF , P6 ;  /* 0xff80000049d67808 */ /* 0x000fe40003000000 */
[----:B------:R-:W-:-:S02]  /*4330*/  FSEL R33, R55, -INF , P0 ;  /* 0xff80000037217808 */ /* 0x000fc40000000000 */
[----:B------:R-:W-:Y:S02]  /*4340*/  ISETP.GT.AND P0, PT, R3, 0x18, PT ;  /* 0x000000180300780c */ /* 0x000fe40003f04270 */
[----:B------:R-:W-:Y:S02]  /*4350*/  FSEL R203, R168, -INF , P2 ;  /* 0xff800000a8cb7808 */ /* 0x000fe40001000000 */
[----:B------:R-:W-:Y:S01]  /*4360*/  FSEL R22, R48, -INF , P0 ;  /* 0xff80000030167808 */ /* 0x000fe20000000000 */
[----:B-1----:R-:W-:Y:S01]  /*4370*/  FFMA.FTZ R4, R19, c[0x0][0x2d0], -R12 ;  /* 0x0000b40013047a23 */ /* 0x002fe2000001080c */
[----:B------:R-:W-:Y:S02]  /*4380*/  FSEL R19, R52, -INF , P1 ;  /* 0xff80000034137808 */ /* 0x000fe40000800000 */
[----:B------:R-:W-:Y:S01]  /*4390*/  ISETP.GT.AND P1, PT, R2, 0x10, PT ;  /* 0x000000100200780c */ /* 0x000fe20003f24270 */
[----:B------:R1:W4:Y:S01]  /*43a0*/  MUFU.EX2 R243, R4 ;  /* 0x0000000400f37308 */ /* 0x0003220000000800 */
[----:B------:R-:W-:-:S02]  /*43b0*/  FMNMX.FTZ R0, R19, R0, !PT ;  /* 0x0000000013007209 */ /* 0x000fc40007810000 */
[----:B------:R-:W-:Y:S02]  /*43c0*/  FSEL R31, R54, -INF , P1 ;  /* 0xff800000361f7808 */ /* 0x000fe40000800000 */
[C---:B------:R-:W-:Y:S01]  /*43d0*/  ISETP.GT.AND P1, PT, R2.reuse, 0x18, PT ;  /* 0x000000180200780c */ /* 0x040fe20003f24270 */
[----:B------:R-:W-:Y:S01]  /*43e0*/  LDSM.16.MT88.4 R52, [R228+0x900] ;  /* 0x00090000e434783b */ /* 0x000fe20000004200 */
[----:B------:R-:W-:Y:S02]  /*43f0*/  FMNMX.FTZ R0, R21, R0, !PT ;  /* 0x0000000015007209 */ /* 0x000fe40007810000 */
[----:B------:R-:W-:Y:S02]  /*4400*/  ISETP.GT.AND P0, PT, R2, 0x19, PT ;  /* 0x000000190200780c */ /* 0x000fe40003f04270 */
[----:B------:R-:W-:Y:S02]  /*4410*/  FSEL R34, R50, -INF , P1 ;  /* 0xff80000032227808 */ /* 0x000fe40000800000 */
[----:B------:R-:W-:-:S02]  /*4420*/  ISETP.GT.AND P1, PT, R3, 0x20, PT ;  /* 0x000000200300780c */ /* 0x000fc40003f24270 */
[----:B------:R-:W-:Y:S01]  /*4430*/  FMNMX.FTZ R0, R22, R0, !PT ;  /* 0x0000000016007209 */ /* 0x000fe20007810000 */
[----:B-1----:R-:W-:Y:S01]  /*4440*/  FFMA.FTZ R4, R25, c[0x0][0x2d0], -R13 ;  /* 0x0000b40019047a23 */ /* 0x002fe2000001080d */
[----:B------:R-:W-:Y:S02]  /*4450*/  FSEL R68, R51, -INF , P0 ;  /* 0xff80000033447808 */ /* 0x000fe40000000000 */
[----:B------:R-:W-:Y:S01]  /*4460*/  ISETP.GT.AND P0, PT, R3, 0x21, PT ;  /* 0x000000210300780c */ /* 0x000fe20003f04270 */
[----:B------:R-:W-:Y:S01]  /*4470*/  MUFU.EX2 R229, R4 ;  /* 0x0000000400e57308 */ /* 0x000fe20000000800 */
[----:B------:R-:W-:Y:S01]  /*4480*/  FSEL R161, R40, -INF , P1 ;  /* 0xff80000028a17808 */ /* 0x000fe20000800000 */
[----:B------:R-:W-:Y:S01]  /*4490*/  LDSM.16.MT88.4 R48, [R227+0x900] ;  /* 0x00090000e330783b */ /* 0x000fe20000004200 */
        /* <DEDUP_REMOVED lines=8> */
[----:B------:R-:W-:Y:S02]  /*4520*/  FSEL R160, R42, -INF , P1 ;  /* 0xff8000002aa07808 */ /* 0x000fe40000800000 */
[----:B------:R-:W-:Y:S02]  /*4530*/  FMNMX.FTZ R0, R163, R0, !PT ;  /* 0x00000000a3007209 */ /* 0x000fe40007810000 */
[----:B------:R-:W-:Y:S01]  /*4540*/  ISETP.GT.AND P1, PT, R3, 0x39, PT ;  /* 0x000000390300780c */ /* 0x000fe20003f24270 */
[----:B------:R-:W-:Y:S01]  /*4550*/  FFMA.FTZ R3, R24, c[0x0][0x2d0], -R13 ;  /* 0x0000b40018037a23 */ /* 0x000fe2000001080d */
[----:B------:R-:W-:Y:S02]  /*4560*/  FSEL R215, R72, -INF , P0 ;  /* 0xff80000048d77808 */ /* 0x000fe40000000000 */
[----:B------:R-:W-:Y:S01]  /*4570*/  FMNMX.FTZ R0, R162, R0, !PT ;  /* 0x00000000a2007209 */ /* 0x000fe20007810000 */
[----:B------:R1:W-:Y:S01]  /*4580*/  MUFU.EX2 R232, R3 ;  /* 0x0000000300e87308 */ /* 0x0003e20000000800 */
[----:B------:R-:W-:-:S02]  /*4590*/  FSEL R202, R169, -INF , P1 ;  /* 0xff800000a9ca7808 */ /* 0x000fc40000800000 */
[----:B------:R-:W-:Y:S02]  /*45a0*/  FMNMX.FTZ R0, R215, R0, !PT ;  /* 0x00000000d7007209 */ /* 0x000fe40007810000 */
[----:B------:R-:W-:Y:S02]  /*45b0*/  ISETP.GT.AND P0, PT, R2, 0x21, PT ;  /* 0x000000210200780c */ /* 0x000fe40003f04270 */
[----:B------:R-:W-:Y:S02]  /*45c0*/  FMNMX.FTZ R0, R214, R0, !PT ;  /* 0x00000000d6007209 */ /* 0x000fe40007810000 */
[----:B------:R-:W-:Y:S02]  /*45d0*/  FSEL R71, R43, -INF , P0 ;  /* 0xff8000002b477808 */ /* 0x000fe40000000000 */
[----:B------:R-:W-:Y:S02]  /*45e0*/  FMNMX.FTZ R0, R203, R0, !PT ;  /* 0x00000000cb007209 */ /* 0x000fe40007810000 */
[----:B------:R-:W-:-:S02]  /*45f0*/  ISETP.GT.AND P0, PT, R2, 0x28, PT ;  /* 0x000000280200780c */ /* 0x000fc40003f04270 */
[----:B------:R-:W-:Y:S02]  /*4600*/  FMNMX.FTZ R0, R202, R0, !PT ;  /* 0x00000000ca007209 */ /* 0x000fe40007810000 */
[----:B-1----:R-:W-:Y:S02]  /*4610*/  FMNMX.FTZ R3, R30, R32, !PT ;  /* 0x000000201e037209 */ /* 0x002fe40007810000 */
[----:B------:R-:W-:Y:S01]  /*4620*/  ISETP.GT.AND P1, PT, R2, 0x29, PT ;  /* 0x000000290200780c */ /* 0x000fe20003f24270 */
[----:B------:R-:W1:Y:S01]  /*4630*/  SHFL.BFLY PT, R5, R0, 0x2, 0x1f ;  /* 0x0c401f0000057f89 */ /* 0x000e6200000e0000 */
[----:B------:R-:W-:Y:S02]  /*4640*/  FMNMX.FTZ R3, R28, R3, !PT ;  /* 0x000000031c037209 */ /* 0x000fe40007810000 */
[----:B------:R-:W-:Y:S02]  /*4650*/  FSEL R70, R46, -INF , P0 ;  /* 0xff8000002e467808 */ /* 0x000fe40000000000 */
[----:B------:R-:W-:Y:S01]  /*4660*/  FMNMX.FTZ R4, R29, R3, !PT ;  /* 0x000000031d047209 */ /* 0x000fe20007810000 */
[----:B------:R-:W-:Y:S01]  /*4670*/  FFMA.FTZ R3, R26, c[0x0][0x2d0], -R13 ;  /* 0x0000b4001a037a23 */ /* 0x000fe2000001080d */
[----:B------:R-:W-:-:S02]  /*4680*/  FSEL R69, R47, -INF , P1 ;  /* 0xff8000002f457808 */ /* 0x000fc40000800000 */
[----:B------:R-:W-:Y:S01]  /*4690*/  FMNMX.FTZ R4, R31, R4, !PT ;  /* 0x000000041f047209 */ /* 0x000fe20007810000 */
[----:B------:R2:W-:Y:S01]  /*46a0*/  MUFU.EX2 R205, R3 ;  /* 0x0000000300cd7308 */ /* 0x0005e20000000800 */
[C---:B------:R-:W-:Y:S01]  /*46b0*/  ISETP.GT.AND P6, PT, R2.reuse, 0x30, PT ;  /* 0x000000300200780c */ /* 0x040fe20003fc4270 */
[----:B------:R-:W-:Y:S01]  /*46c0*/  LDSM.16.MT88.4 R44, [R225+0x900] ;  /* 0x00090000e12c783b */ /* 0x000fe20000004200 */
[C---:B------:R-:W-:Y:S02]  /*46d0*/  ISETP.GT.AND P2, PT, R2.reuse, 0x31, PT ;  /* 0x000000310200780c */ /* 0x040fe40003f44270 */
[C---:B------:R-:W-:Y:S02]  /*46e0*/  ISETP.GT.AND P1, PT, R2.reuse, 0x38, PT ;  /* 0x000000380200780c */ /* 0x040fe40003f24270 */
[----:B------:R-:W-:Y:S02]  /*46f0*/  ISETP.GT.AND P0, PT, R2, 0x39, PT ;  /* 0x000000390200780c */ /* 0x000fe40003f04270 */
[----:B------:R-:W-:-:S02]  /*4700*/  FSEL R201, R74, -INF , P6 ;  /* 0xff8000004ac97808 */ /* 0x000fc40003000000 */
[----:B------:R-:W-:Y:S02]  /*4710*/  FSEL R200, R75, -INF , P2 ;  /* 0xff8000004bc87808 */ /* 0x000fe40001000000 */
[----:B------:R-:W-:Y:S01]  /*4720*/  FSEL R179, R170, -INF , P1 ;  /* 0xff800000aab37808 */ /* 0x000fe20000800000 */
[----:B------:R-:W-:Y:S01]  /*4730*/  LDSM.16.MT88.4 R72, [R226+0x2900] ;  /* 0x00290000e248783b */ /* 0x000fe20000004200 */
[----:B-1----:R-:W-:Y:S02]  /*4740*/  FMNMX.FTZ R0, R0, R5, !PT ;  /* 0x0000000500007209 */ /* 0x002fe40007810000 */
[----:B--2---:R-:W-:Y:S01]  /*4750*/  FMNMX.FTZ R3, R33, R4, !PT ;  /* 0x0000000421037209 */ /* 0x004fe20007810000 */
[----:B------:R-:W-:Y:S01]  /*4760*/  FFMA.FTZ R4, R27, c[0x0][0x2d0], -R13 ;  /* 0x0000b4001b047a23 */ /* 0x000fe2000001080d */
[----:B------:R-:W-:Y:S01]  /*4770*/  FSEL R178, R171, -INF , P0 ;  /* 0xff800000abb27808 */ /* 0x000fe20000000000 */
[----:B------:R-:W1:Y:S01]  /*4780*/  SHFL.BFLY PT, R15, R0, 0x1, 0x1f ;  /* 0x0c201f00000f7f89 */ /* 0x000e6200000e0000 */
[----:B------:R-:W-:Y:S01]  /*4790*/  FMNMX.FTZ R3, R34, R3, !PT ;  /* 0x0000000322037209 */ /* 0x000fe20007810000 */
[----:B------:R2:W2:Y:S01]  /*47a0*/  MUFU.EX2 R249, R4 ;  /* 0x0000000400f97308 */ /* 0x0004a20000000800 */
[----:B------:R-:W-:-:S02]  /*47b0*/  F2FP.PACK_AB R10, R236, R204 ;  /* 0x000000ccec0a723e */ /* 0x000fc400000000ff */
[----:B------:R-:W-:Y:S02]  /*47c0*/  FMNMX.FTZ R3, R68, R3, !PT ;  /* 0x0000000344037209 */ /* 0x000fe40007810000 */
[----:B---3--:R-:W-:Y:S02]  /*47d0*/  F2FP.PACK_AB R9, R206, R207 ;  /* 0x000000cfce09723e */ /* 0x008fe400000000ff */
[----:B------:R-:W-:Y:S02]  /*47e0*/  FMNMX.FTZ R2, R160, R3, !PT ;  /* 0x00000003a0027209 */ /* 0x000fe40007810000 */
[----:B----4-:R-:W-:Y:S02]  /*47f0*/  F2FP.PACK_AB R11, R208, R243 ;  /* 0x000000f3d00b723e */ /* 0x010fe400000000ff */
[----:B------:R-:W-:Y:S01]  /*4800*/  FMNMX.FTZ R3, R71, R2, !PT ;  /* 0x0000000247037209 */ /* 0x000fe20007810000 */
[----:B------:R-:W-:-:S03]  /*4810*/  FFMA.FTZ R2, R36, c[0x0][0x2d0], -R12 ;  /* 0x0000b40024027a23 */ /* 0x000fc6000001080c */
[----:B------:R-:W-:Y:S01]  /*4820*/  FMNMX.FTZ R3, R70, R3, !PT ;  /* 0x0000000346037209 */ /* 0x000fe20007810000 */
[----:B------:R3:W-:Y:S01]  /*4830*/  MUFU.EX2 R224, R2 ;  /* 0x0000000200e07308 */ /* 0x0007e20000000800 */
[----:B--2---:R-:W-:Y:S01]  /*4840*/  FFMA.FTZ R4, R35, c[0x0][0x2d0], -R12 ;  /* 0x0000b40023047a23 */ /* 0x004fe2000001080c */
[C---:B------:R-:W-:Y:S01]  /*4850*/  HMMA.16816.F32 R64, R8.reuse, R88, RZ ;  /* 0x000000580840723c */ /* 0x040fe200000018ff */
[----:B------:R-:W-:Y:S02]  /*4860*/  FMNMX.FTZ R3, R69, R3, !PT ;  /* 0x0000000345037209 */ /* 0x000fe40007810000 */
[----:B------:R-:W-:Y:S02]  /*4870*/  F2FP.PACK_AB R6, R249, R205 ;  /* 0x000000cdf906723e */ /* 0x000fe400000000ff */
[----:B------:R-:W-:Y:S01]  /*4880*/  FMNMX.FTZ R3, R201, R3, !PT ;  /* 0x00000003c9037209 */ /* 0x000fe20007810000 */
[----:B------:R2:W4:Y:S01]  /*4890*/  MUFU.EX2 R231, R4 ;  /* 0x0000000400e77308 */ /* 0x0005220000000800 */
[----:B-1----:R-:W-:Y:S01]  /*48a0*/  FMNMX.FTZ R185, R0, R15, !PT ;  /* 0x0000000f00b97209 */ /* 0x002fe20007810000 */
[----:B------:R-:W-:Y:S01]  /*48b0*/  HMMA.16816.F32 R144, R8, R104, RZ ;  /* 0x000000680890723c */ /* 0x000fe200000018ff */
[----:B------:R-:W-:-:S02]  /*48c0*/  FMNMX.FTZ R3, R200, R3, !PT ;  /* 0x00000003c8037209 */ /* 0x000fc40007810000 */
[----:B------:R-:W-:Y:S02]  /*48d0*/  FSETP.NEU.FTZ.AND P0, PT, R185, -INF , PT ;  /* 0xff800000b900780b */ /* 0x000fe40003f1d000 */
[----:B------:R-:W-:Y:S01]  /*48e0*/  FMNMX.FTZ R3, R179, R3, !PT ;  /* 0x00000003b3037209 */ /* 0x000fe20007810000 */
[----:B---3--:R-:W-:Y:S02]  /*48f0*/  FFMA.FTZ R2, R37, c[0x0][0x2d0], -R12 ;  /* 0x0000b40025027a23 */ /* 0x008fe4000001080c */
[C---:B------:R-:W-:Y:S01]  /*4900*/  HMMA.16816.F32 R136, R8.reuse, R116, RZ ;  /* 0x000000740888723c */ /* 0x040fe200000018ff */
[----:B------:R-:W-:Y:S01]  /*4910*/  FMNMX.FTZ R3, R178, R3, !PT ;  /* 0x00000003b2037209 */ /* 0x000fe20007810000 */
[----:B------:R1:W-:Y:S04]  /*4920*/  MUFU.EX2 R182, R2 ;  /* 0x0000000200b67308 */ /* 0x0003e80000000800 */
[----:B------:R-:W3:Y:S01]  /*4930*/  SHFL.BFLY PT, R14, R3, 0x2, 0x1f ;  /* 0x0c401f00030e7f89 */ /* 0x000ee200000e0000 */
[----:B--2---:R-:W-:Y:S01]  /*4940*/  F2FP.PACK_AB R4, R229, R232 ;  /* 0x000000e8e504723e */ /* 0x004fe200000000ff */
[----:B------:R-:W-:Y:S01]  /*4950*/  HMMA.16816.F32 R80, R8, R106, RZ ;  /* 0x0000006a0850723c */ /* 0x000fe200000018ff */
[----:B----4-:R-:W-:-:S07]  /*4960*/  F2FP.PACK_AB R5, R224, R231 ;  /* 0x000000e7e005723e */ /* 0x010fce00000000ff */
[----:B------:R-:W-:Y:S01]  /*4970*/  HMMA.16816.F32 R156, R8, R96, RZ ;  /* 0x00000060089c723c */ /* 0x000fe200000018ff */
[----:B-1----:R-:W-:-:S04]  /*4980*/  FFMA.FTZ R2, R38, c[0x0][0x2d0], -R12 ;  /* 0x0000b40026027a23 */ /* 0x002fc8000001080c */
[----:B------:R1:W2:Y:S03]  /*4990*/  MUFU.EX2 R245, R2 ;  /* 0x0000000200f57308 */ /* 0x0002a60000000800 */
[----:B------:R-:W-:Y:S01]  /*49a0*/  HMMA.16816.F32 R152, R8, R92, RZ ;  /* 0x0000005c0898723c */ /* 0x000fe200000018ff */
[----:B---3--:R-:W-:-:S07]  /*49b0*/  FMNMX.FTZ R0, R3, R14, !PT ;  /* 0x0000000e03007209 */ /* 0x008fce0007810000 */
[----:B------:R-:W-:Y:S01]  /*49c0*/  HMMA.16816.F32 R148, R8, R100, RZ ;  /* 0x000000640894723c */ /* 0x000fe200000018ff */
        /* <DEDUP_REMOVED lines=9> */
[----:B-1----:R-:W-:-:S04]  /*4a60*/  FFMA.FTZ R3, R20, c[0x0][0x2d0], -R2 ;  /* 0x0000b40014037a23 */ /* 0x002fc80000010802 */
[----:B------:R1:W2:Y:S03]  /*4a70*/  MUFU.EX2 R177, R3 ;  /* 0x0000000300b17308 */ /* 0x0002a60000000800 */
[C---:B------:R-:W-:Y:S08]  /*4a80*/  HMMA.16816.F32 R108, R8.reuse, R94, RZ ;  /* 0x0000005e086c723c */ /* 0x040ff000000018ff */
[----:B------:R-:W-:Y:S01]  /*4a90*/  HMMA.16816.F32 R84, R8, R102, RZ ;  /* 0x000000660854723c */ /* 0x000fe200000018ff */
[----:B-1----:R-:W-:-:S07]  /*4aa0*/  FFMA.FTZ R3, R16, c[0x0][0x2d0], -R2 ;  /* 0x0000b40010037a23 */ /* 0x002fce0000010802 */
[C---:B------:R-:W-:Y:S01]  /*4ab0*/  HMMA.16816.F32 R40, R8.reuse, R114, RZ ;  /* 0x000000720828723c */ /* 0x040fe200000018ff */
[----:B------:R1:W-:Y:S07]  /*4ac0*/  MUFU.EX2 R213, R3 ;  /* 0x0000000300d57308 */ /* 0x0003ee0000000800 */
[C---:B------:R-:W-:Y:S08]  /*4ad0*/  HMMA.16816.F32 R36, R8.reuse, R118, RZ ;  /* 0x000000760824723c */ /* 0x040ff000000018ff */
[----:B------:R-:W-:Y:S01]  /*4ae0*/  HMMA.16816.F32 R24, R8, R122, RZ ;  /* 0x0000007a0818723c */ /* 0x000fe200000018ff */
[----:B------:R-:W3:Y:S01]  /*4af0*/  SHFL.BFLY PT, R8, R0, 0x1, 0x1f ;  /* 0x0c201f0000087f89 */ /* 0x000ee200000e0000 */
[----:B-1----:R-:W-:-:S04]  /*4b00*/  FFMA.FTZ R3, R18, c[0x0][0x2d0], -R2 ;  /* 0x0000b40012037a23 */ /* 0x002fc80000010802 */
[----:B------:R1:W-:Y:S02]  /*4b10*/  MUFU.EX2 R14, R3 ;  /* 0x00000003000e7308 */ /* 0x0003e40000000800 */
[C---:B------:R-:W-:Y:S01]  /*4b20*/  HMMA.16816.F32 R192, R4.reuse, R44, R64 ;  /* 0x0000002c04c0723c */ /* 0x040fe20000001840 */
[----:B------:R-:W4:Y:S07]  /*4b30*/  LDSM.16.MT88.4 R64, [R227+0x2900] ;  /* 0x00290000e340783b */ /* 0x000f2e0000004200 */
[----:B------:R-:W-:Y:S01]  /*4b40*/  HMMA.16816.F32 R144, R4, R76, R144 ;  /* 0x0000004c0490723c */ /* 0x000fe20000001890 */
[----:B-1----:R-:W-:-:S07]  /*4b50*/  FFMA.FTZ R3, R19, c[0x0][0x2d0], -R2 ;  /* 0x0000b40013037a23 */ /* 0x002fce0000010802 */
[C---:B------:R-:W-:Y:S01]  /*4b60*/  HMMA.16816.F32 R136, R4.reuse, R56, R136 ;  /* 0x000000380488723c */ /* 0x040fe20000001888 */
[----:B---3--:R-:W-:Y:S01]  /*4b70*/  FMNMX.FTZ R184, R0, R8, !PT ;  /* 0x0000000800b87209 */ /* 0x008fe20007810000 */
[----:B------:R1:W-:Y:S03]  /*4b80*/  MUFU.EX2 R233, R3 ;  /* 0x0000000300e97308 */ /* 0x0003e60000000800 */
[C---:B------:R-:W-:Y:S01]  /*4b90*/  FSETP.NEU.FTZ.AND P0, PT, R184.reuse, -INF , PT ;  /* 0xff800000b800780b */ /* 0x040fe20003f1d000 */
[----:B------:R-:W-:Y:S02]  /*4ba0*/  FMUL.FTZ R0, R184, c[0x0][0x2d0] ;  /* 0x0000b400b8007a20 */ /* 0x000fe40000410000 */
[----:B------:R-:W-:Y:S03]  /*4bb0*/  HMMA.16816.F32 R168, R4, R60, R156 ;  /* 0x0000003c04a8723c */ /* 0x000fe6000000189c */
[----:B------:R-:W-:-:S05]  /*4bc0*/  FSEL R0, R0, RZ, P0 ;  /* 0x000000ff00007208 */ /* 0x000fca0000000000 */
[----:B------:R-:W-:Y:S01]  /*4bd0*/  IMAD.MOV.U32 R210, RZ, RZ, R147 ;  /* 0x000000ffffd27224 */ /* 0x000fe200078e0093 */
[C---:B------:R-:W-:Y:S01]  /*4be0*/  HMMA.16816.F32 R156, R4.reuse, R54, R108 ;  /* 0x00000036049c723c */ /* 0x040fe2000000186c */
[----:B------:R-:W-:Y:S01]  /*4bf0*/  MOV R248, R145 ;  /* 0x0000009100f87202 */ /* 0x000fe20000000f00 */
[----:B-1----:R-:W-:Y:S02]  /*4c00*/  FFMA.FTZ R3, R21, c[0x0][0x2d0], -R2 ;  /* 0x0000b40015037a23 */ /* 0x002fe40000010802 */
[----:B------:R-:W-:Y:S02]  /*4c10*/  IMAD.MOV.U32 R211, RZ, RZ, R146 ;  /* 0x000000ffffd37224 */ /* 0x000fe400078e0092 */
[----:B------:R1:W-:Y:S01]  /*4c20*/  MUFU.EX2 R230, R3 ;  /* 0x0000000300e67308 */ /* 0x0003e20000000800 */
[----:B------:R-:W-:Y:S01]  /*4c30*/  IMAD.MOV.U32 R19, RZ, RZ, R139 ;  /* 0x000000ffff137224 */ /* 0x000fe200078e008b */
[----:B------:R-:W-:Y:S01]  /*4c40*/  MOV R10, R137 ;  /* 0x00000089000a7202 */ /* 0x000fe20000000f00 */
[----:B------:R-:W-:Y:S01]  /*4c50*/  IMAD.MOV.U32 R11, RZ, RZ, R138 ;  /* 0x000000ffff0b7224 */ /* 0x000fe200078e008a */
[----:B----4-:R-:W-:Y:S01]  /*4c60*/  HMMA.16816.F32 R132, R4, R64, R132 ;  /* 0x000000400484723c */ /* 0x010fe20000001884 */
[----:B------:R-:W-:-:S02]  /*4c70*/  IMAD.MOV.U32 R147, RZ, RZ, R136 ;  /* 0x000000ffff937224 */ /* 0x000fc400078e0088 */
[----:B------:R-:W-:-:S05]  /*4c80*/  IMAD.MOV.U32 R209, RZ, RZ, R144 ;  /* 0x000000ffffd17224 */ /* 0x000fca00078e0090 */
[----:B------:R-:W-:Y:S01]  /*4c90*/  HMMA.16816.F32 R196, R4, R48, R148 ;  /* 0x0000003004c4723c */ /* 0x000fe20000001894 */
[----:B-1----:R-:W-:-:S04]  /*4ca0*/  FFMA.FTZ R3, R22, c[0x0][0x2d0], -R2 ;  /* 0x0000b40016037a23 */ /* 0x002fc80000010802 */
[----:B------:R1:W-:Y:S03]  /*4cb0*/  MUFU.EX2 R18, R3 ;  /* 0x0000000300127308 */ /* 0x0003e60000000800 */
[C---:B------:R-:W-:Y:S08]  /*4cc0*/  HMMA.16816.F32 R216, R4.reuse, R50, R84 ;  /* 0x0000003204d8723c */ /* 0x040ff00000001854 */
[----:B------:R-:W-:Y:S01]  /*4cd0*/  IMAD.MOV.U32 R9, RZ, RZ, R134 ;  /* 0x000000ffff097224 */ /* 0x000fe200078e0086 */
[C---:B------:R-:W-:Y:S01]  /*4ce0*/  HMMA.16816.F32 R140, R4.reuse, R72, R140 ;  /* 0x00000048048c723c */ /* 0x040fe2000000188c */
[----:B------:R-:W-:Y:S01]  /*4cf0*/  IMAD.MOV.U32 R8, RZ, RZ, R133 ;  /* 0x000000ffff087224 */ /* 0x000fe200078e0085 */
[----:B------:R-:W-:Y:S01]  /*4d00*/  MOV R16, R132 ;  /* 0x0000008400107202 */ /* 0x000fe20000000f00 */
[----:B------:R-:W-:Y:S01]  /*4d10*/  IMAD.MOV.U32 R110, RZ, RZ, R9 ;  /* 0x000000ffff6e7224 */ /* 0x000fe200078e0009 */
[----:B------:R-:W-:Y:S01]  /*4d20*/  MOV R86, R251 ;  /* 0x000000fb00567202 */ /* 0x000fe20000000f00 */
[----:B------:R-:W-:Y:S01]  /*4d30*/  IMAD.MOV.U32 R111, RZ, RZ, R8 ;  /* 0x000000ffff6f7224 */ /* 0x000fe200078e0008 */
[----:B--2---:R-:W-:Y:S01]  /*4d40*/  F2FP.PACK_AB R8, R177, R212 ;  /* 0x000000d4b108723e */ /* 0x004fe200000000ff */
[----:B-1----:R-:W-:Y:S01]  /*4d50*/  FFMA.FTZ R3, R23, c[0x0][0x2d0], -R2 ;  /* 0x0000b40017037a23 */ /* 0x002fe20000010802 */
[----:B------:R-:W-:Y:S01]  /*4d60*/  HMMA.16816.F32 R152, R4, R52, R152 ;  /* 0x000000340498723c */ /* 0x000fe20000001898 */
[----:B------:R-:W-:-:S02]  /*4d70*/  IMAD.MOV.U32 R187, RZ, RZ, R196 ;  /* 0x000000ffffbb7224 */ /* 0x000fc400078e00c4 */
[----:B------:R1:W2:Y:S01]  /*4d80*/  MUFU.EX2 R15, R3 ;  /* 0x00000003000f7308 */ /* 0x0002a20000000800 */
[----:B------:R-:W-:Y:S02]  /*4d90*/  IMAD.MOV.U32 R186, RZ, RZ, R197 ;  /* 0x000000ffffba7224 */ /* 0x000fe400078e00c5 */
[----:B------:R-:W-:Y:S02]  /*4da0*/  IMAD.MOV.U32 R181, RZ, RZ, R198 ;  /* 0x000000ffffb57224 */ /* 0x000fe400078e00c6 */
[----:B------:R-:W-:Y:S01]  /*4db0*/  HMMA.16816.F32 R20, R4, R78, R80 ;  /* 0x0000004e0414723c */ /* 0x000fe20000001850 */
[----:B------:R-:W-:Y:S02]  /*4dc0*/  IMAD.MOV.U32 R180, RZ, RZ, R199 ;  /* 0x000000ffffb47224 */ /* 0x000fe400078e00c7 */
[----:B------:R-:W-:Y:S02]  /*4dd0*/  IMAD.MOV.U32 R17, RZ, RZ, R135 ;  /* 0x000000ffff117224 */ /* 0x000fe400078e0087 */
[----:B------:R-:W-:-:S03]  /*4de0*/  IMAD.MOV.U32 R87, RZ, RZ, R250 ;  /* 0x000000ffff577224 */ /* 0x000fc600078e00fa */
[C---:B------:R-:W-:Y:S01]  /*4df0*/  HMMA.16816.F32 R196, R4.reuse, R46, R128 ;  /* 0x0000002e04c4723c */ /* 0x040fe20000001880 */
[----:B------:R-:W-:Y:S01]  /*4e00*/  IMAD.MOV.U32 R35, RZ, RZ, R141 ;  /* 0x000000ffff237224 */ /* 0x000fe200078e008d */
[----:B------:R-:W-:Y:S01]  /*4e10*/  MOV R146, R142 ;  /* 0x0000008e00927202 */ /* 0x000fe20000000f00 */
[----:B-1----:R-:W-:Y:S02]  /*4e20*/  FFMA.FTZ R3, R30, c[0x0][0x2d0], -R0 ;  /* 0x0000b4001e037a23 */ /* 0x002fe40000010800 */
[----:B--2---:R-:W-:Y:S02]  /*4e30*/  IMAD.MOV.U32 R85, RZ, RZ, R15 ;  /* 0x000000ffff557224 */ /* 0x004fe400078e000f */
[----:B------:R1:W-:Y:S01]  /*4e40*/  MUFU.EX2 R108, R3 ;  /* 0x00000003006c7308 */ /* 0x0003e20000000800 */
[----:B------:R-:W-:Y:S01]  /*4e50*/  MOV R131, R11 ;  /* 0x0000000b00837202 */ /* 0x000fe20000000f00 */
[----:B------:R-:W-:Y:S01]  /*4e60*/  IMAD.MOV.U32 R129, RZ, RZ, R10 ;  /* 0x000000ffff817224 */ /* 0x000fe200078e000a */
[----:B------:R-:W-:Y:S01]  /*4e70*/  F2FP.PACK_AB R10, R14, R213 ;  /* 0x000000d50e0a723e */ /* 0x000fe200000000ff */
[----:B------:R-:W-:Y:S01]  /*4e80*/  IMAD.MOV.U32 R145, RZ, RZ, R143 ;  /* 0x000000ffff917224 */ /* 0x000fe200078e008f */
[----:B------:R-:W-:Y:S01]  /*4e90*/  HMMA.16816.F32 R220, R4, R66, R24 ;  /* 0x0000004204dc723c */ /* 0x000fe20000001818 */
[----:B------:R-:W-:-:S02]  /*4ea0*/  IMAD.MOV.U32 R144, RZ, RZ, R140 ;  /* 0x000000ffff907224 */ /* 0x000fc400078e008c */
[----:B------:R-:W-:Y:S01]  /*4eb0*/  IMAD.MOV.U32 R130, RZ, RZ, R19 ;  /* 0x000000ffff827224 */ /* 0x000fe200078e0013 */
[----:B------:R-:W-:Y:S01]  /*4ec0*/  MOV R136, R22 ;  /* 0x0000001600887202 */ /* 0x000fe20000000f00 */
[----:B------:R-:W-:Y:S02]  /*4ed0*/  IMAD.MOV.U32 R139, RZ, RZ, R23 ;  /* 0x000000ffff8b7224 */ /* 0x000fe400078e0017 */
[----:B------:R-:W-:Y:S01]  /*4ee0*/  IMAD.MOV.U32 R138, RZ, RZ, R20 ;  /* 0x000000ffff8a7224 */ /* 0x000fe200078e0014 */
[----:B------:R-:W-:Y:S01]  /*4ef0*/  HMMA.16816.F32 R140, R4, R62, R124 ;  /* 0x0000003e048c723c */ /* 0x000fe2000000187c */
[----:B------:R-:W-:Y:S02]  /*4f00*/  IMAD.MOV.U32 R137, RZ, RZ, R21 ;  /* 0x000000ffff897224 */ /* 0x000fe400078e0015 */
[----:B-1----:R-:W-:Y:S02]  /*4f10*/  FFMA.FTZ R3, R32, c[0x0][0x2d0], -R0 ;  /* 0x0000b40020037a23 */ /* 0x002fe40000010800 */
[----:B------:R-:W-:-:S02]  /*4f20*/  IMAD.MOV.U32 R128, RZ, RZ, R188 ;  /* 0x000000ffff807224 */ /* 0x000fc400078e00bc */
[----:B------:R1:W2:Y:S01]  /*4f30*/  MUFU.EX2 R84, R3 ;  /* 0x0000000300547308 */ /* 0x0002a20000000800 */
[----:B------:R-:W-:Y:S01]  /*4f40*/  HMMA.16816.F32 R20, R4, R74, R40 ;  /* 0x0000004a0414723c */ /* 0x000fe20000001828 */
[----:B-1----:R-:W-:Y:S01]  /*4f50*/  FFMA.FTZ R3, R28, c[0x0][0x2d0], -R0 ;  /* 0x0000b4001c037a23 */ /* 0x002fe20000010800 */
[----:B--2---:R-:W-:-:S05]  /*4f60*/  F2FP.PACK_AB R9, R84, R108 ;  /* 0x0000006c5409723e */ /* 0x004fca00000000ff */
[----:B------:R1:W-:Y:S11]  /*4f70*/  MUFU.EX2 R109, R3 ;  /* 0x00000003006d7308 */ /* 0x0003f60000000800 */
[----:B------:R-:W-:Y:S06]  /*4f80*/  @!UPT UIADD3 URZ, URZ, URZ, URZ ;  /* 0x0000003f3f3ff290 */ /* 0x000fec000fffe03f */
[----:B------:R-:W-:Y:S02]  /*4f90*/  IMAD.MOV.U32 R183, RZ, RZ, R20 ;  /* 0x000000ffffb77224 */ /* 0x000fe400078e0014 */
[----:B------:R-:W-:Y:S02]  /*4fa0*/  IMAD.MOV.U32 R234, RZ, RZ, R21 ;  /* 0x000000ffffea7224 */ /* 0x000fe400078e0015 */
[----:B------:R-:W-:Y:S02]  /*4fb0*/  IMAD.MOV.U32 R235, RZ, RZ, R22 ;  /* 0x000000ffffeb7224 */ /* 0x000fe400078e0016 */
[----:B------:R-:W-:Y:S02]  /*4fc0*/  IMAD.MOV.U32 R15, RZ, RZ, R23 ;  /* 0x000000ffff0f7224 */ /* 0x000fe400078e0017 */
[----:B------:R-:W-:Y:S01]  /*4fd0*/  HMMA.16816.F32 R20, R4, R58, R36 ;  /* 0x0000003a0414723c */ /* 0x000fe20000001824 */
[----:B-1----:R-:W-:-:S04]  /*4fe0*/  FFMA.FTZ R3, R29, c[0x0][0x2d0], -R0 ;  /* 0x0000b4001d037a23 */ /* 0x002fc80000010800 */
[----:B------:R1:W2:Y:S02]  /*4ff0*/  MUFU.EX2 R32, R3 ;  /* 0x0000000300207308 */ /* 0x0002a40000000800 */
[----:B------:R-:W-:Y:S01]  /*5000*/  F2FP.PACK_AB R4, R230, R233 ;  /* 0x000000e9e604723e */ /* 0x000fe200000000ff */
[----:B-1----:R-:W-:Y:S01]  /*5010*/  FFMA.FTZ R3, R31, c[0x0][0x2d0], -R0 ;  /* 0x0000b4001f037a23 */ /* 0x002fe20000010800 */
[----:B--2---:R-:W-:Y:S11]  /*5020*/  F2FP.PACK_AB R11, R32, R109 ;  /* 0x0000006d200b723e */ /* 0x004ff600000000ff */
[----:B------:R-:W-:Y:S04]  /*5030*/  @!UPT UIADD3 URZ, URZ, URZ, URZ ;  /* 0x0000003f3f3ff290 */ /* 0x000fe8000fffe03f */
[----:B------:R-:W-:Y:S01]  /*5040*/  IMAD.MOV.U32 R239, RZ, RZ, R21 ;  /* 0x000000ffffef7224 */ /* 0x000fe200078e0015 */
[----:B------:R-:W-:Y:S01]  /*5050*/  MOV R240, R20 ;  /* 0x0000001400f07202 */ /* 0x000fe20000000f00 */
[----:B------:R1:W-:Y:S01]  /*5060*/  MUFU.EX2 R252, R3 ;  /* 0x0000000300fc7308 */ /* 0x0003e20000000800 */
[----:B------:R-:W-:Y:S02]  /*5070*/  IMAD.MOV.U32 R238, RZ, RZ, R22 ;  /* 0x000000ffffee7224 */ /* 0x000fe400078e0016 */
[----:B------:R-:W-:Y:S01]  /*5080*/  IMAD.MOV.U32 R237, RZ, RZ, R23 ;  /* 0x000000ffffed7224 */ /* 0x000fe200078e0017 */
[C---:B------:R-:W-:Y:S07]  /*5090*/  HMMA.16816.F32 R28, R8.reuse, R88, RZ ;  /* 0x00000058081c723c */ /* 0x040fee00000018ff */
[----:B------:R-:W-:Y:S01]  /*50a0*/  IMAD.MOV.U32 R89, RZ, RZ, R35 ;  /* 0x000000ffff597224 */ /* 0x000fe200078e0023 */
[----:B------:R-:W-:Y:S01]  /*50b0*/  HMMA.16816.F32 R20, R8, R92, RZ ;  /* 0x0000005c0814723c */ /* 0x000fe200000018ff */
[----:B------:R-:W-:-:S02]  /*50c0*/  IMAD.MOV.U32 R88, RZ, RZ, R144 ;  /* 0x000000ffff587224 */ /* 0x000fc400078e0090 */
[----:B-1----:R-:W-:-:S04]  /*50d0*/  FFMA.FTZ R3, R33, c[0x0][0x2d0], -R0 ;  /* 0x0000b40021037a23 */ /* 0x002fc80000010800 */
[----:B------:R-:W-:Y:S01]  /*50e0*/  IMAD.MOV.U32 R92, RZ, RZ, R139 ;  /* 0x000000ffff5c7224 */ /* 0x000fe200078e008b */
[----:B------:R1:W2:Y:S01]  /*50f0*/  MUFU.EX2 R247, R3 ;  /* 0x0000000300f77308 */ /* 0x0002a20000000800 */
[----:B------:R-:W-:Y:S01]  /*5100*/  HMMA.16816.F32 R24, R8, R96, RZ ;  /* 0x000000600818723c */ /* 0x000fe200000018ff */
[----:B------:R-:W-:-:S06]  /*5110*/  MOV R93, R205 ;  /* 0x000000cd005d7202 */ /* 0x000fcc0000000f00 */
[----:B------:R-:W-:Y:S01]  /*5120*/  IMAD.MOV.U32 R96, RZ, RZ, R17 ;  /* 0x000000ffff607224 */ /* 0x000fe200078e0011 */
[----:B------:R-:W-:Y:S01]  /*5130*/  HMMA.16816.F32 R36, R8, R98, RZ ;  /* 0x000000620824723c */ /* 0x000fe200000018ff */
[----:B------:R-:W-:Y:S02]  /*5140*/  IMAD.MOV.U32 R97, RZ, RZ, R16 ;  /* 0x000000ffff617224 */ /* 0x000fe400078e0010 */
[----:B-1----:R-:W-:Y:S01]  /*5150*/  FFMA.FTZ R3, R34, c[0x0][0x2d0], -R0 ;  /* 0x0000b40022037a23 */ /* 0x002fe20000010800 */
[----:B--2---:R-:W-:-:S03]  /*5160*/  F2FP.PACK_AB R5, R247, R252 ;  /* 0x000000fcf705723e */ /* 0x004fc600000000ff */
[----:B------:R-:W-:Y:S01]  /*5170*/  IMAD.MOV.U32 R98, RZ, RZ, R211 ;  /* 0x000000ffff627224 */ /* 0x000fe200078e00d3 */
[----:B------:R-:W-:Y:S01]  /*5180*/  MOV R99, R210 ;  /* 0x000000d200637202 */ /* 0x000fe20000000f00 */
[----:B------:R1:W-:Y:S02]  /*5190*/  MUFU.EX2 R246, R3 ;  /* 0x0000000300f67308 */ /* 0x0003e40000000800 */
[----:B-1----:R-:W-:Y:S01]  /*51a0*/  FFMA.FTZ R3, R68, c[0x0][0x2d0], -R0 ;  /* 0x0000b40044037a23 */ /* 0x002fe20000010800 */
[----:B------:R-:W-:Y:S02]  /*51b0*/  MOV R68, R18 ;  /* 0x0000001200447202 */ /* 0x000fe40000000f00 */
[----:B------:R-:W-:Y:S03]  /*51c0*/  HMMA.16816.F32 R16, R8, R100, RZ ;  /* 0x000000640810723c */ /* 0x000fe600000018ff */
[----:B------:R-:W1:Y:S01]  /*51d0*/  MUFU.EX2 R244, R3 ;  /* 0x0000000300f47308 */ /* 0x000e620000000800 */
[----:B------:R-:W-:-:S03]  /*51e0*/  F2FP.PACK_AB R6, R85, R68 ;  /* 0x000000445506723e */ /* 0x000fc600000000ff */
[----:B------:R-:W-:Y:S01]  /*51f0*/  MOV R100, R32 ;  /* 0x0000002000647202 */ /* 0x000fe20000000f00 */
[----:B------:R-:W-:Y:S01]  /*5200*/  IMAD.MOV.U32 R101, RZ, RZ, R128 ;  /* 0x000000ffff657224 */ /* 0x000fe200078e0080 */
[----:B------:R-:W-:Y:S07]  /*5210*/  HMMA.16816.F32 R32, R8, R90, RZ ;  /* 0x0000005a0820723c */ /* 0x000fee00000018ff */
[----:B------:R-:W-:Y:S01]  /*5220*/  IMAD.MOV.U32 R90, RZ, RZ, R146 ;  /* 0x000000ffff5a7224 */ /* 0x000fe200078e0092 */
[----:B-1----:R-:W-:Y:S01]  /*5230*/  F2FP.PACK_AB R7, R244, R246 ;  /* 0x000000f6f407723e */ /* 0x002fe200000000ff */
[----:B------:R-:W-:-:S02]  /*5240*/  IMAD.MOV.U32 R91, RZ, RZ, R145 ;  /* 0x000000ffff5b7224 */ /* 0x000fc400078e0091 */
[----:B------:R-:W-:Y:S02]  /*5250*/  FFMA.FTZ R3, R161, c[0x0][0x2d0], -R2 ;  /* 0x0000b400a1037a23 */ /* 0x000fe40000010802 */
[----:B------:R-:W-:Y:S02]  /*5260*/  IMAD.MOV.U32 R161, RZ, RZ, R186 ;  /* 0x000000ffffa17224 */ /* 0x000fe400078e00ba */
[----:B------:R-:W-:Y:S08]  /*5270*/  HMMA.16816.F32 R148, R4, R52, R20 ;  /* 0x000000340494723c */ /* 0x000ff00000001814 */
[----:B------:R-:W-:Y:S07]  /*5280*/  HMMA.16816.F32 R20, R8, R116, RZ ;  /* 0x000000740814723c */ /* 0x000fee00000018ff */
[----:B------:R-:W-:Y:S01]  /*5290*/  IMAD.MOV.U32 R116, RZ, RZ, R130 ;  /* 0x000000ffff747224 */ /* 0x000fe200078e0082 */
[----:B------:R-:W-:Y:S01]  /*52a0*/  HMMA.16816.F32 R188, R4, R44, R28 ;  /* 0x0000002c04bc723c */ /* 0x000fe2000000181c */
[----:B------:R-:W-:-:S02]  /*52b0*/  IMAD.MOV.U32 R117, RZ, RZ, R111 ;  /* 0x000000ffff757224 */ /* 0x000fc400078e006f */
[----:B------:R-:W-:-:S04]  /*52c0*/  IMAD.MOV.U32 R111, RZ, RZ, R204 ;  /* 0x000000ffff6f7224 */ /* 0x000fc800078e00cc */
[----:B------:R-:W-:Y:S01]  /*52d0*/  IMAD.MOV.U32 R44, RZ, RZ, R138 ;  /* 0x000000ffff2c7224 */ /* 0x000fe200078e008a */
[----:B------:R-:W-:Y:S01]  /*52e0*/  HMMA.16816.F32 R28, R8, R104, RZ ;  /* 0x00000068081c723c */ /* 0x000fe200000018ff */
[----:B------:R-:W-:-:S06]  /*52f0*/  IMAD.MOV.U32 R45, RZ, RZ, R137 ;  /* 0x000000ffff2d7224 */ /* 0x000fcc00078e0089 */
[----:B------:R-:W-:Y:S01]  /*5300*/  IMAD.MOV.U32 R105, RZ, RZ, R129 ;  /* 0x000000ffff697224 */ /* 0x000fe200078e0081 */
[----:B------:R-:W-:Y:S01]  /*5310*/  HMMA.16816.F32 R124, R4, R48, R16 ;  /* 0x00000030047c723c */ /* 0x000fe20000001810 */
[----:B------:R-:W-:-:S07]  /*5320*/  MOV R104, R147 ;  /* 0x0000009300687202 */ /* 0x000fce0000000f00 */
[----:B------:R-:W-:Y:S07]  /*5330*/  HMMA.16816.F32 R16, R8, R120, RZ ;  /* 0x000000780810723c */ /* 0x000fee00000018ff */
[----:B------:R-:W-:Y:S01]  /*5340*/  IMAD.MOV.U32 R121, RZ, RZ, R131 ;  /* 0x000000ffff797224 */ /* 0x000fe200078e0083 */
[----:B------:R-:W-:Y:S01]  /*5350*/  HMMA.16816.F32 R132, R4, R60, R24 ;  /* 0x0000003c0484723c */ /* 0x000fe20000001818 */
[----:B------:R-:W-:-:S07]  /*5360*/  IMAD.MOV.U32 R120, RZ, RZ, R206 ;  /* 0x000000ffff787224 */ /* 0x000fce00078e00ce */
[----:B------:R-:W-:Y:S08]  /*5370*/  HMMA.16816.F32 R128, R4, R56, R20 ;  /* 0x000000380480723c */ /* 0x000ff00000001814 */
[C---:B------:R-:W-:Y:S07]  /*5380*/  HMMA.16816.F32 R24, R8.reuse, R112, RZ ;  /* 0x000000700818723c */ /* 0x040fee00000018ff */
[----:B------:R-:W-:Y:S01]  /*5390*/  IMAD.MOV.U32 R112, RZ, RZ, R110 ;  /* 0x000000ffff707224 */ /* 0x000fe200078e006e */
[----:B------:R-:W-:Y:S01]  /*53a0*/  HMMA.16816.F32 R20, R8, R114, RZ ;  /* 0x000000720814723c */ /* 0x000fe200000018ff */
[----:B------:R-:W-:Y:S01]  /*53b0*/  MOV R113, R136 ;  /* 0x0000008800717202 */ /* 0x000fe20000000f00 */
[----:B------:R-:W-:-:S06]  /*53c0*/  IMAD.MOV.U32 R110, RZ, RZ, R249 ;  /* 0x000000ffff6e7224 */ /* 0x000fcc00078e00f9 */
[C---:B------:R-:W-:Y:S08]  /*53d0*/  HMMA.16816.F32 R80, R4.reuse, R76, R28 ;  /* 0x0000004c0450723c */ /* 0x040ff0000000181c */
[----:B------:R-:W-:Y:S07]  /*53e0*/  HMMA.16816.F32 R40, R4, R46, R32 ;  /* 0x0000002e0428723c */ /* 0x000fee0000001820 */
[----:B------:R-:W-:Y:S01]  /*53f0*/  IMAD.MOV.U32 R47, RZ, RZ, R207 ;  /* 0x000000ffff2f7224 */ /* 0x000fe200078e00cf */
[----:B------:R-:W-:Y:S01]  /*5400*/  HMMA.16816.F32 R28, R8, R102, RZ ;  /* 0x00000066081c723c */ /* 0x000fe200000018ff */
[----:B------:R-:W-:-:S02]  /*5410*/  IMAD.MOV.U32 R46, RZ, RZ, R208 ;  /* 0x000000ffff2e7224 */ /* 0x000fc400078e00d0 */
[----:B------:R1:W-:Y:S04]  /*5420*/  MUFU.EX2 R208, R3 ;  /* 0x0000000300d07308 */ /* 0x0003e80000000800 */
[----:B------:R-:W-:Y:S01]  /*5430*/  IMAD.MOV.U32 R103, RZ, RZ, R99 ;  /* 0x000000ffff677224 */ /* 0x000fe200078e0063 */
[----:B------:R-:W-:Y:S01]  /*5440*/  HMMA.16816.F32 R32, R8, R94, RZ ;  /* 0x0000005e0820723c */ /* 0x000fe200000018ff */
[----:B------:R-:W-:-:S06]  /*5450*/  MOV R102, R98 ;  /* 0x0000006200667202 */ /* 0x000fcc0000000f00 */
[----:B------:R-:W-:Y:S01]  /*5460*/  IMAD.MOV.U32 R95, RZ, RZ, R116 ;  /* 0x000000ffff5f7224 */ /* 0x000fe200078e0074 */
[C---:B------:R-:W-:Y:S01]  /*5470*/  HMMA.16816.F32 R60, R4.reuse, R62, R36 ;  /* 0x0000003e043c723c */ /* 0x040fe20000001824 */
[----:B------:R-:W-:Y:S02]  /*5480*/  IMAD.MOV.U32 R94, RZ, RZ, R121 ;  /* 0x000000ffff5e7224 */ /* 0x000fe400078e0079 */
[----:B------:R-:W-:Y:S01]  /*5490*/  IMAD.MOV.U32 R116, RZ, RZ, R117 ;  /* 0x000000ffff747224 */ /* 0x000fe200078e0075 */
[----:B------:R-:W-:Y:S01]  /*54a0*/  MOV R117, R112 ;  /* 0x0000007000757202 */ /* 0x000fe20000000f00 */
[----:B------:R-:W-:Y:S02]  /*54b0*/  IMAD.MOV.U32 R112, RZ, RZ, R96 ;  /* 0x000000ffff707224 */ /* 0x000fe400078e0060 */
[----:B------:R-:W-:Y:S01]  /*54c0*/  IMAD.MOV.U32 R121, RZ, RZ, R97 ;  /* 0x000000ffff797224 */ /* 0x000fe200078e0061 */
[----:B------:R-:W-:Y:S01]  /*54d0*/  HMMA.16816.F32 R144, R4, R72, R24 ;  /* 0x000000480490723c */ /* 0x000fe20000001818 */
[----:B-1----:R-:W-:-:S06]  /*54e0*/  FFMA.FTZ R3, R164, c[0x0][0x2d0], -R2 ;  /* 0x0000b400a4037a23 */ /* 0x002fcc0000010802 */
[----:B------:R-:W-:Y:S01]  /*54f0*/  IMAD.MOV.U32 R73, RZ, RZ, R248 ;  /* 0x000000ffff497224 */ /* 0x000fe200078e00f8 */
[----:B------:R-:W-:Y:S01]  /*5500*/  HMMA.16816.F32 R36, R4, R74, R20 ;  /* 0x0000004a0424723c */ /* 0x000fe20000001814 */
[----:B------:R-:W-:Y:S01]  /*5510*/  IMAD.MOV.U32 R72, RZ, RZ, R209 ;  /* 0x000000ffff487224 */ /* 0x000fe200078e00d1 */
[----:B------:R-:W-:Y:S01]  /*5520*/  LDSM.16.MT88.4 R20, [R225+0x1100] ;  /* 0x00110000e114783b */ /* 0x000fe20000004200 */
[----:B------:R1:W2:Y:S04]  /*5530*/  MUFU.EX2 R209, R3 ;  /* 0x0000000300d17308 */ /* 0x0002a80000000800 */
[----:B------:R-:W-:Y:S01]  /*5540*/  MOV R75, R103 ;  /* 0x00000067004b7202 */ /* 0x000fe20000000f00 */
[----:B------:R-:W-:Y:S01]  /*5550*/  HMMA.16816.F32 R24, R8, R106, RZ ;  /* 0x0000006a0818723c */ /* 0x000fe200000018ff */
[----:B------:R-:W-:Y:S01]  /*5560*/  IMAD.MOV.U32 R74, RZ, RZ, R102 ;  /* 0x000000ffff4a7224 */ /* 0x000fe200078e0066 */
[----:B------:R-:W-:Y:S01]  /*5570*/  MOV R103, R47 ;  /* 0x0000002f00677202 */ /* 0x000fe20000000f00 */
[----:B------:R-:W-:-:S02]  /*5580*/  IMAD.MOV.U32 R102, RZ, RZ, R46 ;  /* 0x000000ffff667224 */ /* 0x000fc400078e002e */
[----:B------:R-:W-:Y:S02]  /*5590*/  IMAD.MOV.U32 R46, RZ, RZ, R112 ;  /* 0x000000ffff2e7224 */ /* 0x000fe400078e0070 */
[----:B------:R-:W-:Y:S01]  /*55a0*/  IMAD.MOV.U32 R106, RZ, RZ, R94 ;  /* 0x000000ffff6a7224 */ /* 0x000fe200078e005e */
[----:B------:R-:W-:Y:S01]  /*55b0*/  HMMA.16816.F32 R248, R4, R64, R16 ;  /* 0x0000004004f8723c */ /* 0x000fe20000001810 */
[----:B------:R-:W-:Y:S02]  /*55c0*/  IMAD.MOV.U32 R94, RZ, RZ, R120 ;  /* 0x000000ffff5e7224 */ /* 0x000fe400078e0078 */
[----:B------:R-:W-:Y:S01]  /*55d0*/  IMAD.MOV.U32 R107, RZ, RZ, R95 ;  /* 0x000000ffff6b7224 */ /* 0x000fe200078e005f */
[----:B------:R-:W-:Y:S01]  /*55e0*/  MOV R95, R117 ;  /* 0x00000075005f7202 */ /* 0x000fe20000000f00 */
[----:B------:R-:W-:Y:S01]  /*55f0*/  IMAD.MOV.U32 R120, RZ, RZ, R121 ;  /* 0x000000ffff787224 */ /* 0x000fe200078e0079 */
[----:B------:R-:W-:Y:S01]  /*5600*/  MOV R117, R93 ;  /* 0x0000005d00757202 */ /* 0x000fe20000000f00 */
[----:B------:R-:W-:Y:S01]  /*5610*/  IMAD.MOV.U32 R121, RZ, RZ, R116 ;  /* 0x000000ffff797224 */ /* 0x000fe200078e0074 */
[----:B------:R-:W-:Y:S01]  /*5620*/  HMMA.16816.F32 R16, R8, R118, RZ ;  /* 0x000000760810723c */ /* 0x000fe200000018ff */
[----:B------:R-:W-:Y:S01]  /*5630*/  IMAD.MOV.U32 R47, RZ, RZ, R113 ;  /* 0x000000ffff2f7224 */ /* 0x000fe200078e0071 */
[----:B------:R-:W-:Y:S01]  /*5640*/  MOV R113, R235 ;  /* 0x000000eb00717202 */ /* 0x000fe20000000f00 */
[----:B------:R-:W-:-:S02]  /*5650*/  IMAD.MOV.U32 R112, RZ, RZ, R182 ;  /* 0x000000ffff707224 */ /* 0x000fc400078e00b6 */
[----:B------:R-:W-:Y:S01]  /*5660*/  IMAD.MOV.U32 R116, RZ, RZ, R92 ;  /* 0x000000ffff747224 */ /* 0x000fe200078e005c */
[----:B------:R3:W5:Y:S01]  /*5670*/  LDL.LU R182, [R1+0xc0] ;  /* 0x0000c00001b67983 */ /* 0x0007620000300800 */
[----:B------:R-:W-:Y:S01]  /*5680*/  IMAD.MOV.U32 R92, RZ, RZ, R183 ;  /* 0x000000ffff5c7224 */ /* 0x000fe200078e00b7 */
[----:B------:R-:W-:Y:S01]  /*5690*/  HMMA.16816.F32 R8, R8, R122, RZ ;  /* 0x0000007a0808723c */ /* 0x000fe200000018ff */
[----:B------:R-:W-:Y:S01]  /*56a0*/  IMAD.MOV.U32 R119, RZ, RZ, R103 ;  /* 0x000000ffff777224 */ /* 0x000fe200078e0067 */
[----:B------:R3:W5:Y:S01]  /*56b0*/  LDL.LU R183, [R1+0xbc] ;  /* 0x0000bc0001b77983 */ /* 0x0007620000300800 */
[----:B------:R-:W-:Y:S02]  /*56c0*/  IMAD.MOV.U32 R93, RZ, RZ, R234 ;  /* 0x000000ffff5d7224 */ /* 0x000fe400078e00ea */
[----:B------:R-:W-:Y:S01]  /*56d0*/  IMAD.MOV.U32 R114, RZ, RZ, R102 ;  /* 0x000000ffff727224 */ /* 0x000fe200078e0066 */
[----:B------:R-:W4:Y:S01]  /*56e0*/  LDL.LU R234, [R1+0xb8] ;  /* 0x0000b80001ea7983 */ /* 0x000f220000300800 */
[----:B------:R-:W-:Y:S01]  /*56f0*/  IMAD.MOV.U32 R103, RZ, RZ, R46 ;  /* 0x000000ffff677224 */ /* 0x000fe200078e002e */
[----:B------:R-:W-:Y:S01]  /*5700*/  MOV R102, R95 ;  /* 0x0000005f00667202 */ /* 0x000fe20000000f00 */
[----:B------:R-:W-:Y:S01]  /*5710*/  IMAD.MOV.U32 R46, RZ, RZ, R47 ;  /* 0x000000ffff2e7224 */ /* 0x000fe200078e002f */
[----:B------:R-:W3:Y:S01]  /*5720*/  LDL.LU R235, [R1+0xb4] ;  /* 0x0000b40001eb7983 */ /* 0x000ee20000300800 */
[----:B------:R-:W-:Y:S01]  /*5730*/  IMAD.MOV.U32 R47, RZ, RZ, R116 ;  /* 0x000000ffff2f7224 */ /* 0x000fe200078e0074 */
[----:B------:R-:W-:Y:S01]  /*5740*/  HMMA.16816.F32 R52, R4, R54, R32 ;  /* 0x000000360434723c */ /* 0x000fe20000001820 */
[----:B------:R-:W-:-:S02]  /*5750*/  IMAD.MOV.U32 R95, RZ, RZ, R112 ;  /* 0x000000ffff5f7224 */ /* 0x000fc400078e0070 */
[----:B------:R-:W-:Y:S01]  /*5760*/  IMAD.MOV.U32 R116, RZ, RZ, R113 ;  /* 0x000000ffff747224 */ /* 0x000fe200078e0071 */
[----:B------:R-:W3:Y:S01]  /*5770*/  LDL.LU R112, [R1+0x24] ;  /* 0x0000240001707983 */ /* 0x000ee20000300800 */
[----:B-1----:R-:W-:Y:S02]  /*5780*/  FFMA.FTZ R3, R163, c[0x0][0x2d0], -R2 ;  /* 0x0000b400a3037a23 */ /* 0x002fe40000010802 */
[----:B------:R-:W-:Y:S01]  /*5790*/  IMAD.MOV.U32 R115, RZ, RZ, R94 ;  /* 0x000000ffff737224 */ /* 0x000fe200078e005e */
[----:B------:R-:W3:Y:S01]  /*57a0*/  LDL.LU R113, [R1+0x20] ;  /* 0x0000200001717983 */ /* 0x000ee20000300800 */
[----:B------:R-:W-:Y:S01]  /*57b0*/  MOV R94, R117 ;  /* 0x00000075005e7202 */ /* 0x000fe20000000f00 */
[----:B------:R-:W-:Y:S01]  /*57c0*/  IMAD.MOV.U32 R117, RZ, RZ, R15 ;  /* 0x000000ffff757224 */ /* 0x000fe200078e000f */
[----:B------:R1:W-:Y:S01]  /*57d0*/  MUFU.EX2 R210, R3 ;  /* 0x0000000300d27308 */ /* 0x0003e20000000800 */
[----:B------:R-:W3:Y:S01]  /*57e0*/  LDL.LU R15, [R1+0x28] ;  /* 0x00002800010f7983 */ /* 0x000ee20000300800 */
[----:B------:R-:W-:Y:S01]  /*57f0*/  HMMA.16816.F32 R32, R4, R66, R8 ;  /* 0x000000420420723c */ /* 0x000fe20000001808 */
[----:B------:R-:W-:-:S06]  /*5800*/  IMAD.MOV.U32 R163, RZ, RZ, R180 ;  /* 0x000000ffffa37224 */ /* 0x000fcc00078e00b4 */
[----:B--2---:R-:W-:Y:S01]  /*5810*/  F2FP.PACK_AB R8, R209, R208 ;  /* 0x000000d0d108723e */ /* 0x004fe200000000ff */
[----:B------:R-:W-:Y:S01]  /*5820*/  HMMA.16816.F32 R56, R4, R58, R16 ;  /* 0x0000003a0438723c */ /* 0x000fe20000001810 */
[----:B------:R-:W2:Y:S01]  /*5830*/  LDSM.16.MT88.4 R16, [R226+0x1100] ;  /* 0x00110000e210783b */ /* 0x000ea20000004200 */
[----:B-1----:R-:W-:Y:S02]  /*5840*/  FFMA.FTZ R3, R162, c[0x0][0x2d0], -R2 ;  /* 0x0000b400a2037a23 */ /* 0x002fe40000010802 */
[----:B------:R-:W-:-:S04]  /*5850*/  IMAD.MOV.U32 R162, RZ, RZ, R181 ;  /* 0x000000ffffa27224 */ /* 0x000fc800078e00b5 */
[C---:B------:R-:W-:Y:S01]  /*5860*/  HMMA.16816.F32 R48, R4.reuse, R50, R28 ;  /* 0x000000320430723c */ /* 0x040fe2000000181c */
[----:B------:R1:W1:Y:S01]  /*5870*/  MUFU.EX2 R211, R3 ;  /* 0x0000000300d37308 */ /* 0x0002620000000800 */
[----:B------:R-:W2:Y:S06]  /*5880*/  LDSM.16.MT88.4 R28, [R228+0x1100] ;  /* 0x00110000e41c783b */ /* 0x000eac0000004200 */
[----:B------:R-:W-:Y:S01]  /*5890*/  HMMA.16816.F32 R76, R4, R78, R24 ;  /* 0x0000004e044c723c */ /* 0x000fe20000001818 */
[----:B------:R-:W-:Y:S01]  /*58a0*/  LDSM.16.MT88.4 R24, [R225+0x3100] ;  /* 0x00310000e118783b */ /* 0x000fe20000004200 */
[----:B-1----:R-:W-:Y:S01]  /*58b0*/  FFMA.FTZ R3, R160, c[0x0][0x2d0], -R0 ;  /* 0x0000b400a0037a23 */ /* 0x002fe20000010800 */
[----:B------:R-:W-:Y:S01]  /*58c0*/  F2FP.PACK_AB R10, R211, R210 ;  /* 0x000000d2d30a723e */ /* 0x000fe200000000ff */
[----:B------:R-:W-:-:S02]  /*58d0*/  IMAD.MOV.U32 R160, RZ, RZ, R187 ;  /* 0x000000ffffa07224 */ /* 0x000fc400078e00bb */
[----:B------:R1:W-:Y:S02]  /*58e0*/  MUFU.EX2 R187, R3 ;  /* 0x0000000300bb7308 */ /* 0x0003e40000000800 */
[----:B-1----:R-:W-:-:S06]  /*58f0*/  FFMA.FTZ R3, R71, c[0x0][0x2d0], -R0 ;  /* 0x0000b40047037a23 */ /* 0x002fcc0000010800 */
[----:B------:R1:W1:Y:S02]  /*5900*/  MUFU.EX2 R204, R3 ;  /* 0x0000000300cc7308 */ /* 0x0002640000000800 */
[----:B-1----:R-:W-:Y:S01]  /*5910*/  FFMA.FTZ R3, R70, c[0x0][0x2d0], -R0 ;  /* 0x0000b40046037a23 */ /* 0x002fe20000010800 */
[----:B------:R-:W-:-:S05]  /*5920*/  F2FP.PACK_AB R9, R204, R187 ;  /* 0x000000bbcc09723e */ /* 0x000fca00000000ff */
[----:B------:R1:W-:Y:S02]  /*5930*/  MUFU.EX2 R206, R3 ;  /* 0x0000000300ce7308 */ /* 0x0003e40000000800 */
[----:B-1----:R-:W-:-:S06]  /*5940*/  FFMA.FTZ R3, R69, c[0x0][0x2d0], -R0 ;  /* 0x0000b40045037a23 */ /* 0x002fcc0000010800 */
[----:B------:R1:W1:Y:S02]  /*5950*/  MUFU.EX2 R207, R3 ;  /* 0x0000000300cf7308 */ /* 0x0002640000000800 */
[----:B-1----:R-:W-:Y:S01]  /*5960*/  FFMA.FTZ R3, R175, c[0x0][0x2d0], -R13 ;  /* 0x0000b400af037a23 */ /* 0x002fe2000001080d */
[----:B------:R-:W-:-:S05]  /*5970*/  F2FP.PACK_AB R11, R207, R206 ;  /* 0x000000cecf0b723e */ /* 0x000fca00000000ff */
[----:B------:R1:W-:Y:S02]  /*5980*/  MUFU.EX2 R66, R3 ;  /* 0x0000000300427308 */ /* 0x0003e40000000800 */
[C---:B--2---:R-:W-:Y:S08]  /*5990*/  HMMA.16816.F32 R132, R8.reuse, R16, R132 ;  /* 0x000000100884723c */ /* 0x044ff00000001884 */
[----:B------:R-:W-:Y:S01]  /*59a0*/  HMMA.16816.F32 R60, R8, R18, R60 ;  /* 0x00000012083c723c */ /* 0x000fe2000000183c */
[----:B-1----:R-:W-:-:S04]  /*59b0*/  FFMA.FTZ R3, R174, c[0x0][0x2d0], -R13 ;  /* 0x0000b400ae037a23 */ /* 0x002fc8000001080d */
[----:B------:R1:W2:Y:S03]  /*59c0*/  MUFU.EX2 R180, R3 ;  /* 0x0000000300b47308 */ /* 0x0002a60000000800 */
[C---:B------:R-:W-:Y:S08]  /*59d0*/  HMMA.16816.F32 R188, R8.reuse, R20, R188 ;  /* 0x0000001408bc723c */ /* 0x040ff000000018bc */
[----:B------:R-:W-:Y:S01]  /*59e0*/  HMMA.16816.F32 R40, R8, R22, R40 ;  /* 0x000000160828723c */ /* 0x000fe20000001828 */
[----:B-1----:R-:W-:Y:S01]  /*59f0*/  FFMA.FTZ R3, R173, c[0x0][0x2d0], -R13 ;  /* 0x0000b400ad037a23 */ /* 0x002fe2000001080d */
[----:B--2---:R-:W-:-:S06]  /*5a00*/  F2FP.PACK_AB R4, R180, R66 ;  /* 0x00000042b404723e */ /* 0x004fcc00000000ff */
[C---:B------:R-:W-:Y:S01]  /*5a10*/  HMMA.16816.F32 R148, R8.reuse, R28, R148 ;  /* 0x0000001c0894723c */ /* 0x040fe20000001894 */
[----:B------:R1:W-:Y:S07]  /*5a20*/  MUFU.EX2 R186, R3 ;  /* 0x0000000300ba7308 */ /* 0x0003ee0000000800 */
[----:B------:R-:W-:Y:S01]  /*5a30*/  HMMA.16816.F32 R52, R8, R30, R52 ;  /* 0x0000001e0834723c */ /* 0x000fe20000001834 */
[----:B-1----:R-:W-:-:S04]  /*5a40*/  FFMA.FTZ R3, R176, c[0x0][0x2d0], -R13 ;  /* 0x0000b400b0037a23 */ /* 0x002fc8000001080d */
[----:B------:R1:W2:Y:S02]  /*5a50*/  MUFU.EX2 R205, R3 ;  /* 0x0000000300cd7308 */ /* 0x0002a40000000800 */
[----:B-1----:R-:W-:Y:S01]  /*5a60*/  FFMA.FTZ R3, R172, c[0x0][0x2d0], -R12 ;  /* 0x0000b400ac037a23 */ /* 0x002fe2000001080c */
[----:B--2---:R-:W-:-:S05]  /*5a70*/  F2FP.PACK_AB R6, R205, R186 ;  /* 0x000000bacd06723e */ /* 0x004fca00000000ff */
[----:B------:R1:W-:Y:S02]  /*5a80*/  MUFU.EX2 R64, R3 ;  /* 0x0000000300407308 */ /* 0x0003e40000000800 */
[----:B-1----:R-:W-:-:S06]  /*5a90*/  FFMA.FTZ R3, R167, c[0x0][0x2d0], -R12 ;  /* 0x0000b400a7037a23 */ /* 0x002fcc000001080c */
[----:B------:R1:W2:Y:S02]  /*5aa0*/  MUFU.EX2 R65, R3 ;  /* 0x0000000300417308 */ /* 0x0002a40000000800 */
[----:B-1----:R-:W-:Y:S01]  /*5ab0*/  FFMA.FTZ R3, R166, c[0x0][0x2d0], -R12 ;  /* 0x0000b400a6037a23 */ /* 0x002fe2000001080c */
[----:B--2---:R-:W-:-:S05]  /*5ac0*/  F2FP.PACK_AB R5, R65, R64 ;  /* 0x000000404105723e */ /* 0x004fca00000000ff */
[----:B------:R1:W-:Y:S02]  /*5ad0*/  MUFU.EX2 R67, R3 ;  /* 0x0000000300437308 */ /* 0x0003e40000000800 */
[----:B-1----:R-:W-:-:S06]  /*5ae0*/  FFMA.FTZ R3, R165, c[0x0][0x2d0], -R12 ;  /* 0x0000b400a5037a23 */ /* 0x002fcc000001080c */
[----:B------:R-:W1:Y:S02]  /*5af0*/  MUFU.EX2 R181, R3 ;  /* 0x0000000300b57308 */ /* 0x000e640000000800 */
[----:B-1----:R-:W-:-:S07]  /*5b00*/  F2FP.PACK_AB R7, R181, R67 ;  /* 0x00000043b507723e */ /* 0x002fce00000000ff */
[C---:B------:R-:W-:Y:S08]  /*5b10*/  HMMA.16816.F32 R136, R4.reuse, R16, R168 ;  /* 0x000000100488723c */ /* 0x040ff000000018a8 */
[C---:B------:R-:W-:Y:S01]  /*5b20*/  HMMA.16816.F32 R140, R4.reuse, R18, R140 ;  /* 0x00000012048c723c */ /* 0x040fe2000000188c */
[----:B------:R-:W1:Y:S07]  /*5b30*/  LDSM.16.MT88.4 R16, [R227+0x1100] ;  /* 0x00110000e310783b */ /* 0x000e6e0000004200 */
[C---:B------:R-:W-:Y:S08]  /*5b40*/  HMMA.16816.F32 R192, R4.reuse, R20, R192 ;  /* 0x0000001404c0723c */ /* 0x040ff000000018c0 */
[C---:B------:R-:W-:Y:S08]  /*5b50*/  HMMA.16816.F32 R196, R4.reuse, R22, R196 ;  /* 0x0000001604c4723c */ /* 0x040ff000000018c4 */
[C---:B------:R-:W-:Y:S08]  /*5b60*/  HMMA.16816.F32 R152, R4.reuse, R28, R152 ;  /* 0x0000001c0498723c */ /* 0x040ff00000001898 */
[----:B------:R-:W-:Y:S01]  /*5b70*/  HMMA.16816.F32 R156, R4, R30, R156 ;  /* 0x0000001e049c723c */ /* 0x000fe2000000189c */
[----:B------:R-:W2:Y:S07]  /*5b80*/  LDSM.16.MT88.4 R28, [R227+0x3100] ;  /* 0x00310000e31c783b */ /* 0x000eae0000004200 */
[-C--:B-1----:R-:W-:Y:S08]  /*5b90*/  HMMA.16816.F32 R164, R8, R16.reuse, R124 ;  /* 0x0000001008a4723c */ /* 0x082ff0000000187c */
[C---:B------:R-:W-:Y:S08]  /*5ba0*/  HMMA.16816.F32 R168, R4.reuse, R16, R160 ;  /* 0x0000001004a8723c */ /* 0x040ff000000018a0 */
[-C--:B------:R-:W-:Y:S08]  /*5bb0*/  HMMA.16816.F32 R172, R4, R18.reuse, R216 ;  /* 0x0000001204ac723c */ /* 0x080ff000000018d8 */
[C---:B------:R-:W-:Y:S08]  /*5bc0*/  HMMA.16816.F32 R20, R8.reuse, R18, R48 ;  /* 0x000000120814723c */ /* 0x040ff00000001830 */
[----:B------:R-:W-:Y:S11]  /*5bd0*/  HMMA.16816.F32 R16, R8, R24, R80 ;  /* 0x000000180810723c */ /* 0x000ff60000001850 */
[----:B------:R-:W-:Y:S05]  /*5be0*/  @!UPT UIADD3 URZ, URZ, URZ, URZ ;  /* 0x0000003f3f3ff290 */ /* 0x000fea000fffe03f */
[----:B------:R-:W-:Y:S01]  /*5bf0*/  IMAD.MOV.U32 R99, RZ, RZ, R20 ;  /* 0x000000ffff637224 */ /* 0x000fe200078e0014 */
[----:B------:R-:W-:Y:S01]  /*5c00*/  MOV R98, R21 ;  /* 0x0000001500627202 */ /* 0x000fe20000000f00 */
[----:B------:R-:W-:Y:S02]  /*5c10*/  IMAD.MOV.U32 R97, RZ, RZ, R22 ;  /* 0x000000ffff617224 */ /* 0x000fe400078e0016 */
[----:B------:R-:W-:Y:S02]  /*5c20*/  IMAD.MOV.U32 R96, RZ, RZ, R23 ;  /* 0x000000ffff607224 */ /* 0x000fe400078e0017 */
[----:B------:R-:W1:Y:S02]  /*5c30*/  LDSM.16.MT88.4 R20, [R226+0x3100] ;  /* 0x00310000e214783b */ /* 0x000e640000004200 */
[----:B------:R-:W-:Y:S01]  /*5c40*/  IMAD.MOV.U32 R83, RZ, RZ, R16 ;  /* 0x000000ffff537224 */ /* 0x000fe200078e0010 */
[----:B------:R-:W-:Y:S01]  /*5c50*/  MOV R82, R17 ;  /* 0x0000001100527202 */ /* 0x000fe20000000f00 */
[----:B------:R-:W-:-:S02]  /*5c60*/  IMAD.MOV.U32 R81, RZ, RZ, R18 ;  /* 0x000000ffff517224 */ /* 0x000fc400078e0012 */
[----:B------:R-:W-:Y:S02]  /*5c70*/  IMAD.MOV.U32 R80, RZ, RZ, R19 ;  /* 0x000000ffff507224 */ /* 0x000fe400078e0013 */
[----:B------:R-:W3:Y:S01]  /*5c80*/  LDSM.16.MT88.4 R16, [R228+0x3100] ;  /* 0x00310000e410783b */ /* 0x000ee20000004200 */
        /* <DEDUP_REMOVED lines=8> */
[----:B------:R-:W-:-:S02]  /*5d10*/  IMAD.MOV.U32 R122, RZ, RZ, R102 ;  /* 0x000000ffff7a7224 */ /* 0x000fc400078e0066 */
[----:B------:R-:W-:Y:S02]  /*5d20*/  IMAD.MOV.U32 R123, RZ, RZ, R103 ;  /* 0x000000ffff7b7224 */ /* 0x000fe400078e0067 */
[----:B------:R-:W-:Y:S02]  /*5d30*/  IMAD.MOV.U32 R94, RZ, RZ, R116 ;  /* 0x000000ffff5e7224 */ /* 0x000fe400078e0074 */
[----:B------:R-:W-:Y:S02]  /*5d40*/  IMAD.MOV.U32 R95, RZ, RZ, R117 ;  /* 0x000000ffff5f7224 */ /* 0x000fe400078e0075 */
[----:B------:R-:W-:Y:S01]  /*5d50*/  IMAD.MOV.U32 R71, RZ, RZ, R224 ;  /* 0x000000ffff477224 */ /* 0x000fe200078e00e0 */
[----:B------:R-:W-:Y:S01]  /*5d60*/  MOV R3, R115 ;  /* 0x0000007300037202 */ /* 0x000fe20000000f00 */
[----:B------:R-:W-:Y:S01]  /*5d70*/  IMAD.MOV.U32 R69, RZ, RZ, R230 ;  /* 0x000000ffff457224 */ /* 0x000fe200078e00e6 */
[----:B------:R-:W-:Y:S01]  /*5d80*/  HMMA.16816.F32 R72, R4, R24, R72 ;  /* 0x000000180448723c */ /* 0x000fe20000001848 */
[----:B------:R-:W-:-:S07]  /*5d90*/  IMAD.MOV.U32 R219, RZ, RZ, R161 ;  /* 0x000000ffffdb7224 */ /* 0x000fce00078e00a1 */
[C---:B--2---:R-:W-:Y:S08]  /*5da0*/  HMMA.16816.F32 R120, R4.reuse, R28, R120 ;  /* 0x0000001c0478723c */ /* 0x044ff00000001878 */
[C---:B-1----:R-:W-:Y:S08]  /*5db0*/  HMMA.16816.F32 R88, R4.reuse, R20, R88 ;  /* 0x000000140458723c */ /* 0x042ff00000001858 */
[C---:B---3--:R-:W-:Y:S07]  /*5dc0*/  HMMA.16816.F32 R48, R4.reuse, R18, R124 ;  /* 0x000000120430723c */ /* 0x048fee000000187c */
[----:B------:R-:W-:Y:S01]  /*5dd0*/  IMAD.MOV.U32 R127, RZ, RZ, R69 ;  /* 0x000000ffff7f7224 */ /* 0x000fe200078e0045 */
[----:B------:R-:W-:Y:S01]  /*5de0*/  MOV R125, R71 ;  /* 0x00000047007d7202 */ /* 0x000fe20000000f00 */
[----:B------:R-:W-:Y:S01]  /*5df0*/  IMAD.MOV.U32 R126, RZ, RZ, R70 ;  /* 0x000000ffff7e7224 */ /* 0x000fe200078e0046 */
[----:B------:R-:W-:Y:S01]  /*5e00*/  HMMA.16816.F32 R104, R4, R16, R104 ;  /* 0x000000100468723c */ /* 0x000fe20000001868 */
[----:B------:R-:W-:-:S07]  /*5e10*/  IMAD.MOV.U32 R124, RZ, RZ, R68 ;  /* 0x000000ffff7c7224 */ /* 0x000fce00078e0044 */
[C---:B------:R-:W-:Y:S08]  /*5e20*/  HMMA.16816.F32 R44, R4.reuse, R26, R44 ;  /* 0x0000001a042c723c */ /* 0x040ff0000000182c */
[C---:B------:R-:W-:Y:S08]  /*5e30*/  HMMA.16816.F32 R92, R4.reuse, R22, R92 ;  /* 0x00000016045c723c */ /* 0x040ff0000000185c */
[----:B------:R-:W-:Y:S07]  /*5e40*/  HMMA.16816.F32 R68, R4, R30, R220 ;  /* 0x0000001e0444723c */ /* 0x000fee00000018dc */
[----:B------:R-:W-:-:S02]  /*5e50*/  IMAD.MOV.U32 R6, RZ, RZ, R3 ;  /* 0x000000ffff067224 */ /* 0x000fc400078e0003 */
[----:B------:R-:W-:Y:S02]  /*5e60*/  FFMA.FTZ R3, R215, c[0x0][0x2d0], -R2 ;  /* 0x0000b400d7037a23 */ /* 0x000fe40000010802 */
[----:B------:R-:W-:Y:S02]  /*5e70*/  IMAD.MOV.U32 R7, RZ, RZ, R219 ;  /* 0x000000ffff077224 */ /* 0x000fe400078e00db */
[----:B------:R-:W-:Y:S01]  /*5e80*/  HMMA.16816.F32 R216, R8, R20, R144 ;  /* 0x0000001408d8723c */ /* 0x000fe20000001890 */
[----:B------:R1:W-:Y:S01]  /*5e90*/  MUFU.EX2 R21, R3 ;  /* 0x0000000300157308 */ /* 0x0003e20000000800 */
[----:B------:R-:W-:Y:S01]  /*5ea0*/  IMAD.MOV.U32 R102, RZ, RZ, R112 ;  /* 0x000000ffff667224 */ /* 0x000fe200078e0070 */
[----:B------:R-:W-:Y:S01]  /*5eb0*/  MOV R103, R113 ;  /* 0x0000007100677202 */ /* 0x000fe20000000f00 */
[----:B------:R-:W-:-:S04]  /*5ec0*/  IMAD.MOV.U32 R112, RZ, RZ, R242 ;  /* 0x000000ffff707224 */ /* 0x000fc800078e00f2 */
[----:B------:R-:W-:Y:S01]  /*5ed0*/  HMMA.16816.F32 R36, R8, R22, R36 ;  /* 0x000000160824723c */ /* 0x000fe20000001824 */
[----:B------:R-:W-:Y:S02]  /*5ee0*/  IMAD.MOV.U32 R113, RZ, RZ, R241 ;  /* 0x000000ffff717224 */ /* 0x000fe400078e00f1 */
[----:B------:R-:W-:Y:S02]  /*5ef0*/  IMAD.MOV.U32 R116, RZ, RZ, R86 ;  /* 0x000000ffff747224 */ /* 0x000fe400078e0056 */
[----:B------:R-:W-:-:S03]  /*5f00*/  IMAD.MOV.U32 R117, RZ, RZ, R87 ;  /* 0x000000ffff757224 */ /* 0x000fc600078e0057 */
[----:B------:R-:W-:Y:S01]  /*5f10*/  HMMA.16816.F32 R56, R8, R18, R56 ;  /* 0x000000120838723c */ /* 0x000fe20000001838 */
[----:B-1----:R-:W-:Y:S01]  /*5f20*/  FFMA.FTZ R3, R214, c[0x0][0x2d0], -R2 ;  /* 0x0000b400d6037a23 */ /* 0x002fe20000010802 */
[----:B------:R-:W-:Y:S01]  /*5f30*/  MOV R5, R118 ;  /* 0x0000007600057202 */ /* 0x000fe20000000f00 */
[----:B------:R-:W-:-:S05]  /*5f40*/  IMAD.MOV.U32 R4, RZ, RZ, R119 ;  /* 0x000000ffff047224 */ /* 0x000fca00078e0077 */
[C---:B------:R-:W-:Y:S01]  /*5f50*/  HMMA.16816.F32 R32, R8.reuse, R30, R32 ;  /* 0x0000001e0820723c */ /* 0x040fe20000001820 */
[----:B------:R1:W2:Y:S01]  /*5f60*/  MUFU.EX2 R23, R3 ;  /* 0x0000000300177308 */ /* 0x0002a20000000800 */
[----:B------:R-:W-:Y:S02]  /*5f70*/  IMAD.MOV.U32 R25, RZ, RZ, R112 ;  /* 0x000000ffff197224 */ /* 0x000fe400078e0070 */
[----:B------:R-:W-:Y:S02]  /*5f80*/  IMAD.MOV.U32 R160, RZ, RZ, R232 ;  /* 0x000000ffffa07224 */ /* 0x000fe400078e00e8 */
[----:B------:R-:W-:Y:S01]  /*5f90*/  IMAD.MOV.U32 R176, RZ, RZ, R231 ;  /* 0x000000ffffb07224 */ /* 0x000fe200078e00e7 */
[----:B------:R-:W-:Y:S01]  /*5fa0*/  MOV R162, R233 ;  /* 0x000000e900a27202 */ /* 0x000fe20000000f00 */
[----:B------:R-:W-:Y:S01]  /*5fb0*/  HMMA.16816.F32 R220, R8, R26, R76 ;  /* 0x0000001a08dc723c */ /* 0x000fe2000000184c */
[----:B------:R-:W-:Y:S01]  /*5fc0*/  IMAD.MOV.U32 R112, RZ, RZ, R113 ;  /* 0x000000ffff707224 */ /* 0x000fe200078e0071 */
[----:B------:R-:W-:Y:S01]  /*5fd0*/  LDSM.16.MT88.4 R144, [R226+0x1900] ;  /* 0x00190000e290783b */ /* 0x000fe20000004200 */
[----:B-1----:R-:W-:-:S02]  /*5fe0*/  FFMA.FTZ R3, R203, c[0x0][0x2d0], -R2 ;  /* 0x0000b400cb037a23 */ /* 0x002fc40000010802 */
[----:B------:R-:W-:Y:S01]  /*5ff0*/  FFMA.FTZ R2, R202, c[0x0][0x2d0], -R2 ;  /* 0x0000b400ca027a23 */ /* 0x000fe20000010802 */
[----:B------:R-:W-:-:S03]  /*6000*/  MOV R113, R100 ;  /* 0x0000006400717202 */ /* 0x000fc60000000f00 */
[----:B------:R1:W-:Y:S01]  /*6010*/  MUFU.EX2 R22, R2 ;  /* 0x0000000200167308 */ /* 0x0003e20000000800 */
[----:B------:R-:W-:Y:S02]  /*6020*/  IMAD.MOV.U32 R79, RZ, RZ, R102 ;  /* 0x000000ffff4f7224 */ /* 0x000fe400078e0066 */
[----:B------:R-:W-:Y:S02]  /*6030*/  IMAD.MOV.U32 R27, RZ, RZ, R103 ;  /* 0x000000ffff1b7224 */ /* 0x000fe400078e0067 */
[----:B------:R-:W-:Y:S02]  /*6040*/  IMAD.MOV.U32 R78, RZ, RZ, R101 ;  /* 0x000000ffff4e7224 */ /* 0x000fe400078e0065 */
[----:B------:R-:W-:Y:S01]  /*6050*/  HMMA.16816.F32 R100, R8, R16, R128 ;  /* 0x000000100864723c */ /* 0x000fe20000001880 */
[----:B-1----:R-:W-:-:S04]  /*6060*/  FFMA.FTZ R2, R201, c[0x0][0x2d0], -R0 ;  /* 0x0000b400c9027a23 */ /* 0x002fc80000010800 */
[----:B------:R1:W-:Y:S01]  /*6070*/  MUFU.EX2 R17, R2 ;  /* 0x0000000200117308 */ /* 0x0003e20000000800 */
[----:B------:R-:W-:Y:S01]  /*6080*/  MOV R76, R116 ;  /* 0x00000074004c7202 */ /* 0x000fe20000000f00 */
[----:B------:R-:W-:Y:S02]  /*6090*/  IMAD.MOV.U32 R77, RZ, RZ, R117 ;  /* 0x000000ffff4d7224 */ /* 0x000fe400078e0075 */
[--C-:B-1----:R-:W-:Y:S02]  /*60a0*/  FFMA.FTZ R2, R200, c[0x0][0x2d0], -R0.reuse ;  /* 0x0000b400c8027a23 */ /* 0x102fe40000010800 */
[----:B------:R-:W1:Y:S02]  /*60b0*/  LDSM.16.MT88.4 R200, [R225+0x1900] ;  /* 0x00190000e1c8783b */ /* 0x000e640000004200 */
[----:B------:R3:W1:Y:S02]  /*60c0*/  MUFU.EX2 R18, R2 ;  /* 0x0000000200127308 */ /* 0x0006640000000800 */
[----:B---3--:R-:W-:-:S02]  /*60d0*/  FFMA.FTZ R2, R179, c[0x0][0x2d0], -R0 ;  /* 0x0000b400b3027a23 */ /* 0x008fc40000010800 */
[----:B------:R-:W-:-:S04]  /*60e0*/  FFMA.FTZ R0, R178, c[0x0][0x2d0], -R0 ;  /* 0x0000b400b2007a23 */ /* 0x000fc80000010800 */
[----:B------:R3:W-:Y:S02]  /*60f0*/  MUFU.EX2 R19, R0 ;  /* 0x0000000000137308 */ /* 0x0007e40000000800 */
[----:B---3--:R-:W-:Y:S02]  /*6100*/  FFMA.FTZ R0, R76, c[0x0][0x2d0], -R13 ;  /* 0x0000b4004c007a23 */ /* 0x008fe4000001080d */
[----:B------:R-:W-:Y:S02]  /*6110*/  IMAD.MOV.U32 R76, RZ, RZ, R77 ;  /* 0x000000ffff4c7224 */ /* 0x000fe400078e004d */
[----:B------:R-:W-:Y:S01]  /*6120*/  IMAD.MOV.U32 R77, RZ, RZ, R112 ;  /* 0x000000ffff4d7224 */ /* 0x000fe200078e0070 */
[----:B------:R-:W-:Y:S01]  /*6130*/  MOV R112, R113 ;  /* 0x0000007100707202 */ /* 0x000fe20000000f00 */
[----:B------:R-:W-:Y:S02]  /*6140*/  IMAD.MOV.U32 R113, RZ, RZ, R14 ;  /* 0x000000ffff717224 */ /* 0x000fe400078e000e */
[----:B------:R3:W-:Y:S02]  /*6150*/  MUFU.EX2 R14, R0 ;  /* 0x00000000000e7308 */ /* 0x0007e40000000800 */
[----:B---3--:R-:W-:-:S02]  /*6160*/  FFMA.FTZ R0, R78, c[0x0][0x2d0], -R13 ;  /* 0x0000b4004e007a23 */ /* 0x008fc4000001080d */
[----:B------:R-:W-:-:S04]  /*6170*/  IMAD.MOV.U32 R78, RZ, RZ, R15 ;  /* 0x000000ffff4e7224 */ /* 0x000fc800078e000f */
[----:B------:R3:W-:Y:S01]  /*6180*/  MUFU.EX2 R15, R0 ;  /* 0x00000000000f7308 */ /* 0x0007e20000000800 */
[----:B------:R-:W-:Y:S01]  /*6190*/  HMMA.16816.F32 R116, R8, R28, R248 ;  /* 0x0000001c0874723c */ /* 0x000fe200000018f8 */
[----:B---3--:R-:W-:-:S06]  /*61a0*/  FFMA.FTZ R0, R27, c[0x0][0x2d0], -R13 ;  /* 0x0000b4001b007a23 */ /* 0x008fcc000001080d */
[----:B------:R3:W-:Y:S01]  /*61b0*/  MUFU.EX2 R16, R0 ;  /* 0x0000000000107308 */ /* 0x0007e20000000800 */
[----:B------:R-:W-:Y:S02]  /*61c0*/  IMAD.MOV.U32 R163, RZ, RZ, R235 ;  /* 0x000000ffffa37224 */ /* 0x000fe400078e00eb */
[----:B---3--:R-:W-:-:S05]  /*61d0*/  FFMA.FTZ R0, R76, c[0x0][0x2d0], -R13 ;  /* 0x0000b4004c007a23 */ /* 0x008fca000001080d */
[----:B------:R3:W-:Y:S01]  /*61e0*/  MUFU.EX2 R13, R0 ;  /* 0x00000000000d7308 */ /* 0x0007e20000000800 */
[----:B----4-:R-:W-:Y:S02]  /*61f0*/  IMAD.MOV.U32 R161, RZ, RZ, R234 ;  /* 0x000000ffffa17224 */ /* 0x010fe400078e00ea */
[----:B---3--:R-:W-:Y:S01]  /*6200*/  FFMA.FTZ R0, R78, c[0x0][0x2d0], -R12 ;  /* 0x0000b4004e007a23 */ /* 0x008fe2000001080c */
[----:B------:R-:W-:-:S04]  /*6210*/  MOV R78, R5 ;  /* 0x00000005004e7202 */ /* 0x000fc80000000f00 */
[----:B------:R3:W-:Y:S01]  /*6220*/  MUFU.EX2 R9, R0 ;  /* 0x0000000000097308 */ /* 0x0007e20000000800 */
[----:B------:R-:W-:Y:S01]  /*6230*/  IMAD.MOV.U32 R5, RZ, RZ, R7 ;  /* 0x000000ffff057224 */ /* 0x000fe200078e0007 */
[----:B------:R-:W-:-:S03]  /*6240*/  MOV R7, R125 ;  /* 0x0000007d00077202 */ /* 0x000fc60000000f00 */
[----:B------:R-:W-:Y:S02]  /*6250*/  IMAD.MOV.U32 R251, RZ, RZ, R5 ;  /* 0x000000fffffb7224 */ /* 0x000fe400078e0005 */
[----:B------:R-:W-:Y:S01]  /*6260*/  IMAD.MOV.U32 R249, RZ, RZ, R7 ;  /* 0x000000fffff97224 */ /* 0x000fe200078e0007 */
[----:B------:R4:W-:Y:S01]  /*6270*/  MUFU.EX2 R20, R2 ;  /* 0x0000000200147308 */ /* 0x0009e20000000800 */
[----:B---3--:R-:W-:Y:S02]  /*6280*/  FFMA.FTZ R0, R79, c[0x0][0x2d0], -R12 ;  /* 0x0000b4004f007a23 */ /* 0x008fe4000001080c */
[----:B------:R-:W-:Y:S02]  /*6290*/  IMAD.MOV.U32 R79, RZ, RZ, R4 ;  /* 0x000000ffff4f7224 */ /* 0x000fe400078e0004 */
[----:B------:R-:W-:Y:S02]  /*62a0*/  IMAD.MOV.U32 R4, RZ, RZ, R6 ;  /* 0x000000ffff047224 */ /* 0x000fe400078e0006 */
[----:B------:R-:W-:Y:S01]  /*62b0*/  IMAD.MOV.U32 R6, RZ, RZ, R124 ;  /* 0x000000ffff067224 */ /* 0x000fe200078e007c */
[----:B------:R3:W-:Y:S01]  /*62c0*/  MUFU.EX2 R10, R0 ;  /* 0x00000000000a7308 */ /* 0x0007e20000000800 */
[----:B------:R-:W-:-:S02]  /*62d0*/  IMAD.MOV.U32 R214, RZ, RZ, R4 ;  /* 0x000000ffffd67224 */ /* 0x000fc400078e0004 */
[--C-:B----4-:R-:W-:Y:S01]  /*62e0*/  FFMA.FTZ R2, R163, c[0x0][0x2d0], -R12.reuse ;  /* 0x0000b400a3027a23 */ /* 0x110fe2000001080c */
[----:B------:R-:W-:Y:S02]  /*62f0*/  MOV R250, R6 ;  /* 0x0000000600fa7202 */ /* 0x000fe40000000f00 */
[----:B------:R-:W4:Y:S02]  /*6300*/  LDSM.16.MT88.4 R4, [R227+0x3900] ;  /* 0x00390000e304783b */ /* 0x000f240000004200 */
[----:B------:R-:W1:Y:S01]  /*6310*/  MUFU.EX2 R24, R3 ;  /* 0x0000000300187308 */ /* 0x000e620000000800 */
[----:B---3--:R-:W-:-:S07]  /*6320*/  FFMA.FTZ R0, R161, c[0x0][0x2d0], -R12 ;  /* 0x0000b400a1007a23 */ /* 0x008fce000001080c */
[----:B------:R-:W-:Y:S08]  /*6330*/  MUFU.EX2 R11, R2 ;  /* 0x00000002000b7308 */ /* 0x000ff00000000800 */
[----:B------:R-:W3:Y:S01]  /*6340*/  MUFU.EX2 R12, R0 ;  /* 0x00000000000c7308 */ /* 0x000ee20000000800 */
[----:B------:R-:W-:Y:S02]  /*6350*/  IMAD.MOV.U32 R124, RZ, RZ, R126 ;  /* 0x000000ffff7c7224 */ /* 0x000fe400078e007e */
[----:B------:R-:W-:Y:S01]  /*6360*/  IMAD.MOV.U32 R125, RZ, RZ, R127 ;  /* 0x000000ffff7d7224 */ /* 0x000fe200078e007f */
[----:B------:R-:W-:Y:S01]  /*6370*/  MOV R127, R160 ;  /* 0x000000a0007f7202 */ /* 0x000fe20000000f00 */
[----:B------:R-:W-:Y:S01]  /*6380*/  IMAD.MOV.U32 R126, RZ, RZ, R176 ;  /* 0x000000ffff7e7224 */ /* 0x000fe200078e00b0 */
[----:B--2---:R-:W-:Y:S01]  /*6390*/  F2FP.PACK_AB R128, R23, R21 ;  /* 0x000000151780723e */ /* 0x004fe200000000ff */
[----:B------:R-:W-:Y:S01]  /*63a0*/  IMAD.MOV.U32 R248, RZ, RZ, R124 ;  /* 0x000000fffff87224 */ /* 0x000fe200078e007c */
[----:B-1----:R-:W-:Y:S01]  /*63b0*/  F2FP.PACK_AB R129, R18, R17 ;  /* 0x000000111281723e */ /* 0x002fe200000000ff */
[----:B------:R-:W-:Y:S01]  /*63c0*/  IMAD.MOV.U32 R29, RZ, RZ, R125 ;  /* 0x000000ffff1d7224 */ /* 0x000fe200078e007d */
[----:B------:R-:W-:Y:S01]  /*63d0*/  MOV R28, R126 ;  /* 0x0000007e001c7202 */ /* 0x000fe20000000f00 */
[----:B------:R-:W-:Y:S01]  /*63e0*/  IMAD.MOV.U32 R31, RZ, RZ, R127 ;  /* 0x000000ffff1f7224 */ /* 0x000fe200078e007f */
[----:B------:R-:W-:-:S02]  /*63f0*/  F2FP.PACK_AB R130, R22, R24 ;  /* 0x000000181682723e */ /* 0x000fc400000000ff */
[----:B------:R-:W-:Y:S02]  /*6400*/  F2FP.PACK_AB R131, R19, R20 ;  /* 0x000000141383723e */ /* 0x000fe400000000ff */
[----:B------:R-:W-:Y:S02]  /*6410*/  F2FP.PACK_AB R124, R15, R14 ;  /* 0x0000000e0f7c723e */ /* 0x000fe400000000ff */
[----:B------:R-:W-:Y:S02]  /*6420*/  F2FP.PACK_AB R125, R10, R9 ;  /* 0x000000090a7d723e */ /* 0x000fe400000000ff */
[----:B------:R-:W-:Y:S02]  /*6430*/  F2FP.PACK_AB R126, R13, R16 ;  /* 0x000000100d7e723e */ /* 0x000fe400000000ff */
[----:B---3--:R-:W-:Y:S01]  /*6440*/  F2FP.PACK_AB R127, R12, R11 ;  /* 0x0000000b0c7f723e */ /* 0x008fe200000000ff */
[----:B------:R-:W-:Y:S01]  /*6450*/  IMAD.MOV.U32 R176, RZ, RZ, R162 ;  /* 0x000000ffffb07224 */ /* 0x000fe200078e00a2 */
[----:B------:R-:W-:Y:S01]  /*6460*/  MOV R86, R243 ;  /* 0x000000f300567202 */ /* 0x000fe20000000f00 */
[----:B------:R-:W1:Y:S01]  /*6470*/  LDSM.16.MT88.4 R160, [R228+0x1900] ;  /* 0x00190000e4a0783b */ /* 0x000e620000004200 */
[----:B------:R-:W-:Y:S01]  /*6480*/  FADD.FTZ R3, R212, R177 ;  /* 0x000000b1d4037221 */ /* 0x000fe20000010000 */
[----:B------:R-:W-:Y:S01]  /*6490*/  HMMA.16816.F32 R188, R128, R200, R188 ;  /* 0x000000c880bc723c */ /* 0x000fe200000018bc */
[----:B------:R-:W-:-:S02]  /*64a0*/  FADD.FTZ R0, R79, R78 ;  /* 0x0000004e4f007221 */ /* 0x000fc40000010000 */
[----:B------:R-:W-:-:S05]  /*64b0*/  FADD.FTZ R8, R213, R3 ;  /* 0x00000003d5087221 */ /* 0x000fca0000010000 */
[----:B------:R-:W-:Y:S01]  /*64c0*/  HMMA.16816.F32 R192, R124, R200, R192 ;  /* 0x000000c87cc0723c */ /* 0x000fe200000018c0 */
[----:B------:R-:W-:Y:S02]  /*64d0*/  IMAD.MOV.U32 R115, RZ, RZ, R236 ;  /* 0x000000ffff737224 */ /* 0x000fe400078e00ec */
[----:B------:R-:W-:-:S05]  /*64e0*/  FADD.FTZ R2, R108, R84 ;  /* 0x000000546c027221 */ /* 0x000fca0000010000 */
[----:B------:R-:W-:Y:S01]  /*64f0*/  HMMA.16816.F32 R196, R124, R202, R196 ;  /* 0x000000ca7cc4723c */ /* 0x000fe200000018c4 */
[----:B------:R-:W-:Y:S02]  /*6500*/  IMAD.MOV.U32 R3, RZ, RZ, R109 ;  /* 0x000000ffff037224 */ /* 0x000fe400078e006d */
[----:B------:R-:W-:-:S05]  /*6510*/  FADD.FTZ R25, R25, R77 ;  /* 0x0000004d19197221 */ /* 0x000fca0000010000 */
[----:B------:R-:W-:Y:S01]  /*6520*/  HMMA.16816.F32 R200, R128, R202, R40 ;  /* 0x000000ca80c8723c */ /* 0x000fe20000001828 */
[----:B------:R-:W-:-:S06]  /*6530*/  IMAD.MOV.U32 R212, RZ, RZ, R114 ;  /* 0x000000ffffd47224 */ /* 0x000fcc00078e0072 */
[----:B------:R-:W-:Y:S02]  /*6540*/  IMAD.MOV.U32 R41, RZ, RZ, R86 ;  /* 0x000000ffff297224 */ /* 0x000fe400078e0056 */
[----:B------:R-:W-:Y:S02]  /*6550*/  IMAD.MOV.U32 R42, RZ, RZ, R113 ;  /* 0x000000ffff2a7224 */ /* 0x000fe400078e0071 */
[----:B------:R-:W-:Y:S02]  /*6560*/  IMAD.MOV.U32 R40, RZ, RZ, R111 ;  /* 0x000000ffff287224 */ /* 0x000fe400078e006f */
[----:B------:R-:W-:Y:S02]  /*6570*/  FADD.FTZ R0, R41, R0 ;  /* 0x0000000029007221 */ /* 0x000fe40000010000 */
[----:B------:R-:W-:Y:S02]  /*6580*/  IMAD.MOV.U32 R30, RZ, RZ, R176 ;  /* 0x000000ffff1e7224 */ /* 0x000fe400078e00b0 */
[----:B------:R-:W-:Y:S01]  /*6590*/  FADD.FTZ R8, R42, R8 ;  /* 0x000000082a087221 */ /* 0x000fe20000010000 */
[----:B------:R-:W-:Y:S01]  /*65a0*/  MOV R213, R115 ;  /* 0x0000007300d57202 */ /* 0x000fe20000000f00 */
[----:B------:R-:W-:Y:S01]  /*65b0*/  IMAD.MOV.U32 R43, RZ, RZ, R112 ;  /* 0x000000ffff2b7224 */ /* 0x000fe200078e0070 */
[-C--:B----4-:R-:W-:Y:S01]  /*65c0*/  HMMA.16816.F32 R120, R124, R4.reuse, R120 ;  /* 0x000000047c78723c */ /* 0x090fe20000001878 */
[----:B------:R-:W-:Y:S01]  /*65d0*/  FADD.FTZ R3, R3, R2 ;  /* 0x0000000203037221 */ /* 0x000fe20000010000 */
[----:B------:R-:W-:Y:S01]  /*65e0*/  MOV R215, R85 ;  /* 0x0000005500d77202 */ /* 0x000fe20000000f00 */
[----:B------:R-:W-:Y:S01]  /*65f0*/  FADD.FTZ R2, R40, R25 ;  /* 0x0000001928027221 */ /* 0x000fe20000010000 */
[----:B------:R-:W-:Y:S01]  /*6600*/  UIMAD.WIDE.U32 UR6, UR17, UR4, URZ ;  /* 0x00000004110672a5 */ /* 0x000fe2000f8e003f */
[----:B------:R-:W-:Y:S01]  /*6610*/  FADD.FTZ R0, R212, R0 ;  /* 0x00000000d4007221 */ /* 0x000fe20000010000 */
[----:B------:R-:W2:Y:S01]  /*6620*/  LDSM.16.MT88.4 R176, [R227+0x1900] ;  /* 0x00190000e3b0783b */ /* 0x000ea20000004200 */
[----:B------:R-:W-:Y:S01]  /*6630*/  FADD.FTZ R8, R30, R8 ;  /* 0x000000081e087221 */ /* 0x000fe20000010000 */
[----:B------:R-:W-:Y:S01]  /*6640*/  HMMA.16816.F32 R116, R128, R4, R116 ;  /* 0x000000048074723c */ /* 0x000fe20000001874 */
[----:B------:R-:W-:Y:S01]  /*6650*/  FADD.FTZ R3, R43, R3 ;  /* 0x000000032b037221 */ /* 0x000fe20000010000 */
[----:B------:R-:W-:Y:S01]  /*6660*/  LDSM.16.MT88.4 R112, [R228+0x3900] ;  /* 0x00390000e470783b */ /* 0x000fe20000004200 */
[----:B------:R-:W-:-:S02]  /*6670*/  FADD.FTZ R2, R213, R2 ;  /* 0x00000002d5027221 */ /* 0x000fc40000010000 */
[----:B------:R-:W-:Y:S02]  /*6680*/  IMAD.MOV.U32 R87, RZ, RZ, R245 ;  /* 0x000000ffff577224 */ /* 0x000fe400078e00f5 */
[----:B------:R-:W-:Y:S01]  /*6690*/  FADD.FTZ R4, R28, R0 ;  /* 0x000000001c047221 */ /* 0x000fe20000010000 */
[-C--:B------:R-:W-:Y:S01]  /*66a0*/  HMMA.16816.F32 R132, R128, R144.reuse, R132 ;  /* 0x000000908084723c */ /* 0x080fe20000001884 */
[----:B------:R-:W-:Y:S02]  /*66b0*/  FADD.FTZ R0, R29, R8 ;  /* 0x000000081d007221 */ /* 0x000fe40000010000 */
[----:B------:R-:W-:Y:S01]  /*66c0*/  FADD.FTZ R5, R252, R3 ;  /* 0x00000003fc057221 */ /* 0x000fe20000010000 */
[----:B------:R-:W-:Y:S01]  /*66d0*/  @UP1 USHF.R.U32.HI UR17, URZ, UR5, UR7 ;  /* 0x000000053f111299 */ /* 0x000fe20008011607 */
[----:B------:R-:W-:Y:S01]  /*66e0*/  FADD.FTZ R3, R31, R2 ;  /* 0x000000021f037221 */ /* 0x000fe20000010000 */
[----:B------:R-:W-:Y:S01]  /*66f0*/  MOV R86, R87 ;  /* 0x0000005700567202 */ /* 0x000fe20000000f00 */
[----:B------:R-:W-:Y:S01]  /*6700*/  FADD.FTZ R0, R250, R0 ;  /* 0x00000000fa007221 */ /* 0x000fe20000010000 */
[----:B------:R-:W-:Y:S01]  /*6710*/  HMMA.16816.F32 R136, R124, R144, R136 ;  /* 0x000000907c88723c */ /* 0x000fe20000001888 */
[----:B------:R-:W-:Y:S01]  /*6720*/  FADD.FTZ R2, R247, R5 ;  /* 0x00000005f7027221 */ /* 0x000fe20000010000 */
[----:B------:R3:W5:Y:S01]  /*6730*/  LDL.LU R245, [R1+0xb0] ;  /* 0x0000b00001f57983 */ /* 0x0007620000300800 */
[----:B------:R-:W-:-:S02]  /*6740*/  FADD.FTZ R4, R249, R4 ;  /* 0x00000004f9047221 */ /* 0x000fc40000010000 */
[----:B------:R-:W-:-:S03]  /*6750*/  IMAD.MOV.U32 R87, RZ, RZ, R110 ;  /* 0x000000ffff577224 */ /* 0x000fc600078e006e */
[----:B------:R-:W-:Y:S01]  /*6760*/  HMMA.16816.F32 R140, R124, R146, R140 ;  /* 0x000000927c8c723c */ /* 0x000fe2000000188c */
[----:B------:R-:W-:Y:S01]  /*6770*/  FADD.FTZ R3, R248, R3 ;  /* 0x00000003f8037221 */ /* 0x000fe20000010000 */
[----:B------:R-:W-:Y:S01]  /*6780*/  UIADD3 UR17, UR17, UR8, -UR11 ;  /* 0x0000000811117290 */ /* 0x000fe2000fffe80b */
[----:B------:R-:W-:Y:S01]  /*6790*/  FADD.FTZ R0, R215, R0 ;  /* 0x00000000d7007221 */ /* 0x000fe20000010000 */
[----:B------:R3:W5:Y:S01]  /*67a0*/  LDL.LU R243, [R1+0xac] ;  /* 0x0000ac0001f37983 */ /* 0x0007620000300800 */
[----:B------:R-:W-:Y:S02]  /*67b0*/  FADD.FTZ R2, R246, R2 ;  /* 0x00000002f6027221 */ /* 0x000fe40000010000 */
[----:B------:R-:W-:Y:S02]  /*67c0*/  IMAD.MOV.U32 R27, RZ, RZ, R86 ;  /* 0x000000ffff1b7224 */ /* 0x000fe400078e0056 */
[----:B------:R-:W-:Y:S02]  /*67d0*/  FADD.FTZ R4, R214, R4 ;  /* 0x00000004d6047221 */ /* 0x000fe40000010000 */
[----:B------:R-:W-:Y:S01]  /*67e0*/  IMAD.MOV.U32 R26, RZ, RZ, R87 ;  /* 0x000000ffff1a7224 */ /* 0x000fe200078e0057 */
[----:B-1----:R-:W-:Y:S01]  /*67f0*/  HMMA.16816.F32 R148, R128, R160, R148 ;  /* 0x000000a08094723c */ /* 0x002fe20000001894 */
[----:B------:R-:W-:Y:S01]  /*6800*/  FADD.FTZ R3, R251, R3 ;  /* 0x00000003fb037221 */ /* 0x000fe20000010000 */
[----:B------:R3:W5:Y:S01]  /*6810*/  LDL.LU R242, [R1+0xa8] ;  /* 0x0000a80001f27983 */ /* 0x0007620000300800 */
[----:B------:R-:W-:-:S02]  /*6820*/  FADD.FTZ R0, R208, R0 ;  /* 0x00000000d0007221 */ /* 0x000fc40000010000 */
[----:B------:R-:W-:Y:S01]  /*6830*/  FADD.FTZ R2, R244, R2 ;  /* 0x00000002f4027221 */ /* 0x000fe20000010000 */
[----:B------:R3:W5:Y:S01]  /*6840*/  LDL.LU R241, [R1+0xa4] ;  /* 0x0000a40001f17983 */ /* 0x0007620000300800 */
[----:B------:R-:W-:Y:S02]  /*6850*/  FADD.FTZ R4, R27, R4 ;  /* 0x000000041b047221 */ /* 0x000fe40000010000 */
[----:B------:R-:W-:Y:S01]  /*6860*/  FADD.FTZ R3, R26, R3 ;  /* 0x000000031a037221 */ /* 0x000fe20000010000 */
[----:B------:R-:W-:Y:S01]  /*6870*/  HMMA.16816.F32 R152, R124, R160, R152 ;  /* 0x000000a07c98723c */ /* 0x000fe20000001898 */
[----:B------:R-:W-:-:S07]  /*6880*/  FADD.FTZ R0, R209, R0 ;  /* 0x00000000d1007221 */ /* 0x000fce0000010000 */
[----:B------:R-:W-:Y:S01]  /*6890*/  HMMA.16816.F32 R156, R124, R162, R156 ;  /* 0x000000a27c9c723c */ /* 0x000fe2000000189c */
[----:B------:R-:W-:-:S07]  /*68a0*/  FADD.FTZ R2, R187, R2 ;  /* 0x00000002bb027221 */ /* 0x000fce0000010000 */
[C---:B------:R-:W-:Y:S01]  /*68b0*/  HMMA.16816.F32 R144, R128.reuse, R146, R60 ;  /* 0x000000928090723c */ /* 0x040fe2000000183c */
[----:B------:R-:W-:Y:S01]  /*68c0*/  FADD.FTZ R4, R64, R4 ;  /* 0x0000000440047221 */ /* 0x000fe20000010000 */
[----:B------:R-:W-:Y:S01]  /*68d0*/  USHF.R.S32.HI UR4, URZ, 0x1f, UR17 ;  /* 0x0000001f3f047899 */ /* 0x000fe20008011411 */
[----:B------:R-:W-:Y:S01]  /*68e0*/  FADD.FTZ R3, R66, R3 ;  /* 0x0000000342037221 */ /* 0x000fe20000010000 */
[----:B------:R3:W5:Y:S01]  /*68f0*/  LDL.LU R240, [R1+0xa0] ;  /* 0x0000a00001f07983 */ /* 0x0007620000300800 */
[----:B------:R-:W-:Y:S02]  /*6900*/  FADD.FTZ R0, R210, R0 ;  /* 0x00000000d2007221 */ /* 0x000fe40000010000 */
[----:B------:R-:W-:Y:S01]  /*6910*/  FADD.FTZ R2, R204, R2 ;  /* 0x00000002cc027221 */ /* 0x000fe20000010000 */
[----:B------:R-:W-:Y:S01]  /*6920*/  HMMA.16816.F32 R160, R128, R162, R52 ;  /* 0x000000a280a0723c */ /* 0x000fe20000001834 */
[----:B------:R-:W-:Y:S01]  /*6930*/  FADD.FTZ R4, R65, R4 ;  /* 0x0000000441047221 */ /* 0x000fe20000010000 */
[----:B------:R-:W-:Y:S01]  /*6940*/  MOV R60, R83 ;  /* 0x00000053003c7202 */ /* 0x000fe20000000f00 */
[----:B------:R-:W-:Y:S01]  /*6950*/  FADD.FTZ R3, R180, R3 ;  /* 0x00000003b4037221 */ /* 0x000fe20000010000 */
[----:B------:R3:W5:Y:S01]  /*6960*/  LDL.LU R239, [R1+0x9c] ;  /* 0x00009c0001ef7983 */ /* 0x0007620000300800 */
[----:B------:R-:W-:-:S02]  /*6970*/  IMAD.MOV.U32 R61, RZ, RZ, R82 ;  /* 0x000000ffff3d7224 */ /* 0x000fc400078e0052 */
[----:B------:R-:W-:Y:S01]  /*6980*/  IMAD.MOV.U32 R62, RZ, RZ, R81 ;  /* 0x000000ffff3e7224 */ /* 0x000fe200078e0051 */
[----:B------:R-:W-:Y:S01]  /*6990*/  MOV R52, R99 ;  /* 0x0000006300347202 */ /* 0x000fe20000000f00 */
[----:B------:R-:W-:Y:S01]  /*69a0*/  IMAD.MOV.U32 R63, RZ, RZ, R80 ;  /* 0x000000ffff3f7224 */ /* 0x000fe200078e0050 */
[----:B------:R3:W5:Y:S01]  /*69b0*/  LDL.LU R238, [R1+0x98] ;  /* 0x0000980001ee7983 */ /* 0x0007620000300800 */
[----:B------:R-:W-:Y:S02]  /*69c0*/  IMAD.MOV.U32 R53, RZ, RZ, R98 ;  /* 0x000000ffff357224 */ /* 0x000fe400078e0062 */
[----:B------:R-:W-:Y:S01]  /*69d0*/  IMAD.MOV.U32 R54, RZ, RZ, R97 ;  /* 0x000000ffff367224 */ /* 0x000fe200078e0061 */
[----:B------:R-:W1:Y:S01]  /*69e0*/  LDSM.16.MT88.4 R80, [R225+0x3900] ;  /* 0x00390000e150783b */ /* 0x000e620000004200 */
[----:B------:R-:W-:Y:S02]  /*69f0*/  IMAD.MOV.U32 R55, RZ, RZ, R96 ;  /* 0x000000ffff377224 */ /* 0x000fe400078e0060 */
[----:B------:R-:W-:Y:S01]  /*6a00*/  FADD.FTZ R0, R211, R0 ;  /* 0x00000000d3007221 */ /* 0x000fe20000010000 */
[----:B------:R-:W4:Y:S01]  /*6a10*/  LDSM.16.MT88.4 R96, [R226+0x3900] ;  /* 0x00390000e260783b */ /* 0x000f220000004200 */
[----:B------:R-:W-:-:S02]  /*6a20*/  FADD.FTZ R2, R206, R2 ;  /* 0x00000002ce027221 */ /* 0x000fc40000010000 */
[----:B------:R-:W-:Y:S01]  /*6a30*/  FADD.FTZ R4, R67, R4 ;  /* 0x0000000443047221 */ /* 0x000fe20000010000 */
[----:B------:R3:W5:Y:S01]  /*6a40*/  LDL.LU R237, [R1+0x94] ;  /* 0x0000940001ed7983 */ /* 0x0007620000300800 */
[----:B------:R-:W-:Y:S02]  /*6a50*/  FADD.FTZ R3, R186, R3 ;  /* 0x00000003ba037221 */ /* 0x000fe40000010000 */
[----:B------:R-:W-:Y:S01]  /*6a60*/  FADD.FTZ R0, R21, R0 ;  /* 0x0000000015007221 */ /* 0x000fe20000010000 */
[----:B------:R-:W-:Y:S01]  /*6a70*/  ULEA.HI UR4, UR4, UR17, URZ, 0x6 ;  /* 0x0000001104047291 */ /* 0x000fe2000f8f303f */
[----:B------:R-:W-:Y:S01]  /*6a80*/  FADD.FTZ R2, R207, R2 ;  /* 0x00000002cf027221 */ /* 0x000fe20000010000 */
[----:B------:R3:W5:Y:S01]  /*6a90*/  LDL.LU R236, [R1+0x90] ;  /* 0x0000900001ec7983 */ /* 0x0007620000300800 */
[----:B------:R-:W-:Y:S02]  /*6aa0*/  FADD.FTZ R4, R181, R4 ;  /* 0x00000004b5047221 */ /* 0x000fe40000010000 */
[----:B------:R-:W-:Y:S01]  /*6ab0*/  FADD.FTZ R3, R205, R3 ;  /* 0x00000003cd037221 */ /* 0x000fe20000010000 */
[----:B------:R3:W5:Y:S01]  /*6ac0*/  LDL.LU R235, [R1+0x8c] ;  /* 0x00008c0001eb7983 */ /* 0x0007620000300800 */
[----:B------:R-:W-:-:S02]  /*6ad0*/  FADD.FTZ R0, R23, R0 ;  /* 0x0000000017007221 */ /* 0x000fc40000010000 */
[----:B------:R-:W-:Y:S01]  /*6ae0*/  FADD.FTZ R2, R17, R2 ;  /* 0x0000000211027221 */ /* 0x000fe20000010000 */
[----:B------:R3:W5:Y:S01]  /*6af0*/  LDL.LU R234, [R1+0x88] ;  /* 0x0000880001ea7983 */ /* 0x0007620000300800 */
[----:B------:R-:W-:Y:S02]  /*6b00*/  FADD.FTZ R4, R9, R4 ;  /* 0x0000000409047221 */ /* 0x000fe40000010000 */
[----:B------:R-:W-:Y:S01]  /*6b10*/  FADD.FTZ R3, R14, R3 ;  /* 0x000000030e037221 */ /* 0x000fe20000010000 */
[----:B------:R3:W5:Y:S01]  /*6b20*/  LDL.LU R233, [R1+0x84] ;  /* 0x0000840001e97983 */ /* 0x0007620000300800 */
[----:B------:R-:W-:Y:S02]  /*6b30*/  FADD.FTZ R0, R24, R0 ;  /* 0x0000000018007221 */ /* 0x000fe40000010000 */
[----:B------:R-:W-:Y:S01]  /*6b40*/  FADD.FTZ R2, R18, R2 ;  /* 0x0000000212027221 */ /* 0x000fe20000010000 */
[----:B------:R-:W-:Y:S01]  /*6b50*/  USHF.R.S32.HI UR24, URZ, 0x6, UR4 ;  /* 0x000000063f187899 */ /* 0x000fe20008011404 */
[----:B------:R-:W-:Y:S01]  /*6b60*/  FADD.FTZ R4, R10, R4 ;  /* 0x000000040a047221 */ /* 0x000fe20000010000 */
[----:B------:R3:W5:Y:S01]  /*6b70*/  LDL.LU R232, [R1+0x80] ;  /* 0x0000800001e87983 */ /* 0x0007620000300800 */
[----:B------:R-:W-:-:S02]  /*6b80*/  FADD.FTZ R3, R15, R3 ;  /* 0x000000030f037221 */ /* 0x000fc40000010000 */
[----:B------:R-:W-:Y:S01]  /*6b90*/  FADD.FTZ R0, R22, R0 ;  /* 0x0000000016007221 */ /* 0x000fe20000010000 */
[----:B------:R3:W5:Y:S01]  /*6ba0*/  LDL.LU R231, [R1+0x7c] ;  /* 0x00007c0001e77983 */ /* 0x0007620000300800 */
[----:B------:R-:W-:Y:S01]  /*6bb0*/  FADD.FTZ R2, R20, R2 ;  /* 0x0000000214027221 */ /* 0x000fe20000010000 */
[----:B------:R-:W-:Y:S01]  /*6bc0*/  UISETP.LT.AND UP0, UPT, URZ, UR24, UPT ;  /* 0x000000183f00728c */ /* 0x000fe2000bf01270 */
[----:B------:R-:W-:Y:S01]  /*6bd0*/  FADD.FTZ R4, R11, R4 ;  /* 0x000000040b047221 */ /* 0x000fe20000010000 */
[----:B------:R3:W5:Y:S01]  /*6be0*/  LDL.LU R230, [R1+0x78] ;  /* 0x0000780001e67983 */ /* 0x0007620000300800 */
[----:B------:R-:W-:-:S03]  /*6bf0*/  FADD.FTZ R3, R16, R3 ;  /* 0x0000000310037221 */ /* 0x000fc60000010000 */
[----:B------:R3:W5:Y:S01]  /*6c00*/  LDL.LU R229, [R1+0x74] ;  /* 0x0000740001e57983 */ /* 0x0007620000300800 */
[----:B------:R-:W-:-:S03]  /*6c10*/  FADD.FTZ R5, R19, R2 ;  /* 0x0000000213057221 */ /* 0x000fc60000010000 */
[----:B------:R3:W5:Y:S01]  /*6c20*/  LDL.LU R224, [R1+0x70] ;  /* 0x0000700001e07983 */ /* 0x0007620000300800 */
[----:B------:R-:W-:Y:S01]  /*6c30*/  USEL UR24, URZ, UR24, !UP0 ;  /* 0x000000183f187287 */ /* 0x000fe2000c000000 */
[----:B------:R-:W-:Y:S02]  /*6c40*/  FADD.FTZ R2, R13, R3 ;  /* 0x000000030d027221 */ /* 0x000fe40000010000 */
[----:B------:R1:W-:Y:S01]  /*6c50*/  STL [R1+0x4], R0 ;  /* 0x0000040001007387 */ /* 0x0003e20000100800 */
[----:B------:R-:W-:-:S03]  /*6c60*/  UISETP.GE.AND UP0, UPT, UR25, UR24, UPT ;  /* 0x000000181900728c */ /* 0x000fc6000bf06270 */
[----:B------:R3:W-:Y:S03]  /*6c70*/  STL [R1+0xc], R5 ;  /* 0x00000c0501007387 */ /* 0x0007e60000100800 */
[----:B------:R-:W-:Y:S01]  /*6c80*/  PLOP3.LUT P0, PT, PT, PT, UP0, 0x80, 0x0 ;  /* 0x000000000000781c */ /* 0x000fe20003f0f008 */
[----:B-1----:R-:W-:-:S05]  /*6c90*/  FADD.FTZ R0, R12, R4 ;  /* 0x000000040c007221 */ /* 0x002fca0000010000 */
[----:B------:R3:W-:Y:S04]  /*6ca0*/  STL [R1+0x2c], R0 ;  /* 0x00002c0001007387 */ /* 0x0007e80000100800 */
[----:B------:R3:W-:Y:S01]  /*6cb0*/  STL [R1+0x8], R2 ;  /* 0x0000080201007387 */ /* 0x0007e20000100800 */
[C---:B--2---:R-:W-:Y:S08]  /*6cc0*/  HMMA.16816.F32 R168, R124.reuse, R176, R168 ;  /* 0x000000b07ca8723c */ /* 0x044ff000000018a8 */
[C---:B------:R-:W-:Y:S08]  /*6cd0*/  HMMA.16816.F32 R172, R124.reuse, R178, R172 ;  /* 0x000000b27cac723c */ /* 0x040ff000000018ac */
[C---:B------:R-:W-:Y:S08]  /*6ce0*/  HMMA.16816.F32 R72, R124.reuse, R80, R72 ;  /* 0x000000507c48723c */ /* 0x040ff00000001848 */
[C---:B------:R-:W-:Y:S08]  /*6cf0*/  HMMA.16816.F32 R76, R124.reuse, R82, R44 ;  /* 0x000000527c4c723c */ /* 0x040ff0000000182c */
        /* <DEDUP_REMOVED lines=14> */
[----:B------:R-:W-:Y:S07]  /*6de0*/  @!P0 BRA `(.L_x_1489) ;  /* 0x00004d7000008947 */ /* 0x000fee0003800000 */
[----:B---3--:R-:W2:Y:S04]  /*6df0*/  LDL.64 R248, [R1+0x68] ;  /* 0x0000680001f87983 */ /* 0x008ea80000100a00 */
[----:B------:R-:W3:Y:S04]  /*6e00*/  LDL.64 R250, [R1+0x58] ;  /* 0x0000580001fa7983 */ /* 0x000ee80000100a00 */
[----:B------:R-:W4:Y:S04]  /*6e10*/  LDL R29, [R1+0x44] ;  /* 0x00004400011d7983 */ /* 0x000f280000100800 */
[----:B------:R-:W4:Y:S04]  /*6e20*/  LDL.64 R214, [R1+0x50] ;  /* 0x0000500001d67983 */ /* 0x000f280000100a00 */
[----:B------:R-:W4:Y:S01]  /*6e30*/  LDL.64 R26, [R1+0x48] ;  /* 0x00004800011a7983 */ /* 0x000f220000100a00 */
[----:B------:R-:W-:Y:S01]  /*6e40*/  IMAD.MOV.U32 R181, RZ, RZ, R184 ;  /* 0x000000ffffb57224 */ /* 0x000fe200078e00b8 */
[----:B-----5:R-:W-:Y:S01]  /*6e50*/  MOV R187, R182 ;  /* 0x000000b600bb7202 */ /* 0x020fe20000000f00 */
[----:B------:R-:W-:Y:S01]  /*6e60*/  IMAD.MOV.U32 R180, RZ, RZ, R185 ;  /* 0x000000ffffb47224 */ /* 0x000fe200078e00b9 */
[----:B------:R-:W-:Y:S01]  /*6e70*/  UMOV UR26, UR25 ;  /* 0x00000019001a7c82 */ /* 0x000fe20008000000 */
[----:B------:R-:W-:Y:S01]  /*6e80*/  IMAD.MOV.U32 R186, RZ, RZ, R183 ;  /* 0x000000ffffba7224 */ /* 0x000fe200078e00b7 */
[----:B------:R-:W-:-:S02]  /*6e90*/  UMOV UR17, 0xffffffc0 ;  /* 0xffffffc000117882 */ /* 0x000fc40000000000 */
[----:B------:R-:W-:Y:S02]  /*6ea0*/  ULDC.64 UR6, c[0x0][0x208] ;  /* 0x0000820000067ab9 */ /* 0x000fe40000000a00 */
[----:B------:R-:W-:Y:S01]  /*6eb0*/  ULDC.64 UR4, c[0x0][0x1e0] ;  /* 0x0000780000047ab9 */ /* 0x000fe20000000a00 */
[----:B--2---:R-:W-:Y:S02]  /*6ec0*/  IADD3 R3, P1, R248, 0x40, RZ ;  /* 0x00000040f8037810 */ /* 0x004fe40007f3e0ff */
[----:B---3--:R-:W-:Y:S01]  /*6ed0*/  IADD3 R2, P0, R250, 0x40, RZ ;  /* 0x00000040fa027810 */ /* 0x008fe20007f1e0ff */
[----:B----4-:R-:W-:Y:S02]  /*6ee0*/  @P3 IMAD.HI.U32 R0, R29, c[0x0][0x2c8], RZ ;  /* 0x0000b2001d003a27 */ /* 0x010fe400078e00ff */
[----:B------:R1:W-:Y:S04]  /*6ef0*/  STL [R1+0x40], R3 ;  /* 0x0000400301007387 */ /* 0x0003e80000100800 */
[----:B------:R2:W-:Y:S01]  /*6f00*/  STL [R1+0x3c], R2 ;  /* 0x00003c0201007387 */ /* 0x0005e20000100800 */
[----:B-1----:R-:W-:Y:S01]  /*6f10*/  @P3 SHF.R.U32.HI R3, RZ, c[0x0][0x2cc], R0 ;  /* 0x0000b300ff033a19 */ /* 0x002fe20000011600 */
[----:B------:R-:W-:Y:S01]  /*6f20*/  IMAD.X R0, RZ, RZ, R27, P0 ;  /* 0x000000ffff007224 */ /* 0x000fe200000e061b */
[----:B--2---:R-:W-:-:S03]  /*6f30*/  IADD3.X R2, RZ, R215, RZ, P1, !PT ;  /* 0x000000d7ff027210 */ /* 0x004fc60000ffe4ff */
[----:B------:R1:W-:Y:S04]  /*6f40*/  @P3 STL [R1+0x30], R3 ;  /* 0x0000300301003387 */ /* 0x0003e80000100800 */
[----:B------:R1:W-:Y:S04]  /*6f50*/  STL [R1+0x38], R2 ;  /* 0x0000380201007387 */ /* 0x0003e80000100800 */
[----:B------:R1:W-:Y:S02]  /*6f60*/  STL [R1+0x34], R0 ;  /* 0x0000340001007387 */ /* 0x0003e40000100800 */
.L_x_1490:
[----:B--2---:R-:W2:Y:S01]  /*6f70*/  LDL.64 R182, [R1+0x68] ;  /* 0x0000680001b67983 */ /* 0x004ea20000100a00 */
[----:B------:R-:W-:Y:S04]  /*6f80*/  DEPBAR.LE SB0, 0x0 ;  /* 0x000080000000791a */ /* 0x000fe80000000000 */
[----:B------:R-:W-:Y:S01]  /*6f90*/  UISETP.GE.AND UP0, UPT, UR26, URZ, UPT ;  /* 0x0000003f1a00728c */ /* 0x000fe2000bf06270 */
[----:B------:R-:W3:Y:S01]  /*6fa0*/  LDL.64 R184, [R1+0x50] ;  /* 0x0000500001b87983 */ /* 0x000ee20000100a00 */
[----:B------:R-:W-:Y:S02]  /*6fb0*/  UISETP.GE.AND UP1, UPT, UR26, 0x1, UPT ;  /* 0x000000011a00788c */ /* 0x000fe4000bf26270 */
[----:B------:R-:W-:Y:S03]  /*6fc0*/  UIADD3 UR25, UR26, -0x1, URZ ;  /* 0xffffffff1a197890 */ /* 0x000fe6000fffe03f */
[----:B------:R-:W-:Y:S01]  /*6fd0*/  BAR.SYNC.DEFER_BLOCKING 0x0 ;  /* 0x0000000000007b1d */ /* 0x000fe20000010000 */
[----:B------:R-:W-:Y:S03]  /*6fe0*/  PLOP3.LUT P0, PT, PT, PT, UP0, 0x80, 0x0 ;  /* 0x000000000000781c */ /* 0x000fe60003f0f008 */
[----:B------:R-:W-:Y:S02]  /*6ff0*/  @UP0 USHF.R.S32.HI UR20, URZ, 0x1f, UR26 ;  /* 0x0000001f3f140899 */ /* 0x000fe4000801141a */
[----:B------:R-:W-:Y:S02]  /*7000*/  @UP0 UIMAD.WIDE.U32 UR22, UR26, UR6, URZ ;  /* 0x000000061a1602a5 */ /* 0x000fe4000f8e003f */
[----:B------:R-:W-:Y:S02]  /*7010*/  @UP0 UIMAD UR20, UR20, UR6, URZ ;  /* 0x00000006141402a4 */ /* 0x000fe4000f8e023f */
[----:B------:R-:W-:Y:S02]  /*7020*/  @UP0 USHF.L.U32 UR21, UR22, 0x6, URZ ;  /* 0x0000000616150899 */ /* 0x000fe4000800063f */
[----:B------:R-:W-:Y:S04]  /*7030*/  @UP0 UIMAD UR20, UR26, UR7, UR20 ;  /* 0x000000071a1402a4 */ /* 0x000fe8000f8e0214 */
[----:B------:R-:W-:Y:S04]  /*7040*/  @UP0 UIADD3 UR20, UR23, UR20, URZ ;  /* 0x0000001417140290 */ /* 0x000fe8000fffe03f */
[----:B------:R-:W-:Y:S02]  /*7050*/  @UP0 USHF.L.U64.HI UR20, UR22, 0x6, UR20 ;  /* 0x0000000616140899 */ /* 0x000fe40008010214 */
[----:B------:R-:W-:Y:S01]  /*7060*/  @UP1 UIMAD.WIDE.U32 UR22, UR25, UR4, URZ ;  /* 0x00000004191612a5 */ /* 0x000fe2000f8e003f */
[----:B-----5:R-:W-:Y:S08]  /*7070*/  LDSM.16.M88.4 R64, [R231+0x8100] ;  /* 0x00810000e740783b */ /* 0x020ff00000000200 */
[----:B-1----:R-:W4:Y:S04]  /*7080*/  LDL R3, [R1+0x40] ;  /* 0x0000400001037983 */ /* 0x002f280000100800 */
[----:B------:R-:W4:Y:S04]  /*7090*/  LDL R220, [R1+0x38] ;  /* 0x0000380001dc7983 */ /* 0x000f280000100800 */
[----:B------:R-:W1:Y:S08]  /*70a0*/  LDSM.16.M88.4 R16, [R224+0x4100] ;  /* 0x00410000e010783b */ /* 0x000e700000000200 */
[----:B------:R-:W1:Y:S08]  /*70b0*/  LDSM.16.M88.4 R60, [R231+0xa100] ;  /* 0x00a10000e73c783b */ /* 0x000e700000000200 */
[----:B------:R-:W1:Y:S08]  /*70c0*/  LDSM.16.M88.4 R32, [R224+0x4900] ;  /* 0x00490000e020783b */ /* 0x000e700000000200 */
[----:B------:R-:W1:Y:S08]  /*70d0*/  LDSM.16.M88.4 R48, [R224+0x5100] ;  /* 0x00510000e030783b */ /* 0x000e700000000200 */
[----:B------:R-:W1:Y:S02]  /*70e0*/  LDSM.16.M88.4 R204, [R224+0x5900] ;  /* 0x00590000e0cc783b */ /* 0x000e640000000200 */
[-C--:B-1----:R-:W-:Y:S06]  /*70f0*/  HMMA.16816.F32 R4, R64, R16.reuse, RZ ;  /* 0x000000104004723c */ /* 0x082fec00000018ff */
[----:B------:R-:W-:Y:S02]  /*7100*/  LDSM.16.M88.4 R208, [R233+0x8100] ;  /* 0x00810000e9d0783b */ /* 0x000fe40000000200 */
[C---:B------:R-:W-:Y:S06]  /*7110*/  HMMA.16816.F32 R8, R60.reuse, R16, RZ ;  /* 0x000000103c08723c */ /* 0x040fec00000018ff */
[----:B------:R-:W1:Y:S02]  /*7120*/  LDSM.16.M88.4 R212, [R235] ;  /* 0x00000000ebd4783b */ /* 0x000e640000000200 */
[-C--:B------:R-:W-:Y:S06]  /*7130*/  HMMA.16816.F32 R12, R60, R18.reuse, RZ ;  /* 0x000000123c0c723c */ /* 0x080fec00000018ff */
[----:B------:R-:W1:Y:S02]  /*7140*/  LDSM.16.M88.4 R216, [R233+0xa100] ;  /* 0x00a10000e9d8783b */ /* 0x000e640000000200 */
[C---:B------:R-:W-:Y:S06]  /*7150*/  HMMA.16816.F32 R16, R64.reuse, R18, RZ ;  /* 0x000000124010723c */ /* 0x040fec00000018ff */
[----:B------:R1:W-:Y:S04]  /*7160*/  STL [R1+0x94], R131 ;  /* 0x0000948301007387 */ /* 0x0003e80000100800 */
[----:B------:R-:W-:Y:S01]  /*7170*/  STL [R1+0x70], R235 ;  /* 0x000070eb01007387 */ /* 0x000fe20000100800 */
[-C--:B------:R-:W-:Y:S03]  /*7180*/  HMMA.16816.F32 R20, R64, R32.reuse, RZ ;  /* 0x000000204014723c */ /* 0x080fe600000018ff */
[----:B------:R-:W-:Y:S04]  /*7190*/  STL [R1+0x74], R243 ;  /* 0x000074f301007387 */ /* 0x000fe80000100800 */
[----:B------:R-:W-:Y:S01]  /*71a0*/  STL [R1+0x78], R242 ;  /* 0x000078f201007387 */ /* 0x000fe20000100800 */
[C---:B------:R-:W-:Y:S03]  /*71b0*/  HMMA.16816.F32 R24, R60.reuse, R32, RZ ;  /* 0x000000203c18723c */ /* 0x040fe600000018ff */
[----:B------:R-:W-:Y:S04]  /*71c0*/  STL [R1+0x7c], R241 ;  /* 0x00007cf101007387 */ /* 0x000fe80000100800 */
[----:B------:R-:W4:Y:S01]  /*71d0*/  LDL R222, [R1+0x60] ;  /* 0x0000600001de7983 */ /* 0x000f220000100800 */
[-C--:B------:R-:W-:Y:S03]  /*71e0*/  HMMA.16816.F32 R28, R60, R34.reuse, RZ ;  /* 0x000000223c1c723c */ /* 0x080fe600000018ff */
[----:B-1----:R-:W4:Y:S05]  /*71f0*/  LDL R131, [R1+0x30] ;  /* 0x0000300001837983 */ /* 0x002f2a0000100800 */
        /* <DEDUP_REMOVED lines=21> */
[C---:B------:R-:W-:Y:S04]  /*7350*/  HMMA.16816.F32 R40, R216.reuse, R212, R40 ;  /* 0x000000d4d828723c */ /* 0x040fe80000001828 */
[----:B------:R-:W-:Y:S04]  /*7360*/  @P0 IADD3 R0, P1, R182, UR21, RZ ;  /* 0x00000015b6000c10 */ /* 0x000fe8000ff3e0ff */
[-C--:B------:R-:W-:Y:S04]  /*7370*/  HMMA.16816.F32 R44, R216, R214.reuse, R44 ;  /* 0x000000d6d82c723c */ /* 0x080fe8000000182c */
[C---:B------:R-:W-:Y:S02]  /*7380*/  @P0 LEA R182, P2, R0.reuse, c[0x0][0x1f8], 0x1 ;  /* 0x00007e0000b60a11 */ /* 0x040fe400078408ff */
[----:B---3--:R-:W-:Y:S02]  /*7390*/  @P0 IADD3.X R2, R185, UR20, RZ, P1, !PT ;  /* 0x00000014b9020c10 */ /* 0x008fe40008ffe4ff */
[C---:B------:R-:W-:Y:S04]  /*73a0*/  HMMA.16816.F32 R48, R208.reuse, R214, R48 ;  /* 0x000000d6d030723c */ /* 0x040fe80000001830 */
[----:B------:R-:W-:Y:S04]  /*73b0*/  @P0 LEA.HI.X R183, R0, c[0x0][0x1fc], R2, 0x1, P2 ;  /* 0x00007f0000b70a11 */ /* 0x000fe800010f0c02 */
[-C--:B-1----:R-:W-:Y:S01]  /*73c0*/  HMMA.16816.F32 R52, R208, R204.reuse, R52 ;  /* 0x000000ccd034723c */ /* 0x082fe20000001834 */
[----:B------:R-:W-:Y:S01]  /*73d0*/  @!PT LDS RZ, [RZ] ;  /* 0x00000000fffff984 */ /* 0x000fe20000000800 */
[----:B------:R-:W-:Y:S01]  /*73e0*/  @!PT LDS RZ, [RZ] ;  /* 0x00000000fffff984 */ /* 0x000fe20000000800 */
[----:B------:R-:W-:Y:S01]  /*73f0*/  @!PT LDS RZ, [RZ] ;  /* 0x00000000fffff984 */ /* 0x000fe20000000800 */
[----:B------:R1:W-:Y:S07]  /*7400*/  @P0 LDGSTS.E.BYPASS.LTC128B.128 [R245+0x100], [R182.64], !P5 ;  /* 0x00100000b6f50fae */ /* 0x0003ee000e901d52 */
[C---:B------:R-:W-:Y:S08]  /*7410*/  HMMA.16816.F32 R56, R216.reuse, R204, R56 ;  /* 0x000000ccd838723c */ /* 0x040ff00000001838 */
[-C--:B------:R-:W-:Y:S08]  /*7420*/  HMMA.16816.F32 R60, R216, R206.reuse, R60 ;  /* 0x000000ced83c723c */ /* 0x080ff0000000183c */
[----:B------:R-:W-:Y:S04]  /*7430*/  HMMA.16816.F32 R64, R208, R206, R64 ;  /* 0x000000ced040723c */ /* 0x000fe80000001840 */
[----:B----4-:R-:W-:Y:S01]  /*7440*/  @P0 IADD3 R3, P1, R3, UR21, RZ ;  /* 0x0000001503030c10 */ /* 0x010fe2000ff3e0ff */
[----:B------:R-:W-:Y:S03]  /*7450*/  UIMAD UR21, UR26, UR17, 0x1 ;  /* 0x000000011a1574a4 */ /* 0x000fe6000f8e0211 */
[C---:B------:R-:W-:Y:S04]  /*7460*/  @P0 LEA R184, P2, R3.reuse, c[0x0][0x1f8], 0x1 ;  /* 0x00007e0003b80a11 */ /* 0x040fe800078408ff */
[----:B------:R-:W-:Y:S01]  /*7470*/  @P0 IADD3.X R0, R220, UR20, RZ, P1, !PT ;  /* 0x00000014dc000c10 */ /* 0x000fe20008ffe4ff */
[----:B------:R-:W-:Y:S01]  /*7480*/  @UP1 USHF.R.S32.HI UR20, URZ, 0x1f, UR25 ;  /* 0x0000001f3f141899 */ /* 0x000fe20008011419 */
[----:B------:R-:W-:Y:S01]  /*7490*/  @P0 IADD3 R2, P1, R182, UR10, RZ ;  /* 0x0000000ab6020c10 */ /* 0x000fe2000ff3e0ff */
[----:B------:R-:W2:Y:S01]  /*74a0*/  LDL.64 R220, [R1+0x58] ;  /* 0x0000580001dc7983 */ /* 0x000ea20000100a00 */
[----:B------:R-:W-:Y:S01]  /*74b0*/  @P0 LEA.HI.X R185, R3, c[0x0][0x1fc], R0, 0x1, P2 ;  /* 0x00007f0003b90a11 */ /* 0x000fe200010f0c00 */
[----:B------:R-:W-:Y:S01]  /*74c0*/  @UP1 UIMAD UR20, UR20, UR4, URZ ;  /* 0x00000004141412a4 */ /* 0x000fe2000f8e023f */
[----:B------:R-:W-:Y:S02]  /*74d0*/  @P0 IADD3.X R3, R183, UR14, RZ, P1, !PT ;  /* 0x0000000eb7030c10 */ /* 0x000fe40008ffe4ff */
[C---:B-1----:R-:W-:Y:S01]  /*74e0*/  @P0 IADD3 R182, P1, R2.reuse, UR10, RZ ;  /* 0x0000000a02b60c10 */ /* 0x042fe2000ff3e0ff */
[----:B------:R1:W-:Y:S01]  /*74f0*/  @P0 LDGSTS.E.BYPASS.LTC128B.128 [R245+0x2100], [R184.64], !P4 ;  /* 0x02100000b8f50fae */ /* 0x0003e2000e101d52 */
[----:B------:R-:W-:Y:S01]  /*7500*/  @P0 IADD3 R204, P6, R2, UR16, RZ ;  /* 0x0000001002cc0c10 */ /* 0x000fe2000ffde0ff */
[----:B------:R-:W-:Y:S01]  /*7510*/  @UP1 UIMAD UR20, UR25, UR5, UR20 ;  /* 0x00000005191412a4 */ /* 0x000fe2000f8e0214 */
[C---:B------:R-:W-:Y:S02]  /*7520*/  @P0 IADD3.X R183, R3.reuse, UR14, RZ, P1, !PT ;  /* 0x0000000e03b70c10 */ /* 0x040fe40008ffe4ff */
[----:B------:R-:W-:Y:S01]  /*7530*/  @P0 IADD3.X R205, R3, UR15, RZ, P6, !PT ;  /* 0x0000000f03cd0c10 */ /* 0x000fe2000b7fe4ff */
[----:B------:R-:W-:Y:S01]  /*7540*/  @UP1 UIADD3 UR20, UR23, UR20, URZ ;  /* 0x0000001417141290 */ /* 0x000fe2000fffe03f */
[----:B------:R-:W-:Y:S01]  /*7550*/  PLOP3.LUT P6, PT, PT, PT, UP1, 0x80, 0x0 ;  /* 0x000000000000781c */ /* 0x000fe20003fcf018 */
[----:B------:R3:W-:Y:S01]  /*7560*/  @P0 LDGSTS.E.BYPASS.LTC128B.128 [R245+0x900], [R2.64], !P5 ;  /* 0x0090000002f50fae */ /* 0x0007e2000e901d52 */
[----:B------:R-:W-:Y:S02]  /*7570*/  @UP1 USHF.L.U64.HI UR23, UR4, 0x5, UR5 ;  /* 0x0000000504171899 */ /* 0x000fe40008010205 */
[----:B------:R-:W-:Y:S05]  /*7580*/  @UP1 USHF.L.U64.HI UR20, UR22, 0x6, UR20 ;  /* 0x0000000616141899 */ /* 0x000fea0008010214 */
[----:B------:R3:W-:Y:S08]  /*7590*/  @P0 LDGSTS.E.BYPASS.LTC128B.128 [R245+0x2900], [R2.64+0x80], !P4 ;  /* 0x0290008002f50fae */ /* 0x0007f0000e101d52 */
[----:B------:R4:W-:Y:S01]  /*75a0*/  @P0 LDGSTS.E.BYPASS.LTC128B.128 [R245+0x1100], [R182.64], !P5 ;  /* 0x01100000b6f50fae */ /* 0x0009e2000e901d52 */
[C---:B-1----:R-:W-:Y:S04]  /*75b0*/  @P0 IADD3 R184, P2, R182.reuse, UR10, RZ ;  /* 0x0000000ab6b80c10 */ /* 0x042fe8000ff5e0ff */
[C---:B------:R-:W-:Y:S03]  /*75c0*/  @P0 IADD3.X R185, R183.reuse, UR14, RZ, P2, !PT ;  /* 0x0000000eb7b90c10 */ /* 0x040fe600097fe4ff */
[----:B------:R1:W-:Y:S08]  /*75d0*/  @P0 LDGSTS.E.BYPASS.LTC128B.128 [R245+0x3100], [R204.64], !P4 ;  /* 0x03100000ccf50fae */ /* 0x0003f0000e101d52 */
[----:B------:R1:W-:Y:S01]  /*75e0*/  @P0 LDGSTS.E.BYPASS.LTC128B.128 [R245+0x1900], [R184.64], !P5 ;  /* 0x01900000b8f50fae */ /* 0x0003e2000e901d52 */
[----:B---3--:R-:W-:Y:S04]  /*75f0*/  @P0 IADD3 R2, P1, R182, UR16, RZ ;  /* 0x00000010b6020c10 */ /* 0x008fe8000ff3e0ff */
[----:B------:R-:W-:Y:S03]  /*7600*/  @P0 IADD3.X R3, R183, UR15, RZ, P1, !PT ;  /* 0x0000000fb7030c10 */ /* 0x000fe60008ffe4ff */
[----:B------:R-:W-:Y:S04]  /*7610*/  STL [R1+0x80], R231 ;  /* 0x000080e701007387 */ /* 0x000fe80000100800 */
[----:B------:R3:W-:Y:S08]  /*7620*/  @P0 LDGSTS.E.BYPASS.LTC128B.128 [R245+0x3900], [R2.64], !P4 ;  /* 0x0390000002f50fae */ /* 0x0007f0000e101d52 */
[----:B------:R-:W-:Y:S08]  /*7630*/  LDSM.16.M88.4 R212, [R232+0x8100] ;  /* 0x00810000e8d4783b */ /* 0x000ff00000000200 */
[----:B------:R-:W3:Y:S08]  /*7640*/  LDSM.16.M88.4 R216, [R230+0x4100] ;  /* 0x00410000e6d8783b */ /* 0x000ef00000000200 */
[----:B-1----:R-:W1:Y:S08]  /*7650*/  LDSM.16.M88.4 R204, [R232+0xa100] ;  /* 0x00a10000e8cc783b */ /* 0x002e700000000200 */
[----:B------:R-:W4:Y:S08]  /*7660*/  LDSM.16.M88.4 R208, [R230+0x4900] ;  /* 0x00490000e6d0783b */ /* 0x000f300000000200 */
[----:B------:R-:W0:Y:S08]  /*7670*/  LDGDEPBAR ;  /* 0x00000000000079af */ /* 0x000e300000000000 */
[----:B------:R-:W-:Y:S04]  /*7680*/  STL [R1+0x84], R224 ;  /* 0x000084e001007387 */ /* 0x000fe80000100800 */
[----:B------:R-:W-:Y:S01]  /*7690*/  STL [R1+0x88], R240 ;  /* 0x000088f001007387 */ /* 0x000fe20000100800 */
[-C--:B---3--:R-:W-:Y:S03]  /*76a0*/  HMMA.16816.F32 R4, R212, R216.reuse, R4 ;  /* 0x000000d8d404723c */ /* 0x088fe60000001804 */
[----:B------:R-:W-:Y:S04]  /*76b0*/  STL [R1+0x8c], R233 ;  /* 0x00008ce901007387 */ /* 0x000fe80000100800 */
[----:B------:R-:W-:Y:S01]  /*76c0*/  STL [R1+0x90], R239 ;  /* 0x000090ef01007387 */ /* 0x000fe20000100800 */
[C---:B-1----:R-:W-:Y:S03]  /*76d0*/  HMMA.16816.F32 R8, R204.reuse, R216, R8 ;  /* 0x000000d8cc08723c */ /* 0x042fe60000001808 */
[----:B------:R1:W3:Y:S05]  /*76e0*/  LDL R0, [R1+0x44] ;  /* 0x0000440001007983 */ /* 0x0002ea0000100800 */
[-C--:B------:R-:W-:Y:S08]  /*76f0*/  HMMA.16816.F32 R12, R204, R218.reuse, R12 ;  /* 0x000000dacc0c723c */ /* 0x080ff0000000180c */
[C---:B------:R-:W-:Y:S01]  /*7700*/  HMMA.16816.F32 R16, R212.reuse, R218, R16 ;  /* 0x000000dad410723c */ /* 0x040fe20000001810 */
[----:B------:R-:W1:Y:S07]  /*7710*/  LDSM.16.M88.4 R216, [R230+0x5100] ;  /* 0x00510000e6d8783b */ /* 0x000e6e0000000200 */
[-C--:B----4-:R-:W-:Y:S08]  /*7720*/  HMMA.16816.F32 R20, R212, R208.reuse, R20 ;  /* 0x000000d0d414723c */ /* 0x090ff00000001814 */
        /* <DEDUP_REMOVED lines=15> */
[----:B------:R-:W2:Y:S01]  /*7820*/  LDSM.16.M88.4 R212, [R229+0x800] ;  /* 0x00080000e5d4783b */ /* 0x000ea20000000200 */
[-C--:B-1----:R-:W-:Y:S08]  /*7830*/  HMMA.16816.F32 R4, R204, R216.reuse, R4 ;  /* 0x000000d8cc04723c */ /* 0x082ff00000001804 */
[C---:B----4-:R-:W-:Y:S08]  /*7840*/  HMMA.16816.F32 R8, R208.reuse, R216, R8 ;  /* 0x000000d8d008723c */ /* 0x050ff00000001808 */
[-C--:B------:R-:W-:Y:S08]  /*7850*/  HMMA.16816.F32 R12, R208, R218.reuse, R12 ;  /* 0x000000dad00c723c */ /* 0x080ff0000000180c */
[C---:B------:R-:W-:Y:S01]  /*7860*/  HMMA.16816.F32 R16, R204.reuse, R218, R16 ;  /* 0x000000dacc10723c */ /* 0x040fe20000001810 */
[----:B------:R-:W1:Y:S07]  /*7870*/  LDSM.16.M88.4 R216, [R229+0x1000] ;  /* 0x00100000e5d8783b */ /* 0x000e6e0000000200 */
[-C--:B--2---:R-:W-:Y:S08]  /*7880*/  HMMA.16816.F32 R20, R204, R212.reuse, R20 ;  /* 0x000000d4cc14723c */ /* 0x084ff00000001814 */
[C---:B------:R-:W-:Y:S08]  /*7890*/  HMMA.16816.F32 R24, R208.reuse, R212, R24 ;  /* 0x000000d4d018723c */ /* 0x040ff00000001818 */
[-C--:B------:R-:W-:Y:S08]  /*78a0*/  HMMA.16816.F32 R28, R208, R214.reuse, R28 ;  /* 0x000000d6d01c723c */ /* 0x080ff0000000181c */
[C---:B------:R-:W-:Y:S01]  /*78b0*/  HMMA.16816.F32 R32, R204.reuse, R214, R32 ;  /* 0x000000d6cc20723c */ /* 0x040fe20000001820 */
[----:B------:R-:W2:Y:S07]  /*78c0*/  LDSM.16.M88.4 R212, [R229+0x1800] ;  /* 0x00180000e5d4783b */ /* 0x000eae0000000200 */
        /* <DEDUP_REMOVED lines=8> */
[----:B------:R-:W1:Y:S07]  /*7950*/  LDSM.16.M88.4 R208, [R231+0xc100] ;  /* 0x00c10000e7d0783b */ /* 0x000e6e0000000200 */
[----:B------:R-:W-:Y:S01]  /*7960*/  HMMA.16816.F32 R64, R204, R214, R64 ;  /* 0x000000d6cc40723c */ /* 0x000fe20000001840 */
[----:B------:R-:W2:Y:S08]  /*7970*/  LDSM.16.M88.4 R204, [R231+0xe100] ;  /* 0x00e10000e7cc783b */ /* 0x000eb00000000200 */
[----:B------:R-:W4:Y:S01]  /*7980*/  LDSM.16.M88.4 R212, [R224+0x6900] ;  /* 0x00690000e0d4783b */ /* 0x000f220000000200 */
[-C--:B-1----:R-:W-:Y:S05]  /*7990*/  HMMA.16816.F32 R4, R208, R216.reuse, R4 ;  /* 0x000000d8d004723c */ /* 0x082fea0000001804 */
[----:B---3--:R-:W-:Y:S02]  /*79a0*/  @P3 IMAD.MOV.U32 R0, RZ, RZ, R131 ;  /* 0x000000ffff003224 */ /* 0x008fe400078e0083 */
[----:B------:R-:W3:Y:S01]  /*79b0*/  LDL R131, [R1+0x34] ;  /* 0x0000340001837983 */ /* 0x000ee20000100800 */
[C---:B--2---:R-:W-:Y:S03]  /*79c0*/  HMMA.16816.F32 R8, R204.reuse, R216, R8 ;  /* 0x000000d8cc08723c */ /* 0x044fe60000001808 */
[----:B------:R-:W-:Y:S05]  /*79d0*/  SHFL.IDX PT, R185, R0, 0x2, 0x1c1f ;  /* 0x005c1f0000b97f89 */ /* 0x000fea00000e0000 */
[-C--:B------:R-:W-:Y:S03]  /*79e0*/  HMMA.16816.F32 R12, R204, R218.reuse, R12 ;  /* 0x000000dacc0c723c */ /* 0x080fe6000000180c */
[----:B------:R-:W-:Y:S05]  /*79f0*/  SHFL.IDX PT, R183, R0, 0x3, 0x1c1f ;  /* 0x007c1f0000b77f89 */ /* 0x000fea00000e0000 */
[C---:B------:R-:W-:Y:S03]  /*7a00*/  HMMA.16816.F32 R16, R208.reuse, R218, R16 ;  /* 0x000000dad010723c */ /* 0x040fe60000001810 */
[----:B------:R-:W1:Y:S05]  /*7a10*/  LDSM.16.M88.4 R216, [R224+0x7100] ;  /* 0x00710000e0d8783b */ /* 0x000e6a0000000200 */
[-C--:B----4-:R-:W-:Y:S03]  /*7a20*/  HMMA.16816.F32 R20, R208, R212.reuse, R20 ;  /* 0x000000d4d014723c */ /* 0x090fe60000001814 */
[----:B------:R-:W2:Y:S05]  /*7a30*/  SHFL.IDX PT, R3, R0, RZ, 0x1c1f ;  /* 0x001c1fff00037589 */ /* 0x000eaa00000e0000 */
[C---:B------:R-:W-:Y:S03]  /*7a40*/  HMMA.16816.F32 R24, R204.reuse, R212, R24 ;  /* 0x000000d4cc18723c */ /* 0x040fe60000001818 */
[----:B------:R4:W1:Y:S05]  /*7a50*/  SHFL.IDX PT, R2, R0, 0x1, 0x1c1f ;  /* 0x003c1f0000027f89 */ /* 0x00086a00000e0000 */
[-C--:B------:R-:W-:Y:S08]  /*7a60*/  HMMA.16816.F32 R28, R204, R214.reuse, R28 ;  /* 0x000000d6cc1c723c */ /* 0x080ff0000000181c */
[C---:B------:R-:W-:Y:S01]  /*7a70*/  HMMA.16816.F32 R32, R208.reuse, R214, R32 ;  /* 0x000000d6d020723c */ /* 0x040fe20000001820 */
[----:B------:R-:W2:Y:S07]  /*7a80*/  LDSM.16.M88.4 R212, [R224+0x7900] ;  /* 0x00790000e0d4783b */ /* 0x000eae0000000200 */
[-C--:B-1----:R-:W-:Y:S01]  /*7a90*/  HMMA.16816.F32 R36, R208, R216.reuse, R36 ;  /* 0x000000d8d024723c */ /* 0x082fe20000001824 */
[----:B----4-:R-:W-:Y:S05]  /*7aa0*/  IMAD.U32 R0, RZ, RZ, UR8 ;  /* 0x00000008ff007e24 */ /* 0x010fea000f8e00ff */
[----:B------:R-:W-:Y:S01]  /*7ab0*/  IADD3 R0, R0, UR21, -R222 ;  /* 0x0000001500007c10 */ /* 0x000fe2000fffe8de */
[----:B------:R-:W-:Y:S01]  /*7ac0*/  @UP1 USHF.L.U32 UR21, UR22, 0x6, URZ ;  /* 0x0000000616151899 */ /* 0x000fe2000800063f */
[C---:B------:R-:W-:Y:S01]  /*7ad0*/  HMMA.16816.F32 R40, R204.reuse, R216, R40 ;  /* 0x000000d8cc28723c */ /* 0x040fe20000001828 */
[----:B------:R-:W-:Y:S03]  /*7ae0*/  @UP1 USHF.L.U32 UR22, UR4, 0x5, URZ ;  /* 0x0000000504161899 */ /* 0x000fe6000800063f */
[----:B------:R-:W-:Y:S02]  /*7af0*/  IADD3 R182, R0, -UR11, RZ ;  /* 0x8000000b00b67c10 */ /* 0x000fe4000fffe0ff */
[----:B------:R-:W-:Y:S02]  /*7b00*/  @P6 IADD3 R184, P0, R220, UR21, RZ ;  /* 0x00000015dcb86c10 */ /* 0x000fe4000ff1e0ff */
[-C--:B------:R-:W-:Y:S04]  /*7b10*/  HMMA.16816.F32 R44, R204, R218.reuse, R44 ;  /* 0x000000dacc2c723c */ /* 0x080fe8000000182c */
[C---:B--2---:R-:W-:Y:S01]  /*7b20*/  IADD3 R3, R182.reuse, R3, RZ ;  /* 0x00000003b6037210 */ /* 0x044fe20007ffe0ff */
[C---:B------:R-:W-:Y:S02]  /*7b30*/  IMAD.IADD R2, R182.reuse, 0x1, R2 ;  /* 0x00000001b6027824 */ /* 0x040fe400078e0202 */
[C---:B------:R-:W-:Y:S01]  /*7b40*/  IMAD.IADD R0, R182.reuse, 0x1, R185 ;  /* 0x00000001b6007824 */ /* 0x040fe200078e02b9 */
[C---:B------:R-:W-:Y:S01]  /*7b50*/  HMMA.16816.F32 R48, R208.reuse, R218, R48 ;  /* 0x000000dad030723c */ /* 0x040fe20000001830 */
[----:B------:R-:W-:Y:S03]  /*7b60*/  LDSM.16.M88.4 R216, [R240] ;  /* 0x00000000f0d8783b */ /* 0x000fe60000000200 */
[----:B------:R-:W-:Y:S02]  /*7b70*/  IADD3 R182, R182, R183, RZ ;  /* 0x000000b7b6b67210 */ /* 0x000fe40007ffe0ff */
[----:B------:R-:W-:Y:S02]  /*7b80*/  ISETP.GT.AND P2, PT, R2, RZ, PT ;  /* 0x000000ff0200720c */ /* 0x000fe40003f44270 */
[-C--:B------:R-:W-:Y:S08]  /*7b90*/  HMMA.16816.F32 R52, R208, R212.reuse, R52 ;  /* 0x000000d4d034723c */ /* 0x080ff00000001834 */
[C---:B------:R-:W-:Y:S08]  /*7ba0*/  HMMA.16816.F32 R56, R204.reuse, R212, R56 ;  /* 0x000000d4cc38723c */ /* 0x040ff00000001838 */
[-C--:B------:R-:W-:Y:S01]  /*7bb0*/  HMMA.16816.F32 R60, R204, R214.reuse, R60 ;  /* 0x000000d6cc3c723c */ /* 0x080fe2000000183c */
[----:B------:R-:W1:Y:S07]  /*7bc0*/  LDSM.16.M88.4 R204, [R233+0xc100] ;  /* 0x00c10000e9cc783b */ /* 0x000e6e0000000200 */
[----:B------:R-:W-:Y:S01]  /*7bd0*/  HMMA.16816.F32 R64, R208, R214, R64 ;  /* 0x000000d6d040723c */ /* 0x000fe20000001840 */
[----:B------:R-:W2:Y:S08]  /*7be0*/  LDSM.16.M88.4 R208, [R233+0xe100] ;  /* 0x00e10000e9d0783b */ /* 0x000eb00000000200 */
[----:B------:R-:W4:Y:S01]  /*7bf0*/  LDSM.16.M88.4 R212, [R239] ;  /* 0x00000000efd4783b */ /* 0x000f220000000200 */
[-C--:B-1----:R-:W-:Y:S08]  /*7c00*/  HMMA.16816.F32 R4, R204, R216.reuse, R4 ;  /* 0x000000d8cc04723c */ /* 0x082ff00000001804 */
[C---:B--2---:R-:W-:Y:S08]  /*7c10*/  HMMA.16816.F32 R8, R208.reuse, R216, R8 ;  /* 0x000000d8d008723c */ /* 0x044ff00000001808 */
[-C--:B------:R-:W-:Y:S08]  /*7c20*/  HMMA.16816.F32 R12, R208, R218.reuse, R12 ;  /* 0x000000dad00c723c */ /* 0x080ff0000000180c */
[C---:B------:R-:W-:Y:S01]  /*7c30*/  HMMA.16816.F32 R16, R204.reuse, R218, R16 ;  /* 0x000000dacc10723c */ /* 0x040fe20000001810 */
[----:B------:R-:W1:Y:S07]  /*7c40*/  LDSM.16.M88.4 R216, [R238] ;  /* 0x00000000eed8783b */ /* 0x000e6e0000000200 */
[-C--:B----4-:R-:W-:Y:S08]  /*7c50*/  HMMA.16816.F32 R20, R204, R212.reuse, R20 ;  /* 0x000000d4cc14723c */ /* 0x090ff00000001814 */
        /* <DEDUP_REMOVED lines=16> */
[-C--:B-1----:R-:W-:Y:S08]  /*7d60*/  HMMA.16816.F32 R4, R208, R216.reuse, R4 ;  /* 0x000000d8d004723c */ /* 0x082ff00000001804 */
[C---:B--2---:R-:W-:Y:S08]  /*7d70*/  HMMA.16816.F32 R8, R204.reuse, R216, R8 ;  /* 0x000000d8cc08723c */ /* 0x044ff00000001808 */
[-C--:B------:R-:W-:Y:S08]  /*7d80*/  HMMA.16816.F32 R12, R204, R218.reuse, R12 ;  /* 0x000000dacc0c723c */ /* 0x080ff0000000180c */
[C---:B------:R-:W-:Y:S01]  /*7d90*/  HMMA.16816.F32 R16, R208.reuse, R218, R16 ;  /* 0x000000dad010723c */ /* 0x040fe20000001810 */
[----:B------:R-:W1:Y:S07]  /*7da0*/  LDSM.16.M88.4 R216, [R230+0x7100] ;  /* 0x00710000e6d8783b */ /* 0x000e6e0000000200 */
[-C--:B----4-:R-:W-:Y:S08]  /*7db0*/  HMMA.16816.F32 R20, R208, R212.reuse, R20 ;  /* 0x000000d4d014723c */ /* 0x090ff00000001814 */
        /* <DEDUP_REMOVED lines=25> */
[----:B------:R-:W2:Y:S01]  /*7f50*/  LDSM.16.M88.4 R212, [R229+0x3800] ;  /* 0x00380000e5d4783b */ /* 0x000ea20000000200 */
[----:B------:R-:W-:Y:S06]  /*7f60*/  DEPBAR.LE SB0, 0x0 ;  /* 0x000080000000791a */ /* 0x000fec0000000000 */
[-C--:B-1----:R-:W-:Y:S01]  /*7f70*/  HMMA.16816.F32 R36, R204, R216.reuse, R36 ;  /* 0x000000d8cc24723c */ /* 0x082fe20000001824 */
[----:B------:R-:W-:Y:S07]  /*7f80*/  BAR.SYNC.DEFER_BLOCKING 0x0 ;  /* 0x0000000000007b1d */ /* 0x000fee0000010000 */
[C---:B------:R-:W-:Y:S08]  /*7f90*/  HMMA.16816.F32 R40, R208.reuse, R216, R40 ;  /* 0x000000d8d028723c */ /* 0x040ff00000001828 */
[-C--:B------:R-:W-:Y:S08]  /*7fa0*/  HMMA.16816.F32 R44, R208, R218.reuse, R44 ;  /* 0x000000dad02c723c */ /* 0x080ff0000000182c */
[C---:B------:R-:W-:Y:S01]  /*7fb0*/  HMMA.16816.F32 R48, R204.reuse, R218, R48 ;  /* 0x000000dacc30723c */ /* 0x040fe20000001830 */
[----:B------:R-:W4:Y:S06]  /*7fc0*/  LDL.64 R218, [R1+0x48] ;  /* 0x0000480001da7983 */ /* 0x000f2c0000100a00 */
[----:B------:R-:W3:Y:S01]  /*7fd0*/  LDL R216, [R1+0x3c] ;  /* 0x00003c0001d87983 */ /* 0x000ee20000100800 */
[-C--:B--2---:R-:W-:Y:S08]  /*7fe0*/  HMMA.16816.F32 R52, R204, R212.reuse, R52 ;  /* 0x000000d4cc34723c */ /* 0x084ff00000001834 */
[C---:B------:R-:W-:Y:S07]  /*7ff0*/  HMMA.16816.F32 R56, R208.reuse, R212, R56 ;  /* 0x000000d4d038723c */ /* 0x040fee0000001838 */
[----:B------:R-:W-:Y:S01]  /*8000*/  FSEL R212, R6, -INF , P2 ;  /* 0xff80000006d47808 */ /* 0x000fe20001000000 */
[-C--:B------:R-:W-:Y:S03]  /*8010*/  HMMA.16816.F32 R60, R208, R214.reuse, R60 ;  /* 0x000000d6d03c723c */ /* 0x080fe6000000183c */
[----:B------:R-:W-:Y:S04]  /*8020*/  ISETP.GT.AND P2, PT, R182, RZ, PT ;  /* 0x000000ffb600720c */ /* 0x000fe80003f44270 */
[----:B------:R-:W-:Y:S01]  /*8030*/  @P6 LEA R208, P1, R184, c[0x0][0x1c8], 0x1 ;  /* 0x00007200b8d06a11 */ /* 0x000fe200078208ff */
[----:B------:R-:W-:Y:S04]  /*8040*/  HMMA.16816.F32 R64, R204, R214, R64 ;  /* 0x000000d6cc40723c */ /* 0x000fe80000001840 */
[----:B------:R-:W-:Y:S02]  /*8050*/  FSEL R223, R10, -INF , P2 ;  /* 0xff8000000adf7808 */ /* 0x000fe40001000000 */
[----:B------:R-:W-:Y:S06]  /*8060*/  ISETP.GT.AND P2, PT, R0, 0x9, PT ;  /* 0x000000090000780c */ /* 0x000fec0003f44270 */
[----:B------:R-:W-:Y:S02]  /*8070*/  FSEL R221, R13, -INF , P2 ;  /* 0xff8000000ddd7808 */ /* 0x000fe40001000000 */
[----:B------:R-:W-:Y:S04]  /*8080*/  ISETP.GT.AND P2, PT, R3, 0x8, PT ;  /* 0x000000080300780c */ /* 0x000fe80003f44270 */
[----:B------:R-:W-:Y:S02]  /*8090*/  FSEL R16, R16, -INF , P2 ;  /* 0xff80000010107808 */ /* 0x000fe40001000000 */
[----:B------:R-:W-:Y:S04]  /*80a0*/  ISETP.GT.AND P2, PT, R2, 0x9, PT ;  /* 0x000000090200780c */ /* 0x000fe80003f44270 */
[----:B------:R-:W-:Y:S02]  /*80b0*/  FSEL R19, R19, -INF , P2 ;  /* 0xff80000013137808 */ /* 0x000fe40001000000 */
[----:B------:R-:W-:Y:S04]  /*80c0*/  ISETP.GT.AND P2, PT, R3, 0x11, PT ;  /* 0x000000110300780c */ /* 0x000fe80003f44270 */
[----:B------:R-:W-:Y:S02]  /*80d0*/  FSEL R21, R21, -INF , P2 ;  /* 0xff80000015157808 */ /* 0x000fe40001000000 */
[C---:B------:R-:W-:Y:S04]  /*80e0*/  ISETP.GT.AND P2, PT, R0.reuse, 0x11, PT ;  /* 0x000000110000780c */ /* 0x040fe80003f44270 */
        /* <DEDUP_REMOVED lines=25> */
[----:B----4-:R-:W-:Y:S04]  /*8280*/  @P6 IADD3.X R185, R219, UR20, RZ, P0, !PT ;  /* 0x00000014dbb96c10 */ /* 0x010fe800087fe4ff */
[----:B------:R-:W-:Y:S02]  /*8290*/  @P6 LEA.HI.X R209, R184, c[0x0][0x1cc], R185, 0x1, P1 ;  /* 0x00007300b8d16a11 */ /* 0x000fe400008f0cb9 */
[----:B---3--:R-:W-:Y:S01]  /*82a0*/  @P6 IADD3 R183, P0, R216, UR21, RZ ;  /* 0x00000015d8b76c10 */ /* 0x008fe2000ff1e0ff */
[----:B------:R-:W-:Y:S02]  /*82b0*/  @UP1 UIADD3 UR21, UP0, UR12, 0x80, URZ ;  /* 0x000000800c151890 */ /* 0x000fe4000ff1e03f */
[----:B------:R-:W-:Y:S01]  /*82c0*/  @!PT LDS RZ, [RZ] ;  /* 0x00000000fffff984 */ /* 0x000fe20000000800 */
[----:B------:R-:W-:Y:S01]  /*82d0*/  @!PT LDS RZ, [RZ] ;  /* 0x00000000fffff984 */ /* 0x000fe20000000800 */
[----:B------:R-:W-:Y:S01]  /*82e0*/  @!PT LDS RZ, [RZ] ;  /* 0x00000000fffff984 */ /* 0x000fe20000000800 */
[----:B------:R1:W-:Y:S01]  /*82f0*/  @P6 LDGSTS.E.BYPASS.LTC128B.128 [R245+0x4100], [R208.64], !P5 ;  /* 0x04100000d0f56fae */ /* 0x0003e2000e901d52 */
[----:B------:R-:W-:Y:S01]  /*8300*/  @P6 IADD3.X R184, R131, UR20, RZ, P0, !PT ;  /* 0x0000001483b86c10 */ /* 0x000fe200087fe4ff */
[----:B------:R-:W-:Y:S01]  /*8310*/  @UP1 UIADD3.X UR20, URZ, UR9, URZ, UP0, !UPT ;  /* 0x000000093f141290 */ /* 0x000fe200087fe43f */
[----:B------:R-:W-:Y:S01]  /*8320*/  ISETP.GT.AND P0, PT, R3, RZ, PT ;  /* 0x000000ff0300720c */ /* 0x000fe20003f04270 */
[----:B------:R-:W-:Y:S01]  /*8330*/  UISETP.GT.AND UP0, UPT, UR26, UR24, UPT ;  /* 0x000000181a00728c */ /* 0x000fe2000bf04270 */
[C---:B------:R-:W-:Y:S02]  /*8340*/  @P6 LEA R216, P1, R183.reuse, c[0x0][0x1c8], 0x1 ;  /* 0x00007200b7d86a11 */ /* 0x040fe400078208ff */
[----:B------:R-:W-:Y:S01]  /*8350*/  FSEL R210, R4, -INF , P0 ;  /* 0xff80000004d27808 */ /* 0x000fe20000000000 */
[----:B------:R-:W-:Y:S01]  /*8360*/  UMOV UR26, UR25 ;  /* 0x00000019001a7c82 */ /* 0x000fe20008000000 */
[----:B------:R-:W-:Y:S02]  /*8370*/  ISETP.GT.AND P0, PT, R2, 0x1, PT ;  /* 0x000000010200780c */ /* 0x000fe40003f04270 */
[----:B------:R-:W-:Y:S02]  /*8380*/  @P6 LEA.HI.X R217, R183, c[0x0][0x1cc], R184, 0x1, P1 ;  /* 0x00007300b7d96a11 */ /* 0x000fe400008f0cb8 */
[----:B------:R-:W-:Y:S02]  /*8390*/  FSEL R213, R7, -INF , P0 ;  /* 0xff80000007d57808 */ /* 0x000fe40000000000 */
[----:B------:R-:W-:Y:S01]  /*83a0*/  ISETP.GT.AND P1, PT, R3, 0x1, PT ;  /* 0x000000010300780c */ /* 0x000fe20003f24270 */
[----:B------:R2:W-:Y:S01]  /*83b0*/  @P6 LDGSTS.E.BYPASS.LTC128B.128 [R245+0x6100], [R216.64], !P4 ;  /* 0x06100000d8f56fae */ /* 0x0005e2000e101d52 */
[C---:B------:R-:W-:Y:S02]  /*83c0*/  ISETP.GT.AND P0, PT, R0.reuse, 0x1, PT ;  /* 0x000000010000780c */ /* 0x040fe40003f04270 */
[----:B------:R-:W-:Y:S02]  /*83d0*/  FSEL R211, R5, -INF , P1 ;  /* 0xff80000005d37808 */ /* 0x000fe40000800000 */
[----:B------:R-:W-:Y:S02]  /*83e0*/  FSEL R219, R9, -INF , P0 ;  /* 0xff80000009db7808 */ /* 0x000fe40000000000 */
[C---:B------:R-:W-:Y:S02]  /*83f0*/  ISETP.GT.AND P0, PT, R0.reuse, 0x8, PT ;  /* 0x000000080000780c */ /* 0x040fe40003f04270 */
[----:B------:R-:W-:Y:S02]  /*8400*/  ISETP.GT.AND P1, PT, R0, RZ, PT ;  /* 0x000000ff0000720c */ /* 0x000fe40003f24270 */
[----:B------:R-:W-:Y:S02]  /*8410*/  FSEL R218, R12, -INF , P0 ;  /* 0xff8000000cda7808 */ /* 0x000fe40000000000 */
[----:B------:R-:W-:Y:S02]  /*8420*/  FSEL R220, R8, -INF , P1 ;  /* 0xff80000008dc7808 */ /* 0x000fe40000800000 */
[C---:B------:R-:W-:Y:S02]  /*8430*/  ISETP.GT.AND P1, PT, R182.reuse, 0x1, PT ;  /* 0x00000001b600780c */ /* 0x040fe40003f24270 */
[----:B------:R-:W-:Y:S02]  /*8440*/  ISETP.GT.AND P0, PT, R182, 0x9, PT ;  /* 0x00000009b600780c */ /* 0x000fe40003f04270 */
[----:B------:R-:W-:Y:S02]  /*8450*/  FMNMX.FTZ R185, R210, R180, !PT ;  /* 0x000000b4d2b97209 */ /* 0x000fe40007810000 */
[----:B------:R-:W-:Y:S02]  /*8460*/  FSEL R222, R11, -INF , P1 ;  /* 0xff8000000bde7808 */ /* 0x000fe40000800000 */
[----:B------:R-:W-:Y:S02]  /*8470*/  FSEL R246, R15, -INF , P0 ;  /* 0xff8000000ff67808 */ /* 0x000fe40000000000 */
[----:B------:R-:W-:Y:S02]  /*8480*/  ISETP.GT.AND P0, PT, R2, 0x8, PT ;  /* 0x000000080200780c */ /* 0x000fe40003f04270 */
[----:B------:R-:W-:Y:S02]  /*8490*/  ISETP.GT.AND P1, PT, R182, 0x8, PT ;  /* 0x00000008b600780c */ /* 0x000fe40003f24270 */
[----:B------:R-:W-:Y:S02]  /*84a0*/  FMNMX.FTZ R185, R211, R185, !PT ;  /* 0x000000b9d3b97209 */ /* 0x000fe40007810000 */
[----:B------:R-:W-:Y:S02]  /*84b0*/  FSEL R244, R14, -INF , P1 ;  /* 0xff8000000ef47808 */ /* 0x000fe40000800000 */
[----:B------:R-:W-:Y:S02]  /*84c0*/  FSEL R18, R18, -INF , P0 ;  /* 0xff80000012127808 */ /* 0x000fe40000000000 */
[C---:B------:R-:W-:Y:S02]  /*84d0*/  ISETP.GT.AND P0, PT, R3.reuse, 0x10, PT ;  /* 0x000000100300780c */ /* 0x040fe40003f04270 */
[----:B------:R-:W-:Y:S02]  /*84e0*/  ISETP.GT.AND P1, PT, R3, 0x9, PT ;  /* 0x000000090300780c */ /* 0x000fe40003f24270 */
[----:B------:R-:W-:Y:S02]  /*84f0*/  FSEL R20, R20, -INF , P0 ;  /* 0xff80000014147808 */ /* 0x000fe40000000000 */
[----:B------:R-:W-:Y:S02]  /*8500*/  FSEL R17, R17, -INF , P1 ;  /* 0xff80000011117808 */ /* 0x000fe40000800000 */
[----:B------:R-:W-:Y:S02]  /*8510*/  ISETP.GT.AND P1, PT, R2, 0x10, PT ;  /* 0x000000100200780c */ /* 0x000fe40003f24270 */
[----:B------:R-:W-:Y:S02]  /*8520*/  FMNMX.FTZ R185, R16, R185, !PT ;  /* 0x000000b910b97209 */ /* 0x000fe40007810000 */
[----:B------:R-:W-:Y:S02]  /*8530*/  ISETP.GT.AND P0, PT, R2, 0x11, PT ;  /* 0x000000110200780c */ /* 0x000fe40003f04270 */
[----:B------:R-:W-:Y:S02]  /*8540*/  FSEL R22, R22, -INF , P1 ;  /* 0xff80000016167808 */ /* 0x000fe40000800000 */
[----:B------:R-:W-:Y:S02]  /*8550*/  FSEL R23, R23, -INF , P0 ;  /* 0xff80000017177808 */ /* 0x000fe40000000000 */
[----:B------:R-:W-:Y:S02]  /*8560*/  FMNMX.FTZ R185, R17, R185, !PT ;  /* 0x000000b911b97209 */ /* 0x000fe40007810000 */
[----:B------:R-:W-:Y:S02]  /*8570*/  ISETP.GT.AND P0, PT, R0, 0x10, PT ;  /* 0x000000100000780c */ /* 0x000fe40003f04270 */
        /* <DEDUP_REMOVED lines=8> */
[C---:B------:R-:W-:Y:S02]  /*8600*/  ISETP.GT.AND P0, PT, R3.reuse, 0x19, PT ;  /* 0x000000190300780c */ /* 0x040fe40003f04270 */
[----:B------:R-:W-:Y:S02]  /*8610*/  FSEL R32, R32, -INF , P1 ;  /* 0xff80000020207808 */ /* 0x000fe40000800000 */
[----:B------:R-:W-:Y:S02]  /*8620*/  ISETP.GT.AND P1, PT, R3, 0x20, PT ;  /* 0x000000200300780c */ /* 0x000fe40003f24270 */
        /* <DEDUP_REMOVED lines=8> */
[----:B------:R-:W-:Y:S02]  /*86b0*/  FMNMX.FTZ R185, R37, R185, !PT ;  /* 0x000000b925b97209 */ /* 0x000fe40007810000 */
        /* <DEDUP_REMOVED lines=11> */
[----:B------:R-:W-:Y:S02]  /*8770*/  FMNMX.FTZ R185, R64, R185, !PT ;  /* 0x000000b940b97209 */ /* 0x000fe40007810000 */
[----:B------:R-:W-:Y:S02]  /*8780*/  FMNMX.FTZ R4, R212, R181, !PT ;  /* 0x000000b5d4047209 */ /* 0x000fe40007810000 */
[----:B------:R-:W-:Y:S02]  /*8790*/  FMNMX.FTZ R185, R65, R185, !PT ;  /* 0x000000b941b97209 */ /* 0x000fe40007810000 */
[----:B------:R-:W-:Y:S02]  /*87a0*/  FMNMX.FTZ R4, R213, R4, !PT ;  /* 0x00000004d5047209 */ /* 0x000fe40007810000 */
[----:B------:R-:W-:Y:S01]  /*87b0*/  ISETP.GT.AND P0, PT, R182, 0x19, PT ;  /* 0x00000019b600780c */ /* 0x000fe20003f04270 */
[----:B------:R-:W3:Y:S01]  /*87c0*/  SHFL.BFLY PT, R5, R185, 0x2, 0x1f ;  /* 0x0c401f00b9057f89 */ /* 0x000ee200000e0000 */
[----:B------:R-:W-:Y:S02]  /*87d0*/  FMNMX.FTZ R3, R18, R4, !PT ;  /* 0x0000000412037209 */ /* 0x000fe40007810000 */
[----:B------:R-:W-:Y:S02]  /*87e0*/  FSEL R31, R31, -INF , P0 ;  /* 0xff8000001f1f7808 */ /* 0x000fe40000000000 */
[----:B------:R-:W-:Y:S02]  /*87f0*/  ISETP.GT.AND P0, PT, R2, 0x18, PT ;  /* 0x000000180200780c */ /* 0x000fe40003f04270 */
[----:B------:R-:W-:Y:S02]  /*8800*/  FMNMX.FTZ R3, R19, R3, !PT ;  /* 0x0000000313037209 */ /* 0x000fe40007810000 */
[----:B------:R-:W-:Y:S02]  /*8810*/  FMNMX.FTZ R4, R220, R186, !PT ;  /* 0x000000badc047209 */ /* 0x000fe40007810000 */
[----:B------:R-:W-:Y:S02]  /*8820*/  ISETP.GT.AND P1, PT, R2, 0x19, PT ;  /* 0x000000190200780c */ /* 0x000fe40003f24270 */
[----:B------:R-:W-:Y:S02]  /*8830*/  FSEL R34, R34, -INF , P0 ;  /* 0xff80000022227808 */ /* 0x000fe40000000000 */
[----:B------:R-:W-:Y:S02]  /*8840*/  ISETP.GT.AND P0, PT, R2, 0x21, PT ;  /* 0x000000210200780c */ /* 0x000fe40003f04270 */
[----:B------:R-:W-:Y:S02]  /*8850*/  FMNMX.FTZ R3, R22, R3, !PT ;  /* 0x0000000316037209 */ /* 0x000fe40007810000 */
[----:B------:R-:W-:Y:S02]  /*8860*/  FSEL R39, R39, -INF , P0 ;  /* 0xff80000027277808 */ /* 0x000fe40000000000 */
[----:B------:R-:W-:Y:S02]  /*8870*/  FMNMX.FTZ R4, R219, R4, !PT ;  /* 0x00000004db047209 */ /* 0x000fe40007810000 */
[----:B------:R-:W-:Y:S02]  /*8880*/  FSEL R35, R35, -INF , P1 ;  /* 0xff80000023237808 */ /* 0x000fe40000800000 */
[C---:B------:R-:W-:Y:S02]  /*8890*/  ISETP.GT.AND P1, PT, R2.reuse, 0x20, PT ;  /* 0x000000200200780c */ /* 0x040fe40003f24270 */
[----:B------:R-:W-:Y:S02]  /*88a0*/  ISETP.GT.AND P0, PT, R2, 0x29, PT ;  /* 0x000000290200780c */ /* 0x000fe40003f04270 */
[----:B------:R-:W-:Y:S02]  /*88b0*/  FMNMX.FTZ R3, R23, R3, !PT ;  /* 0x0000000317037209 */ /* 0x000fe40007810000 */
[----:B------:R-:W-:Y:S02]  /*88c0*/  FSEL R38, R38, -INF , P1 ;  /* 0xff80000026267808 */ /* 0x000fe40000800000 */
[----:B------:R-:W-:Y:S02]  /*88d0*/  FMNMX.FTZ R4, R218, R4, !PT ;  /* 0x00000004da047209 */ /* 0x000fe40007810000 */
[C---:B------:R-:W-:Y:S02]  /*88e0*/  ISETP.GT.AND P1, PT, R2.reuse, 0x28, PT ;  /* 0x000000280200780c */ /* 0x040fe40003f24270 */
[----:B------:R-:W-:Y:S02]  /*88f0*/  FSEL R51, R51, -INF , P0 ;  /* 0xff80000033337808 */ /* 0x000fe40000000000 */
[----:B------:R-:W-:Y:S02]  /*8900*/  ISETP.GT.AND P0, PT, R2, 0x30, PT ;  /* 0x000000300200780c */ /* 0x000fe40003f04270 */
[----:B------:R-:W-:Y:S02]  /*8910*/  FMNMX.FTZ R3, R34, R3, !PT ;  /* 0x0000000322037209 */ /* 0x000fe40007810000 */
[----:B------:R-:W-:Y:S02]  /*8920*/  FSEL R54, R54, -INF , P0 ;  /* 0xff80000036367808 */ /* 0x000fe40000000000 */
[----:B------:R-:W-:Y:S02]  /*8930*/  FSEL R50, R50, -INF , P1 ;  /* 0xff80000032327808 */ /* 0x000fe40000800000 */
[C---:B------:R-:W-:Y:S02]  /*8940*/  ISETP.GT.AND P1, PT, R2.reuse, 0x38, PT ;  /* 0x000000380200780c */ /* 0x040fe40003f24270 */
[----:B------:R-:W-:Y:S02]  /*8950*/  ISETP.GT.AND P0, PT, R2, 0x39, PT ;  /* 0x000000390200780c */ /* 0x000fe40003f04270 */
        /* <DEDUP_REMOVED lines=8> */
[----:B------:R-:W-:Y:S02]  /*89e0*/  FSEL R67, R67, -INF , P0 ;  /* 0xff80000043437808 */ /* 0x000fe40000000000 */
[----:B------:R-:W-:Y:S02]  /*89f0*/  FMNMX.FTZ R2, R28, R2, !PT ;  /* 0x000000021c027209 */ /* 0x000fe40007810000 */
[----:B------:R-:W-:Y:S02]  /*8a00*/  ISETP.GT.AND P0, PT, R0, 0x20, PT ;  /* 0x000000200000780c */ /* 0x000fe40003f04270 */
[----:B------:R-:W-:Y:S02]  /*8a10*/  FMNMX.FTZ R184, R50, R3, !PT ;  /* 0x0000000332b87209 */ /* 0x000fe40007810000 */
[----:B------:R-:W-:Y:S02]  /*8a20*/  FMNMX.FTZ R3, R223, R187, !PT ;  /* 0x000000bbdf037209 */ /* 0x000fe40007810000 */
        /* <DEDUP_REMOVED lines=13> */
[C---:B------:R-:W-:Y:S02]  /*8b00*/  ISETP.GT.AND P0, PT, R0.reuse, 0x38, PT ;  /* 0x000000380000780c */ /* 0x040fe40003f04270 */
[----:B------:R-:W-:Y:S02]  /*8b10*/  ISETP.GT.AND P1, PT, R0, 0x31, PT ;  /* 0x000000310000780c */ /* 0x000fe40003f24270 */
[----:B------:R-:W-:Y:S02]  /*8b20*/  FMNMX.FTZ R0, R45, R2, !PT ;  /* 0x000000022d007209 */ /* 0x000fe40007810000 */
[----:B------:R-:W-:Y:S02]  /*8b30*/  FMNMX.FTZ R2, R26, R3, !PT ;  /* 0x000000031a027209 */ /* 0x000fe40007810000 */
[----:B---3--:R-:W-:Y:S02]  /*8b40*/  FMNMX.FTZ R185, R185, R4, !PT ;  /* 0x00000004b9b97209 */ /* 0x008fe40007810000 */
[----:B------:R-:W-:Y:S02]  /*8b50*/  FSEL R60, R60, -INF , P0 ;  /* 0xff8000003c3c7808 */ /* 0x000fe40000000000 */
[----:B------:R-:W-:Y:S01]  /*8b60*/  ISETP.GT.AND P0, PT, R182, 0x21, PT ;  /* 0x00000021b600780c */ /* 0x000fe20003f04270 */
[----:B------:R-:W-:Y:S01]  /*8b70*/  FMUL.FTZ R8, R185, c[0x0][0x2d0] ;  /* 0x0000b400b9087a20 */ /* 0x000fe20000410000 */
[----:B------:R-:W-:Y:S02]  /*8b80*/  FMNMX.FTZ R2, R27, R2, !PT ;  /* 0x000000021b027209 */ /* 0x000fe40007810000 */
[----:B------:R-:W-:Y:S02]  /*8b90*/  FSEL R43, R43, -INF , P0 ;  /* 0xff8000002b2b7808 */ /* 0x000fe40000000000 */
[----:B------:R-:W-:Y:S02]  /*8ba0*/  FSETP.NEU.FTZ.AND P0, PT, R185, -INF , PT ;  /* 0xff800000b900780b */ /* 0x000fe40003f1d000 */
[----:B------:R-:W-:Y:S02]  /*8bb0*/  FSEL R57, R57, -INF , P1 ;  /* 0xff80000039397808 */ /* 0x000fe40000800000 */
[----:B------:R-:W-:Y:S02]  /*8bc0*/  FMNMX.FTZ R2, R30, R2, !PT ;  /* 0x000000021e027209 */ /* 0x000fe40007810000 */
[----:B------:R-:W-:Y:S02]  /*8bd0*/  ISETP.GT.AND P1, PT, R182, 0x20, PT ;  /* 0x00000020b600780c */ /* 0x000fe40003f24270 */
[----:B------:R-:W-:Y:S02]  /*8be0*/  FSEL R8, R8, RZ, P0 ;  /* 0x000000ff08087208 */ /* 0x000fe40000000000 */
[----:B------:R-:W-:Y:S02]  /*8bf0*/  FMNMX.FTZ R2, R31, R2, !PT ;  /* 0x000000021f027209 */ /* 0x000fe40007810000 */
[----:B------:R-:W-:Y:S01]  /*8c00*/  FSEL R42, R42, -INF , P1 ;  /* 0xff8000002a2a7808 */ /* 0x000fe20000800000 */
[--C-:B------:R-:W-:Y:S01]  /*8c10*/  FFMA.FTZ R224, R37, c[0x0][0x2d0], -R8.reuse ;  /* 0x0000b40025e07a23 */ /* 0x100fe20000010808 */
[----:B------:R-:W-:Y:S01]  /*8c20*/  FMNMX.FTZ R184, R51, R184, !PT ;  /* 0x000000b833b87209 */ /* 0x000fe20007810000 */
[--C-:B------:R-:W-:Y:S01]  /*8c30*/  FFMA.FTZ R239, R48, c[0x0][0x2d0], -R8.reuse ;  /* 0x0000b40030ef7a23 */ /* 0x100fe20000010808 */
[----:B------:R-:W-:Y:S01]  /*8c40*/  FMNMX.FTZ R3, R42, R2, !PT ;  /* 0x000000022a037209 */ /* 0x000fe20007810000 */
[--C-:B------:R-:W-:Y:S01]  /*8c50*/  FFMA.FTZ R2, R210, c[0x0][0x2d0], -R8.reuse ;  /* 0x0000b400d2027a23 */ /* 0x100fe20000010808 */
[----:B------:R-:W-:Y:S01]  /*8c60*/  FMNMX.FTZ R184, R54, R184, !PT ;  /* 0x000000b836b87209 */ /* 0x000fe20007810000 */
[--C-:B------:R-:W-:Y:S01]  /*8c70*/  FFMA.FTZ R235, R36, c[0x0][0x2d0], -R8.reuse ;  /* 0x0000b40024eb7a23 */ /* 0x100fe20000010808 */
[----:B------:R-:W-:Y:S01]  /*8c80*/  ISETP.GT.AND P1, PT, R182, 0x29, PT ;  /* 0x00000029b600780c */ /* 0x000fe20003f24270 */
[----:B------:R3:W-:Y:S01]  /*8c90*/  MUFU.EX2 R247, R2 ;  /* 0x0000000200f77308 */ /* 0x0007e20000000800 */
[----:B------:R-:W-:Y:S01]  /*8ca0*/  FMNMX.FTZ R184, R55, R184, !PT ;  /* 0x000000b837b87209 */ /* 0x000fe20007810000 */
[--C-:B------:R-:W-:Y:S01]  /*8cb0*/  FFMA.FTZ R250, R32, c[0x0][0x2d0], -R8.reuse ;  /* 0x0000b40020fa7a23 */ /* 0x100fe20000010808 */
[----:B------:R-:W-:Y:S01]  /*8cc0*/  FMNMX.FTZ R3, R43, R3, !PT ;  /* 0x000000032b037209 */ /* 0x000fe20007810000 */
[--C-:B------:R-:W-:Y:S01]  /*8cd0*/  FFMA.FTZ R48, R52, c[0x0][0x2d0], -R8.reuse ;  /* 0x0000b40034307a23 */ /* 0x100fe20000010808 */
[----:B------:R-:W-:Y:S01]  /*8ce0*/  FMNMX.FTZ R184, R66, R184, !PT ;  /* 0x000000b842b87209 */ /* 0x000fe20007810000 */
[--C-:B------:R-:W-:Y:S01]  /*8cf0*/  FFMA.FTZ R131, R49, c[0x0][0x2d0], -R8.reuse ;  /* 0x0000b40031837a23 */ /* 0x100fe20000010808 */
[----:B------:R-:W-:Y:S02]  /*8d00*/  FSEL R47, R47, -INF , P1 ;  /* 0xff8000002f2f7808 */ /* 0x000fe40000800000 */
[----:B------:R-:W-:Y:S02]  /*8d10*/  FMNMX.FTZ R184, R67, R184, !PT ;  /* 0x000000b843b87209 */ /* 0x000fe40007810000 */
[----:B------:R-:W-:Y:S02]  /*8d20*/  FMNMX.FTZ R3, R46, R3, !PT ;  /* 0x000000032e037209 */ /* 0x000fe40007810000 */
[----:B------:R-:W-:Y:S01]  /*8d30*/  FMNMX.FTZ R0, R56, R0, !PT ;  /* 0x0000000038007209 */ /* 0x000fe20007810000 */
[----:B------:R-:W4:Y:S01]  /*8d40*/  SHFL.BFLY PT, R5, R184, 0x2, 0x1f ;  /* 0x0c401f00b8057f89 */ /* 0x000f2200000e0000 */
[----:B------:R-:W-:Y:S02]  /*8d50*/  FMNMX.FTZ R3, R47, R3, !PT ;  /* 0x000000032f037209 */ /* 0x000fe40007810000 */
[----:B------:R-:W-:Y:S02]  /*8d60*/  FMNMX.FTZ R0, R57, R0, !PT ;  /* 0x0000000039007209 */ /* 0x000fe40007810000 */
[----:B------:R-:W-:Y:S02]  /*8d70*/  ISETP.GT.AND P1, PT, R182, 0x31, PT ;  /* 0x00000031b600780c */ /* 0x000fe40003f24270 */
[----:B------:R-:W-:Y:S02]  /*8d80*/  FMNMX.FTZ R0, R60, R0, !PT ;  /* 0x000000003c007209 */ /* 0x000fe40007810000 */
[----:B------:R-:W-:Y:S01]  /*8d90*/  FSEL R59, R59, -INF , P1 ;  /* 0xff8000003b3b7808 */ /* 0x000fe20000800000 */
[--C-:B---3--:R-:W-:Y:S01]  /*8da0*/  FFMA.FTZ R2, R211, c[0x0][0x2d0], -R8.reuse ;  /* 0x0000b400d3027a23 */ /* 0x108fe20000010808 */
[----:B------:R-:W-:Y:S02]  /*8db0*/  FMNMX.FTZ R0, R61, R0, !PT ;  /* 0x000000003d007209 */ /* 0x000fe40007810000 */
[----:B------:R-:W-:Y:S01]  /*8dc0*/  ISETP.GT.AND P1, PT, R182, 0x39, PT ;  /* 0x00000039b600780c */ /* 0x000fe20003f24270 */
[----:B------:R3:W1:Y:S02]  /*8dd0*/  MUFU.EX2 R248, R2 ;  /* 0x0000000200f87308 */ /* 0x0006640000000800 */
[----:B------:R-:W1:Y:S01]  /*8de0*/  SHFL.BFLY PT, R183, R0, 0x2, 0x1f ;  /* 0x0c401f0000b77f89 */ /* 0x000e6200000e0000 */
[----:B------:R-:W-:Y:S01]  /*8df0*/  FSEL R6, R63, -INF , P1 ;  /* 0xff8000003f067808 */ /* 0x000fe20000800000 */
[--C-:B------:R-:W-:Y:S01]  /*8e00*/  FFMA.FTZ R63, R33, c[0x0][0x2d0], -R8.reuse ;  /* 0x0000b400213f7a23 */ /* 0x100fe20000010808 */
[----:B----4-:R-:W-:Y:S05]  /*8e10*/  FMNMX.FTZ R184, R184, R5, !PT ;  /* 0x00000005b8b87209 */ /* 0x010fea0007810000 */
[----:B------:R-:W4:Y:S01]  /*8e20*/  SHFL.BFLY PT, R4, R184, 0x1, 0x1f ;  /* 0x0c201f00b8047f89 */ /* 0x000f2200000e0000 */
[----:B---3--:R-:W-:Y:S01]  /*8e30*/  FMNMX.FTZ R2, R58, R3, !PT ;  /* 0x000000033a027209 */ /* 0x008fe20007810000 */
[--C-:B------:R-:W-:Y:S01]  /*8e40*/  FFMA.FTZ R3, R16, c[0x0][0x2d0], -R8.reuse ;  /* 0x0000b40010037a23 */ /* 0x100fe20000010808 */
[----:B-1----:R-:W-:Y:S02]  /*8e50*/  FMNMX.FTZ R183, R0, R183, !PT ;  /* 0x000000b700b77209 */ /* 0x002fe40007810000 */
[----:B------:R-:W-:Y:S01]  /*8e60*/  FMNMX.FTZ R2, R59, R2, !PT ;  /* 0x000000023b027209 */ /* 0x000fe20007810000 */
[----:B------:R1:W3:Y:S01]  /*8e70*/  MUFU.EX2 R233, R3 ;  /* 0x0000000300e97308 */ /* 0x0002e20000000800 */
[----:B------:R-:W-:Y:S01]  /*8e80*/  F2FP.PACK_AB R204, R248, R247 ;  /* 0x000000f7f8cc723e */ /* 0x000fe200000000ff */
[----:B------:R-:W2:Y:S01]  /*8e90*/  SHFL.BFLY PT, R9, R183, 0x1, 0x1f ;  /* 0x0c201f00b7097f89 */ /* 0x000ea200000e0000 */
[----:B------:R-:W-:Y:S04]  /*8ea0*/  FMNMX.FTZ R0, R62, R2, !PT ;  /* 0x000000023e007209 */ /* 0x000fe80007810000 */
[----:B------:R-:W-:Y:S02]  /*8eb0*/  FMNMX.FTZ R0, R6, R0, !PT ;  /* 0x0000000006007209 */ /* 0x000fe40007810000 */
[----:B----4-:R-:W-:Y:S03]  /*8ec0*/  FMNMX.FTZ R184, R184, R4, !PT ;  /* 0x00000004b8b87209 */ /* 0x010fe60007810000 */
[----:B------:R-:W4:Y:S01]  /*8ed0*/  SHFL.BFLY PT, R2, R0, 0x2, 0x1f ;  /* 0x0c401f0000027f89 */ /* 0x000f2200000e0000 */
[----:B------:R-:W-:Y:S01]  /*8ee0*/  @P6 IADD3 R4, P1, R208, UR22, RZ ;  /* 0x00000016d0046c10 */ /* 0x000fe2000ff3e0ff */
[C---:B------:R-:W-:Y:S01]  /*8ef0*/  FMUL.FTZ R7, R184.reuse, c[0x0][0x2d0] ;  /* 0x0000b400b8077a20 */ /* 0x040fe20000410000 */
[----:B------:R-:W-:Y:S02]  /*8f00*/  FSETP.NEU.FTZ.AND P2, PT, R184, -INF , PT ;  /* 0xff800000b800780b */ /* 0x000fe40003f5d000 */
[----:B------:R-:W-:Y:S02]  /*8f10*/  @P6 IADD3.X R5, R209, UR23, RZ, P1, !PT ;  /* 0x00000017d1056c10 */ /* 0x000fe40008ffe4ff */
[----:B------:R-:W-:Y:S02]  /*8f20*/  FSEL R7, R7, RZ, P2 ;  /* 0x000000ff07077208 */ /* 0x000fe40001000000 */
[C---:B------:R-:W-:Y:S01]  /*8f30*/  @P6 IADD3 R10, P1, R4.reuse, UR22, RZ ;  /* 0x00000016040a6c10 */ /* 0x040fe2000ff3e0ff */
[----:B------:R4:W-:Y:S01]  /*8f40*/  @P6 LDGSTS.E.BYPASS.LTC128B.128 [R245+0x4900], [R4.64], !P5 ;  /* 0x0490000004f56fae */ /* 0x0009e2000e901d52 */
[----:B-1----:R-:W-:Y:S02]  /*8f50*/  FFMA.FTZ R3, R17, c[0x0][0x2d0], -R8 ;  /* 0x0000b40011037a23 */ /* 0x002fe40000010808 */
[----:B------:R-:W-:Y:S01]  /*8f60*/  @P6 IADD3.X R11, R5, UR23, RZ, P1, !PT ;  /* 0x00000017050b6c10 */ /* 0x000fe20008ffe4ff */
[----:B--2---:R-:W-:Y:S01]  /*8f70*/  FFMA.FTZ R217, R23, c[0x0][0x2d0], -R7 ;  /* 0x0000b40017d97a23 */ /* 0x004fe20000010807 */
[----:B------:R1:W2:Y:S01]  /*8f80*/  MUFU.EX2 R241, R3 ;  /* 0x0000000300f17308 */ /* 0x0002a20000000800 */
[----:B------:R-:W-:Y:S01]  /*8f90*/  @P6 IADD3 R14, P1, R4, UR21, RZ ;  /* 0x00000015040e6c10 */ /* 0x000fe2000ff3e0ff */
[----:B---3--:R-:W-:Y:S01]  /*8fa0*/  IMAD.MOV.U32 R33, RZ, RZ, R233 ;  /* 0x000000ffff217224 */ /* 0x008fe200078e00e9 */
[----:B------:R3:W-:Y:S01]  /*8fb0*/  @P6 LDGSTS.E.BYPASS.LTC128B.128 [R245+0x6900], [R4.64+0x80], !P4 ;  /* 0x0690008004f56fae */ /* 0x0007e2000e101d52 */
[----:B------:R-:W-:Y:S01]  /*8fc0*/  FMNMX.FTZ R183, R183, R9, !PT ;  /* 0x00000009b7b77209 */ /* 0x000fe20007810000 */
[----:B------:R-:W-:Y:S01]  /*8fd0*/  FFMA.FTZ R49, R54, c[0x0][0x2d0], -R7 ;  /* 0x0000b40036317a23 */ /* 0x000fe20000010807 */
[----:B------:R-:W-:Y:S01]  /*8fe0*/  @P6 IADD3.X R15, R5, UR20, RZ, P1, !PT ;  /* 0x00000014050f6c10 */ /* 0x000fe20008ffe4ff */
[----:B------:R-:W-:Y:S01]  /*8ff0*/  IMAD.MOV.U32 R54, RZ, RZ, R131 ;  /* 0x000000ffff367224 */ /* 0x000fe200078e0083 */
[----:B----4-:R-:W-:Y:S01]  /*9000*/  FMNMX.FTZ R0, R0, R2, !PT ;  /* 0x0000000200007209 */ /* 0x010fe20007810000 */
[--C-:B------:R-:W-:Y:S01]  /*9010*/  FFMA.FTZ R2, R18, c[0x0][0x2d0], -R7.reuse ;  /* 0x0000b40012027a23 */ /* 0x100fe20000010807 */
[----:B------:R-:W-:Y:S01]  /*9020*/  @P6 IADD3 R16, P1, R10, UR22, RZ ;  /* 0x000000160a106c10 */ /* 0x000fe2000ff3e0ff */
[----:B------:R4:W-:Y:S01]  /*9030*/  @P6 LDGSTS.E.BYPASS.LTC128B.128 [R245+0x5100], [R10.64], !P5 ;  /* 0x051000000af56fae */ /* 0x0009e2000e901d52 */
[--C-:B------:R-:W-:Y:S01]  /*9040*/  FFMA.FTZ R131, R55, c[0x0][0x2d0], -R7.reuse ;  /* 0x0000b40037837a23 */ /* 0x100fe20000010807 */
[----:B------:R-:W4:Y:S01]  /*9050*/  MUFU.EX2 R231, R2 ;  /* 0x0000000200e77308 */ /* 0x000f220000000800 */
[----:B------:R-:W-:Y:S01]  /*9060*/  @P6 IADD3.X R17, R11, UR23, RZ, P1, !PT ;  /* 0x000000170b116c10 */ /* 0x000fe20008ffe4ff */
[--C-:B------:R-:W-:Y:S01]  /*9070*/  FFMA.FTZ R66, R66, c[0x0][0x2d0], -R7.reuse ;  /* 0x0000b40042427a23 */ /* 0x100fe20000010807 */
[----:B------:R-:W-:Y:S01]  /*9080*/  @P6 IADD3 R12, P1, R10, UR21, RZ ;  /* 0x000000150a0c6c10 */ /* 0x000fe2000ff3e0ff */
[--C-:B------:R-:W-:Y:S02]  /*9090*/  FFMA.FTZ R67, R67, c[0x0][0x2d0], -R7.reuse ;  /* 0x0000b40043437a23 */ /* 0x100fe40000010807 */
[----:B------:R4:W-:Y:S01]  /*90a0*/  @P6 LDGSTS.E.BYPASS.LTC128B.128 [R245+0x7100], [R14.64], !P4 ;  /* 0x071000000ef56fae */ /* 0x0009e2000e101d52 */
[----:B------:R-:W-:Y:S02]  /*90b0*/  @P6 IADD3.X R13, R11, UR20, RZ, P1, !PT ;  /* 0x000000140b0d6c10 */ /* 0x000fe40008ffe4ff */
[----:B------:R-:W-:Y:S01]  /*90c0*/  FSETP.NEU.FTZ.AND P1, PT, R183, -INF , PT ;  /* 0xff800000b700780b */ /* 0x000fe20003f3d000 */
[----:B-1----:R-:W-:Y:S02]  /*90d0*/  FFMA.FTZ R3, R212, c[0x0][0x2d0], -R7 ;  /* 0x0000b400d4037a23 */ /* 0x002fe40000010807 */
[----:B--2---:R-:W-:Y:S02]  /*90e0*/  IMAD.MOV.U32 R52, RZ, RZ, R241 ;  /* 0x000000ffff347224 */ /* 0x004fe400078e00f1 */
[----:B------:R1:W-:Y:S01]  /*90f0*/  @P6 LDGSTS.E.BYPASS.LTC128B.128 [R245+0x5900], [R16.64], !P5 ;  /* 0x0590000010f56fae */ /* 0x0003e2000e901d52 */
[----:B------:R2:W-:Y:S01]  /*9100*/  MUFU.EX2 R214, R3 ;  /* 0x0000000300d67308 */ /* 0x0005e20000000800 */
[----:B---3--:R-:W-:Y:S02]  /*9110*/  FSEL R4, R185, RZ, P0 ;  /* 0x000000ffb9047208 */ /* 0x008fe40000000000 */
[----:B------:R-:W-:Y:S03]  /*9120*/  F2FP.PACK_AB R206, R52, R33 ;  /* 0x0000002134ce723e */ /* 0x000fe600000000ff */
[----:B------:R-:W-:Y:S01]  /*9130*/  FADD.FTZ R5, -R4, R180 ;  /* 0x000000b404057221 */ /* 0x000fe20000010100 */
[----:B------:R3:W-:Y:S01]  /*9140*/  @P6 LDGSTS.E.BYPASS.LTC128B.128 [R245+0x7900], [R12.64], !P4 ;  /* 0x079000000cf56fae */ /* 0x0007e2000e101d52 */
[----:B----4-:R-:W-:Y:S02]  /*9150*/  IMAD.MOV.U32 R32, RZ, RZ, R231 ;  /* 0x000000ffff207224 */ /* 0x010fe400078e00e7 */
[----:B------:R-:W-:Y:S05]  /*9160*/  FMUL.FTZ R10, R183, c[0x0][0x2d0] ;  /* 0x0000b400b70a7a20 */ /* 0x000fea0000410000 */
[----:B------:R-:W4:Y:S01]  /*9170*/  SHFL.BFLY PT, R2, R0, 0x1, 0x1f ;  /* 0x0c201f0000027f89 */ /* 0x000f2200000e0000 */
[----:B------:R-:W-:Y:S01]  /*9180*/  FSEL R10, R10, RZ, P1 ;  /* 0x000000ff0a0a7208 */ /* 0x000fe20000800000 */
[--C-:B------:R-:W-:Y:S02]  /*9190*/  FFMA.FTZ R15, R50, c[0x0][0x2d0], -R7.reuse ;  /* 0x0000b400320f7a23 */ /* 0x100fe40000010807 */
[--C-:B------:R-:W-:Y:S02]  /*91a0*/  FFMA.FTZ R14, R38, c[0x0][0x2d0], -R7.reuse ;  /* 0x0000b400260e7a23 */ /* 0x100fe40000010807 */
[--C-:B------:R-:W-:Y:S02]  /*91b0*/  FFMA.FTZ R231, R61, c[0x0][0x2d0], -R10.reuse ;  /* 0x0000b4003de77a23 */ /* 0x100fe4000001080a */
[--C-:B--2---:R-:W-:Y:S01]  /*91c0*/  FFMA.FTZ R3, R213, c[0x0][0x2d0], -R7.reuse ;  /* 0x0000b400d5037a23 */ /* 0x104fe20000010807 */
[----:B------:R-:W0:Y:S01]  /*91d0*/  LDGDEPBAR ;  /* 0x00000000000079af */ /* 0x000e220000000000 */
[--C-:B------:R-:W-:Y:S02]  /*91e0*/  FFMA.FTZ R56, R56, c[0x0][0x2d0], -R10.reuse ;  /* 0x0000b40038387a23 */ /* 0x100fe4000001080a */
[----:B------:R2:W1:Y:S01]  /*91f0*/  MUFU.EX2 R215, R3 ;  /* 0x0000000300d77308 */ /* 0x0004620000000800 */
[--C-:B------:R-:W-:Y:S02]  /*9200*/  FFMA.FTZ R40, R40, c[0x0][0x2d0], -R10.reuse ;  /* 0x0000b40028287a23 */ /* 0x100fe4000001080a */
[--C-:B------:R-:W-:Y:S02]  /*9210*/  FFMA.FTZ R41, R41, c[0x0][0x2d0], -R10.reuse ;  /* 0x0000b40029297a23 */ /* 0x100fe4000001080a */
[----:B------:R-:W-:Y:S02]  /*9220*/  FFMA.FTZ R45, R45, c[0x0][0x2d0], -R10 ;  /* 0x0000b4002d2d7a23 */ /* 0x000fe4000001080a */
[--C-:B---3--:R-:W-:Y:S02]  /*9230*/  FFMA.FTZ R13, R39, c[0x0][0x2d0], -R7.reuse ;  /* 0x0000b400270d7a23 */ /* 0x108fe40000010807 */
[----:B------:R-:W-:Y:S01]  /*9240*/  FFMA.FTZ R12, R64, c[0x0][0x2d0], -R8 ;  /* 0x0000b400400c7a23 */ /* 0x000fe20000010808 */
[----:B------:R-:W-:Y:S01]  /*9250*/  LDSM.16.MT88.4 R36, [R226+0x100] ;  /* 0x00010000e224783b */ /* 0x000fe20000004200 */
[----:B------:R-:W-:Y:S01]  /*9260*/  FFMA.FTZ R64, R34, c[0x0][0x2d0], -R7 ;  /* 0x0000b40022407a23 */ /* 0x000fe20000010807 */
[----:B----4-:R-:W-:Y:S01]  /*9270*/  FMNMX.FTZ R182, R0, R2, !PT ;  /* 0x0000000200b67209 */ /* 0x010fe20007810000 */
[--C-:B------:R-:W-:Y:S01]  /*9280*/  FFMA.FTZ R0, R221, c[0x0][0x2d0], -R10.reuse ;  /* 0x0000b400dd007a23 */ /* 0x100fe2000001080a */
[----:B------:R-:W-:Y:S01]  /*9290*/  FSEL R2, R183, RZ, P1 ;  /* 0x000000ffb7027208 */ /* 0x000fe20000800000 */
[----:B------:R-:W-:Y:S01]  /*92a0*/  FFMA.FTZ R221, R25, c[0x0][0x2d0], -R10 ;  /* 0x0000b40019dd7a23 */ /* 0x000fe2000001080a */
[C---:B------:R-:W-:Y:S01]  /*92b0*/  FSETP.NEU.FTZ.AND P0, PT, R182.reuse, -INF , PT ;  /* 0xff800000b600780b */ /* 0x040fe20003f1d000 */
[----:B------:R3:W-:Y:S01]  /*92c0*/  MUFU.EX2 R242, R0 ;  /* 0x0000000000f27308 */ /* 0x0007e20000000800 */
[----:B------:R-:W-:Y:S02]  /*92d0*/  FMUL.FTZ R9, R182, c[0x0][0x2d0] ;  /* 0x0000b400b6097a20 */ /* 0x000fe40000410000 */
[----:B------:R-:W-:Y:S02]  /*92e0*/  IMAD.MOV.U32 R55, RZ, RZ, R15 ;  /* 0x000000ffff377224 */ /* 0x000fe400078e000f */
[----:B------:R-:W-:Y:S01]  /*92f0*/  IMAD.MOV.U32 R61, RZ, RZ, R14 ;  /* 0x000000ffff3d7224 */ /* 0x000fe200078e000e */
[----:B------:R-:W-:Y:S01]  /*9300*/  FSEL R9, R9, RZ, P0 ;  /* 0x000000ff09097208 */ /* 0x000fe20000000000 */
[----:B--2---:R-:W-:Y:S01]  /*9310*/  FFMA.FTZ R3, R19, c[0x0][0x2d0], -R7 ;  /* 0x0000b40013037a23 */ /* 0x004fe20000010807 */
[----:B-1----:R-:W-:Y:S03]  /*9320*/  F2FP.PACK_AB R205, R215, R214 ;  /* 0x000000d6d7cd723e */ /* 0x002fe600000000ff */
[----:B------:R1:W2:Y:S01]  /*9330*/  MUFU.EX2 R240, R3 ;  /* 0x0000000300f07308 */ /* 0x0002a20000000800 */
[--C-:B------:R-:W-:Y:S02]  /*9340*/  FFMA.FTZ R11, R244, c[0x0][0x2d0], -R9.reuse ;  /* 0x0000b400f40b7a23 */ /* 0x100fe40000010809 */
[--C-:B------:R-:W-:Y:S02]  /*9350*/  FFMA.FTZ R233, R58, c[0x0][0x2d0], -R9.reuse ;  /* 0x0000b4003ae97a23 */ /* 0x100fe40000010809 */
[--C-:B------:R-:W-:Y:S02]  /*9360*/  FFMA.FTZ R216, R26, c[0x0][0x2d0], -R9.reuse ;  /* 0x0000b4001ad87a23 */ /* 0x100fe40000010809 */
[--C-:B------:R-:W-:Y:S02]  /*9370*/  FFMA.FTZ R241, R62, c[0x0][0x2d0], -R9.reuse ;  /* 0x0000b4003ef17a23 */ /* 0x100fe40000010809 */
[--C-:B------:R-:W-:Y:S01]  /*9380*/  FFMA.FTZ R244, R29, c[0x0][0x2d0], -R10.reuse ;  /* 0x0000b4001df47a23 */ /* 0x100fe2000001080a */
[----:B------:R4:W-:Y:S01]  /*9390*/  MUFU.EX2 R249, R11 ;  /* 0x0000000b00f97308 */ /* 0x0009e20000000800 */
[--C-:B------:R-:W-:Y:S02]  /*93a0*/  FFMA.FTZ R42, R42, c[0x0][0x2d0], -R9.reuse ;  /* 0x0000b4002a2a7a23 */ /* 0x100fe40000010809 */
[--C-:B---3--:R-:W-:Y:S02]  /*93b0*/  FFMA.FTZ R0, R223, c[0x0][0x2d0], -R9.reuse ;  /* 0x0000b400df007a23 */ /* 0x108fe40000010809 */
[--C-:B------:R-:W-:Y:S02]  /*93c0*/  FFMA.FTZ R46, R46, c[0x0][0x2d0], -R9.reuse ;  /* 0x0000b4002e2e7a23 */ /* 0x100fe40000010809 */
[--C-:B------:R-:W-:Y:S03]  /*93d0*/  FFMA.FTZ R47, R47, c[0x0][0x2d0], -R9.reuse ;  /* 0x0000b4002f2f7a23 */ /* 0x100fe60000010809 */
[----:B------:R3:W-:Y:S01]  /*93e0*/  MUFU.EX2 R212, R0 ;  /* 0x0000000000d47308 */ /* 0x0007e20000000800 */
[----:B-1----:R-:W-:Y:S02]  /*93f0*/  FFMA.FTZ R3, R220, c[0x0][0x2d0], -R10 ;  /* 0x0000b400dc037a23 */ /* 0x002fe4000001080a */
[----:B------:R-:W-:Y:S02]  /*9400*/  FFMA.FTZ R220, R20, c[0x0][0x2d0], -R8 ;  /* 0x0000b40014dc7a23 */ /* 0x000fe40000010808 */
[----:B--2---:R-:W-:Y:S05]  /*9410*/  IMAD.MOV.U32 R50, RZ, RZ, R240 ;  /* 0x000000ffff327224 */ /* 0x004fea00078e00f0 */
[----:B------:R1:W-:Y:S01]  /*9420*/  MUFU.EX2 R213, R3 ;  /* 0x0000000300d57308 */ /* 0x0003e20000000800 */
[----:B------:R-:W-:Y:S01]  /*9430*/  FFMA.FTZ R240, R59, c[0x0][0x2d0], -R9 ;  /* 0x0000b4003bf07a23 */ /* 0x000fe20000010809 */
[----:B------:R-:W-:Y:S01]  /*9440*/  F2FP.PACK_AB R207, R50, R32 ;  /* 0x0000002032cf723e */ /* 0x000fe200000000ff */
[--C-:B----4-:R-:W-:Y:S02]  /*9450*/  FFMA.FTZ R11, R53, c[0x0][0x2d0], -R8.reuse ;  /* 0x0000b400350b7a23 */ /* 0x110fe40000010808 */
[----:B------:R-:W-:Y:S02]  /*9460*/  FFMA.FTZ R53, R65, c[0x0][0x2d0], -R8 ;  /* 0x0000b40041357a23 */ /* 0x000fe40000010808 */
[----:B------:R-:W-:Y:S01]  /*9470*/  FFMA.FTZ R65, R35, c[0x0][0x2d0], -R7 ;  /* 0x0000b40023417a23 */ /* 0x000fe20000010807 */
[----:B------:R-:W-:Y:S01]  /*9480*/  MOV R35, R12 ;  /* 0x0000000c00237202 */ /* 0x000fe20000000f00 */
[----:B------:R-:W-:Y:S02]  /*9490*/  IMAD.MOV.U32 R34, RZ, RZ, R11 ;  /* 0x000000ffff227224 */ /* 0x000fe400078e000b */
[----:B---3--:R-:W-:Y:S02]  /*94a0*/  FFMA.FTZ R0, R222, c[0x0][0x2d0], -R9 ;  /* 0x0000b400de007a23 */ /* 0x008fe40000010809 */
[--C-:B------:R-:W-:Y:S02]  /*94b0*/  FFMA.FTZ R222, R24, c[0x0][0x2d0], -R10.reuse ;  /* 0x0000b40018de7a23 */ /* 0x100fe4000001080a */
[----:B------:R2:W3:Y:S01]  /*94c0*/  MUFU.EX2 R223, R0 ;  /* 0x0000000000df7308 */ /* 0x0004e20000000800 */
[----:B-1----:R-:W-:Y:S02]  /*94d0*/  FFMA.FTZ R3, R219, c[0x0][0x2d0], -R10 ;  /* 0x0000b400db037a23 */ /* 0x002fe4000001080a */
[----:B------:R-:W-:Y:S07]  /*94e0*/  FFMA.FTZ R219, R21, c[0x0][0x2d0], -R8 ;  /* 0x0000b40015db7a23 */ /* 0x000fee0000010808 */
[----:B------:R1:W4:Y:S01]  /*94f0*/  MUFU.EX2 R252, R3 ;  /* 0x0000000300fc7308 */ /* 0x0003220000000800 */
[----:B--2---:R-:W-:Y:S02]  /*9500*/  FSEL R0, R182, RZ, P0 ;  /* 0x000000ffb6007208 */ /* 0x004fe40000000000 */
[----:B---3--:R-:W-:Y:S02]  /*9510*/  F2FP.PACK_AB R209, R223, R212 ;  /* 0x000000d4dfd1723e */ /* 0x008fe400000000ff */
[----:B------:R-:W-:Y:S01]  /*9520*/  PLOP3.LUT P0, PT, PT, PT, UP0, 0x80, 0x0 ;  /* 0x000000000000781c */ /* 0x000fe20003f0f008 */
[----:B-1----:R-:W-:Y:S01]  /*9530*/  FFMA.FTZ R3, R218, c[0x0][0x2d0], -R10 ;  /* 0x0000b400da037a23 */ /* 0x002fe2000001080a */
[----:B----4-:R-:W-:Y:S01]  /*9540*/  F2FP.PACK_AB R208, R252, R213 ;  /* 0x000000d5fcd0723e */ /* 0x010fe200000000ff */
[----:B------:R-:W-:Y:S02]  /*9550*/  FFMA.FTZ R218, R22, c[0x0][0x2d0], -R7 ;  /* 0x0000b40016da7a23 */ /* 0x000fe40000010807 */
[----:B------:R1:W2:Y:S01]  /*9560*/  MUFU.EX2 R251, R3 ;  /* 0x0000000300fb7308 */ /* 0x0002a20000000800 */
[----:B------:R-:W3:Y:S01]  /*9570*/  LDSM.16.MT88.4 R20, [R225+0x100] ;  /* 0x00010000e114783b */ /* 0x000ee20000004200 */
[----:B-1----:R-:W-:Y:S02]  /*9580*/  FSEL R3, R184, RZ, P2 ;  /* 0x000000ffb8037208 */ /* 0x002fe40001000000 */
[----:B--2---:R-:W-:Y:S03]  /*9590*/  F2FP.PACK_AB R210, R242, R251 ;  /* 0x000000fbf2d2723e */ /* 0x004fe600000000ff */
[----:B------:R-:W-:Y:S02]  /*95a0*/  FADD.FTZ R4, -R3, R181 ;  /* 0x000000b503047221 */ /* 0x000fe40000010100 */
[----:B------:R-:W-:Y:S02]  /*95b0*/  FADD.FTZ R3, -R2, R186 ;  /* 0x000000ba02037221 */ /* 0x000fe40000010100 */
[----:B------:R-:W-:Y:S02]  /*95c0*/  FADD.FTZ R2, -R0, R187 ;  /* 0x000000bb00027221 */ /* 0x000fe40000010100 */
[--C-:B------:R-:W-:Y:S02]  /*95d0*/  FFMA.FTZ R0, R246, c[0x0][0x2d0], -R9.reuse ;  /* 0x0000b400f6007a23 */ /* 0x100fe40000010809 */
[--C-:B------:R-:W-:Y:S02]  /*95e0*/  FFMA.FTZ R246, R28, c[0x0][0x2d0], -R10.reuse ;  /* 0x0000b4001cf67a23 */ /* 0x100fe4000001080a */
[----:B------:R1:W2:Y:S01]  /*95f0*/  MUFU.EX2 R243, R0 ;  /* 0x0000000000f37308 */ /* 0x0002a20000000800 */
[--C-:B------:R-:W-:Y:S02]  /*9600*/  FFMA.FTZ R187, R27, c[0x0][0x2d0], -R9.reuse ;  /* 0x0000b4001bbb7a23 */ /* 0x100fe40000010809 */
[----:B------:R-:W-:Y:S02]  /*9610*/  FFMA.FTZ R186, R30, c[0x0][0x2d0], -R9 ;  /* 0x0000b4001eba7a23 */ /* 0x000fe40000010809 */
[----:B-1----:R-:W-:Y:S01]  /*9620*/  FMUL.FTZ R0, R5, c[0x0][0x2d0] ;  /* 0x0000b40005007a20 */ /* 0x002fe20000410000 */
[----:B--2---:R-:W-:Y:S01]  /*9630*/  F2FP.PACK_AB R211, R243, R249 ;  /* 0x000000f9f3d3723e */ /* 0x004fe200000000ff */
[----:B------:R-:W-:Y:S01]  /*9640*/  FFMA.FTZ R5, R51, c[0x0][0x2d0], -R7 ;  /* 0x0000b40033057a23 */ /* 0x000fe20000010807 */
[----:B------:R-:W-:Y:S02]  /*9650*/  MOV R51, R239 ;  /* 0x000000ef00337202 */ /* 0x000fe40000000f00 */
[----:B------:R1:W2:Y:S01]  /*9660*/  MUFU.EX2 R181, R0 ;  /* 0x0000000000b57308 */ /* 0x0002a20000000800 */
[--C-:B------:R-:W-:Y:S01]  /*9670*/  FFMA.FTZ R239, R57, c[0x0][0x2d0], -R10.reuse ;  /* 0x0000b40039ef7a23 */ /* 0x100fe2000001080a */
[----:B------:R-:W-:Y:S01]  /*9680*/  MOV R57, R224 ;  /* 0x000000e000397202 */ /* 0x000fe20000000f00 */
[--C-:B------:R-:W-:Y:S02]  /*9690*/  FFMA.FTZ R224, R60, c[0x0][0x2d0], -R10.reuse ;  /* 0x0000b4003ce07a23 */ /* 0x100fe4000001080a */
[----:B------:R-:W-:Y:S02]  /*96a0*/  IMAD.MOV.U32 R58, RZ, RZ, R5 ;  /* 0x000000ffff3a7224 */ /* 0x000fe400078e0005 */
[----:B-1----:R-:W-:Y:S02]  /*96b0*/  FMUL.FTZ R0, R4, c[0x0][0x2d0] ;  /* 0x0000b40004007a20 */ /* 0x002fe40000410000 */
[----:B------:R-:W-:Y:S01]  /*96c0*/  FFMA.FTZ R4, R44, c[0x0][0x2d0], -R10 ;  /* 0x0000b4002c047a23 */ /* 0x000fe2000001080a */
[----:B------:R-:W-:Y:S01]  /*96d0*/  MOV R44, R235 ;  /* 0x000000eb002c7202 */ /* 0x000fe20000000f00 */
[----:B------:R1:W4:Y:S01]  /*96e0*/  MUFU.EX2 R180, R0 ;  /* 0x0000000000b47308 */ /* 0x0003220000000800 */
[--C-:B------:R-:W-:Y:S02]  /*96f0*/  FFMA.FTZ R235, R6, c[0x0][0x2d0], -R9.reuse ;  /* 0x0000b40006eb7a23 */ /* 0x100fe40000010809 */
[----:B------:R-:W-:Y:S02]  /*9700*/  IMAD.MOV.U32 R60, RZ, RZ, R4 ;  /* 0x000000ffff3c7224 */ /* 0x000fe400078e0004 */
[----:B------:R-:W-:Y:S01]  /*9710*/  FFMA.FTZ R4, R43, c[0x0][0x2d0], -R9 ;  /* 0x0000b4002b047a23 */ /* 0x000fe20000010809 */
[----:B------:R-:W-:Y:S01]  /*9720*/  MOV R43, R13 ;  /* 0x0000000d002b7202 */ /* 0x000fe20000000f00 */
[C---:B--2---:R-:W-:Y:S01]  /*9730*/  FMUL.FTZ R5, R181.reuse, R189 ;  /* 0x000000bdb5057220 */ /* 0x044fe20000410000 */
[----:B------:R-:W-:Y:S01]  /*9740*/  MOV R189, R41 ;  /* 0x0000002900bd7202 */ /* 0x000fe20000000f00 */
[----:B------:R-:W-:Y:S02]  /*9750*/  IMAD.MOV.U32 R59, RZ, RZ, R4 ;  /* 0x000000ffff3b7224 */ /* 0x000fe400078e0004 */
[C---:B------:R-:W-:Y:S02]  /*9760*/  FMUL.FTZ R4, R181.reuse, R188 ;  /* 0x000000bcb5047220 */ /* 0x040fe40000410000 */
[C---:B------:R-:W-:Y:S01]  /*9770*/  FMUL.FTZ R16, R181.reuse, R200 ;  /* 0x000000c8b5107220 */ /* 0x040fe20000410000 */
[----:B------:R-:W-:Y:S01]  /*9780*/  MOV R200, R56 ;  /* 0x0000003800c87202 */ /* 0x000fe20000000f00 */
[C---:B------:R-:W-:Y:S01]  /*9790*/  FMUL.FTZ R17, R181.reuse, R201 ;  /* 0x000000c9b5117220 */ /* 0x040fe20000410000 */
[----:B------:R-:W-:Y:S01]  /*97a0*/  MOV R201, R67 ;  /* 0x0000004300c97202 */ /* 0x000fe20000000f00 */
[----:B------:R-:W-:Y:S01]  /*97b0*/  IMAD.MOV.U32 R188, RZ, RZ, R47 ;  /* 0x000000ffffbc7224 */ /* 0x000fe200078e002f */
[----:B------:R-:W-:Y:S01]  /*97c0*/  MUFU.EX2 R189, R189 ;  /* 0x000000bd00bd7308 */ /* 0x000fe20000000800 */
[C---:B------:R-:W-:Y:S02]  /*97d0*/  FMUL.FTZ R68, R181.reuse, R68 ;  /* 0x00000044b5447220 */ /* 0x040fe40000410000 */
[C---:B------:R-:W-:Y:S02]  /*97e0*/  FMUL.FTZ R69, R181.reuse, R69 ;  /* 0x00000045b5457220 */ /* 0x040fe40000410000 */
[----:B------:R-:W-:Y:S02]  /*97f0*/  FMUL.FTZ R80, R181, R80 ;  /* 0x00000050b5507220 */ /* 0x000fe40000410000 */
[----:B-1----:R-:W-:Y:S02]  /*9800*/  FMUL.FTZ R0, R3, c[0x0][0x2d0] ;  /* 0x0000b40003007a20 */ /* 0x002fe40000410000 */
[C---:B----4-:R-:W-:Y:S01]  /*9810*/  FMUL.FTZ R6, R180.reuse, R190 ;  /* 0x000000beb4067220 */ /* 0x050fe20000410000 */
[----:B------:R-:W-:Y:S01]  /*9820*/  MUFU.EX2 R188, R188 ;  /* 0x000000bc00bc7308 */ /* 0x000fe20000000800 */
[C---:B------:R-:W-:Y:S02]  /*9830*/  FMUL.FTZ R7, R180.reuse, R191 ;  /* 0x000000bfb4077220 */ /* 0x040fe40000410000 */
[C---:B------:R-:W-:Y:S02]  /*9840*/  FMUL.FTZ R18, R180.reuse, R202 ;  /* 0x000000cab4127220 */ /* 0x040fe40000410000 */
[----:B------:R-:W-:Y:S02]  /*9850*/  IMAD.MOV.U32 R202, RZ, RZ, R66 ;  /* 0x000000ffffca7224 */ /* 0x000fe400078e0042 */
[C---:B------:R-:W-:Y:S01]  /*9860*/  FMUL.FTZ R19, R180.reuse, R203 ;  /* 0x000000cbb4137220 */ /* 0x040fe20000410000 */
[-C--:B---3--:R-:W-:Y:S02]  /*9870*/  HMMA.16816.F32 R4, R204, R20.reuse, R4 ;  /* 0x00000014cc04723c */ /* 0x088fe40000001804 */
[----:B------:R1:W2:Y:S01]  /*9880*/  MUFU.EX2 R3, R0 ;  /* 0x0000000000037308 */ /* 0x0002a20000000800 */
[----:B------:R-:W-:Y:S01]  /*9890*/  MOV R203, R53 ;  /* 0x0000003500cb7202 */ /* 0x000fe20000000f00 */
[----:B------:R-:W-:Y:S02]  /*98a0*/  IMAD.MOV.U32 R190, RZ, RZ, R46 ;  /* 0x000000ffffbe7224 */ /* 0x000fe400078e002e */
[----:B------:R-:W-:Y:S02]  /*98b0*/  IMAD.MOV.U32 R191, RZ, RZ, R60 ;  /* 0x000000ffffbf7224 */ /* 0x000fe400078e003c */
[C---:B------:R-:W-:Y:S04]  /*98c0*/  FMUL.FTZ R66, R180.reuse, R178 ;  /* 0x000000b2b4427220 */ /* 0x040fe80000410000 */
[C---:B------:R-:W-:Y:S01]  /*98d0*/  FMUL.FTZ R67, R180.reuse, R179 ;  /* 0x000000b3b4437220 */ /* 0x040fe20000410000 */
[----:B------:R-:W-:Y:S01]  /*98e0*/  MUFU.EX2 R191, R191 ;  /* 0x000000bf00bf7308 */ /* 0x000fe20000000800 */
[C---:B------:R-:W-:Y:S02]  /*98f0*/  FMUL.FTZ R70, R180.reuse, R70 ;  /* 0x00000046b4467220 */ /* 0x040fe40000410000 */
[C---:B------:R-:W-:Y:S02]  /*9900*/  FMUL.FTZ R71, R180.reuse, R71 ;  /* 0x00000047b4477220 */ /* 0x040fe40000410000 */
[C---:B------:R-:W-:Y:S02]  /*9910*/  FMUL.FTZ R81, R181.reuse, R81 ;  /* 0x00000051b5517220 */ /* 0x040fe40000410000 */
[C---:B------:R-:W-:Y:S02]  /*9920*/  FMUL.FTZ R82, R180.reuse, R82 ;  /* 0x00000052b4527220 */ /* 0x040fe40000410000 */
[----:B------:R-:W-:Y:S01]  /*9930*/  FMUL.FTZ R83, R180, R83 ;  /* 0x00000053b4537220 */ /* 0x000fe20000410000 */
[----:B------:R-:W-:Y:S01]  /*9940*/  MUFU.EX2 R190, R190 ;  /* 0x000000be00be7308 */ /* 0x000fe20000000800 */
[----:B------:R-:W-:Y:S02]  /*9950*/  FMUL.FTZ R84, R181, R84 ;  /* 0x00000054b5547220 */ /* 0x000fe40000410000 */
[----:B-1----:R-:W-:Y:S02]  /*9960*/  FMUL.FTZ R0, R2, c[0x0][0x2d0] ;  /* 0x0000b40002007a20 */ /* 0x002fe40000410000 */
[----:B------:R-:W-:Y:S02]  /*9970*/  FFMA.FTZ R2, R31, c[0x0][0x2d0], -R9 ;  /* 0x0000b4001f027a23 */ /* 0x000fe40000010809 */
[C---:B--2---:R-:W-:Y:S01]  /*9980*/  FMUL.FTZ R8, R3.reuse, R192 ;  /* 0x000000c003087220 */ /* 0x044fe20000410000 */
[----:B------:R-:W-:Y:S01]  /*9990*/  MOV R192, R55 ;  /* 0x0000003700c07202 */ /* 0x000fe20000000f00 */
[C---:B------:R-:W-:Y:S01]  /*99a0*/  FMUL.FTZ R9, R3.reuse, R193 ;  /* 0x000000c103097220 */ /* 0x040fe20000410000 */
[----:B------:R-:W1:Y:S01]  /*99b0*/  MUFU.EX2 R0, R0 ;  /* 0x0000000000007308 */ /* 0x000e620000000800 */
[C---:B------:R-:W-:Y:S02]  /*99c0*/  FMUL.FTZ R12, R3.reuse, R196 ;  /* 0x000000c4030c7220 */ /* 0x040fe40000410000 */
[C---:B------:R-:W-:Y:S02]  /*99d0*/  FMUL.FTZ R13, R3.reuse, R197 ;  /* 0x000000c5030d7220 */ /* 0x040fe40000410000 */
[C---:B------:R-:W-:Y:S02]  /*99e0*/  FMUL.FTZ R29, R3.reuse, R141 ;  /* 0x0000008d031d7220 */ /* 0x040fe40000410000 */
[----:B------:R-:W-:Y:S02]  /*99f0*/  IMAD.MOV.U32 R141, RZ, RZ, R52 ;  /* 0x000000ffff8d7224 */ /* 0x000fe400078e0034 */
[C---:B------:R-:W-:Y:S01]  /*9a00*/  FMUL.FTZ R24, R3.reuse, R136 ;  /* 0x0000008803187220 */ /* 0x040fe20000410000 */
[----:B------:R-:W-:Y:S01]  /*9a10*/  MOV R136, R48 ;  /* 0x0000003000887202 */ /* 0x000fe20000000f00 */
[C---:B------:R-:W-:Y:S01]  /*9a20*/  FMUL.FTZ R25, R3.reuse, R137 ;  /* 0x0000008903197220 */ /* 0x040fe20000410000 */
[----:B------:R-:W-:Y:S01]  /*9a30*/  MOV R137, R49 ;  /* 0x0000003100897202 */ /* 0x000fe20000000f00 */
[C---:B------:R-:W-:Y:S01]  /*9a40*/  FMUL.FTZ R28, R3.reuse, R140 ;  /* 0x0000008c031c7220 */ /* 0x040fe20000410000 */
[----:B------:R-:W-:Y:S01]  /*9a50*/  MUFU.EX2 R192, R192 ;  /* 0x000000c000c07308 */ /* 0x000fe20000000800 */
[----:B------:R-:W-:Y:S02]  /*9a60*/  IMAD.MOV.U32 R196, RZ, RZ, R42 ;  /* 0x000000ffffc47224 */ /* 0x000fe400078e002a */
[C---:B------:R-:W-:Y:S02]  /*9a70*/  FMUL.FTZ R41, R3.reuse, R153 ;  /* 0x0000009903297220 */ /* 0x040fe40000410000 */
[----:B------:R-:W-:Y:S02]  /*9a80*/  IMAD.MOV.U32 R197, RZ, RZ, R40 ;  /* 0x000000ffffc57224 */ /* 0x000fe400078e0028 */
[----:B------:R-:W-:Y:S02]  /*9a90*/  FMUL.FTZ R40, R3, R152 ;  /* 0x0000009803287220 */ /* 0x000fe40000410000 */
[----:B------:R-:W-:Y:S01]  /*9aa0*/  IMAD.MOV.U32 R140, RZ, RZ, R45 ;  /* 0x000000ffff8c7224 */ /* 0x000fe200078e002d */
[----:B------:R-:W-:Y:S01]  /*9ab0*/  MUFU.EX2 R196, R196 ;  /* 0x000000c400c47308 */ /* 0x000fe20000000800 */
[C---:B-1----:R-:W-:Y:S02]  /*9ac0*/  FMUL.FTZ R10, R0.reuse, R194 ;  /* 0x000000c2000a7220 */ /* 0x042fe40000410000 */
[C---:B------:R-:W-:Y:S02]  /*9ad0*/  FMUL.FTZ R11, R0.reuse, R195 ;  /* 0x000000c3000b7220 */ /* 0x040fe40000410000 */
[C---:B------:R-:W-:Y:S01]  /*9ae0*/  FMUL.FTZ R14, R0.reuse, R198 ;  /* 0x000000c6000e7220 */ /* 0x040fe20000410000 */
[----:B------:R-:W-:Y:S01]  /*9af0*/  MOV R198, R61 ;  /* 0x0000003d00c67202 */ /* 0x000fe20000000f00 */
[C---:B------:R-:W-:Y:S01]  /*9b00*/  FMUL.FTZ R15, R0.reuse, R199 ;  /* 0x000000c7000f7220 */ /* 0x040fe20000410000 */
[----:B------:R-:W-:Y:S01]  /*9b10*/  MOV R199, R44 ;  /* 0x0000002c00c77202 */ /* 0x000fe20000000f00 */
[C---:B------:R-:W-:Y:S01]  /*9b20*/  FMUL.FTZ R31, R0.reuse, R143 ;  /* 0x0000008f001f7220 */ /* 0x040fe20000410000 */
[C---:B------:R-:W-:Y:S01]  /*9b30*/  HMMA.16816.F32 R8, R208.reuse, R20, R8 ;  /* 0x00000014d008723c */ /* 0x040fe20000001808 */
[----:B------:R-:W-:Y:S03]  /*9b40*/  MUFU.EX2 R197, R197 ;  /* 0x000000c500c57308 */ /* 0x000fe60000000800 */
[----:B------:R-:W-:Y:S02]  /*9b50*/  IMAD.MOV.U32 R143, RZ, RZ, R54 ;  /* 0x000000ffff8f7224 */ /* 0x000fe400078e0036 */
[----:B------:R-:W1:Y:S01]  /*9b60*/  LDSM.16.MT88.4 R52, [R228+0x100] ;  /* 0x00010000e434783b */ /* 0x000e620000004200 */
[C---:B------:R-:W-:Y:S01]  /*9b70*/  FMUL.FTZ R20, R181.reuse, R132 ;  /* 0x00000084b5147220 */ /* 0x040fe20000410000 */
[-C--:B------:R-:W-:Y:S03]  /*9b80*/  HMMA.16816.F32 R12, R208, R22.reuse, R12 ;  /* 0x00000016d00c723c */ /* 0x080fe6000000180c */
[----:B------:R-:W-:Y:S01]  /*9b90*/  MUFU.EX2 R199, R199 ;  /* 0x000000c700c77308 */ /* 0x000fe20000000800 */
[C---:B------:R-:W-:Y:S01]  /*9ba0*/  FMUL.FTZ R21, R181.reuse, R133 ;  /* 0x00000085b5157220 */ /* 0x040fe20000410000 */
[----:B------:R-:W-:Y:S01]  /*9bb0*/  MOV R178, R143 ;  /* 0x0000008f00b27202 */ /* 0x000fe20000000f00 */
[C---:B------:R-:W-:Y:S02]  /*9bc0*/  FMUL.FTZ R26, R0.reuse, R138 ;  /* 0x0000008a001a7220 */ /* 0x040fe40000410000 */
[C---:B------:R-:W-:Y:S04]  /*9bd0*/  HMMA.16816.F32 R16, R204.reuse, R22, R16 ;  /* 0x00000016cc10723c */ /* 0x040fe80000001810 */
[C---:B------:R-:W-:Y:S01]  /*9be0*/  FMUL.FTZ R27, R0.reuse, R139 ;  /* 0x0000008b001b7220 */ /* 0x040fe20000410000 */
[----:B------:R-:W-:Y:S01]  /*9bf0*/  MOV R139, R32 ;  /* 0x00000020008b7202 */ /* 0x000fe20000000f00 */
[----:B------:R-:W-:Y:S01]  /*9c00*/  FMUL.FTZ R30, R0, R142 ;  /* 0x0000008e001e7220 */ /* 0x000fe20000410000 */
[----:B------:R-:W-:Y:S01]  /*9c10*/  MUFU.EX2 R178, R178 ;  /* 0x000000b200b27308 */ /* 0x000fe20000000800 */
[C---:B------:R-:W-:Y:S04]  /*9c20*/  FMUL.FTZ R22, R180.reuse, R134 ;  /* 0x00000086b4167220 */ /* 0x040fe80000410000 */
[----:B------:R-:W-:Y:S02]  /*9c30*/  FMUL.FTZ R23, R180, R135 ;  /* 0x00000087b4177220 */ /* 0x000fe40000410000 */
[----:B------:R-:W2:Y:S01]  /*9c40*/  LDSM.16.MT88.4 R132, [R227+0x100] ;  /* 0x00010000e384783b */ /* 0x000ea20000004200 */
[----:B------:R-:W-:Y:S02]  /*9c50*/  IMAD.MOV.U32 R138, RZ, RZ, R33 ;  /* 0x000000ffff8a7224 */ /* 0x000fe400078e0021 */
[C---:B------:R-:W-:Y:S01]  /*9c60*/  FMUL.FTZ R32, R181.reuse, R144 ;  /* 0x00000090b5207220 */ /* 0x040fe20000410000 */
[----:B------:R-:W-:Y:S01]  /*9c70*/  MUFU.EX2 R198, R198 ;  /* 0x000000c600c67308 */ /* 0x000fe20000000800 */
[-C--:B------:R-:W-:Y:S03]  /*9c80*/  HMMA.16816.F32 R20, R204, R36.reuse, R20 ;  /* 0x00000024cc14723c */ /* 0x080fe60000001814 */
[----:B------:R-:W-:Y:S02]  /*9c90*/  IMAD.MOV.U32 R144, RZ, RZ, R58 ;  /* 0x000000ffff907224 */ /* 0x000fe400078e003a */
[----:B------:R-:W-:Y:S02]  /*9ca0*/  FMUL.FTZ R33, R181, R145 ;  /* 0x00000091b5217220 */ /* 0x000fe40000410000 */
[----:B------:R-:W-:Y:S01]  /*9cb0*/  FMUL.FTZ R42, R0, R154 ;  /* 0x0000009a002a7220 */ /* 0x000fe20000410000 */
[C---:B------:R-:W-:Y:S04]  /*9cc0*/  HMMA.16816.F32 R24, R208.reuse, R36, R24 ;  /* 0x00000024d018723c */ /* 0x040fe80000001818 */
[C---:B------:R-:W-:Y:S02]  /*9cd0*/  FMUL.FTZ R44, R3.reuse, R156 ;  /* 0x0000009c032c7220 */ /* 0x040fe40000410000 */
[----:B------:R-:W-:Y:S02]  /*9ce0*/  FMUL.FTZ R45, R3, R157 ;  /* 0x0000009d032d7220 */ /* 0x000fe40000410000 */
[-C--:B------:R-:W-:Y:S04]  /*9cf0*/  HMMA.16816.F32 R28, R208, R38.reuse, R28 ;  /* 0x00000026d01c723c */ /* 0x080fe8000000181c */
[----:B------:R-:W-:Y:S02]  /*9d00*/  IMAD.MOV.U32 R145, RZ, RZ, R34 ;  /* 0x000000ffff917224 */ /* 0x000fe400078e0022 */
[C---:B------:R-:W-:Y:S02]  /*9d10*/  FMUL.FTZ R34, R180.reuse, R146 ;  /* 0x00000092b4227220 */ /* 0x040fe40000410000 */
[----:B------:R-:W-:Y:S04]  /*9d20*/  IMAD.MOV.U32 R146, RZ, RZ, R35 ;  /* 0x000000ffff927224 */ /* 0x000fe800078e0023 */
[----:B------:R-:W-:Y:S01]  /*9d30*/  FMUL.FTZ R35, R180, R147 ;  /* 0x00000093b4237220 */ /* 0x000fe20000410000 */
[----:B------:R-:W-:Y:S01]  /*9d40*/  MOV R147, R59 ;  /* 0x0000003b00937202 */ /* 0x000fe20000000f00 */
[C---:B------:R-:W-:Y:S01]  /*9d50*/  FMUL.FTZ R36, R181.reuse, R148 ;  /* 0x00000094b5247220 */ /* 0x040fe20000410000 */
[----:B------:R-:W-:Y:S01]  /*9d60*/  MOV R148, R65 ;  /* 0x0000004100947202 */ /* 0x000fe20000000f00 */
[C---:B------:R-:W-:Y:S02]  /*9d70*/  FMUL.FTZ R37, R181.reuse, R149 ;  /* 0x00000095b5257220 */ /* 0x040fe40000410000 */
[C---:B------:R-:W-:Y:S01]  /*9d80*/  FMUL.FTZ R46, R0.reuse, R158 ;  /* 0x0000009e002e7220 */ /* 0x040fe20000410000 */
[C---:B------:R-:W-:Y:S04]  /*9d90*/  HMMA.16816.F32 R32, R204.reuse, R38, R32 ;  /* 0x00000026cc20723c */ /* 0x040fe80000001820 */
[----:B------:R-:W-:Y:S02]  /*9da0*/  IMAD.MOV.U32 R194, RZ, RZ, R43 ;  /* 0x000000ffffc27224 */ /* 0x000fe400078e002b */
[----:B------:R-:W-:Y:S02]  /*9db0*/  FMUL.FTZ R43, R0, R155 ;  /* 0x0000009b002b7220 */ /* 0x000fe40000410000 */
[C---:B------:R-:W-:Y:S02]  /*9dc0*/  FMUL.FTZ R38, R180.reuse, R150 ;  /* 0x00000096b4267220 */ /* 0x040fe40000410000 */
[----:B------:R-:W-:Y:S02]  /*9dd0*/  MUFU.EX2 R194, R194 ;  /* 0x000000c200c27308 */ /* 0x000fe40000000800 */
[----:B------:R-:W-:Y:S02]  /*9de0*/  FMUL.FTZ R39, R180, R151 ;  /* 0x00000097b4277220 */ /* 0x000fe40000410000 */
[----:B------:R-:W-:Y:S02]  /*9df0*/  FMUL.FTZ R47, R0, R159 ;  /* 0x0000009f002f7220 */ /* 0x000fe40000410000 */
[----:B------:R-:W-:Y:S02]  /*9e00*/  IMAD.MOV.U32 R142, RZ, RZ, R50 ;  /* 0x000000ffff8e7224 */ /* 0x000fe400078e0032 */
[C---:B------:R-:W-:Y:S01]  /*9e10*/  FMUL.FTZ R48, R181.reuse, R160 ;  /* 0x000000a0b5307220 */ /* 0x040fe20000410000 */
[-C--:B-1----:R-:W-:Y:S03]  /*9e20*/  HMMA.16816.F32 R36, R204, R52.reuse, R36 ;  /* 0x00000034cc24723c */ /* 0x082fe60000001824 */
[----:B------:R-:W-:Y:S02]  /*9e30*/  FMUL.FTZ R49, R181, R161 ;  /* 0x000000a1b5317220 */ /* 0x000fe40000410000 */
[----:B------:R-:W-:Y:S02]  /*9e40*/  FMUL.FTZ R50, R180, R162 ;  /* 0x000000a2b4327220 */ /* 0x000fe40000410000 */
[----:B------:R-:W-:Y:S01]  /*9e50*/  MUFU.EX2 R162, R222 ;  /* 0x000000de00a27308 */ /* 0x000fe20000000800 */
[C---:B------:R-:W-:Y:S04]  /*9e60*/  HMMA.16816.F32 R40, R208.reuse, R52, R40 ;  /* 0x00000034d028723c */ /* 0x040fe80000001828 */
[----:B------:R-:W-:Y:S02]  /*9e70*/  FMUL.FTZ R56, R3, R168 ;  /* 0x000000a803387220 */ /* 0x000fe40000410000 */
[----:B------:R-:W-:Y:S02]  /*9e80*/  FMUL.FTZ R58, R0, R170 ;  /* 0x000000aa003a7220 */ /* 0x000fe40000410000 */
[-C--:B------:R-:W-:Y:S01]  /*9e90*/  HMMA.16816.F32 R44, R208, R54.reuse, R44 ;  /* 0x00000036d02c723c */ /* 0x080fe2000000182c */
[----:B------:R-:W-:Y:S03]  /*9ea0*/  MUFU.EX2 R168, R219 ;  /* 0x000000db00a87308 */ /* 0x000fe60000000800 */
[----:B------:R-:W-:Y:S02]  /*9eb0*/  IMAD.MOV.U32 R193, RZ, RZ, R51 ;  /* 0x000000ffffc17224 */ /* 0x000fe400078e0033 */
[----:B------:R-:W-:Y:S02]  /*9ec0*/  FMUL.FTZ R51, R180, R163 ;  /* 0x000000a3b4337220 */ /* 0x000fe40000410000 */
[C---:B------:R-:W-:Y:S03]  /*9ed0*/  FMUL.FTZ R52, R181.reuse, R164 ;  /* 0x000000a4b5347220 */ /* 0x040fe60000410000 */
[----:B------:R-:W-:Y:S01]  /*9ee0*/  MUFU.EX2 R164, R221 ;  /* 0x000000dd00a47308 */ /* 0x000fe20000000800 */
[----:B------:R-:W-:Y:S01]  /*9ef0*/  FMUL.FTZ R53, R181, R165 ;  /* 0x000000a5b5357220 */ /* 0x000fe20000410000 */
[C---:B------:R-:W-:Y:S04]  /*9f00*/  HMMA.16816.F32 R48, R204.reuse, R54, R48 ;  /* 0x00000036cc30723c */ /* 0x040fe80000001830 */
[----:B------:R-:W-:Y:S02]  /*9f10*/  FMUL.FTZ R59, R0, R171 ;  /* 0x000000ab003b7220 */ /* 0x000fe40000410000 */
[----:B------:R-:W-:Y:S02]  /*9f20*/  IMAD.MOV.U32 R195, RZ, RZ, R57 ;  /* 0x000000ffffc37224 */ /* 0x000fe400078e0039 */
[C---:B------:R-:W-:Y:S01]  /*9f30*/  FMUL.FTZ R54, R180.reuse, R166 ;  /* 0x000000a6b4367220 */ /* 0x040fe20000410000 */
[----:B------:R-:W-:Y:S03]  /*9f40*/  MUFU.EX2 R163, R216 ;  /* 0x000000d800a37308 */ /* 0x000fe60000000800 */
[----:B------:R-:W-:Y:S02]  /*9f50*/  FMUL.FTZ R55, R180, R167 ;  /* 0x000000a7b4377220 */ /* 0x000fe40000410000 */
[C---:B------:R-:W-:Y:S02]  /*9f60*/  FMUL.FTZ R57, R3.reuse, R169 ;  /* 0x000000a903397220 */ /* 0x040fe40000410000 */
[C---:B------:R-:W-:Y:S02]  /*9f70*/  FMUL.FTZ R60, R3.reuse, R172 ;  /* 0x000000ac033c7220 */ /* 0x040fe40000410000 */
[----:B------:R-:W-:Y:S01]  /*9f80*/  FMUL.FTZ R61, R3, R173 ;  /* 0x000000ad033d7220 */ /* 0x000fe20000410000 */
[-C--:B--2---:R-:W-:Y:S01]  /*9f90*/  HMMA.16816.F32 R52, R204, R132.reuse, R52 ;  /* 0x00000084cc34723c */ /* 0x084fe20000001834 */
[----:B------:R-:W-:Y:S02]  /*9fa0*/  MUFU.EX2 R169, R217 ;  /* 0x000000d900a97308 */ /* 0x000fe40000000800 */
[C---:B------:R-:W-:Y:S02]  /*9fb0*/  FMUL.FTZ R62, R0.reuse, R174 ;  /* 0x000000ae003e7220 */ /* 0x040fe40000410000 */
[----:B------:R-:W-:Y:S02]  /*9fc0*/  FMUL.FTZ R65, R181, R177 ;  /* 0x000000b1b5417220 */ /* 0x000fe40000410000 */
[C---:B------:R-:W-:Y:S01]  /*9fd0*/  FMUL.FTZ R72, R3.reuse, R72 ;  /* 0x0000004803487220 */ /* 0x040fe20000410000 */
[C---:B------:R-:W-:Y:S03]  /*9fe0*/  HMMA.16816.F32 R56, R208.reuse, R132, R56 ;  /* 0x00000084d038723c */ /* 0x040fe60000001838 */
[----:B------:R-:W-:Y:S01]  /*9ff0*/  MUFU.EX2 R174, R2 ;  /* 0x0000000200ae7308 */ /* 0x000fe20000000800 */
[----:B------:R-:W-:Y:S02]  /*a000*/  IMAD.MOV.U32 R150, RZ, RZ, R63 ;  /* 0x000000ffff967224 */ /* 0x000fe400078e003f */
[C---:B------:R-:W-:Y:S02]  /*a010*/  FMUL.FTZ R63, R0.reuse, R175 ;  /* 0x000000af003f7220 */ /* 0x040fe40000410000 */
[----:B------:R-:W-:Y:S04]  /*a020*/  FMUL.FTZ R73, R3, R73 ;  /* 0x0000004903497220 */ /* 0x000fe80000410000 */
[C---:B------:R-:W-:Y:S01]  /*a030*/  FMUL.FTZ R74, R0.reuse, R74 ;  /* 0x0000004a004a7220 */ /* 0x040fe20000410000 */
[-C--:B------:R-:W-:Y:S01]  /*a040*/  HMMA.16816.F32 R60, R208, R134.reuse, R60 ;  /* 0x00000086d03c723c */ /* 0x080fe2000000183c */
[----:B------:R1:W-:Y:S02]  /*a050*/  MUFU.EX2 R170, R150 ;  /* 0x0000009600aa7308 */ /* 0x0003e40000000800 */
[----:B------:R-:W-:Y:S02]  /*a060*/  IMAD.MOV.U32 R149, RZ, RZ, R64 ;  /* 0x000000ffff957224 */ /* 0x000fe400078e0040 */
[----:B------:R-:W-:Y:S02]  /*a070*/  FMUL.FTZ R64, R181, R176 ;  /* 0x000000b0b5407220 */ /* 0x000fe40000410000 */
[C---:B------:R-:W-:Y:S02]  /*a080*/  FMUL.FTZ R75, R0.reuse, R75 ;  /* 0x0000004b004b7220 */ /* 0x040fe40000410000 */
[C---:B------:R-:W-:Y:S02]  /*a090*/  FMUL.FTZ R76, R3.reuse, R76 ;  /* 0x0000004c034c7220 */ /* 0x040fe40000410000 */
[----:B------:R-:W-:Y:S01]  /*a0a0*/  MUFU.EX2 R165, R220 ;  /* 0x000000dc00a57308 */ /* 0x000fe20000000800 */
[C---:B------:R-:W-:Y:S01]  /*a0b0*/  HMMA.16816.F32 R64, R204.reuse, R134, R64 ;  /* 0x00000086cc40723c */ /* 0x040fe20000001840 */
[----:B------:R-:W2:Y:S03]  /*a0c0*/  LDSM.16.MT88.4 R132, [R225+0x2100] ;  /* 0x00210000e184783b */ /* 0x000ea60000004200 */
[----:B------:R-:W-:Y:S02]  /*a0d0*/  FMUL.FTZ R77, R3, R77 ;  /* 0x0000004d034d7220 */ /* 0x000fe40000410000 */
[C---:B------:R-:W-:Y:S02]  /*a0e0*/  FMUL.FTZ R78, R0.reuse, R78 ;  /* 0x0000004e004e7220 */ /* 0x040fe40000410000 */
[----:B------:R-:W-:Y:S01]  /*a0f0*/  FMUL.FTZ R79, R0, R79 ;  /* 0x0000004f004f7220 */ /* 0x000fe20000410000 */
[----:B------:R-:W-:Y:S03]  /*a100*/  MUFU.EX2 R220, R250 ;  /* 0x000000fa00dc7308 */ /* 0x000fe60000000800 */
[----:B------:R-:W-:Y:S01]  /*a110*/  FMUL.FTZ R85, R181, R85 ;  /* 0x00000055b5557220 */ /* 0x000fe20000410000 */
[----:B-1----:R-:W-:Y:S01]  /*a120*/  MOV R150, R149 ;  /* 0x0000009500967202 */ /* 0x002fe20000000f00 */
[C---:B------:R-:W-:Y:S02]  /*a130*/  FMUL.FTZ R86, R180.reuse, R86 ;  /* 0x00000056b4567220 */ /* 0x040fe40000410000 */
[----:B------:R-:W-:Y:S02]  /*a140*/  FMUL.FTZ R87, R180, R87 ;  /* 0x00000057b4577220 */ /* 0x000fe40000410000 */
        /* <DEDUP_REMOVED lines=8> */
[C---:B------:R-:W-:Y:S02]  /*a1d0*/  FMUL.FTZ R94, R0.reuse, R94 ;  /* 0x0000005e005e7220 */ /* 0x040fe40000410000 */
[----:B------:R-:W-:Y:S02]  /*a1e0*/  FMUL.FTZ R95, R0, R95 ;  /* 0x0000005f005f7220 */ /* 0x000fe40000410000 */
[C---:B------:R-:W-:Y:S02]  /*a1f0*/  FMUL.FTZ R96, R181.reuse, R96 ;  /* 0x00000060b5607220 */ /* 0x040fe40000410000 */
[C---:B------:R-:W-:Y:S02]  /*a200*/  FMUL.FTZ R97, R181.reuse, R97 ;  /* 0x00000061b5617220 */ /* 0x040fe40000410000 */
[C---:B------:R-:W-:Y:S01]  /*a210*/  FMUL.FTZ R98, R180.reuse, R98 ;  /* 0x00000062b4627220 */ /* 0x040fe20000410000 */
[----:B------:R-:W-:Y:S01]  /*a220*/  MUFU.EX2 R187, R224 ;  /* 0x000000e000bb7308 */ /* 0x000fe20000000800 */
[C---:B------:R-:W-:Y:S01]  /*a230*/  FMUL.FTZ R99, R180.reuse, R99 ;  /* 0x00000063b4637220 */ /* 0x040fe20000410000 */
[-C--:B--2---:R-:W-:Y:S03]  /*a240*/  HMMA.16816.F32 R68, R204, R132.reuse, R68 ;  /* 0x00000084cc44723c */ /* 0x084fe60000001844 */
[C---:B------:R-:W-:Y:S02]  /*a250*/  FMUL.FTZ R100, R181.reuse, R100 ;  /* 0x00000064b5647220 */ /* 0x040fe40000410000 */
[----:B------:R-:W-:Y:S02]  /*a260*/  FMUL.FTZ R101, R181, R101 ;  /* 0x00000065b5657220 */ /* 0x000fe40000410000 */
[C---:B------:R-:W-:Y:S01]  /*a270*/  FMUL.FTZ R102, R180.reuse, R102 ;  /* 0x00000066b4667220 */ /* 0x040fe20000410000 */
[C---:B------:R-:W-:Y:S01]  /*a280*/  HMMA.16816.F32 R72, R208.reuse, R132, R72 ;  /* 0x00000084d048723c */ /* 0x040fe20000001848 */
[----:B------:R-:W-:Y:S03]  /*a290*/  MUFU.EX2 R172, R244 ;  /* 0x000000f400ac7308 */ /* 0x000fe60000000800 */
[----:B------:R-:W-:Y:S02]  /*a2a0*/  FMUL.FTZ R103, R180, R103 ;  /* 0x00000067b4677220 */ /* 0x000fe40000410000 */
[C---:B------:R-:W-:Y:S02]  /*a2b0*/  FMUL.FTZ R104, R3.reuse, R104 ;  /* 0x0000006803687220 */ /* 0x040fe40000410000 */
[-C--:B------:R-:W-:Y:S03]  /*a2c0*/  HMMA.16816.F32 R76, R208, R134.reuse, R76 ;  /* 0x00000086d04c723c */ /* 0x080fe6000000184c */
[----:B------:R-:W-:Y:S01]  /*a2d0*/  MUFU.EX2 R244, R240 ;  /* 0x000000f000f47308 */ /* 0x000fe20000000800 */
[C---:B------:R-:W-:Y:S02]  /*a2e0*/  FMUL.FTZ R105, R3.reuse, R105 ;  /* 0x0000006903697220 */ /* 0x040fe40000410000 */
[C---:B------:R-:W-:Y:S02]  /*a2f0*/  FMUL.FTZ R106, R0.reuse, R106 ;  /* 0x0000006a006a7220 */ /* 0x040fe40000410000 */
[C---:B------:R-:W-:Y:S01]  /*a300*/  HMMA.16816.F32 R80, R204.reuse, R134, R80 ;  /* 0x00000086cc50723c */ /* 0x040fe20000001850 */
[----:B------:R-:W1:Y:S03]  /*a310*/  LDSM.16.MT88.4 R132, [R226+0x2100] ;  /* 0x00210000e284783b */ /* 0x000e660000004200 */
[C---:B------:R-:W-:Y:S01]  /*a320*/  FMUL.FTZ R107, R0.reuse, R107 ;  /* 0x0000006b006b7220 */ /* 0x040fe20000410000 */
[----:B------:R-:W2:Y:S01]  /*a330*/  MUFU.EX2 R171, R186 ;  /* 0x000000ba00ab7308 */ /* 0x000ea20000000800 */
[C---:B------:R-:W-:Y:S02]  /*a340*/  FMUL.FTZ R108, R3.reuse, R108 ;  /* 0x0000006c036c7220 */ /* 0x040fe40000410000 */
[----:B------:R-:W-:Y:S04]  /*a350*/  FMUL.FTZ R109, R3, R109 ;  /* 0x0000006d036d7220 */ /* 0x000fe80000410000 */
[C---:B------:R-:W-:Y:S02]  /*a360*/  FMUL.FTZ R110, R0.reuse, R110 ;  /* 0x0000006e006e7220 */ /* 0x040fe40000410000 */
[----:B------:R-:W-:Y:S01]  /*a370*/  FMUL.FTZ R111, R0, R111 ;  /* 0x0000006f006f7220 */ /* 0x000fe20000410000 */
[----:B------:R-:W-:Y:S01]  /*a380*/  MUFU.EX2 R186, R231 ;  /* 0x000000e700ba7308 */ /* 0x000fe20000000800 */
[C---:B------:R-:W-:Y:S02]  /*a390*/  FMUL.FTZ R112, R181.reuse, R112 ;  /* 0x00000070b5707220 */ /* 0x040fe40000410000 */
[C---:B------:R-:W-:Y:S02]  /*a3a0*/  FMUL.FTZ R113, R181.reuse, R113 ;  /* 0x00000071b5717220 */ /* 0x040fe40000410000 */
[C---:B------:R-:W-:Y:S02]  /*a3b0*/  FMUL.FTZ R114, R180.reuse, R114 ;  /* 0x00000072b4727220 */ /* 0x040fe40000410000 */
[C---:B------:R-:W-:Y:S02]  /*a3c0*/  FMUL.FTZ R115, R180.reuse, R115 ;  /* 0x00000073b4737220 */ /* 0x040fe40000410000 */
[C---:B------:R-:W-:Y:S01]  /*a3d0*/  FMUL.FTZ R116, R181.reuse, R116 ;  /* 0x00000074b5747220 */ /* 0x040fe20000410000 */
[----:B------:R-:W-:Y:S01]  /*a3e0*/  MUFU.EX2 R193, R193 ;  /* 0x000000c100c17308 */ /* 0x000fe20000000800 */
[----:B------:R-:W-:Y:S02]  /*a3f0*/  FMUL.FTZ R117, R181, R117 ;  /* 0x00000075b5757220 */ /* 0x000fe40000410000 */
[----:B------:R-:W-:Y:S01]  /*a400*/  FMUL.FTZ R118, R180, R118 ;  /* 0x00000076b4767220 */ /* 0x000fe20000410000 */
[----:B--2---:R-:W-:Y:S01]  /*a410*/  F2FP.PACK_AB R143, R174, R171 ;  /* 0x000000abae8f723e */ /* 0x004fe200000000ff */
[----:B------:R-:W-:Y:S02]  /*a420*/  FMUL.FTZ R119, R180, R119 ;  /* 0x00000077b4777220 */ /* 0x000fe40000410000 */
[C---:B------:R-:W-:Y:S02]  /*a430*/  FMUL.FTZ R120, R3.reuse, R120 ;  /* 0x0000007803787220 */ /* 0x040fe40000410000 */
[----:B------:R-:W-:Y:S01]  /*a440*/  FMUL.FTZ R121, R3, R121 ;  /* 0x0000007903797220 */ /* 0x000fe20000410000 */
[----:B------:R-:W2:Y:S01]  /*a450*/  MUFU.EX2 R167, R218 ;  /* 0x000000da00a77308 */ /* 0x000ea20000000800 */
[C---:B------:R-:W-:Y:S02]  /*a460*/  FMUL.FTZ R122, R0.reuse, R122 ;  /* 0x0000007a007a7220 */ /* 0x040fe40000410000 */
[C---:B------:R-:W-:Y:S02]  /*a470*/  FMUL.FTZ R123, R0.reuse, R123 ;  /* 0x0000007b007b7220 */ /* 0x040fe40000410000 */
[C---:B------:R-:W-:Y:S01]  /*a480*/  FMUL.FTZ R128, R181.reuse, R128 ;  /* 0x00000080b5807220 */ /* 0x040fe20000410000 */
[-C--:B-1----:R-:W-:Y:S03]  /*a490*/  HMMA.16816.F32 R84, R204, R132.reuse, R84 ;  /* 0x00000084cc54723c */ /* 0x082fe60000001854 */
[----:B------:R-:W-:Y:S01]  /*a4a0*/  FMUL.FTZ R129, R181, R129 ;  /* 0x00000081b5817220 */ /* 0x000fe20000410000 */
[----:B------:R-:W-:Y:S01]  /*a4b0*/  MUFU.EX2 R195, R195 ;  /* 0x000000c300c37308 */ /* 0x000fe20000000800 */
[C---:B------:R-:W-:Y:S02]  /*a4c0*/  FMUL.FTZ R126, R0.reuse, R126 ;  /* 0x0000007e007e7220 */ /* 0x040fe40000410000 */
[----:B------:R-:W-:Y:S01]  /*a4d0*/  FMUL.FTZ R127, R0, R127 ;  /* 0x0000007f007f7220 */ /* 0x000fe20000410000 */
[C---:B------:R-:W-:Y:S04]  /*a4e0*/  HMMA.16816.F32 R88, R208.reuse, R132, R88 ;  /* 0x00000084d058723c */ /* 0x040fe80000001858 */
[----:B------:R-:W-:Y:S02]  /*a4f0*/  FMUL.FTZ R130, R180, R130 ;  /* 0x00000082b4827220 */ /* 0x000fe40000410000 */
[----:B------:R-:W-:Y:S01]  /*a500*/  IMAD.MOV.U32 R149, RZ, RZ, R148 ;  /* 0x000000ffff957224 */ /* 0x000fe200078e0094 */
[----:B------:R-:W-:Y:S01]  /*a510*/  MOV R148, R147 ;  /* 0x0000009300947202 */ /* 0x000fe20000000f00 */
[-C--:B------:R-:W-:Y:S04]  /*a520*/  HMMA.16816.F32 R92, R208, R134.reuse, R92 ;  /* 0x00000086d05c723c */ /* 0x080fe8000000185c */
[----:B------:R-:W-:Y:S01]  /*a530*/  IMAD.MOV.U32 R147, RZ, RZ, R146 ;  /* 0x000000ffff937224 */ /* 0x000fe200078e0092 */
[----:B------:R-:W-:Y:S01]  /*a540*/  MOV R146, R145 ;  /* 0x0000009100927202 */ /* 0x000fe20000000f00 */
[----:B------:R-:W-:Y:S01]  /*a550*/  IMAD.MOV.U32 R145, RZ, RZ, R139 ;  /* 0x000000ffff917224 */ /* 0x000fe200078e008b */
[----:B------:R-:W-:Y:S01]  /*a560*/  MOV R139, R138 ;  /* 0x0000008a008b7202 */ /* 0x000fe20000000f00 */
[C---:B------:R-:W-:Y:S01]  /*a570*/  HMMA.16816.F32 R96, R204.reuse, R134, R96 ;  /* 0x00000086cc60723c */ /* 0x040fe20000001860 */
[----:B------:R-:W1:Y:S03]  /*a580*/  LDSM.16.MT88.4 R132, [R228+0x2100] ;  /* 0x00210000e484783b */ /* 0x000e660000004200 */
[----:B------:R-:W-:Y:S01]  /*a590*/  IMAD.MOV.U32 R138, RZ, RZ, R131 ;  /* 0x000000ffff8a7224 */ /* 0x000fe200078e0083 */
[----:B------:R-:W-:Y:S01]  /*a5a0*/  MOV R151, R147 ;  /* 0x0000009300977202 */ /* 0x000fe20000000f00 */
[----:B------:R-:W-:Y:S01]  /*a5b0*/  IMAD.MOV.U32 R152, RZ, RZ, R148 ;  /* 0x000000ffff987224 */ /* 0x000fe200078e0094 */
[----:B------:R-:W-:Y:S01]  /*a5c0*/  MOV R153, R149 ;  /* 0x0000009500997202 */ /* 0x000fe20000000f00 */
[----:B------:R-:W-:Y:S01]  /*a5d0*/  IMAD.MOV.U32 R148, RZ, RZ, R139 ;  /* 0x000000ffff947224 */ /* 0x000fe200078e008b */
[----:B------:R-:W3:Y:S02]  /*a5e0*/  LDL.LU R131, [R1+0x94] ;  /* 0x0000940001837983 */ /* 0x000ee40000300800 */
        /* <DEDUP_REMOVED lines=8> */
[----:B------:R-:W-:Y:S01]  /*a670*/  LDSM.16.MT88.4 R136, [R225+0x900] ;  /* 0x00090000e188783b */ /* 0x000fe20000004200 */
        /* <DEDUP_REMOVED lines=9> */
[----:B------:R-:W-:Y:S02]  /*a710*/  IMAD.MOV.U32 R158, RZ, RZ, R150 ;  /* 0x000000ffff9e7224 */ /* 0x000fe400078e0096 */
[----:B------:R-:W-:Y:S02]  /*a720*/  IMAD.MOV.U32 R152, RZ, RZ, R148 ;  /* 0x000000ffff987224 */ /* 0x000fe400078e0094 */
[----:B------:R-:W-:Y:S01]  /*a730*/  IMAD.MOV.U32 R148, RZ, RZ, R144 ;  /* 0x000000ffff947224 */ /* 0x000fe200078e0090 */
[----:B----4-:R-:W-:Y:S01]  /*a740*/  MOV R153, R149 ;  /* 0x0000009500997202 */ /* 0x010fe20000000f00 */
[----:B------:R-:W-:Y:S01]  /*a750*/  IMAD.MOV.U32 R179, RZ, RZ, R152 ;  /* 0x000000ffffb37224 */ /* 0x000fe200078e0098 */
[----:B------:R-:W-:Y:S01]  /*a760*/  MOV R149, R145 ;  /* 0x0000009100957202 */ /* 0x000fe20000000f00 */
[----:B------:R-:W-:Y:S01]  /*a770*/  IMAD.MOV.U32 R152, RZ, RZ, R142 ;  /* 0x000000ffff987224 */ /* 0x000fe200078e008e */
[----:B------:R-:W-:Y:S01]  /*a780*/  LDSM.16.MT88.4 R144, [R226+0x900] ;  /* 0x00090000e290783b */ /* 0x000fe20000004200 */
[----:B------:R-:W-:Y:S01]  /*a790*/  IMAD.MOV.U32 R176, RZ, RZ, R148 ;  /* 0x000000ffffb07224 */ /* 0x000fe200078e0094 */
[-C--:B-1----:R-:W-:Y:S03]  /*a7a0*/  HMMA.16816.F32 R100, R204, R132.reuse, R100 ;  /* 0x00000084cc64723c */ /* 0x082fe60000001864 */
[----:B------:R-:W-:Y:S01]  /*a7b0*/  MOV R175, R149 ;  /* 0x0000009500af7202 */ /* 0x000fe20000000f00 */
[C---:B------:R-:W-:Y:S01]  /*a7c0*/  FMUL.FTZ R124, R3.reuse, R124 ;  /* 0x0000007c037c7220 */ /* 0x040fe20000410000 */
[----:B------:R-:W-:Y:S01]  /*a7d0*/  MUFU.EX2 R176, R176 ;  /* 0x000000b000b07308 */ /* 0x000fe20000000800 */
[----:B------:R-:W-:Y:S01]  /*a7e0*/  LDSM.16.MT88.4 R148, [R228+0x900] ;  /* 0x00090000e494783b */ /* 0x000fe20000004200 */
[----:B------:R-:W-:Y:S01]  /*a7f0*/  MOV R250, R152 ;  /* 0x0000009800fa7202 */ /* 0x000fe20000000f00 */
[C---:B------:R-:W-:Y:S04]  /*a800*/  HMMA.16816.F32 R104, R208.reuse, R132, R104 ;  /* 0x00000084d068723c */ /* 0x040fe80000001868 */
[----:B------:R-:W-:Y:S01]  /*a810*/  MOV R177, R153 ;  /* 0x0000009900b17202 */ /* 0x000fe20000000f00 */
[----:B------:R-:W-:Y:S01]  /*a820*/  FMUL.FTZ R125, R3, R125 ;  /* 0x0000007d037d7220 */ /* 0x000fe20000410000 */
[----:B------:R-:W-:Y:S02]  /*a830*/  MOV R153, R141 ;  /* 0x0000008d00997202 */ /* 0x000fe40000000f00 */
[-C--:B------:R-:W-:Y:S04]  /*a840*/  HMMA.16816.F32 R108, R208, R134.reuse, R108 ;  /* 0x00000086d06c723c */ /* 0x080fe8000000186c */
[----:B------:R-:W-:Y:S01]  /*a850*/  F2FP.PACK_AB R141, R166, R163 ;  /* 0x000000a3a68d723e */ /* 0x000fe200000000ff */
[----:B------:R-:W-:Y:S02]  /*a860*/  IMAD.MOV.U32 R161, RZ, RZ, R153 ;  /* 0x000000ffffa17224 */ /* 0x000fe400078e0099 */
[----:B------:R-:W-:Y:S01]  /*a870*/  IMAD.MOV.U32 R218, RZ, RZ, R177 ;  /* 0x000000ffffda7224 */ /* 0x000fe200078e00b1 */
[C---:B------:R-:W-:Y:S01]  /*a880*/  HMMA.16816.F32 R112, R204.reuse, R134, R112 ;  /* 0x00000086cc70723c */ /* 0x040fe20000001870 */
[----:B------:R-:W1:Y:S01]  /*a890*/  LDSM.16.MT88.4 R132, [R227+0x2100] ;  /* 0x00210000e384783b */ /* 0x000e620000004200 */
[----:B------:R-:W-:Y:S06]  /*a8a0*/  MUFU.EX2 R177, R154 ;  /* 0x0000009a00b17308 */ /* 0x000fec0000000800 */
[-C--:B-1----:R-:W-:Y:S08]  /*a8b0*/  HMMA.16816.F32 R116, R204, R132.reuse, R116 ;  /* 0x00000084cc74723c */ /* 0x082ff00000001874 */
[C---:B------:R-:W-:Y:S01]  /*a8c0*/  HMMA.16816.F32 R120, R208.reuse, R132, R120 ;  /* 0x00000084d078723c */ /* 0x040fe20000001878 */
[----:B------:R-:W4:Y:S06]  /*a8d0*/  LDL.LU R132, [R1+0x4] ;  /* 0x0000040001847983 */ /* 0x000f2c0000300800 */
[----:B--2---:R-:W-:Y:S01]  /*a8e0*/  F2FP.PACK_AB R133, R169, R167 ;  /* 0x000000a7a985723e */ /* 0x004fe200000000ff */
[-C--:B------:R-:W-:Y:S01]  /*a8f0*/  HMMA.16816.F32 R124, R208, R134.reuse, R124 ;  /* 0x00000086d07c723c */ /* 0x080fe2000000187c */
[----:B------:R-:W1:Y:S06]  /*a900*/  MUFU.EX2 R208, R246 ;  /* 0x000000f600d07308 */ /* 0x000e6c0000000800 */
[----:B------:R-:W-:Y:S02]  /*a910*/  MOV R211, R179 ;  /* 0x000000b300d37202 */ /* 0x000fe40000000f00 */
[----:B------:R-:W-:Y:S02]  /*a920*/  F2FP.PACK_AB R210, R186, R187 ;  /* 0x000000bbbad2723e */ /* 0x000fe400000000ff */
[----:B------:R2:W-:Y:S10]  /*a930*/  MUFU.EX2 R179, R155 ;  /* 0x0000009b00b37308 */ /* 0x0005f40000000800 */
[----:B------:R-:W2:Y:S01]  /*a940*/  MUFU.EX2 R246, R233 ;  /* 0x000000e900f67308 */ /* 0x000ea20000000800 */
[----:B-1----:R-:W-:Y:S01]  /*a950*/  F2FP.PACK_AB R142, R172, R208 ;  /* 0x000000d0ac8e723e */ /* 0x002fe200000000ff */
[----:B--2---:R-:W-:Y:S01]  /*a960*/  LDSM.16.MT88.4 R152, [R226+0x1100] ;  /* 0x00110000e298783b */ /* 0x004fe20000004200 */
[----:B------:R-:W-:Y:S01]  /*a970*/  F2FP.PACK_AB R209, R244, R246 ;  /* 0x000000f6f4d1723e */ /* 0x000fe200000000ff */
[----:B---3--:R-:W-:Y:S07]  /*a980*/  FMUL.FTZ R131, R180, R131 ;  /* 0x00000083b4837220 */ /* 0x008fee0000410000 */
[----:B------:R-:W-:Y:S07]  /*a990*/  HMMA.16816.F32 R128, R204, R134, R128 ;  /* 0x00000086cc80723c */ /* 0x000fee0000001880 */
[----:B------:R-:W-:Y:S02]  /*a9a0*/  F2FP.PACK_AB R134, R170, R220 ;  /* 0x000000dcaa86723e */ /* 0x000fe400000000ff */
[----:B------:R-:W-:Y:S03]  /*a9b0*/  F2FP.PACK_AB R135, R173, R217 ;  /* 0x000000d9ad87723e */ /* 0x000fe600000000ff */
[----:B----4-:R-:W-:Y:S02]  /*a9c0*/  FFMA.FTZ R181, R181, R132, R247 ;  /* 0x00000084b5b57223 */ /* 0x010fe400000100f7 */
[----:B------:R-:W2:Y:S01]  /*a9d0*/  LDL.LU R132, [R1+0xc] ;  /* 0x00000c0001847983 */ /* 0x000ea20000300800 */
[----:B------:R1:W-:Y:S03]  /*a9e0*/  MUFU.EX2 R247, R239 ;  /* 0x000000ef00f77308 */ /* 0x0003e60000000800 */
[----:B------:R-:W3:Y:S01]  /*a9f0*/  LDL.LU R2, [R1+0x8] ;  /* 0x0000080001027983 */ /* 0x000ee20000300800 */
[----:B--2---:R-:W-:Y:S01]  /*aa00*/  FFMA.FTZ R180, R180, R132, R214 ;  /* 0x00000084b4b47223 */ /* 0x004fe200000100d6 */
[----:B------:R-:W-:Y:S01]  /*aa10*/  F2FP.PACK_AB R132, R168, R165 ;  /* 0x000000a5a884723e */ /* 0x000fe200000000ff */
[----:B---3--:R-:W-:Y:S02]  /*aa20*/  FFMA.FTZ R157, R3, R2, R213 ;  /* 0x00000002039d7223 */ /* 0x008fe400000100d5 */
[----:B------:R-:W2:Y:S01]  /*aa30*/  LDL.LU R2, [R1+0x2c] ;  /* 0x00002c0001027983 */ /* 0x000ea20000300800 */
[----:B------:R-:W-:Y:S03]  /*aa40*/  FADD.FTZ R3, R248, R181 ;  /* 0x000000b5f8037221 */ /* 0x000fe60000010000 */
[-C--:B------:R-:W-:Y:S01]  /*aa50*/  HMMA.16816.F32 R4, R132, R136.reuse, R4 ;  /* 0x000000888404723c */ /* 0x080fe20000001804 */
[----:B------:R-:W-:Y:S01]  /*aa60*/  MUFU.EX2 R181, R158 ;  /* 0x0000009e00b57308 */ /* 0x000fe20000000800 */
[----:B-1----:R1:W5:Y:S03]  /*aa70*/  LDL.LU R239, [R1+0x90] ;  /* 0x0000900001ef7983 */ /* 0x0023660000300800 */
[----:B------:R-:W-:Y:S01]  /*aa80*/  FADD.FTZ R3, R211, R3 ;  /* 0x00000003d3037221 */ /* 0x000fe20000010000 */
[----:B------:R1:W5:Y:S02]  /*aa90*/  LDL.LU R233, [R1+0x8c] ;  /* 0x00008c0001e97983 */ /* 0x0003640000300800 */
[C---:B------:R-:W-:Y:S02]  /*aaa0*/  HMMA.16816.F32 R8, R140.reuse, R136, R8 ;  /* 0x000000888c08723c */ /* 0x040fe40000001808 */
[----:B------:R1:W5:Y:S01]  /*aab0*/  LDL.LU R240, [R1+0x88] ;  /* 0x0000880001f07983 */ /* 0x0003620000300800 */
[----:B------:R-:W-:Y:S01]  /*aac0*/  MUFU.EX2 R248, R200 ;  /* 0x000000c800f87308 */ /* 0x000fe20000000800 */
[----:B------:R-:W-:Y:S02]  /*aad0*/  FADD.FTZ R161, R161, R3 ;  /* 0x00000003a1a17221 */ /* 0x000fe40000010000 */
[----:B------:R1:W5:Y:S02]  /*aae0*/  LDL.LU R224, [R1+0x84] ;  /* 0x0000840001e07983 */ /* 0x0003640000300800 */
[-C--:B------:R-:W-:Y:S02]  /*aaf0*/  HMMA.16816.F32 R12, R140, R138.reuse, R12 ;  /* 0x0000008a8c0c723c */ /* 0x080fe4000000180c */
[----:B------:R1:W5:Y:S06]  /*ab00*/  LDL.LU R231, [R1+0x80] ;  /* 0x0000800001e77983 */ /* 0x00036c0000300800 */
[C---:B------:R-:W-:Y:S01]  /*ab10*/  HMMA.16816.F32 R16, R132.reuse, R138, R16 ;  /* 0x0000008a8410723c */ /* 0x040fe20000001810 */
[----:B------:R-:W3:Y:S07]  /*ab20*/  LDSM.16.MT88.4 R136, [R227+0x900] ;  /* 0x00090000e388783b */ /* 0x000eee0000004200 */
        /* <DEDUP_REMOVED lines=15> */
[-C--:B----4-:R-:W-:Y:S08]  /*ac20*/  HMMA.16816.F32 R68, R132, R144.reuse, R68 ;  /* 0x000000908444723c */ /* 0x090ff00000001844 */
        /* <DEDUP_REMOVED lines=10> */
[C---:B------:R-:W-:Y:S07]  /*acd0*/  HMMA.16816.F32 R104, R140.reuse, R136, R104 ;  /* 0x000000888c68723c */ /* 0x040fee0000001868 */
[----:B------:R-:W-:Y:S01]  /*ace0*/  F2FP.PACK_AB R137, R179, R196 ;  /* 0x000000c4b389723e */ /* 0x000fe200000000ff */
[-C--:B------:R-:W-:Y:S08]  /*acf0*/  HMMA.16816.F32 R108, R140, R138.reuse, R108 ;  /* 0x0000008a8c6c723c */ /* 0x080ff0000000186c */
[C---:B------:R-:W-:Y:S07]  /*ad00*/  HMMA.16816.F32 R112, R132.reuse, R138, R112 ;  /* 0x0000008a8470723c */ /* 0x040fee0000001870 */
[----:B------:R-:W-:Y:S01]  /*ad10*/  F2FP.PACK_AB R138, R177, R191 ;  /* 0x000000bfb18a723e */ /* 0x000fe200000000ff */
[-C--:B----4-:R-:W-:Y:S04]  /*ad20*/  HMMA.16816.F32 R116, R132, R144.reuse, R116 ;  /* 0x000000908474723c */ /* 0x090fe80000001874 */
[----:B------:R-:W-:Y:S04]  /*ad30*/  F2FP.PACK_AB R139, R188, R190 ;  /* 0x000000bebc8b723e */ /* 0x000fe800000000ff */
[C---:B------:R-:W-:Y:S08]  /*ad40*/  HMMA.16816.F32 R120, R140.reuse, R144, R120 ;  /* 0x000000908c78723c */ /* 0x040ff00000001878 */
[-C--:B------:R-:W-:Y:S01]  /*ad50*/  HMMA.16816.F32 R124, R140, R146.reuse, R124 ;  /* 0x000000928c7c723c */ /* 0x080fe2000000187c */
[----:B------:R-:W3:Y:S07]  /*ad60*/  LDSM.16.MT88.4 R140, [R228+0x1100] ;  /* 0x00110000e48c783b */ /* 0x000eee0000004200 */
[----:B------:R-:W-:Y:S01]  /*ad70*/  HMMA.16816.F32 R128, R132, R146, R128 ;  /* 0x000000928480723c */ /* 0x000fe20000001880 */
[----:B------:R-:W4:Y:S06]  /*ad80*/  LDSM.16.MT88.4 R144, [R227+0x1100] ;  /* 0x00110000e390783b */ /* 0x000f2c0000004200 */
[----:B------:R-:W-:Y:S02]  /*ad90*/  F2FP.PACK_AB R134, R178, R193 ;  /* 0x000000c1b286723e */ /* 0x000fe400000000ff */
[----:B------:R-:W-:Y:S03]  /*ada0*/  F2FP.PACK_AB R135, R176, R192 ;  /* 0x000000c0b087723e */ /* 0x000fe600000000ff */
[----:B------:R-:W-:Y:S02]  /*adb0*/  F2FP.PACK_AB R132, R195, R199 ;  /* 0x000000c7c384723e */ /* 0x000fe400000000ff */
[----:B------:R-:W-:Y:S07]  /*adc0*/  F2FP.PACK_AB R133, R194, R198 ;  /* 0x000000c6c285723e */ /* 0x000fee00000000ff */
[-C--:B-1----:R-:W-:Y:S03]  /*add0*/  HMMA.16816.F32 R4, R132, R148.reuse, R4 ;  /* 0x000000948404723c */ /* 0x082fe60000001804 */
[----:B--2---:R-:W-:Y:S02]  /*ade0*/  FFMA.FTZ R156, R0, R2, R212 ;  /* 0x00000002009c7223 */ /* 0x004fe400000100d4 */
[----:B------:R-:W-:Y:S02]  /*adf0*/  FADD.FTZ R2, R215, R180 ;  /* 0x000000b4d7027221 */ /* 0x000fe40000010000 */
[----:B------:R-:W-:Y:S01]  /*ae00*/  FADD.FTZ R136, R223, R156 ;  /* 0x0000009cdf887221 */ /* 0x000fe20000010000 */
[----:B------:R-:W-:Y:S01]  /*ae10*/  LDSM.16.MT88.4 R212, [R225+0x3900] ;  /* 0x00390000e1d4783b */ /* 0x000fe20000004200 */
[----:B------:R-:W-:Y:S01]  /*ae20*/  FADD.FTZ R2, R218, R2 ;  /* 0x00000002da027221 */ /* 0x000fe20000010000 */
[----:B------:R-:W-:Y:S02]  /*ae30*/  MUFU.EX2 R180, R175 ;  /* 0x000000af00b47308 */ /* 0x000fe40000000800 */
[----:B------:R-:W-:Y:S02]  /*ae40*/  IMAD.MOV.U32 R218, RZ, RZ, R160 ;  /* 0x000000ffffda7224 */ /* 0x000fe400078e00a0 */
[----:B------:R-:W-:Y:S01]  /*ae50*/  FADD.FTZ R160, R249, R136 ;  /* 0x00000088f9a07221 */ /* 0x000fe20000010000 */
[----:B------:R-:W-:Y:S01]  /*ae60*/  F2FP.PACK_AB R136, R189, R197 ;  /* 0x000000c5bd88723e */ /* 0x000fe200000000ff */
[----:B------:R-:W-:Y:S02]  /*ae70*/  FADD.FTZ R0, R252, R157 ;  /* 0x0000009dfc007221 */ /* 0x000fe40000010000 */
[----:B------:R-:W-:Y:S02]  /*ae80*/  FADD.FTZ R3, R250, R2 ;  /* 0x00000002fa037221 */ /* 0x000fe40000010000 */
[----:B------:R-:W-:Y:S01]  /*ae90*/  FADD.FTZ R0, R251, R0 ;  /* 0x00000000fb007221 */ /* 0x000fe20000010000 */
[----:B------:R1:W-:Y:S01]  /*aea0*/  MUFU.EX2 R175, R159 ;  /* 0x0000009f00af7308 */ /* 0x0003e20000000800 */
[C---:B------:R-:W-:Y:S04]  /*aeb0*/  HMMA.16816.F32 R8, R136.reuse, R148, R8 ;  /* 0x000000948808723c */ /* 0x040fe80000001808 */
[----:B------:R-:W-:Y:S02]  /*aec0*/  FADD.FTZ R0, R242, R0 ;  /* 0x00000000f2007221 */ /* 0x000fe40000010000 */
[----:B------:R-:W-:Y:S02]  /*aed0*/  FADD.FTZ R3, R167, R3 ;  /* 0x00000003a7037221 */ /* 0x000fe40000010000 */
[-C--:B------:R-:W-:Y:S01]  /*aee0*/  HMMA.16816.F32 R12, R136, R150.reuse, R12 ;  /* 0x00000096880c723c */ /* 0x080fe2000000180c */
[----:B------:R-:W-:Y:S03]  /*aef0*/  MUFU.EX2 R2, R203 ;  /* 0x000000cb00027308 */ /* 0x000fe60000000800 */
[----:B------:R-:W-:Y:S02]  /*af00*/  FADD.FTZ R0, R162, R0 ;  /* 0x00000000a2007221 */ /* 0x000fe40000010000 */
[----:B------:R-:W-:Y:S02]  /*af10*/  IMAD.MOV.U32 R167, RZ, RZ, R194 ;  /* 0x000000ffffa77224 */ /* 0x000fe400078e00c2 */
[C---:B------:R-:W-:Y:S01]  /*af20*/  HMMA.16816.F32 R16, R132.reuse, R150, R16 ;  /* 0x000000968410723c */ /* 0x040fe20000001810 */
[----:B------:R-:W2:Y:S02]  /*af30*/  LDSM.16.MT88.4 R148, [R225+0x3100] ;  /* 0x00310000e194783b */ /* 0x000ea40000004200 */
[----:B------:R-:W-:Y:S05]  /*af40*/  MUFU.EX2 R251, R202 ;  /* 0x000000ca00fb7308 */ /* 0x000fea0000000800 */
[-C--:B------:R-:W-:Y:S01]  /*af50*/  HMMA.16816.F32 R20, R132, R152.reuse, R20 ;  /* 0x000000988414723c */ /* 0x080fe20000001814 */
[----:B-1----:R-:W-:Y:S04]  /*af60*/  LDSM.16.MT88.4 R156, [R228+0x3100] ;  /* 0x00310000e49c783b */ /* 0x002fe80000004200 */
[----:B------:R-:W1:Y:S03]  /*af70*/  MUFU.EX2 R249, R201 ;  /* 0x000000c900f97308 */ /* 0x000e660000000800 */
[C---:B------:R-:W-:Y:S07]  /*af80*/  HMMA.16816.F32 R24, R136.reuse, R152, R24 ;  /* 0x000000988818723c */ /* 0x040fee0000001818 */
[----:B------:R-:W2:Y:S01]  /*af90*/  MUFU.EX2 R252, R218 ;  /* 0x000000da00fc7308 */ /* 0x000ea20000000800 */
[-C--:B------:R-:W-:Y:S08]  /*afa0*/  HMMA.16816.F32 R28, R136, R154.reuse, R28 ;  /* 0x0000009a881c723c */ /* 0x080ff0000000181c */
[C---:B------:R-:W-:Y:S01]  /*afb0*/  HMMA.16816.F32 R32, R132.reuse, R154, R32 ;  /* 0x0000009a8420723c */ /* 0x040fe20000001820 */
[----:B------:R-:W2:Y:S01]  /*afc0*/  LDSM.16.MT88.4 R152, [R226+0x3100] ;  /* 0x00310000e298783b */ /* 0x000ea20000004200 */
[----:B------:R-:W-:Y:S02]  /*afd0*/  MUFU.EX2 R250, R219 ;  /* 0x000000db00fa7308 */ /* 0x000fe40000000800 */
[----:B-1----:R-:W-:Y:S04]  /*afe0*/  F2FP.PACK_AB R207, R249, R251 ;  /* 0x000000fbf9cf723e */ /* 0x002fe800000000ff */
[-C--:B---3--:R-:W-:Y:S01]  /*aff0*/  HMMA.16816.F32 R36, R132, R140.reuse, R36 ;  /* 0x0000008c8424723c */ /* 0x088fe20000001824 */
[----:B------:R-:W-:Y:S07]  /*b000*/  LDSM.16.MT88.4 R200, [R225+0x1900] ;  /* 0x00190000e1c8783b */ /* 0x000fee0000004200 */
        /* <DEDUP_REMOVED lines=8> */
[----:B------:R-:W3:Y:S07]  /*b090*/  LDSM.16.MT88.4 R144, [R226+0x1900] ;  /* 0x00190000e290783b */ /* 0x000eee0000004200 */
[-C--:B--2---:R-:W-:Y:S08]  /*b0a0*/  HMMA.16816.F32 R68, R132, R148.reuse, R68 ;  /* 0x000000948444723c */ /* 0x084ff00000001844 */
[C---:B------:R-:W-:Y:S07]  /*b0b0*/  HMMA.16816.F32 R72, R136.reuse, R148, R72 ;  /* 0x000000948848723c */ /* 0x040fee0000001848 */
[----:B------:R-:W-:Y:S01]  /*b0c0*/  FADD.FTZ R149, R169, R3 ;  /* 0x00000003a9957221 */ /* 0x000fe20000010000 */
[-C--:B------:R-:W-:Y:S04]  /*b0d0*/  HMMA.16816.F32 R76, R136, R150.reuse, R76 ;  /* 0x00000096884c723c */ /* 0x080fe8000000184c */
[----:B------:R-:W-:Y:S01]  /*b0e0*/  MOV R169, R178 ;  /* 0x000000b200a97202 */ /* 0x000fe20000000f00 */
[----:B------:R-:W-:Y:S01]  /*b0f0*/  FADD.FTZ R148, R164, R0 ;  /* 0x00000000a4947221 */ /* 0x000fe20000010000 */
[----:B------:R-:W-:Y:S01]  /*b100*/  MOV R0, R176 ;  /* 0x000000b000007202 */ /* 0x000fe20000000f00 */
[----:B------:R-:W-:Y:S01]  /*b110*/  IMAD.MOV.U32 R164, RZ, RZ, R177 ;  /* 0x000000ffffa47224 */ /* 0x000fe200078e00b1 */
[C---:B------:R-:W-:Y:S07]  /*b120*/  HMMA.16816.F32 R80, R132.reuse, R150, R80 ;  /* 0x000000968450723c */ /* 0x040fee0000001850 */
[----:B------:R-:W-:Y:S01]  /*b130*/  MOV R151, R181 ;  /* 0x000000b500977202 */ /* 0x000fe20000000f00 */
[-C--:B------:R-:W-:Y:S01]  /*b140*/  HMMA.16816.F32 R84, R132, R152.reuse, R84 ;  /* 0x000000988454723c */ /* 0x080fe20000001854 */
[----:B------:R2:W-:Y:S03]  /*b150*/  MUFU.EX2 R181, R241 ;  /* 0x000000f100b57308 */ /* 0x0005e60000000800 */
[----:B------:R-:W-:Y:S01]  /*b160*/  IMAD.MOV.U32 R150, RZ, RZ, R180 ;  /* 0x000000ffff967224 */ /* 0x000fe200078e00b4 */
[----:B------:R-:W-:Y:S03]  /*b170*/  F2FP.PACK_AB R205, R252, R151 ;  /* 0x00000097fccd723e */ /* 0x000fe600000000ff */
[C---:B------:R-:W-:Y:S03]  /*b180*/  HMMA.16816.F32 R88, R136.reuse, R152, R88 ;  /* 0x000000988858723c */ /* 0x040fe60000001858 */
[----:B------:R-:W4:Y:S01]  /*b190*/  MUFU.EX2 R180, R235 ;  /* 0x000000eb00b47308 */ /* 0x000f220000000800 */
[----:B------:R-:W-:Y:S03]  /*b1a0*/  F2FP.PACK_AB R204, R175, R150 ;  /* 0x00000096afcc723e */ /* 0x000fe600000000ff */
[----:B------:R-:W-:Y:S01]  /*b1b0*/  IMAD.MOV.U32 R153, RZ, RZ, R220 ;  /* 0x000000ffff997224 */ /* 0x000fe200078e00dc */
[-C--:B------:R-:W-:Y:S01]  /*b1c0*/  HMMA.16816.F32 R92, R136, R154.reuse, R92 ;  /* 0x0000009a885c723c */ /* 0x080fe2000000185c */
[----:B------:R-:W-:Y:S07]  /*b1d0*/  LDSM.16.MT88.4 R220, [R228+0x3900] ;  /* 0x00390000e4dc783b */ /* 0x000fee0000004200 */
[C---:B------:R-:W-:Y:S01]  /*b1e0*/  HMMA.16816.F32 R96, R132.reuse, R154, R96 ;  /* 0x0000009a8460723c */ /* 0x040fe20000001860 */
[----:B--2---:R2:W5:Y:S04]  /*b1f0*/  LDL.LU R241, [R1+0x7c] ;  /* 0x00007c0001f17983 */ /* 0x0045680000300800 */
[----:B------:R2:W5:Y:S02]  /*b200*/  LDL.LU R242, [R1+0x78] ;  /* 0x0000780001f27983 */ /* 0x0005640000300800 */
[----:B------:R-:W-:Y:S01]  /*b210*/  MOV R155, R217 ;  /* 0x000000d9009b7202 */ /* 0x000fe20000000f00 */
[-C--:B------:R-:W-:Y:S01]  /*b220*/  HMMA.16816.F32 R100, R132, R156.reuse, R100 ;  /* 0x0000009c8464723c */ /* 0x080fe20000001864 */
[----:B------:R-:W-:Y:S03]  /*b230*/  LDSM.16.MT88.4 R216, [R226+0x3900] ;  /* 0x00390000e2d8783b */ /* 0x000fe60000004200 */
[----:B----4-:R-:W-:Y:S01]  /*b240*/  F2FP.PACK_AB R211, R180, R181 ;  /* 0x000000b5b4d3723e */ /* 0x010fe200000000ff */
[----:B------:R-:W-:Y:S01]  /*b250*/  IMAD.MOV.U32 R154, RZ, RZ, R208 ;  /* 0x000000ffff9a7224 */ /* 0x000fe200078e00d0 */
[----:B------:R-:W-:Y:S02]  /*b260*/  F2FP.PACK_AB R208, R247, R248 ;  /* 0x000000f8f7d0723e */ /* 0x000fe400000000ff */
[C---:B------:R-:W-:Y:S07]  /*b270*/  HMMA.16816.F32 R104, R136.reuse, R156, R104 ;  /* 0x0000009c8868723c */ /* 0x040fee0000001868 */
[----:B------:R-:W-:Y:S01]  /*b280*/  MOV R157, R199 ;  /* 0x000000c7009d7202 */ /* 0x000fe20000000f00 */
[-C--:B------:R-:W-:Y:S04]  /*b290*/  HMMA.16816.F32 R108, R136, R158.reuse, R108 ;  /* 0x0000009e886c723c */ /* 0x080fe8000000186c */
[----:B------:R-:W-:Y:S04]  /*b2a0*/  IMAD.MOV.U32 R156, RZ, RZ, R198 ;  /* 0x000000ffff9c7224 */ /* 0x000fe800078e00c6 */
[C---:B------:R-:W-:Y:S07]  /*b2b0*/  HMMA.16816.F32 R112, R132.reuse, R158, R112 ;  /* 0x0000009e8470723c */ /* 0x040fee0000001870 */
[----:B------:R-:W-:Y:S01]  /*b2c0*/  MOV R158, R2 ;  /* 0x00000002009e7202 */ /* 0x000fe20000000f00 */
[-C--:B-1----:R-:W-:Y:S04]  /*b2d0*/  HMMA.16816.F32 R116, R132, R140.reuse, R116 ;  /* 0x0000008c8474723c */ /* 0x082fe80000001874 */
[----:B------:R-:W-:Y:S01]  /*b2e0*/  FADD.FTZ R2, R243, R160 ;  /* 0x000000a0f3027221 */ /* 0x000fe20000010000 */
[----:B------:R-:W-:Y:S01]  /*b2f0*/  F2FP.PACK_AB R206, R158, R250 ;  /* 0x000000fa9ece723e */ /* 0x000fe200000000ff */
[----:B------:R2:W5:Y:S01]  /*b300*/  LDL.LU R243, [R1+0x74] ;  /* 0x0000740001f37983 */ /* 0x0005620000300800 */
[----:B------:R-:W-:Y:S01]  /*b310*/  MOV R159, R197 ;  /* 0x000000c5009f7202 */ /* 0x000fe20000000f00 */
[C---:B------:R-:W-:Y:S02]  /*b320*/  HMMA.16816.F32 R120, R136.reuse, R140, R120 ;  /* 0x0000008c8878723c */ /* 0x040fe40000001878 */
[----:B------:R2:W5:Y:S02]  /*b330*/  LDL.LU R235, [R1+0x70] ;  /* 0x0000700001eb7983 */ /* 0x0005640000300800 */
[----:B------:R-:W-:Y:S03]  /*b340*/  FADD.FTZ R2, R163, R2 ;  /* 0x00000002a3027221 */ /* 0x000fe60000010000 */
[----:B------:R-:W-:Y:S01]  /*b350*/  FADD.FTZ R140, R165, R161 ;  /* 0x000000a1a58c7221 */ /* 0x000fe20000010000 */
[-C--:B------:R-:W-:Y:S01]  /*b360*/  HMMA.16816.F32 R124, R136, R142.reuse, R124 ;  /* 0x0000008e887c723c */ /* 0x080fe2000000187c */
[----:B------:R-:W1:Y:S03]  /*b370*/  LDSM.16.MT88.4 R160, [R228+0x1900] ;  /* 0x00190000e4a0783b */ /* 0x000e660000004200 */
[----:B------:R-:W-:Y:S01]  /*b380*/  FADD.FTZ R152, R168, R140 ;  /* 0x0000008ca8987221 */ /* 0x000fe20000010000 */
[----:B------:R-:W-:Y:S01]  /*b390*/  MOV R140, R189 ;  /* 0x000000bd008c7202 */ /* 0x000fe20000000f00 */
[----:B------:R-:W-:Y:S01]  /*b3a0*/  IMAD.MOV.U32 R168, RZ, RZ, R179 ;  /* 0x000000ffffa87224 */ /* 0x000fe200078e00b3 */
[----:B------:R-:W-:Y:S01]  /*b3b0*/  MOV R137, R191 ;  /* 0x000000bf00897202 */ /* 0x000fe20000000f00 */
[----:B------:R-:W-:Y:S01]  /*b3c0*/  HMMA.16816.F32 R128, R132, R142, R128 ;  /* 0x0000008e8480723c */ /* 0x000fe20000001880 */
[----:B------:R-:W4:Y:S03]  /*b3d0*/  LDSM.16.MT88.4 R176, [R227+0x1900] ;  /* 0x00190000e3b0783b */ /* 0x000f260000004200 */
[----:B------:R-:W-:Y:S01]  /*b3e0*/  IMAD.MOV.U32 R136, RZ, RZ, R190 ;  /* 0x000000ffff887224 */ /* 0x000fe200078e00be */
[----:B------:R-:W-:Y:S01]  /*b3f0*/  MOV R141, R195 ;  /* 0x000000c3008d7202 */ /* 0x000fe20000000f00 */
[----:B------:R-:W-:Y:S01]  /*b400*/  IMAD.MOV.U32 R138, RZ, RZ, R192 ;  /* 0x000000ffff8a7224 */ /* 0x000fe200078e00c0 */
[----:B------:R-:W-:Y:S01]  /*b410*/  MOV R139, R193 ;  /* 0x000000c1008b7202 */ /* 0x000fe20000000f00 */
[----:B------:R-:W-:Y:S02]  /*b420*/  IMAD.MOV.U32 R143, RZ, RZ, R188 ;  /* 0x000000ffff8f7224 */ /* 0x000fe400078e00bc */
[-C--:B------:R-:W-:Y:S01]  /*b430*/  HMMA.16816.F32 R188, R204, R200.reuse, R4 ;  /* 0x000000c8ccbc723c */ /* 0x080fe20000001804 */
[----:B------:R-:W1:Y:S04]  /*b440*/  LDSM.16.MT88.4 R4, [R227+0x3900] ;  /* 0x00390000e304783b */ /* 0x000e680000004200 */
[----:B------:R-:W-:Y:S02]  /*b450*/  IMAD.MOV.U32 R165, RZ, RZ, R196 ;  /* 0x000000ffffa57224 */ /* 0x000fe400078e00c4 */
[----:B------:R-:W-:Y:S01]  /*b460*/  FADD.FTZ R3, R166, R2 ;  /* 0x00000002a6037221 */ /* 0x000fe20000010000 */
[C---:B------:R-:W-:Y:S04]  /*b470*/  HMMA.16816.F32 R192, R208.reuse, R200, R8 ;  /* 0x000000c8d0c0723c */ /* 0x040fe80000001808 */
[----:B------:R-:W-:Y:S03]  /*b480*/  IMAD.MOV.U32 R2, RZ, RZ, R153 ;  /* 0x000000ffff027224 */ /* 0x000fe600078e0099 */
[----:B------:R-:W-:Y:S01]  /*b490*/  IMAD.MOV.U32 R8, RZ, RZ, R156 ;  /* 0x000000ffff087224 */ /* 0x000fe200078e009c */
[-C--:B------:R-:W-:Y:S04]  /*b4a0*/  HMMA.16816.F32 R196, R208, R202.reuse, R12 ;  /* 0x000000cad0c4723c */ /* 0x080fe8000000180c */
[----:B------:R-:W-:Y:S01]  /*b4b0*/  MOV R9, R157 ;  /* 0x0000009d00097202 */ /* 0x000fe20000000f00 */
[----:B------:R-:W-:Y:S02]  /*b4c0*/  IMAD.MOV.U32 R10, RZ, RZ, R174 ;  /* 0x000000ffff0a7224 */ /* 0x000fe400078e00ae */
[----:B------:R-:W-:Y:S01]  /*b4d0*/  IMAD.MOV.U32 R15, RZ, RZ, R158 ;  /* 0x000000ffff0f7224 */ /* 0x000fe200078e009e */
[C---:B------:R-:W-:Y:S04]  /*b4e0*/  HMMA.16816.F32 R200, R204.reuse, R202, R16 ;  /* 0x000000caccc8723c */ /* 0x040fe80000001810 */
[----:B------:R-:W-:Y:S01]  /*b4f0*/  MOV R14, R175 ;  /* 0x000000af000e7202 */ /* 0x000fe20000000f00 */
[----:B------:R-:W-:Y:S01]  /*b500*/  IMAD.MOV.U32 R13, RZ, RZ, R151 ;  /* 0x000000ffff0d7224 */ /* 0x000fe200078e0097 */
[----:B------:R-:W-:Y:S01]  /*b510*/  MOV R12, R150 ;  /* 0x00000096000c7202 */ /* 0x000fe20000000f00 */
[----:B------:R-:W-:Y:S01]  /*b520*/  IMAD.MOV.U32 R18, RZ, RZ, R164 ;  /* 0x000000ffff127224 */ /* 0x000fe200078e00a4 */
[-C--:B---3--:R-:W-:Y:S04]  /*b530*/  HMMA.16816.F32 R132, R204, R144.reuse, R20 ;  /* 0x00000090cc84723c */ /* 0x088fe80000001814 */
[----:B------:R-:W-:Y:S01]  /*b540*/  MOV R19, R143 ;  /* 0x0000008f00137202 */ /* 0x000fe20000000f00 */
[----:B------:R-:W-:Y:S01]  /*b550*/  IMAD.MOV.U32 R11, RZ, RZ, R154 ;  /* 0x000000ffff0b7224 */ /* 0x000fe200078e009a */
[----:B------:R-:W-:Y:S01]  /*b560*/  MOV R17, R0 ;  /* 0x0000000000117202 */ /* 0x000fe20000000f00 */
[----:B------:R-:W-:Y:S01]  /*b570*/  IMAD.MOV.U32 R22, RZ, RZ, R137 ;  /* 0x000000ffff167224 */ /* 0x000fe200078e0089 */
[----:B------:R-:W-:Y:S01]  /*b580*/  MOV R23, R136 ;  /* 0x0000008800177202 */ /* 0x000fe20000000f00 */
[----:B------:R-:W-:Y:S03]  /*b590*/  IMAD.MOV.U32 R20, RZ, RZ, R139 ;  /* 0x000000ffff147224 */ /* 0x000fe600078e008b */
[----:B------:R-:W-:Y:S01]  /*b5a0*/  MOV R21, R138 ;  /* 0x0000008a00157202 */ /* 0x000fe20000000f00 */
[----:B------:R-:W-:Y:S01]  /*b5b0*/  IMAD.MOV.U32 R16, RZ, RZ, R169 ;  /* 0x000000ffff107224 */ /* 0x000fe200078e00a9 */
[C---:B------:R-:W-:Y:S04]  /*b5c0*/  HMMA.16816.F32 R136, R208.reuse, R144, R24 ;  /* 0x00000090d088723c */ /* 0x040fe80000001818 */
[----:B------:R-:W-:Y:S03]  /*b5d0*/  MOV R0, R155 ;  /* 0x0000009b00007202 */ /* 0x000fe60000000f00 */
[----:B------:R-:W-:Y:S01]  /*b5e0*/  IMAD.MOV.U32 R26, RZ, RZ, R140 ;  /* 0x000000ffff1a7224 */ /* 0x000fe200078e008c */
[----:B------:R-:W-:Y:S01]  /*b5f0*/  MOV R25, R167 ;  /* 0x000000a700197202 */ /* 0x000fe20000000f00 */
[----:B------:R-:W-:Y:S02]  /*b600*/  IMAD.MOV.U32 R24, RZ, RZ, R141 ;  /* 0x000000ffff187224 */ /* 0x000fe400078e008d */
[-C--:B------:R-:W-:Y:S03]  /*b610*/  HMMA.16816.F32 R140, R208, R146.reuse, R28 ;  /* 0x00000092d08c723c */ /* 0x080fe6000000181c */
[----:B------:R-:W-:Y:S04]  /*b620*/  MOV R27, R168 ;  /* 0x000000a8001b7202 */ /* 0x000fe80000000f00 */
[----:B------:R-:W-:Y:S01]  /*b630*/  MOV R30, R159 ;  /* 0x0000009f001e7202 */ /* 0x000fe20000000f00 */
[C---:B------:R-:W-:Y:S04]  /*b640*/  HMMA.16816.F32 R144, R204.reuse, R146, R32 ;  /* 0x00000092cc90723c */ /* 0x040fe80000001820 */
[----:B------:R-:W-:Y:S01]  /*b650*/  MOV R31, R165 ;  /* 0x000000a5001f7202 */ /* 0x000fe20000000f00 */
[----:B------:R-:W-:Y:S01]  /*b660*/  IMAD.MOV.U32 R29, RZ, RZ, R172 ;  /* 0x000000ffff1d7224 */ /* 0x000fe200078e00ac */
[----:B------:R-:W-:Y:S01]  /*b670*/  MOV R28, R173 ;  /* 0x000000ad001c7202 */ /* 0x000fe20000000f00 */
[----:B------:R-:W-:Y:S01]  /*b680*/  IMAD.MOV.U32 R33, RZ, RZ, R148 ;  /* 0x000000ffff217224 */ /* 0x000fe200078e0094 */
[----:B------:R-:W-:Y:S01]  /*b690*/  MOV R32, R149 ;  /* 0x0000009500207202 */ /* 0x000fe20000000f00 */
[----:B------:R-:W-:Y:S01]  /*b6a0*/  IMAD.MOV.U32 R35, RZ, RZ, R170 ;  /* 0x000000ffff237224 */ /* 0x000fe200078e00aa */
[-C--:B-1----:R-:W-:Y:S03]  /*b6b0*/  HMMA.16816.F32 R148, R204, R160.reuse, R36 ;  /* 0x000000a0cc94723c */ /* 0x082fe60000001824 */
[----:B------:R-:W-:Y:S01]  /*b6c0*/  MOV R34, R171 ;  /* 0x000000ab00227202 */ /* 0x000fe20000000f00 */
[----:B------:R-:W-:Y:S02]  /*b6d0*/  FADD.FTZ R0, R0, R32 ;  /* 0x0000002000007221 */ /* 0x000fe40000010000 */
[----:B------:R-:W-:Y:S01]  /*b6e0*/  FADD.FTZ R11, R11, R33 ;  /* 0x000000210b0b7221 */ /* 0x000fe20000010000 */
[----:B------:R-:W-:Y:S01]  /*b6f0*/  MOV R39, R152 ;  /* 0x0000009800277202 */ /* 0x000fe20000000f00 */
[----:B------:R-:W-:Y:S01]  /*b700*/  FADD.FTZ R3, R34, R3 ;  /* 0x0000000322037221 */ /* 0x000fe20000010000 */
        /* <DEDUP_REMOVED lines=64> */
[----:B------:R-:W-:Y:S01]  /*bb10*/  FADD.FTZ R0, R180, R0 ;  /* 0x00000000b4007221 */ /* 0x000fe20000010000 */
[----:B------:R-:W-:Y:S01]  /*bb20*/  MOV R186, R183 ;  /* 0x000000b700ba7202 */ /* 0x000fe20000000f00 */
[----:B------:R-:W-:Y:S03]  /*bb30*/  IMAD.MOV.U32 R180, RZ, RZ, R185 ;  /* 0x000000ffffb47224 */ /* 0x000fe600078e00b9 */
[----:B------:R2:W-:Y:S01]  /*bb40*/  STL [R1+0x2c], R0 ;  /* 0x00002c0001007387 */ /* 0x0005e20000100800 */
[----:B------:R-:W-:-:S05]  /*bb50*/  @P0 BRA `(.L_x_1490) ;  /* 0xffffb41000000947 */ /* 0x000fca000383ffff */
.L_x_1489:
[----:B---3--:R-:W-:-:S13]  /*bb60*/  ISETP.LE.AND P0, PT, RZ, UR25, PT ;  /* 0x00000019ff007c0c */ /* 0x008fda000bf03270 */
[----:B------:R-:W-:Y:S05]  /*bb70*/  @!P0 BRA `(.L_x_1491) ;  /* 0x00003ae000008947 */ /* 0x000fea0003800000 */
[----:B------:R-:W3:Y:S01]  /*bb80*/  LDL.64 R12, [R1+0x58] ;  /* 0x00005800010c7983 */ /* 0x000ee20000100a00 */
[----:B------:R-:W-:-:S03]  /*bb90*/  ULDC.64 UR4, c[0x0][0x1e0] ;  /* 0x0000780000047ab9 */ /* 0x000fc60000000a00 */
[----:B------:R-:W4:Y:S04]  /*bba0*/  LDL.64 R6, [R1+0x68] ;  /* 0x0000680001067983 */ /* 0x000f280000100a00 */
[----:B--2---:R-:W2:Y:S04]  /*bbb0*/  LDL.64 R8, [R1+0x48] ;  /* 0x0000480001087983 */ /* 0x004ea80000100a00 */
[----:B------:R-:W2:Y:S01]  /*bbc0*/  LDL.64 R4, [R1+0x50] ;  /* 0x0000500001047983 */ /* 0x000ea20000100a00 */
[----:B------:R-:W-:Y:S01]  /*bbd0*/  UIADD3 UR12, UP0, UR12, 0x80, URZ ;  /* 0x000000800c0c7890 */ /* 0x000fe2000ff1e03f */
[----:B------:R-:W-:Y:S01]  /*bbe0*/  IMAD.MOV.U32 R2, RZ, RZ, R184 ;  /* 0x000000ffff027224 */ /* 0x000fe200078e00b8 */
[----:B------:R-:W-:Y:S01]  /*bbf0*/  USHF.L.U64.HI UR6, UR4, 0x5, UR5 ;  /* 0x0000000504067899 */ /* 0x000fe20008010205 */
[----:B------:R-:W-:Y:S01]  /*bc00*/  MOV R0, R185 ;  /* 0x000000b900007202 */ /* 0x000fe20000000f00 */
[----:B------:R-:W-:Y:S01]  /*bc10*/  USHF.L.U32 UR8, UR4, 0x5, URZ ;  /* 0x0000000504087899 */ /* 0x000fe2000800063f */
[----:B-----5:R-:W-:Y:S01]  /*bc20*/  IMAD.MOV.U32 R186, RZ, RZ, R182 ;  /* 0x000000ffffba7224 */ /* 0x020fe200078e00b6 */
[----:B------:R-:W-:-:S02]  /*bc30*/  UMOV UR7, 0x6 ;  /* 0x0000000600077882 */ /* 0x000fc40000000000 */
[----:B------:R-:W-:Y:S02]  /*bc40*/  ULDC.64 UR4, c[0x0][0x208] ;  /* 0x0000820000047ab9 */ /* 0x000fe40000000a00 */
[----:B------:R-:W-:Y:S02]  /*bc50*/  USHF.L.U64.HI UR7, UR4, UR7, UR5 ;  /* 0x0000000704077299 */ /* 0x000fe40008010205 */
[----:B------:R-:W-:Y:S02]  /*bc60*/  USHF.L.U32 UR11, UR4, 0x6, URZ ;  /* 0x00000006040b7899 */ /* 0x000fe4000800063f */
[----:B------:R-:W-:Y:S01]  /*bc70*/  UIADD3.X UR9, URZ, UR9, URZ, UP0, !UPT ;  /* 0x000000093f097290 */ /* 0x000fe200087fe43f */
[----:B---3--:R-:W-:Y:S02]  /*bc80*/  IADD3 R3, P0, R12, 0x40, RZ ;  /* 0x000000400c037810 */ /* 0x008fe40007f1e0ff */
[----:B----4-:R-:W-:Y:S02]  /*bc90*/  IADD3 R10, P1, R6, 0x40, RZ ;  /* 0x00000040060a7810 */ /* 0x010fe40007f3e0ff */
[----:B--2---:R-:W-:Y:S01]  /*bca0*/  IADD3.X R8, RZ, R9, RZ, P0, !PT ;  /* 0x00000009ff087210 */ /* 0x004fe200007fe4ff */
[----:B------:R1:W-:Y:S02]  /*bcb0*/  STL [R1+0x10], R3 ;  /* 0x0000100301007387 */ /* 0x0003e40000100800 */
[----:B------:R-:W-:-:S02]  /*bcc0*/  IMAD.X R11, RZ, RZ, R5, P1 ;  /* 0x000000ffff0b7224 */ /* 0x000fc400008e0605 */
[----:B------:R-:W-:Y:S01]  /*bcd0*/  IMAD.MOV.U32 R4, RZ, RZ, R6 ;  /* 0x000000ffff047224 */ /* 0x000fe200078e0006 */
[----:B------:R2:W-:Y:S04]  /*bce0*/  STL [R1], R8 ;  /* 0x0000000801007387 */ /* 0x0005e80000100800 */
[----:B------:R2:W-:Y:S04]  /*bcf0*/  STL.64 [R1+0x18], R10 ;  /* 0x0000180a01007387 */ /* 0x0005e80000100a00 */
[----:B------:R2:W-:Y:S01]  /*bd00*/  STL.64 [R1+0x50], R4 ;  /* 0x0000500401007387 */ /* 0x0005e20000100a00 */
[----:B-1----:R-:W-:-:S03]  /*bd10*/  MOV R3, R183 ;  /* 0x000000b700037202 */ /* 0x002fc60000000f00 */
.L_x_1492:
[----:B------:R-:W3:Y:S01]  /*bd20*/  LDL.64 R184, [R1+0x50] ;  /* 0x0000500001b87983 */ /* 0x000ee20000100a00 */
[----:B------:R-:W-:Y:S04]  /*bd30*/  DEPBAR.LE SB0, 0x0 ;  /* 0x000080000000791a */ /* 0x000fe80000000000 */
[----:B------:R-:W-:Y:S01]  /*bd40*/  USHF.R.S32.HI UR5, URZ, 0x1f, UR25 ;  /* 0x0000001f3f057899 */ /* 0x000fe20008011419 */
[----:B------:R-:W4:Y:S01]  /*bd50*/  LDL.64 R220, [R1+0x18] ;  /* 0x0000180001dc7983 */ /* 0x000f220000100a00 */
[----:B------:R-:W-:Y:S01]  /*bd60*/  UIMAD UR4, UR7, UR25, URZ ;  /* 0x00000019070472a4 */ /* 0x000fe2000f8e023f */
[----:B------:R-:W-:Y:S01]  /*bd70*/  MOV R187, UR11 ;  /* 0x0000000b00bb7c02 */ /* 0x000fe20008000f00 */
[----:B------:R-:W-:Y:S02]  /*bd80*/  UISETP.GT.AND UP0, UPT, UR25, URZ, UPT ;  /* 0x0000003f1900728c */ /* 0x000fe4000bf04270 */
[----:B------:R-:W-:Y:S01]  /*bd90*/  UIMAD UR4, UR5, UR11, UR4 ;  /* 0x0000000b050472a4 */ /* 0x000fe2000f8e0204 */
[----:B------:R-:W-:Y:S08]  /*bda0*/  BAR.SYNC.DEFER_BLOCKING 0x0 ;  /* 0x0000000000007b1d */ /* 0x000ff00000010000 */
[----:B------:R-:W-:Y:S08]  /*bdb0*/  LDSM.16.M88.4 R64, [R231+0x8100] ;  /* 0x00810000e740783b */ /* 0x000ff00000000200 */
[----:B------:R-:W1:Y:S08]  /*bdc0*/  LDSM.16.M88.4 R16, [R224+0x4100] ;  /* 0x00410000e010783b */ /* 0x000e700000000200 */
[----:B------:R-:W5:Y:S08]  /*bdd0*/  LDSM.16.M88.4 R60, [R231+0xa100] ;  /* 0x00a10000e73c783b */ /* 0x000f700000000200 */
[----:B------:R-:W2:Y:S08]  /*bde0*/  LDSM.16.M88.4 R32, [R224+0x4900] ;  /* 0x00490000e020783b */ /* 0x000eb00000000200 */
[----:B------:R-:W2:Y:S08]  /*bdf0*/  LDSM.16.M88.4 R48, [R224+0x5100] ;  /* 0x00510000e030783b */ /* 0x000eb00000000200 */
[----:B------:R-:W2:Y:S02]  /*be00*/  LDSM.16.M88.4 R180, [R224+0x5900] ;  /* 0x00590000e0b4783b */ /* 0x000ea40000000200 */
[-C--:B-12---:R-:W-:Y:S06]  /*be10*/  HMMA.16816.F32 R4, R64, R16.reuse, RZ ;  /* 0x000000104004723c */ /* 0x086fec00000018ff */
[----:B------:R-:W-:Y:S02]  /*be20*/  LDSM.16.M88.4 R204, [R233+0x8100] ;  /* 0x00810000e9cc783b */ /* 0x000fe40000000200 */
[C---:B-----5:R-:W-:Y:S06]  /*be30*/  HMMA.16816.F32 R8, R60.reuse, R16, RZ ;  /* 0x000000103c08723c */ /* 0x060fec00000018ff */
[----:B------:R-:W1:Y:S02]  /*be40*/  LDSM.16.M88.4 R208, [R235] ;  /* 0x00000000ebd0783b */ /* 0x000e640000000200 */
[-C--:B------:R-:W-:Y:S06]  /*be50*/  HMMA.16816.F32 R12, R60, R18.reuse, RZ ;  /* 0x000000123c0c723c */ /* 0x080fec00000018ff */
[----:B------:R-:W2:Y:S02]  /*be60*/  LDSM.16.M88.4 R212, [R233+0xa100] ;  /* 0x00a10000e9d4783b */ /* 0x000ea40000000200 */
[C---:B------:R-:W-:Y:S06]  /*be70*/  HMMA.16816.F32 R16, R64.reuse, R18, RZ ;  /* 0x000000124010723c */ /* 0x040fec00000018ff */
[----:B------:R-:W-:Y:S02]  /*be80*/  LDSM.16.M88.4 R216, [R242] ;  /* 0x00000000f2d8783b */ /* 0x000fe40000000200 */
[-C--:B------:R-:W-:Y:S06]  /*be90*/  HMMA.16816.F32 R20, R64, R32.reuse, RZ ;  /* 0x000000204014723c */ /* 0x080fec00000018ff */
[----:B------:R-:W5:Y:S06]  /*bea0*/  LDL.64 R250, [R1+0x48] ;  /* 0x0000480001fa7983 */ /* 0x000f6c0000100a00 */
[----:B------:R-:W5:Y:S01]  /*beb0*/  LDL R249, [R1+0x10] ;  /* 0x0000100001f97983 */ /* 0x000f620000100800 */
[C---:B------:R-:W-:Y:S03]  /*bec0*/  HMMA.16816.F32 R24, R60.reuse, R32, RZ ;  /* 0x000000203c18723c */ /* 0x040fe600000018ff */
[----:B------:R-:W5:Y:S05]  /*bed0*/  LDL R248, [R1] ;  /* 0x0000000001f87983 */ /* 0x000f6a0000100800 */
        /* <DEDUP_REMOVED lines=10> */
[----:B------:R-:W2:Y:S07]  /*bf80*/  LDSM.16.M88.4 R180, [R243] ;  /* 0x00000000f3b4783b */ /* 0x000eae0000000200 */
[-C--:B-1----:R-:W-:Y:S08]  /*bf90*/  HMMA.16816.F32 R4, R204, R208.reuse, R4 ;  /* 0x000000d0cc04723c */ /* 0x082ff00000001804 */
[C---:B--2---:R-:W-:Y:S08]  /*bfa0*/  HMMA.16816.F32 R8, R212.reuse, R208, R8 ;  /* 0x000000d0d408723c */ /* 0x044ff00000001808 */
[-C--:B------:R-:W-:Y:S08]  /*bfb0*/  HMMA.16816.F32 R12, R212, R210.reuse, R12 ;  /* 0x000000d2d40c723c */ /* 0x080ff0000000180c */
[C---:B------:R-:W-:Y:S08]  /*bfc0*/  HMMA.16816.F32 R16, R204.reuse, R210, R16 ;  /* 0x000000d2cc10723c */ /* 0x040ff00000001810 */
[-C--:B------:R-:W-:Y:S08]  /*bfd0*/  HMMA.16816.F32 R20, R204, R180.reuse, R20 ;  /* 0x000000b4cc14723c */ /* 0x080ff00000001814 */
[C---:B------:R-:W-:Y:S08]  /*bfe0*/  HMMA.16816.F32 R24, R212.reuse, R180, R24 ;  /* 0x000000b4d418723c */ /* 0x040ff00000001818 */
[-C--:B------:R-:W-:Y:S08]  /*bff0*/  HMMA.16816.F32 R28, R212, R182.reuse, R28 ;  /* 0x000000b6d41c723c */ /* 0x080ff0000000181c */
[C---:B------:R-:W-:Y:S01]  /*c000*/  HMMA.16816.F32 R32, R204.reuse, R182, R32 ;  /* 0x000000b6cc20723c */ /* 0x040fe20000001820 */
[----:B------:R-:W1:Y:S07]  /*c010*/  LDSM.16.M88.4 R180, [R241] ;  /* 0x00000000f1b4783b */ /* 0x000e6e0000000200 */
[-C--:B------:R-:W-:Y:S08]  /*c020*/  HMMA.16816.F32 R36, R204, R216.reuse, R36 ;  /* 0x000000d8cc24723c */ /* 0x080ff00000001824 */
[C---:B------:R-:W-:Y:S08]  /*c030*/  HMMA.16816.F32 R40, R212.reuse, R216, R40 ;  /* 0x000000d8d428723c */ /* 0x040ff00000001828 */
[-C--:B------:R-:W-:Y:S04]  /*c040*/  HMMA.16816.F32 R44, R212, R218.reuse, R44 ;  /* 0x000000dad42c723c */ /* 0x080fe8000000182c */
[----:B---3--:R-:W-:Y:S04]  /*c050*/  IMAD.WIDE.U32 R208, R187, UR25, R184 ;  /* 0x00000019bbd07c25 */ /* 0x008fe8000f8e00b8 */
[C---:B------:R-:W-:Y:S04]  /*c060*/  HMMA.16816.F32 R48, R204.reuse, R218, R48 ;  /* 0x000000dacc30723c */ /* 0x040fe80000001830 */
[----:B------:R-:W-:Y:S02]  /*c070*/  IADD3 R185, R209, UR4, RZ ;  /* 0x00000004d1b97c10 */ /* 0x000fe4000fffe0ff */
[C---:B------:R-:W-:Y:S02]  /*c080*/  LEA R184, P0, R208.reuse, c[0x0][0x1f8], 0x1 ;  /* 0x00007e00d0b87a11 */ /* 0x040fe400078008ff */
[-C--:B-1----:R-:W-:Y:S04]  /*c090*/  HMMA.16816.F32 R52, R204, R180.reuse, R52 ;  /* 0x000000b4cc34723c */ /* 0x082fe80000001834 */
[----:B------:R-:W-:Y:S01]  /*c0a0*/  LEA.HI.X R185, R208, c[0x0][0x1fc], R185, 0x1, P0 ;  /* 0x00007f00d0b97a11 */ /* 0x000fe200000f0cb9 */
[----:B----4-:R-:W-:Y:S01]  /*c0b0*/  IMAD.WIDE.U32 R208, R187, UR25, R220 ;  /* 0x00000019bbd07c25 */ /* 0x010fe2000f8e00dc */
[----:B------:R-:W-:Y:S02]  /*c0c0*/  UIADD3 UR25, UR25, -0x1, URZ ;  /* 0xffffffff19197890 */ /* 0x000fe4000fffe03f */
[C---:B------:R-:W-:Y:S01]  /*c0d0*/  HMMA.16816.F32 R56, R212.reuse, R180, R56 ;  /* 0x000000b4d438723c */ /* 0x040fe20000001838 */
[----:B------:R-:W-:Y:S01]  /*c0e0*/  @!PT LDS RZ, [RZ] ;  /* 0x00000000fffff984 */ /* 0x000fe20000000800 */
[----:B------:R-:W-:Y:S01]  /*c0f0*/  @!PT LDS RZ, [RZ] ;  /* 0x00000000fffff984 */ /* 0x000fe20000000800 */
[----:B------:R-:W-:Y:S01]  /*c100*/  @!PT LDS RZ, [RZ] ;  /* 0x00000000fffff984 */ /* 0x000fe20000000800 */
[----:B------:R1:W-:Y:S01]  /*c110*/  LDGSTS.E.BYPASS.LTC128B.128 [R245+0x100], [R184.64], !P5 ;  /* 0x00100000b8f57fae */ /* 0x0003e2000e901d52 */
[----:B------:R-:W-:Y:S02]  /*c120*/  @UP0 USHF.R.S32.HI UR13, URZ, 0x1f, UR25 ;  /* 0x0000001f3f0d0899 */ /* 0x000fe40008011419 */
[----:B------:R-:W-:Y:S01]  /*c130*/  IADD3 R187, R209, UR4, RZ ;  /* 0x00000004d1bb7c10 */ /* 0x000fe2000fffe0ff */
[----:B------:R-:W-:Y:S01]  /*c140*/  ULDC.64 UR4, c[0x0][0x1e0] ;  /* 0x0000780000047ab9 */ /* 0x000fe20000000a00 */
[C---:B------:R-:W-:Y:S02]  /*c150*/  LEA R210, P0, R208.reuse, c[0x0][0x1f8], 0x1 ;  /* 0x00007e00d0d27a11 */ /* 0x040fe400078008ff */
[-C--:B------:R-:W-:Y:S03]  /*c160*/  HMMA.16816.F32 R60, R212, R182.reuse, R60 ;  /* 0x000000b6d43c723c */ /* 0x080fe6000000183c */
[----:B------:R-:W-:Y:S01]  /*c170*/  @UP0 UIMAD UR13, UR13, UR4, URZ ;  /* 0x000000040d0d02a4 */ /* 0x000fe2000f8e023f */
[----:B------:R-:W-:Y:S01]  /*c180*/  LEA.HI.X R211, R208, c[0x0][0x1fc], R187, 0x1, P0 ;  /* 0x00007f00d0d37a11 */ /* 0x000fe200000f0cbb */
[----:B------:R-:W-:Y:S02]  /*c190*/  @UP0 UIMAD.WIDE.U32 UR20, UR25, UR4, URZ ;  /* 0x00000004191402a5 */ /* 0x000fe4000f8e003f */
[----:B------:R-:W-:Y:S01]  /*c1a0*/  @UP0 UIMAD UR13, UR25, UR5, UR13 ;  /* 0x00000005190d02a4 */ /* 0x000fe2000f8e020d */
[----:B------:R-:W-:Y:S01]  /*c1b0*/  HMMA.16816.F32 R64, R204, R182, R64 ;  /* 0x000000b6cc40723c */ /* 0x000fe20000001840 */
[----:B------:R2:W-:Y:S01]  /*c1c0*/  LDGSTS.E.BYPASS.LTC128B.128 [R245+0x2100], [R210.64], !P4 ;  /* 0x02100000d2f57fae */ /* 0x0005e2000e101d52 */
[----:B------:R-:W-:Y:S02]  /*c1d0*/  @UP0 USHF.L.U32 UR4, UR20, 0x6, URZ ;  /* 0x0000000614040899 */ /* 0x000fe4000800063f */
[----:B------:R-:W-:Y:S04]  /*c1e0*/  @UP0 UIADD3 UR13, UR21, UR13, URZ ;  /* 0x0000000d150d0290 */ /* 0x000fe8000fffe03f */
[----:B------:R-:W-:Y:S01]  /*c1f0*/  @UP0 USHF.L.U64.HI UR13, UR20, 0x6, UR13 ;  /* 0x00000006140d0899 */ /* 0x000fe2000801020d */
[----:B-1----:R-:W-:Y:S04]  /*c200*/  IADD3 R184, P0, R184, UR10, RZ ;  /* 0x0000000ab8b87c10 */ /* 0x002fe8000ff1e0ff */
[----:B------:R-:W-:Y:S02]  /*c210*/  IADD3.X R185, R185, UR14, RZ, P0, !PT ;  /* 0x0000000eb9b97c10 */ /* 0x000fe400087fe4ff */
[C---:B------:R-:W-:Y:S03]  /*c220*/  IADD3 R208, P1, R184.reuse, UR10, RZ ;  /* 0x0000000ab8d07c10 */ /* 0x040fe6000ff3e0ff */
[----:B------:R1:W-:Y:S01]  /*c230*/  LDGSTS.E.BYPASS.LTC128B.128 [R245+0x900], [R184.64], !P5 ;  /* 0x00900000b8f57fae */ /* 0x0003e2000e901d52 */
[C---:B------:R-:W-:Y:S02]  /*c240*/  IADD3.X R209, R185.reuse, UR14, RZ, P1, !PT ;  /* 0x0000000eb9d17c10 */ /* 0x040fe40008ffe4ff */
[----:B--2---:R-:W-:Y:S05]  /*c250*/  IADD3 R210, P0, R184, UR16, RZ ;  /* 0x00000010b8d27c10 */ /* 0x004fea000ff1e0ff */
[----:B------:R1:W-:Y:S01]  /*c260*/  LDGSTS.E.BYPASS.LTC128B.128 [R245+0x2900], [R184.64+0x80], !P4 ;  /* 0x02900080b8f57fae */ /* 0x0003e2000e101d52 */
[----:B------:R-:W-:Y:S02]  /*c270*/  IADD3.X R211, R185, UR15, RZ, P0, !PT ;  /* 0x0000000fb9d37c10 */ /* 0x000fe400087fe4ff */
[C---:B------:R-:W-:Y:S05]  /*c280*/  IADD3 R180, P0, R208.reuse, UR16, RZ ;  /* 0x00000010d0b47c10 */ /* 0x040fea000ff1e0ff */
[----:B------:R2:W-:Y:S01]  /*c290*/  LDGSTS.E.BYPASS.LTC128B.128 [R245+0x1100], [R208.64], !P5 ;  /* 0x01100000d0f57fae */ /* 0x0005e2000e901d52 */
[C---:B------:R-:W-:Y:S02]  /*c2a0*/  IADD3.X R181, R209.reuse, UR15, RZ, P0, !PT ;  /* 0x0000000fd1b57c10 */ /* 0x040fe400087fe4ff */
[----:B------:R-:W-:Y:S05]  /*c2b0*/  PLOP3.LUT P0, PT, PT, PT, UP0, 0x80, 0x0 ;  /* 0x000000000000781c */ /* 0x000fea0003f0f008 */
[----:B------:R2:W-:Y:S01]  /*c2c0*/  LDGSTS.E.BYPASS.LTC128B.128 [R245+0x3100], [R210.64], !P4 ;  /* 0x03100000d2f57fae */ /* 0x0005e2000e101d52 */
[----:B-1----:R-:W-:Y:S04]  /*c2d0*/  IADD3 R184, P1, R208, UR10, RZ ;  /* 0x0000000ad0b87c10 */ /* 0x002fe8000ff3e0ff */
[----:B------:R-:W-:Y:S05]  /*c2e0*/  IADD3.X R185, R209, UR14, RZ, P1, !PT ;  /* 0x0000000ed1b97c10 */ /* 0x000fea0008ffe4ff */
[----:B------:R1:W-:Y:S08]  /*c2f0*/  LDGSTS.E.BYPASS.LTC128B.128 [R245+0x1900], [R184.64], !P5 ;  /* 0x01900000b8f57fae */ /* 0x0003f0000e901d52 */
[----:B------:R3:W-:Y:S08]  /*c300*/  LDGSTS.E.BYPASS.LTC128B.128 [R245+0x3900], [R180.64], !P4 ;  /* 0x03900000b4f57fae */ /* 0x0007f0000e101d52 */
[----:B--2---:R-:W-:Y:S08]  /*c310*/  LDSM.16.M88.4 R208, [R232+0x8100] ;  /* 0x00810000e8d0783b */ /* 0x004ff00000000200 */
[----:B------:R-:W2:Y:S08]  /*c320*/  LDSM.16.M88.4 R212, [R230+0x4100] ;  /* 0x00410000e6d4783b */ /* 0x000eb00000000200 */
[----:B------:R-:W4:Y:S08]  /*c330*/  LDSM.16.M88.4 R216, [R232+0xa100] ;  /* 0x00a10000e8d8783b */ /* 0x000f300000000200 */
[----:B---3--:R-:W3:Y:S08]  /*c340*/  LDSM.16.M88.4 R180, [R230+0x4900] ;  /* 0x00490000e6b4783b */ /* 0x008ef00000000200 */
[----:B------:R-:W0:Y:S08]  /*c350*/  LDGDEPBAR ;  /* 0x00000000000079af */ /* 0x000e300000000000 */
[----:B------:R-:W1:Y:S01]  /*c360*/  LDSM.16.M88.4 R204, [R230+0x5100] ;  /* 0x00510000e6cc783b */ /* 0x000e620000000200 */
[-C--:B--2---:R-:W-:Y:S08]  /*c370*/  HMMA.16816.F32 R4, R208, R212.reuse, R4 ;  /* 0x000000d4d004723c */ /* 0x084ff00000001804 */
[C---:B----4-:R-:W-:Y:S08]  /*c380*/  HMMA.16816.F32 R8, R216.reuse, R212, R8 ;  /* 0x000000d4d808723c */ /* 0x050ff00000001808 */
        /* <DEDUP_REMOVED lines=10> */
[-C--:B------:R-:W-:Y:S08]  /*c430*/  HMMA.16816.F32 R44, R216, R206.reuse, R44 ;  /* 0x000000ced82c723c */ /* 0x080ff0000000182c */
[C---:B------:R-:W-:Y:S01]  /*c440*/  HMMA.16816.F32 R48, R208.reuse, R206, R48 ;  /* 0x000000ced030723c */ /* 0x040fe20000001830 */
[----:B------:R-:W1:Y:S07]  /*c450*/  LDSM.16.M88.4 R204, [R229] ;  /* 0x00000000e5cc783b */ /* 0x000e6e0000000200 */
[-C--:B--2---:R-:W-:Y:S08]  /*c460*/  HMMA.16816.F32 R52, R208, R212.reuse, R52 ;  /* 0x000000d4d034723c */ /* 0x084ff00000001834 */
[C---:B------:R-:W-:Y:S08]  /*c470*/  HMMA.16816.F32 R56, R216.reuse, R212, R56 ;  /* 0x000000d4d838723c */ /* 0x040ff00000001838 */
[-C--:B------:R-:W-:Y:S01]  /*c480*/  HMMA.16816.F32 R60, R216, R214.reuse, R60 ;  /* 0x000000d6d83c723c */ /* 0x080fe2000000183c */
[----:B------:R-:W2:Y:S07]  /*c490*/  LDSM.16.M88.4 R216, [R234+0xa100] ;  /* 0x00a10000ead8783b */ /* 0x000eae0000000200 */
[----:B------:R-:W-:Y:S01]  /*c4a0*/  HMMA.16816.F32 R64, R208, R214, R64 ;  /* 0x000000d6d040723c */ /* 0x000fe20000001840 */
[----:B------:R-:W3:Y:S07]  /*c4b0*/  LDSM.16.M88.4 R208, [R229+0x800] ;  /* 0x00080000e5d0783b */ /* 0x000eee0000000200 */
[-C--:B-1----:R-:W-:Y:S01]  /*c4c0*/  HMMA.16816.F32 R4, R180, R204.reuse, R4 ;  /* 0x000000ccb404723c */ /* 0x082fe20000001804 */
[----:B------:R-:W-:Y:S07]  /*c4d0*/  LDSM.16.M88.4 R212, [R229+0x1800] ;  /* 0x00180000e5d4783b */ /* 0x000fee0000000200 */
        /* <DEDUP_REMOVED lines=36> */
[-C--:B------:R-:W-:Y:S08]  /*c720*/  HMMA.16816.F32 R52, R204, R212.reuse, R52 ;  /* 0x000000d4cc34723c */ /* 0x080ff00000001834 */
[C---:B------:R-:W-:Y:S08]  /*c730*/  HMMA.16816.F32 R56, R216.reuse, R212, R56 ;  /* 0x000000d4d838723c */ /* 0x040ff00000001838 */
[-C--:B------:R-:W-:Y:S01]  /*c740*/  HMMA.16816.F32 R60, R216, R214.reuse, R60 ;  /* 0x000000d6d83c723c */ /* 0x080fe2000000183c */
[----:B------:R-:W2:Y:S07]  /*c750*/  LDSM.16.M88.4 R216, [R233+0xe100] ;  /* 0x00e10000e9d8783b */ /* 0x000eae0000000200 */
[----:B------:R-:W-:Y:S01]  /*c760*/  HMMA.16816.F32 R64, R204, R214, R64 ;  /* 0x000000d6cc40723c */ /* 0x000fe20000001840 */
[----:B------:R-:W3:Y:S07]  /*c770*/  LDSM.16.M88.4 R204, [R239] ;  /* 0x00000000efcc783b */ /* 0x000eee0000000200 */
[-C--:B-1----:R-:W-:Y:S01]  /*c780*/  HMMA.16816.F32 R4, R180, R208.reuse, R4 ;  /* 0x000000d0b404723c */ /* 0x082fe20000001804 */
[----:B------:R-:W-:Y:S07]  /*c790*/  LDSM.16.M88.4 R212, [R237] ;  /* 0x00000000edd4783b */ /* 0x000fee0000000200 */
[C---:B--2---:R-:W-:Y:S08]  /*c7a0*/  HMMA.16816.F32 R8, R216.reuse, R208, R8 ;  /* 0x000000d0d808723c */ /* 0x044ff00000001808 */
[-C--:B------:R-:W-:Y:S08]  /*c7b0*/  HMMA.16816.F32 R12, R216, R210.reuse, R12 ;  /* 0x000000d2d80c723c */ /* 0x080ff0000000180c */
[C---:B------:R-:W-:Y:S01]  /*c7c0*/  HMMA.16816.F32 R16, R180.reuse, R210, R16 ;  /* 0x000000d2b410723c */ /* 0x040fe20000001810 */
[----:B------:R-:W1:Y:S07]  /*c7d0*/  LDSM.16.M88.4 R208, [R238] ;  /* 0x00000000eed0783b */ /* 0x000e6e0000000200 */
        /* <DEDUP_REMOVED lines=39> */
[----:B------:R-:W1:Y:S07]  /*ca50*/  LDSM.16.M88.4 R212, [R229+0x3000] ;  /* 0x00300000e5d4783b */ /* 0x000e6e0000000200 */
[C---:B--2---:R-:W-:Y:S11]  /*ca60*/  HMMA.16816.F32 R8, R216.reuse, R208, R8 ;  /* 0x000000d0d808723c */ /* 0x044ff60000001808 */
[----:B------:R-:W-:Y:S05]  /*ca70*/  @!UPT UIADD3 URZ, URZ, URZ, URZ ;  /* 0x0000003f3f3ff290 */ /* 0x000fea000fffe03f */
[----:B------:R-:W-:Y:S02]  /*ca80*/  FMNMX.FTZ R184, R4, R0, !PT ;  /* 0x0000000004b87209 */ /* 0x000fe40007810000 */
[----:B------:R-:W-:Y:S01]  /*ca90*/  FMNMX.FTZ R185, R6, R2, !PT ;  /* 0x0000000206b97209 */ /* 0x000fe20007810000 */
[-C--:B------:R-:W-:Y:S03]  /*caa0*/  HMMA.16816.F32 R12, R216, R210.reuse, R12 ;  /* 0x000000d2d80c723c */ /* 0x080fe6000000180c */
[----:B------:R-:W-:Y:S02]  /*cab0*/  FMNMX.FTZ R185, R7, R185, !PT ;  /* 0x000000b907b97209 */ /* 0x000fe40007810000 */
[----:B------:R-:W-:Y:S03]  /*cac0*/  FMNMX.FTZ R184, R5, R184, !PT ;  /* 0x000000b805b87209 */ /* 0x000fe60007810000 */
[C---:B------:R-:W-:Y:S01]  /*cad0*/  HMMA.16816.F32 R16, R180.reuse, R210, R16 ;  /* 0x000000d2b410723c */ /* 0x040fe20000001810 */
[----:B------:R-:W2:Y:S01]  /*cae0*/  LDSM.16.M88.4 R208, [R229+0x3800] ;  /* 0x00380000e5d0783b */ /* 0x000ea20000000200 */
[----:B------:R-:W-:Y:S06]  /*caf0*/  DEPBAR.LE SB0, 0x0 ;  /* 0x000080000000791a */ /* 0x000fec0000000000 */
[-C--:B---3--:R-:W-:Y:S01]  /*cb00*/  HMMA.16816.F32 R20, R180, R204.reuse, R20 ;  /* 0x000000ccb414723c */ /* 0x088fe20000001814 */
[----:B------:R-:W-:Y:S04]  /*cb10*/  BAR.SYNC.DEFER_BLOCKING 0x0 ;  /* 0x0000000000007b1d */ /* 0x000fe80000010000 */
[----:B------:R-:W-:Y:S03]  /*cb20*/  FMNMX.FTZ R187, R8, R3, !PT ;  /* 0x0000000308bb7209 */ /* 0x000fe60007810000 */
[C---:B------:R-:W-:Y:S04]  /*cb30*/  HMMA.16816.F32 R24, R216.reuse, R204, R24 ;  /* 0x000000ccd818723c */ /* 0x040fe80000001818 */
[----:B------:R-:W-:Y:S04]  /*cb40*/  FMNMX.FTZ R187, R9, R187, !PT ;  /* 0x000000bb09bb7209 */ /* 0x000fe80007810000 */
[-C--:B------:R-:W-:Y:S04]  /*cb50*/  HMMA.16816.F32 R28, R216, R206.reuse, R28 ;  /* 0x000000ced81c723c */ /* 0x080fe8000000181c */
[----:B------:R-:W-:Y:S02]  /*cb60*/  FMNMX.FTZ R187, R12, R187, !PT ;  /* 0x000000bb0cbb7209 */ /* 0x000fe40007810000 */
[----:B------:R-:W-:Y:S02]  /*cb70*/  FMNMX.FTZ R185, R18, R185, !PT ;  /* 0x000000b912b97209 */ /* 0x000fe40007810000 */
[C---:B------:R-:W-:Y:S01]  /*cb80*/  HMMA.16816.F32 R32, R180.reuse, R206, R32 ;  /* 0x000000ceb420723c */ /* 0x040fe20000001820 */
[----:B------:R-:W3:Y:S03]  /*cb90*/  LDL.64 R206, [R1+0x58] ;  /* 0x0000580001ce7983 */ /* 0x000ee60000100a00 */
        /* <DEDUP_REMOVED lines=9> */
[----:B------:R-:W-:Y:S04]  /*cc30*/  FMNMX.FTZ R184, R20, R184, !PT ;  /* 0x000000b814b87209 */ /* 0x000fe80007810000 */
[C---:B------:R-:W-:Y:S04]  /*cc40*/  HMMA.16816.F32 R48, R180.reuse, R214, R48 ;  /* 0x000000d6b430723c */ /* 0x040fe80000001830 */
[----:B------:R-:W-:Y:S04]  /*cc50*/  FMNMX.FTZ R184, R21, R184, !PT ;  /* 0x000000b815b87209 */ /* 0x000fe80007810000 */
[-C--:B--2---:R-:W-:Y:S04]  /*cc60*/  HMMA.16816.F32 R52, R180, R208.reuse, R52 ;  /* 0x000000d0b434723c */ /* 0x084fe80000001834 */
[----:B------:R-:W-:Y:S04]  /*cc70*/  FMNMX.FTZ R184, R32, R184, !PT ;  /* 0x000000b820b87209 */ /* 0x000fe80007810000 */
[C---:B------:R-:W-:Y:S04]  /*cc80*/  HMMA.16816.F32 R56, R216.reuse, R208, R56 ;  /* 0x000000d0d838723c */ /* 0x040fe80000001838 */
[----:B------:R-:W-:Y:S04]  /*cc90*/  FMNMX.FTZ R184, R33, R184, !PT ;  /* 0x000000b821b87209 */ /* 0x000fe80007810000 */
[-C--:B------:R-:W-:Y:S08]  /*cca0*/  HMMA.16816.F32 R60, R216, R210.reuse, R60 ;  /* 0x000000d2d83c723c */ /* 0x080ff0000000183c */
[----:B------:R-:W-:Y:S07]  /*ccb0*/  HMMA.16816.F32 R64, R180, R210, R64 ;  /* 0x000000d2b440723c */ /* 0x000fee0000001840 */
[----:B------:R-:W-:Y:S02]  /*ccc0*/  FMNMX.FTZ R180, R34, R185, !PT ;  /* 0x000000b922b47209 */ /* 0x000fe40007810000 */
[----:B------:R-:W-:Y:S03]  /*ccd0*/  FMNMX.FTZ R185, R36, R184, !PT ;  /* 0x000000b824b97209 */ /* 0x000fe60007810000 */
        /* <DEDUP_REMOVED lines=32> */
[----:B------:R-:W-:Y:S03]  /*cee0*/  FMNMX.FTZ R182, R14, R182, !PT ;  /* 0x000000b60eb67209 */ /* 0x000fe60007810000 */
[----:B------:R-:W4:Y:S01]  /*cef0*/  SHFL.BFLY PT, R204, R181, 0x2, 0x1f ;  /* 0x0c401f00b5cc7f89 */ /* 0x000f2200000e0000 */
[----:B------:R-:W-:Y:S02]  /*cf00*/  FMNMX.FTZ R182, R15, R182, !PT ;  /* 0x000000b60fb67209 */ /* 0x000fe40007810000 */
[----:B-1----:R-:W-:Y:S02]  /*cf10*/  FMNMX.FTZ R185, R185, R184, !PT ;  /* 0x000000b8b9b97209 */ /* 0x002fe40007810000 */
[----:B------:R-:W-:Y:S03]  /*cf20*/  FMNMX.FTZ R182, R26, R182, !PT ;  /* 0x000000b61ab67209 */ /* 0x000fe60007810000 */
[----:B------:R-:W1:Y:S01]  /*cf30*/  SHFL.BFLY PT, R187, R185, 0x1, 0x1f ;  /* 0x0c201f00b9bb7f89 */ /* 0x000e6200000e0000 */
[----:B------:R-:W-:Y:S04]  /*cf40*/  FMNMX.FTZ R182, R27, R182, !PT ;  /* 0x000000b61bb67209 */ /* 0x000fe80007810000 */
[----:B------:R-:W-:Y:S02]  /*cf50*/  FMNMX.FTZ R182, R30, R182, !PT ;  /* 0x000000b61eb67209 */ /* 0x000fe40007810000 */
[----:B--2---:R-:W-:Y:S02]  /*cf60*/  FMNMX.FTZ R180, R180, R183, !PT ;  /* 0x000000b7b4b47209 */ /* 0x004fe40007810000 */
[----:B------:R-:W-:Y:S03]  /*cf70*/  FMNMX.FTZ R182, R31, R182, !PT ;  /* 0x000000b61fb67209 */ /* 0x000fe60007810000 */
[----:B------:R-:W2:Y:S01]  /*cf80*/  SHFL.BFLY PT, R184, R180, 0x1, 0x1f ;  /* 0x0c201f00b4b87f89 */ /* 0x000ea200000e0000 */
        /* <DEDUP_REMOVED lines=14> */
[----:B------:R-:W-:Y:S01]  /*d070*/  MUFU.EX2 R220, R4 ;  /* 0x0000000400dc7308 */ /* 0x000fe20000000800 */
[----:B------:R-:W-:Y:S02]  /*d080*/  FFMA.FTZ R16, R16, c[0x0][0x2d0], -R210 ;  /* 0x0000b40010107a23 */ /* 0x000fe400000108d2 */
[C---:B------:R-:W-:Y:S02]  /*d090*/  FADD.FTZ R2, -R184.reuse, R2 ;  /* 0x00000002b8027221 */ /* 0x040fe40000010100 */
[----:B------:R-:W-:Y:S01]  /*d0a0*/  FMUL.FTZ R209, R184, c[0x0][0x2d0] ;  /* 0x0000b400b8d17a20 */ /* 0x000fe20000410000 */
[----:B----4-:R-:W-:Y:S01]  /*d0b0*/  FMNMX.FTZ R183, R181, R183, !PT ;  /* 0x000000b7b5b77209 */ /* 0x010fe20007810000 */
[----:B------:R-:W-:Y:S02]  /*d0c0*/  FMUL.FTZ R2, R2, c[0x0][0x2d0] ;  /* 0x0000b40002027a20 */ /* 0x000fe40000410000 */
[--C-:B------:R-:W-:Y:S01]  /*d0d0*/  FFMA.FTZ R6, R6, c[0x0][0x2d0], -R209.reuse ;  /* 0x0000b40006067a23 */ /* 0x100fe200000108d1 */
[----:B------:R1:W2:Y:S01]  /*d0e0*/  MUFU.EX2 R182, R0 ;  /* 0x0000000000b67308 */ /* 0x0002a20000000800 */
[--C-:B------:R-:W-:Y:S02]  /*d0f0*/  FFMA.FTZ R7, R7, c[0x0][0x2d0], -R209.reuse ;  /* 0x0000b40007077a23 */ /* 0x100fe400000108d1 */
[----:B------:R-:W-:Y:S02]  /*d100*/  FMUL.FTZ R208, R183, c[0x0][0x2d0] ;  /* 0x0000b400b7d07a20 */ /* 0x000fe40000410000 */
[----:B------:R-:W-:Y:S02]  /*d110*/  FFMA.FTZ R17, R17, c[0x0][0x2d0], -R210 ;  /* 0x0000b40011117a23 */ /* 0x000fe400000108d2 */
[--C-:B------:R-:W-:Y:S02]  /*d120*/  FFMA.FTZ R8, R8, c[0x0][0x2d0], -R208.reuse ;  /* 0x0000b40008087a23 */ /* 0x100fe400000108d0 */
[----:B------:R-:W-:Y:S01]  /*d130*/  FFMA.FTZ R12, R12, c[0x0][0x2d0], -R208 ;  /* 0x0000b4000c0c7a23 */ /* 0x000fe200000108d0 */
[----:B------:R4:W4:Y:S01]  /*d140*/  MUFU.EX2 R181, R2 ;  /* 0x0000000200b57308 */ /* 0x0009220000000800 */
[--C-:B------:R-:W-:Y:S02]  /*d150*/  FFMA.FTZ R18, R18, c[0x0][0x2d0], -R209.reuse ;  /* 0x0000b40012127a23 */ /* 0x100fe400000108d1 */
[--C-:B------:R-:W-:Y:S02]  /*d160*/  FFMA.FTZ R19, R19, c[0x0][0x2d0], -R209.reuse ;  /* 0x0000b40013137a23 */ /* 0x100fe400000108d1 */
[--C-:B------:R-:W-:Y:S02]  /*d170*/  FFMA.FTZ R32, R32, c[0x0][0x2d0], -R210.reuse ;  /* 0x0000b40020207a23 */ /* 0x100fe400000108d2 */
[----:B------:R-:W-:Y:S02]  /*d180*/  FFMA.FTZ R33, R33, c[0x0][0x2d0], -R210 ;  /* 0x0000b40021217a23 */ /* 0x000fe400000108d2 */
[--C-:B------:R-:W-:Y:S01]  /*d190*/  FFMA.FTZ R34, R34, c[0x0][0x2d0], -R209.reuse ;  /* 0x0000b40022227a23 */ /* 0x100fe200000108d1 */
[----:B------:R-:W-:Y:S01]  /*d1a0*/  MUFU.EX2 R244, R5 ;  /* 0x0000000500f47308 */ /* 0x000fe20000000800 */
[----:B------:R-:W-:Y:S02]  /*d1b0*/  FFMA.FTZ R35, R35, c[0x0][0x2d0], -R209 ;  /* 0x0000b40023237a23 */ /* 0x000fe400000108d1 */
[----:B------:R-:W-:Y:S01]  /*d1c0*/  FFMA.FTZ R25, R25, c[0x0][0x2d0], -R208 ;  /* 0x0000b40019197a23 */ /* 0x000fe200000108d0 */
[----:B-1----:R-:W-:Y:S01]  /*d1d0*/  FMNMX.FTZ R0, R59, R180, !PT ;  /* 0x000000b43b007209 */ /* 0x002fe20007810000 */
[C---:B--2---:R-:W-:Y:S02]  /*d1e0*/  FMUL.FTZ R132, R182.reuse, R132 ;  /* 0x00000084b6847220 */ /* 0x044fe40000410000 */
[----:B------:R-:W-:Y:S01]  /*d1f0*/  FMUL.FTZ R133, R182, R133 ;  /* 0x00000085b6857220 */ /* 0x000fe20000410000 */
[----:B------:R-:W-:Y:S01]  /*d200*/  FMNMX.FTZ R0, R62, R0, !PT ;  /* 0x000000003e007209 */ /* 0x000fe20007810000 */
[C---:B------:R-:W-:Y:S01]  /*d210*/  FMUL.FTZ R144, R182.reuse, R144 ;  /* 0x00000090b6907220 */ /* 0x040fe20000410000 */
[----:B------:R-:W-:Y:S01]  /*d220*/  MUFU.EX2 R252, R6 ;  /* 0x0000000600fc7308 */ /* 0x000fe20000000800 */
[C---:B------:R-:W-:Y:S01]  /*d230*/  FMUL.FTZ R145, R182.reuse, R145 ;  /* 0x00000091b6917220 */ /* 0x040fe20000410000 */
[----:B------:R-:W-:Y:S01]  /*d240*/  FMNMX.FTZ R0, R63, R0, !PT ;  /* 0x000000003f007209 */ /* 0x000fe20007810000 */
[----:B------:R-:W-:Y:S02]  /*d250*/  FMUL.FTZ R148, R182, R148 ;  /* 0x00000094b6947220 */ /* 0x000fe40000410000 */
[----:B----4-:R-:W-:Y:S02]  /*d260*/  FADD.FTZ R2, -R183, R3 ;  /* 0x00000003b7027221 */ /* 0x010fe40000010100 */
[----:B------:R-:W1:Y:S01]  /*d270*/  SHFL.BFLY PT, R3, R0, 0x2, 0x1f ;  /* 0x0c401f0000037f89 */ /* 0x000e6200000e0000 */
[C---:B------:R-:W-:Y:S02]  /*d280*/  FMUL.FTZ R134, R181.reuse, R134 ;  /* 0x00000086b5867220 */ /* 0x040fe40000410000 */
[----:B------:R-:W-:Y:S01]  /*d290*/  MUFU.EX2 R247, R7 ;  /* 0x0000000700f77308 */ /* 0x000fe20000000800 */
[----:B------:R-:W-:Y:S02]  /*d2a0*/  FMUL.FTZ R2, R2, c[0x0][0x2d0] ;  /* 0x0000b40002027a20 */ /* 0x000fe40000410000 */
[C---:B------:R-:W-:Y:S02]  /*d2b0*/  FMUL.FTZ R135, R181.reuse, R135 ;  /* 0x00000087b5877220 */ /* 0x040fe40000410000 */
[C---:B------:R-:W-:Y:S02]  /*d2c0*/  FMUL.FTZ R146, R181.reuse, R146 ;  /* 0x00000092b5927220 */ /* 0x040fe40000410000 */
[C---:B------:R-:W-:Y:S02]  /*d2d0*/  FMUL.FTZ R147, R181.reuse, R147 ;  /* 0x00000093b5937220 */ /* 0x040fe40000410000 */
[C---:B------:R-:W-:Y:S01]  /*d2e0*/  FMUL.FTZ R149, R182.reuse, R149 ;  /* 0x00000095b6957220 */ /* 0x040fe20000410000 */
[----:B------:R2:W-:Y:S01]  /*d2f0*/  MUFU.EX2 R246, R16 ;  /* 0x0000001000f67308 */ /* 0x0005e20000000800 */
[C---:B------:R-:W-:Y:S02]  /*d300*/  FMUL.FTZ R150, R181.reuse, R150 ;  /* 0x00000096b5967220 */ /* 0x040fe40000410000 */
[C---:B------:R-:W-:Y:S02]  /*d310*/  FMUL.FTZ R151, R181.reuse, R151 ;  /* 0x00000097b5977220 */ /* 0x040fe40000410000 */
[C---:B------:R-:W-:Y:S02]  /*d320*/  FMUL.FTZ R160, R182.reuse, R160 ;  /* 0x000000a0b6a07220 */ /* 0x040fe40000410000 */
[----:B------:R-:W-:Y:S02]  /*d330*/  FMUL.FTZ R161, R182, R161 ;  /* 0x000000a1b6a17220 */ /* 0x000fe40000410000 */
[C---:B------:R-:W-:Y:S01]  /*d340*/  FMUL.FTZ R162, R181.reuse, R162 ;  /* 0x000000a2b5a27220 */ /* 0x040fe20000410000 */
[----:B------:R4:W4:Y:S01]  /*d350*/  MUFU.EX2 R180, R2 ;  /* 0x0000000200b47308 */ /* 0x0009220000000800 */
[----:B-1----:R-:W-:Y:S01]  /*d360*/  FMNMX.FTZ R0, R0, R3, !PT ;  /* 0x0000000300007209 */ /* 0x002fe20007810000 */
[----:B------:R-:W-:Y:S01]  /*d370*/  FMUL.FTZ R163, R181, R163 ;  /* 0x000000a3b5a37220 */ /* 0x000fe20000410000 */
[----:B-----5:R-:W-:Y:S01]  /*d380*/  @P0 IADD3 R3, P2, R249, UR4, RZ ;  /* 0x00000004f9030c10 */ /* 0x020fe2000ff5e0ff */
[C---:B------:R-:W-:Y:S02]  /*d390*/  FMUL.FTZ R164, R182.reuse, R164 ;  /* 0x000000a4b6a47220 */ /* 0x040fe40000410000 */
[C---:B------:R-:W-:Y:S02]  /*d3a0*/  FMUL.FTZ R165, R182.reuse, R165 ;  /* 0x000000a5b6a57220 */ /* 0x040fe40000410000 */
[C---:B------:R-:W-:Y:S02]  /*d3b0*/  FMUL.FTZ R166, R181.reuse, R166 ;  /* 0x000000a6b5a67220 */ /* 0x040fe40000410000 */
[----:B------:R-:W-:Y:S01]  /*d3c0*/  MUFU.EX2 R187, R12 ;  /* 0x0000000c00bb7308 */ /* 0x000fe20000000800 */
[C---:B------:R-:W-:Y:S02]  /*d3d0*/  FMUL.FTZ R167, R181.reuse, R167 ;  /* 0x000000a7b5a77220 */ /* 0x040fe40000410000 */
[----:B------:R-:W-:Y:S01]  /*d3e0*/  FMUL.FTZ R176, R182, R176 ;  /* 0x000000b0b6b07220 */ /* 0x000fe20000410000 */
[----:B--2---:R-:W-:Y:S01]  /*d3f0*/  @P0 IADD3.X R16, R248, UR13, RZ, P2, !PT ;  /* 0x0000000df8100c10 */ /* 0x004fe200097fe4ff */
[C---:B------:R-:W-:Y:S02]  /*d400*/  FMUL.FTZ R177, R182.reuse, R177 ;  /* 0x000000b1b6b17220 */ /* 0x040fe40000410000 */
[C---:B------:R-:W-:Y:S02]  /*d410*/  FMUL.FTZ R178, R181.reuse, R178 ;  /* 0x000000b2b5b27220 */ /* 0x040fe40000410000 */
[----:B------:R-:W-:Y:S01]  /*d420*/  FMUL.FTZ R179, R181, R179 ;  /* 0x000000b3b5b37220 */ /* 0x000fe20000410000 */
[----:B------:R1:W-:Y:S01]  /*d430*/  MUFU.EX2 R222, R17 ;  /* 0x0000001100de7308 */ /* 0x0003e20000000800 */
[C---:B------:R-:W-:Y:S02]  /*d440*/  FMUL.FTZ R68, R182.reuse, R68 ;  /* 0x00000044b6447220 */ /* 0x040fe40000410000 */
[----:B------:R-:W-:Y:S01]  /*d450*/  FMUL.FTZ R69, R182, R69 ;  /* 0x00000045b6457220 */ /* 0x000fe20000410000 */
[----:B----4-:R-:W2:Y:S01]  /*d460*/  SHFL.BFLY PT, R2, R0, 0x1, 0x1f ;  /* 0x0c201f0000027f89 */ /* 0x010ea200000e0000 */
[C---:B------:R-:W-:Y:S02]  /*d470*/  FMUL.FTZ R136, R180.reuse, R136 ;  /* 0x00000088b4887220 */ /* 0x040fe40000410000 */
        /* <DEDUP_REMOVED lines=8> */
[----:B------:R5:W-:Y:S01]  /*d500*/  MUFU.EX2 R221, R19 ;  /* 0x0000001300dd7308 */ /* 0x000be20000000800 */
[C---:B------:R-:W-:Y:S02]  /*d510*/  FMUL.FTZ R168, R180.reuse, R168 ;  /* 0x000000a8b4a87220 */ /* 0x040fe40000410000 */
[----:B------:R-:W-:Y:S01]  /*d520*/  FMUL.FTZ R169, R180, R169 ;  /* 0x000000a9b4a97220 */ /* 0x000fe20000410000 */
[----:B---3--:R-:W-:Y:S01]  /*d530*/  @P0 IADD3 R4, P1, R206, UR4, RZ ;  /* 0x00000004ce040c10 */ /* 0x008fe2000ff3e0ff */
[----:B-1----:R-:W-:Y:S01]  /*d540*/  FMUL.FTZ R17, R182, R201 ;  /* 0x000000c9b6117220 */ /* 0x002fe20000410000 */
[----:B--2---:R-:W-:Y:S01]  /*d550*/  FMNMX.FTZ R2, R0, R2, !PT ;  /* 0x0000000200027209 */ /* 0x004fe20007810000 */
[C---:B------:R-:W-:Y:S01]  /*d560*/  FMUL.FTZ R172, R180.reuse, R172 ;  /* 0x000000acb4ac7220 */ /* 0x040fe20000410000 */
[----:B------:R-:W-:Y:S01]  /*d570*/  @P0 IADD3.X R5, R251, UR13, RZ, P1, !PT ;  /* 0x0000000dfb050c10 */ /* 0x000fe20008ffe4ff */
[----:B------:R-:W-:Y:S01]  /*d580*/  FMUL.FTZ R173, R180, R173 ;  /* 0x000000adb4ad7220 */ /* 0x000fe20000410000 */
[----:B------:R1:W-:Y:S01]  /*d590*/  MUFU.EX2 R251, R8 ;  /* 0x0000000800fb7308 */ /* 0x0003e20000000800 */
[----:B------:R-:W-:Y:S01]  /*d5a0*/  @P0 LEA R6, P3, R4, c[0x0][0x1c8], 0x1 ;  /* 0x0000720004060a11 */ /* 0x000fe200078608ff */
[----:B------:R-:W-:Y:S02]  /*d5b0*/  FADD.FTZ R0, -R2, R186 ;  /* 0x000000ba02007221 */ /* 0x000fe40000010100 */
[----:B----4-:R-:W-:Y:S01]  /*d5c0*/  FMUL.FTZ R18, R181, R202 ;  /* 0x000000cab5127220 */ /* 0x010fe20000410000 */
[----:B------:R-:W-:Y:S01]  /*d5d0*/  @P0 LEA.HI.X R7, R4, c[0x0][0x1cc], R5, 0x1, P3 ;  /* 0x0000730004070a11 */ /* 0x000fe200018f0c05 */
[----:B------:R-:W-:Y:S01]  /*d5e0*/  FFMA.FTZ R5, R9, c[0x0][0x2d0], -R208 ;  /* 0x0000b40009057a23 */ /* 0x000fe200000108d0 */
[----:B------:R-:W-:Y:S01]  /*d5f0*/  @P0 IADD3 R4, P2, R6, UR8, RZ ;  /* 0x0000000806040c10 */ /* 0x000fe2000ff5e0ff */
[----:B------:R-:W-:Y:S02]  /*d600*/  FMUL.FTZ R0, R0, c[0x0][0x2d0] ;  /* 0x0000b40000007a20 */ /* 0x000fe40000410000 */
[----:B------:R2:W3:Y:S01]  /*d610*/  MUFU.EX2 R215, R5 ;  /* 0x0000000500d77308 */ /* 0x0004e20000000800 */
[----:B------:R4:W-:Y:S01]  /*d620*/  @P0 LDGSTS.E.BYPASS.LTC128B.128 [R245+0x4100], [R6.64], !P5 ;  /* 0x0410000006f50fae */ /* 0x0009e2000e901d52 */
[C---:B-----5:R-:W-:Y:S01]  /*d630*/  FMUL.FTZ R19, R181.reuse, R203 ;  /* 0x000000cbb5137220 */ /* 0x060fe20000410000 */
[----:B------:R-:W-:Y:S01]  /*d640*/  MOV R203, R246 ;  /* 0x000000f600cb7202 */ /* 0x000fe20000000f00 */
[C---:B------:R-:W-:Y:S02]  /*d650*/  FMUL.FTZ R70, R181.reuse, R70 ;  /* 0x00000046b5467220 */ /* 0x040fe40000410000 */
[----:B------:R-:W-:Y:S02]  /*d660*/  FMUL.FTZ R71, R181, R71 ;  /* 0x00000047b5477220 */ /* 0x000fe40000410000 */
[C---:B------:R-:W-:Y:S02]  /*d670*/  FMUL.FTZ R72, R180.reuse, R72 ;  /* 0x00000048b4487220 */ /* 0x040fe40000410000 */
[----:B------:R-:W5:Y:S01]  /*d680*/  MUFU.EX2 R0, R0 ;  /* 0x0000000000007308 */ /* 0x000f620000000800 */
[C---:B------:R-:W-:Y:S02]  /*d690*/  FMUL.FTZ R73, R180.reuse, R73 ;  /* 0x00000049b4497220 */ /* 0x040fe40000410000 */
[C---:B------:R-:W-:Y:S01]  /*d6a0*/  FMUL.FTZ R76, R180.reuse, R76 ;  /* 0x0000004cb44c7220 */ /* 0x040fe20000410000 */
[C---:B-1----:R-:W-:Y:S01]  /*d6b0*/  @P0 LEA R8, P1, R3.reuse, c[0x0][0x1c8], 0x1 ;  /* 0x0000720003080a11 */ /* 0x042fe200078208ff */
[----:B------:R-:W-:Y:S02]  /*d6c0*/  FMUL.FTZ R77, R180, R77 ;  /* 0x0000004db44d7220 */ /* 0x000fe40000410000 */
[C---:B------:R-:W-:Y:S01]  /*d6d0*/  FMUL.FTZ R80, R182.reuse, R80 ;  /* 0x00000050b6507220 */ /* 0x040fe20000410000 */
[----:B------:R-:W-:Y:S01]  /*d6e0*/  @P0 LEA.HI.X R9, R3, c[0x0][0x1cc], R16, 0x1, P1 ;  /* 0x0000730003090a11 */ /* 0x000fe200008f0c10 */
[--C-:B------:R-:W-:Y:S01]  /*d6f0*/  FFMA.FTZ R3, R13, c[0x0][0x2d0], -R208.reuse ;  /* 0x0000b4000d037a23 */ /* 0x100fe200000108d0 */
[----:B------:R-:W-:Y:S01]  /*d700*/  MUFU.EX2 R217, R33 ;  /* 0x0000002100d97308 */ /* 0x000fe20000000800 */
[C---:B------:R-:W-:Y:S02]  /*d710*/  FMUL.FTZ R16, R182.reuse, R200 ;  /* 0x000000c8b6107220 */ /* 0x040fe40000410000 */
[----:B------:R1:W-:Y:S01]  /*d720*/  @P0 LDGSTS.E.BYPASS.LTC128B.128 [R245+0x6100], [R8.64], !P4 ;  /* 0x0610000008f50fae */ /* 0x0003e2000e101d52 */
[----:B--2---:R-:W-:Y:S01]  /*d730*/  @P0 IADD3.X R5, R7, UR6, RZ, P2, !PT ;  /* 0x0000000607050c10 */ /* 0x004fe200097fe4ff */
[----:B------:R-:W-:Y:S01]  /*d740*/  FMUL.FTZ R81, R182, R81 ;  /* 0x00000051b6517220 */ /* 0x000fe20000410000 */
[----:B---3--:R-:W-:Y:S01]  /*d750*/  MOV R202, R215 ;  /* 0x000000d700ca7202 */ /* 0x008fe20000000f00 */
[C---:B------:R-:W-:Y:S01]  /*d760*/  FMUL.FTZ R82, R181.reuse, R82 ;  /* 0x00000052b5527220 */ /* 0x040fe20000410000 */
[----:B----4-:R-:W-:Y:S01]  /*d770*/  @P0 IADD3 R6, P1, R4, UR8, RZ ;  /* 0x0000000804060c10 */ /* 0x010fe2000ff3e0ff */
[----:B------:R-:W-:Y:S01]  /*d780*/  FMUL.FTZ R83, R181, R83 ;  /* 0x00000053b5537220 */ /* 0x000fe20000410000 */
[----:B------:R2:W-:Y:S01]  /*d790*/  MUFU.EX2 R186, R3 ;  /* 0x0000000300ba7308 */ /* 0x0005e20000000800 */
[----:B------:R3:W-:Y:S01]  /*d7a0*/  @P0 LDGSTS.E.BYPASS.LTC128B.128 [R245+0x4900], [R4.64], !P5 ;  /* 0x0490000004f50fae */ /* 0x0007e2000e901d52 */
[C---:B------:R-:W-:Y:S01]  /*d7b0*/  @P0 IADD3.X R7, R5.reuse, UR6, RZ, P1, !PT ;  /* 0x0000000605070c10 */ /* 0x040fe20008ffe4ff */
[----:B------:R-:W-:Y:S01]  /*d7c0*/  FMUL.FTZ R84, R182, R84 ;  /* 0x00000054b6547220 */ /* 0x000fe20000410000 */
[----:B------:R-:W-:Y:S01]  /*d7d0*/  @P0 IADD3 R12, P1, R4, UR12, RZ ;  /* 0x0000000c040c0c10 */ /* 0x000fe2000ff3e0ff */
[C---:B-----5:R-:W-:Y:S02]  /*d7e0*/  FMUL.FTZ R138, R0.reuse, R138 ;  /* 0x0000008a008a7220 */ /* 0x060fe40000410000 */
[C---:B------:R-:W-:Y:S01]  /*d7f0*/  FMUL.FTZ R139, R0.reuse, R139 ;  /* 0x0000008b008b7220 */ /* 0x040fe20000410000 */
[----:B------:R-:W-:Y:S01]  /*d800*/  @P0 IADD3.X R13, R5, UR9, RZ, P1, !PT ;  /* 0x00000009050d0c10 */ /* 0x000fe20008ffe4ff */
[----:B------:R3:W-:Y:S01]  /*d810*/  @P0 LDGSTS.E.BYPASS.LTC128B.128 [R245+0x6900], [R4.64+0x80], !P4 ;  /* 0x0690008004f50fae */ /* 0x0007e2000e101d52 */
[C---:B------:R-:W-:Y:S01]  /*d820*/  FMUL.FTZ R142, R0.reuse, R142 ;  /* 0x0000008e008e7220 */ /* 0x040fe20000410000 */
[----:B------:R-:W-:Y:S01]  /*d830*/  MUFU.EX2 R200, R34 ;  /* 0x0000002200c87308 */ /* 0x000fe20000000800 */
[C---:B------:R-:W-:Y:S02]  /*d840*/  FMUL.FTZ R143, R0.reuse, R143 ;  /* 0x0000008f008f7220 */ /* 0x040fe40000410000 */
[C---:B------:R-:W-:Y:S02]  /*d850*/  FMUL.FTZ R154, R0.reuse, R154 ;  /* 0x0000009a009a7220 */ /* 0x040fe40000410000 */
[C---:B------:R-:W-:Y:S01]  /*d860*/  FMUL.FTZ R155, R0.reuse, R155 ;  /* 0x0000009b009b7220 */ /* 0x040fe20000410000 */
[----:B------:R4:W-:Y:S01]  /*d870*/  @P0 LDGSTS.E.BYPASS.LTC128B.128 [R245+0x5100], [R6.64], !P5 ;  /* 0x0510000006f50fae */ /* 0x0009e2000e901d52 */
[----:B------:R-:W-:Y:S01]  /*d880*/  FMUL.FTZ R158, R0, R158 ;  /* 0x0000009e009e7220 */ /* 0x000fe20000410000 */
[----:B-1----:R-:W-:Y:S01]  /*d890*/  @P0 IADD3 R8, P2, R6, UR8, RZ ;  /* 0x0000000806080c10 */ /* 0x002fe2000ff5e0ff */
[C---:B------:R-:W-:Y:S01]  /*d8a0*/  FMUL.FTZ R159, R0.reuse, R159 ;  /* 0x0000009f009f7220 */ /* 0x040fe20000410000 */
[----:B------:R-:W-:Y:S01]  /*d8b0*/  MUFU.EX2 R218, R35 ;  /* 0x0000002300da7308 */ /* 0x000fe20000000800 */
[----:B------:R-:W-:Y:S01]  /*d8c0*/  FMUL.FTZ R170, R0, R170 ;  /* 0x000000aa00aa7220 */ /* 0x000fe20000410000 */
[----:B------:R-:W-:Y:S02]  /*d8d0*/  @P0 IADD3.X R9, R7, UR6, RZ, P2, !PT ;  /* 0x0000000607090c10 */ /* 0x000fe400097fe4ff */
[----:B------:R1:W-:Y:S01]  /*d8e0*/  @P0 LDGSTS.E.BYPASS.LTC128B.128 [R245+0x7100], [R12.64], !P4 ;  /* 0x071000000cf50fae */ /* 0x0003e2000e101d52 */
[----:B--2---:R-:W-:Y:S02]  /*d8f0*/  FMUL.FTZ R3, R2, c[0x0][0x2d0] ;  /* 0x0000b40002037a20 */ /* 0x004fe40000410000 */
[----:B------:R-:W-:Y:S02]  /*d900*/  FMUL.FTZ R171, R0, R171 ;  /* 0x000000ab00ab7220 */ /* 0x000fe40000410000 */
[--C-:B------:R-:W-:Y:S02]  /*d910*/  FFMA.FTZ R14, R14, c[0x0][0x2d0], -R3.reuse ;  /* 0x0000b4000e0e7a23 */ /* 0x100fe40000010803 */
[--C-:B------:R-:W-:Y:S01]  /*d920*/  FFMA.FTZ R15, R15, c[0x0][0x2d0], -R3.reuse ;  /* 0x0000b4000f0f7a23 */ /* 0x100fe20000010803 */
[----:B------:R2:W-:Y:S01]  /*d930*/  @P0 LDGSTS.E.BYPASS.LTC128B.128 [R245+0x5900], [R8.64], !P5 ;  /* 0x0590000008f50fae */ /* 0x0005e2000e901d52 */
[----:B------:R5:W-:Y:S01]  /*d940*/  MUFU.EX2 R213, R14 ;  /* 0x0000000e00d57308 */ /* 0x000be20000000800 */
[--C-:B------:R-:W-:Y:S01]  /*d950*/  FFMA.FTZ R10, R10, c[0x0][0x2d0], -R3.reuse ;  /* 0x0000b4000a0a7a23 */ /* 0x100fe20000010803 */
[----:B---3--:R-:W-:Y:S01]  /*d960*/  @P0 IADD3 R4, P1, R6, UR12, RZ ;  /* 0x0000000c06040c10 */ /* 0x008fe2000ff3e0ff */
[--C-:B------:R-:W-:Y:S02]  /*d970*/  FFMA.FTZ R11, R11, c[0x0][0x2d0], -R3.reuse ;  /* 0x0000b4000b0b7a23 */ /* 0x100fe40000010803 */
[C---:B------:R-:W-:Y:S01]  /*d980*/  FMUL.FTZ R174, R0.reuse, R174 ;  /* 0x000000ae00ae7220 */ /* 0x040fe20000410000 */
[----:B------:R-:W-:Y:S01]  /*d990*/  @P0 IADD3.X R5, R7, UR9, RZ, P1, !PT ;  /* 0x0000000907050c10 */ /* 0x000fe20008ffe4ff */
[C---:B------:R-:W-:Y:S02]  /*d9a0*/  FMUL.FTZ R175, R0.reuse, R175 ;  /* 0x000000af00af7220 */ /* 0x040fe40000410000 */
[----:B------:R-:W-:Y:S01]  /*d9b0*/  FMUL.FTZ R74, R0, R74 ;  /* 0x0000004a004a7220 */ /* 0x000fe20000410000 */
[----:B------:R3:W-:Y:S01]  /*d9c0*/  MUFU.EX2 R214, R15 ;  /* 0x0000000f00d67308 */ /* 0x0007e20000000800 */
[----:B------:R3:W-:Y:S01]  /*d9d0*/  @P0 LDGSTS.E.BYPASS.LTC128B.128 [R245+0x7900], [R4.64], !P4 ;  /* 0x0790000004f50fae */ /* 0x0007e2000e101d52 */
[C---:B----4-:R-:W-:Y:S01]  /*d9e0*/  FMUL.FTZ R6, R181.reuse, R190 ;  /* 0x000000beb5067220 */ /* 0x050fe20000410000 */
[----:B------:R-:W-:Y:S01]  /*d9f0*/  F2FP.PACK_AB R190, R222, R246 ;  /* 0x000000f6debe723e */ /* 0x000fe200000000ff */
[----:B------:R-:W-:Y:S01]  /*da00*/  FMUL.FTZ R7, R181, R191 ;  /* 0x000000bfb5077220 */ /* 0x000fe20000410000 */
[----:B------:R-:W-:Y:S01]  /*da10*/  F2FP.PACK_AB R191, R221, R223 ;  /* 0x000000dfddbf723e */ /* 0x000fe200000000ff */
[----:B------:R-:W-:Y:S02]  /*da20*/  FMUL.FTZ R75, R0, R75 ;  /* 0x0000004b004b7220 */ /* 0x000fe40000410000 */
[C---:B-1----:R-:W-:Y:S01]  /*da30*/  FMUL.FTZ R12, R180.reuse, R196 ;  /* 0x000000c4b40c7220 */ /* 0x042fe20000410000 */
[----:B------:R-:W1:Y:S01]  /*da40*/  LDSM.16.MT88.4 R204, [R225+0x100] ;  /* 0x00010000e1cc783b */ /* 0x000e620000004200 */
[----:B------:R-:W-:Y:S01]  /*da50*/  MUFU.EX2 R211, R10 ;  /* 0x0000000a00d37308 */ /* 0x000fe20000000800 */
[----:B------:R-:W-:Y:S02]  /*da60*/  FMUL.FTZ R13, R180, R197 ;  /* 0x000000c5b40d7220 */ /* 0x000fe40000410000 */
[C---:B------:R-:W-:Y:S02]  /*da70*/  FMUL.FTZ R78, R0.reuse, R78 ;  /* 0x0000004e004e7220 */ /* 0x040fe40000410000 */
[----:B-----5:R-:W-:Y:S02]  /*da80*/  FMUL.FTZ R14, R0, R198 ;  /* 0x000000c6000e7220 */ /* 0x020fe40000410000 */
[C---:B--2---:R-:W-:Y:S01]  /*da90*/  FMUL.FTZ R8, R180.reuse, R192 ;  /* 0x000000c0b4087220 */ /* 0x044fe20000410000 */
[----:B------:R-:W-:Y:S01]  /*daa0*/  F2FP.PACK_AB R192, R215, R251 ;  /* 0x000000fbd7c0723e */ /* 0x000fe200000000ff */
[----:B------:R-:W-:Y:S01]  /*dab0*/  FMUL.FTZ R9, R180, R193 ;  /* 0x000000c1b4097220 */ /* 0x000fe20000410000 */
[----:B------:R-:W2:Y:S01]  /*dac0*/  MUFU.EX2 R212, R11 ;  /* 0x0000000b00d47308 */ /* 0x000ea20000000800 */
[----:B------:R-:W-:Y:S01]  /*dad0*/  FMUL.FTZ R79, R0, R79 ;  /* 0x0000004f004f7220 */ /* 0x000fe20000410000 */
[----:B------:R-:W0:Y:S01]  /*dae0*/  LDGDEPBAR ;  /* 0x00000000000079af */ /* 0x000e220000000000 */
[----:B------:R-:W-:Y:S02]  /*daf0*/  FMUL.FTZ R85, R182, R85 ;  /* 0x00000055b6557220 */ /* 0x000fe40000410000 */
[----:B---3--:R-:W-:Y:S02]  /*db00*/  FMUL.FTZ R15, R0, R199 ;  /* 0x000000c7000f7220 */ /* 0x008fe40000410000 */
[C---:B------:R-:W-:Y:S02]  /*db10*/  FMUL.FTZ R86, R181.reuse, R86 ;  /* 0x00000056b5567220 */ /* 0x040fe40000410000 */
[C---:B------:R-:W-:Y:S01]  /*db20*/  FMUL.FTZ R4, R182.reuse, R188 ;  /* 0x000000bcb6047220 */ /* 0x040fe20000410000 */
[----:B------:R-:W3:Y:S01]  /*db30*/  LDSM.16.MT88.4 R196, [R226+0x100] ;  /* 0x00010000e2c4783b */ /* 0x000ee20000004200 */
[----:B------:R-:W-:Y:S01]  /*db40*/  FMUL.FTZ R5, R182, R189 ;  /* 0x000000bdb6057220 */ /* 0x000fe20000410000 */
[----:B------:R-:W-:Y:S01]  /*db50*/  F2FP.PACK_AB R188, R244, R220 ;  /* 0x000000dcf4bc723e */ /* 0x000fe200000000ff */
[----:B------:R-:W-:Y:S01]  /*db60*/  FMUL.FTZ R87, R181, R87 ;  /* 0x00000057b5577220 */ /* 0x000fe20000410000 */
[----:B------:R-:W-:Y:S01]  /*db70*/  F2FP.PACK_AB R189, R247, R252 ;  /* 0x000000fcf7bd723e */ /* 0x000fe200000000ff */
[--C-:B------:R-:W-:Y:S02]  /*db80*/  FFMA.FTZ R28, R28, c[0x0][0x2d0], -R208.reuse ;  /* 0x0000b4001c1c7a23 */ /* 0x100fe400000108d0 */
[--C-:B------:R-:W-:Y:S02]  /*db90*/  FFMA.FTZ R29, R29, c[0x0][0x2d0], -R208.reuse ;  /* 0x0000b4001d1d7a23 */ /* 0x100fe400000108d0 */
[--C-:B------:R-:W-:Y:S01]  /*dba0*/  FFMA.FTZ R30, R30, c[0x0][0x2d0], -R3.reuse ;  /* 0x0000b4001e1e7a23 */ /* 0x100fe20000010803 */
[----:B------:R-:W-:Y:S01]  /*dbb0*/  MUFU.EX2 R216, R28 ;  /* 0x0000001c00d87308 */ /* 0x000fe20000000800 */
[----:B------:R-:W-:Y:S02]  /*dbc0*/  FFMA.FTZ R31, R31, c[0x0][0x2d0], -R3 ;  /* 0x0000b4001f1f7a23 */ /* 0x000fe40000010803 */
[--C-:B------:R-:W-:Y:S01]  /*dbd0*/  FFMA.FTZ R38, R38, c[0x0][0x2d0], -R209.reuse ;  /* 0x0000b40026267a23 */ /* 0x100fe200000108d1 */
[----:B--2---:R-:W-:Y:S01]  /*dbe0*/  F2FP.PACK_AB R193, R212, R211 ;  /* 0x000000d3d4c1723e */ /* 0x004fe200000000ff */
[--C-:B------:R-:W-:Y:S02]  /*dbf0*/  FFMA.FTZ R39, R39, c[0x0][0x2d0], -R209.reuse ;  /* 0x0000b40027277a23 */ /* 0x100fe400000108d1 */
[----:B------:R-:W-:Y:S01]  /*dc00*/  FFMA.FTZ R51, R51, c[0x0][0x2d0], -R209 ;  /* 0x0000b40033337a23 */ /* 0x000fe200000108d1 */
[-C--:B-1----:R-:W-:Y:S05]  /*dc10*/  HMMA.16816.F32 R4, R188, R204.reuse, R4 ;  /* 0x000000ccbc04723c */ /* 0x082fea0000001804 */
[----:B------:R-:W-:Y:S01]  /*dc20*/  FMUL.FTZ R10, R0, R194 ;  /* 0x000000c2000a7220 */ /* 0x000fe20000410000 */
[----:B------:R-:W-:Y:S01]  /*dc30*/  F2FP.PACK_AB R194, R186, R187 ;  /* 0x000000bbbac2723e */ /* 0x000fe200000000ff */
[----:B------:R-:W-:Y:S01]  /*dc40*/  FMUL.FTZ R11, R0, R195 ;  /* 0x000000c3000b7220 */ /* 0x000fe20000410000 */
[----:B------:R-:W-:Y:S01]  /*dc50*/  F2FP.PACK_AB R195, R214, R213 ;  /* 0x000000d5d6c3723e */ /* 0x000fe200000000ff */
[----:B------:R-:W-:Y:S03]  /*dc60*/  FFMA.FTZ R40, R40, c[0x0][0x2d0], -R208 ;  /* 0x0000b40028287a23 */ /* 0x000fe600000108d0 */
[--C-:B------:R-:W-:Y:S01]  /*dc70*/  FFMA.FTZ R42, R42, c[0x0][0x2d0], -R3.reuse ;  /* 0x0000b4002a2a7a23 */ /* 0x100fe20000010803 */
[----:B------:R-:W-:Y:S01]  /*dc80*/  MUFU.EX2 R215, R40 ;  /* 0x0000002800d77308 */ /* 0x000fe20000000800 */
[--C-:B------:R-:W-:Y:S01]  /*dc90*/  FFMA.FTZ R43, R43, c[0x0][0x2d0], -R3.reuse ;  /* 0x0000b4002b2b7a23 */ /* 0x100fe20000010803 */
[C---:B------:R-:W-:Y:S04]  /*dca0*/  HMMA.16816.F32 R8, R192.reuse, R204, R8 ;  /* 0x000000ccc008723c */ /* 0x040fe80000001808 */
[C---:B------:R-:W-:Y:S02]  /*dcb0*/  FMUL.FTZ R88, R180.reuse, R88 ;  /* 0x00000058b4587220 */ /* 0x040fe40000410000 */
[----:B------:R-:W-:Y:S02]  /*dcc0*/  FMUL.FTZ R89, R180, R89 ;  /* 0x00000059b4597220 */ /* 0x000fe40000410000 */
[-C--:B------:R-:W-:Y:S01]  /*dcd0*/  HMMA.16816.F32 R12, R192, R206.reuse, R12 ;  /* 0x000000cec00c723c */ /* 0x080fe2000000180c */
[----:B------:R1:W-:Y:S03]  /*dce0*/  MUFU.EX2 R204, R32 ;  /* 0x0000002000cc7308 */ /* 0x0003e60000000800 */
[C---:B------:R-:W-:Y:S02]  /*dcf0*/  FMUL.FTZ R90, R0.reuse, R90 ;  /* 0x0000005a005a7220 */ /* 0x040fe40000410000 */
[----:B------:R-:W-:Y:S02]  /*dd00*/  FMUL.FTZ R91, R0, R91 ;  /* 0x0000005b005b7220 */ /* 0x000fe40000410000 */
[C---:B------:R-:W-:Y:S03]  /*dd10*/  HMMA.16816.F32 R16, R188.reuse, R206, R16 ;  /* 0x000000cebc10723c */ /* 0x040fe60000001810 */
[----:B------:R-:W-:Y:S01]  /*dd20*/  MUFU.EX2 R206, R31 ;  /* 0x0000001f00ce7308 */ /* 0x000fe20000000800 */
[C---:B------:R-:W-:Y:S02]  /*dd30*/  FMUL.FTZ R92, R180.reuse, R92 ;  /* 0x0000005cb45c7220 */ /* 0x040fe40000410000 */
[----:B------:R-:W-:Y:S01]  /*dd40*/  FMUL.FTZ R93, R180, R93 ;  /* 0x0000005db45d7220 */ /* 0x000fe20000410000 */
[----:B------:R-:W-:Y:S01]  /*dd50*/  MOV R207, R223 ;  /* 0x000000df00cf7202 */ /* 0x000fe20000000f00 */
[-C--:B---3--:R-:W-:Y:S04]  /*dd60*/  HMMA.16816.F32 R132, R188, R196.reuse, R132 ;  /* 0x000000c4bc84723c */ /* 0x088fe80000001884 */
[C---:B------:R-:W-:Y:S01]  /*dd70*/  FMUL.FTZ R94, R0.reuse, R94 ;  /* 0x0000005e005e7220 */ /* 0x040fe20000410000 */
[----:B------:R-:W-:Y:S01]  /*dd80*/  MUFU.EX2 R205, R25 ;  /* 0x0000001900cd7308 */ /* 0x000fe20000000800 */
[----:B------:R-:W-:Y:S02]  /*dd90*/  FMUL.FTZ R95, R0, R95 ;  /* 0x0000005f005f7220 */ /* 0x000fe40000410000 */
[C---:B------:R-:W-:Y:S01]  /*dda0*/  HMMA.16816.F32 R136, R192.reuse, R196, R136 ;  /* 0x000000c4c088723c */ /* 0x040fe20000001888 */
[----:B-1----:R-:W-:Y:S03]  /*ddb0*/  LDSM.16.MT88.4 R32, [R225+0x900] ;  /* 0x00090000e120783b */ /* 0x002fe60000004200 */
        /* <DEDUP_REMOVED lines=8> */
[----:B------:R-:W-:Y:S02]  /*de40*/  FMUL.FTZ R101, R182, R101 ;  /* 0x00000065b6657220 */ /* 0x000fe40000410000 */
[C---:B------:R-:W-:Y:S04]  /*de50*/  FMUL.FTZ R102, R181.reuse, R102 ;  /* 0x00000066b5667220 */ /* 0x040fe80000410000 */
[C---:B------:R-:W-:Y:S02]  /*de60*/  FMUL.FTZ R103, R181.reuse, R103 ;  /* 0x00000067b5677220 */ /* 0x040fe40000410000 */
        /* <DEDUP_REMOVED lines=27> */
[----:B------:R-:W-:Y:S02]  /*e020*/  FFMA.FTZ R20, R20, c[0x0][0x2d0], -R210 ;  /* 0x0000b40014147a23 */ /* 0x000fe400000108d2 */
[----:B------:R-:W-:Y:S02]  /*e030*/  FFMA.FTZ R24, R24, c[0x0][0x2d0], -R208 ;  /* 0x0000b40018187a23 */ /* 0x000fe400000108d0 */
[----:B------:R-:W-:Y:S02]  /*e040*/  MUFU.EX2 R250, R20 ;  /* 0x0000001400fa7308 */ /* 0x000fe40000000800 */
[--C-:B------:R-:W-:Y:S02]  /*e050*/  FFMA.FTZ R26, R26, c[0x0][0x2d0], -R3.reuse ;  /* 0x0000b4001a1a7a23 */ /* 0x100fe40000010803 */
[----:B------:R-:W-:Y:S02]  /*e060*/  FFMA.FTZ R27, R27, c[0x0][0x2d0], -R3 ;  /* 0x0000b4001b1b7a23 */ /* 0x000fe40000010803 */
[C---:B------:R-:W-:Y:S02]  /*e070*/  FMUL.FTZ R128, R182.reuse, R128 ;  /* 0x00000080b6807220 */ /* 0x040fe40000410000 */
[----:B------:R-:W-:Y:S02]  /*e080*/  FMUL.FTZ R129, R182, R129 ;  /* 0x00000081b6817220 */ /* 0x000fe40000410000 */
[----:B------:R-:W-:Y:S01]  /*e090*/  MUFU.EX2 R20, R29 ;  /* 0x0000001d00147308 */ /* 0x000fe20000000800 */
[--C-:B------:R-:W-:Y:S02]  /*e0a0*/  FFMA.FTZ R37, R37, c[0x0][0x2d0], -R210.reuse ;  /* 0x0000b40025257a23 */ /* 0x100fe400000108d2 */
[--C-:B------:R-:W-:Y:S02]  /*e0b0*/  FFMA.FTZ R36, R36, c[0x0][0x2d0], -R210.reuse ;  /* 0x0000b40024247a23 */ /* 0x100fe400000108d2 */
[----:B------:R-:W-:Y:S02]  /*e0c0*/  FFMA.FTZ R48, R48, c[0x0][0x2d0], -R210 ;  /* 0x0000b40030307a23 */ /* 0x000fe400000108d2 */
[----:B------:R-:W-:Y:S02]  /*e0d0*/  FFMA.FTZ R50, R50, c[0x0][0x2d0], -R209 ;  /* 0x0000b40032327a23 */ /* 0x000fe400000108d1 */
[----:B------:R-:W-:Y:S01]  /*e0e0*/  FFMA.FTZ R41, R41, c[0x0][0x2d0], -R208 ;  /* 0x0000b40029297a23 */ /* 0x000fe200000108d0 */
[----:B------:R-:W-:Y:S01]  /*e0f0*/  MUFU.EX2 R248, R24 ;  /* 0x0000001800f87308 */ /* 0x000fe20000000800 */
[----:B------:R-:W-:Y:S02]  /*e100*/  FFMA.FTZ R49, R49, c[0x0][0x2d0], -R210 ;  /* 0x0000b40031317a23 */ /* 0x000fe400000108d2 */
[--C-:B------:R-:W-:Y:S02]  /*e110*/  FFMA.FTZ R44, R44, c[0x0][0x2d0], -R208.reuse ;  /* 0x0000b4002c2c7a23 */ /* 0x100fe400000108d0 */
[----:B------:R-:W-:Y:S02]  /*e120*/  FFMA.FTZ R45, R45, c[0x0][0x2d0], -R208 ;  /* 0x0000b4002d2d7a23 */ /* 0x000fe400000108d0 */
[--C-:B------:R-:W-:Y:S02]  /*e130*/  FFMA.FTZ R46, R46, c[0x0][0x2d0], -R3.reuse ;  /* 0x0000b4002e2e7a23 */ /* 0x100fe40000010803 */
[----:B------:R-:W-:Y:S01]  /*e140*/  FFMA.FTZ R47, R47, c[0x0][0x2d0], -R3 ;  /* 0x0000b4002f2f7a23 */ /* 0x000fe20000010803 */
[----:B------:R2:W-:Y:S01]  /*e150*/  MUFU.EX2 R246, R37 ;  /* 0x0000002500f67308 */ /* 0x0005e20000000800 */
[-C--:B-1----:R-:W-:Y:S03]  /*e160*/  HMMA.16816.F32 R164, R188, R196.reuse, R164 ;  /* 0x000000c4bca4723c */ /* 0x082fe600000018a4 */
[C---:B------:R-:W-:Y:S02]  /*e170*/  FMUL.FTZ R118, R181.reuse, R118 ;  /* 0x00000076b5767220 */ /* 0x040fe40000410000 */
[----:B------:R-:W-:Y:S02]  /*e180*/  FMUL.FTZ R119, R181, R119 ;  /* 0x00000077b5777220 */ /* 0x000fe40000410000 */
[--C-:B------:R-:W-:Y:S01]  /*e190*/  FFMA.FTZ R21, R21, c[0x0][0x2d0], -R210.reuse ;  /* 0x0000b40015157a23 */ /* 0x100fe200000108d2 */
[C---:B------:R-:W-:Y:S01]  /*e1a0*/  HMMA.16816.F32 R168, R192.reuse, R196, R168 ;  /* 0x000000c4c0a8723c */ /* 0x040fe200000018a8 */
[----:B------:R1:W-:Y:S03]  /*e1b0*/  MUFU.EX2 R223, R49 ;  /* 0x0000003100df7308 */ /* 0x0003e60000000800 */
[--C-:B------:R-:W-:Y:S02]  /*e1c0*/  FFMA.FTZ R23, R23, c[0x0][0x2d0], -R209.reuse ;  /* 0x0000b40017177a23 */ /* 0x100fe400000108d1 */
[--C-:B------:R-:W-:Y:S02]  /*e1d0*/  FFMA.FTZ R22, R22, c[0x0][0x2d0], -R209.reuse ;  /* 0x0000b40016167a23 */ /* 0x100fe400000108d1 */
[-C--:B------:R-:W-:Y:S03]  /*e1e0*/  HMMA.16816.F32 R172, R192, R198.reuse, R172 ;  /* 0x000000c6c0ac723c */ /* 0x080fe600000018ac */
[----:B------:R-:W3:Y:S01]  /*e1f0*/  MUFU.EX2 R201, R21 ;  /* 0x0000001500c97308 */ /* 0x000ee20000000800 */
[C---:B------:R-:W-:Y:S02]  /*e200*/  FMUL.FTZ R130, R181.reuse, R130 ;  /* 0x00000082b5827220 */ /* 0x040fe40000410000 */
[----:B------:R-:W-:Y:S01]  /*e210*/  FMUL.FTZ R131, R181, R131 ;  /* 0x00000083b5837220 */ /* 0x000fe20000410000 */
[----:B--2---:R-:W-:Y:S01]  /*e220*/  MOV R37, R222 ;  /* 0x000000de00257202 */ /* 0x004fe20000000f00 */
[C---:B------:R-:W-:Y:S01]  /*e230*/  HMMA.16816.F32 R176, R188.reuse, R198, R176 ;  /* 0x000000c6bcb0723c */ /* 0x040fe200000018b0 */
[----:B------:R-:W2:Y:S03]  /*e240*/  LDSM.16.MT88.4 R196, [R225+0x2100] ;  /* 0x00210000e1c4783b */ /* 0x000ea60000004200 */
[----:B------:R-:W-:Y:S01]  /*e250*/  FFMA.FTZ R52, R52, c[0x0][0x2d0], -R210 ;  /* 0x0000b40034347a23 */ /* 0x000fe200000108d2 */
[----:B------:R-:W-:Y:S01]  /*e260*/  MUFU.EX2 R222, R51 ;  /* 0x0000003300de7308 */ /* 0x000fe20000000800 */
[----:B------:R-:W-:Y:S02]  /*e270*/  FFMA.FTZ R66, R66, c[0x0][0x2d0], -R209 ;  /* 0x0000b40042427a23 */ /* 0x000fe400000108d1 */
[----:B------:R-:W-:Y:S04]  /*e280*/  FFMA.FTZ R56, R56, c[0x0][0x2d0], -R208 ;  /* 0x0000b40038387a23 */ /* 0x000fe800000108d0 */
[----:B-1----:R-:W-:Y:S02]  /*e290*/  FFMA.FTZ R49, R53, c[0x0][0x2d0], -R210 ;  /* 0x0000b40035317a23 */ /* 0x002fe400000108d2 */
[----:B------:R-:W-:Y:S01]  /*e2a0*/  FFMA.FTZ R53, R62, c[0x0][0x2d0], -R3 ;  /* 0x0000b4003e357a23 */ /* 0x000fe20000010803 */
[----:B------:R-:W1:Y:S01]  /*e2b0*/  MUFU.EX2 R219, R23 ;  /* 0x0000001700db7308 */ /* 0x000e620000000800 */
[----:B------:R-:W-:Y:S09]  /*e2c0*/  FFMA.FTZ R57, R57, c[0x0][0x2d0], -R208 ;  /* 0x0000b40039397a23 */ /* 0x000ff200000108d0 */
[----:B------:R4:W5:Y:S10]  /*e2d0*/  MUFU.EX2 R249, R22 ;  /* 0x0000001600f97308 */ /* 0x0009740000000800 */
[----:B------:R-:W-:Y:S01]  /*e2e0*/  MUFU.EX2 R66, R66 ;  /* 0x0000004200427308 */ /* 0x000fe20000000800 */
[-C--:B--2---:R-:W-:Y:S09]  /*e2f0*/  HMMA.16816.F32 R68, R188, R196.reuse, R68 ;  /* 0x000000c4bc44723c */ /* 0x084ff20000001844 */
[----:B------:R-:W-:Y:S01]  /*e300*/  MUFU.EX2 R53, R53 ;  /* 0x0000003500357308 */ /* 0x000fe20000000800 */
[C---:B------:R-:W-:Y:S08]  /*e310*/  HMMA.16816.F32 R72, R192.reuse, R196, R72 ;  /* 0x000000c4c048723c */ /* 0x040ff00000001848 */
[-C--:B------:R-:W-:Y:S08]  /*e320*/  HMMA.16816.F32 R76, R192, R198.reuse, R76 ;  /* 0x000000c6c04c723c */ /* 0x080ff0000000184c */
[C---:B------:R-:W-:Y:S01]  /*e330*/  HMMA.16816.F32 R80, R188.reuse, R198, R80 ;  /* 0x000000c6bc50723c */ /* 0x040fe20000001850 */
[----:B------:R-:W2:Y:S07]  /*e340*/  LDSM.16.MT88.4 R196, [R226+0x2100] ;  /* 0x00210000e2c4783b */ /* 0x000eae0000004200 */
[-C--:B--2---:R-:W-:Y:S08]  /*e350*/  HMMA.16816.F32 R84, R188, R196.reuse, R84 ;  /* 0x000000c4bc54723c */ /* 0x084ff00000001854 */
        /* <DEDUP_REMOVED lines=10> */
[C---:B------:R-:W-:Y:S01]  /*e400*/  HMMA.16816.F32 R120, R192.reuse, R196, R120 ;  /* 0x000000c4c078723c */ /* 0x040fe20000001878 */
[----:B------:R-:W-:Y:S06]  /*e410*/  MUFU.EX2 R196, R26 ;  /* 0x0000001a00c47308 */ /* 0x000fec0000000800 */
[----:B---3--:R-:W-:Y:S01]  /*e420*/  MOV R197, R201 ;  /* 0x000000c900c57202 */ /* 0x008fe20000000f00 */
[-C--:B------:R-:W-:Y:S04]  /*e430*/  HMMA.16816.F32 R124, R192, R198.reuse, R124 ;  /* 0x000000c6c07c723c */ /* 0x080fe8000000187c */
[----:B------:R-:W-:Y:S02]  /*e440*/  MOV R201, R247 ;  /* 0x000000f700c97202 */ /* 0x000fe40000000f00 */
[----:B------:R2:W-:Y:S01]  /*e450*/  MUFU.EX2 R247, R48 ;  /* 0x0000003000f77308 */ /* 0x0005e20000000800 */
[----:B------:R-:W-:Y:S01]  /*e460*/  MOV R194, R205 ;  /* 0x000000cd00c27202 */ /* 0x000fe20000000f00 */
[----:B------:R-:W-:Y:S04]  /*e470*/  HMMA.16816.F32 R128, R188, R198, R128 ;  /* 0x000000c6bc80723c */ /* 0x000fe80000001880 */
[----:B------:R-:W-:Y:S02]  /*e480*/  MOV R193, R204 ;  /* 0x000000cc00c17202 */ /* 0x000fe40000000f00 */
[----:B------:R-:W-:Y:S02]  /*e490*/  MOV R192, R200 ;  /* 0x000000c800c07202 */ /* 0x000fe40000000f00 */
[----:B------:R3:W-:Y:S01]  /*e4a0*/  MUFU.EX2 R205, R30 ;  /* 0x0000001e00cd7308 */ /* 0x0007e20000000800 */
[----:B-1----:R-:W-:Y:S03]  /*e4b0*/  MOV R195, R219 ;  /* 0x000000db00c37202 */ /* 0x002fe60000000f00 */
[----:B------:R-:W-:Y:S02]  /*e4c0*/  MOV R191, R218 ;  /* 0x000000da00bf7202 */ /* 0x000fe40000000f00 */
[----:B------:R-:W-:Y:S02]  /*e4d0*/  MOV R198, R217 ;  /* 0x000000d900c67202 */ /* 0x000fe40000000f00 */
[----:B------:R-:W-:Y:S02]  /*e4e0*/  MOV R190, R20 ;  /* 0x0000001400be7202 */ /* 0x000fe40000000f00 */
[----:B------:R-:W1:Y:S01]  /*e4f0*/  MUFU.EX2 R204, R27 ;  /* 0x0000001b00cc7308 */ /* 0x000e620000000800 */
[----:B------:R-:W-:Y:S02]  /*e500*/  F2FP.PACK_AB R20, R197, R250 ;  /* 0x000000fac514723e */ /* 0x000fe400000000ff */
[----:B----4-:R-:W-:Y:S01]  /*e510*/  F2FP.PACK_AB R22, R198, R193 ;  /* 0x000000c1c616723e */ /* 0x010fe200000000ff */
[--C-:B--2---:R-:W-:Y:S01]  /*e520*/  FFMA.FTZ R48, R64, c[0x0][0x2d0], -R210.reuse ;  /* 0x0000b40040307a23 */ /* 0x104fe200000108d2 */
[----:B-----5:R-:W-:Y:S01]  /*e530*/  F2FP.PACK_AB R21, R195, R249 ;  /* 0x000000f9c315723e */ /* 0x020fe200000000ff */
[----:B------:R-:W-:Y:S01]  /*e540*/  FFMA.FTZ R210, R65, c[0x0][0x2d0], -R210 ;  /* 0x0000b40041d27a23 */ /* 0x000fe200000108d2 */
[----:B------:R-:W-:Y:S02]  /*e550*/  F2FP.PACK_AB R23, R191, R192 ;  /* 0x000000c0bf17723e */ /* 0x000fe400000000ff */
[----:B------:R-:W-:Y:S01]  /*e560*/  MOV R199, R216 ;  /* 0x000000d800c77202 */ /* 0x000fe20000000f00 */
[----:B------:R2:W-:Y:S01]  /*e570*/  MUFU.EX2 R217, R38 ;  /* 0x0000002600d97308 */ /* 0x0005e20000000800 */
[----:B------:R-:W-:Y:S02]  /*e580*/  F2FP.PACK_AB R24, R194, R248 ;  /* 0x000000f8c218723e */ /* 0x000fe400000000ff */
[----:B------:R-:W-:Y:S01]  /*e590*/  F2FP.PACK_AB R26, R190, R199 ;  /* 0x000000c7be1a723e */ /* 0x000fe200000000ff */
[-C--:B------:R-:W-:Y:S01]  /*e5a0*/  HMMA.16816.F32 R4, R20, R32.reuse, R4 ;  /* 0x000000201404723c */ /* 0x080fe20000001804 */
[----:B---3--:R-:W3:Y:S04]  /*e5b0*/  LDSM.16.MT88.4 R28, [R226+0x900] ;  /* 0x00090000e21c783b */ /* 0x008ee80000004200 */
[----:B------:R-:W-:Y:S01]  /*e5c0*/  MOV R200, R244 ;  /* 0x000000f400c87202 */ /* 0x000fe20000000f00 */
[----:B------:R4:W-:Y:S01]  /*e5d0*/  MUFU.EX2 R219, R39 ;  /* 0x0000002700db7308 */ /* 0x0009e20000000800 */
[----:B------:R-:W-:Y:S02]  /*e5e0*/  MOV R188, R221 ;  /* 0x000000dd00bc7202 */ /* 0x000fe40000000f00 */
[----:B------:R-:W-:Y:S03]  /*e5f0*/  MOV R189, R186 ;  /* 0x000000ba00bd7202 */ /* 0x000fe60000000f00 */
[----:B-1----:R-:W-:Y:S02]  /*e600*/  F2FP.PACK_AB R25, R204, R196 ;  /* 0x000000c4cc19723e */ /* 0x002fe400000000ff */
[----:B------:R-:W-:Y:S02]  /*e610*/  F2FP.PACK_AB R27, R206, R205 ;  /* 0x000000cdce1b723e */ /* 0x000fe400000000ff */
[----:B------:R-:W-:Y:S01]  /*e620*/  MUFU.EX2 R186, R43 ;  /* 0x0000002b00ba7308 */ /* 0x000fe20000000800 */
[----:B--2---:R-:W2:Y:S04]  /*e630*/  LDL.LU R38, [R1+0x2c] ;  /* 0x00002c0001267983 */ /* 0x004ea80000300800 */
[C---:B------:R-:W-:Y:S05]  /*e640*/  HMMA.16816.F32 R8, R24.reuse, R32, R8 ;  /* 0x000000201808723c */ /* 0x040fea0000001808 */
[----:B------:R1:W-:Y:S03]  /*e650*/  MUFU.EX2 R244, R36 ;  /* 0x0000002400f47308 */ /* 0x0003e60000000800 */
[-C--:B------:R-:W-:Y:S01]  /*e660*/  HMMA.16816.F32 R12, R24, R34.reuse, R12 ;  /* 0x00000022180c723c */ /* 0x080fe2000000180c */
[----:B----4-:R-:W4:Y:S04]  /*e670*/  LDL.LU R39, [R1+0x8] ;  /* 0x0000080001277983 */ /* 0x010f280000300800 */
[----:B------:R-:W5:Y:S02]  /*e680*/  LDL.LU R51, [R1+0xc] ;  /* 0x00000c0001337983 */ /* 0x000f640000300800 */
[----:B------:R1:W-:Y:S01]  /*e690*/  MUFU.EX2 R221, R50 ;  /* 0x0000003200dd7308 */ /* 0x0003e20000000800 */
[C---:B------:R-:W-:Y:S01]  /*e6a0*/  HMMA.16816.F32 R16, R20.reuse, R34, R16 ;  /* 0x000000221410723c */ /* 0x040fe20000001810 */
[----:B------:R-:W5:Y:S04]  /*e6b0*/  LDL.LU R40, [R1+0x4] ;  /* 0x0000040001287983 */ /* 0x000f680000300800 */
[----:B------:R-:W-:Y:S03]  /*e6c0*/  LDSM.16.MT88.4 R32, [R226+0x1100] ;  /* 0x00110000e220783b */ /* 0x000fe60000004200 */
[-C--:B---3--:R-:W-:Y:S01]  /*e6d0*/  HMMA.16816.F32 R132, R20, R28.reuse, R132 ;  /* 0x0000001c1484723c */ /* 0x088fe20000001884 */
[----:B------:R3:W2:Y:S03]  /*e6e0*/  MUFU.EX2 R216, R41 ;  /* 0x0000002900d87308 */ /* 0x0006a60000000800 */
[----:B-1----:R-:W-:Y:S04]  /*e6f0*/  MOV R36, R187 ;  /* 0x000000bb00247202 */ /* 0x002fe80000000f00 */
[C---:B------:R-:W-:Y:S03]  /*e700*/  HMMA.16816.F32 R136, R24.reuse, R28, R136 ;  /* 0x0000001c1888723c */ /* 0x040fe60000001888 */
[----:B------:R-:W1:Y:S01]  /*e710*/  MUFU.EX2 R187, R42 ;  /* 0x0000002a00bb7308 */ /* 0x000e620000000800 */
[--C-:B------:R-:W-:Y:S04]  /*e720*/  FFMA.FTZ R50, R60, c[0x0][0x2d0], -R208.reuse ;  /* 0x0000b4003c327a23 */ /* 0x100fe800000108d0 */
[-C--:B------:R-:W-:Y:S04]  /*e730*/  HMMA.16816.F32 R140, R24, R30.reuse, R140 ;  /* 0x0000001e188c723c */ /* 0x080fe8000000188c */
[----:B------:R-:W-:Y:S01]  /*e740*/  FFMA.FTZ R208, R61, c[0x0][0x2d0], -R208 ;  /* 0x0000b4003dd07a23 */ /* 0x000fe200000108d0 */
[----:B------:R-:W-:Y:S03]  /*e750*/  MUFU.EX2 R218, R44 ;  /* 0x0000002c00da7308 */ /* 0x000fe60000000800 */
[C---:B------:R-:W-:Y:S01]  /*e760*/  HMMA.16816.F32 R144, R20.reuse, R30, R144 ;  /* 0x0000001e1490723c */ /* 0x040fe20000001890 */
[----:B------:R-:W1:Y:S03]  /*e770*/  LDSM.16.MT88.4 R28, [R228+0x900] ;  /* 0x00090000e41c783b */ /* 0x000e660000004200 */
[----:B---3--:R-:W-:Y:S03]  /*e780*/  MOV R41, R220 ;  /* 0x000000dc00297202 */ /* 0x008fe60000000f00 */
[----:B------:R3:W1:Y:S10]  /*e790*/  MUFU.EX2 R220, R45 ;  /* 0x0000002d00dc7308 */ /* 0x0006740000000800 */
[----:B------:R1:W-:Y:S10]  /*e7a0*/  MUFU.EX2 R64, R46 ;  /* 0x0000002e00407308 */ /* 0x0003f40000000800 */
[----:B------:R1:W1:Y:S01]  /*e7b0*/  MUFU.EX2 R60, R47 ;  /* 0x0000002f003c7308 */ /* 0x0002620000000800 */
[----:B---3--:R-:W-:Y:S02]  /*e7c0*/  FFMA.FTZ R45, R55, c[0x0][0x2d0], -R209 ;  /* 0x0000b400372d7a23 */ /* 0x008fe400000108d1 */
[----:B------:R-:W-:Y:S07]  /*e7d0*/  FFMA.FTZ R55, R58, c[0x0][0x2d0], -R3 ;  /* 0x0000b4003a377a23 */ /* 0x000fee0000010803 */
[----:B------:R-:W-:Y:S01]  /*e7e0*/  MUFU.EX2 R65, R45 ;  /* 0x0000002d00417308 */ /* 0x000fe20000000800 */
[-C--:B-1----:R-:W-:Y:S03]  /*e7f0*/  HMMA.16816.F32 R148, R20, R28.reuse, R148 ;  /* 0x0000001c1494723c */ /* 0x082fe60000001894 */
[--C-:B------:R-:W-:Y:S02]  /*e800*/  FFMA.FTZ R46, R54, c[0x0][0x2d0], -R209.reuse ;  /* 0x0000b400362e7a23 */ /* 0x100fe400000108d1 */
[----:B------:R-:W-:Y:S04]  /*e810*/  FFMA.FTZ R209, R67, c[0x0][0x2d0], -R209 ;  /* 0x0000b40043d17a23 */ /* 0x000fe800000108d1 */
[----:B------:R-:W-:Y:S03]  /*e820*/  MUFU.EX2 R58, R50 ;  /* 0x00000032003a7308 */ /* 0x000fe60000000800 */
[--C-:B------:R-:W-:Y:S01]  /*e830*/  FFMA.FTZ R54, R59, c[0x0][0x2d0], -R3.reuse ;  /* 0x0000b4003b367a23 */ /* 0x100fe20000010803 */
[C---:B------:R-:W-:Y:S04]  /*e840*/  HMMA.16816.F32 R152, R24.reuse, R28, R152 ;  /* 0x0000001c1898723c */ /* 0x040fe80000001898 */
[----:B------:R-:W-:Y:S01]  /*e850*/  MOV R47, R36 ;  /* 0x00000024002f7202 */ /* 0x000fe20000000f00 */
[----:B------:R-:W-:Y:S03]  /*e860*/  FFMA.FTZ R3, R63, c[0x0][0x2d0], -R3 ;  /* 0x0000b4003f037a23 */ /* 0x000fe60000010803 */
[-C--:B------:R-:W-:Y:S01]  /*e870*/  HMMA.16816.F32 R156, R24, R30.reuse, R156 ;  /* 0x0000001e189c723c */ /* 0x080fe2000000189c */
[----:B------:R-:W-:Y:S07]  /*e880*/  MUFU.EX2 R67, R49 ;  /* 0x0000003100437308 */ /* 0x000fee0000000800 */
[C---:B------:R-:W-:Y:S01]  /*e890*/  HMMA.16816.F32 R160, R20.reuse, R30, R160 ;  /* 0x0000001e14a0723c */ /* 0x040fe200000018a0 */
[----:B------:R-:W1:Y:S02]  /*e8a0*/  LDSM.16.MT88.4 R28, [R227+0x900] ;  /* 0x00090000e31c783b */ /* 0x000e640000004200 */
[----:B------:R-:W-:Y:S10]  /*e8b0*/  MUFU.EX2 R62, R46 ;  /* 0x0000002e003e7308 */ /* 0x000ff40000000800 */
[----:B------:R-:W-:Y:S10]  /*e8c0*/  MUFU.EX2 R210, R210 ;  /* 0x000000d200d27308 */ /* 0x000ff40000000800 */
[----:B------:R-:W-:Y:S10]  /*e8d0*/  MUFU.EX2 R209, R209 ;  /* 0x000000d100d17308 */ /* 0x000ff40000000800 */
[----:B------:R-:W-:Y:S01]  /*e8e0*/  MUFU.EX2 R208, R208 ;  /* 0x000000d000d07308 */ /* 0x000fe20000000800 */
[-C--:B-1----:R-:W-:Y:S09]  /*e8f0*/  HMMA.16816.F32 R164, R20, R28.reuse, R164 ;  /* 0x0000001c14a4723c */ /* 0x082ff200000018a4 */
[----:B------:R-:W-:Y:S01]  /*e900*/  MUFU.EX2 R63, R52 ;  /* 0x00000034003f7308 */ /* 0x000fe20000000800 */
[C---:B------:R-:W-:Y:S09]  /*e910*/  HMMA.16816.F32 R168, R24.reuse, R28, R168 ;  /* 0x0000001c18a8723c */ /* 0x040ff200000018a8 */
[----:B------:R1:W3:Y:S01]  /*e920*/  MUFU.EX2 R52, R3 ;  /* 0x0000000300347308 */ /* 0x0002e20000000800 */
[-C--:B------:R-:W-:Y:S09]  /*e930*/  HMMA.16816.F32 R172, R24, R30.reuse, R172 ;  /* 0x0000001e18ac723c */ /* 0x080ff200000018ac */
[----:B------:R-:W-:Y:S01]  /*e940*/  MUFU.EX2 R59, R57 ;  /* 0x00000039003b7308 */ /* 0x000fe20000000800 */
[C---:B------:R-:W-:Y:S01]  /*e950*/  HMMA.16816.F32 R176, R20.reuse, R30, R176 ;  /* 0x0000001e14b0723c */ /* 0x040fe200000018b0 */
[----:B------:R-:W1:Y:S08]  /*e960*/  LDSM.16.MT88.4 R28, [R225+0x2900] ;  /* 0x00290000e11c783b */ /* 0x000e700000004200 */
[----:B------:R-:W-:Y:S10]  /*e970*/  MUFU.EX2 R61, R56 ;  /* 0x00000038003d7308 */ /* 0x000ff40000000800 */
[----:B------:R-:W-:Y:S10]  /*e980*/  MUFU.EX2 R55, R55 ;  /* 0x0000003700377308 */ /* 0x000ff40000000800 */
[----:B------:R-:W2:Y:S01]  /*e990*/  MUFU.EX2 R54, R54 ;  /* 0x0000003600367308 */ /* 0x000ea20000000800 */
[-C--:B-1----:R-:W-:Y:S08]  /*e9a0*/  HMMA.16816.F32 R68, R20, R28.reuse, R68 ;  /* 0x0000001c1444723c */ /* 0x082ff00000001844 */
[C---:B------:R-:W-:Y:S08]  /*e9b0*/  HMMA.16816.F32 R72, R24.reuse, R28, R72 ;  /* 0x0000001c1848723c */ /* 0x040ff00000001848 */
[-C--:B------:R-:W-:Y:S08]  /*e9c0*/  HMMA.16816.F32 R76, R24, R30.reuse, R76 ;  /* 0x0000001e184c723c */ /* 0x080ff0000000184c */
[C---:B------:R-:W-:Y:S01]  /*e9d0*/  HMMA.16816.F32 R80, R20.reuse, R30, R80 ;  /* 0x0000001e1450723c */ /* 0x040fe20000001850 */
[----:B------:R-:W1:Y:S07]  /*e9e0*/  LDSM.16.MT88.4 R28, [R226+0x2900] ;  /* 0x00290000e21c783b */ /* 0x000e6e0000004200 */
[-C--:B-1----:R-:W-:Y:S08]  /*e9f0*/  HMMA.16816.F32 R84, R20, R28.reuse, R84 ;  /* 0x0000001c1454723c */ /* 0x082ff00000001854 */
[C---:B------:R-:W-:Y:S04]  /*ea00*/  HMMA.16816.F32 R88, R24.reuse, R28, R88 ;  /* 0x0000001c1858723c */ /* 0x040fe80000001858 */
[----:B--2---:R-:W-:Y:S04]  /*ea10*/  FFMA.FTZ R44, R0, R38, R211 ;  /* 0x00000026002c7223 */ /* 0x004fe800000100d3 */
[-C--:B------:R-:W-:Y:S04]  /*ea20*/  HMMA.16816.F32 R92, R24, R30.reuse, R92 ;  /* 0x0000001e185c723c */ /* 0x080fe8000000185c */
[----:B------:R-:W-:Y:S02]  /*ea30*/  MOV R211, R202 ;  /* 0x000000ca00d37202 */ /* 0x000fe40000000f00 */
[----:B------:R-:W-:Y:S02]  /*ea40*/  MOV R0, R201 ;  /* 0x000000c900007202 */ /* 0x000fe40000000f00 */
[C---:B------:R-:W-:Y:S01]  /*ea50*/  HMMA.16816.F32 R96, R20.reuse, R30, R96 ;  /* 0x0000001e1460723c */ /* 0x040fe20000001860 */
[----:B------:R-:W1:Y:S03]  /*ea60*/  LDSM.16.MT88.4 R28, [R228+0x2900] ;  /* 0x00290000e41c783b */ /* 0x000e660000004200 */
[----:B----4-:R-:W-:Y:S01]  /*ea70*/  FFMA.FTZ R180, R180, R39, R251 ;  /* 0x00000027b4b47223 */ /* 0x010fe200000100fb */
[----:B------:R-:W-:Y:S01]  /*ea80*/  MOV R251, R203 ;  /* 0x000000cb00fb7202 */ /* 0x000fe20000000f00 */
[----:B-----5:R-:W-:Y:S01]  /*ea90*/  FFMA.FTZ R181, R181, R51, R252 ;  /* 0x00000033b5b57223 */ /* 0x020fe200000100fc */
[----:B------:R-:W-:Y:S02]  /*eaa0*/  MOV R51, R37 ;  /* 0x0000002500337202 */ /* 0x000fe40000000f00 */
[----:B------:R-:W-:Y:S03]  /*eab0*/  LDSM.16.MT88.4 R36, [R228+0x1100] ;  /* 0x00110000e424783b */ /* 0x000fe60000004200 */
[----:B------:R-:W-:Y:S01]  /*eac0*/  FFMA.FTZ R182, R182, R40, R41 ;  /* 0x00000028b6b67223 */ /* 0x000fe20000010029 */
[----:B------:R-:W-:Y:S01]  /*ead0*/  MOV R252, R207 ;  /* 0x000000cf00fc7202 */ /* 0x000fe20000000f00 */
[----:B------:R-:W-:Y:S01]  /*eae0*/  FADD.FTZ R0, R0, R181 ;  /* 0x000000b500007221 */ /* 0x000fe20000010000 */
[----:B------:R2:W4:Y:S01]  /*eaf0*/  MUFU.EX2 R207, R48 ;  /* 0x0000003000cf7308 */ /* 0x0005220000000800 */
[----:B------:R-:W-:Y:S01]  /*eb00*/  MOV R181, R192 ;  /* 0x000000c000b57202 */ /* 0x000fe20000000f00 */
[----:B------:R-:W-:Y:S01]  /*eb10*/  LDSM.16.MT88.4 R40, [R227+0x1100] ;  /* 0x00110000e328783b */ /* 0x000fe20000004200 */
[----:B------:R-:W-:Y:S01]  /*eb20*/  FADD.FTZ R0, R252, R0 ;  /* 0x00000000fc007221 */ /* 0x000fe20000010000 */
[----:B------:R-:W-:Y:S03]  /*eb30*/  MOV R252, R190 ;  /* 0x000000be00fc7202 */ /* 0x000fe60000000f00 */
[----:B------:R-:W-:Y:S04]  /*eb40*/  FADD.FTZ R3, R188, R0 ;  /* 0x00000000bc037221 */ /* 0x000fe80000010000 */
[----:B------:R-:W-:Y:S01]  /*eb50*/  FADD.FTZ R3, R249, R3 ;  /* 0x00000003f9037221 */ /* 0x000fe20000010000 */
        /* <DEDUP_REMOVED lines=27> */
[----:B------:R-:W5:Y:S07]  /*ed10*/  LDSM.16.MT88.4 R32, [R226+0x3100] ;  /* 0x00310000e220783b */ /* 0x000f6e0000004200 */
        /* <DEDUP_REMOVED lines=9> */
[----:B------:R-:W2:Y:S07]  /*edb0*/  LDSM.16.MT88.4 R40, [R227+0x3100] ;  /* 0x00310000e328783b */ /* 0x000eae0000004200 */
[-C--:B-1----:R-:W-:Y:S08]  /*edc0*/  HMMA.16816.F32 R68, R20, R24.reuse, R68 ;  /* 0x000000181444723c */ /* 0x082ff00000001844 */
[C---:B------:R-:W-:Y:S07]  /*edd0*/  HMMA.16816.F32 R72, R28.reuse, R24, R72 ;  /* 0x000000181c48723c */ /* 0x040fee0000001848 */
[----:B------:R-:W-:Y:S01]  /*ede0*/  MOV R25, R200 ;  /* 0x000000c800197202 */ /* 0x000fe20000000f00 */
[-C--:B------:R-:W-:Y:S01]  /*edf0*/  HMMA.16816.F32 R76, R28, R26.reuse, R76 ;  /* 0x0000001a1c4c723c */ /* 0x080fe2000000184c */
[----:B------:R-:W1:Y:S03]  /*ee00*/  LDSM.16.MT88.4 R200, [R225+0x1900] ;  /* 0x00190000e1c8783b */ /* 0x000e660000004200 */
[----:B------:R-:W-:Y:S01]  /*ee10*/  FADD.FTZ R24, R25, R182 ;  /* 0x000000b619187221 */ /* 0x000fe20000010000 */
[----:B------:R-:W-:Y:S01]  /*ee20*/  MOV R182, R199 ;  /* 0x000000c700b67202 */ /* 0x000fe20000000f00 */
[----:B------:R-:W-:Y:S01]  /*ee30*/  FADD.FTZ R25, R211, R180 ;  /* 0x000000b4d3197221 */ /* 0x000fe20000010000 */
[----:B------:R-:W-:Y:S01]  /*ee40*/  MOV R211, R198 ;  /* 0x000000c600d37202 */ /* 0x000fe20000000f00 */
[C---:B------:R-:W-:Y:S04]  /*ee50*/  HMMA.16816.F32 R80, R20.reuse, R26, R80 ;  /* 0x0000001a1450723c */ /* 0x040fe80000001850 */
[----:B------:R-:W-:Y:S01]  /*ee60*/  FADD.FTZ R25, R47, R25 ;  /* 0x000000192f197221 */ /* 0x000fe20000010000 */
[----:B------:R-:W-:Y:S01]  /*ee70*/  MOV R180, R193 ;  /* 0x000000c100b47202 */ /* 0x000fe20000000f00 */
[----:B------:R-:W-:Y:S01]  /*ee80*/  FADD.FTZ R24, R251, R24 ;  /* 0x00000018fb187221 */ /* 0x000fe20000010000 */
[----:B------:R-:W-:Y:S01]  /*ee90*/  MOV R251, R191 ;  /* 0x000000bf00fb7202 */ /* 0x000fe20000000f00 */
[-C--:B-----5:R-:W-:Y:S04]  /*eea0*/  HMMA.16816.F32 R84, R20, R32.reuse, R84 ;  /* 0x000000201454723c */ /* 0x0a0fe80000001854 */
[----:B------:R-:W-:Y:S01]  /*eeb0*/  FADD.FTZ R26, R212, R44 ;  /* 0x0000002cd41a7221 */ /* 0x000fe20000010000 */
[----:B---3--:R-:W-:Y:S01]  /*eec0*/  F2FP.PACK_AB R27, R52, R53 ;  /* 0x00000035341b723e */ /* 0x008fe200000000ff */
[----:B------:R-:W-:Y:S01]  /*eed0*/  LDSM.16.MT88.4 R44, [R226+0x3900] ;  /* 0x00390000e22c783b */ /* 0x000fe20000004200 */
[----:B------:R-:W-:Y:S01]  /*eee0*/  FADD.FTZ R24, R51, R24 ;  /* 0x0000001833187221 */ /* 0x000fe20000010000 */
[C---:B------:R-:W-:Y:S04]  /*eef0*/  HMMA.16816.F32 R88, R28.reuse, R32, R88 ;  /* 0x000000201c58723c */ /* 0x040fe80000001858 */
[----:B------:R-:W-:Y:S01]  /*ef00*/  FADD.FTZ R0, R189, R25 ;  /* 0x00000019bd007221 */ /* 0x000fe20000010000 */
[----:B------:R-:W-:Y:S01]  /*ef10*/  F2FP.PACK_AB R25, R54, R55 ;  /* 0x000000373619723e */ /* 0x000fe200000000ff */
[----:B--2---:R-:W-:Y:S01]  /*ef20*/  LDSM.16.MT88.4 R48, [R228+0x3900] ;  /* 0x00390000e430783b */ /* 0x004fe20000004200 */
[----:B------:R-:W-:Y:S01]  /*ef30*/  FADD.FTZ R57, R250, R24 ;  /* 0x00000018fa397221 */ /* 0x000fe20000010000 */
[-C--:B------:R-:W-:Y:S04]  /*ef40*/  HMMA.16816.F32 R92, R28, R34.reuse, R92 ;  /* 0x000000221c5c723c */ /* 0x080fe8000000185c */
[----:B------:R-:W-:Y:S01]  /*ef50*/  F2FP.PACK_AB R24, R59, R61 ;  /* 0x0000003d3b18723e */ /* 0x000fe200000000ff */
[----:B------:R-:W-:Y:S01]  /*ef60*/  FADD.FTZ R26, R213, R26 ;  /* 0x0000001ad51a7221 */ /* 0x000fe20000010000 */
[----:B------:R-:W-:Y:S01]  /*ef70*/  MOV R212, R194 ;  /* 0x000000c200d47202 */ /* 0x000fe20000000f00 */
[----:B------:R-:W-:Y:S01]  /*ef80*/  FADD.FTZ R0, R248, R0 ;  /* 0x00000000f8007221 */ /* 0x000fe20000010000 */
[C---:B------:R-:W-:Y:S01]  /*ef90*/  HMMA.16816.F32 R96, R20.reuse, R34, R96 ;  /* 0x000000221460723c */ /* 0x040fe20000001860 */
[----:B------:R-:W2:Y:S03]  /*efa0*/  LDSM.16.MT88.4 R32, [R226+0x1900] ;  /* 0x00190000e220783b */ /* 0x000ea60000004200 */
[----:B------:R-:W-:Y:S01]  /*efb0*/  FADD.FTZ R26, R214, R26 ;  /* 0x0000001ad61a7221 */ /* 0x000fe20000010000 */
[----:B------:R-:W-:Y:S01]  /*efc0*/  MOV R213, R195 ;  /* 0x000000c300d57202 */ /* 0x000fe20000000f00 */
[----:B------:R-:W-:Y:S01]  /*efd0*/  FADD.FTZ R0, R212, R0 ;  /* 0x00000000d4007221 */ /* 0x000fe20000010000 */
[----:B------:R-:W-:Y:S01]  /*efe0*/  MOV R214, R197 ;  /* 0x000000c500d67202 */ /* 0x000fe20000000f00 */
[-C--:B------:R-:W-:Y:S04]  /*eff0*/  HMMA.16816.F32 R100, R20, R36.reuse, R100 ;  /* 0x000000241464723c */ /* 0x080fe80000001864 */
[----:B------:R-:W-:Y:S01]  /*f000*/  FADD.FTZ R56, R196, R26 ;  /* 0x0000001ac4387221 */ /* 0x000fe20000010000 */
[----:B------:R-:W-:Y:S01]  /*f010*/  F2FP.PACK_AB R26, R208, R58 ;  /* 0x0000003ad01a723e */ /* 0x000fe200000000ff */
[----:B------:R-:W-:Y:S01]  /*f020*/  FADD.FTZ R0, R182, R0 ;  /* 0x00000000b6007221 */ /* 0x000fe20000010000 */
[----:B------:R-:W-:Y:S01]  /*f030*/  MOV R182, R2 ;  /* 0x0000000200b67202 */ /* 0x000fe20000000f00 */
[C---:B------:R-:W-:Y:S04]  /*f040*/  HMMA.16816.F32 R104, R28.reuse, R36, R104 ;  /* 0x000000241c68723c */ /* 0x040fe80000001868 */
[----:B------:R-:W-:Y:S04]  /*f050*/  FADD.FTZ R3, R213, R3 ;  /* 0x00000003d5037221 */ /* 0x000fe80000010000 */
[-C--:B------:R-:W-:Y:S04]  /*f060*/  HMMA.16816.F32 R108, R28, R38.reuse, R108 ;  /* 0x000000261c6c723c */ /* 0x080fe8000000186c */
[----:B------:R-:W-:Y:S04]  /*f070*/  FADD.FTZ R3, R181, R3 ;  /* 0x00000003b5037221 */ /* 0x000fe80000010000 */
[C---:B------:R-:W-:Y:S01]  /*f080*/  HMMA.16816.F32 R112, R20.reuse, R38, R112 ;  /* 0x000000261470723c */ /* 0x040fe20000001870 */
[----:B------:R-:W-:Y:S07]  /*f090*/  LDSM.16.MT88.4 R36, [R227+0x1900] ;  /* 0x00190000e324783b */ /* 0x000fee0000004200 */
[-C--:B------:R-:W-:Y:S08]  /*f0a0*/  HMMA.16816.F32 R116, R20, R40.reuse, R116 ;  /* 0x000000281474723c */ /* 0x080ff00000001874 */
[C---:B------:R-:W-:Y:S08]  /*f0b0*/  HMMA.16816.F32 R120, R28.reuse, R40, R120 ;  /* 0x000000281c78723c */ /* 0x040ff00000001878 */
[-C--:B------:R-:W-:Y:S01]  /*f0c0*/  HMMA.16816.F32 R124, R28, R42.reuse, R124 ;  /* 0x0000002a1c7c723c */ /* 0x080fe2000000187c */
[----:B------:R-:W3:Y:S07]  /*f0d0*/  LDSM.16.MT88.4 R28, [R228+0x1900] ;  /* 0x00190000e41c783b */ /* 0x000eee0000004200 */
[----:B------:R-:W-:Y:S01]  /*f0e0*/  HMMA.16816.F32 R128, R20, R42, R128 ;  /* 0x0000002a1480723c */ /* 0x000fe20000001880 */
[----:B------:R-:W5:Y:S06]  /*f0f0*/  LDSM.16.MT88.4 R40, [R225+0x3900] ;  /* 0x00390000e128783b */ /* 0x000f6c0000004200 */
[----:B------:R-:W-:Y:S02]  /*f100*/  F2FP.PACK_AB R20, R67, R63 ;  /* 0x0000003f4314723e */ /* 0x000fe400000000ff */
[----:B----4-:R-:W-:Y:S03]  /*f110*/  F2FP.PACK_AB R22, R210, R207 ;  /* 0x000000cfd216723e */ /* 0x010fe600000000ff */
[----:B------:R-:W-:Y:S02]  /*f120*/  F2FP.PACK_AB R21, R65, R62 ;  /* 0x0000003e4115723e */ /* 0x000fe400000000ff */
[----:B------:R-:W-:Y:S07]  /*f130*/  F2FP.PACK_AB R23, R209, R66 ;  /* 0x00000042d117723e */ /* 0x000fee00000000ff */
[-C--:B-1----:R-:W-:Y:S01]  /*f140*/  HMMA.16816.F32 R188, R20, R200.reuse, R4 ;  /* 0x000000c814bc723c */ /* 0x082fe20000001804 */
[----:B------:R-:W1:Y:S07]  /*f150*/  LDSM.16.MT88.4 R4, [R227+0x3900] ;  /* 0x00390000e304783b */ /* 0x000e6e0000004200 */
        /* <DEDUP_REMOVED lines=21> */
[----:B------:R-:W-:Y:S01]  /*f2b0*/  FADD.FTZ R3, R186, R10 ;  /* 0x0000000aba037221 */ /* 0x000fe20000010000 */
[----:B------:R-:W-:Y:S01]  /*f2c0*/  MOV R186, R2 ;  /* 0x0000000200ba7202 */ /* 0x000fe20000000f00 */
[----:B------:R-:W-:Y:S01]  /*f2d0*/  FADD.FTZ R8, R219, R0 ;  /* 0x00000000db087221 */ /* 0x000fe20000010000 */
[----:B------:R-:W-:Y:S01]  /*f2e0*/  MOV R2, R184 ;  /* 0x000000b800027202 */ /* 0x000fe20000000f00 */
        /* <DEDUP_REMOVED lines=11> */
[-C--:B-----5:R-:W-:Y:S08]  /*f3a0*/  HMMA.16816.F32 R68, R20, R40.reuse, R68 ;  /* 0x000000281444723c */ /* 0x0a0ff00000001844 */
        /* <DEDUP_REMOVED lines=43> */
.L_x_1491:
[----:B------:R-:W3:Y:S04]  /*f660*/  LDL.LU R5, [R1+0x4] ;  /* 0x0000040001057983 */ /* 0x000ee80000300800 */
[----:B------:R-:W4:Y:S04]  /*f670*/  LDL.LU R9, [R1+0xc] ;  /* 0x00000c0001097983 */ /* 0x000f280000300800 */
[----:B--2---:R-:W2:Y:S04]  /*f680*/  LDL.LU R7, [R1+0x8] ;  /* 0x0000080001077983 */ /* 0x004ea80000300800 */
[----:B------:R-:W2:Y:S01]  /*f690*/  LDL.LU R4, [R1+0x2c] ;  /* 0x00002c0001047983 */ /* 0x000ea20000300800 */
[----:B------:R-:W-:-:S02]  /*f6a0*/  MOV R62, 0xff800000 ;  /* 0xff800000003e7802 */ /* 0x000fc40000000f00 */
[----:B------:R-:W-:Y:S02]  /*f6b0*/  MOV R63, 0xff800000 ;  /* 0xff800000003f7802 */ /* 0x000fe40000000f00 */
[----:B------:R-:W-:Y:S02]  /*f6c0*/  MOV R64, 0xff800000 ;  /* 0xff80000000407802 */ /* 0x000fe40000000f00 */
[----:B------:R-:W-:Y:S02]  /*f6d0*/  MOV R65, 0xff800000 ;  /* 0xff80000000417802 */ /* 0x000fe40000000f00 */
[----:B------:R-:W-:Y:S01]  /*f6e0*/  PLOP3.LUT P1, PT, PT, PT, PT, 0x8, 0x0 ;  /* 0x000000000000781c */ /* 0x000fe20003f2e170 */
[----:B---3--:R-:W1:Y:S04]  /*f6f0*/  SHFL.BFLY PT, R10, R5, 0x2, 0x1f ;  /* 0x0c401f00050a7f89 */ /* 0x008e6800000e0000 */
[----:B----4-:R-:W3:Y:S04]  /*f700*/  SHFL.BFLY PT, R8, R9, 0x2, 0x1f ;  /* 0x0c401f0009087f89 */ /* 0x010ee800000e0000 */
[----:B--2---:R-:W2:Y:S01]  /*f710*/  SHFL.BFLY PT, R6, R7, 0x2, 0x1f ;  /* 0x0c401f0007067f89 */ /* 0x004ea200000e0000 */
[----:B-1----:R-:W-:-:S03]  /*f720*/  FADD.FTZ R10, R10, R5 ;  /* 0x000000050a0a7221 */ /* 0x002fc60000010000 */
[----:B------:R-:W1:Y:S01]  /*f730*/  SHFL.BFLY PT, R5, R4, 0x2, 0x1f ;  /* 0x0c401f0004057f89 */ /* 0x000e6200000e0000 */
[----:B---3--:R-:W-:-:S03]  /*f740*/  FADD.FTZ R8, R8, R9 ;  /* 0x0000000908087221 */ /* 0x008fc60000010000 */
[----:B------:R-:W3:Y:S01]  /*f750*/  SHFL.BFLY PT, R0, R10, 0x1, 0x1f ;  /* 0x0c201f000a007f89 */ /* 0x000ee200000e0000 */
[----:B--2---:R-:W-:-:S03]  /*f760*/  FADD.FTZ R6, R6, R7 ;  /* 0x0000000706067221 */ /* 0x004fc60000010000 */
[----:B------:R-:W2:Y:S04]  /*f770*/  SHFL.BFLY PT, R3, R8, 0x1, 0x1f ;  /* 0x0c201f0008037f89 */ /* 0x000ea800000e0000 */
[----:B------:R-:W4:Y:S01]  /*f780*/  SHFL.BFLY PT, R2, R6, 0x1, 0x1f ;  /* 0x0c201f0006027f89 */ /* 0x000f2200000e0000 */
[----:B-1----:R-:W-:Y:S02]  /*f790*/  FADD.FTZ R5, R5, R4 ;  /* 0x0000000405057221 */ /* 0x002fe40000010000 */
[----:B---3--:R-:W-:-:S03]  /*f7a0*/  FADD.FTZ R10, R10, R0 ;  /* 0x000000000a0a7221 */ /* 0x008fc60000010000 */
[----:B------:R-:W1:Y:S01]  /*f7b0*/  SHFL.BFLY PT, R4, R5, 0x1, 0x1f ;  /* 0x0c201f0005047f89 */ /* 0x000e6200000e0000 */
[----:B------:R-:W-:Y:S01]  /*f7c0*/  MOV R0, RZ ;  /* 0x000000ff00007202 */ /* 0x000fe20000000f00 */
[----:B--2---:R-:W-:Y:S01]  /*f7d0*/  FADD.FTZ R8, R8, R3 ;  /* 0x0000000308087221 */ /* 0x004fe20000010000 */
        /* <DEDUP_REMOVED lines=161> */
.L_x_1473:
        /* <DEDUP_REMOVED lines=184> */
.L_x_1494:
        /* <DEDUP_REMOVED lines=151> */
.L_x_1496:
[----:B--234-:R-:W-:Y:S05]  /*116e0*/  BSYNC B0 ;  /* 0x0000000000007941 */ /* 0x01cfea0003800000 */
.L_x_1495:
        /* <DEDUP_REMOVED lines=16> */
.L_x_1498:
[----:B------:R-:W-:Y:S05]  /*117f0*/  BSYNC B0 ;  /* 0x0000000000007941 */ /* 0x000fea0003800000 */
.L_x_1497:
        /* <DEDUP_REMOVED lines=16> */
.L_x_1500:
[----:B------:R-:W-:Y:S05]  /*11900*/  BSYNC B0 ;  /* 0x0000000000007941 */ /* 0x000fea0003800000 */
.L_x_1499:
        /* <DEDUP_REMOVED lines=16> */
.L_x_1502:
[----:B------:R-:W-:Y:S05]  /*11a10*/  BSYNC B0 ;  /* 0x0000000000007941 */ /* 0x000fea0003800000 */
.L_x_1501:
        /* <DEDUP_REMOVED lines=16> */
.L_x_1504:
[----:B------:R-:W-:Y:S05]  /*11b20*/  BSYNC B0 ;  /* 0x0000000000007941 */ /* 0x000fea0003800000 */
.L_x_1503:
        /* <DEDUP_REMOVED lines=16> */
.L_x_1506:
[----:B------:R-:W-:Y:S05]  /*11c30*/  BSYNC B0 ;  /* 0x0000000000007941 */ /* 0x000fea0003800000 */
.L_x_1505:
        /* <DEDUP_REMOVED lines=16> */
.L_x_1508:
[----:B------:R-:W-:Y:S05]  /*11d40*/  BSYNC B0 ;  /* 0x0000000000007941 */ /* 0x000fea0003800000 */
.L_x_1507:
        /* <DEDUP_REMOVED lines=17> */
.L_x_1493:
        /* <DEDUP_REMOVED lines=19> */
.L_x_1509:
        /* <DEDUP_REMOVED lines=42> */
.L_x_1511:
[----:B------:R-:W-:Y:S05]  /*12230*/  BSYNC B0 ;  /* 0x0000000000007941 */ /* 0x000fea0003800000 */
.L_x_1510:
        /* <DEDUP_REMOVED lines=59> */
.L_x_1513:
[----:B------:R-:W-:Y:S05]  /*125f0*/  BSYNC B0 ;  /* 0x0000000000007941 */ /* 0x000fea0003800000 */
.L_x_1512:
        /* <DEDUP_REMOVED lines=15> */
.L_x_1515:
[----:B------:R-:W-:Y:S05]  /*126f0*/  BSYNC B0 ;  /* 0x0000000000007941 */ /* 0x000fea0003800000 */
.L_x_1514:
        /* <DEDUP_REMOVED lines=15> */
.L_x_1517:
[----:B------:R-:W-:Y:S05]  /*127f0*/  BSYNC B0 ;  /* 0x0000000000007941 */ /* 0x000fea0003800000 */
.L_x_1516:
        /* <DEDUP_REMOVED lines=15> */
.L_x_1519:
[----:B------:R-:W-:Y:S05]  /*128f0*/  BSYNC B0 ;  /* 0x0000000000007941 */ /* 0x000fea0003800000 */
.L_x_1518:
        /* <DEDUP_REMOVED lines=15> */
.L_x_1521:
[----:B------:R-:W-:Y:S05]  /*129f0*/  BSYNC B0 ;  /* 0x0000000000007941 */ /* 0x000fea0003800000 */
.L_x_1520:
        /* <DEDUP_REMOVED lines=15> */
.L_x_1523:
[----:B------:R-:W-:Y:S05]  /*12af0*/  BSYNC B0 ;  /* 0x0000000000007941 */ /* 0x000fea0003800000 */
.L_x_1522:
        /* <DEDUP_REMOVED lines=15> */
.L_x_1525:
[----:B------:R-:W-:Y:S05]  /*12bf0*/  BSYNC B0 ;  /* 0x0000000000007941 */ /* 0x000fea0003800000 */
.L_x_1524:
        /* <DEDUP_REMOVED lines=16> */
.L_x_1526:
        /* <DEDUP_REMOVED lines=16> */
.L_x_1732:


//--------------------- .text._ZN7cutlass13device_kernelIN5flash19enable_sm80_to_sm89INS1_16FlashAttnFwdSm80INS1_25CollectiveMainloopFwdSm80ILi4ELi1ELb0EN4cute5tupleIJNS5_1CILi128EEENS7_ILi64EEES8_EEELi128ENS_6half_tEfNS_4arch4Sm80ELb1ELb0ELb0ELb1ELb0ELb1ELb1ELb0EEENS1_21CollectiveEpilogueFwdINS6_IJS8_S8_S9_EEENS6_IJNS7_ILi1EEESH_SH_EEESB_SD_Li128ELb1ELb1ELb0ELb0EEENS1_19SingleTileSchedulerILb1ELb0ELb1ELi128EEEEEEEEEvNT_6ParamsE --------------------------
	.section	.text._ZN7cutlass13device_kernelIN5flash19enable_sm80_to_sm89INS1_16FlashAttnFwdSm80INS1_25CollectiveMainloopFwdSm80ILi4ELi1ELb0EN4cute5tupleIJNS5_1CILi128EEENS7_ILi64EEES8_EEELi128ENS_6half_tEfNS_4arch4Sm80ELb1ELb0ELb0ELb1ELb0ELb1ELb1ELb0EEENS1_21CollectiveEpilogueFwdINS6_IJS8_S8_S9_EEENS6_IJNS7_ILi1EEESH_SH_EEESB_SD_Li128ELb1ELb1ELb0ELb0EEENS1_19SingleTileSchedulerILb1ELb0ELb1ELi128EEEEEEEEEvNT_6ParamsE,"ax",@progbits
	.sectioninfo	@"SHI_REGISTERS=255"
	.align	128
.text._ZN7cutlass13device_kernelIN5flash19enable_sm80_to_sm89INS1_16FlashAttnFwdSm80INS1_25CollectiveMainloopFwdSm80ILi4ELi1ELb0EN4cute5tupleIJNS5_1CILi128EEENS7_ILi64EEES8_EEELi128ENS_6half_tEfNS_4arch4Sm80ELb1ELb0ELb0ELb1ELb0ELb1ELb1ELb0EEENS1_21CollectiveEpilogueFwdINS6_IJS8_S8_S9_EEENS6_IJNS7_ILi1EEESH_SH_EEESB_SD_Li128ELb1ELb1ELb0ELb0EEENS1_19SingleTileSchedulerILb1ELb0ELb1ELi128EEEEEEEEEvNT_6ParamsE:
        .type           _ZN7cutlass13device_kernelIN5flash19enable_sm80_to_sm89INS1_16FlashAttnFwdSm80INS1_25CollectiveMainloopFwdSm80ILi4ELi1ELb0EN4cute5tupleIJNS5_1CILi128EEENS7_ILi64EEES8_EEELi128ENS_6half_tEfNS_4arch4Sm80ELb1ELb0ELb0ELb1ELb0ELb1ELb1ELb0EEENS1_21CollectiveEpilogueFwdINS6_IJS8_S8_S9_EEENS6_IJNS7_ILi1EEESH_SH_EEESB_SD_Li128ELb1ELb1ELb0ELb0EEENS1_19SingleTileSchedulerILb1ELb0ELb1ELi128EEEEEEEEEvNT_6ParamsE,@function
        .size           _ZN7cutlass13device_kernelIN5flash19enable_sm80_to_sm89INS1_16FlashAttnFwdSm80INS1_25CollectiveMainloopFwdSm80ILi4ELi1ELb0EN4cute5tupleIJNS5_1CILi128EEENS7_ILi64EEES8_EEELi128ENS_6half_tEfNS_4arch4Sm80ELb1ELb0ELb0ELb1ELb0ELb1ELb1ELb0EEENS1_21CollectiveEpilogueFwdINS6_IJS8_S8_S9_EEENS6_IJNS7_ILi1EEESH_SH_EEESB_SD_Li128ELb1ELb1ELb0ELb0EEENS1_19SingleTileSchedulerILb1ELb0ELb1ELi128EEEEEEEEEvNT_6ParamsE,(.L_x_1733 - _ZN7cutlass13device_kernelIN5flash19enable_sm80_to_sm89INS1_16FlashAttnFwdSm80INS1_25CollectiveMainloopFwdSm80ILi4ELi1ELb0EN4cute5tupleIJNS5_1CILi128EEENS7_ILi64EEES8_EEELi128ENS_6half_tEfNS_4arch4Sm80ELb1ELb0ELb0ELb1ELb0ELb1ELb1ELb0EEENS1_21CollectiveEpilogueFwdINS6_IJS8_S8_S9_EEENS6_IJNS7_ILi1EEESH_SH_EEESB_SD_Li128ELb1ELb1ELb0ELb0EEENS1_19SingleTileSchedulerILb1ELb0ELb1ELi128EEEEEEEEEvNT_6ParamsE)
        .other          _ZN7cutlass13device_kernelIN5flash19enable_sm80_to_sm89INS1_16FlashAttnFwdSm80INS1_25CollectiveMainloopFwdSm80ILi4ELi1ELb0EN4cute5tupleIJNS5_1CILi128EEENS7_ILi64EEES8_EEELi128ENS_6half_tEfNS_4arch4Sm80ELb1ELb0ELb0ELb1ELb0ELb1ELb1ELb0EEENS1_21CollectiveEpilogueFwdINS6_IJS8_S8_S9_EEENS6_IJNS7_ILi1EEESH_SH_EEESB_SD_Li128ELb1ELb1ELb0ELb0EEENS1_19SingleTileSchedulerILb1ELb0ELb1ELi128EEEEEEEEEvNT_6ParamsE,@"STO_CUDA_ENTRY STV_DEFAULT"
_ZN7cutlass13device_kernelIN5flash19enable_sm80_to_sm89INS1_16FlashAttnFwdSm80INS1_25CollectiveMainloopFwdSm80ILi4ELi1ELb0EN4cute5tupleIJNS5_1CILi128EEENS7_ILi64EEES8_EEELi128ENS_6half_tEfNS_4arch4Sm80ELb1ELb0ELb0ELb1ELb0ELb1ELb1ELb0EEENS1_21CollectiveEpilogueFwdINS6_IJS8_S8_S9_EEENS6_IJNS7_ILi1EEESH_SH_EEESB_SD_Li128ELb1ELb1ELb0ELb0EEENS1_19SingleTileSchedulerILb1ELb0ELb1ELi128EEEEEEEEEvNT_6ParamsE:
[----:B------:R-:W-:Y:S02]  /*0000*/  MOV R1, c[0x0][0x28] ;  /* 0x00000a0000017a02 */ /* 0x000fe40000000f00 */
[----:B------:R-:W1:Y:S01]  /*0010*/  S2R R177, SR_TID.X ;  /* 0x0000000000b17919 */ /* 0x000e620000002100 */
[----:B------:R-:W-:Y:S01]  /*0020*/  IMAD.MOV.U32 R38, RZ, RZ, 0x4 ;  /* 0x00000004ff267424 */ /* 0x000fe200078e00ff */
[----:B------:R-:W2:Y:S01]  /*0030*/  S2UR UR18, SR_CTAID.X ;  /* 0x00000000001279c3 */ /* 0x000ea20000002500 */
[----:B------:R-:W-:Y:S01]  /*0040*/  ULDC.64 UR28, c[0x0][0x118] ;  /* 0x00004600001c7ab9 */ /* 0x000fe20000000a00 */
[----:B------:R-:W3:Y:S01]  /*0050*/  S2R R4, SR_CTAID.Z ;  /* 0x0000000000047919 */ /* 0x000ee20000002700 */
[----:B------:R-:W-:-:S05]  /*0060*/  IADD3 R1, R1, -0xa0, RZ ;  /* 0xffffff6001017810 */ /* 0x000fca0007ffe0ff */
[----:B------:R-:W4:Y:S01]  /*0070*/  S2UR UR26, SR_CTAID.Z ;  /* 0x00000000001a79c3 */ /* 0x000f220000002700 */
[----:B-1----:R-:W-:Y:S01]  /*0080*/  SHF.R.U32.HI R0, RZ, 0x5, R177 ;  /* 0x00000005ff007819 */ /* 0x002fe200000116b1 */
[----:B---3--:R-:W-:-:S05]  /*0090*/  IMAD.WIDE R2, R4, R38, c[0x0][0x568] ;  /* 0x00015a0004027625 */ /* 0x008fca00078e0226 */
[----:B------:R-:W1:Y:S02]  /*00a0*/  SHFL.IDX PT, R0, R0, RZ, 0x1f ;  /* 0x00001fff00007589 */ /* 0x000e6400000e0000 */
[----:B-1----:R-:W-:-:S13]  /*00b0*/  ISETP.NE.AND P0, PT, R0, RZ, PT ;  /* 0x000000ff0000720c */ /* 0x002fda0003f05270 */
[----:B--2-4-:R-:W-:Y:S05]  /*00c0*/  @!P0 BRA `(.L_x_1527) ;  /* 0x0000017000008947 */ /* 0x014fea0003800000 */
[----:B------:R-:W-:-:S04]  /*00d0*/  ISETP.NE.U32.AND P0, PT, RZ, c[0x0][0x568], PT ;  /* 0x00015a00ff007a0c */ /* 0x000fc80003f05070 */
[----:B------:R-:W-:-:S13]  /*00e0*/  ISETP.NE.AND.EX P0, PT, RZ, c[0x0][0x56c], PT, P0 ;  /* 0x00015b00ff007a0c */ /* 0x000fda0003f05300 */
[----:B------:R-:W-:Y:S05]  /*00f0*/  @!P0 BRA `(.L_x_1528) ;  /* 0x0000003000008947 */ /* 0x000fea0003800000 */
[----:B------:R-:W2:Y:S02]  /*0100*/  LDG.E R0, [R2.64] ;  /* 0x0000001c02007981 */ /* 0x000ea4000c1e1900 */
[----:B--2---:R1:W2:Y:S02]  /*0110*/  R2UR UR5, R0 ;  /* 0x00000000000573c2 */ /* 0x0042a400000e0000 */
[----:B-12---:R-:W-:Y:S05]  /*0120*/  BRA `(.L_x_1529) ;  /* 0x000000b000007947 */ /* 0x006fea0003800000 */
.L_x_1528:
[----:B------:R-:W-:-:S04]  /*0130*/  ISETP.NE.U32.AND P0, PT, RZ, c[0x0][0x560], PT ;  /* 0x00015800ff007a0c */ /* 0x000fc80003f05070 */
[----:B------:R-:W-:-:S13]  /*0140*/  ISETP.NE.AND.EX P0, PT, RZ, c[0x0][0x564], PT, P0 ;  /* 0x00015900ff007a0c */ /* 0x000fda0003f05300 */
[----:B------:R-:W-:Y:S05]  /*0150*/  @!P0 BRA `(.L_x_1530) ;  /* 0x0000007000008947 */ /* 0x000fea0003800000 */
[----:B------:R-:W-:-:S05]  /*0160*/  IMAD.WIDE R2, R4, R38, c[0x0][0x560] ;  /* 0x0001580004027625 */ /* 0x000fca00078e0226 */
[----:B------:R-:W2:Y:S04]  /*0170*/  LDG.E R4, [R2.64] ;  /* 0x0000001c02047981 */ /* 0x000ea8000c1e1900 */
[----:B------:R-:W3:Y:S01]  /*0180*/  LDG.E R0, [R2.64+0x4] ;  /* 0x0000041c02007981 */ /* 0x000ee2000c1e1900 */
[----:B--2---:R-:W1:Y:S08]  /*0190*/  R2UR UR4, R4 ;  /* 0x00000000040473c2 */ /* 0x004e7000000e0000 */
[----:B---3--:R-:W1:Y:S02]  /*01a0*/  R2UR UR5, R0 ;  /* 0x00000000000573c2 */ /* 0x008e6400000e0000 */
[----:B-1----:R-:W-:Y:S01]  /*01b0*/  UIADD3 UR5, -UR4, UR5, URZ ;  /* 0x0000000504057290 */ /* 0x002fe2000fffe13f */
[----:B------:R-:W-:Y:S05]  /*01c0*/  BRA `(.L_x_1529) ;  /* 0x0000001000007947 */ /* 0x000fea0003800000 */
.L_x_1530:
[----:B------:R-:W-:Y:S02]  /*01d0*/  ULDC UR5, c[0x0][0x54c] ;  /* 0x0001530000057ab9 */ /* 0x000fe40000000800 */
.L_x_1529:
[----:B------:R-:W-:Y:S02]  /*01e0*/  ULDC UR4, c[0x0][0x548] ;  /* 0x0001520000047ab9 */ /* 0x000fe40000000800 */
[----:B------:R-:W-:-:S02]  /*01f0*/  USHF.L.U32 UR18, UR18, 0x7, URZ ;  /* 0x0000000712127899 */ /* 0x000fc4000800063f */
[----:B------:R-:W-:-:S04]  /*0200*/  UIMAD UR4, UR5, UR4, URZ ;  /* 0x00000004050472a4 */ /* 0x000fc8000f8e023f */
[----:B------:R-:W-:-:S04]  /*0210*/  UISETP.GE.AND UP0, UPT, UR18, UR4, UPT ;  /* 0x000000041200728c */ /* 0x000fc8000bf06270 */
[----:B------:R-:W-:Y:S01]  /*0220*/  USEL UR26, UR26, 0xffffffff, !UP0 ;  /* 0xffffffff1a1a7887 */ /* 0x000fe2000c000000 */
[----:B------:R-:W-:Y:S05]  /*0230*/  BRA `(.L_x_1531) ;  /* 0x0000016000007947 */ /* 0x000fea0003800000 */
.L_x_1527:
[----:B------:R-:W-:-:S04]  /*0240*/  ISETP.NE.U32.AND P0, PT, RZ, c[0x0][0x568], PT ;  /* 0x00015a00ff007a0c */ /* 0x000fc80003f05070 */
[----:B------:R-:W-:-:S13]  /*0250*/  ISETP.NE.AND.EX P0, PT, RZ, c[0x0][0x56c], PT, P0 ;  /* 0x00015b00ff007a0c */ /* 0x000fda0003f05300 */
[----:B------:R-:W-:Y:S05]  /*0260*/  @!P0 BRA `(.L_x_1532) ;  /* 0x0000003000008947 */ /* 0x000fea0003800000 */
[----:B------:R-:W2:Y:S02]  /*0270*/  LDG.E R0, [R2.64] ;  /* 0x0000001c02007981 */ /* 0x000ea4000c1e1900 */
[----:B--2---:R1:W2:Y:S02]  /*0280*/  R2UR UR5, R0 ;  /* 0x00000000000573c2 */ /* 0x0042a400000e0000 */
[----:B-12---:R-:W-:Y:S05]  /*0290*/  BRA `(.L_x_1533) ;  /* 0x000000b000007947 */ /* 0x006fea0003800000 */
.L_x_1532:
        /* <DEDUP_REMOVED lines=10> */
.L_x_1534:
[----:B------:R-:W-:Y:S02]  /*0340*/  ULDC UR5, c[0x0][0x54c] ;  /* 0x0001530000057ab9 */ /* 0x000fe40000000800 */
.L_x_1533:
[----:B------:R-:W-:Y:S02]  /*0350*/  ULDC UR4, c[0x0][0x548] ;  /* 0x0001520000047ab9 */ /* 0x000fe40000000800 */
[----:B------:R-:W-:-:S02]  /*0360*/  USHF.L.U32 UR18, UR18, 0x7, URZ ;  /* 0x0000000712127899 */ /* 0x000fc4000800063f */
[----:B------:R-:W-:-:S04]  /*0370*/  UIMAD UR4, UR5, UR4, URZ ;  /* 0x00000004050472a4 */ /* 0x000fc8000f8e023f */
[----:B------:R-:W-:-:S04]  /*0380*/  UISETP.GE.AND UP0, UPT, UR18, UR4, UPT ;  /* 0x000000041200728c */ /* 0x000fc8000bf06270 */
[----:B------:R-:W-:-:S06]  /*0390*/  USEL UR26, UR26, 0xffffffff, !UP0 ;  /* 0xffffffff1a1a7887 */ /* 0x000fcc000c000000 */
.L_x_1531:
[----:B------:R-:W-:-:S13]  /*03a0*/  ISETP.LE.AND P0, PT, RZ, UR26, PT ;  /* 0x0000001aff007c0c */ /* 0x000fda000bf03270 */
[----:B------:R-:W-:Y:S05]  /*03b0*/  @!P0 EXIT ;  /* 0x000000000000894d */ /* 0x000fea0003800000 */
[----:B------:R-:W-:Y:S01]  /*03c0*/  ISETP.NE.U32.AND P0, PT, RZ, c[0x0][0x370], PT ;  /* 0x0000dc00ff007a0c */ /* 0x000fe20003f05070 */
[----:B------:R-:W-:Y:S01]  /*03d0*/  ULDC.64 UR4, c[0x0][0x358] ;  /* 0x0000d60000047ab9 */ /* 0x000fe20000000a00 */
[----:B------:R-:W-:Y:S01]  /*03e0*/  ISETP.NE.U32.AND P1, PT, RZ, c[0x0][0x360], PT ;  /* 0x0000d800ff007a0c */ /* 0x000fe20003f25070 */
[----:B------:R-:W-:Y:S01]  /*03f0*/  IMAD.U32 R0, RZ, RZ, UR26 ;  /* 0x0000001aff007e24 */ /* 0x000fe2000f8e00ff */
[----:B------:R-:W-:Y:S01]  /*0400*/  ISETP.NE.AND.EX P3, PT, RZ, c[0x0][0x374], PT, P0 ;  /* 0x0000dd00ff007a0c */ /* 0x000fe20003f65300 */
[----:B------:R-:W-:Y:S01]  /*0410*/  IMAD.U32 R4, RZ, RZ, UR26 ;  /* 0x0000001aff047e24 */ /* 0x000fe2000f8e00ff */
[----:B------:R-:W-:Y:S01]  /*0420*/  ISETP.NE.AND.EX P1, PT, RZ, c[0x0][0x364], PT, P1 ;  /* 0x0000d900ff007a0c */ /* 0x000fe20003f25310 */
[----:B------:R-:W-:Y:S01]  /*0430*/  UISETP.NE.U32.AND UP3, UPT, URZ, UR4, UPT ;  /* 0x000000043f00728c */ /* 0x000fe2000bf65070 */
[----:B------:R-:W-:Y:S02]  /*0440*/  ISETP.NE.U32.AND P2, PT, RZ, c[0x0][0x348], PT ;  /* 0x0000d200ff007a0c */ /* 0x000fe40003f45070 */
[----:B------:R-:W-:Y:S01]  /*0450*/  ISETP.NE.U32.AND P4, PT, RZ, c[0x0][0x350], PT ;  /* 0x0000d400ff007a0c */ /* 0x000fe20003f85070 */
[----:B------:R-:W-:Y:S01]  /*0460*/  UISETP.NE.AND.EX UP3, UPT, URZ, UR5, UPT, UP3 ;  /* 0x000000053f00728c */ /* 0x000fe2000bf65330 */
[----:B------:R-:W-:-:S02]  /*0470*/  ISETP.NE.AND.EX P2, PT, RZ, c[0x0][0x34c], PT, P2 ;  /* 0x0000d300ff007a0c */ /* 0x000fc40003f45320 */
[----:B------:R-:W-:Y:S02]  /*0480*/  ISETP.NE.AND.EX P4, PT, RZ, c[0x0][0x354], PT, P4 ;  /* 0x0000d500ff007a0c */ /* 0x000fe40003f85340 */
[----:B------:R-:W-:Y:S01]  /*0490*/  MOV R5, UR26 ;  /* 0x0000001a00057c02 */ /* 0x000fe20008000f00 */
[----:B------:R-:W-:Y:S01]  /*04a0*/  @P3 IMAD.WIDE R2, R38, R0, c[0x0][0x370] ;  /* 0x0000dc0026023625 */ /* 0x000fe200078e0200 */
[----:B------:R-:W-:-:S03]  /*04b0*/  PLOP3.LUT P0, PT, PT, PT, UP3, 0x80, 0x0 ;  /* 0x000000000000781c */ /* 0x000fc60003f0f038 */
[C---:B------:R-:W-:Y:S01]  /*04c0*/  @P1 IMAD.WIDE R6, R38.reuse, R4, c[0x0][0x360] ;  /* 0x0000d80026061625 */ /* 0x040fe200078e0204 */
[----:B------:R1:W2:Y:S03]  /*04d0*/  @P3 LDG.E R11, [R2.64] ;  /* 0x0000001c020b3981 */ /* 0x0002a6000c1e1900 */
[----:B------:R-:W-:Y:S01]  /*04e0*/  IMAD.WIDE R4, R38, R5, c[0x0][0x348] ;  /* 0x0000d20026047625 */ /* 0x000fe200078e0205 */
[----:B------:R-:W-:-:S04]  /*04f0*/  MOV R10, RZ ;  /* 0x000000ff000a7202 */ /* 0x000fc80000000f00 */
[----:B------:R-:W3:Y:S01]  /*0500*/  @P2 LDG.E R9, [R4.64] ;  /* 0x0000001c04092981 */ /* 0x000ee2000c1e1900 */
[----:B-1----:R-:W-:-:S03]  /*0510*/  IMAD.WIDE R2, R38, R0, c[0x0][0x350] ;  /* 0x0000d40026027625 */ /* 0x002fc600078e0200 */
[----:B------:R1:W4:Y:S04]  /*0520*/  @P1 LDG.E R0, [R6.64] ;  /* 0x0000001c06001981 */ /* 0x000328000c1e1900 */
[----:B------:R-:W4:Y:S01]  /*0530*/  @P4 LDG.E R8, [R2.64] ;  /* 0x0000001c02084981 */ /* 0x000f22000c1e1900 */
[----:B-1----:R-:W-:-:S04]  /*0540*/  IMAD.U32 R6, RZ, RZ, UR26 ;  /* 0x0000001aff067e24 */ /* 0x002fc8000f8e00ff */
[----:B------:R-:W-:-:S05]  /*0550*/  IMAD.WIDE R6, R38, R6, c[0x0][0x358] ;  /* 0x0000d60026067625 */ /* 0x000fca00078e0206 */
[----:B------:R1:W5:Y:S01]  /*0560*/  @P0 LDG.E R10, [R6.64] ;  /* 0x0000001c060a0981 */ /* 0x000362000c1e1900 */
[----:B------:R-:W1:Y:S01]  /*0570*/  S2UR UR16, SR_CTAID.Y ;  /* 0x00000000001079c3 */ /* 0x000e620000002600 */
[----:B------:R-:W-:Y:S02]  /*0580*/  UMOV UR21, URZ ;  /* 0x0000003f00157c82 */ /* 0x000fe40008000000 */
[----:B------:R-:W-:Y:S02]  /*0590*/  ULDC UR24, c[0x0][0x168] ;  /* 0x00005a0000187ab9 */ /* 0x000fe40000000800 */
[----:B------:R-:W-:Y:S02]  /*05a0*/  UMOV UR22, URZ ;  /* 0x0000003f00167c82 */ /* 0x000fe40008000000 */
[----:B------:R-:W-:Y:S02]  /*05b0*/  UMOV UR20, URZ ;  /* 0x0000003f00147c82 */ /* 0x000fe40008000000 */
[----:B------:R-:W-:-:S02]  /*05c0*/  ULDC UR7, c[0x0][0x1d0] ;  /* 0x0000740000077ab9 */ /* 0x000fc40000000800 */
[----:B------:R-:W-:Y:S02]  /*05d0*/  ULDC UR23, c[0x0][0x228] ;  /* 0x00008a0000177ab9 */ /* 0x000fe40000000800 */
[----:B-1----:R-:W-:Y:S01]  /*05e0*/  USHF.R.S32.HI UR15, URZ, 0x1f, UR16 ;  /* 0x0000001f3f0f7899 */ /* 0x002fe20008011410 */
[----:B--2---:R1:W2:Y:S08]  /*05f0*/  @P3 R2UR UR21, R11 ;  /* 0x000000000b1533c2 */ /* 0x0042b000000e0000 */
[----:B---3--:R1:W3:Y:S08]  /*0600*/  @P2 R2UR UR22, R9 ;  /* 0x00000000091623c2 */ /* 0x0082f000000e0000 */
[----:B----4-:R1:W4:Y:S08]  /*0610*/  @P1 R2UR UR24, R0 ;  /* 0x00000000001813c2 */ /* 0x01033000000e0000 */
[----:B------:R1:W1:Y:S01]  /*0620*/  @P4 R2UR UR20, R8 ;  /* 0x00000000081443c2 */ /* 0x00026200000e0000 */
[----:B------:R-:W-:Y:S05]  /*0630*/  @P1 BRA `(.L_x_1535) ;  /* 0x0000006000001947 */ /* 0x000fea0003800000 */
[----:B--23--:R-:W-:Y:S05]  /*0640*/  @!P2 BRA `(.L_x_1535) ;  /* 0x000000500000a947 */ /* 0x00cfea0003800000 */
[----:B-1----:R1:W2:Y:S04]  /*0650*/  LDG.E R0, [R4.64] ;  /* 0x0000001c04007981 */ /* 0x0022a8000c1e1900 */
[----:B-1----:R-:W3:Y:S01]  /*0660*/  LDG.E R4, [R4.64+0x4] ;  /* 0x0000041c04047981 */ /* 0x002ee2000c1e1900 */
[----:B--2-4-:R-:W1:Y:S08]  /*0670*/  R2UR UR24, R0 ;  /* 0x00000000001873c2 */ /* 0x014e7000000e0000 */
[----:B---3--:R-:W1:Y:S02]  /*0680*/  R2UR UR4, R4 ;  /* 0x00000000040473c2 */ /* 0x008e6400000e0000 */
[----:B-1----:R-:W-:-:S06]  /*0690*/  UIADD3 UR24, -UR24, UR4, URZ ;  /* 0x0000000418187290 */ /* 0x002fcc000fffe13f */
.L_x_1535:
[----:B--23--:R-:W-:-:S04]  /*06a0*/  ISETP.NE.U32.AND P1, PT, RZ, c[0x0][0x368], PT ;  /* 0x0000da00ff007a0c */ /* 0x00cfc80003f25070 */
[----:B------:R-:W-:-:S13]  /*06b0*/  ISETP.NE.AND.EX P1, PT, RZ, c[0x0][0x36c], PT, P1 ;  /* 0x0000db00ff007a0c */ /* 0x000fda0003f25310 */
[----:B------:R-:W-:Y:S05]  /*06c0*/  @!P1 BRA `(.L_x_1536) ;  /* 0x0000005000009947 */ /* 0x000fea0003800000 */
[----:B-1----:R-:W-:-:S05]  /*06d0*/  MOV R0, UR26 ;  /* 0x0000001a00007c02 */ /* 0x002fca0008000f00 */
[----:B------:R-:W-:-:S05]  /*06e0*/  IMAD.WIDE R2, R38, R0, c[0x0][0x368] ;  /* 0x0000da0026027625 */ /* 0x000fca00078e0200 */
[----:B------:R-:W2:Y:S02]  /*06f0*/  LDG.E R0, [R2.64] ;  /* 0x0000001c02007981 */ /* 0x000ea4000c1e1900 */
[----:B--2---:R1:W2:Y:S02]  /*0700*/  R2UR UR7, R0 ;  /* 0x00000000000773c2 */ /* 0x0042a400000e0000 */
[----:B-12---:R-:W-:Y:S05]  /*0710*/  BRA `(.L_x_1537) ;  /* 0x0000006000007947 */ /* 0x006fea0003800000 */
.L_x_1536:
[----:B------:R-:W-:Y:S05]  /*0720*/  @!P4 BRA `(.L_x_1537) ;  /* 0x000000500000c947 */ /* 0x000fea0003800000 */
[----:B-1----:R1:W2:Y:S04]  /*0730*/  LDG.E R0, [R2.64] ;  /* 0x0000001c02007981 */ /* 0x0022a8000c1e1900 */
[----:B-1----:R-:W3:Y:S01]  /*0740*/  LDG.E R2, [R2.64+0x4] ;  /* 0x0000041c02027981 */ /* 0x002ee2000c1e1900 */
[----:B--2---:R-:W1:Y:S08]  /*0750*/  R2UR UR7, R0 ;  /* 0x00000000000773c2 */ /* 0x004e7000000e0000 */
[----:B---3--:R-:W1:Y:S02]  /*0760*/  R2UR UR4, R2 ;  /* 0x00000000020473c2 */ /* 0x008e6400000e0000 */
[----:B-1----:R-:W-:-:S06]  /*0770*/  UIADD3 UR7, -UR7, UR4, URZ ;  /* 0x0000000407077290 */ /* 0x002fcc000fffe13f */
.L_x_1537:
[----:B------:R2:W3:Y:S04]  /*0780*/  @P0 LDG.E R4, [R6.64] ;  /* 0x0000001c06040981 */ /* 0x0004e8000c1e1900 */
[----:B--2---:R-:W2:Y:S01]  /*0790*/  @P0 LDG.E R6, [R6.64+0x4] ;  /* 0x0000041c06060981 */ /* 0x004ea2000c1e1900 */
[----:B------:R-:W-:Y:S01]  /*07a0*/  ISETP.NE.U32.AND P1, PT, RZ, c[0x0][0x378], PT ;  /* 0x0000de00ff007a0c */ /* 0x000fe20003f25070 */
[----:B-1----:R-:W-:-:S03]  /*07b0*/  IMAD.U32 R0, RZ, RZ, UR26 ;  /* 0x0000001aff007e24 */ /* 0x002fc6000f8e00ff */
[----:B------:R-:W-:-:S13]  /*07c0*/  ISETP.NE.AND.EX P1, PT, RZ, c[0x0][0x37c], PT, P1 ;  /* 0x0000df00ff007a0c */ /* 0x000fda0003f25310 */
[----:B------:R-:W-:-:S05]  /*07d0*/  @P1 IMAD.WIDE R2, R38, R0, c[0x0][0x378] ;  /* 0x0000de0026021625 */ /* 0x000fca00078e0200 */
[----:B----4-:R-:W4:Y:S01]  /*07e0*/  @P1 LDG.E R0, [R2.64] ;  /* 0x0000001c02001981 */ /* 0x010f22000c1e1900 */
[----:B------:R-:W-:Y:S02]  /*07f0*/  ULDC UR6, c[0x0][0x2c4] ;  /* 0x0000b10000067ab9 */ /* 0x000fe40000000800 */
[----:B------:R-:W-:Y:S02]  /*0800*/  UISETP.NE.AND UP2, UPT, UR6, 0x1, UPT ;  /* 0x000000010600788c */ /* 0x000fe4000bf45270 */
[----:B------:R-:W-:Y:S02]  /*0810*/  UIADD3 UR6, -UR21, UR7, URZ ;  /* 0x0000000715067290 */ /* 0x000fe4000fffe13f */
[----:B------:R-:W-:-:S07]  /*0820*/  UMOV UR19, UR7 ;  /* 0x0000000700137c82 */ /* 0x000fce0008000000 */
[----:B------:R-:W-:Y:S01]  /*0830*/  @UP2 UIADD3 UR8, UR18, 0x7f, URZ ;  /* 0x0000007f12082890 */ /* 0x000fe2000fffe03f */
[----:B---3--:R-:W1:Y:S08]  /*0840*/  @P0 R2UR UR4, R4 ;  /* 0x00000000040403c2 */ /* 0x008e7000000e0000 */
[----:B--2---:R-:W1:Y:S08]  /*0850*/  @P0 R2UR UR5, R6 ;  /* 0x00000000060503c2 */ /* 0x004e7000000e0000 */
[----:B----4-:R2:W3:Y:S01]  /*0860*/  @P1 R2UR UR19, R0 ;  /* 0x00000000001313c2 */ /* 0x0104e200000e0000 */
[----:B-1----:R-:W-:-:S03]  /*0870*/  @UP3 UIADD3 UR23, -UR4, UR5, URZ ;  /* 0x0000000504173290 */ /* 0x002fc6000fffe13f */
[----:B------:R-:W-:Y:S02]  /*0880*/  ULDC.64 UR4, c[0x0][0x2c8] ;  /* 0x0000b20000047ab9 */ /* 0x000fe40000000a00 */
[----:B------:R-:W-:Y:S02]  /*0890*/  UIMAD.WIDE.U32 UR8, UR8, UR4, URZ ;  /* 0x00000004080872a5 */ /* 0x000fe4000f8e003f */
[----:B------:R-:W-:Y:S02]  /*08a0*/  UIADD3 UR13, UR6, UR23, URZ ;  /* 0x00000017060d7290 */ /* 0x000fe4000fffe03f */
[----:B------:R-:W-:Y:S02]  /*08b0*/  UIADD3 UR4, UR18, 0x7f, URZ ;  /* 0x0000007f12047890 */ /* 0x000fe4000fffe03f */
[----:B------:R-:W-:Y:S02]  /*08c0*/  UIADD3 UR11, UR13, 0x40, -UR24 ;  /* 0x000000400d0b7890 */ /* 0x000fe4000fffe818 */
[----:B------:R-:W-:-:S02]  /*08d0*/  @UP2 USHF.R.U32.HI UR4, URZ, UR5, UR9 ;  /* 0x000000053f042299 */ /* 0x000fc40008011609 */
[----:B------:R-:W-:Y:S02]  /*08e0*/  UIADD3 UR9, UR13, 0x3f, URZ ;  /* 0x0000003f0d097890 */ /* 0x000fe4000fffe03f */
[----:B------:R-:W-:Y:S02]  /*08f0*/  UIADD3 UR5, UR11, UR4, URZ ;  /* 0x000000040b057290 */ /* 0x000fe4000fffe03f */
[----:B------:R-:W-:Y:S02]  /*0900*/  USHF.R.S32.HI UR8, URZ, 0x1f, UR9 ;  /* 0x0000001f3f087899 */ /* 0x000fe40008011409 */
[----:B------:R-:W-:Y:S02]  /*0910*/  USHF.R.S32.HI UR4, URZ, 0x1f, UR5 ;  /* 0x0000001f3f047899 */ /* 0x000fe40008011405 */
[----:B------:R-:W-:Y:S02]  /*0920*/  ULEA.HI UR8, UR8, UR9, URZ, 0x6 ;  /* 0x0000000908087291 */ /* 0x000fe4000f8f303f */
[----:B------:R-:W-:-:S02]  /*0930*/  ULEA.HI UR4, UR4, UR5, URZ, 0x6 ;  /* 0x0000000504047291 */ /* 0x000fc4000f8f303f */
[----:B------:R-:W-:Y:S02]  /*0940*/  USHF.R.S32.HI UR12, URZ, 0x6, UR8 ;  /* 0x000000063f0c7899 */ /* 0x000fe40008011408 */
[----:B------:R-:W-:-:S04]  /*0950*/  USHF.R.S32.HI UR4, URZ, 0x6, UR4 ;  /* 0x000000063f047899 */ /* 0x000fc80008011404 */
[----:B------:R-:W-:-:S04]  /*0960*/  UISETP.LT.AND UP0, UPT, UR12, UR4, UPT ;  /* 0x000000040c00728c */ /* 0x000fc8000bf01270 */
[----:B------:R-:W-:Y:S02]  /*0970*/  USEL UR5, UR12, UR4, UP0 ;  /* 0x000000040c057287 */ /* 0x000fe40008000000 */
[----:B------:R-:W-:Y:S02]  /*0980*/  UIADD3 UR4, -UR6, URZ, URZ ;  /* 0x0000003f06047290 */ /* 0x000fe4000fffe13f */
[----:B------:R-:W-:Y:S02]  /*0990*/  ULEA UR6, UR5, -UR6, 0x6 ;  /* 0x8000000605067291 */ /* 0x000fe4000f8e303f */
[----:B------:R-:W-:Y:S02]  /*09a0*/  UISETP.LT.AND UP1, UPT, URZ, UR4, UPT ;  /* 0x000000043f00728c */ /* 0x000fe4000bf21270 */
[----:B------:R-:W-:Y:S02]  /*09b0*/  UISETP.LT.AND UP0, UPT, UR6, UR23, UPT ;  /* 0x000000170600728c */ /* 0x000fe4000bf01270 */
[----:B------:R-:W-:-:S02]  /*09c0*/  USEL UR4, URZ, UR4, !UP1 ;  /* 0x000000043f047287 */ /* 0x000fc4000c800000 */
[----:B------:R-:W-:Y:S02]  /*09d0*/  USEL UR5, UR6, UR23, UP0 ;  /* 0x0000001706057287 */ /* 0x000fe40008000000 */
[----:B------:R-:W-:Y:S02]  /*09e0*/  USHF.R.U32.HI UR10, URZ, 0x6, UR4 ;  /* 0x000000063f0a7899 */ /* 0x000fe40008011604 */
[----:B------:R-:W-:-:S05]  /*09f0*/  UISETP.GT.AND UP0, UPT, UR5, UR4, UPT ;  /* 0x000000040500728c */ /* 0x000fca000bf04270 */
[----:B------:R-:W-:-:S06]  /*0a00*/  UMOV UR9, UR10 ;  /* 0x0000000a00097c82 */ /* 0x000fcc0008000000 */
[----:B------:R-:W-:-:S04]  /*0a10*/  @UP0 UIADD3 UR5, UR5, 0x3f, URZ ;  /* 0x0000003f05050890 */ /* 0x000fc8000fffe03f */
[----:B------:R-:W-:-:S04]  /*0a20*/  @UP0 USHF.R.S32.HI UR4, URZ, 0x1f, UR5 ;  /* 0x0000001f3f040899 */ /* 0x000fc80008011405 */
[----:B------:R-:W-:-:S04]  /*0a30*/  @UP0 ULEA.HI UR4, UR4, UR5, URZ, 0x6 ;  /* 0x0000000504040291 */ /* 0x000fc8000f8f303f */
[----:B------:R-:W-:-:S04]  /*0a40*/  @UP0 USHF.R.S32.HI UR9, URZ, 0x6, UR4 ;  /* 0x000000063f090899 */ /* 0x000fc80008011404 */
[----:B------:R-:W-:-:S06]  /*0a50*/  UISETP.GT.AND UP0, UPT, UR9, UR10, UPT ;  /* 0x0000000a0900728c */ /* 0x000fcc000bf04270 */
[----:B------:R-:W-:-:S13]  /*0a60*/  PLOP3.LUT P0, PT, PT, PT, UP0, 0x80, 0x0 ;  /* 0x000000000000781c */ /* 0x000fda0003f0f008 */
[----:B------:R-:W-:Y:S05]  /*0a70*/  @!P0 BRA `(.L_x_1538) ;  /* 0x0000793000008947 */ /* 0x000fea0003800000 */
[----:B--23--:R-:W-:Y:S01]  /*0a80*/  ISETP.NE.U32.AND P0, PT, RZ, c[0x0][0x340], PT ;  /* 0x0000d000ff007a0c */ /* 0x00cfe20003f05070 */
[----:B------:R-:W-:Y:S01]  /*0a90*/  IMAD.U32 R0, RZ, RZ, UR26 ;  /* 0x0000001aff007e24 */ /* 0x000fe2000f8e00ff */
[----:B------:R-:W-:Y:S01]  /*0aa0*/  SHF.R.S32.HI R4, RZ, 0x1f, R177 ;  /* 0x0000001fff047819 */ /* 0x000fe200000114b1 */
[----:B------:R-:W-:Y:S01]  /*0ab0*/  ULDC.64 UR4, c[0x0][0x240] ;  /* 0x0000900000047ab9 */ /* 0x000fe20000000a00 */
[----:B------:R-:W-:-:S13]  /*0ac0*/  ISETP.NE.AND.EX P3, PT, RZ, c[0x0][0x344], PT, P0 ;  /* 0x0000d100ff007a0c */ /* 0x000fda0003f65300 */
[----:B------:R-:W-:-:S05]  /*0ad0*/  @P3 IMAD.WIDE R2, R38, R0, c[0x0][0x340] ;  /* 0x0000d00026023625 */ /* 0x000fca00078e0200 */
[----:B------:R1:W2:Y:S01]  /*0ae0*/  @P3 LDG.E R18, [R2.64] ;  /* 0x0000001c02123981 */ /* 0x0002a2000c1e1900 */
[----:B------:R-:W-:Y:S01]  /*0af0*/  LEA.HI R0, R4, R177, RZ, 0x3 ;  /* 0x000000b104007211 */ /* 0x000fe200078f18ff */
[----:B------:R-:W-:Y:S01]  /*0b00*/  UIMAD UR4, UR15, UR4, URZ ;  /* 0x000000040f0472a4 */ /* 0x000fe2000f8e023f */
[----:B------:R-:W-:Y:S01]  /*0b10*/  IMAD.MOV.U32 R160, RZ, RZ, c[0x0][0x238] ;  /* 0x00008e00ffa07624 */ /* 0x000fe200078e00ff */
[----:B------:R-:W-:Y:S01]  /*0b20*/  USHF.R.S32.HI UR6, URZ, 0x1f, UR26 ;  /* 0x0000001f3f067899 */ /* 0x000fe2000801141a */
[----:B------:R-:W-:Y:S01]  /*0b30*/  SHF.R.S32.HI R93, RZ, 0x3, R0 ;  /* 0x00000003ff5d7819 */ /* 0x000fe20000011400 */
[----:B------:R-:W-:Y:S01]  /*0b40*/  UIMAD UR8, UR16, UR5, UR4 ;  /* 0x00000005100872a4 */ /* 0x000fe2000f8e0204 */
[----:B------:R-:W-:Y:S01]  /*0b50*/  LOP3.LUT R0, R0, 0xfffffff8, RZ, 0xc0, !PT ;  /* 0xfffffff800007812 */ /* 0x000fe200078ec0ff */
[----:B------:R-:W-:Y:S01]  /*0b60*/  USEL UR35, UR6, URZ, !UP3 ;  /* 0x0000003f06237287 */ /* 0x000fe2000d800000 */
[----:B------:R-:W-:Y:S01]  /*0b70*/  SHF.R.S32.HI R37, RZ, 0x1f, R93 ;  /* 0x0000001fff257819 */ /* 0x000fe2000001145d */
[----:B------:R-:W-:Y:S01]  /*0b80*/  ULDC.64 UR4, c[0x0][0x248] ;  /* 0x0000920000047ab9 */ /* 0x000fe20000000a00 */
[----:B-----5:R-:W-:Y:S01]  /*0b90*/  IADD3 R140, P0, R93, R10, RZ ;  /* 0x0000000a5d8c7210 */ /* 0x020fe20007f1e0ff */
[----:B------:R-:W-:Y:S01]  /*0ba0*/  IMAD.IADD R28, R177, 0x1, -R0 ;  /* 0x00000001b11c7824 */ /* 0x000fe200078e0a00 */
[----:B------:R-:W-:Y:S01]  /*0bb0*/  UIMAD UR4, UR35, UR4, URZ ;  /* 0x00000004230472a4 */ /* 0x000fe2000f8e023f */
[----:B------:R-:W-:Y:S01]  /*0bc0*/  IADD3 R123, -R93, UR23, RZ ;  /* 0x000000175d7b7c10 */ /* 0x000fe2000fffe1ff */
[----:B------:R-:W-:Y:S01]  /*0bd0*/  UIADD3 UR17, UR9, -0x1, URZ ;  /* 0xffffffff09117890 */ /* 0x000fe2000fffe03f */
[----:B------:R-:W-:Y:S01]  /*0be0*/  IMAD.SHL.U32 R32, R28, 0x8, RZ ;  /* 0x000000081c207824 */ /* 0x000fe200078e00ff */
[----:B------:R-:W-:Y:S01]  /*0bf0*/  LEA.HI.X.SX32 R153, R10, R37, 0x1, P0 ;  /* 0x000000250a997211 */ /* 0x000fe200000f0eff */
[----:B------:R-:W-:Y:S01]  /*0c00*/  USEL UR43, UR26, URZ, !UP3 ;  /* 0x0000003f1a2b7287 */ /* 0x000fe2000d800000 */
[----:B------:R-:W-:Y:S01]  /*0c10*/  LEA.HI R4, R4, R177, RZ, 0x6 ;  /* 0x000000b104047211 */ /* 0x000fe200078f30ff */
[----:B------:R-:W-:Y:S01]  /*0c20*/  UMOV UR37, 0x6 ;  /* 0x0000000600257882 */ /* 0x000fe20000000000 */
[----:B------:R-:W-:Y:S01]  /*0c30*/  SHF.R.S32.HI R33, RZ, 0x1f, R32 ;  /* 0x0000001fff217819 */ /* 0x000fe20000011420 */
[----:B------:R-:W-:Y:S01]  /*0c40*/  IMAD R0, R153, c[0x0][0x238], RZ ;  /* 0x00008e0099007a24 */ /* 0x000fe200078e02ff */
[----:B------:R-:W-:Y:S01]  /*0c50*/  USHF.R.S32.HI UR9, URZ, 0x1f, UR17 ;  /* 0x0000001f3f097899 */ /* 0x000fe20008011411 */
[----:B------:R-:W-:Y:S01]  /*0c60*/  IMAD.U32 R96, RZ, RZ, UR43 ;  /* 0x0000002bff607e24 */ /* 0x000fe2000f8e00ff */
[----:B------:R-:W-:Y:S01]  /*0c70*/  IADD3 R90, R32, 0x40, RZ ;  /* 0x00000040205a7810 */ /* 0x000fe20007ffe0ff */
[----:B------:R-:W-:Y:S01]  /*0c80*/  IMAD R0, R140, c[0x0][0x23c], R0 ;  /* 0x00008f008c007a24 */ /* 0x000fe200078e0200 */
[----:B------:R-:W-:Y:S01]  /*0c90*/  ISETP.GE.AND P6, PT, R32, c[0x0][0x1d4], PT ;  /* 0x0000750020007a0c */ /* 0x000fe20003fc6270 */
[----:B-1----:R-:W-:Y:S01]  /*0ca0*/  IMAD.WIDE.U32 R2, R140, c[0x0][0x238], R32 ;  /* 0x00008e008c027a25 */ /* 0x002fe200078e0020 */
[----:B------:R-:W-:Y:S01]  /*0cb0*/  ISETP.GE.AND P5, PT, R90, c[0x0][0x1d4], PT ;  /* 0x000075005a007a0c */ /* 0x000fe20003fa6270 */
[----:B------:R-:W-:Y:S01]  /*0cc0*/  USHF.R.S32.HI UR36, URZ, 0x1f, UR19 ;  /* 0x0000001f3f247899 */ /* 0x000fe20008011413 */
[----:B------:R-:W-:Y:S01]  /*0cd0*/  IADD3 R158, R93, 0x10, RZ ;  /* 0x000000105d9e7810 */ /* 0x000fe20007ffe0ff */
[----:B------:R-:W-:Y:S01]  /*0ce0*/  IMAD.IADD R3, R3, 0x1, R0 ;  /* 0x0000000103037824 */ /* 0x000fe200078e0200 */
[C---:B------:R-:W-:Y:S01]  /*0cf0*/  IADD3 R157, R93.reuse, 0x20, RZ ;  /* 0x000000205d9d7810 */ /* 0x040fe20007ffe0ff */
[----:B------:R-:W-:Y:S01]  /*0d00*/  IMAD.U32 R0, RZ, RZ, UR16 ;  /* 0x00000010ff007e24 */ /* 0x000fe2000f8e00ff */
[----:B------:R-:W-:Y:S01]  /*0d10*/  IADD3 R156, R93, 0x30, RZ ;  /* 0x000000305d9c7810 */ /* 0x000fe20007ffe0ff */
[----:B------:R-:W-:Y:S01]  /*0d20*/  IMAD.SHL.U32 R175, R160, 0x40, RZ ;  /* 0x00000040a0af7824 */ /* 0x000fe200078e00ff */
[----:B------:R-:W-:Y:S01]  /*0d30*/  ULDC UR27, c[0x0][0x1e4] ;  /* 0x00007900001b7ab9 */ /* 0x000fe20000000800 */
[----:B------:R-:W-:Y:S01]  /*0d40*/  IMAD.WIDE.U32 R2, R0, c[0x0][0x240], R2 ;  /* 0x0000900000027a25 */ /* 0x000fe200078e0002 */
[----:B------:R-:W-:Y:S01]  /*0d50*/  ULDC.U8 UR48, c[0x0][0x298] ;  /* 0x0000a60000307ab9 */ /* 0x000fe20000000000 */
[----:B------:R-:W-:Y:S01]  /*0d60*/  P2R R154, PR, RZ, 0x20 ;  /* 0x00000020ff9a7803 */ /* 0x000fe20000000000 */
[----:B------:R-:W-:Y:S01]  /*0d70*/  UMOV UR49, 0x30 ;  /* 0x0000003000317882 */ /* 0x000fe20000000000 */
[----:B------:R-:W-:Y:S01]  /*0d80*/  IMAD.U32 R0, RZ, RZ, UR17 ;  /* 0x00000011ff007e24 */ /* 0x000fe2000f8e00ff */
[----:B------:R-:W-:Y:S01]  /*0d90*/  IADD3 R3, R3, UR8, RZ ;  /* 0x0000000803037c10 */ /* 0x000fe2000fffe0ff */
[----:B------:R-:W-:Y:S01]  /*0da0*/  UIMAD UR8, UR43, UR5, UR4 ;  /* 0x000000052b0872a4 */ /* 0x000fe2000f8e0204 */
[----:B------:R-:W-:Y:S01]  /*0db0*/  IMAD.SHL.U32 R5, R93, 0x40, RZ ;  /* 0x000000405d057824 */ /* 0x000fe200078e00ff */
[----:B------:R-:W-:Y:S01]  /*0dc0*/  ULDC UR39, c[0x0][0x280] ;  /* 0x0000a00000277ab9 */ /* 0x000fe20000000800 */
[----:B------:R-:W-:Y:S01]  /*0dd0*/  IMAD R8, R0, -0x40, R123 ;  /* 0xffffffc000087824 */ /* 0x000fe200078e027b */
[----:B------:R-:W-:Y:S01]  /*0de0*/  ULDC.64 UR4, c[0x0][0x238] ;  /* 0x00008e0000047ab9 */ /* 0x000fe20000000a00 */
[----:B------:R-:W-:Y:S01]  /*0df0*/  IMAD.WIDE.U32 R128, R96, c[0x0][0x248], R2 ;  /* 0x0000920060807a25 */ /* 0x000fe200078e0002 */
[----:B------:R-:W-:Y:S01]  /*0e00*/  USHF.L.U64.HI UR14, UR4, UR37, UR5 ;  /* 0x00000025040e7299 */ /* 0x000fe20008010205 */
[----:B------:R-:W-:Y:S01]  /*0e10*/  LOP3.LUT R21, R5, 0x1c0, RZ, 0xc0, !PT ;  /* 0x000001c005157812 */ /* 0x000fe200078ec0ff */
[----:B------:R-:W-:Y:S01]  /*0e20*/  UIMAD.WIDE.U32 UR30, UR4, 0x20, URZ ;  /* 0x00000020041e78a5 */ /* 0x000fe2000f8e003f */
[C---:B------:R-:W-:Y:S01]  /*0e30*/  ISETP.GE.AND P0, PT, R8.reuse, 0x1, PT ;  /* 0x000000010800780c */ /* 0x040fe20003f06270 */
[----:B------:R-:W-:Y:S01]  /*0e40*/  UIMAD UR5, UR14, UR17, URZ ;  /* 0x000000110e0572a4 */ /* 0x000fe2000f8e023f */
[----:B------:R-:W-:Y:S01]  /*0e50*/  IADD3 R127, R129, UR8, RZ ;  /* 0x00000008817f7c10 */ /* 0x000fe2000fffe0ff */
[----:B------:R-:W-:Y:S01]  /*0e60*/  IMAD.MOV.U32 R126, RZ, RZ, R128 ;  /* 0x000000ffff7e7224 */ /* 0x000fe200078e0080 */
[----:B------:R-:W-:Y:S01]  /*0e70*/  ISETP.GE.AND P2, PT, R8, 0x11, PT ;  /* 0x000000110800780c */ /* 0x000fe20003f46270 */
[----:B------:R-:W-:Y:S01]  /*0e80*/  IMAD.SHL.U32 R4, R4, 0x8, RZ ;  /* 0x0000000804047824 */ /* 0x000fe200078e00ff */
[----:B------:R-:W-:Y:S01]  /*0e90*/  SHF.R.U32.HI R36, RZ, 0x3, R21 ;  /* 0x00000003ff247819 */ /* 0x000fe20000011615 */
[----:B------:R-:W-:Y:S01]  /*0ea0*/  IMAD.U32 R0, RZ, RZ, UR5 ;  /* 0x00000005ff007e24 */ /* 0x000fe2000f8e00ff */
[----:B------:R-:W-:Y:S01]  /*0eb0*/  ULDC.64 UR4, c[0x0][0x1e0] ;  /* 0x0000780000047ab9 */ /* 0x000fe20000000a00 */
[----:B------:R-:W-:Y:S01]  /*0ec0*/  IMAD.WIDE.U32 R2, R175, UR17, R126 ;  /* 0x00000011af027c25 */ /* 0x000fe2000f8e007e */
[----:B------:R-:W-:Y:S01]  /*0ed0*/  LOP3.LUT R31, R4, 0xfffffe00, RZ, 0xc0, !PT ;  /* 0xfffffe00041f7812 */ /* 0x000fe200078ec0ff */
[----:B------:R-:W-:Y:S01]  /*0ee0*/  ULDC UR40, c[0x0][0x290] ;  /* 0x0000a40000287ab9 */ /* 0x000fe20000000800 */
[----:B------:R-:W-:Y:S01]  /*0ef0*/  LOP3.LUT R4, R21, 0x38, R32, 0xf8, !PT ;  /* 0x0000003815047812 */ /* 0x000fe200078ef820 */
[----:B------:R-:W-:Y:S01]  /*0f00*/  IMAD R0, R175, UR9, R0 ;  /* 0x00000009af007c24 */ /* 0x000fe2000f8e0200 */
[C---:B------:R-:W-:Y:S01]  /*0f10*/  @P0 LEA R6, P1, R2.reuse, c[0x0][0x220], 0x1 ;  /* 0x0000880002060a11 */ /* 0x040fe200078208ff */
[----:B------:R-:W-:Y:S01]  /*0f20*/  IMAD.MOV.U32 R9, RZ, RZ, c[0x0][0x23c] ;  /* 0x00008f00ff097624 */ /* 0x000fe200078e00ff */
[----:B------:R-:W-:Y:S01]  /*0f30*/  LOP3.LUT R75, R31, R4, R36, 0xf6, !PT ;  /* 0x000000041f4b7212 */ /* 0x000fe200078ef624 */
[----:B------:R-:W-:Y:S01]  /*0f40*/  IMAD.IADD R3, R3, 0x1, R0 ;  /* 0x0000000103037824 */ /* 0x000fe200078e0200 */
[----:B------:R-:W-:Y:S01]  /*0f50*/  UIADD3 UR9, UR20, UR7, URZ ;  /* 0x0000000714097290 */ /* 0x000fe2000fffe03f */
[----:B------:R-:W-:Y:S01]  /*0f60*/  IMAD.SHL.U32 R121, R9, 0x20, RZ ;  /* 0x0000002009797824 */ /* 0x000fe200078e00ff */
[----:B------:R-:W-:Y:S01]  /*0f70*/  UIMAD.WIDE.U32 UR46, UR39, 0x30, URZ ;  /* 0x00000030272e78a5 */ /* 0x000fe2000f8e003f */
[----:B------:R-:W-:Y:S01]  /*0f80*/  IMAD.SHL.U32 R75, R75, 0x2, RZ ;  /* 0x000000024b4b7824 */ /* 0x000fe200078e00ff */
[----:B------:R-:W-:Y:S01]  /*0f90*/  @P0 LEA.HI.X R7, R2, c[0x0][0x224], R3, 0x1, P1 ;  /* 0x0000890002070a11 */ /* 0x000fe200008f0c03 */
[----:B------:R-:W-:Y:S01]  /*0fa0*/  IMAD.MOV.U32 R176, RZ, RZ, c[0x0][0x27c] ;  /* 0x00009f00ffb07624 */ /* 0x000fe200078e00ff */
[C---:B------:R-:W-:Y:S01]  /*0fb0*/  @P2 LEA R0, P1, R160.reuse, R2, 0x4 ;  /* 0x00000002a0002211 */ /* 0x040fe200078220ff */
[----:B------:R-:W-:Y:S01]  /*0fc0*/  USHF.R.S32.HI UR8, URZ, 0x1f, UR9 ;  /* 0x0000001f3f087899 */ /* 0x000fe20008011409 */
[----:B------:R-:W-:Y:S01]  /*0fd0*/  IADD3 R121, R121, UR31, RZ ;  /* 0x0000001f79797c10 */ /* 0x000fe2000fffe0ff */
[----:B------:R-:W-:Y:S01]  /*0fe0*/  @!PT LDS RZ, [RZ] ;  /* 0x00000000fffff984 */ /* 0x000fe20000000800 */
[----:B------:R-:W-:Y:S01]  /*0ff0*/  @!PT LDS RZ, [RZ] ;  /* 0x00000000fffff984 */ /* 0x000fe20000000800 */
[----:B------:R-:W-:Y:S01]  /*1000*/  @!PT LDS RZ, [RZ] ;  /* 0x00000000fffff984 */ /* 0x000fe20000000800 */
[----:B------:R1:W-:Y:S01]  /*1010*/  @P0 LDGSTS.E.BYPASS.LTC128B.128 [R75+0x4100], [R6.64], !P6 ;  /* 0x04100000064b0fae */ /* 0x0003e2000f101d5c */
[----:B------:R-:W-:Y:S01]  /*1020*/  @P2 LEA.HI.X R5, R160, R3, R9, 0x4, P1 ;  /* 0x00000003a0052211 */ /* 0x000fe200008f2409 */
[----:B------:R-:W-:Y:S01]  /*1030*/  UIMAD UR7, UR8, UR4, URZ ;  /* 0x00000004080772a4 */ /* 0x000fe2000f8e023f */
[----:B------:R-:W-:Y:S01]  /*1040*/  @P2 LEA R4, P1, R0, c[0x0][0x220], 0x1 ;  /* 0x0000880000042a11 */ /* 0x000fe200078208ff */
[----:B------:R1:W-:Y:S01]  /*1050*/  @P0 LDGSTS.E.BYPASS.LTC128B.128 [R75+0x6100], [R6.64+0x80], !P5 ;  /* 0x06100080064b0fae */ /* 0x0003e2000e901d5c */
[----:B------:R-:W-:Y:S01]  /*1060*/  ISETP.GT.AND P0, PT, R8, 0x30, PT ;  /* 0x000000300800780c */ /* 0x000fe20003f04270 */
[----:B------:R-:W-:Y:S01]  /*1070*/  UIMAD.WIDE.U32 UR32, UR9, UR4, URZ ;  /* 0x00000004092072a5 */ /* 0x000fe2000f8e003f */
[----:B------:R-:W-:Y:S01]  /*1080*/  @P2 LEA.HI.X R5, R0, c[0x0][0x224], R5, 0x1, P1 ;  /* 0x0000890000052a11 */ /* 0x000fe200008f0c05 */
[----:B------:R-:W-:Y:S01]  /*1090*/  UIMAD UR7, UR9, UR5, UR7 ;  /* 0x00000005090772a4 */ /* 0x000fe2000f8e0207 */
[----:B------:R-:W-:Y:S01]  /*10a0*/  ISETP.GE.AND P1, PT, R8, 0x21, PT ;  /* 0x000000210800780c */ /* 0x000fe20003f26270 */
[----:B------:R-:W-:Y:S01]  /*10b0*/  IMAD.SHL.U32 R28, R28, 0x4, RZ ;  /* 0x000000041c1c7824 */ /* 0x000fe200078e00ff */
[----:B------:R-:W-:Y:S01]  /*10c0*/  ULDC.64 UR4, c[0x0][0x1e8] ;  /* 0x00007a0000047ab9 */ /* 0x000fe20000000a00 */
[----:B------:R3:W-:Y:S01]  /*10d0*/  @P2 LDGSTS.E.BYPASS.LTC128B.128 [R75+0x4900], [R4.64], !P6 ;  /* 0x04900000044b2fae */ /* 0x0007e2000f101d5c */
[----:B------:R-:W-:Y:S01]  /*10e0*/  UIADD3 UR33, UR33, UR7, URZ ;  /* 0x0000000721217290 */ /* 0x000fe2000fffe03f */
[----:B------:R-:W-:Y:S01]  /*10f0*/  IMAD R8, R37, c[0x0][0x290], RZ ;  /* 0x0000a40025087a24 */ /* 0x000fe200078e02ff */
[----:B------:R-:W-:Y:S01]  /*1100*/  SHF.R.S32.HI R29, RZ, 0x1f, R28 ;  /* 0x0000001fff1d7819 */ /* 0x000fe2000001141c */
[----:B------:R3:W-:Y:S01]  /*1110*/  @P2 LDGSTS.E.BYPASS.LTC128B.128 [R75+0x6900], [R4.64+0x80], !P5 ;  /* 0x06900080044b2fae */ /* 0x0007e2000e901d5c */
[C---:B------:R-:W-:Y:S01]  /*1120*/  IMAD.WIDE.U32 R12, R93.reuse, c[0x0][0x280], R32 ;  /* 0x0000a0005d0c7a25 */ /* 0x040fe200078e0020 */
[----:B------:R-:W-:Y:S01]  /*1130*/  UIMAD.WIDE.U32 UR44, UR40, 0x30, URZ ;  /* 0x00000030282c78a5 */ /* 0x000fe2000f8e003f */
[----:B------:R-:W-:Y:S01]  /*1140*/  P2R R155, PR, RZ, 0x40 ;  /* 0x00000040ff9b7803 */ /* 0x000fe20000000000 */
[----:B------:R-:W-:Y:S01]  /*1150*/  USHF.L.U32 UR38, UR40, 0x6, URZ ;  /* 0x0000000628267899 */ /* 0x000fe2000800063f */
[C---:B------:R-:W-:Y:S01]  /*1160*/  IMAD R8, R93.reuse, c[0x0][0x294], R8 ;  /* 0x0000a5005d087a24 */ /* 0x040fe200078e0208 */
[----:B------:R-:W-:Y:S01]  /*1170*/  @P1 IADD3 R0, P2, R2, UR30, RZ ;  /* 0x0000001e02001c10 */ /* 0x000fe2000ff5e0ff */
[----:B------:R-:W-:-:S04]  /*1180*/  IMAD.WIDE.U32 R14, R93, c[0x0][0x290], R32 ;  /* 0x0000a4005d0e7a25 */ /* 0x000fc800078e0020 */
[----:B------:R-:W-:Y:S02]  /*1190*/  IMAD.U32 R16, RZ, RZ, UR16 ;  /* 0x00000010ff107e24 */ /* 0x000fe4000f8e00ff */
[----:B------:R-:W-:-:S04]  /*11a0*/  IMAD.WIDE.U32 R166, R93, c[0x0][0x1e0], RZ ;  /* 0x000078005da67a25 */ /* 0x000fc800078e00ff */
[----:B-1----:R-:W-:Y:S02]  /*11b0*/  @P0 IMAD R6, R9, 0x30, RZ ;  /* 0x0000003009060824 */ /* 0x002fe400078e02ff */
[----:B------:R-:W-:-:S04]  /*11c0*/  IMAD.WIDE.U32 R16, R16, c[0x0][0x210], R32 ;  /* 0x0000840010107a25 */ /* 0x000fc800078e0020 */
[----:B------:R-:W-:Y:S02]  /*11d0*/  IMAD.MOV.U32 R174, RZ, RZ, c[0x0][0x1e0] ;  /* 0x00007800ffae7624 */ /* 0x000fe400078e00ff */
[----:B------:R-:W-:Y:S02]  /*11e0*/  IMAD.MOV.U32 R161, RZ, RZ, c[0x0][0x290] ;  /* 0x0000a400ffa17624 */ /* 0x000fe400078e00ff */
[----:B---3--:R-:W-:Y:S01]  /*11f0*/  @P0 IMAD.WIDE.U32 R4, R160, 0x30, R2 ;  /* 0x00000030a0040825 */ /* 0x008fe200078e0002 */
[-C--:B------:R-:W-:Y:S02]  /*1200*/  SHF.L.U64.HI R165, R174, R38.reuse, c[0x0][0x1e4] ;  /* 0x00007900aea57619 */ /* 0x080fe40000010226 */
[----:B------:R-:W-:Y:S01]  /*1210*/  SHF.L.U64.HI R162, R161, R38, c[0x0][0x294] ;  /* 0x0000a500a1a27619 */ /* 0x000fe20000010226 */
[----:B------:R-:W-:Y:S01]  /*1220*/  @P1 IMAD.X R2, R121, 0x1, R3, P2 ;  /* 0x0000000179021824 */ /* 0x000fe200010e0603 */
[----:B------:R-:W-:Y:S01]  /*1230*/  @P0 LEA R24, P2, R4, c[0x0][0x220], 0x1 ;  /* 0x0000880004180a11 */ /* 0x000fe200078408ff */
[----:B------:R-:W-:-:S02]  /*1240*/  @P0 IMAD.IADD R3, R5, 0x1, R6 ;  /* 0x0000000105030824 */ /* 0x000fc400078e0206 */
[----:B------:R-:W-:-:S03]  /*1250*/  IMAD.WIDE.U32 R6, R93, c[0x0][0x290], R28 ;  /* 0x0000a4005d067a25 */ /* 0x000fc600078e001c */
[----:B------:R-:W-:Y:S01]  /*1260*/  @P0 LEA.HI.X R25, R4, c[0x0][0x224], R3, 0x1, P2 ;  /* 0x0000890004190a11 */ /* 0x000fe200010f0c03 */
[----:B------:R-:W-:Y:S01]  /*1270*/  IMAD.U32 R3, RZ, RZ, UR26 ;  /* 0x0000001aff037e24 */ /* 0x000fe2000f8e00ff */
[C---:B------:R-:W-:Y:S01]  /*1280*/  @P1 LEA R22, P2, R0.reuse, c[0x0][0x220], 0x1 ;  /* 0x0000880000161a11 */ /* 0x040fe200078408ff */
[----:B------:R-:W-:Y:S02]  /*1290*/  IMAD.IADD R7, R7, 0x1, R8 ;  /* 0x0000000107077824 */ /* 0x000fe400078e0208 */
[----:B------:R-:W-:Y:S01]  /*12a0*/  IMAD.MOV.U32 R159, RZ, RZ, 0x5 ;  /* 0x00000005ff9f7424 */ /* 0x000fe200078e00ff */
[----:B------:R-:W-:Y:S01]  /*12b0*/  @P1 LEA.HI.X R23, R0, c[0x0][0x224], R2, 0x1, P2 ;  /* 0x0000890000171a11 */ /* 0x000fe200010f0c02 */
[----:B------:R-:W-:Y:S01]  /*12c0*/  IMAD.U32 R2, RZ, RZ, UR6 ;  /* 0x00000006ff027e24 */ /* 0x000fe2000f8e00ff */
[----:B------:R-:W-:Y:S01]  /*12d0*/  ISETP.GE.AND P2, PT, R32, c[0x0][0x27c], PT ;  /* 0x00009f0020007a0c */ /* 0x000fe20003f46270 */
[----:B------:R-:W-:Y:S01]  /*12e0*/  IMAD.SHL.U32 R0, R176, 0x2, RZ ;  /* 0x00000002b0007824 */ /* 0x000fe200078e00ff */
[----:B------:R-:W-:Y:S01]  /*12f0*/  UIMAD UR6, UR15, UR4, URZ ;  /* 0x000000040f0672a4 */ /* 0x000fe2000f8e023f */
[----:B------:R1:W-:Y:S01]  /*1300*/  @P1 LDGSTS.E.BYPASS.LTC128B.128 [R75+0x5100], [R22.64], !P6 ;  /* 0x05100000164b1fae */ /* 0x0003e2000f101d5c */
[----:B------:R-:W-:Y:S01]  /*1310*/  SEL R4, RZ, c[0x0][0x27c], !P2 ;  /* 0x00009f00ff047a07 */ /* 0x000fe20005000000 */
[----:B------:R-:W-:Y:S01]  /*1320*/  IMAD.MOV.U32 R164, RZ, RZ, c[0x0][0x280] ;  /* 0x0000a000ffa47624 */ /* 0x000fe200078e00ff */
[----:B------:R-:W-:Y:S01]  /*1330*/  UIMAD UR5, UR16, UR5, UR6 ;  /* 0x00000005100572a4 */ /* 0x000fe2000f8e0206 */
[----:B------:R1:W-:Y:S01]  /*1340*/  @P1 LDGSTS.E.BYPASS.LTC128B.128 [R75+0x7100], [R22.64+0x80], !P5 ;  /* 0x07100080164b1fae */ /* 0x0003e2000e901d5c */
[----:B------:R-:W-:Y:S01]  /*1350*/  IADD3 R151, P1, R93, UR9, RZ ;  /* 0x000000095d977c10 */ /* 0x000fe2000ff3e0ff */
[----:B------:R-:W-:Y:S01]  /*1360*/  ULDC.64 UR6, c[0x0][0x260] ;  /* 0x0000980000067ab9 */ /* 0x000fe20000000a00 */
[----:B------:R-:W-:Y:S01]  /*1370*/  IMAD.WIDE.U32 R172, R158, c[0x0][0x1e0], RZ ;  /* 0x000078009eac7a25 */ /* 0x000fe200078e00ff */
[----:B------:R-:W-:Y:S01]  /*1380*/  UIMAD UR6, UR15, UR6, URZ ;  /* 0x000000060f0672a4 */ /* 0x000fe2000f8e023f */
[----:B------:R1:W-:Y:S01]  /*1390*/  @P0 LDGSTS.E.BYPASS.LTC128B.128 [R75+0x5900], [R24.64], !P6 ;  /* 0x05900000184b0fae */ /* 0x0003e2000f101d5c */
[----:B------:R-:W-:Y:S01]  /*13a0*/  @P2 IADD3 R0, -R0, c[0x0][0x1d4], RZ ;  /* 0x0000750000002a10 */ /* 0x000fe20007ffe1ff */
[----:B------:R-:W-:Y:S01]  /*13b0*/  IMAD.WIDE.U32 R170, R157, c[0x0][0x1e0], RZ ;  /* 0x000078009daa7a25 */ /* 0x000fe200078e00ff */
[----:B------:R-:W-:Y:S01]  /*13c0*/  ISETP.GE.AND P2, PT, R176, 0x1, PT ;  /* 0x00000001b000780c */ /* 0x000fe20003f46270 */
[----:B------:R-:W-:Y:S01]  /*13d0*/  UIMAD UR6, UR16, UR7, UR6 ;  /* 0x00000007100672a4 */ /* 0x000fe2000f8e0206 */
[----:B------:R1:W-:Y:S01]  /*13e0*/  @P0 LDGSTS.E.BYPASS.LTC128B.128 [R75+0x7900], [R24.64+0x80], !P5 ;  /* 0x07900080184b0fae */ /* 0x0003e2000e901d5c */
[----:B------:R-:W-:Y:S01]  /*13f0*/  IADD3.X R150, R37, UR8, RZ, P1, !PT ;  /* 0x0000000825967c10 */ /* 0x000fe20008ffe4ff */
[----:B------:R-:W-:Y:S01]  /*1400*/  IMAD.WIDE.U32 R168, R156, c[0x0][0x1e0], RZ ;  /* 0x000078009ca87a25 */ /* 0x000fe200078e00ff */
[-C--:B------:R-:W-:Y:S01]  /*1410*/  SHF.L.U64.HI R174, R174, R159.reuse, c[0x0][0x1e4] ;  /* 0x00007900aeae7619 */ /* 0x080fe2000001029f */
[----:B------:R-:W0:Y:S01]  /*1420*/  LDGDEPBAR ;  /* 0x00000000000079af */ /* 0x000e220000000000 */
[----:B------:R-:W-:-:S02]  /*1430*/  SHF.L.U64.HI R163, R164, R159, c[0x0][0x284] ;  /* 0x0000a100a4a37619 */ /* 0x000fc4000001029f */
[-C--:B------:R-:W-:Y:S02]  /*1440*/  SHF.L.U64.HI R161, R161, R159.reuse, c[0x0][0x294] ;  /* 0x0000a500a1a17619 */ /* 0x080fe4000001029f */
[C---:B------:R-:W-:Y:S01]  /*1450*/  SHF.L.U64.HI R159, R160.reuse, R159, c[0x0][0x23c] ;  /* 0x00008f00a09f7619 */ /* 0x040fe2000001029f */
[----:B------:R-:W-:Y:S01]  /*1460*/  IMAD.SHL.U32 R160, R160, 0x20, RZ ;  /* 0x00000020a0a07824 */ /* 0x000fe200078e00ff */
[----:B------:R-:W-:Y:S01]  /*1470*/  SHF.L.U64.HI R164, R164, R38, c[0x0][0x284] ;  /* 0x0000a100a4a47619 */ /* 0x000fe20000010226 */
[----:B------:R-:W-:Y:S01]  /*1480*/  BAR.SYNC.DEFER_BLOCKING 0x0 ;  /* 0x0000000000007b1d */ /* 0x000fe20000010000 */
[----:B------:R-:W-:Y:S02]  /*1490*/  ISETP.GE.AND P5, PT, R32, c[0x0][0x1d4], PT ;  /* 0x0000750020007a0c */ /* 0x000fe40003fa6270 */
[----:B--2---:R-:W-:Y:S01]  /*14a0*/  @P3 SHF.R.S32.HI R19, RZ, 0x1f, R18 ;  /* 0x0000001fff133819 */ /* 0x004fe20000011412 */
[----:B------:R-:W-:Y:S02]  /*14b0*/  @!P3 IMAD.MOV.U32 R19, RZ, RZ, R2 ;  /* 0x000000ffff13b224 */ /* 0x000fe400078e0002 */
[----:B------:R-:W-:-:S02]  /*14c0*/  IMAD.U32 R2, RZ, RZ, UR30 ;  /* 0x0000001eff027e24 */ /* 0x000fc4000f8e00ff */
[----:B------:R-:W-:Y:S01]  /*14d0*/  @!P3 IMAD.MOV.U32 R18, RZ, RZ, R3 ;  /* 0x000000ffff12b224 */ /* 0x000fe200078e0003 */
[----:B------:R-:W-:Y:S01]  /*14e0*/  ISETP.NE.AND P3, PT, RZ, UR48, PT ;  /* 0x00000030ff007c0c */ /* 0x000fe2000bf65270 */
[----:B------:R-:W-:Y:S01]  /*14f0*/  IMAD.U32 R3, RZ, RZ, UR31 ;  /* 0x0000001fff037e24 */ /* 0x000fe2000f8e00ff */
[----:B------:R-:W-:Y:S01]  /*1500*/  IADD3 R122, P2, R2, 0x80, RZ ;  /* 0x00000080027a7810 */ /* 0x000fe20007f5e0ff */
[----:B------:R-:W-:Y:S01]  /*1510*/  IMAD.IADD R2, R32, 0x1, R4 ;  /* 0x0000000120027824 */ /* 0x000fe200078e0204 */
[----:B------:R-:W-:Y:S01]  /*1520*/  SHF.R.S32.HI R3, RZ, 0x1f, R0 ;  /* 0x0000001fff037819 */ /* 0x000fe20000011400 */
[----:B------:R-:W-:Y:S01]  /*1530*/  UIMAD.WIDE.U32 UR30, UR16, UR4, UR32 ;  /* 0x00000004101e72a5 */ /* 0x000fe2000f8e0020 */
[----:B------:R-:W-:Y:S01]  /*1540*/  P2R R152, PR, RZ, 0x8 ;  /* 0x00000008ff987803 */ /* 0x000fe20000000000 */
[----:B------:R-:W-:Y:S01]  /*1550*/  IMAD.X R121, RZ, RZ, R121, P2 ;  /* 0x000000ffff797224 */ /* 0x000fe200010e0679 */
[----:B------:R-:W-:Y:S01]  /*1560*/  LEA.HI R34, R3, R0, RZ, 0x4 ;  /* 0x0000000003227211 */ /* 0x000fe200078f20ff */
[----:B------:R-:W-:Y:S01]  /*1570*/  UIADD3 UR25, UR31, UR5, URZ ;  /* 0x000000051f197290 */ /* 0x000fe2000fffe03f */
[----:B------:R-:W-:Y:S01]  /*1580*/  SHF.R.S32.HI R0, RZ, 0x1f, R2 ;  /* 0x0000001fff007819 */ /* 0x000fe20000011402 */
[----:B------:R-:W-:Y:S01]  /*1590*/  IMAD.U32 R4, RZ, RZ, UR30 ;  /* 0x0000001eff047e24 */ /* 0x000fe2000f8e00ff */
[----:B------:R-:W-:Y:S01]  /*15a0*/  ULDC.64 UR4, c[0x0][0x210] ;  /* 0x0000840000047ab9 */ /* 0x000fe20000000a00 */
[----:B------:R-:W-:Y:S01]  /*15b0*/  IMAD.U32 R5, RZ, RZ, UR31 ;  /* 0x0000001fff057e24 */ /* 0x000fe2000f8e00ff */
[CC--:B------:R-:W-:Y:S01]  /*15c0*/  LEA.HI R20, R0.reuse, R2.reuse, RZ, 0x3 ;  /* 0x0000000200147211 */ /* 0x0c0fe200078f18ff */
[----:B------:R-:W-:Y:S01]  /*15d0*/  IMAD.MOV.U32 R88, RZ, RZ, R4 ;  /* 0x000000ffff587224 */ /* 0x000fe200078e0004 */
[----:B------:R-:W-:Y:S01]  /*15e0*/  LEA.HI R35, R0, R2, RZ, 0x6 ;  /* 0x0000000200237211 */ /* 0x000fe200078f30ff */
[----:B------:R-:W-:Y:S01]  /*15f0*/  IMAD.U32 R2, RZ, RZ, UR16 ;  /* 0x00000010ff027e24 */ /* 0x000fe2000f8e00ff */
[----:B------:R-:W-:Y:S01]  /*1600*/  UIMAD UR4, UR15, UR4, URZ ;  /* 0x000000040f0472a4 */ /* 0x000fe2000f8e023f */
[----:B------:R-:W-:Y:S01]  /*1610*/  IMAD R0, R37, c[0x0][0x280], RZ ;  /* 0x0000a00025007a24 */ /* 0x000fe200078e02ff */
[----:B------:R-:W-:Y:S01]  /*1620*/  LOP3.LUT R110, R20, 0xfffffff8, RZ, 0xc0, !PT ;  /* 0xfffffff8146e7812 */ /* 0x000fe200078ec0ff */
[----:B------:R-:W-:Y:S01]  /*1630*/  IMAD.WIDE.U32 R2, R2, c[0x0][0x260], R32 ;  /* 0x0000980002027a25 */ /* 0x000fe200078e0020 */
[----:B------:R-:W-:-:S02]  /*1640*/  UIMAD UR4, UR16, UR5, UR4 ;  /* 0x00000005100472a4 */ /* 0x000fc4000f8e0204 */
[----:B------:R-:W-:Y:S01]  /*1650*/  SHF.R.S32.HI R120, RZ, 0x1f, R110 ;  /* 0x0000001fff787819 */ /* 0x000fe2000001146e */
[----:B------:R-:W-:Y:S01]  /*1660*/  IMAD R0, R93, c[0x0][0x284], R0 ;  /* 0x0000a1005d007a24 */ /* 0x000fe200078e0200 */
[----:B------:R-:W-:Y:S01]  /*1670*/  IADD3 R11, R3, UR6, RZ ;  /* 0x00000006030b7c10 */ /* 0x000fe2000fffe0ff */
[----:B------:R-:W-:Y:S01]  /*1680*/  IMAD.WIDE.U32 R4, R93, c[0x0][0x280], R28 ;  /* 0x0000a0005d047a25 */ /* 0x000fe200078e001c */
[----:B------:R-:W-:Y:S01]  /*1690*/  IADD3 R17, R17, UR4, RZ ;  /* 0x0000000411117c10 */ /* 0x000fe2000fffe0ff */
[----:B------:R-:W-:Y:S02]  /*16a0*/  ULDC.64 UR6, c[0x0][0x1e0] ;  /* 0x0000780000067ab9 */ /* 0x000fe40000000a00 */
[----:B------:R-:W-:Y:S01]  /*16b0*/  IMAD.IADD R9, R5, 0x1, R0 ;  /* 0x0000000105097824 */ /* 0x000fe200078e0200 */
[----:B------:R-:W-:Y:S01]  /*16c0*/  USHF.L.U32 UR30, UR6, 0x4, URZ ;  /* 0x00000004061e7899 */ /* 0x000fe2000800063f */
[----:B------:R-:W-:Y:S01]  /*16d0*/  IMAD.IADD R5, R0, 0x1, R13 ;  /* 0x0000000100057824 */ /* 0x000fe200078e020d */
[----:B------:R-:W-:Y:S01]  /*16e0*/  ULDC.64 UR4, c[0x0][0x280] ;  /* 0x0000a00000047ab9 */ /* 0x000fe20000000a00 */
[----:B------:R-:W-:Y:S01]  /*16f0*/  IMAD.IADD R3, R8, 0x1, R15 ;  /* 0x0000000108037824 */ /* 0x000fe200078e020f */
[----:B------:R-:W-:Y:S01]  /*1700*/  UIMAD UR4, UR36, UR4, URZ ;  /* 0x00000004240472a4 */ /* 0x000fe2000f8e023f */
[----:B------:R-:W-:Y:S01]  /*1710*/  IMAD.MOV.U32 R8, RZ, RZ, R4 ;  /* 0x000000ffff087224 */ /* 0x000fe200078e0004 */
[----:B------:R-:W-:Y:S01]  /*1720*/  UIMAD UR34, UR7, 0x30, URZ ;  /* 0x00000030072278a4 */ /* 0x000fe2000f8e023f */
[----:B------:R-:W-:Y:S01]  /*1730*/  IMAD.U32 R0, RZ, RZ, UR19 ;  /* 0x00000013ff007e24 */ /* 0x000fe2000f8e00ff */
[----:B------:R-:W-:Y:S01]  /*1740*/  USHF.L.U64.HI UR27, UR6, UR37, UR27 ;  /* 0x00000025061b7299 */ /* 0x000fe2000801021b */
[----:B------:R-:W-:Y:S01]  /*1750*/  IMAD.MOV.U32 R4, RZ, RZ, R12 ;  /* 0x000000ffff047224 */ /* 0x000fe200078e000c */
[----:B------:R-:W-:Y:S01]  /*1760*/  UIMAD.WIDE.U32 UR32, UR6, 0x30, URZ ;  /* 0x00000030062078a5 */ /* 0x000fe2000f8e003f */
[----:B------:R-:W-:Y:S01]  /*1770*/  IMAD.WIDE.U32 R104, R0, c[0x0][0x280], R8 ;  /* 0x0000a00000687a25 */ /* 0x000fe200078e0008 */
[----:B------:R-:W-:-:S02]  /*1780*/  USHF.L.U32 UR31, UR6, 0x6, URZ ;  /* 0x00000006061f7899 */ /* 0x000fc4000800063f */
[----:B------:R-:W-:Y:S01]  /*1790*/  UIMAD UR41, UR19, UR5, UR4 ;  /* 0x00000005132972a4 */ /* 0x000fe2000f8e0204 */
[----:B------:R-:W-:Y:S02]  /*17a0*/  IMAD.U32 R9, RZ, RZ, UR19 ;  /* 0x00000013ff097e24 */ /* 0x000fe4000f8e00ff */
[----:B------:R-:W-:Y:S01]  /*17b0*/  IMAD.U32 R8, RZ, RZ, UR19 ;  /* 0x00000013ff087e24 */ /* 0x000fe2000f8e00ff */
[----:B------:R-:W-:Y:S01]  /*17c0*/  ULDC.64 UR4, c[0x0][0x268] ;  /* 0x00009a0000047ab9 */ /* 0x000fe20000000a00 */
[----:B------:R-:W-:Y:S01]  /*17d0*/  IMAD.MOV.U32 R10, RZ, RZ, R2 ;  /* 0x000000ffff0a7224 */ /* 0x000fe200078e0002 */
[----:B------:R-:W-:Y:S01]  /*17e0*/  UIMAD UR4, UR35, UR4, URZ ;  /* 0x00000004230472a4 */ /* 0x000fe2000f8e023f */
[----:B------:R-:W-:Y:S01]  /*17f0*/  IMAD.MOV.U32 R2, RZ, RZ, R14 ;  /* 0x000000ffff027224 */ /* 0x000fe200078e000e */
[----:B------:R-:W-:Y:S01]  /*1800*/  IADD3 R118, R105, UR41, RZ ;  /* 0x0000002969767c10 */ /* 0x000fe2000fffe0ff */
[----:B------:R-:W-:Y:S01]  /*1810*/  IMAD.WIDE.U32 R102, R9, c[0x0][0x290], R6 ;  /* 0x0000a40009667a25 */ /* 0x000fe200078e0006 */
[----:B------:R-:W-:Y:S01]  /*1820*/  SHF.R.S32.HI R6, RZ, 0x1f, R158 ;  /* 0x0000001fff067819 */ /* 0x000fe2000001149e */
[----:B------:R-:W-:-:S02]  /*1830*/  UIMAD UR43, UR43, UR5, UR4 ;  /* 0x000000052b2b72a4 */ /* 0x000fc4000f8e0204 */
[----:B------:R-:W-:Y:S01]  /*1840*/  IMAD.WIDE.U32 R100, R8, c[0x0][0x280], R4 ;  /* 0x0000a00008647a25 */ /* 0x000fe200078e0004 */
[----:B------:R-:W-:Y:S01]  /*1850*/  SHF.R.S32.HI R5, RZ, 0x1f, R157 ;  /* 0x0000001fff057819 */ /* 0x000fe2000001149d */
[----:B------:R-:W-:Y:S01]  /*1860*/  ULDC UR35, c[0x0][0x284] ;  /* 0x0000a10000237ab9 */ /* 0x000fe20000000800 */
[----:B------:R-:W-:Y:S01]  /*1870*/  LEA.HI R6, R6, R158, RZ, 0x3 ;  /* 0x0000009e06067211 */ /* 0x000fe200078f18ff */
[----:B------:R-:W-:Y:S01]  /*1880*/  IMAD.WIDE.U32 R98, R0, c[0x0][0x290], R2 ;  /* 0x0000a40000627a25 */ /* 0x000fe200078e0002 */
[----:B------:R-:W-:Y:S01]  /*1890*/  SHF.R.S32.HI R0, RZ, 0x1f, R156 ;  /* 0x0000001fff007819 */ /* 0x000fe2000001149c */
[----:B------:R-:W-:Y:S01]  /*18a0*/  ULDC UR4, c[0x0][0x294] ;  /* 0x0000a50000047ab9 */ /* 0x000fe20000000800 */
[----:B------:R-:W-:Y:S01]  /*18b0*/  LEA.HI R5, R5, R157, RZ, 0x3 ;  /* 0x0000009d05057211 */ /* 0x000fe200078f18ff */
[----:B------:R-:W-:Y:S01]  /*18c0*/  IMAD.SHL.U32 R7, R6, 0x40, RZ ;  /* 0x0000004006077824 */ /* 0x000fe200078e00ff */
[----:B------:R-:W-:Y:S01]  /*18d0*/  LEA.HI R0, R0, R156, RZ, 0x3 ;  /* 0x0000009c00007211 */ /* 0x000fe200078f18ff */
[----:B------:R-:W-:Y:S01]  /*18e0*/  IMAD.SHL.U32 R4, R158, 0x40, RZ ;  /* 0x000000409e047824 */ /* 0x000fe200078e00ff */
[----:B------:R-:W-:Y:S01]  /*18f0*/  LOP3.LUT R8, R21, 0x38, R20, 0xf8, !PT ;  /* 0x0000003815087812 */ /* 0x000fe200078ef814 */
[----:B------:R-:W-:Y:S01]  /*1900*/  IMAD.SHL.U32 R6, R5, 0x40, RZ ;  /* 0x0000004005067824 */ /* 0x000fe200078e00ff */
[----:B------:R-:W-:Y:S01]  /*1910*/  SHF.R.S32.HI R5, RZ, 0x4, R34 ;  /* 0x00000004ff057819 */ /* 0x000fe20000011422 */
[----:B------:R-:W-:Y:S01]  /*1920*/  IMAD.SHL.U32 R3, R157, 0x40, RZ ;  /* 0x000000409d037824 */ /* 0x000fe200078e00ff */
[----:B------:R-:W-:Y:S01]  /*1930*/  LOP3.LUT R4, R4, 0x1c0, RZ, 0xc0, !PT ;  /* 0x000001c004047812 */ /* 0x000fe200078ec0ff */
[----:B------:R-:W-:Y:S01]  /*1940*/  IMAD.SHL.U32 R2, R156, 0x40, RZ ;  /* 0x000000409c027824 */ /* 0x000fe200078e00ff */
[----:B------:R-:W-:Y:S01]  /*1950*/  LEA.HI.SX32 R5, R20, R5, 0x1d ;  /* 0x0000000514057211 */ /* 0x000fe200078feaff */
[----:B------:R-:W-:Y:S01]  /*1960*/  IMAD.SHL.U32 R0, R0, 0x40, RZ ;  /* 0x0000004000007824 */ /* 0x000fe200078e00ff */
[----:B------:R-:W-:Y:S01]  /*1970*/  LOP3.LUT R3, R3, 0x1c0, RZ, 0xc0, !PT ;  /* 0x000001c003037812 */ /* 0x000fe200078ec0ff */
[----:B------:R-:W-:Y:S01]  /*1980*/  IMAD.WIDE.U32 R96, R96, c[0x0][0x268], R10 ;  /* 0x00009a0060607a25 */ /* 0x000fe200078e000a */
[----:B------:R-:W-:Y:S01]  /*1990*/  LOP3.LUT R2, R2, 0x1c0, RZ, 0xc0, !PT ;  /* 0x000001c002027812 */ /* 0x000fe200078ec0ff */
[----:B------:R-:W-:Y:S01]  /*19a0*/  USHF.L.U32 UR5, UR39, 0x5, URZ ;  /* 0x0000000527057899 */ /* 0x000fe2000800063f */
[----:B------:R-:W-:Y:S01]  /*19b0*/  LOP3.LUT R9, R0, 0xfffffe00, RZ, 0xc0, !PT ;  /* 0xfffffe0000097812 */ /* 0x000fe200078ec0ff */
[----:B------:R-:W-:Y:S01]  /*19c0*/  IMAD.SHL.U32 R0, R35, 0x40, RZ ;  /* 0x0000004023007824 */ /* 0x000fe200078e00ff */
[----:B------:R-:W-:Y:S01]  /*19d0*/  LOP3.LUT R11, R7, 0xfffffe00, RZ, 0xc0, !PT ;  /* 0xfffffe00070b7812 */ /* 0x000fe200078ec0ff */
[----:B------:R-:W-:Y:S01]  /*19e0*/  IMAD.SHL.U32 R92, R5, 0x8, RZ ;  /* 0x00000008055c7824 */ /* 0x000fe200078e00ff */
[----:B------:R-:W-:Y:S01]  /*19f0*/  LOP3.LUT R10, R6, 0xfffffe00, RZ, 0xc0, !PT ;  /* 0xfffffe00060a7812 */ /* 0x000fe200078ec0ff */
[----:B------:R-:W-:Y:S01]  /*1a00*/  IMAD.U32 R89, RZ, RZ, UR25 ;  /* 0x00000019ff597e24 */ /* 0x000fe2000f8e00ff */
[----:B------:R-:W-:Y:S01]  /*1a10*/  SHF.R.U32.HI R26, RZ, 0x3, R4 ;  /* 0x00000003ff1a7819 */ /* 0x000fe20000011604 */
[----:B------:R-:W-:Y:S01]  /*1a20*/  USHF.L.U32 UR25, UR6, 0x5, URZ ;  /* 0x0000000506197899 */ /* 0x000fe2000800063f */
[----:B------:R-:W-:-:S02]  /*1a30*/  LOP3.LUT R7, R4, 0x38, R20, 0xf8, !PT ;  /* 0x0000003804077812 */ /* 0x000fc400078ef814 */
[----:B------:R-:W-:Y:S01]  /*1a40*/  SHF.R.S32.HI R6, RZ, 0x1f, R5 ;  /* 0x0000001fff067819 */ /* 0x000fe20000011405 */
[----:B------:R-:W-:Y:S01]  /*1a50*/  ULDC.64 UR6, c[0x0][0x290] ;  /* 0x0000a40000067ab9 */ /* 0x000fe20000000a00 */
[----:B------:R-:W-:Y:S01]  /*1a60*/  SHF.R.U32.HI R27, RZ, 0x3, R3 ;  /* 0x00000003ff1b7819 */ /* 0x000fe20000011603 */
[----:B------:R-:W-:Y:S01]  /*1a70*/  UIMAD UR6, UR36, UR6, URZ ;  /* 0x00000006240672a4 */ /* 0x000fe2000f8e023f */
[----:B------:R-:W-:Y:S01]  /*1a80*/  SHF.R.U32.HI R30, RZ, 0x3, R2 ;  /* 0x00000003ff1e7819 */ /* 0x000fe20000011602 */
[----:B------:R-:W-:Y:S01]  /*1a90*/  USHF.L.U32 UR36, UR39, 0x6, URZ ;  /* 0x0000000627247899 */ /* 0x000fe2000800063f */
[--C-:B------:R-:W-:Y:S01]  /*1aa0*/  LOP3.LUT R12, R3, 0x38, R20.reuse, 0xf8, !PT ;  /* 0x00000038030c7812 */ /* 0x100fe200078ef814 */
[----:B------:R-:W-:Y:S01]  /*1ab0*/  UIMAD UR42, UR19, UR7, UR6 ;  /* 0x00000007132a72a4 */ /* 0x000fe2000f8e0206 */
[----:B------:R-:W-:Y:S01]  /*1ac0*/  LOP3.LUT R14, R2, 0x38, R20, 0xf8, !PT ;  /* 0x00000038020e7812 */ /* 0x000fe200078ef814 */
[----:B------:R-:W-:Y:S01]  /*1ad0*/  UIMAD UR7, UR49, UR35, URZ ;  /* 0x00000023310772a4 */ /* 0x000fe2000f8e023f */
[----:B------:R-:W-:Y:S01]  /*1ae0*/  LOP3.LUT R13, R8, R36, RZ, 0x3c, !PT ;  /* 0x00000024080d7212 */ /* 0x000fe200078e3cff */
[----:B------:R-:W-:Y:S01]  /*1af0*/  UIMAD UR49, UR49, UR4, URZ ;  /* 0x00000004313172a4 */ /* 0x000fe2000f8e023f */
[----:B------:R-:W-:Y:S01]  /*1b00*/  LOP3.LUT R0, R0, 0xfffff000, RZ, 0xc0, !PT ;  /* 0xfffff00000007812 */ /* 0x000fe200078ec0ff */
[----:B------:R-:W-:Y:S01]  /*1b10*/  USHF.L.U64.HI UR35, UR39, UR37, UR35 ;  /* 0x0000002527237299 */ /* 0x000fe20008010223 */
[----:B------:R-:W-:Y:S01]  /*1b20*/  LEA.HI R15, R6, R5, RZ, 0x3 ;  /* 0x00000005060f7211 */ /* 0x000fe200078f18ff */
[----:B------:R-:W-:Y:S01]  /*1b30*/  USHF.L.U64.HI UR37, UR40, UR37, UR4 ;  /* 0x0000002528257299 */ /* 0x000fe20008010204 */
[----:B------:R-:W-:Y:S01]  /*1b40*/  LOP3.LUT R8, R7, R26, RZ, 0x3c, !PT ;  /* 0x0000001a07087212 */ /* 0x000fe200078e3cff */
[----:B------:R-:W-:Y:S01]  /*1b50*/  USHF.L.U32 UR6, UR40, 0x5, URZ ;  /* 0x0000000528067899 */ /* 0x000fe2000800063f */
[----:B------:R-:W-:Y:S01]  /*1b60*/  LOP3.LUT R7, R12, R27, RZ, 0x3c, !PT ;  /* 0x0000001b0c077212 */ /* 0x000fe200078e3cff */
[----:B------:R-:W-:Y:S01]  /*1b70*/  UIADD3 UR4, UR33, UR34, URZ ;  /* 0x0000002221047290 */ /* 0x000fe2000fffe03f */
[----:B------:R-:W-:Y:S01]  /*1b80*/  LOP3.LUT R6, R14, R30, RZ, 0x3c, !PT ;  /* 0x0000001e0e067212 */ /* 0x000fe200078e3cff */
[----:B------:R-:W-:Y:S01]  /*1b90*/  USHF.L.U32 UR39, UR39, 0x4, URZ ;  /* 0x0000000427277899 */ /* 0x000fe2000800063f */
[-C--:B------:R-:W-:Y:S01]  /*1ba0*/  IADD3 R34, R13, R0.reuse, R31 ;  /* 0x000000000d227210 */ /* 0x080fe20007ffe01f */
[----:B------:R-:W-:Y:S01]  /*1bb0*/  USHF.L.U32 UR40, UR40, 0x4, URZ ;  /* 0x0000000428287899 */ /* 0x000fe2000800063f */
[-C--:B------:R-:W-:Y:S01]  /*1bc0*/  IADD3 R14, R8, R0.reuse, R11 ;  /* 0x00000000080e7210 */ /* 0x080fe20007ffe00b */
[----:B------:R-:W-:Y:S01]  /*1bd0*/  UIADD3 UR7, UR47, UR7, URZ ;  /* 0x000000072f077290 */ /* 0x000fe2000fffe03f */
[-C--:B------:R-:W-:Y:S01]  /*1be0*/  IADD3 R13, R7, R0.reuse, R10 ;  /* 0x00000000070d7210 */ /* 0x080fe20007ffe00a */
[----:B------:R-:W-:Y:S01]  /*1bf0*/  IMAD.SHL.U32 R144, R34, 0x2, RZ ;  /* 0x0000000222907824 */ /* 0x000fe200078e00ff */
[----:B------:R-:W-:Y:S01]  /*1c00*/  IADD3 R12, R6, R0, R9 ;  /* 0x00000000060c7210 */ /* 0x000fe20007ffe009 */
[----:B------:R-:W-:Y:S01]  /*1c10*/  IMAD.SHL.U32 R0, R15, 0x200, RZ ;  /* 0x000002000f007824 */ /* 0x000fe200078e00ff */
[--C-:B------:R-:W-:Y:S01]  /*1c20*/  LOP3.LUT R2, R2, 0x38, R92.reuse, 0xf8, !PT ;  /* 0x0000003802027812 */ /* 0x100fe200078ef85c */
[----:B------:R-:W-:Y:S01]  /*1c30*/  IMAD.SHL.U32 R143, R14, 0x2, RZ ;  /* 0x000000020e8f7824 */ /* 0x000fe200078e00ff */
[--C-:B------:R-:W-:Y:S01]  /*1c40*/  LOP3.LUT R5, R21, 0x38, R92.reuse, 0xf8, !PT ;  /* 0x0000003815057812 */ /* 0x100fe200078ef85c */
[----:B------:R-:W-:Y:S01]  /*1c50*/  IMAD.SHL.U32 R142, R13, 0x2, RZ ;  /* 0x000000020d8e7824 */ /* 0x000fe200078e00ff */
[----:B------:R-:W-:Y:S01]  /*1c60*/  LOP3.LUT R0, R0, 0xfffff000, RZ, 0xc0, !PT ;  /* 0xfffff00000007812 */ /* 0x000fe200078ec0ff */
[----:B------:R-:W-:Y:S01]  /*1c70*/  IMAD.SHL.U32 R141, R12, 0x2, RZ ;  /* 0x000000020c8d7824 */ /* 0x000fe200078e00ff */
[----:B------:R-:W-:Y:S01]  /*1c80*/  LOP3.LUT R2, R2, R30, RZ, 0x3c, !PT ;  /* 0x0000001e02027212 */ /* 0x000fe200078e3cff */
[----:B------:R-:W-:Y:S01]  /*1c90*/  UIADD3 UR34, UR45, UR49, URZ ;  /* 0x000000312d227290 */ /* 0x000fe2000fffe03f */
[----:B------:R-:W-:-:S02]  /*1ca0*/  LOP3.LUT R4, R4, 0x38, R92, 0xf8, !PT ;  /* 0x0000003804047812 */ /* 0x000fc400078ef85c */
[----:B------:R-:W-:Y:S02]  /*1cb0*/  LOP3.LUT R3, R3, 0x38, R92, 0xf8, !PT ;  /* 0x0000003803037812 */ /* 0x000fe400078ef85c */
[----:B------:R-:W-:Y:S02]  /*1cc0*/  IADD3 R9, R2, R0, R9 ;  /* 0x0000000002097210 */ /* 0x000fe40007ffe009 */
[----:B------:R-:W-:Y:S02]  /*1cd0*/  LOP3.LUT R5, R5, R36, RZ, 0x3c, !PT ;  /* 0x0000002405057212 */ /* 0x000fe400078e3cff */
[----:B------:R-:W-:Y:S01]  /*1ce0*/  LOP3.LUT R4, R4, R26, RZ, 0x3c, !PT ;  /* 0x0000001a04047212 */ /* 0x000fe200078e3cff */
[----:B------:R-:W-:Y:S01]  /*1cf0*/  IMAD.SHL.U32 R136, R9, 0x2, RZ ;  /* 0x0000000209887824 */ /* 0x000fe200078e00ff */
[----:B------:R-:W-:Y:S02]  /*1d00*/  LOP3.LUT R3, R3, R27, RZ, 0x3c, !PT ;  /* 0x0000001b03037212 */ /* 0x000fe400078e3cff */
[----:B------:R-:W-:-:S02]  /*1d10*/  SEL R2, R19, RZ, !P4 ;  /* 0x000000ff13027207 */ /* 0x000fc40006000000 */
[-C--:B------:R-:W-:Y:S02]  /*1d20*/  IADD3 R8, R5, R0.reuse, R31 ;  /* 0x0000000005087210 */ /* 0x080fe40007ffe01f */
[-C--:B------:R-:W-:Y:S02]  /*1d30*/  IADD3 R11, R4, R0.reuse, R11 ;  /* 0x00000000040b7210 */ /* 0x080fe40007ffe00b */
[----:B------:R-:W-:Y:S01]  /*1d40*/  IADD3 R10, R3, R0, R10 ;  /* 0x00000000030a7210 */ /* 0x000fe20007ffe00a */
[----:B------:R-:W-:Y:S01]  /*1d50*/  IMAD R3, R2, c[0x0][0x1f0], RZ ;  /* 0x00007c0002037a24 */ /* 0x000fe200078e02ff */
[----:B------:R-:W-:Y:S01]  /*1d60*/  SEL R0, R18, RZ, !P4 ;  /* 0x000000ff12007207 */ /* 0x000fe20006000000 */
[----:B------:R-:W-:Y:S01]  /*1d70*/  IMAD R2, R2, c[0x0][0x218], RZ ;  /* 0x0000860002027a24 */ /* 0x000fe200078e02ff */
[----:B------:R-:W-:Y:S01]  /*1d80*/  SHF.R.S32.HI R4, RZ, 0x1f, R158 ;  /* 0x0000001fff047819 */ /* 0x000fe2000001149e */
[----:B------:R-:W-:Y:S01]  /*1d90*/  IMAD.SHL.U32 R139, R8, 0x2, RZ ;  /* 0x00000002088b7824 */ /* 0x000fe200078e00ff */
[----:B------:R-:W-:Y:S01]  /*1da0*/  SHF.R.S32.HI R5, RZ, 0x1f, R157 ;  /* 0x0000001fff057819 */ /* 0x000fe2000001149d */
[C---:B------:R-:W-:Y:S01]  /*1db0*/  IMAD R91, R0.reuse, c[0x0][0x1f4], R3 ;  /* 0x00007d00005b7a24 */ /* 0x040fe200078e0203 */
[----:B------:R-:W-:Y:S01]  /*1dc0*/  SHF.R.S32.HI R7, RZ, 0x1f, R156 ;  /* 0x0000001fff077819 */ /* 0x000fe2000001149c */
[----:B------:R-:W-:Y:S01]  /*1dd0*/  IMAD R106, R0, c[0x0][0x21c], R2 ;  /* 0x00008700006a7a24 */ /* 0x000fe200078e0202 */
[----:B------:R-:W-:Y:S01]  /*1de0*/  IADD3 R31, R28, 0x20, RZ ;  /* 0x000000201c1f7810 */ /* 0x000fe20007ffe0ff */
[----:B------:R-:W-:Y:S01]  /*1df0*/  IMAD.WIDE.U32 R88, R0, c[0x0][0x1f0], R88 ;  /* 0x00007c0000587a25 */ /* 0x000fe200078e0058 */
[----:B------:R-:W-:-:S02]  /*1e00*/  IADD3 R107, R97, UR43, RZ ;  /* 0x0000002b616b7c10 */ /* 0x000fc4000fffe0ff */
[----:B------:R-:W-:Y:S01]  /*1e10*/  IADD3 R116, R101, UR41, RZ ;  /* 0x0000002965747c10 */ /* 0x000fe2000fffe0ff */
[----:B------:R-:W-:Y:S01]  /*1e20*/  IMAD.WIDE.U32 R94, R0, c[0x0][0x218], R16 ;  /* 0x00008600005e7a25 */ /* 0x000fe200078e0010 */
[----:B------:R-:W-:Y:S02]  /*1e30*/  IADD3 R0, P0, R93, 0x10, RZ ;  /* 0x000000105d007810 */ /* 0x000fe40007f1e0ff */
[----:B------:R-:W-:Y:S01]  /*1e40*/  IADD3 R117, R103, UR42, RZ ;  /* 0x0000002a67757c10 */ /* 0x000fe2000fffe0ff */
[----:B------:R-:W-:Y:S01]  /*1e50*/  IMAD R3, R37, c[0x0][0x1e0], RZ ;  /* 0x0000780025037a24 */ /* 0x000fe200078e02ff */
[----:B------:R-:W-:Y:S01]  /*1e60*/  IADD3 R115, R99, UR42, RZ ;  /* 0x0000002a63737c10 */ /* 0x000fe2000fffe0ff */
[----:B------:R-:W-:Y:S01]  /*1e70*/  IMAD.X R2, RZ, RZ, R37, P0 ;  /* 0x000000ffff027224 */ /* 0x000fe200000e0625 */
[----:B------:R-:W-:Y:S01]  /*1e80*/  IADD3 R134, P0, R32, R166, RZ ;  /* 0x000000a620867210 */ /* 0x000fe20007f1e0ff */
[----:B------:R-:W-:Y:S01]  /*1e90*/  IMAD.WIDE.U32 R124, R0, c[0x0][0x1e0], RZ ;  /* 0x00007800007c7a25 */ /* 0x000fe200078e00ff */
[----:B------:R-:W-:-:S03]  /*1ea0*/  SHF.R.S32.HI R119, RZ, 0x1f, R92 ;  /* 0x0000001fff777819 */ /* 0x000fc6000001145c */
[----:B------:R-:W-:Y:S01]  /*1eb0*/  IMAD R2, R2, c[0x0][0x1e0], RZ ;  /* 0x0000780002027a24 */ /* 0x000fe200078e02ff */
[----:B------:R-:W-:Y:S01]  /*1ec0*/  IADD3 R135, P1, R124, UR30, RZ ;  /* 0x0000001e7c877c10 */ /* 0x000fe2000ff3e0ff */
[----:B------:R-:W-:Y:S02]  /*1ed0*/  IMAD R3, R93, c[0x0][0x1e4], R3 ;  /* 0x000079005d037a24 */ /* 0x000fe400078e0203 */
[----:B------:R-:W-:Y:S02]  /*1ee0*/  IMAD R6, R0, c[0x0][0x1e4], R2 ;  /* 0x0000790000067a24 */ /* 0x000fe400078e0202 */
[----:B------:R-:W-:Y:S02]  /*1ef0*/  IMAD.IADD R133, R167, 0x1, R3 ;  /* 0x00000001a7857824 */ /* 0x000fe400078e0203 */
[----:B------:R-:W-:Y:S02]  /*1f00*/  IMAD.IADD R132, R125, 0x1, R6 ;  /* 0x000000017d847824 */ /* 0x000fe400078e0206 */
[----:B------:R-:W-:Y:S01]  /*1f10*/  IMAD.X R130, R33, 0x1, R133, P0 ;  /* 0x0000000121827824 */ /* 0x000fe200000e0685 */
[----:B------:R-:W-:Y:S01]  /*1f20*/  IADD3 R149, P0, R135, UR30, RZ ;  /* 0x0000001e87957c10 */ /* 0x000fe2000ff1e0ff */
[----:B------:R-:W-:-:S02]  /*1f30*/  IMAD.X R131, R165, 0x1, R132, P1 ;  /* 0x00000001a5837824 */ /* 0x000fc400008e0684 */
[----:B------:R-:W-:Y:S02]  /*1f40*/  IMAD.IADD R91, R89, 0x1, R91 ;  /* 0x00000001595b7824 */ /* 0x000fe400078e025b */
[----:B------:R-:W-:Y:S01]  /*1f50*/  IMAD.X R146, R165, 0x1, R131, P0 ;  /* 0x00000001a5927824 */ /* 0x000fe200000e0683 */
[----:B------:R-:W-:Y:S01]  /*1f60*/  IADD3 R109, P0, R134, R88, RZ ;  /* 0x00000058866d7210 */ /* 0x000fe20007f1e0ff */
[----:B------:R-:W-:Y:S02]  /*1f70*/  IMAD R2, R4, c[0x0][0x1e0], RZ ;  /* 0x0000780004027a24 */ /* 0x000fe400078e02ff */
[----:B------:R-:W-:Y:S02]  /*1f80*/  IMAD R0, R5, c[0x0][0x1e0], RZ ;  /* 0x0000780005007a24 */ /* 0x000fe400078e02ff */
[----:B------:R-:W-:Y:S01]  /*1f90*/  IMAD.X R108, R130, 0x1, R91, P0 ;  /* 0x00000001826c7824 */ /* 0x000fe200000e065b */
[----:B------:R-:W-:Y:S01]  /*1fa0*/  IADD3 R112, P0, R88, 0x40, RZ ;  /* 0x0000004058707810 */ /* 0x000fe20007f1e0ff */
[----:B------:R-:W-:-:S02]  /*1fb0*/  IMAD R4, R7, c[0x0][0x1e0], RZ ;  /* 0x0000780007047a24 */ /* 0x000fc400078e02ff */
[----:B------:R-:W-:Y:S02]  /*1fc0*/  IMAD R5, R158, c[0x0][0x1e4], R2 ;  /* 0x000079009e057a24 */ /* 0x000fe400078e0202 */
[----:B------:R-:W-:Y:S01]  /*1fd0*/  IMAD.X R111, RZ, RZ, R91, P0 ;  /* 0x000000ffff6f7224 */ /* 0x000fe200000e065b */
[----:B------:R-:W-:Y:S01]  /*1fe0*/  IADD3 R114, P0, R109, 0x40, RZ ;  /* 0x000000406d727810 */ /* 0x000fe20007f1e0ff */
[----:B------:R-:W-:Y:S02]  /*1ff0*/  IMAD R2, R157, c[0x0][0x1e4], R0 ;  /* 0x000079009d027a24 */ /* 0x000fe400078e0200 */
[----:B------:R-:W-:Y:S02]  /*2000*/  IMAD R0, R156, c[0x0][0x1e4], R4 ;  /* 0x000079009c007a24 */ /* 0x000fe400078e0204 */
[----:B------:R-:W-:Y:S02]  /*2010*/  IMAD.IADD R148, R173, 0x1, R5 ;  /* 0x00000001ad947824 */ /* 0x000fe400078e0205 */
[----:B------:R-:W-:-:S02]  /*2020*/  IMAD.IADD R147, R171, 0x1, R2 ;  /* 0x00000001ab937824 */ /* 0x000fc400078e0202 */
[----:B------:R-:W-:Y:S02]  /*2030*/  IMAD.IADD R145, R169, 0x1, R0 ;  /* 0x00000001a9917824 */ /* 0x000fe400078e0200 */
[----:B------:R-:W-:Y:S02]  /*2040*/  IMAD.IADD R106, R95, 0x1, R106 ;  /* 0x000000015f6a7824 */ /* 0x000fe400078e026a */
[----:B------:R-:W-:Y:S02]  /*2050*/  IMAD.X R113, RZ, RZ, R108, P0 ;  /* 0x000000ffff717224 */ /* 0x000fe400000e066c */
[----:B------:R-:W-:Y:S02]  /*2060*/  IMAD.SHL.U32 R138, R11, 0x2, RZ ;  /* 0x000000020b8a7824 */ /* 0x000fe400078e00ff */
[----:B-1----:R-:W-:Y:S02]  /*2070*/  IMAD.SHL.U32 R137, R10, 0x2, RZ ;  /* 0x000000020a897824 */ /* 0x002fe400078e00ff */
.L_x_1585:
[----:B------:R-:W-:Y:S01]  /*2080*/  USHF.R.S32.HI UR43, URZ, 0x1f, UR17 ;  /* 0x0000001f3f2b7899 */ /* 0x000fe20008011411 */
[----:B------:R-:W-:Y:S04]  /*2090*/  DEPBAR.LE SB0, 0x0 ;  /* 0x000080000000791a */ /* 0x000fe80000000000 */
[----:B------:R-:W-:Y:S01]  /*20a0*/  UIMAD UR42, UR27, UR17, URZ ;  /* 0x000000111b2a72a4 */ /* 0x000fe2000f8e023f */
[----:B------:R-:W-:Y:S01]  /*20b0*/  BAR.SYNC.DEFER_BLOCKING 0x0 ;  /* 0x0000000000007b1d */ /* 0x000fe20000010000 */
[----:B------:R-:W-:Y:S01]  /*20c0*/  UIMAD.WIDE.U32 UR52, UR31, UR17, URZ ;  /* 0x000000111f3472a5 */ /* 0x000fe2000f8e003f */
[----:B------:R-:W-:Y:S01]  /*20d0*/  ISETP.GE.AND P0, PT, R176, 0x1, PT ;  /* 0x00000001b000780c */ /* 0x000fe20003f06270 */
[----:B------:R-:W-:Y:S04]  /*20e0*/  UIMAD UR42, UR43, UR31, UR42 ;  /* 0x0000001f2b2a72a4 */ /* 0x000fe8000f8e022a */
[----:B------:R-:W-:Y:S01]  /*20f0*/  UIADD3 UR42, UR53, UR42, URZ ;  /* 0x0000002a352a7290 */ /* 0x000fe2000fffe03f */
[----:B------:R-:W-:Y:S07]  /*2100*/  BSSY B2, `(.L_x_1539) ;  /* 0x000053c000027945 */ /* 0x000fee0003800000 */
[----:B--2---:R-:W-:-:S05]  /*2110*/  @!P0 BRA `(.L_x_1540) ;  /* 0x00004e9000008947 */ /* 0x004fca0003800000 */
[----:B------:R-:W-:Y:S01]  /*2120*/  UIMAD UR41, UR35, UR17, URZ ;  /* 0x00000011232972a4 */ /* 0x000fe2000f8e023f */
[----:B------:R-:W-:Y:S01]  /*2130*/  ISETP.NE.AND P0, PT, R152, RZ, PT ;  /* 0x000000ff9800720c */ /* 0x000fe20003f05270 */
[----:B------:R-:W-:Y:S02]  /*2140*/  UIMAD UR9, UR37, UR17, URZ ;  /* 0x00000011250972a4 */ /* 0x000fe4000f8e023f */
[----:B------:R-:W-:Y:S02]  /*2150*/  UIMAD UR8, UR17, -0x40, UR23 ;  /* 0xffffffc0110878a4 */ /* 0x000fe4000f8e0217 */
[----:B------:R-:W-:Y:S02]  /*2160*/  UIMAD.WIDE.U32 UR50, UR36, UR17, URZ ;  /* 0x00000011243272a5 */ /* 0x000fe4000f8e003f */
[----:B------:R-:W-:Y:S02]  /*2170*/  UIMAD.WIDE.U32 UR48, UR38, UR17, URZ ;  /* 0x00000011263072a5 */ /* 0x000fe4000f8e003f */
[----:B------:R-:W-:Y:S02]  /*2180*/  UIMAD UR41, UR43, UR36, UR41 ;  /* 0x000000242b2972a4 */ /* 0x000fe4000f8e0229 */
[----:B------:R-:W-:Y:S02]  /*2190*/  UIMAD UR9, UR43, UR38, UR9 ;  /* 0x000000262b0972a4 */ /* 0x000fe4000f8e0209 */
[----:B------:R-:W-:Y:S02]  /*21a0*/  UISETP.LT.AND UP0, UPT, UR8, 0x40, UPT ;  /* 0x000000400800788c */ /* 0x000fe4000bf01270 */
[----:B------:R-:W-:Y:S02]  /*21b0*/  UIADD3 UR41, UR51, UR41, URZ ;  /* 0x0000002933297290 */ /* 0x000fe4000fffe03f */
[----:B------:R-:W-:Y:S02]  /*21c0*/  UIADD3 UR9, UR49, UR9, URZ ;  /* 0x0000000931097290 */ /* 0x000fe4000fffe03f */
[----:B------:R-:W-:Y:S01]  /*21d0*/  USEL UR8, UR8, 0x40, UP0 ;  /* 0x0000004008087887 */ /* 0x000fe20008000000 */
[----:B------:R-:W-:-:S05]  /*21e0*/  @!P0 BRA `(.L_x_1541) ;  /* 0x0000299000008947 */ /* 0x000fca0003800000 */
[----:B------:R-:W-:Y:S01]  /*21f0*/  ISETP.GE.AND P2, PT, R93, UR8, PT ;  /* 0x000000085d007c0c */ /* 0x000fe2000bf46270 */
[----:B------:R-:W-:Y:S01]  /*2200*/  BSSY B0, `(.L_x_1542) ;  /* 0x000001b000007945 */ /* 0x000fe20003800000 */
[----:B------:R-:W-:Y:S01]  /*2210*/  CS2R R48, SRZ ;  /* 0x0000000000307805 */ /* 0x000fe2000001ff00 */
[----:B------:R-:W-:Y:S01]  /*2220*/  CS2R R44, SRZ ;  /* 0x00000000002c7805 */ /* 0x000fe2000001ff00 */
[----:B------:R-:W-:Y:S01]  /*2230*/  CS2R R38, SRZ ;  /* 0x0000000000267805 */ /* 0x000fe2000001ff00 */
[----:B------:R-:W-:Y:S01]  /*2240*/  CS2R R12, SRZ ;  /* 0x00000000000c7805 */ /* 0x000fe2000001ff00 */
[----:B------:R-:W-:Y:S07]  /*2250*/  CS2R R2, SRZ ;  /* 0x0000000000027805 */ /* 0x000fee000001ff00 */
[----:B------:R-:W-:-:S05]  /*2260*/  @P2 BRA `(.L_x_1543) ;  /* 0x0000014000002947 */ /* 0x000fca0003800000 */
[----:B------:R-:W-:Y:S01]  /*2270*/  IADD3 R0, P0, R104, UR50, RZ ;  /* 0x0000003268007c10 */ /* 0x000fe2000ff1e0ff */
[----:B------:R-:W-:Y:S01]  /*2280*/  CS2R R38, SRZ ;  /* 0x0000000000267805 */ /* 0x000fe2000001ff00 */
[----:B------:R-:W-:Y:S01]  /*2290*/  CS2R R44, SRZ ;  /* 0x00000000002c7805 */ /* 0x000fe2000001ff00 */
[----:B------:R-:W-:Y:S01]  /*22a0*/  CS2R R12, SRZ ;  /* 0x00000000000c7805 */ /* 0x000fe2000001ff00 */
[----:B------:R-:W-:Y:S02]  /*22b0*/  IADD3.X R3, R118, UR41, RZ, P0, !PT ;  /* 0x0000002976037c10 */ /* 0x000fe400087fe4ff */
[----:B------:R-:W-:Y:S04]  /*22c0*/  IADD3 R2, P0, R102, UR48, RZ ;  /* 0x0000003066027c10 */ /* 0x000fe8000ff1e0ff */
[----:B------:R-:W-:Y:S02]  /*22d0*/  IADD3.X R5, R117, UR9, RZ, P0, !PT ;  /* 0x0000000975057c10 */ /* 0x000fe400087fe4ff */
        /* <DEDUP_REMOVED lines=13> */
.L_x_1543:
[----:B------:R-:W-:Y:S05]  /*23b0*/  BSYNC B0 ;  /* 0x0000000000007941 */ /* 0x000fea0003800000 */
.L_x_1542:
[----:B------:R-:W-:Y:S01]  /*23c0*/  ISETP.GE.AND P3, PT, R158, UR8, PT ;  /* 0x000000089e007c0c */ /* 0x000fe2000bf66270 */
        /* <DEDUP_REMOVED lines=19> */
[----:B------:R-:W-:Y:S01]  /*2500*/  IMAD.U32 R4, RZ, RZ, UR50 ;  /* 0x00000032ff047e24 */ /* 0x000fe2000f8e00ff */
[----:B------:R-:W-:Y:S01]  /*2510*/  CS2R R46, SRZ ;  /* 0x00000000002e7805 */ /* 0x000fe2000001ff00 */
[----:B------:R-:W-:Y:S01]  /*2520*/  CS2R R14, SRZ ;  /* 0x00000000000e7805 */ /* 0x000fe2000001ff00 */
[----:B------:R-:W-:Y:S01]  /*2530*/  CS2R R48, SRZ ;  /* 0x0000000000307805 */ /* 0x000fe2000001ff00 */
[----:B------:R-:W-:Y:S01]  /*2540*/  CS2R R16, SRZ ;  /* 0x0000000000107805 */ /* 0x000fe2000001ff00 */
[----:B------:R-:W-:Y:S01]  /*2550*/  IADD3 R0, P1, P0, R104, UR39, R4 ;  /* 0x0000002768007c10 */ /* 0x000fe2000f83e004 */
[----:B------:R-:W-:Y:S02]  /*2560*/  IMAD.U32 R4, RZ, RZ, UR48 ;  /* 0x00000030ff047e24 */ /* 0x000fe4000f8e00ff */
[----:B------:R-:W-:Y:S01]  /*2570*/  IMAD.U32 R5, RZ, RZ, UR51 ;  /* 0x00000033ff057e24 */ /* 0x000fe2000f8e00ff */
[----:B------:R-:W-:Y:S01]  /*2580*/  IADD3.X R6, R118, UR41, R164, P1, P0 ;  /* 0x0000002976067c10 */ /* 0x000fe20008fe04a4 */
[----:B------:R-:W-:Y:S01]  /*2590*/  IMAD.U32 R5, RZ, RZ, UR49 ;  /* 0x00000031ff057e24 */ /* 0x000fe2000f8e00ff */
        /* <DEDUP_REMOVED lines=14> */
.L_x_1545:
[----:B------:R-:W-:Y:S05]  /*2680*/  BSYNC B0 ;  /* 0x0000000000007941 */ /* 0x000fea0003800000 */
.L_x_1544:
[----:B------:R-:W-:Y:S01]  /*2690*/  ISETP.GE.AND P6, PT, R157, UR8, PT ;  /* 0x000000089d007c0c */ /* 0x000fe2000bfc6270 */
        /* <DEDUP_REMOVED lines=43> */
.L_x_1547:
[----:B------:R-:W-:Y:S05]  /*2950*/  BSYNC B0 ;  /* 0x0000000000007941 */ /* 0x000fea0003800000 */
.L_x_1546:
        /* <DEDUP_REMOVED lines=18> */
[----:B------:R-:W-:Y:S01]  /*2a80*/  IMAD.U32 R4, RZ, RZ, UR50 ;  /* 0x00000032ff047e24 */ /* 0x000fe2000f8e00ff */
[----:B------:R-:W-:Y:S01]  /*2a90*/  CS2R R54, SRZ ;  /* 0x0000000000367805 */ /* 0x000fe2000001ff00 */
[----:B------:R-:W-:Y:S01]  /*2aa0*/  IMAD.U32 R5, RZ, RZ, UR51 ;  /* 0x00000033ff057e24 */ /* 0x000fe2000f8e00ff */
[----:B------:R-:W-:Y:S01]  /*2ab0*/  CS2R R22, SRZ ;  /* 0x0000000000167805 */ /* 0x000fe2000001ff00 */
[----:B------:R-:W-:Y:S01]  /*2ac0*/  IMAD.U32 R5, RZ, RZ, UR41 ;  /* 0x00000029ff057e24 */ /* 0x000fe2000f8e00ff */
[----:B------:R-:W-:Y:S01]  /*2ad0*/  IADD3 R0, P1, P0, R104, UR46, R4 ;  /* 0x0000002e68007c10 */ /* 0x000fe2000f83e004 */
[----:B------:R-:W-:Y:S01]  /*2ae0*/  IMAD.U32 R4, RZ, RZ, UR48 ;  /* 0x00000030ff047e24 */ /* 0x000fe2000f8e00ff */
[----:B------:R-:W-:Y:S01]  /*2af0*/  CS2R R56, SRZ ;  /* 0x0000000000387805 */ /* 0x000fe2000001ff00 */
[----:B------:R-:W-:Y:S01]  /*2b00*/  CS2R R24, SRZ ;  /* 0x0000000000187805 */ /* 0x000fe2000001ff00 */
[----:B------:R-:W-:Y:S01]  /*2b10*/  IADD3.X R9, R118, UR7, R5, P1, P0 ;  /* 0x0000000776097c10 */ /* 0x000fe20008fe0405 */
[----:B------:R-:W-:Y:S01]  /*2b20*/  IMAD.U32 R5, RZ, RZ, UR49 ;  /* 0x00000031ff057e24 */ /* 0x000fe2000f8e00ff */
[----:B------:R-:W-:Y:S01]  /*2b30*/  IADD3 R5, P1, P0, R102, UR44, R4 ;  /* 0x0000002c66057c10 */ /* 0x000fe2000f83e004 */
[----:B------:R-:W-:Y:S05]  /*2b40*/  IMAD.U32 R6, RZ, RZ, UR9 ;  /* 0x00000009ff067e24 */ /* 0x000fea000f8e00ff */
        /* <DEDUP_REMOVED lines=13> */
.L_x_1549:
[----:B------:R-:W-:Y:S05]  /*2c20*/  BSYNC B0 ;  /* 0x0000000000007941 */ /* 0x000fea0003800000 */
.L_x_1548:
        /* <DEDUP_REMOVED lines=14> */
[----:B------:R-:W-:Y:S01]  /*2d10*/  IADD3 R65, P0, R134, UR52, RZ ;  /* 0x0000003486417c10 */ /* 0x000fe2000ff1e0ff */
[----:B------:R-:W-:Y:S03]  /*2d20*/  BSSY B0, `(.L_x_1552) ;  /* 0x000003b000007945 */ /* 0x000fe60003800000 */
[----:B------:R-:W-:Y:S01]  /*2d30*/  IADD3.X R68, R130, UR42, RZ, P0, !PT ;  /* 0x0000002a82447c10 */ /* 0x000fe200087fe4ff */
        /* <DEDUP_REMOVED lines=57> */
.L_x_1553:
[----:B------:R-:W-:Y:S05]  /*30d0*/  BSYNC B0 ;  /* 0x0000000000007941 */ /* 0x000fea0003800000 */
.L_x_1552:
        /* <DEDUP_REMOVED lines=59> */
.L_x_1551:
[----:B------:R-:W-:Y:S05]  /*3490*/  BSYNC B1 ;  /* 0x0000000000017941 */ /* 0x000fea0003800000 */
.L_x_1550:
[----:B------:R-:W-:Y:S01]  /*34a0*/  BSSY B1, `(.L_x_1554) ;  /* 0x000007a000017945 */ /* 0x000fe20003800000 */
[----:B------:R-:W-:-:S05]  /*34b0*/  @P3 BRA `(.L_x_1555) ;  /* 0x0000078000003947 */ /* 0x000fca0003800000 */
[----:B------:R-:W-:Y:S01]  /*34c0*/  IADD3 R40, P1, P0, R124, UR52, R32 ;  /* 0x000000347c287c10 */ /* 0x000fe2000f83e020 */
[----:B------:R-:W-:Y:S03]  /*34d0*/  BSSY B0, `(.L_x_1556) ;  /* 0x000003b000007945 */ /* 0x000fe60003800000 */
[----:B-1----:R-:W-:Y:S01]  /*34e0*/  IADD3.X R42, R132, UR42, R33, P1, P0 ;  /* 0x0000002a842a7c10 */ /* 0x002fe20008fe0421 */
        /* <DEDUP_REMOVED lines=57> */
.L_x_1557:
[----:B------:R-:W-:Y:S05]  /*3880*/  BSYNC B0 ;  /* 0x0000000000007941 */ /* 0x000fea0003800000 */
.L_x_1556:
        /* <DEDUP_REMOVED lines=59> */
.L_x_1555:
[----:B------:R-:W-:Y:S05]  /*3c40*/  BSYNC B1 ;  /* 0x0000000000017941 */ /* 0x000fea0003800000 */
.L_x_1554:
        /* <DEDUP_REMOVED lines=62> */
.L_x_1561:
[----:B------:R-:W-:Y:S05]  /*4030*/  BSYNC B0 ;  /* 0x0000000000007941 */ /* 0x000fea0003800000 */
.L_x_1560:
        /* <DEDUP_REMOVED lines=59> */
.L_x_1559:
[----:B------:R-:W-:Y:S05]  /*43f0*/  BSYNC B1 ;  /* 0x0000000000017941 */ /* 0x000fea0003800000 */
.L_x_1558:
[----:B------:R-:W-:-:S05]  /*4400*/  @P4 BRA `(.L_x_1562) ;  /* 0x000030b000004947 */ /* 0x000fca0003800000 */
[----:B-1----:R-:W-:Y:S01]  /*4410*/  IADD3 R26, P1, P0, R149, UR52, R32 ;  /* 0x00000034951a7c10 */ /* 0x002fe2000f83e020 */
[----:B------:R-:W-:Y:S03]  /*4420*/  BSSY B0, `(.L_x_1563) ;  /* 0x000003a000007945 */ /* 0x000fe60003800000 */
[----:B------:R-:W-:Y:S01]  /*4430*/  IADD3.X R27, R146, UR42, R33, P1, P0 ;  /* 0x0000002a921b7c10 */ /* 0x000fe20008fe0421 */
        /* <DEDUP_REMOVED lines=56> */
.L_x_1564:
[----:B------:R-:W-:Y:S05]  /*47c0*/  BSYNC B0 ;  /* 0x0000000000007941 */ /* 0x000fea0003800000 */
.L_x_1563:
        /* <DEDUP_REMOVED lines=59> */
.L_x_1541:
[----:B------:R-:W-:Y:S01]  /*4b80*/  ISETP.GE.AND P0, PT, R156, UR8, PT ;  /* 0x000000089c007c0c */ /* 0x000fe2000bf06270 */
[----:B------:R-:W-:Y:S01]  /*4b90*/  CS2R R18, SRZ ;  /* 0x0000000000127805 */ /* 0x000fe2000001ff00 */
[----:B------:R-:W-:Y:S01]  /*4ba0*/  CS2R R16, SRZ ;  /* 0x0000000000107805 */ /* 0x000fe2000001ff00 */
[----:B------:R-:W-:Y:S01]  /*4bb0*/  CS2R R62, SRZ ;  /* 0x00000000003e7805 */ /* 0x000fe2000001ff00 */
[----:B------:R-:W-:Y:S01]  /*4bc0*/  ISETP.GE.OR P4, PT, R32, c[0x0][0x27c], P0 ;  /* 0x00009f0020007a0c */ /* 0x000fe20000786670 */
[----:B------:R-:W-:Y:S01]  /*4bd0*/  IMAD.U32 R4, RZ, RZ, UR50 ;  /* 0x00000032ff047e24 */ /* 0x000fe2000f8e00ff */
[----:B------:R-:W-:Y:S01]  /*4be0*/  CS2R R60, SRZ ;  /* 0x00000000003c7805 */ /* 0x000fe2000001ff00 */
[----:B------:R-:W-:Y:S01]  /*4bf0*/  IMAD.U32 R0, RZ, RZ, UR41 ;  /* 0x00000029ff007e24 */ /* 0x000fe2000f8e00ff */
        /* <DEDUP_REMOVED lines=9> */
[----:B------:R-:W-:Y:S01]  /*4c90*/  @!P4 IADD3 R11, P1, P0, R100, UR46, R4 ;  /* 0x0000002e640bcc10 */ /* 0x000fe2000f83e004 */
[----:B------:R-:W-:Y:S01]  /*4ca0*/  IMAD.U32 R2, RZ, RZ, UR48 ;  /* 0x00000030ff027e24 */ /* 0x000fe2000f8e00ff */
[----:B------:R-:W-:Y:S01]  /*4cb0*/  CS2R R40, SRZ ;  /* 0x0000000000287805 */ /* 0x000fe2000001ff00 */
[----:B------:R-:W-:Y:S01]  /*4cc0*/  IMAD.U32 R5, RZ, RZ, UR51 ;  /* 0x00000033ff057e24 */ /* 0x000fe2000f8e00ff */
[----:B------:R-:W-:Y:S01]  /*4cd0*/  @!P4 IADD3.X R12, R116, UR7, R0, P1, P0 ;  /* 0x00000007740ccc10 */ /* 0x000fe20008fe0400 */
[----:B------:R-:W-:Y:S01]  /*4ce0*/  IMAD.U32 R0, RZ, RZ, UR9 ;  /* 0x00000009ff007e24 */ /* 0x000fe2000f8e00ff */
[----:B------:R-:W-:Y:S01]  /*4cf0*/  @!P4 IADD3 R13, P1, P0, R98, UR44, R2 ;  /* 0x0000002c620dcc10 */ /* 0x000fe2000f83e002 */
[----:B------:R-:W-:Y:S01]  /*4d00*/  IMAD.U32 R3, RZ, RZ, UR49 ;  /* 0x00000031ff037e24 */ /* 0x000fe2000f8e00ff */
[----:B------:R-:W-:Y:S02]  /*4d10*/  BSSY B0, `(.L_x_1565) ;  /* 0x00000cd000007945 */ /* 0x000fe40003800000 */
[C---:B------:R-:W-:Y:S02]  /*4d20*/  @!P4 IADD3.X R14, R115.reuse, UR34, R0, P1, P0 ;  /* 0x00000022730ecc10 */ /* 0x040fe40008fe0400 */
[----:B------:R-:W-:Y:S04]  /*4d30*/  ISETP.GE.AND P0, PT, R158, UR8, PT ;  /* 0x000000089e007c0c */ /* 0x000fe8000bf06270 */
[----:B------:R-:W-:Y:S11]  /*4d40*/  ISETP.GE.OR P3, PT, R32, c[0x0][0x27c], P0 ;  /* 0x00009f0020007a0c */ /* 0x000ff60000766670 */
[----:B------:R-:W-:Y:S02]  /*4d50*/  @!UPT UIADD3 URZ, URZ, URZ, URZ ;  /* 0x0000003f3f3ff290 */ /* 0x000fe4000fffe03f */
[----:B------:R-:W-:Y:S04]  /*4d60*/  @!P3 IADD3 R0, P1, P0, R100, UR39, R4 ;  /* 0x000000276400bc10 */ /* 0x000fe8000f83e004 */
[----:B------:R-:W-:Y:S02]  /*4d70*/  @!P3 IADD3.X R5, R116, UR41, R164, P1, P0 ;  /* 0x000000297405bc10 */ /* 0x000fe40008fe04a4 */
[----:B------:R-:W-:Y:S04]  /*4d80*/  @!P3 IADD3 R3, P1, P0, R98, UR40, R2 ;  /* 0x000000286203bc10 */ /* 0x000fe8000f83e002 */
[----:B------:R-:W-:Y:S02]  /*4d90*/  @!P3 IADD3.X R6, R115, UR9, R162, P1, P0 ;  /* 0x000000097306bc10 */ /* 0x000fe40008fe04a2 */
[----:B------:R-:W-:Y:S04]  /*4da0*/  ISETP.GE.AND P0, PT, R157, UR8, PT ;  /* 0x000000089d007c0c */ /* 0x000fe8000bf06270 */
        /* <DEDUP_REMOVED lines=23> */
[----:B------:R-:W-:Y:S04]  /*4f20*/  ISETP.GE.AND P0, PT, R93, UR8, PT ;  /* 0x000000085d007c0c */ /* 0x000fe8000bf06270 */
[----:B------:R-:W-:Y:S01]  /*4f30*/  ISETP.GE.OR P0, PT, R32, c[0x0][0x27c], P0 ;  /* 0x00009f0020007a0c */ /* 0x000fe20000706670 */
[----:B------:R-:W4:Y:S08]  /*4f40*/  @!P4 LDG.E.128 R68, [R10.64] ;  /* 0x0000001c0a44c981 */ /* 0x000f30000c1e1d00 */
[----:B------:R-:W4:Y:S01]  /*4f50*/  @!P4 LDG.E.128 R24, [R12.64] ;  /* 0x0000001c0c18c981 */ /* 0x000f22000c1e1d00 */
[----:B---3--:R-:W-:Y:S03]  /*4f60*/  CS2R R6, SRZ ;  /* 0x0000000000067805 */ /* 0x008fe6000001ff00 */
[----:B------:R-:W-:Y:S04]  /*4f70*/  @!P0 IADD3 R0, P1, R100, UR50, RZ ;  /* 0x0000003264008c10 */ /* 0x000fe8000ff3e0ff */
[----:B------:R-:W-:Y:S02]  /*4f80*/  @!P0 IADD3.X R2, R116, UR41, RZ, P1, !PT ;  /* 0x0000002974028c10 */ /* 0x000fe40008ffe4ff */
[C---:B------:R-:W-:Y:S04]  /*4f90*/  @!P0 LEA R14, P1, R0.reuse, c[0x0][0x270], 0x1 ;  /* 0x00009c00000e8a11 */ /* 0x040fe800078208ff */
[----:B------:R-:W-:Y:S02]  /*4fa0*/  @!P0 LEA.HI.X R15, R0, c[0x0][0x274], R2, 0x1, P1 ;  /* 0x00009d00000f8a11 */ /* 0x000fe400008f0c02 */
[----:B------:R-:W-:Y:S03]  /*4fb0*/  @!P0 IADD3 R0, P1, R98, UR48, RZ ;  /* 0x0000003062008c10 */ /* 0x000fe6000ff3e0ff */
[----:B------:R1:W5:Y:S01]  /*4fc0*/  @!P0 LDG.E.128 R40, [R14.64] ;  /* 0x0000001c0e288981 */ /* 0x000362000c1e1d00 */
[----:B------:R-:W-:Y:S02]  /*4fd0*/  @!P0 IADD3.X R3, R115, UR9, RZ, P1, !PT ;  /* 0x0000000973038c10 */ /* 0x000fe40008ffe4ff */
[C---:B------:R-:W-:Y:S04]  /*4fe0*/  @!P0 LEA R2, P1, R0.reuse, c[0x0][0x288], 0x1 ;  /* 0x0000a20000028a11 */ /* 0x040fe800078208ff */
[----:B------:R-:W-:Y:S02]  /*4ff0*/  @!P0 LEA.HI.X R3, R0, c[0x0][0x28c], R3, 0x1, P1 ;  /* 0x0000a30000038a11 */ /* 0x000fe400008f0c03 */
[----:B------:R-:W-:Y:S03]  /*5000*/  ISETP.GE.OR P1, PT, R93, UR8, P5 ;  /* 0x000000085d007c0c */ /* 0x000fe6000af26670 */
        /* <DEDUP_REMOVED lines=40> */
[----:B------:R-:W-:Y:S01]  /*5290*/  IADD3 R0, P1, R166, UR52, RZ ;  /* 0x00000034a6007c10 */ /* 0x000fe2000ff3e0ff */
[----:B------:R-:W1:Y:S01]  /*52a0*/  LDS.128 R56, [R139+0x4100] ;  /* 0x004100008b387984 */ /* 0x000e620000000c00 */
[----:B------:R-:W-:Y:S01]  /*52b0*/  @!P0 SHF.R.U32.HI R9, RZ, 0x10, R5 ;  /* 0x00000010ff098819 */ /* 0x000fe20000011605 */
[----:B------:R-:W-:Y:S01]  /*52c0*/  IMAD.MOV.U32 R50, RZ, RZ, R42 ;  /* 0x000000ffff327224 */ /* 0x000fe200078e002a */
[----:B------:R-:W-:Y:S02]  /*52d0*/  IADD3.X R2, R133, UR42, RZ, P1, !PT ;  /* 0x0000002a85027c10 */ /* 0x000fe40008ffe4ff */
[----:B------:R-:W-:Y:S02]  /*52e0*/  IADD3 R3, P2, P1, R88, R0, R110 ;  /* 0x0000000058037210 */ /* 0x000fe4000795e06e */
[--C-:B------:R-:W-:Y:S01]  /*52f0*/  @!P0 SHF.R.U64 R10, R6, 0x10, R7.reuse ;  /* 0x00000010060a8819 */ /* 0x100fe20000001207 */
[----:B------:R-:W2:Y:S01]  /*5300*/  LDS.128 R12, [R144+0x4100] ;  /* 0x00410000900c7984 */ /* 0x000ea20000000c00 */
[C---:B------:R-:W-:Y:S02]  /*5310*/  IADD3.X R8, R91.reuse, R2, R120, P2, P1 ;  /* 0x000000025b087210 */ /* 0x040fe400017e2478 */
[----:B------:R-:W-:Y:S02]  /*5320*/  ISETP.GE.AND P1, PT, R92, c[0x0][0x1d4], PT ;  /* 0x000075005c007a0c */ /* 0x000fe40003f26270 */
[----:B------:R-:W-:Y:S02]  /*5330*/  MOV R11, R7 ;  /* 0x00000007000b7202 */ /* 0x000fe40000000f00 */
[----:B------:R-:W-:Y:S02]  /*5340*/  @!P0 SHF.R.U32.HI R30, RZ, 0x10, R7 ;  /* 0x00000010ff1e8819 */ /* 0x000fe40000011607 */
[--C-:B------:R-:W-:Y:S02]  /*5350*/  @!P0 SHF.R.U64 R48, R40, 0x10, R41.reuse ;  /* 0x0000001028308819 */ /* 0x100fe40000001229 */
[----:B------:R-:W-:Y:S02]  /*5360*/  @!P0 SHF.R.U32.HI R47, RZ, 0x10, R41 ;  /* 0x00000010ff2f8819 */ /* 0x000fe40000011629 */
[--C-:B------:R-:W-:Y:S02]  /*5370*/  @!P0 SHF.R.U64 R49, R42, 0x10, R43.reuse ;  /* 0x000000102a318819 */ /* 0x100fe4000000122b */
[----:B------:R-:W-:Y:S02]  /*5380*/  MOV R51, R43 ;  /* 0x0000002b00337202 */ /* 0x000fe40000000f00 */
[----:B------:R-:W-:Y:S01]  /*5390*/  @!P1 IADD3 R0, P3, P2, R88, R0, R92 ;  /* 0x0000000058009210 */ /* 0x000fe20007a7e05c */
[----:B------:R-:W-:Y:S01]  /*53a0*/  @!P0 HADD2.F32 R49, -RZ, R49.H0_H0 ;  /* 0x20000031ff318230 */ /* 0x000fe20000004100 */
[----:B------:R-:W-:Y:S01]  /*53b0*/  @!P0 SHF.R.U32.HI R52, RZ, 0x10, R43 ;  /* 0x00000010ff348819 */ /* 0x000fe2000001162b */
[----:B------:R-:W-:Y:S01]  /*53c0*/  @!P0 HADD2.F32 R43, -RZ, R45.H0_H0 ;  /* 0x2000002dff2b8230 */ /* 0x000fe20000004100 */
[----:B------:R-:W-:Y:S02]  /*53d0*/  @!P1 IADD3.X R2, R91, R2, R119, P3, P2 ;  /* 0x000000025b029210 */ /* 0x000fe40001fe4477 */
[C---:B------:R-:W-:Y:S01]  /*53e0*/  LEA R80, P2, R3.reuse, c[0x0][0x1c8], 0x1 ;  /* 0x0000720003507a11 */ /* 0x040fe200078408ff */
[----:B------:R-:W-:Y:S03]  /*53f0*/  @!P0 HADD2.F32 R52, -RZ, R52.H0_H0 ;  /* 0x20000034ff348230 */ /* 0x000fe60000004100 */
[----:B------:R-:W-:Y:S01]  /*5400*/  LEA.HI.X R81, R3, c[0x0][0x1cc], R8, 0x1, P2 ;  /* 0x0000730003517a11 */ /* 0x000fe200010f0c08 */
[--C-:B------:R-:W-:Y:S01]  /*5410*/  IMAD.MOV.U32 R3, RZ, RZ, R5.reuse ;  /* 0x000000ffff037224 */ /* 0x100fe200078e0005 */
[----:B------:R-:W-:Y:S02]  /*5420*/  @!P1 LEA R78, P2, R0, c[0x0][0x1c8], 0x1 ;  /* 0x00007200004e9a11 */ /* 0x000fe400078408ff */
[----:B------:R-:W-:Y:S01]  /*5430*/  @!P0 SHF.R.U64 R5, R4, 0x10, R5 ;  /* 0x0000001004058819 */ /* 0x000fe20000001205 */
[----:B-1----:R-:W-:Y:S01]  /*5440*/  @!P0 IMAD.MOV.U32 R46, RZ, RZ, R56 ;  /* 0x000000ffff2e8224 */ /* 0x002fe200078e0038 */
[----:B------:R-:W-:Y:S01]  /*5450*/  @!P1 LEA.HI.X R79, R0, c[0x0][0x1cc], R2, 0x1, P2 ;  /* 0x00007300004f9a11 */ /* 0x000fe200010f0c02 */
[----:B------:R-:W-:Y:S01]  /*5460*/  @!P0 IMAD.MOV.U32 R44, RZ, RZ, R57 ;  /* 0x000000ffff2c8224 */ /* 0x000fe200078e0039 */
[----:B------:R-:W-:Y:S01]  /*5470*/  MOV R0, R4 ;  /* 0x0000000400007202 */ /* 0x000fe20000000f00 */
[----:B------:R-:W-:Y:S01]  /*5480*/  @!P0 HADD2.F32 R3, -RZ, R3.H0_H0 ;  /* 0x20000003ff038230 */ /* 0x000fe20000004100 */
[----:B------:R-:W-:Y:S01]  /*5490*/  MOV R4, R40 ;  /* 0x0000002800047202 */ /* 0x000fe20000000f00 */
[----:B------:R-:W-:Y:S01]  /*54a0*/  @!P0 HADD2.F32 R40, -RZ, R46.H0_H0 ;  /* 0x2000002eff288230 */ /* 0x000fe20000004100 */
[----:B--2---:R-:W-:Y:S01]  /*54b0*/  @!P0 MOV R8, R12 ;  /* 0x0000000c00088202 */ /* 0x004fe20000000f00 */
[----:B------:R-:W-:Y:S01]  /*54c0*/  @!P0 HADD2.F32 R0, -RZ, R0.H0_H0 ;  /* 0x20000000ff008230 */ /* 0x000fe20000004100 */
[----:B------:R-:W-:Y:S01]  /*54d0*/  @!P0 MOV R7, R13 ;  /* 0x0000000d00078202 */ /* 0x000fe20000000f00 */
[----:B------:R-:W-:Y:S02]  /*54e0*/  @!P0 HADD2.F32 R41, -RZ, R4.H0_H0 ;  /* 0x20000004ff298230 */ /* 0x000fe40000004100 */
[----:B------:R-:W-:Y:S01]  /*54f0*/  @!P0 HADD2.F32 R2, -RZ, R8.H0_H0 ;  /* 0x20000008ff028230 */ /* 0x000fe20000004100 */
[-C--:B------:R-:W-:Y:S01]  /*5500*/  @!P0 FMUL.FTZ R76, R40, R0.reuse ;  /* 0x00000000284c8220 */ /* 0x080fe20000410000 */
[--C-:B------:R-:W-:Y:S02]  /*5510*/  @!P0 HADD2.F32 R42, -RZ, R44.reuse.H0_H0 ;  /* 0x2000002cff2a8230 */ /* 0x100fe40000004100 */
        /* <DEDUP_REMOVED lines=12> */
[----:B------:R-:W-:Y:S01]  /*55e0*/  @!P0 HADD2.F32 R5, -RZ, R5.H0_H0 ;  /* 0x20000005ff058230 */ /* 0x000fe20000004100 */
[----:B------:R-:W-:Y:S01]  /*55f0*/  @!P0 IMAD.MOV.U32 R46, RZ, RZ, R58 ;  /* 0x000000ffff2e8224 */ /* 0x000fe200078e003a */
[----:B------:R-:W-:Y:S01]  /*5600*/  @!P0 HADD2.F32 R8, -RZ, R8.H1_H1 ;  /* 0x30000008ff088230 */ /* 0x000fe20000004100 */
[----:B------:R-:W-:Y:S01]  /*5610*/  @!P0 FMUL.FTZ R3, R4, R3 ;  /* 0x0000000304038220 */ /* 0x000fe20000410000 */
[----:B------:R-:W-:Y:S01]  /*5620*/  @!P0 HADD2.F32 R41, -RZ, R48.H0_H0 ;  /* 0x20000030ff298230 */ /* 0x000fe20000004100 */
        /* <DEDUP_REMOVED lines=40> */
[C---:B------:R-:W-:Y:S02]  /*58b0*/  @!P0 FFMA.FTZ R76, R10.reuse, R52, -R76 ;  /* 0x000000340a4c8223 */ /* 0x040fe4000001084c */
[C---:B------:R-:W-:Y:S02]  /*58c0*/  @!P0 FFMA.FTZ R77, R11.reuse, R50, -R8 ;  /* 0x000000320b4d8223 */ /* 0x040fe40000010808 */
        /* <DEDUP_REMOVED lines=17> */
.L_x_1566:
[----:B-1----:R-:W-:Y:S05]  /*59e0*/  BSYNC B0 ;  /* 0x0000000000007941 */ /* 0x002fea0003800000 */
.L_x_1565:
[----:B------:R-:W-:Y:S01]  /*59f0*/  ISETP.GE.OR P1, PT, R158, UR8, P5 ;  /* 0x000000089e007c0c */ /* 0x000fe2000af26670 */
[----:B------:R-:W-:Y:S01]  /*5a00*/  @!UPT UIADD3 URZ, URZ, URZ, URZ ;  /* 0x0000003f3f3ff290 */ /* 0x000fe2000fffe03f */
[----:B------:R-:W-:Y:S11]  /*5a10*/  BSSY B0, `(.L_x_1567) ;  /* 0x0000071000007945 */ /* 0x000ff60003800000 */
[----:B------:R-:W-:-:S05]  /*5a20*/  @P1 BRA `(.L_x_1568) ;  /* 0x000006f000001947 */ /* 0x000fca0003800000 */
[----:B------:R-:W-:Y:S01]  /*5a30*/  IADD3 R0, P1, R172, UR52, RZ ;  /* 0x00000034ac007c10 */ /* 0x000fe2000ff3e0ff */
[----:B------:R-:W1:Y:S01]  /*5a40*/  LDS.128 R48, [R138+0x4100] ;  /* 0x004100008a307984 */ /* 0x000e620000000c00 */
[--C-:B------:R-:W-:Y:S01]  /*5a50*/  @!P0 SHF.R.U32.HI R8, RZ, 0x10, R17.reuse ;  /* 0x00000010ff088819 */ /* 0x100fe20000011611 */
[----:B------:R-:W-:Y:S01]  /*5a60*/  @!P0 HADD2.F32 R44, -RZ, R54.H0_H0 ;  /* 0x20000036ff2c8230 */ /* 0x000fe20000004100 */
[----:B------:R-:W-:Y:S02]  /*5a70*/  IADD3.X R2, R148, UR42, RZ, P1, !PT ;  /* 0x0000002a94027c10 */ /* 0x000fe40008ffe4ff */
[----:B------:R-:W-:Y:S02]  /*5a80*/  IADD3 R3, P2, P1, R88, R0, R110 ;  /* 0x0000000058037210 */ /* 0x000fe4000795e06e */
[----:B-----5:R-:W-:Y:S01]  /*5a90*/  @!P0 SHF.R.U64 R5, R16, 0x10, R17 ;  /* 0x0000001010058819 */ /* 0x020fe20000001211 */
[----:B------:R-:W2:Y:S01]  /*5aa0*/  LDS.128 R12, [R143+0x4100] ;  /* 0x004100008f0c7984 */ /* 0x000ea20000000c00 */
[C---:B------:R-:W-:Y:S01]  /*5ab0*/  IADD3.X R4, R91.reuse, R2, R120, P2, P1 ;  /* 0x000000025b047210 */ /* 0x040fe200017e2478 */
        /* <DEDUP_REMOVED lines=16> */
[C---:B------:R-:W-:Y:S01]  /*5bc0*/  @!P1 LEA R56, P2, R0.reuse, c[0x0][0x1c8], 0x1 ;  /* 0x0000720000389a11 */ /* 0x040fe200078408ff */
[----:B-1----:R-:W-:Y:S01]  /*5bd0*/  @!P0 IMAD.MOV.U32 R17, RZ, RZ, R49 ;  /* 0x000000ffff118224 */ /* 0x002fe200078e0031 */
[----:B------:R-:W-:Y:S02]  /*5be0*/  @!P0 MOV R40, R48 ;  /* 0x0000003000288202 */ /* 0x000fe40000000f00 */
[----:B------:R-:W-:Y:S01]  /*5bf0*/  @!P1 LEA.HI.X R57, R0, c[0x0][0x1cc], R2, 0x1, P2 ;  /* 0x0000730000399a11 */ /* 0x000fe200010f0c02 */
[----:B------:R-:W-:Y:S02]  /*5c00*/  @!P0 HADD2.F32 R0, -RZ, R34.H0_H0 ;  /* 0x20000022ff008230 */ /* 0x000fe40000004100 */
[----:B------:R-:W-:Y:S01]  /*5c10*/  @!P0 HADD2.F32 R11, -RZ, R40.H0_H0 ;  /* 0x20000028ff0b8230 */ /* 0x000fe20000004100 */
[----:B--2---:R-:W-:Y:S01]  /*5c20*/  @!P0 MOV R7, R12 ;  /* 0x0000000c00078202 */ /* 0x004fe20000000f00 */
[----:B------:R-:W-:Y:S01]  /*5c30*/  @!P0 HADD2.F32 R18, -RZ, R17.H0_H0 ;  /* 0x20000011ff128230 */ /* 0x000fe20000004100 */
[----:B------:R-:W-:Y:S02]  /*5c40*/  @!P0 MOV R6, R13 ;  /* 0x0000000d00068202 */ /* 0x000fe40000000f00 */
[CC--:B------:R-:W-:Y:S01]  /*5c50*/  @!P0 FMUL.FTZ R34, R11.reuse, R0.reuse ;  /* 0x000000000b228220 */ /* 0x0c0fe20000410000 */
[--C-:B------:R-:W-:Y:S01]  /*5c60*/  @!P0 HADD2.F32 R2, -RZ, R7.reuse.H0_H0 ;  /* 0x20000007ff028230 */ /* 0x100fe20000004100 */
[----:B------:R-:W-:Y:S01]  /*5c70*/  @!P0 FMUL.FTZ R30, R18, R3 ;  /* 0x00000003121e8220 */ /* 0x000fe20000410000 */
[--C-:B------:R-:W-:Y:S02]  /*5c80*/  @!P0 HADD2.F32 R4, -RZ, R6.reuse.H0_H0 ;  /* 0x20000006ff048230 */ /* 0x100fe40000004100 */
[----:B------:R-:W-:Y:S01]  /*5c90*/  @!P0 HADD2.F32 R6, -RZ, R6.H1_H1 ;  /* 0x30000006ff068230 */ /* 0x000fe20000004100 */
[C---:B------:R-:W-:Y:S01]  /*5ca0*/  @!P0 FMUL.FTZ R0, R2.reuse, R0 ;  /* 0x0000000002008220 */ /* 0x040fe20000410000 */
[----:B------:R-:W-:Y:S01]  /*5cb0*/  @!P0 HADD2.F32 R7, -RZ, R7.H1_H1 ;  /* 0x30000007ff078230 */ /* 0x000fe20000004100 */
        /* <DEDUP_REMOVED lines=70> */
.L_x_1568:
[----:B------:R-:W-:Y:S05]  /*6120*/  BSYNC B0 ;  /* 0x0000000000007941 */ /* 0x000fea0003800000 */
.L_x_1567:
[----:B------:R-:W-:Y:S01]  /*6130*/  ISETP.GE.OR P1, PT, R157, UR8, P5 ;  /* 0x000000089d007c0c */ /* 0x000fe2000af26670 */
[----:B------:R-:W-:Y:S01]  /*6140*/  @!UPT UIADD3 URZ, URZ, URZ, URZ ;  /* 0x0000003f3f3ff290 */ /* 0x000fe2000fffe03f */
[----:B------:R-:W-:Y:S11]  /*6150*/  BSSY B0, `(.L_x_1569) ;  /* 0x0000071000007945 */ /* 0x000ff60003800000 */
[----:B------:R-:W-:-:S05]  /*6160*/  @P1 BRA `(.L_x_1570) ;  /* 0x000006f000001947 */ /* 0x000fca0003800000 */
[----:B------:R-:W-:Y:S01]  /*6170*/  IADD3 R0, P1, R170, UR52, RZ ;  /* 0x00000034aa007c10 */ /* 0x000fe2000ff3e0ff */
[----:B------:R-:W2:Y:S01]  /*6180*/  LDS.128 R44, [R137+0x4100] ;  /* 0x00410000892c7984 */ /* 0x000ea20000000c00 */
[----:B------:R-:W-:Y:S01]  /*6190*/  @!P0 SHF.R.U64 R10, R22, 0x10, R23 ;  /* 0x00000010160a8819 */ /* 0x000fe20000001217 */
[--C-:B------:R-:W-:Y:S01]  /*61a0*/  @!P0 HADD2.F32 R16, -RZ, R55.reuse.H0_H0 ;  /* 0x20000037ff108230 */ /* 0x100fe20000004100 */
[----:B------:R-:W-:Y:S01]  /*61b0*/  IADD3.X R2, R147, UR42, RZ, P1, !PT ;  /* 0x0000002a93027c10 */ /* 0x000fe20008ffe4ff */
[----:B------:R-:W-:Y:S01]  /*61c0*/  @!P0 HADD2.F32 R19, -RZ, R55.H1_H1 ;  /* 0x30000037ff138230 */ /* 0x000fe20000004100 */
[----:B------:R-:W-:Y:S02]  /*61d0*/  IADD3 R3, P2, P1, R88, R0, R110 ;  /* 0x0000000058037210 */ /* 0x000fe4000795e06e */
[--C-:B-----5:R-:W-:Y:S01]  /*61e0*/  @!P0 SHF.R.U32.HI R5, RZ, 0x10, R21.reuse ;  /* 0x00000010ff058819 */ /* 0x120fe20000011615 */
[----:B-1----:R-:W1:Y:S01]  /*61f0*/  LDS.128 R12, [R142+0x4100] ;  /* 0x004100008e0c7984 */ /* 0x002e620000000c00 */
[C---:B------:R-:W-:Y:S02]  /*6200*/  IADD3.X R4, R91.reuse, R2, R120, P2, P1 ;  /* 0x000000025b047210 */ /* 0x040fe400017e2478 */
        /* <DEDUP_REMOVED lines=16> */
[C---:B------:R-:W-:Y:S01]  /*6310*/  @!P1 LEA R50, P2, R0.reuse, c[0x0][0x1c8], 0x1 ;  /* 0x0000720000329a11 */ /* 0x040fe200078408ff */
[----:B--2---:R-:W-:Y:S01]  /*6320*/  @!P0 IMAD.MOV.U32 R17, RZ, RZ, R45 ;  /* 0x000000ffff118224 */ /* 0x004fe200078e002d */
[----:B------:R-:W-:Y:S02]  /*6330*/  @!P0 MOV R22, R44 ;  /* 0x0000002c00168202 */ /* 0x000fe40000000f00 */
[----:B------:R-:W-:Y:S01]  /*6340*/  @!P1 LEA.HI.X R51, R0, c[0x0][0x1cc], R2, 0x1, P2 ;  /* 0x0000730000339a11 */ /* 0x000fe200010f0c02 */
[----:B------:R-:W-:Y:S02]  /*6350*/  @!P0 HADD2.F32 R0, -RZ, R36.H0_H0 ;  /* 0x20000024ff008230 */ /* 0x000fe40000004100 */
[----:B------:R-:W-:Y:S01]  /*6360*/  @!P0 HADD2.F32 R11, -RZ, R22.H0_H0 ;  /* 0x20000016ff0b8230 */ /* 0x000fe20000004100 */
[----:B-1----:R-:W-:Y:S01]  /*6370*/  @!P0 MOV R7, R12 ;  /* 0x0000000c00078202 */ /* 0x002fe20000000f00 */
[----:B------:R-:W-:Y:S01]  /*6380*/  @!P0 HADD2.F32 R18, -RZ, R17.H0_H0 ;  /* 0x20000011ff128230 */ /* 0x000fe20000004100 */
[----:B------:R-:W-:Y:S02]  /*6390*/  @!P0 MOV R6, R13 ;  /* 0x0000000d00068202 */ /* 0x000fe40000000f00 */
[CC--:B------:R-:W-:Y:S01]  /*63a0*/  @!P0 FMUL.FTZ R35, R11.reuse, R0.reuse ;  /* 0x000000000b238220 */ /* 0x0c0fe20000410000 */
[----:B------:R-:W-:Y:S01]  /*63b0*/  @!P0 HADD2.F32 R36, -RZ, R72.H0_H0 ;  /* 0x20000048ff248230 */ /* 0x000fe20000004100 */
[----:B------:R-:W-:Y:S01]  /*63c0*/  @!P0 FMUL.FTZ R20, R18, R3 ;  /* 0x0000000312148220 */ /* 0x000fe20000410000 */
[--C-:B------:R-:W-:Y:S02]  /*63d0*/  @!P0 HADD2.F32 R2, -RZ, R7.reuse.H0_H0 ;  /* 0x20000007ff028230 */ /* 0x100fe40000004100 */
[--C-:B------:R-:W-:Y:S02]  /*63e0*/  @!P0 HADD2.F32 R4, -RZ, R6.reuse.H0_H0 ;  /* 0x20000006ff048230 */ /* 0x100fe40000004100 */
[----:B------:R-:W-:Y:S01]  /*63f0*/  @!P0 HADD2.F32 R6, -RZ, R6.H1_H1 ;  /* 0x30000006ff068230 */ /* 0x000fe20000004100 */
[C---:B------:R-:W-:Y:S01]  /*6400*/  @!P0 FMUL.FTZ R0, R2.reuse, R0 ;  /* 0x0000000002008220 */ /* 0x040fe20000410000 */
[----:B------:R-:W-:Y:S01]  /*6410*/  @!P0 HADD2.F32 R7, -RZ, R7.H1_H1 ;  /* 0x30000007ff078230 */ /* 0x000fe20000004100 */
        /* <DEDUP_REMOVED lines=68> */
.L_x_1570:
[----:B------:R-:W-:Y:S05]  /*6860*/  BSYNC B0 ;  /* 0x0000000000007941 */ /* 0x000fea0003800000 */
.L_x_1569:
[----:B-1----:R-:W-:Y:S04]  /*6870*/  IADD3 R53, P1, R168, UR52, RZ ;  /* 0x00000034a8357c10 */ /* 0x002fe8000ff3e0ff */
[----:B------:R-:W-:Y:S02]  /*6880*/  IADD3.X R54, R145, UR42, RZ, P1, !PT ;  /* 0x0000002a91367c10 */ /* 0x000fe40008ffe4ff */
[----:B------:R-:W-:Y:S11]  /*6890*/  ISETP.GE.OR P1, PT, R156, UR8, P5 ;  /* 0x000000089c007c0c */ /* 0x000ff6000af26670 */
[----:B------:R-:W-:Y:S02]  /*68a0*/  @!UPT UIADD3 URZ, URZ, URZ, URZ ;  /* 0x0000003f3f3ff290 */ /* 0x000fe4000fffe03f */
[----:B------:R-:W-:-:S05]  /*68b0*/  @P1 BRA `(.L_x_1562) ;  /* 0x00000c0000001947 */ /* 0x000fca0003800000 */
[----:B------:R-:W-:Y:S01]  /*68c0*/  IADD3 R0, P2, P1, R88, R53, R110 ;  /* 0x0000003558007210 */ /* 0x000fe2000795e06e */
[----:B-----5:R-:W1:Y:S01]  /*68d0*/  LDS.128 R40, [R136+0x4100] ;  /* 0x0041000088287984 */ /* 0x020e620000000c00 */
[----:B------:R-:W-:Y:S01]  /*68e0*/  @!P0 SHF.R.U32.HI R2, RZ, 0x10, R25 ;  /* 0x00000010ff028819 */ /* 0x000fe20000011619 */
[--C-:B------:R-:W-:Y:S01]  /*68f0*/  @!P0 HADD2.F32 R22, -RZ, R73.reuse.H0_H0 ;  /* 0x20000049ff168230 */ /* 0x100fe20000004100 */
[----:B------:R-:W-:Y:S01]  /*6900*/  IADD3.X R3, R91, R54, R120, P2, P1 ;  /* 0x000000365b037210 */ /* 0x000fe200017e2478 */
[----:B------:R-:W-:Y:S01]  /*6910*/  @!P0 HADD2.F32 R18, -RZ, R73.H1_H1 ;  /* 0x30000049ff128230 */ /* 0x000fe20000004100 */
[C---:B------:R-:W-:Y:S01]  /*6920*/  LEA R48, P1, R0.reuse, c[0x0][0x1c8], 0x1 ;  /* 0x0000720000307a11 */ /* 0x040fe200078208ff */
[----:B------:R-:W-:Y:S01]  /*6930*/  @!P0 HADD2.F32 R2, -RZ, R2.H0_H0 ;  /* 0x20000002ff028230 */ /* 0x000fe20000004100 */
[----:B------:R-:W-:Y:S01]  /*6940*/  @!P0 SHF.R.U32.HI R7, RZ, 0x10, R69 ;  /* 0x00000010ff078819 */ /* 0x000fe20000011645 */
[----:B------:R-:W2:Y:S01]  /*6950*/  LDS.128 R12, [R141+0x4100] ;  /* 0x004100008d0c7984 */ /* 0x000ea20000000c00 */
[----:B------:R-:W-:Y:S01]  /*6960*/  LEA.HI.X R49, R0, c[0x0][0x1cc], R3, 0x1, P1 ;  /* 0x0000730000317a11 */ /* 0x000fe200008f0c03 */
[----:B------:R-:W-:Y:S01]  /*6970*/  @!P0 HADD2.F32 R3, -RZ, R38.H0_H0 ;  /* 0x20000026ff038230 */ /* 0x000fe20000004100 */
[----:B------:R-:W-:Y:S01]  /*6980*/  @!P0 SHF.R.U64 R5, R24, 0x10, R25 ;  /* 0x0000001018058819 */ /* 0x000fe20000001219 */
[----:B------:R-:W-:Y:S01]  /*6990*/  @!P0 HADD2.F32 R24, -RZ, R7.H0_H0 ;  /* 0x20000007ff188230 */ /* 0x000fe20000004100 */
[----:B------:R-:W-:Y:S01]  /*69a0*/  @!P0 SHF.R.U64 R20, R68, 0x10, R69 ;  /* 0x0000001044148819 */ /* 0x000fe20000001245 */
[----:B------:R-:W-:Y:S01]  /*69b0*/  @!P0 HADD2.F32 R35, -RZ, R74.H0_H0 ;  /* 0x2000004aff238230 */ /* 0x000fe20000004100 */
[--C-:B------:R-:W-:Y:S01]  /*69c0*/  @!P0 SHF.R.U32.HI R8, RZ, 0x10, R27.reuse ;  /* 0x00000010ff088819 */ /* 0x100fe2000001161b */
[----:B------:R-:W-:Y:S01]  /*69d0*/  @!P0 HADD2.F32 R5, -RZ, R5.H0_H0 ;  /* 0x20000005ff058230 */ /* 0x000fe20000004100 */
[----:B------:R-:W-:Y:S01]  /*69e0*/  @!P0 SHF.R.U64 R10, R26, 0x10, R27 ;  /* 0x000000101a0a8819 */ /* 0x000fe2000000121b */
[----:B------:R-:W-:Y:S01]  /*69f0*/  @!P0 HADD2.F32 R20, -RZ, R20.H0_H0 ;  /* 0x20000014ff148230 */ /* 0x000fe20000004100 */
[--C-:B------:R-:W-:Y:S01]  /*6a00*/  @!P0 SHF.R.U32.HI R37, RZ, 0x10, R71.reuse ;  /* 0x00000010ff258819 */ /* 0x100fe20000011647 */
[----:B------:R-:W-:Y:S01]  /*6a10*/  @!P0 HADD2.F32 R26, -RZ, R74.H1_H1 ;  /* 0x3000004aff1a8230 */ /* 0x000fe20000004100 */
[----:B------:R-:W-:Y:S01]  /*6a20*/  @!P0 SHF.R.U64 R30, R70, 0x10, R71 ;  /* 0x00000010461e8819 */ /* 0x000fe20000001247 */
[----:B------:R-:W-:Y:S01]  /*6a30*/  @!P0 HADD2.F32 R16, -RZ, R8.H0_H0 ;  /* 0x20000008ff108230 */ /* 0x000fe20000004100 */
[----:B------:R-:W-:Y:S01]  /*6a40*/  ISETP.GE.AND P1, PT, R92, c[0x0][0x1d4], PT ;  /* 0x000075005c007a0c */ /* 0x000fe20003f26270 */
[----:B------:R-:W-:Y:S02]  /*6a50*/  @!P0 HADD2.F32 R8, -RZ, R10.H0_H0 ;  /* 0x2000000aff088230 */ /* 0x000fe40000004100 */
[----:B------:R-:W-:Y:S02]  /*6a60*/  @!P0 HADD2.F32 R37, -RZ, R37.H0_H0 ;  /* 0x20000025ff258230 */ /* 0x000fe40000004100 */
[----:B------:R-:W-:Y:S01]  /*6a70*/  @!P0 HADD2.F32 R30, -RZ, R30.H0_H0 ;  /* 0x2000001eff1e8230 */ /* 0x000fe20000004100 */
[----:B-1----:R-:W-:Y:S01]  /*6a80*/  @!P0 IMAD.MOV.U32 R27, RZ, RZ, R42 ;  /* 0x000000ffff1b8224 */ /* 0x002fe200078e002a */
[----:B------:R-:W-:Y:S02]  /*6a90*/  @!P0 MOV R6, R41 ;  /* 0x0000002900068202 */ /* 0x000fe40000000f00 */
[----:B------:R-:W-:Y:S03]  /*6aa0*/  @!P0 MOV R25, R43 ;  /* 0x0000002b00198202 */ /* 0x000fe60000000f00 */
[--C-:B------:R-:W-:Y:S01]  /*6ab0*/  @!P0 HADD2.F32 R21, -RZ, R6.reuse.H0_H0 ;  /* 0x20000006ff158230 */ /* 0x100fe20000004100 */
[----:B--2---:R-:W-:Y:S01]  /*6ac0*/  @!P0 MOV R0, R13 ;  /* 0x0000000d00008202 */ /* 0x004fe20000000f00 */
[----:B------:R-:W-:Y:S03]  /*6ad0*/  @!P0 HADD2.F32 R23, -RZ, R6.H1_H1 ;  /* 0x30000006ff178230 */ /* 0x000fe60000004100 */
[-C--:B------:R-:W-:Y:S01]  /*6ae0*/  @!P0 FMUL.FTZ R6, R21, R3.reuse ;  /* 0x0000000315068220 */ /* 0x080fe20000410000 */
[--C-:B------:R-:W-:Y:S01]  /*6af0*/  @!P0 HADD2.F32 R34, -RZ, R25.reuse.H0_H0 ;  /* 0x20000019ff228230 */ /* 0x100fe20000004100 */
[----:B------:R-:W-:Y:S01]  /*6b00*/  @!P0 FMUL.FTZ R7, R23, R2 ;  /* 0x0000000217078220 */ /* 0x000fe20000410000 */
[--C-:B------:R-:W-:Y:S02]  /*6b10*/  @!P0 HADD2.F32 R4, -RZ, R0.reuse.H0_H0 ;  /* 0x20000000ff048230 */ /* 0x100fe40000004100 */
[----:B------:R-:W-:Y:S02]  /*6b20*/  @!P0 HADD2.F32 R0, -RZ, R0.H1_H1 ;  /* 0x30000000ff008230 */ /* 0x000fe40000004100 */
[----:B------:R-:W-:Y:S01]  /*6b30*/  @!P0 HADD2.F32 R36, -RZ, R25.H1_H1 ;  /* 0x30000019ff248230 */ /* 0x000fe20000004100 */
[C---:B------:R-:W-:Y:S01]  /*6b40*/  @!P0 FFMA.FTZ R55, R4.reuse, R22, -R6 ;  /* 0x0000001604378223 */ /* 0x040fe20000010806 */
[----:B------:R-:W-:Y:S01]  /*6b50*/  @!P0 MOV R6, R40 ;  /* 0x0000002800068202 */ /* 0x000fe20000000f00 */
[----:B------:R-:W-:Y:S01]  /*6b60*/  @!P0 FMUL.FTZ R3, R4, R3 ;  /* 0x0000000304038220 */ /* 0x000fe20000410000 */
[--C-:B------:R-:W-:Y:S01]  /*6b70*/  @!P0 HADD2.F32 R25, -RZ, R27.reuse.H0_H0 ;  /* 0x2000001bff198230 */ /* 0x100fe20000004100 */
[C---:B------:R-:W-:Y:S01]  /*6b80*/  @!P0 FMUL.FTZ R4, R0.reuse, R2 ;  /* 0x0000000200048220 */ /* 0x040fe20000410000 */
[----:B------:R-:W-:Y:S01]  /*6b90*/  @!P0 MOV R2, R12 ;  /* 0x0000000c00028202 */ /* 0x000fe20000000f00 */
[----:B------:R-:W-:Y:S01]  /*6ba0*/  @!P0 FFMA.FTZ R52, R0, R24, -R7 ;  /* 0x0000001800348223 */ /* 0x000fe20000010807 */
[----:B------:R-:W-:Y:S02]  /*6bb0*/  @!P0 HADD2.F32 R17, -RZ, R6.H0_H0 ;  /* 0x20000006ff118230 */ /* 0x000fe40000004100 */
[----:B------:R-:W-:Y:S01]  /*6bc0*/  @!P0 HADD2.F32 R0, -RZ, R38.H1_H1 ;  /* 0x30000026ff008230 */ /* 0x000fe20000004100 */
[----:B------:R-:W-:Y:S01]  /*6bd0*/  @!P0 FMUL.FTZ R38, R36, R16 ;  /* 0x0000001024268220 */ /* 0x000fe20000410000 */
[----:B------:R-:W-:Y:S02]  /*6be0*/  @!P0 HADD2.F32 R19, -RZ, R6.H1_H1 ;  /* 0x30000006ff138230 */ /* 0x000fe40000004100 */
[--C-:B------:R-:W-:Y:S02]  /*6bf0*/  @!P0 HADD2.F32 R6, -RZ, R2.reuse.H1_H1 ;  /* 0x30000002ff068230 */ /* 0x100fe40000004100 */
[----:B------:R-:W-:Y:S01]  /*6c00*/  @!P0 HADD2.F32 R7, -RZ, R2.H0_H0 ;  /* 0x20000002ff078230 */ /* 0x000fe20000004100 */
[----:B------:R-:W-:Y:S01]  /*6c10*/  @!P0 FMUL.FTZ R2, R17, R0 ;  /* 0x0000000011028220 */ /* 0x000fe20000410000 */
[----:B------:R-:W-:Y:S01]  /*6c20*/  @!P0 HADD2.F32 R27, -RZ, R27.H1_H1 ;  /* 0x3000001bff1b8230 */ /* 0x000fe20000004100 */
[-C--:B------:R-:W-:Y:S02]  /*6c30*/  @!P0 FMUL.FTZ R9, R19, R5.reuse ;  /* 0x0000000513098220 */ /* 0x080fe40000410000 */
[C---:B------:R-:W-:Y:S02]  /*6c40*/  @!P0 FFMA.FTZ R51, R7.reuse, R18, -R2 ;  /* 0x0000001207338223 */ /* 0x040fe40000010802 */
[C---:B------:R-:W-:Y:S01]  /*6c50*/  @!P0 FMUL.FTZ R2, R6.reuse, R5 ;  /* 0x0000000506028220 */ /* 0x040fe20000410000 */
[----:B------:R-:W-:Y:S01]  /*6c60*/  @!P0 MOV R5, R15 ;  /* 0x0000000f00058202 */ /* 0x000fe20000000f00 */
[----:B------:R-:W-:Y:S01]  /*6c70*/  @!P0 FFMA.FTZ R50, R6, R20, -R9 ;  /* 0x0000001406328223 */ /* 0x000fe20000010809 */
[----:B------:R-:W-:Y:S01]  /*6c80*/  @!P0 MOV R6, R14 ;  /* 0x0000000e00068202 */ /* 0x000fe20000000f00 */
[----:B------:R-:W-:Y:S01]  /*6c90*/  @!P0 FMUL.FTZ R0, R7, R0 ;  /* 0x0000000007008220 */ /* 0x000fe20000410000 */
[--C-:B------:R-:W-:Y:S01]  /*6ca0*/  @!P0 HADD2.F32 R9, -RZ, R39.reuse.H0_H0 ;  /* 0x20000027ff098230 */ /* 0x100fe20000004100 */
[----:B------:R-:W-:Y:S01]  /*6cb0*/  @!P0 FMUL.FTZ R44, R27, R8 ;  /* 0x000000081b2c8220 */ /* 0x000fe20000410000 */
[----:B------:R-:W-:Y:S01]  /*6cc0*/  @!P0 HADD2.F32 R7, -RZ, R39.H1_H1 ;  /* 0x30000027ff078230 */ /* 0x000fe20000004100 */
[----:B------:R-:W-:Y:S01]  /*6cd0*/  @!P0 FFMA.FTZ R0, R17, R18, R0 ;  /* 0x0000001211008223 */ /* 0x000fe20000010000 */
[--C-:B------:R-:W-:Y:S01]  /*6ce0*/  @!P0 HADD2.F32 R11, -RZ, R5.reuse.H0_H0 ;  /* 0x20000005ff0b8230 */ /* 0x100fe20000004100 */
[----:B------:R-:W-:Y:S01]  /*6cf0*/  @!P0 FMUL.FTZ R39, R34, R9 ;  /* 0x0000000922278220 */ /* 0x000fe20000410000 */
[----:B------:R-:W-:Y:S01]  /*6d00*/  @!P0 HADD2.F32 R10, -RZ, R5.H1_H1 ;  /* 0x30000005ff0a8230 */ /* 0x000fe20000004100 */
[----:B------:R-:W-:Y:S01]  /*6d10*/  @!P0 FMUL.FTZ R45, R25, R7 ;  /* 0x00000007192d8220 */ /* 0x000fe20000410000 */
[--C-:B------:R-:W-:Y:S01]  /*6d20*/  @!P0 HADD2.F32 R5, -RZ, R6.reuse.H0_H0 ;  /* 0x20000006ff058230 */ /* 0x100fe20000004100 */
[----:B------:R-:W-:Y:S01]  /*6d30*/  @!P0 FFMA.FTZ R39, R11, R35, -R39 ;  /* 0x000000230b278223 */ /* 0x000fe20000010827 */
[----:B------:R-:W-:Y:S01]  /*6d40*/  @!P0 HADD2.F32 R6, -RZ, R6.H1_H1 ;  /* 0x30000006ff068230 */ /* 0x000fe20000004100 */
[----:B------:R-:W-:Y:S02]  /*6d50*/  @!P0 FFMA.FTZ R38, R10, R37, -R38 ;  /* 0x000000250a268223 */ /* 0x000fe40000010826 */
[----:B------:R-:W-:Y:S01]  /*6d60*/  @!P0 FFMA.FTZ R47, R5, R26, -R45 ;  /* 0x0000001a052f8223 */ /* 0x000fe2000001082d */
[----:B------:R-:W-:Y:S01]  /*6d70*/  @!P0 F2FP.PACK_AB R45, R52, R55 ;  /* 0x00000037342d823e */ /* 0x000fe200000000ff */
[----:B------:R-:W-:Y:S01]  /*6d80*/  @!P0 FFMA.FTZ R46, R6, R30, -R44 ;  /* 0x0000001e062e8223 */ /* 0x000fe2000001082c */
[----:B------:R-:W-:Y:S01]  /*6d90*/  @!P0 F2FP.PACK_AB R39, R38, R39 ;  /* 0x000000272627823e */ /* 0x000fe200000000ff */
[----:B------:R-:W-:Y:S01]  /*6da0*/  @!P0 FFMA.FTZ R2, R19, R20, R2 ;  /* 0x0000001413028223 */ /* 0x000fe20000010002 */
[----:B------:R-:W-:Y:S01]  /*6db0*/  @!P0 F2FP.PACK_AB R44, R50, R51 ;  /* 0x00000033322c823e */ /* 0x000fe200000000ff */
[----:B------:R-:W-:Y:S01]  /*6dc0*/  @!P0 FMUL.FTZ R5, R5, R7 ;  /* 0x0000000705058220 */ /* 0x000fe20000410000 */
[----:B------:R-:W-:Y:S01]  /*6dd0*/  @!P0 F2FP.PACK_AB R38, R46, R47 ;  /* 0x0000002f2e26823e */ /* 0x000fe200000000ff */
[----:B------:R-:W-:Y:S01]  /*6de0*/  @!P0 IMAD.MOV.U32 R15, RZ, RZ, R39 ;  /* 0x000000ffff0f8224 */ /* 0x000fe200078e0027 */
[----:B------:R-:W-:Y:S01]  /*6df0*/  @!P0 MOV R12, R44 ;  /* 0x0000002c000c8202 */ /* 0x000fe20000000f00 */
[----:B------:R-:W-:Y:S01]  /*6e00*/  @!P0 FFMA.FTZ R3, R21, R22, R3 ;  /* 0x0000001615038223 */ /* 0x000fe20000010003 */
[----:B------:R-:W-:Y:S01]  /*6e10*/  @!P0 MOV R13, R45 ;  /* 0x0000002d000d8202 */ /* 0x000fe20000000f00 */
[----:B------:R-:W-:Y:S01]  /*6e20*/  @!P0 FMUL.FTZ R6, R6, R8 ;  /* 0x0000000806068220 */ /* 0x000fe20000410000 */
[----:B------:R-:W-:Y:S01]  /*6e30*/  @!P0 MOV R14, R38 ;  /* 0x00000026000e8202 */ /* 0x000fe20000000f00 */
[----:B------:R-:W-:Y:S01]  /*6e40*/  @!P0 FFMA.FTZ R4, R23, R24, R4 ;  /* 0x0000001817048223 */ /* 0x000fe20000010004 */
[----:B------:R-:W-:Y:S01]  /*6e50*/  @!P0 F2FP.PACK_AB R0, R2, R0 ;  /* 0x000000000200823e */ /* 0x000fe200000000ff */
[----:B------:R-:W-:Y:S02]  /*6e60*/  @!P0 FMUL.FTZ R7, R11, R9 ;  /* 0x000000090b078220 */ /* 0x000fe40000410000 */
[----:B------:R1:W-:Y:S01]  /*6e70*/  STG.E.128 [R48.64], R12 ;  /* 0x0000000c30007986 */ /* 0x0003e2000c101d1c */
[----:B------:R-:W-:Y:S01]  /*6e80*/  @!P0 F2FP.PACK_AB R3, R4, R3 ;  /* 0x000000030403823e */ /* 0x000fe200000000ff */
[----:B------:R-:W-:Y:S01]  /*6e90*/  @!P0 FFMA.FTZ R5, R25, R26, R5 ;  /* 0x0000001a19058223 */ /* 0x000fe20000010005 */
[----:B------:R-:W-:Y:S01]  /*6ea0*/  @!P0 MOV R40, R0 ;  /* 0x0000000000288202 */ /* 0x000fe20000000f00 */
[----:B------:R-:W-:Y:S01]  /*6eb0*/  @!P0 FMUL.FTZ R8, R10, R16 ;  /* 0x000000100a088220 */ /* 0x000fe20000410000 */
[----:B------:R-:W-:Y:S01]  /*6ec0*/  @!P0 MOV R41, R3 ;  /* 0x0000000300298202 */ /* 0x000fe20000000f00 */
[----:B------:R-:W-:Y:S02]  /*6ed0*/  @!P0 FFMA.FTZ R6, R27, R30, R6 ;  /* 0x0000001e1b068223 */ /* 0x000fe40000010006 */
[----:B------:R-:W-:Y:S02]  /*6ee0*/  @!P0 FFMA.FTZ R7, R34, R35, R7 ;  /* 0x0000002322078223 */ /* 0x000fe40000010007 */
[----:B------:R-:W-:Y:S01]  /*6ef0*/  @!P0 FFMA.FTZ R8, R36, R37, R8 ;  /* 0x0000002524088223 */ /* 0x000fe20000010008 */
[----:B------:R-:W-:Y:S04]  /*6f00*/  @!P0 F2FP.PACK_AB R5, R6, R5 ;  /* 0x000000050605823e */ /* 0x000fe800000000ff */
        /* <DEDUP_REMOVED lines=10> */
.L_x_1540:
[----:B------:R-:W-:Y:S01]  /*6fb0*/  UIMAD UR8, UR17, -0x40, UR23 ;  /* 0xffffffc0110878a4 */ /* 0x000fe2000f8e0217 */
[----:B------:R-:W-:Y:S03]  /*6fc0*/  BSSY B0, `(.L_x_1571) ;  /* 0x0000013000007945 */ /* 0x000fe60003800000 */
[----:B------:R-:W-:Y:S04]  /*6fd0*/  UISETP.LT.AND UP0, UPT, UR8, 0x40, UPT ;  /* 0x000000400800788c */ /* 0x000fe8000bf01270 */
[----:B------:R-:W-:Y:S06]  /*6fe0*/  USEL UR8, UR8, 0x40, UP0 ;  /* 0x0000004008087887 */ /* 0x000fec0008000000 */
[----:B------:R-:W-:Y:S11]  /*6ff0*/  ISETP.GE.AND P0, PT, R93, UR8, PT ;  /* 0x000000085d007c0c */ /* 0x000ff6000bf06270 */
[----:B------:R-:W-:Y:S02]  /*7000*/  @!UPT UIADD3 URZ, URZ, URZ, URZ ;  /* 0x0000003f3f3ff290 */ /* 0x000fe4000fffe03f */
[----:B------:R-:W-:-:S05]  /*7010*/  @P0 BRA `(.L_x_1572) ;  /* 0x000000d000000947 */ /* 0x000fca0003800000 */
[----:B------:R-:W-:Y:S01]  /*7020*/  ISETP.GE.AND P1, PT, R90, c[0x0][0x1d4], PT ;  /* 0x000075005a007a0c */ /* 0x000fe20003f26270 */
[----:B------:R-:W1:Y:S01]  /*7030*/  @!P5 LDS.128 R12, [R75+0x4100] ;  /* 0x004100004b0cd984 */ /* 0x000e620000000c00 */
[----:B------:R-:W-:Y:S04]  /*7040*/  @!P5 IADD3 R0, P0, R109, UR52, RZ ;  /* 0x000000346d00dc10 */ /* 0x000fe8000ff1e0ff */
[----:B------:R-:W-:Y:S02]  /*7050*/  @!P5 IADD3.X R2, R108, UR42, RZ, P0, !PT ;  /* 0x0000002a6c02dc10 */ /* 0x000fe400087fe4ff */
[C---:B------:R-:W-:Y:S04]  /*7060*/  @!P5 LEA R4, P0, R0.reuse, c[0x0][0x1c8], 0x1 ;  /* 0x000072000004da11 */ /* 0x040fe800078008ff */
[----:B------:R-:W-:Y:S01]  /*7070*/  @!P5 LEA.HI.X R5, R0, c[0x0][0x1cc], R2, 0x1, P0 ;  /* 0x000073000005da11 */ /* 0x000fe200000f0c02 */
[----:B------:R-:W2:Y:S01]  /*7080*/  @!P1 LDS.128 R8, [R75+0x6100] ;  /* 0x006100004b089984 */ /* 0x000ea20000000c00 */
[----:B------:R-:W-:Y:S04]  /*7090*/  @!P1 IADD3 R0, P0, R114, UR52, RZ ;  /* 0x0000003472009c10 */ /* 0x000fe8000ff1e0ff */
[----:B------:R-:W-:Y:S02]  /*70a0*/  @!P1 IADD3.X R3, R113, UR42, RZ, P0, !PT ;  /* 0x0000002a71039c10 */ /* 0x000fe400087fe4ff */
[C---:B------:R-:W-:Y:S04]  /*70b0*/  @!P1 LEA R2, P0, R0.reuse, c[0x0][0x1c8], 0x1 ;  /* 0x0000720000029a11 */ /* 0x040fe800078008ff */
[----:B------:R-:W-:Y:S01]  /*70c0*/  @!P1 LEA.HI.X R3, R0, c[0x0][0x1cc], R3, 0x1, P0 ;  /* 0x0000730000039a11 */ /* 0x000fe200000f0c03 */
[----:B-1----:R1:W-:Y:S04]  /*70d0*/  @!P5 STG.E.128 [R4.64], R12 ;  /* 0x0000000c0400d986 */ /* 0x0023e8000c101d1c */
[----:B--2---:R1:W-:Y:S04]  /*70e0*/  @!P1 STG.E.128 [R2.64], R8 ;  /* 0x0000000802009986 */ /* 0x0043e8000c101d1c */
.L_x_1572:
[----:B------:R-:W-:Y:S05]  /*70f0*/  BSYNC B0 ;  /* 0x0000000000007941 */ /* 0x000fea0003800000 */
.L_x_1571:
[----:B------:R-:W-:Y:S01]  /*7100*/  ISETP.GE.AND P0, PT, R158, UR8, PT ;  /* 0x000000089e007c0c */ /* 0x000fe2000bf06270 */
[----:B------:R-:W-:Y:S01]  /*7110*/  @!UPT UIADD3 URZ, URZ, URZ, URZ ;  /* 0x0000003f3f3ff290 */ /* 0x000fe2000fffe03f */
[----:B------:R-:W-:Y:S11]  /*7120*/  BSSY B0, `(.L_x_1573) ;  /* 0x0000012000007945 */ /* 0x000ff60003800000 */
[----:B------:R-:W-:-:S05]  /*7130*/  @P0 BRA `(.L_x_1574) ;  /* 0x0000010000000947 */ /* 0x000fca0003800000 */
[----:B------:R-:W-:Y:S01]  /*7140*/  ISETP.GE.AND P1, PT, R90, c[0x0][0x1d4], PT ;  /* 0x000075005a007a0c */ /* 0x000fe20003f26270 */
[----:B-1----:R-:W1:Y:S01]  /*7150*/  @!P5 LDS.128 R12, [R75+0x4900] ;  /* 0x004900004b0cd984 */ /* 0x002e620000000c00 */
[----:B------:R-:W-:Y:S06]  /*7160*/  UIADD3 UR9, UP0, UR30, UR52, URZ ;  /* 0x000000341e097290 */ /* 0x000fec000ff1e03f */
[----:B------:R-:W-:Y:S04]  /*7170*/  PLOP3.LUT P0, PT, PT, PT, UP0, 0x80, 0x0 ;  /* 0x000000000000781c */ /* 0x000fe80003f0f008 */
[----:B------:R-:W-:Y:S01]  /*7180*/  IADD3.X R0, R165, UR42, RZ, P0, !PT ;  /* 0x0000002aa5007c10 */ /* 0x000fe200087fe4ff */
[----:B------:R-:W2:Y:S01]  /*7190*/  @!P1 LDS.128 R8, [R75+0x6900] ;  /* 0x006900004b089984 */ /* 0x000ea20000000c00 */
[----:B------:R-:W-:Y:S05]  /*71a0*/  @!P5 IADD3 R2, P0, R109, UR9, RZ ;  /* 0x000000096d02dc10 */ /* 0x000fea000ff1e0ff */
[----:B------:R-:W-:Y:S01]  /*71b0*/  @!P5 IMAD.X R3, R108, 0x1, R0, P0 ;  /* 0x000000016c03d824 */ /* 0x000fe200000e0600 */
[C---:B------:R-:W-:Y:S04]  /*71c0*/  @!P5 LEA R4, P0, R2.reuse, c[0x0][0x1c8], 0x1 ;  /* 0x000072000204da11 */ /* 0x040fe800078008ff */
[----:B------:R-:W-:Y:S02]  /*71d0*/  @!P5 LEA.HI.X R5, R2, c[0x0][0x1cc], R3, 0x1, P0 ;  /* 0x000073000205da11 */ /* 0x000fe400000f0c03 */
[----:B------:R-:W-:Y:S05]  /*71e0*/  @!P1 IADD3 R3, P0, R114, UR9, RZ ;  /* 0x0000000972039c10 */ /* 0x000fea000ff1e0ff */
[----:B------:R-:W-:Y:S01]  /*71f0*/  @!P1 IMAD.X R0, R0, 0x1, R113, P0 ;  /* 0x0000000100009824 */ /* 0x000fe200000e0671 */
[C---:B------:R-:W-:Y:S04]  /*7200*/  @!P1 LEA R2, P0, R3.reuse, c[0x0][0x1c8], 0x1 ;  /* 0x0000720003029a11 */ /* 0x040fe800078008ff */
[----:B------:R-:W-:Y:S01]  /*7210*/  @!P1 LEA.HI.X R3, R3, c[0x0][0x1cc], R0, 0x1, P0 ;  /* 0x0000730003039a11 */ /* 0x000fe200000f0c00 */
[----:B-1----:R1:W-:Y:S04]  /*7220*/  @!P5 STG.E.128 [R4.64], R12 ;  /* 0x0000000c0400d986 */ /* 0x0023e8000c101d1c */
[----:B--2---:R1:W-:Y:S04]  /*7230*/  @!P1 STG.E.128 [R2.64], R8 ;  /* 0x0000000802009986 */ /* 0x0043e8000c101d1c */
.L_x_1574:
[----:B------:R-:W-:Y:S05]  /*7240*/  BSYNC B0 ;  /* 0x0000000000007941 */ /* 0x000fea0003800000 */
.L_x_1573:
        /* <DEDUP_REMOVED lines=20> */
.L_x_1576:
[----:B------:R-:W-:Y:S05]  /*7390*/  BSYNC B0 ;  /* 0x0000000000007941 */ /* 0x000fea0003800000 */
.L_x_1575:
[----:B------:R-:W-:Y:S11]  /*73a0*/  ISETP.GE.AND P0, PT, R156, UR8, PT ;  /* 0x000000089c007c0c */ /* 0x000ff6000bf06270 */
[----:B------:R-:W-:Y:S02]  /*73b0*/  @!UPT UIADD3 URZ, URZ, URZ, URZ ;  /* 0x0000003f3f3ff290 */ /* 0x000fe4000fffe03f */
[----:B------:R-:W-:-:S05]  /*73c0*/  @P0 BRA `(.L_x_1562) ;  /* 0x000000f000000947 */ /* 0x000fca0003800000 */
[----:B------:R-:W-:Y:S01]  /*73d0*/  ISETP.GE.AND P1, PT, R90, c[0x0][0x1d4], PT ;  /* 0x000075005a007a0c */ /* 0x000fe20003f26270 */
[----:B-1----:R-:W1:Y:S01]  /*73e0*/  @!P5 LDS.128 R12, [R75+0x5900] ;  /* 0x005900004b0cd984 */ /* 0x002e620000000c00 */
[----:B------:R-:W-:Y:S04]  /*73f0*/  UIADD3 UR9, UP0, UR32, UR52, URZ ;  /* 0x0000003420097290 */ /* 0x000fe8000ff1e03f */
[----:B------:R-:W-:Y:S02]  /*7400*/  UIADD3.X UR8, UR42, UR4, URZ, UP0, !UPT ;  /* 0x000000042a087290 */ /* 0x000fe400087fe43f */
[----:B------:R-:W-:Y:S04]  /*7410*/  @!P5 IADD3 R0, P0, R109, UR9, RZ ;  /* 0x000000096d00dc10 */ /* 0x000fe8000ff1e0ff */
[----:B------:R-:W-:Y:S01]  /*7420*/  @!P5 IADD3.X R2, R108, UR8, RZ, P0, !PT ;  /* 0x000000086c02dc10 */ /* 0x000fe200087fe4ff */
[----:B------:R-:W2:Y:S01]  /*7430*/  @!P1 LDS.128 R8, [R75+0x7900] ;  /* 0x007900004b089984 */ /* 0x000ea20000000c00 */
[C---:B------:R-:W-:Y:S04]  /*7440*/  @!P5 LEA R4, P0, R0.reuse, c[0x0][0x1c8], 0x1 ;  /* 0x000072000004da11 */ /* 0x040fe800078008ff */
[----:B------:R-:W-:Y:S02]  /*7450*/  @!P5 LEA.HI.X R5, R0, c[0x0][0x1cc], R2, 0x1, P0 ;  /* 0x000073000005da11 */ /* 0x000fe400000f0c02 */
[----:B------:R-:W-:Y:S04]  /*7460*/  @!P1 IADD3 R0, P0, R114, UR9, RZ ;  /* 0x0000000972009c10 */ /* 0x000fe8000ff1e0ff */
[----:B------:R-:W-:Y:S02]  /*7470*/  @!P1 IADD3.X R3, R113, UR8, RZ, P0, !PT ;  /* 0x0000000871039c10 */ /* 0x000fe400087fe4ff */
[C---:B------:R-:W-:Y:S04]  /*7480*/  @!P1 LEA R2, P0, R0.reuse, c[0x0][0x1c8], 0x1 ;  /* 0x0000720000029a11 */ /* 0x040fe800078008ff */
[----:B------:R-:W-:Y:S01]  /*7490*/  @!P1 LEA.HI.X R3, R0, c[0x0][0x1cc], R3, 0x1, P0 ;  /* 0x0000730000039a11 */ /* 0x000fe200000f0c03 */
[----:B-1----:R1:W-:Y:S04]  /*74a0*/  @!P5 STG.E.128 [R4.64], R12 ;  /* 0x0000000c0400d986 */ /* 0x0023e8000c101d1c */
[----:B--2---:R1:W-:Y:S04]  /*74b0*/  @!P1 STG.E.128 [R2.64], R8 ;  /* 0x0000000802009986 */ /* 0x0043e8000c101d1c */
.L_x_1562:
[----:B------:R-:W-:Y:S05]  /*74c0*/  BSYNC B2 ;  /* 0x0000000000027941 */ /* 0x000fea0003800000 */
.L_x_1539:
[----:B------:R-:W-:Y:S01]  /*74d0*/  USHF.L.U32 UR8, UR17, 0x6, URZ ;  /* 0x0000000611087899 */ /* 0x000fe2000800063f */
[----:B------:R-:W-:Y:S01]  /*74e0*/  ISETP.NE.AND P6, PT, R154, RZ, PT ;  /* 0x000000ff9a00720c */ /* 0x000fe20003fc5270 */
[----:B------:R-:W-:Y:S01]  /*74f0*/  USHF.L.U64.HI UR43, UR17, 0x6, UR43 ;  /* 0x00000006112b7899 */ /* 0x000fe2000801022b */
[----:B------:R-:W-:Y:S01]  /*7500*/  BSSY B0, `(.L_x_1577) ;  /* 0x0000052000007945 */ /* 0x000fe20003800000 */
[----:B------:R-:W-:Y:S02]  /*7510*/  UIADD3 UR9, -UR8, UR23, URZ ;  /* 0x0000001708097290 */ /* 0x000fe4000fffe13f */
[----:B-1---5:R-:W-:Y:S02]  /*7520*/  IADD3 R5, R123, -UR8, RZ ;  /* 0x800000087b057c10 */ /* 0x022fe4000fffe0ff */
[----:B------:R-:W-:Y:S01]  /*7530*/  IADD3 R0, P0, R140, UR8, RZ ;  /* 0x000000088c007c10 */ /* 0x000fe2000ff1e0ff */
[----:B------:R-:W-:Y:S01]  /*7540*/  UISETP.LT.AND UP0, UPT, UR9, 0x40, UPT ;  /* 0x000000400900788c */ /* 0x000fe2000bf01270 */
[C---:B------:R-:W-:Y:S02]  /*7550*/  ISETP.GE.AND P2, PT, R5.reuse, 0x11, PT ;  /* 0x000000110500780c */ /* 0x040fe40003f46270 */
[C---:B------:R-:W-:Y:S01]  /*7560*/  ISETP.GE.AND P3, PT, R5.reuse, 0x1, PT ;  /* 0x000000010500780c */ /* 0x040fe20003f66270 */
[----:B------:R-:W-:Y:S01]  /*7570*/  USEL UR9, UR9, 0x40, UP0 ;  /* 0x0000004009097887 */ /* 0x000fe20008000000 */
[----:B------:R-:W-:Y:S02]  /*7580*/  ISETP.GE.AND P1, PT, R5, 0x21, PT ;  /* 0x000000210500780c */ /* 0x000fe40003f26270 */
[----:B------:R-:W-:Y:S07]  /*7590*/  IADD3.X R4, R153, UR43, RZ, P0, !PT ;  /* 0x0000002b99047c10 */ /* 0x000fee00087fe4ff */
[----:B------:R-:W-:Y:S02]  /*75a0*/  @P2 IADD3 R7, P0, R0, 0x10, RZ ;  /* 0x0000001000072810 */ /* 0x000fe40007f1e0ff */
[----:B------:R-:W-:Y:S02]  /*75b0*/  @P3 IMAD R6, R4, c[0x0][0x258], RZ ;  /* 0x0000960004063a24 */ /* 0x000fe400078e02ff */
[----:B--2---:R-:W-:Y:S02]  /*75c0*/  @P3 IMAD.MOV.U32 R2, RZ, RZ, R96 ;  /* 0x000000ffff023224 */ /* 0x004fe400078e0060 */
[----:B------:R-:W-:Y:S02]  /*75d0*/  @P3 IMAD.MOV.U32 R3, RZ, RZ, R107 ;  /* 0x000000ffff033224 */ /* 0x000fe400078e006b */
[----:B------:R-:W-:Y:S01]  /*75e0*/  @P2 IMAD.X R8, RZ, RZ, R4, P0 ;  /* 0x000000ffff082224 */ /* 0x000fe200000e0604 */
[C---:B------:R-:W-:Y:S01]  /*75f0*/  @P1 IADD3 R12, P0, R0.reuse, 0x20, RZ ;  /* 0x00000020000c1810 */ /* 0x040fe20007f1e0ff */
[C---:B------:R-:W-:Y:S04]  /*7600*/  @P3 IMAD.WIDE.U32 R2, R0.reuse, c[0x0][0x258], R2 ;  /* 0x0000960000023a25 */ /* 0x040fe800078e0002 */
[----:B------:R-:W-:Y:S02]  /*7610*/  @P3 IMAD R6, R0, c[0x0][0x25c], R6 ;  /* 0x0000970000063a24 */ /* 0x000fe400078e0206 */
[----:B------:R-:W-:Y:S01]  /*7620*/  @P1 IMAD.X R13, RZ, RZ, R4, P0 ;  /* 0x000000ffff0d1224 */ /* 0x000fe200000e0604 */
[C---:B------:R-:W-:Y:S01]  /*7630*/  @P3 LEA R10, P0, R2.reuse, c[0x0][0x250], 0x1 ;  /* 0x00009400020a3a11 */ /* 0x040fe200078008ff */
[----:B------:R-:W-:Y:S02]  /*7640*/  @P3 IMAD.IADD R6, R3, 0x1, R6 ;  /* 0x0000000103063824 */ /* 0x000fe400078e0206 */
[----:B------:R-:W-:Y:S03]  /*7650*/  @P2 IMAD.MOV.U32 R3, RZ, RZ, R107 ;  /* 0x000000ffff032224 */ /* 0x000fe600078e006b */
[----:B------:R-:W-:Y:S01]  /*7660*/  @P3 LEA.HI.X R11, R2, c[0x0][0x254], R6, 0x1, P0 ;  /* 0x00009500020b3a11 */ /* 0x000fe200000f0c06 */
[----:B------:R-:W-:Y:S01]  /*7670*/  @P2 IMAD R6, R8, c[0x0][0x258], RZ ;  /* 0x0000960008062a24 */ /* 0x000fe200078e02ff */
[-C--:B------:R-:W-:Y:S03]  /*7680*/  @P2 MOV R2, R96.reuse ;  /* 0x0000006000022202 */ /* 0x080fe60000000f00 */
[C---:B------:R-:W-:Y:S02]  /*7690*/  @P2 IMAD R6, R7.reuse, c[0x0][0x25c], R6 ;  /* 0x0000970007062a24 */ /* 0x040fe400078e0206 */
[----:B------:R-:W-:Y:S04]  /*76a0*/  @P2 IMAD.WIDE.U32 R2, R7, c[0x0][0x258], R2 ;  /* 0x0000960007022a25 */ /* 0x000fe800078e0002 */
[----:B------:R-:W-:Y:S01]  /*76b0*/  @P2 IMAD.IADD R6, R3, 0x1, R6 ;  /* 0x0000000103062824 */ /* 0x000fe200078e0206 */
[C---:B------:R-:W-:Y:S01]  /*76c0*/  @P2 LEA R8, P0, R2.reuse, c[0x0][0x250], 0x1 ;  /* 0x0000940002082a11 */ /* 0x040fe200078008ff */
[----:B------:R-:W-:Y:S03]  /*76d0*/  @P1 IMAD.MOV.U32 R3, RZ, RZ, R107 ;  /* 0x000000ffff031224 */ /* 0x000fe600078e006b */
[----:B------:R-:W-:Y:S02]  /*76e0*/  @P2 LEA.HI.X R9, R2, c[0x0][0x254], R6, 0x1, P0 ;  /* 0x0000950002092a11 */ /* 0x000fe400000f0c06 */
[----:B------:R-:W-:Y:S02]  /*76f0*/  ISETP.GE.AND P0, PT, R5, 0x31, PT ;  /* 0x000000310500780c */ /* 0x000fe40003f06270 */
[----:B------:R-:W-:Y:S05]  /*7700*/  @P1 MOV R2, R96 ;  /* 0x0000006000021202 */ /* 0x000fea0000000f00 */
[----:B------:R-:W-:Y:S06]  /*7710*/  @P1 IMAD.WIDE.U32 R2, R12, c[0x0][0x258], R2 ;  /* 0x000096000c021a25 */ /* 0x000fec00078e0002 */
[----:B------:R-:W-:Y:S01]  /*7720*/  @P0 IADD3 R5, P4, R0, 0x30, RZ ;  /* 0x0000003000050810 */ /* 0x000fe20007f9e0ff */
[----:B------:R-:W-:Y:S04]  /*7730*/  @P1 IMAD R0, R13, c[0x0][0x258], RZ ;  /* 0x000096000d001a24 */ /* 0x000fe800078e02ff */
[----:B------:R-:W-:Y:S02]  /*7740*/  @P1 IMAD R0, R12, c[0x0][0x25c], R0 ;  /* 0x000097000c001a24 */ /* 0x000fe400078e0200 */
[----:B------:R-:W-:Y:S01]  /*7750*/  @P0 IMAD.X R4, RZ, RZ, R4, P4 ;  /* 0x000000ffff040224 */ /* 0x000fe200020e0604 */
[C---:B------:R-:W-:Y:S01]  /*7760*/  @P1 LEA R6, P4, R2.reuse, c[0x0][0x250], 0x1 ;  /* 0x0000940002061a11 */ /* 0x040fe200078808ff */
[----:B------:R-:W-:Y:S01]  /*7770*/  @P1 IMAD.IADD R0, R3, 0x1, R0 ;  /* 0x0000000103001824 */ /* 0x000fe200078e0200 */
[----:B------:R-:W-:Y:S04]  /*7780*/  @P0 MOV R3, R107 ;  /* 0x0000006b00030202 */ /* 0x000fe80000000f00 */
[----:B------:R-:W-:Y:S01]  /*7790*/  @P1 LEA.HI.X R7, R2, c[0x0][0x254], R0, 0x1, P4 ;  /* 0x0000950002071a11 */ /* 0x000fe200020f0c00 */
[----:B------:R-:W-:Y:S02]  /*77a0*/  @P0 IMAD R0, R4, c[0x0][0x258], RZ ;  /* 0x0000960004000a24 */ /* 0x000fe400078e02ff */
[----:B------:R-:W-:Y:S02]  /*77b0*/  @P0 IMAD.MOV.U32 R2, RZ, RZ, R96 ;  /* 0x000000ffff020224 */ /* 0x000fe400078e0060 */
[C---:B------:R-:W-:Y:S02]  /*77c0*/  @P0 IMAD R0, R5.reuse, c[0x0][0x25c], R0 ;  /* 0x0000970005000a24 */ /* 0x040fe400078e0200 */
[----:B------:R-:W-:Y:S04]  /*77d0*/  @P0 IMAD.WIDE.U32 R2, R5, c[0x0][0x258], R2 ;  /* 0x0000960005020a25 */ /* 0x000fe800078e0002 */
[----:B------:R-:W-:Y:S01]  /*77e0*/  @P0 IMAD.IADD R0, R3, 0x1, R0 ;  /* 0x0000000103000824 */ /* 0x000fe200078e0200 */
[C---:B------:R-:W-:Y:S04]  /*77f0*/  @P0 LEA R4, P4, R2.reuse, c[0x0][0x250], 0x1 ;  /* 0x0000940002040a11 */ /* 0x040fe800078808ff */
[----:B------:R-:W-:Y:S02]  /*7800*/  @P0 LEA.HI.X R5, R2, c[0x0][0x254], R0, 0x1, P4 ;  /* 0x0000950002050a11 */ /* 0x000fe400020f0c00 */
[----:B------:R-:W-:Y:S11]  /*7810*/  ISETP.NE.AND P4, PT, R155, RZ, PT ;  /* 0x000000ff9b00720c */ /* 0x000ff60003f85270 */
[----:B------:R-:W-:Y:S02]  /*7820*/  @!UPT UIADD3 URZ, URZ, URZ, URZ ;  /* 0x0000003f3f3ff290 */ /* 0x000fe4000fffe03f */
        /* <DEDUP_REMOVED lines=8> */
[----:B------:R2:W-:Y:S01]  /*78b0*/  @P1 LDGSTS.E.BYPASS.LTC128B.128 [R75+0x3100], [R6.64+0x80], !P6 ;  /* 0x03100080064b1fae */ /* 0x0005e2000f101d5c */
[----:B------:R-:W-:Y:S04]  /*78c0*/  ISETP.GE.AND P1, PT, R93, UR9, PT ;  /* 0x000000095d007c0c */ /* 0x000fe8000bf26270 */
[----:B------:R1:W-:Y:S05]  /*78d0*/  @P0 LDGSTS.E.BYPASS.LTC128B.128 [R75+0x1900], [R4.64], !P4 ;  /* 0x01900000044b0fae */ /* 0x0003ea000e101d5c */
[----:B------:R1:W-:Y:S05]  /*78e0*/  @P0 LDGSTS.E.BYPASS.LTC128B.128 [R75+0x3900], [R4.64+0x80], !P6 ;  /* 0x03900080044b0fae */ /* 0x0003ea000f101d5c */
[----:B------:R-:W0:Y:S01]  /*78f0*/  LDGDEPBAR ;  /* 0x00000000000079af */ /* 0x000e220000000000 */
[----:B--2---:R-:W-:Y:S04]  /*7900*/  IADD3 R6, P0, R151, UR8, RZ ;  /* 0x0000000897067c10 */ /* 0x004fe8000ff1e0ff */
[----:B------:R-:W-:Y:S01]  /*7910*/  IADD3.X R7, R150, UR43, RZ, P0, !PT ;  /* 0x0000002b96077c10 */ /* 0x000fe200087fe4ff */
        /* <DEDUP_REMOVED lines=16> */
.L_x_1578:
[----:B-1----:R-:W-:Y:S05]  /*7a20*/  BSYNC B0 ;  /* 0x0000000000007941 */ /* 0x002fea0003800000 */
.L_x_1577:
[----:B------:R-:W-:Y:S01]  /*7a30*/  ISETP.GE.AND P0, PT, R158, UR9, PT ;  /* 0x000000099e007c0c */ /* 0x000fe2000bf06270 */
        /* <DEDUP_REMOVED lines=18> */
.L_x_1580:
[----:B------:R-:W-:Y:S05]  /*7b60*/  BSYNC B0 ;  /* 0x0000000000007941 */ /* 0x000fea0003800000 */
.L_x_1579:
[----:B------:R-:W-:Y:S01]  /*7b70*/  ISETP.GE.AND P0, PT, R157, UR9, PT ;  /* 0x000000099d007c0c */ /* 0x000fe2000bf06270 */
        /* <DEDUP_REMOVED lines=18> */
.L_x_1582:
[----:B------:R-:W-:Y:S05]  /*7ca0*/  BSYNC B0 ;  /* 0x0000000000007941 */ /* 0x000fea0003800000 */
.L_x_1581:
        /* <DEDUP_REMOVED lines=19> */
.L_x_1584:
[----:B------:R-:W-:Y:S05]  /*7de0*/  BSYNC B0 ;  /* 0x0000000000007941 */ /* 0x000fea0003800000 */
.L_x_1583:
[----:B------:R-:W-:Y:S02]  /*7df0*/  UISETP.GT.AND UP0, UPT, UR17, UR10, UPT ;  /* 0x0000000a1100728c */ /* 0x000fe4000bf04270 */
[----:B------:R-:W-:Y:S04]  /*7e00*/  UIADD3 UR17, UR17, -0x1, URZ ;  /* 0xffffffff11117890 */ /* 0x000fe8000fffe03f */
[----:B------:R-:W-:Y:S02]  /*7e10*/  PLOP3.LUT P0, PT, PT, PT, UP0, 0x80, 0x0 ;  /* 0x000000000000781c */ /* 0x000fe40003f0f008 */
[----:B------:R-:W-:Y:S02]  /*7e20*/  PLOP3.LUT P1, PT, PT, PT, UP0, 0x80, 0x0 ;  /* 0x000000000000781c */ /* 0x000fe40003f2f008 */
[----:B------:R-:W-:Y:S01]  /*7e30*/  PLOP3.LUT P2, PT, PT, PT, UP0, 0x80, 0x0 ;  /* 0x000000000000781c */ /* 0x000fe20003f4f008 */
[----:B------:R-:W-:Y:S02]  /*7e40*/  @UP0 UIMAD UR8, UR14, UR17, URZ ;  /* 0x000000110e0802a4 */ /* 0x000fe4000f8e023f */
[----:B------:R-:W-:Y:S04]  /*7e50*/  @UP0 USHF.R.S32.HI UR9, URZ, 0x1f, UR17 ;  /* 0x0000001f3f090899 */ /* 0x000fe80008011411 */
[----:B------:R-:W-:Y:S02]  /*7e60*/  IMAD.U32 R0, RZ, RZ, UR8 ;  /* 0x00000008ff007e24 */ /* 0x000fe4000f8e00ff */
[----:B-1----:R-:W-:Y:S02]  /*7e70*/  @P0 IMAD.MOV.U32 R2, RZ, RZ, R128 ;  /* 0x000000ffff020224 */ /* 0x002fe400078e0080 */
[----:B------:R-:W-:Y:S01]  /*7e80*/  @P0 IMAD.MOV.U32 R3, RZ, RZ, R127 ;  /* 0x000000ffff030224 */ /* 0x000fe200078e007f */
[----:B------:R-:W-:Y:S03]  /*7e90*/  PLOP3.LUT P0, PT, PT, PT, UP0, 0x80, 0x0 ;  /* 0x000000000000781c */ /* 0x000fe60003f0f008 */
[C---:B------:R-:W-:Y:S01]  /*7ea0*/  @P1 IMAD.WIDE.U32 R2, R175.reuse, UR17, R2 ;  /* 0x00000011af021c25 */ /* 0x040fe2000f8e0002 */
[----:B------:R-:W-:Y:S09]  /*7eb0*/  PLOP3.LUT P1, PT, PT, PT, UP0, 0x80, 0x0 ;  /* 0x000000000000781c */ /* 0x000ff20003f2f008 */
[----:B------:R-:W-:Y:S01]  /*7ec0*/  @P0 IMAD R0, R175, UR9, R0 ;  /* 0x00000009af000c24 */ /* 0x000fe2000f8e0200 */
[----:B------:R-:W-:Y:S03]  /*7ed0*/  PLOP3.LUT P0, PT, PT, PT, UP0, 0x80, 0x0 ;  /* 0x000000000000781c */ /* 0x000fe60003f0f008 */
[----:B------:R-:W-:Y:S01]  /*7ee0*/  @P1 IMAD.IADD R3, R3, 0x1, R0 ;  /* 0x0000000103031824 */ /* 0x000fe200078e0200 */
[----:B------:R-:W-:Y:S09]  /*7ef0*/  PLOP3.LUT P1, PT, PT, PT, UP0, 0x80, 0x0 ;  /* 0x000000000000781c */ /* 0x000ff20003f2f008 */
[C---:B------:R-:W-:Y:S11]  /*7f00*/  @P0 LEA R0, P0, R2.reuse, c[0x0][0x220], 0x1 ;  /* 0x0000880002000a11 */ /* 0x040ff600078008ff */
[----:B------:R-:W-:Y:S02]  /*7f10*/  @!UPT UIADD3 URZ, URZ, URZ, URZ ;  /* 0x0000003f3f3ff290 */ /* 0x000fe4000fffe03f */
[----:B------:R-:W-:Y:S02]  /*7f20*/  @P1 LEA.HI.X R3, R2, c[0x0][0x224], R3, 0x1, P0 ;  /* 0x0000890002031a11 */ /* 0x000fe400000f0c03 */
[----:B------:R-:W-:Y:S11]  /*7f30*/  PLOP3.LUT P0, PT, PT, PT, UP0, 0x80, 0x0 ;  /* 0x000000000000781c */ /* 0x000ff60003f0f008 */
[----:B------:R-:W-:Y:S02]  /*7f40*/  @!UPT UIADD3 URZ, URZ, URZ, URZ ;  /* 0x0000003f3f3ff290 */ /* 0x000fe4000fffe03f */
[--C-:B------:R-:W-:Y:S11]  /*7f50*/  @P0 IADD3 R11, P1, P0, R160, 0x80, R0.reuse ;  /* 0x00000080a00b0810 */ /* 0x100ff6000783e000 */
[----:B------:R-:W-:Y:S02]  /*7f60*/  @!UPT UIADD3 URZ, URZ, URZ, URZ ;  /* 0x0000003f3f3ff290 */ /* 0x000fe4000fffe03f */
[----:B------:R-:W-:Y:S02]  /*7f70*/  @P2 IADD3.X R10, R159, RZ, R3, P1, P0 ;  /* 0x000000ff9f0a2210 */ /* 0x000fe40000fe0403 */
[----:B------:R-:W-:Y:S02]  /*7f80*/  PLOP3.LUT P0, PT, PT, PT, UP0, 0x80, 0x0 ;  /* 0x000000000000781c */ /* 0x000fe40003f0f008 */
[----:B------:R-:W-:Y:S11]  /*7f90*/  PLOP3.LUT P1, PT, PT, PT, UP0, 0x80, 0x0 ;  /* 0x000000000000781c */ /* 0x000ff60003f2f008 */
[-C--:B------:R-:W-:Y:S11]  /*7fa0*/  @P0 IADD3 R7, P0, R0, R160.reuse, RZ ;  /* 0x000000a000070210 */ /* 0x080ff60007f1e0ff */
[----:B------:R-:W-:Y:S02]  /*7fb0*/  @!UPT UIADD3 URZ, URZ, URZ, URZ ;  /* 0x0000003f3f3ff290 */ /* 0x000fe4000fffe03f */
[--C-:B------:R-:W-:Y:S01]  /*7fc0*/  @P1 IMAD.X R6, R3, 0x1, R159.reuse, P0 ;  /* 0x0000000103061824 */ /* 0x100fe200000e069f */
[----:B------:R-:W-:Y:S02]  /*7fd0*/  PLOP3.LUT P0, PT, PT, PT, UP0, 0x80, 0x0 ;  /* 0x000000000000781c */ /* 0x000fe40003f0f008 */
[----:B------:R-:W-:Y:S11]  /*7fe0*/  PLOP3.LUT P1, PT, PT, PT, UP0, 0x80, 0x0 ;  /* 0x000000000000781c */ /* 0x000ff60003f2f008 */
[C---:B------:R-:W-:Y:S11]  /*7ff0*/  @P0 IADD3 R9, P0, R7.reuse, R160, RZ ;  /* 0x000000a007090210 */ /* 0x040ff60007f1e0ff */
[----:B------:R-:W-:Y:S02]  /*8000*/  @!UPT UIADD3 URZ, URZ, URZ, URZ ;  /* 0x0000003f3f3ff290 */ /* 0x000fe4000fffe03f */
[C---:B------:R-:W-:Y:S01]  /*8010*/  @P1 IMAD.X R8, R6.reuse, 0x1, R159, P0 ;  /* 0x0000000106081824 */ /* 0x040fe200000e069f */
[----:B------:R-:W-:Y:S02]  /*8020*/  PLOP3.LUT P0, PT, PT, PT, UP0, 0x80, 0x0 ;  /* 0x000000000000781c */ /* 0x000fe40003f0f008 */
[----:B------:R-:W-:Y:S11]  /*8030*/  PLOP3.LUT P1, PT, PT, PT, UP0, 0x80, 0x0 ;  /* 0x000000000000781c */ /* 0x000ff60003f2f008 */
[----:B------:R-:W-:Y:S11]  /*8040*/  @P0 IADD3 R13, P0, R7, R122, RZ ;  /* 0x0000007a070d0210 */ /* 0x000ff60007f1e0ff */
[----:B------:R-:W-:Y:S02]  /*8050*/  @!UPT UIADD3 URZ, URZ, URZ, URZ ;  /* 0x0000003f3f3ff290 */ /* 0x000fe4000fffe03f */
[----:B------:R-:W-:Y:S01]  /*8060*/  @P1 IMAD.X R12, R6, 0x1, R121, P0 ;  /* 0x00000001060c1824 */ /* 0x000fe200000e0679 */
        /* <DEDUP_REMOVED lines=12> */
[----:B------:R-:W-:Y:S01]  /*8130*/  @P0 IMAD.MOV.U32 R2, RZ, RZ, R0 ;  /* 0x000000ffff020224 */ /* 0x000fe200078e0000 */
[----:B------:R-:W-:Y:S04]  /*8140*/  PLOP3.LUT P0, PT, PT, PT, UP0, 0x80, 0x0 ;  /* 0x000000000000781c */ /* 0x000fe80003f0f008 */
[----:B------:R-:W-:Y:S01]  /*8150*/  @!PT LDS RZ, [RZ] ;  /* 0x00000000fffff984 */ /* 0x000fe20000000800 */
[----:B------:R-:W-:Y:S01]  /*8160*/  @!PT LDS RZ, [RZ] ;  /* 0x00000000fffff984 */ /* 0x000fe20000000800 */
[----:B------:R-:W-:Y:S01]  /*8170*/  @!PT LDS RZ, [RZ] ;  /* 0x00000000fffff984 */ /* 0x000fe20000000800 */
[----:B------:R1:W-:Y:S01]  /*8180*/  @P1 LDGSTS.E.BYPASS.LTC128B.128 [R75+0x4100], [R2.64], !P4 ;  /* 0x04100000024b1fae */ /* 0x0003e2000e101d5c */
[----:B------:R-:W-:Y:S08]  /*8190*/  PLOP3.LUT P1, PT, PT, PT, UP0, 0x80, 0x0 ;  /* 0x000000000000781c */ /* 0x000ff00003f2f008 */
[----:B------:R1:W-:Y:S01]  /*81a0*/  @P0 LDGSTS.E.BYPASS.LTC128B.128 [R75+0x6100], [R2.64+0x80], !P6 ;  /* 0x06100080024b0fae */ /* 0x0003e2000f101d5c */
[----:B------:R-:W-:Y:S04]  /*81b0*/  PLOP3.LUT P0, PT, PT, PT, UP0, 0x80, 0x0 ;  /* 0x000000000000781c */ /* 0x000fe80003f0f008 */
[----:B-1----:R-:W-:Y:S02]  /*81c0*/  @P1 IMAD.MOV.U32 R2, RZ, RZ, R7 ;  /* 0x000000ffff021224 */ /* 0x002fe400078e0007 */
[----:B------:R-:W-:Y:S01]  /*81d0*/  @P1 IMAD.MOV.U32 R3, RZ, RZ, R6 ;  /* 0x000000ffff031224 */ /* 0x000fe200078e0006 */
[----:B------:R-:W-:Y:S06]  /*81e0*/  PLOP3.LUT P1, PT, PT, PT, UP0, 0x80, 0x0 ;  /* 0x000000000000781c */ /* 0x000fec0003f2f008 */
[----:B------:R1:W-:Y:S01]  /*81f0*/  @P0 LDGSTS.E.BYPASS.LTC128B.128 [R75+0x4900], [R2.64], !P4 ;  /* 0x04900000024b0fae */ /* 0x0003e2000e101d5c */
[----:B------:R-:W-:Y:S06]  /*8200*/  PLOP3.LUT P0, PT, PT, PT, UP0, 0x80, 0x0 ;  /* 0x000000000000781c */ /* 0x000fec0003f0f008 */
[----:B-1----:R-:W-:Y:S02]  /*8210*/  @P1 IMAD.MOV.U32 R2, RZ, RZ, R11 ;  /* 0x000000ffff021224 */ /* 0x002fe400078e000b */
[----:B------:R-:W-:Y:S01]  /*8220*/  @P1 IMAD.MOV.U32 R3, RZ, RZ, R10 ;  /* 0x000000ffff031224 */ /* 0x000fe200078e000a */
[----:B------:R-:W-:Y:S04]  /*8230*/  PLOP3.LUT P1, PT, PT, PT, UP0, 0x80, 0x0 ;  /* 0x000000000000781c */ /* 0x000fe80003f2f008 */
[----:B------:R1:W-:Y:S01]  /*8240*/  @P0 LDGSTS.E.BYPASS.LTC128B.128 [R75+0x6900], [R2.64], !P6 ;  /* 0x06900000024b0fae */ /* 0x0003e2000f101d5c */
[----:B------:R-:W-:Y:S08]  /*8250*/  PLOP3.LUT P0, PT, PT, PT, UP0, 0x80, 0x0 ;  /* 0x000000000000781c */ /* 0x000ff00003f0f008 */
[----:B-1----:R-:W-:Y:S02]  /*8260*/  @P1 IMAD.MOV.U32 R2, RZ, RZ, R9 ;  /* 0x000000ffff021224 */ /* 0x002fe400078e0009 */
[----:B------:R-:W-:Y:S01]  /*8270*/  @P1 IMAD.MOV.U32 R3, RZ, RZ, R8 ;  /* 0x000000ffff031224 */ /* 0x000fe200078e0008 */
[----:B------:R-:W-:Y:S04]  /*8280*/  PLOP3.LUT P1, PT, PT, PT, UP0, 0x80, 0x0 ;  /* 0x000000000000781c */ /* 0x000fe80003f2f008 */
[----:B------:R1:W-:Y:S01]  /*8290*/  @P0 LDGSTS.E.BYPASS.LTC128B.128 [R75+0x5100], [R2.64], !P4 ;  /* 0x05100000024b0fae */ /* 0x0003e2000e101d5c */
[----:B------:R-:W-:Y:S08]  /*82a0*/  PLOP3.LUT P0, PT, PT, PT, UP0, 0x80, 0x0 ;  /* 0x000000000000781c */ /* 0x000ff00003f0f008 */
[----:B-1----:R-:W-:Y:S02]  /*82b0*/  @P1 IMAD.MOV.U32 R2, RZ, RZ, R13 ;  /* 0x000000ffff021224 */ /* 0x002fe400078e000d */
[----:B------:R-:W-:Y:S01]  /*82c0*/  @P1 IMAD.MOV.U32 R3, RZ, RZ, R12 ;  /* 0x000000ffff031224 */ /* 0x000fe200078e000c */
[----:B------:R-:W-:Y:S02]  /*82d0*/  PLOP3.LUT P1, PT, PT, PT, UP0, 0x80, 0x0 ;  /* 0x000000000000781c */ /* 0x000fe40003f2f008 */
[----:B------:R-:W-:Y:S02]  /*82e0*/  PLOP3.LUT P1, PT, PT, PT, UP0, 0x80, 0x0 ;  /* 0x000000000000781c */ /* 0x000fe40003f2f008 */
[----:B------:R1:W-:Y:S01]  /*82f0*/  @P0 LDGSTS.E.BYPASS.LTC128B.128 [R75+0x7100], [R2.64], !P6 ;  /* 0x07100000024b0fae */ /* 0x0003e2000f101d5c */
[----:B------:R-:W-:Y:S10]  /*8300*/  PLOP3.LUT P0, PT, PT, PT, UP0, 0x80, 0x0 ;  /* 0x000000000000781c */ /* 0x000ff40003f0f008 */
[----:B------:R2:W-:Y:S03]  /*8310*/  @P1 LDGSTS.E.BYPASS.LTC128B.128 [R75+0x5900], [R4.64], !P4 ;  /* 0x05900000044b1fae */ /* 0x0005e6000e101d5c */
[----:B-1----:R-:W-:Y:S02]  /*8320*/  @P0 IMAD.MOV.U32 R2, RZ, RZ, R15 ;  /* 0x000000ffff020224 */ /* 0x002fe400078e000f */
[----:B------:R-:W-:Y:S01]  /*8330*/  @P0 IMAD.MOV.U32 R3, RZ, RZ, R14 ;  /* 0x000000ffff030224 */ /* 0x000fe200078e000e */
[----:B------:R-:W-:Y:S11]  /*8340*/  PLOP3.LUT P0, PT, PT, PT, UP0, 0x80, 0x0 ;  /* 0x000000000000781c */ /* 0x000ff60003f0f008 */
[----:B------:R-:W-:Y:S02]  /*8350*/  @!UPT UIADD3 URZ, URZ, URZ, URZ ;  /* 0x0000003f3f3ff290 */ /* 0x000fe4000fffe03f */
[----:B------:R2:W-:Y:S01]  /*8360*/  @P0 LDGSTS.E.BYPASS.LTC128B.128 [R75+0x7900], [R2.64], !P6 ;  /* 0x07900000024b0fae */ /* 0x0005e2000f101d5c */
[----:B------:R-:W-:Y:S05]  /*8370*/  PLOP3.LUT P0, PT, PT, PT, UP0, 0x80, 0x0 ;  /* 0x000000000000781c */ /* 0x000fea0003f0f008 */
[----:B------:R-:W0:Y:S08]  /*8380*/  LDGDEPBAR ;  /* 0x00000000000079af */ /* 0x000e300000000000 */
[----:B------:R-:W-:-:S05]  /*8390*/  @P0 BRA `(.L_x_1585) ;  /* 0xffff9ce000000947 */ /* 0x000fca000383ffff */
[----:B------:R-:W-:Y:S06]  /*83a0*/  BAR.SYNC.DEFER_BLOCKING 0x0 ;  /* 0x0000000000007b1d */ /* 0x000fec0000010000 */
.L_x_1538:
[----:B--23--:R-:W-:Y:S01]  /*83b0*/  UIADD3 UR6, UR18, 0x7f, URZ ;  /* 0x0000007f12067890 */ /* 0x00cfe2000fffe03f */
[----:B------:R-:W-:Y:S01]  /*83c0*/  PLOP3.LUT P4, PT, PT, PT, PT, 0x80, 0x0 ;  /* 0x000000000000781c */ /* 0x000fe20003f8f070 */
[----:B------:R-:W-:Y:S01]  /*83d0*/  ULDC.64 UR4, c[0x0][0x2c8] ;  /* 0x0000b20000047ab9 */ /* 0x000fe20000000a00 */
[----:B------:R-:W-:Y:S01]  /*83e0*/  CS2R R126, SRZ ;  /* 0x00000000007e7805 */ /* 0x000fe2000001ff00 */
[----:B------:R-:W-:Y:S01]  /*83f0*/  UIMAD.WIDE.U32 UR8, UR6, UR4, URZ ;  /* 0x00000004060872a5 */ /* 0x000fe2000f8e003f */
[----:B------:R-:W-:Y:S01]  /*8400*/  CS2R R124, SRZ ;  /* 0x00000000007c7805 */ /* 0x000fe2000001ff00 */
[----:B------:R-:W-:Y:S01]  /*8410*/  UIADD3 UR20, UR20, UR21, URZ ;  /* 0x0000001514147290 */ /* 0x000fe2000fffe03f */
[----:B------:R-:W-:Y:S01]  /*8420*/  IMAD.MOV.U32 R11, RZ, RZ, RZ ;  /* 0x000000ffff0b7224 */ /* 0x000fe200078e00ff */
[----:B------:R-:W-:Y:S01]  /*8430*/  @UP2 USHF.R.U32.HI UR6, URZ, UR5, UR9 ;  /* 0x000000053f062299 */ /* 0x000fe20008011609 */
[----:B------:R-:W-:Y:S01]  /*8440*/  IMAD.MOV.U32 R130, RZ, RZ, RZ ;  /* 0x000000ffff827224 */ /* 0x000fe200078e00ff */
[----:B------:R-:W-:Y:S01]  /*8450*/  CS2R R12, SRZ ;  /* 0x00000000000c7805 */ /* 0x000fe2000001ff00 */
[----:B------:R-:W-:Y:S01]  /*8460*/  MOV R128, RZ ;  /* 0x000000ff00807202 */ /* 0x000fe20000000f00 */
[----:B------:R-:W-:Y:S01]  /*8470*/  UIADD3 UR6, UR11, UR6, URZ ;  /* 0x000000060b067290 */ /* 0x000fe2000fffe03f */
[----:B------:R-:W-:Y:S01]  /*8480*/  IMAD.MOV.U32 R122, RZ, RZ, RZ ;  /* 0x000000ffff7a7224 */ /* 0x000fe200078e00ff */
[----:B------:R-:W-:Y:S01]  /*8490*/  CS2R R14, SRZ ;  /* 0x00000000000e7805 */ /* 0x000fe2000001ff00 */
[----:B------:R-:W-:Y:S01]  /*84a0*/  MOV R120, RZ ;  /* 0x000000ff00787202 */ /* 0x000fe20000000f00 */
[----:B------:R-:W-:Y:S01]  /*84b0*/  USHF.R.S32.HI UR4, URZ, 0x1f, UR6 ;  /* 0x0000001f3f047899 */ /* 0x000fe20008011406 */
[----:B------:R-:W-:Y:S01]  /*84c0*/  IMAD.MOV.U32 R118, RZ, RZ, RZ ;  /* 0x000000ffff767224 */ /* 0x000fe200078e00ff */
[----:B------:R-:W-:Y:S01]  /*84d0*/  CS2R R16, SRZ ;  /* 0x0000000000107805 */ /* 0x000fe2000001ff00 */
[----:B------:R-:W-:Y:S01]  /*84e0*/  MOV R116, RZ ;  /* 0x000000ff00747202 */ /* 0x000fe20000000f00 */
[----:B------:R-:W-:Y:S01]  /*84f0*/  ULEA.HI UR4, UR4, UR6, URZ, 0x6 ;  /* 0x0000000604047291 */ /* 0x000fe2000f8f303f */
[----:B------:R-:W-:Y:S01]  /*8500*/  IMAD.MOV.U32 R110, RZ, RZ, RZ ;  /* 0x000000ffff6e7224 */ /* 0x000fe200078e00ff */
[----:B------:R-:W-:Y:S01]  /*8510*/  CS2R R18, SRZ ;  /* 0x0000000000127805 */ /* 0x000fe2000001ff00 */
[----:B------:R-:W-:Y:S01]  /*8520*/  MOV R108, RZ ;  /* 0x000000ff006c7202 */ /* 0x000fe20000000f00 */
[----:B------:R-:W-:Y:S01]  /*8530*/  USHF.R.S32.HI UR4, URZ, 0x6, UR4 ;  /* 0x000000063f047899 */ /* 0x000fe20008011404 */
[----:B------:R-:W-:Y:S01]  /*8540*/  IMAD.MOV.U32 R114, RZ, RZ, RZ ;  /* 0x000000ffff727224 */ /* 0x000fe200078e00ff */
[----:B------:R-:W-:Y:S01]  /*8550*/  CS2R R20, SRZ ;  /* 0x0000000000147805 */ /* 0x000fe2000001ff00 */
[----:B------:R-:W-:Y:S01]  /*8560*/  MOV R112, RZ ;  /* 0x000000ff00707202 */ /* 0x000fe20000000f00 */
[----:B------:R-:W-:Y:S01]  /*8570*/  UISETP.LT.AND UP0, UPT, UR12, UR4, UPT ;  /* 0x000000040c00728c */ /* 0x000fe2000bf01270 */
[----:B------:R-:W-:Y:S01]  /*8580*/  IMAD.MOV.U32 R106, RZ, RZ, RZ ;  /* 0x000000ffff6a7224 */ /* 0x000fe200078e00ff */
[----:B------:R-:W-:Y:S01]  /*8590*/  CS2R R22, SRZ ;  /* 0x0000000000167805 */ /* 0x000fe2000001ff00 */
[----:B------:R-:W-:Y:S01]  /*85a0*/  MOV R104, RZ ;  /* 0x000000ff00687202 */ /* 0x000fe20000000f00 */
[----:B------:R-:W-:Y:S01]  /*85b0*/  USEL UR12, UR12, UR4, UP0 ;  /* 0x000000040c0c7287 */ /* 0x000fe20008000000 */
[----:B------:R-:W-:Y:S01]  /*85c0*/  IMAD.MOV.U32 R102, RZ, RZ, RZ ;  /* 0x000000ffff667224 */ /* 0x000fe200078e00ff */
[----:B------:R-:W-:Y:S01]  /*85d0*/  CS2R R24, SRZ ;  /* 0x0000000000187805 */ /* 0x000fe2000001ff00 */
[----:B------:R-:W-:Y:S01]  /*85e0*/  MOV R100, RZ ;  /* 0x000000ff00647202 */ /* 0x000fe20000000f00 */
[----:B------:R-:W-:Y:S01]  /*85f0*/  UISETP.GE.AND UP0, UPT, UR12, 0x1, UPT ;  /* 0x000000010c00788c */ /* 0x000fe2000bf06270 */
[----:B------:R-:W-:Y:S01]  /*8600*/  IMAD.MOV.U32 R94, RZ, RZ, RZ ;  /* 0x000000ffff5e7224 */ /* 0x000fe200078e00ff */
[----:B------:R-:W-:Y:S01]  /*8610*/  CS2R R26, SRZ ;  /* 0x00000000001a7805 */ /* 0x000fe2000001ff00 */
[----:B------:R-:W-:Y:S01]  /*8620*/  MOV R92, RZ ;  /* 0x000000ff005c7202 */ /* 0x000fe20000000f00 */
[----:B------:R-:W-:Y:S01]  /*8630*/  IMAD.MOV.U32 R98, RZ, RZ, RZ ;  /* 0x000000ffff627224 */ /* 0x000fe200078e00ff */
[----:B------:R-:W-:Y:S01]  /*8640*/  CS2R R28, SRZ ;  /* 0x00000000001c7805 */ /* 0x000fe2000001ff00 */
[----:B------:R-:W-:Y:S01]  /*8650*/  PLOP3.LUT P0, PT, PT, PT, UP0, 0x80, 0x0 ;  /* 0x000000000000781c */ /* 0x000fe20003f0f008 */
        /* <DEDUP_REMOVED lines=64> */
[----:B------:R-:W2:Y:S01]  /*8a60*/  LDL.LU R161, [R1+0x38] ;  /* 0x0000380001a17983 */ /* 0x000ea20000300800 */
[----:B------:R-:W-:-:S02]  /*8a70*/  ULDC.64 UR4, c[0x0][0x340] ;  /* 0x0000d00000047ab9 */ /* 0x000fc40000000a00 */
[----:B------:R-:W-:Y:S02]  /*8a80*/  UISETP.NE.U32.AND UP1, UPT, URZ, UR4, UPT ;  /* 0x000000043f00728c */ /* 0x000fe4000bf25070 */
[----:B------:R-:W-:Y:S02]  /*8a90*/  ULDC.64 UR6, c[0x0][0x340] ;  /* 0x0000d00000067ab9 */ /* 0x000fe40000000a00 */
[----:B------:R-:W-:-:S06]  /*8aa0*/  UISETP.NE.AND.EX UP1, UPT, URZ, UR5, UPT, UP1 ;  /* 0x000000053f00728c */ /* 0x000fcc000bf25310 */
[----:B------:R-:W-:-:S05]  /*8ab0*/  PLOP3.LUT P0, PT, PT, PT, UP1, 0x80, 0x0 ;  /* 0x000000000000781c */ /* 0x000fca0003f0f018 */
[----:B------:R-:W-:Y:S02]  /*8ac0*/  @UP1 UMOV UR4, 0x4 ;  /* 0x0000000400041882 */ /* 0x000fe40000000000 */
[----:B------:R-:W-:-:S06]  /*8ad0*/  @UP1 UIMAD.WIDE UR4, UR26, UR4, UR6 ;  /* 0x000000041a0412a5 */ /* 0x000fcc000f8e0206 */
[----:B------:R-:W-:Y:S02]  /*8ae0*/  IMAD.U32 R2, RZ, RZ, UR4 ;  /* 0x00000004ff027e24 */ /* 0x000fe4000f8e00ff */
[----:B------:R-:W-:Y:S01]  /*8af0*/  IMAD.U32 R3, RZ, RZ, UR5 ;  /* 0x00000005ff037e24 */ /* 0x000fe2000f8e00ff */
[----:B------:R-:W-:Y:S01]  /*8b00*/  SHF.R.S32.HI R157, RZ, 0x1f, R177 ;  /* 0x0000001fff9d7819 */ /* 0x000fe200000114b1 */
[----:B------:R-:W-:Y:S01]  /*8b10*/  USHF.R.S32.HI UR6, URZ, 0x1f, UR22 ;  /* 0x0000001f3f067899 */ /* 0x000fe20008011416 */
[----:B------:R-:W-:Y:S01]  /*8b20*/  PLOP3.LUT P2, PT, PT, PT, UP2, 0x80, 0x0 ;  /* 0x000000000000781c */ /* 0x000fe20003f4f028 */
[----:B------:R-:W-:Y:S01]  /*8b30*/  ULDC.64 UR4, c[0x0][0x178] ;  /* 0x00005e0000047ab9 */ /* 0x000fe20000000a00 */
[----:B------:R1:W3:Y:S01]  /*8b40*/  @P0 LDG.E R13, [R2.64] ;  /* 0x0000001c020d0981 */ /* 0x0002e2000c1e1900 */
[----:B------:R-:W-:Y:S01]  /*8b50*/  UIMAD UR6, UR6, UR4, URZ ;  /* 0x00000004060672a4 */ /* 0x000fe2000f8e023f */
[----:B------:R-:W-:Y:S01]  /*8b60*/  LEA.HI R134, R157, R177, RZ, 0x4 ;  /* 0x000000b19d867211 */ /* 0x000fe200078f20ff */
[----:B------:R-:W-:Y:S01]  /*8b70*/  UIMAD.WIDE.U32 UR8, UR22, UR4, URZ ;  /* 0x00000004160872a5 */ /* 0x000fe2000f8e003f */
[----:B------:R-:W-:Y:S01]  /*8b80*/  IMAD.MOV.U32 R20, RZ, RZ, 0x10 ;  /* 0x00000010ff147424 */ /* 0x000fe200078e00ff */
[----:B------:R-:W-:Y:S01]  /*8b90*/  UIMAD UR22, UR22, UR5, UR6 ;  /* 0x00000005161672a4 */ /* 0x000fe2000f8e0206 */
[----:B------:R-:W-:Y:S01]  /*8ba0*/  IMAD.MOV.U32 R18, RZ, RZ, 0x20 ;  /* 0x00000020ff127424 */ /* 0x000fe200078e00ff */
[----:B------:R-:W-:Y:S01]  /*8bb0*/  USHF.R.S32.HI UR10, URZ, 0x1f, UR20 ;  /* 0x0000001f3f0a7899 */ /* 0x000fe20008011414 */
[----:B------:R-:W-:Y:S01]  /*8bc0*/  BSSY B0, `(.L_x_1587) ;  /* 0x000008b000007945 */ /* 0x000fe20003800000 */
[----:B------:R-:W-:-:S02]  /*8bd0*/  ULDC.64 UR6, c[0x0][0x348] ;  /* 0x0000d20000067ab9 */ /* 0x000fc40000000a00 */
[----:B------:R-:W-:Y:S02]  /*8be0*/  UISETP.NE.U32.AND UP0, UPT, URZ, UR6, UPT ;  /* 0x000000063f00728c */ /* 0x000fe4000bf05070 */
[----:B------:R-:W-:Y:S02]  /*8bf0*/  ULDC.64 UR4, c[0x0][0x1b8] ;  /* 0x00006e0000047ab9 */ /* 0x000fe40000000a00 */
[----:B------:R-:W-:Y:S02]  /*8c00*/  UIADD3 UR23, UR9, UR22, URZ ;  /* 0x0000001609177290 */ /* 0x000fe4000fffe03f */
[----:B------:R-:W-:Y:S02]  /*8c10*/  UIMAD UR6, UR15, UR4, URZ ;  /* 0x000000040f0672a4 */ /* 0x000fe4000f8e023f */
[----:B------:R-:W-:Y:S02]  /*8c20*/  UISETP.NE.AND.EX UP0, UPT, URZ, UR7, UPT, UP0 ;  /* 0x000000073f00728c */ /* 0x000fe4000bf05300 */
[----:B------:R-:W-:-:S02]  /*8c30*/  USHF.R.S32.HI UR9, URZ, 0x1f, UR26 ;  /* 0x0000001f3f097899 */ /* 0x000fc4000801141a */
[----:B------:R-:W-:Y:S01]  /*8c40*/  UMOV UR22, UR8 ;  /* 0x0000000800167c82 */ /* 0x000fe20008000000 */
[----:B-1----:R-:W-:Y:S01]  /*8c50*/  LEA.HI R2, R157, R177, RZ, 0x3 ;  /* 0x000000b19d027211 */ /* 0x002fe200078f18ff */
[----:B------:R-:W-:Y:S02]  /*8c60*/  UIMAD UR6, UR16, UR5, UR6 ;  /* 0x00000005100672a4 */ /* 0x000fe4000f8e0206 */
[----:B------:R-:W-:Y:S01]  /*8c70*/  UIMAD.WIDE.U32 UR22, UR16, UR4, UR22 ;  /* 0x00000004101672a5 */ /* 0x000fe2000f8e0016 */
[----:B------:R-:W-:Y:S01]  /*8c80*/  LOP3.LUT R0, R2, 0xfffffff8, RZ, 0xc0, !PT ;  /* 0xfffffff802007812 */ /* 0x000fe200078ec0ff */
[----:B------:R-:W-:Y:S01]  /*8c90*/  USEL UR7, UR9, URZ, !UP0 ;  /* 0x0000003f09077287 */ /* 0x000fe2000c000000 */
[----:B------:R-:W-:Y:S01]  /*8ca0*/  SHF.R.S32.HI R76, RZ, 0x3, R2 ;  /* 0x00000003ff4c7819 */ /* 0x000fe20000011402 */
[----:B------:R-:W-:Y:S02]  /*8cb0*/  ULDC.64 UR4, c[0x0][0x1c0] ;  /* 0x0000700000047ab9 */ /* 0x000fe40000000a00 */
[----:B------:R-:W-:Y:S01]  /*8cc0*/  IMAD.IADD R53, R177, 0x1, -R0 ;  /* 0x00000001b1357824 */ /* 0x000fe200078e0a00 */
[C---:B------:R-:W-:Y:S01]  /*8cd0*/  IADD3 R2, P3, R76.reuse, UR20, RZ ;  /* 0x000000144c027c10 */ /* 0x040fe2000ff7e0ff */
[----:B------:R-:W-:Y:S01]  /*8ce0*/  USEL UR8, UR26, URZ, !UP0 ;  /* 0x0000003f1a087287 */ /* 0x000fe2000c000000 */
[----:B------:R-:W-:Y:S01]  /*8cf0*/  IADD3 R14, R76, UR18, RZ ;  /* 0x000000124c0e7c10 */ /* 0x000fe2000fffe0ff */
[C---:B------:R-:W-:Y:S01]  /*8d00*/  IMAD.SHL.U32 R38, R53.reuse, 0x8, RZ ;  /* 0x0000000835267824 */ /* 0x040fe200078e00ff */
[----:B------:R-:W-:Y:S01]  /*8d10*/  UIMAD UR7, UR7, UR4, URZ ;  /* 0x00000004070772a4 */ /* 0x000fe2000f8e023f */
[----:B------:R-:W-:Y:S01]  /*8d20*/  IMAD.SHL.U32 R16, R53, 0x8, RZ ;  /* 0x0000000835107824 */ /* 0x000fe200078e00ff */
[----:B------:R-:W-:-:S02]  /*8d30*/  UIADD3 UR23, UR23, UR6, URZ ;  /* 0x0000000617177290 */ /* 0x000fc4000fffe03f */
[----:B------:R-:W-:Y:S01]  /*8d40*/  IADD3 R0, R38, 0x40, RZ ;  /* 0x0000004026007810 */ /* 0x000fe20007ffe0ff */
[----:B------:R-:W-:Y:S01]  /*8d50*/  UIMAD UR5, UR8, UR5, UR7 ;  /* 0x00000005080572a4 */ /* 0x000fe2000f8e0207 */
[----:B------:R-:W-:Y:S01]  /*8d60*/  SHF.R.S32.HI R39, RZ, 0x1f, R38 ;  /* 0x0000001fff277819 */ /* 0x000fe20000011426 */
[----:B------:R-:W-:Y:S01]  /*8d70*/  UIMAD.WIDE.U32 UR22, UR8, UR4, UR22 ;  /* 0x00000004081672a5 */ /* 0x000fe2000f8e0016 */
[----:B------:R-:W-:Y:S01]  /*8d80*/  ISETP.GE.AND P1, PT, R0, c[0x0][0x1d4], PT ;  /* 0x0000750000007a0c */ /* 0x000fe20003f26270 */
[----:B------:R-:W-:Y:S01]  /*8d90*/  IMAD R0, R53, 0x10, R76 ;  /* 0x0000001035007824 */ /* 0x000fe200078e024c */
[----:B------:R-:W-:Y:S01]  /*8da0*/  ULDC.64 UR6, c[0x0][0x1e8] ;  /* 0x00007a0000067ab9 */ /* 0x000fe20000000a00 */
[----:B------:R-:W-:Y:S01]  /*8db0*/  IADD3 R15, R16, 0x40, RZ ;  /* 0x00000040100f7810 */ /* 0x000fe20007ffe0ff */
[----:B------:R-:W-:Y:S01]  /*8dc0*/  UIADD3 UR5, UR23, UR5, URZ ;  /* 0x0000000517057290 */ /* 0x000fe2000fffe03f */
[----:B------:R-:W-:Y:S01]  /*8dd0*/  ISETP.GE.AND P6, PT, R38, c[0x0][0x1d4], PT ;  /* 0x0000750026007a0c */ /* 0x000fe20003fc6270 */
[----:B------:R-:W-:Y:S01]  /*8de0*/  UIMAD UR6, UR15, UR6, URZ ;  /* 0x000000060f0672a4 */ /* 0x000fe2000f8e023f */
[----:B------:R-:W-:Y:S01]  /*8df0*/  IADD3 R7, R0, UR18, RZ ;  /* 0x0000001200077c10 */ /* 0x000fe2000fffe0ff */
[----:B------:R-:W-:Y:S01]  /*8e00*/  @!UP1 UMOV UR8, UR26 ;  /* 0x0000001a00089c82 */ /* 0x000fe20008000000 */
[----:B------:R-:W-:Y:S01]  /*8e10*/  LOP3.LUT R0, R134, 0xfffffff0, RZ, 0xc0, !PT ;  /* 0xfffffff086007812 */ /* 0x000fe200078ec0ff */
[----:B------:R-:W-:Y:S01]  /*8e20*/  UIMAD UR6, UR16, UR7, UR6 ;  /* 0x00000007100672a4 */ /* 0x000fe2000f8e0206 */
[----:B------:R-:W-:Y:S01]  /*8e30*/  ISETP.GE.AND P4, PT, R15, c[0x0][0x198], PT ;  /* 0x000066000f007a0c */ /* 0x000fe20003f86270 */
[----:B------:R-:W-:Y:S01]  /*8e40*/  @P2 IMAD.HI.U32 R3, R7, c[0x0][0x2c8], RZ ;  /* 0x0000b20007032a27 */ /* 0x000fe200078e00ff */
[----:B------:R-:W-:Y:S01]  /*8e50*/  ISETP.NE.U32.AND P2, PT, RZ, c[0x0][0x350], PT ;  /* 0x0000d400ff007a0c */ /* 0x000fe20003f45070 */
[----:B------:R-:W-:-:S02]  /*8e60*/  ULDC UR20, c[0x0][0x2c4] ;  /* 0x0000b10000147ab9 */ /* 0x000fc40000000800 */
[----:B------:R-:W-:Y:S01]  /*8e70*/  IMAD.IADD R6, R177, 0x1, -R0 ;  /* 0x00000001b1067824 */ /* 0x000fe200078e0a00 */
[----:B------:R-:W-:Y:S01]  /*8e80*/  LEA.HI.X.SX32 R0, R76, UR10, 0x1, P3 ;  /* 0x0000000a4c007c11 */ /* 0x000fe200098f0eff */
[----:B-----5:R-:W-:Y:S01]  /*8e90*/  IMAD.MOV.U32 R10, RZ, RZ, R7 ;  /* 0x000000ffff0a7224 */ /* 0x020fe200078e0007 */
[----:B------:R-:W-:Y:S01]  /*8ea0*/  ISETP.NE.AND.EX P2, PT, RZ, c[0x0][0x354], PT, P2 ;  /* 0x0000d500ff007a0c */ /* 0x000fe20003f45320 */
[----:B------:R-:W-:Y:S01]  /*8eb0*/  UIMAD UR20, UR24, UR20, URZ ;  /* 0x00000014181472a4 */ /* 0x000fe2000f8e023f */
[----:B------:R-:W-:Y:S02]  /*8ec0*/  SHF.R.S32.HI R4, RZ, 0x1f, R6 ;  /* 0x0000001fff047819 */ /* 0x000fe40000011406 */
[----:B------:R-:W-:Y:S02]  /*8ed0*/  ISETP.GE.AND P3, PT, R16, c[0x0][0x198], PT ;  /* 0x0000660010007a0c */ /* 0x000fe40003f66270 */
[----:B------:R-:W-:Y:S01]  /*8ee0*/  LEA.HI R133, R4, R6, RZ, 0x3 ;  /* 0x0000000604857211 */ /* 0x000fe200078f18ff */
[----:B------:R-:W-:Y:S01]  /*8ef0*/  IMAD.WIDE.U32 R4, R2, c[0x0][0x1e0], R38 ;  /* 0x0000780002047a25 */ /* 0x000fe200078e0026 */
[----:B------:R-:W-:-:S02]  /*8f00*/  ISETP.GE.AND P5, PT, R14, UR20, PT ;  /* 0x000000140e007c0c */ /* 0x000fc4000bfa6270 */
[----:B------:R-:W-:Y:S02]  /*8f10*/  LOP3.LUT R8, R133, 0xfffffff8, RZ, 0xc0, !PT ;  /* 0xfffffff885087812 */ /* 0x000fe400078ec0ff */
[----:B------:R-:W-:-:S03]  /*8f20*/  P2R R17, PR, RZ, 0x20 ;  /* 0x00000020ff117803 */ /* 0x000fc60000000000 */
[----:B------:R-:W-:Y:S01]  /*8f30*/  IMAD.IADD R132, R6, 0x1, -R8 ;  /* 0x0000000106847824 */ /* 0x000fe200078e0a08 */
[----:B------:R-:W-:Y:S01]  /*8f40*/  MOV R6, R4 ;  /* 0x0000000400067202 */ /* 0x000fe20000000f00 */
[----:B------:R-:W-:Y:S01]  /*8f50*/  IMAD.U32 R8, RZ, RZ, UR22 ;  /* 0x00000016ff087e24 */ /* 0x000fe2000f8e00ff */
[----:B--2---:R-:W-:-:S04]  /*8f60*/  LOP3.LUT R161, R161, 0xfffffffe, RZ, 0xc0, !PT ;  /* 0xfffffffea1a17812 */ /* 0x004fc800078ec0ff */
[----:B------:R-:W-:Y:S02]  /*8f70*/  @P1 LOP3.LUT R161, R161, 0x1, RZ, 0xfc, !PT ;  /* 0x00000001a1a11812 */ /* 0x000fe400078efcff */
[----:B------:R-:W-:-:S03]  /*8f80*/  PLOP3.LUT P1, PT, PT, PT, UP2, 0x80, 0x0 ;  /* 0x000000000000781c */ /* 0x000fc60003f2f028 */
[----:B------:R1:W-:Y:S10]  /*8f90*/  STL [R1+0x38], R161 ;  /* 0x000038a101007387 */ /* 0x0003f40000100800 */
[----:B------:R-:W-:Y:S01]  /*8fa0*/  @P1 SHF.R.U32.HI R10, RZ, c[0x0][0x2cc], R3 ;  /* 0x0000b300ff0a1a19 */ /* 0x000fe20000011603 */
[----:B------:R-:W-:-:S02]  /*8fb0*/  IMAD R3, R0, c[0x0][0x1e0], RZ ;  /* 0x0000780000037a24 */ /* 0x000fc400078e02ff */
[----:B------:R-:W-:Y:S02]  /*8fc0*/  IMAD R0, R0, c[0x0][0x208], RZ ;  /* 0x0000820000007a24 */ /* 0x000fe400078e02ff */
[C---:B------:R-:W-:Y:S02]  /*8fd0*/  IMAD R9, R2.reuse, c[0x0][0x1e4], R3 ;  /* 0x0000790002097a24 */ /* 0x040fe400078e0203 */
[----:B------:R-:W-:Y:S01]  /*8fe0*/  IMAD R11, R2, c[0x0][0x20c], R0 ;  /* 0x00008300020b7a24 */ /* 0x000fe200078e0200 */
[----:B------:R-:W-:Y:S01]  /*8ff0*/  IADD3 R0, -R10, RZ, RZ ;  /* 0x000000ff0a007210 */ /* 0x000fe20007ffe1ff */
[----:B------:R-:W-:-:S04]  /*9000*/  IMAD.WIDE.U32 R2, R2, c[0x0][0x208], R38 ;  /* 0x0000820002027a25 */ /* 0x000fc800078e0026 */
[----:B------:R-:W-:Y:S01]  /*9010*/  IMAD R12, R0, c[0x0][0x2c4], R7 ;  /* 0x0000b100000c7a24 */ /* 0x000fe200078e0207 */
[----:B------:R-:W-:Y:S01]  /*9020*/  SHF.R.S32.HI R0, RZ, 0x1f, R10 ;  /* 0x0000001fff007819 */ /* 0x000fe2000001140a */
[----:B------:R-:W-:Y:S02]  /*9030*/  IMAD.IADD R7, R5, 0x1, R9 ;  /* 0x0000000105077824 */ /* 0x000fe400078e0209 */
[----:B------:R-:W-:Y:S02]  /*9040*/  IMAD.IADD R5, R3, 0x1, R11 ;  /* 0x0000000103057824 */ /* 0x000fe400078e020b */
[----:B------:R-:W-:Y:S02]  /*9050*/  IMAD.MOV.U32 R4, RZ, RZ, R2 ;  /* 0x000000ffff047224 */ /* 0x000fe400078e0002 */
[----:B------:R-:W-:Y:S01]  /*9060*/  IMAD.U32 R3, RZ, RZ, UR5 ;  /* 0x00000005ff037e24 */ /* 0x000fe2000f8e00ff */
[----:B------:R-:W-:Y:S01]  /*9070*/  ULDC.64 UR4, c[0x0][0x210] ;  /* 0x0000840000047ab9 */ /* 0x000fe20000000a00 */
[----:B------:R-:W-:Y:S01]  /*9080*/  IMAD R0, R0, c[0x0][0x1b0], RZ ;  /* 0x00006c0000007a24 */ /* 0x000fe200078e02ff */
[----:B------:R-:W-:Y:S01]  /*9090*/  UIMAD UR4, UR15, UR4, URZ ;  /* 0x000000040f0472a4 */ /* 0x000fe2000f8e023f */
[----:B------:R-:W-:-:S02]  /*90a0*/  IMAD.MOV.U32 R2, RZ, RZ, R8 ;  /* 0x000000ffff027224 */ /* 0x000fc400078e0008 */
[C---:B------:R-:W-:Y:S01]  /*90b0*/  IMAD R0, R10.reuse, c[0x0][0x1b4], R0 ;  /* 0x00006d000a007a24 */ /* 0x040fe200078e0200 */
[----:B------:R-:W-:Y:S01]  /*90c0*/  UIMAD UR4, UR16, UR5, UR4 ;  /* 0x00000005100472a4 */ /* 0x000fe2000f8e0204 */
[----:B------:R-:W-:-:S04]  /*90d0*/  IMAD.WIDE.U32 R2, R10, c[0x0][0x1b0], R2 ;  /* 0x00006c000a027a25 */ /* 0x000fc800078e0002 */
[----:B------:R-:W-:Y:S01]  /*90e0*/  IMAD.IADD R3, R3, 0x1, R0 ;  /* 0x0000000103037824 */ /* 0x000fe200078e0200 */
[----:B------:R-:W-:Y:S01]  /*90f0*/  SHF.R.S32.HI R0, RZ, 0x1f, R12 ;  /* 0x0000001fff007819 */ /* 0x000fe2000001140c */
[----:B------:R-:W-:Y:S02]  /*9100*/  IMAD.U32 R9, RZ, RZ, UR23 ;  /* 0x00000017ff097e24 */ /* 0x000fe4000f8e00ff */
[----:B------:R-:W-:Y:S02]  /*9110*/  IMAD.U32 R9, RZ, RZ, UR16 ;  /* 0x00000010ff097e24 */ /* 0x000fe4000f8e00ff */
[----:B------:R-:W-:Y:S02]  /*9120*/  IMAD R0, R0, c[0x0][0x1a8], RZ ;  /* 0x00006a0000007a24 */ /* 0x000fe400078e02ff */
[----:B------:R-:W-:-:S04]  /*9130*/  IMAD.WIDE.U32 R8, R9, c[0x0][0x1e8], R6 ;  /* 0x00007a0009087a25 */ /* 0x000fc800078e0006 */
[----:B------:R-:W-:Y:S01]  /*9140*/  IMAD.U32 R6, RZ, RZ, UR16 ;  /* 0x00000010ff067e24 */ /* 0x000fe2000f8e00ff */
[----:B------:R-:W-:Y:S01]  /*9150*/  IADD3 R9, R9, UR6, RZ ;  /* 0x0000000609097c10 */ /* 0x000fe2000fffe0ff */
[C---:B------:R-:W-:Y:S02]  /*9160*/  IMAD R0, R12.reuse, c[0x0][0x1ac], R0 ;  /* 0x00006b000c007a24 */ /* 0x040fe400078e0200 */
[----:B------:R-:W-:-:S04]  /*9170*/  IMAD.WIDE.U32 R2, R12, c[0x0][0x1a8], R2 ;  /* 0x00006a000c027a25 */ /* 0x000fc800078e0002 */
[----:B------:R-:W-:Y:S01]  /*9180*/  IMAD.WIDE.U32 R6, R6, c[0x0][0x210], R4 ;  /* 0x0000840006067a25 */ /* 0x000fe200078e0004 */
[----:B---3--:R-:W-:Y:S02]  /*9190*/  @P0 SHF.R.S32.HI R5, RZ, 0x1f, R13 ;  /* 0x0000001fff050819 */ /* 0x008fe4000001140d */
[----:B------:R-:W-:Y:S01]  /*91a0*/  @P0 MOV R4, R13 ;  /* 0x0000000d00040202 */ /* 0x000fe20000000f00 */
[----:B------:R-:W-:Y:S01]  /*91b0*/  IMAD.IADD R0, R3, 0x1, R0 ;  /* 0x0000000103007824 */ /* 0x000fe200078e0200 */
[C---:B------:R-:W-:Y:S01]  /*91c0*/  LEA R13, P1, R2.reuse, c[0x0][0x160], 0x1 ;  /* 0x00005800020d7a11 */ /* 0x040fe200078208ff */
[----:B------:R-:W-:Y:S01]  /*91d0*/  @!P0 IMAD.U32 R5, RZ, RZ, UR9 ;  /* 0x00000009ff058e24 */ /* 0x000fe2000f8e00ff */
[----:B------:R-:W-:Y:S01]  /*91e0*/  IADD3 R7, R7, UR4, RZ ;  /* 0x0000000407077c10 */ /* 0x000fe2000fffe0ff */
[----:B------:R-:W-:Y:S01]  /*91f0*/  @!P0 IMAD.U32 R4, RZ, RZ, UR8 ;  /* 0x00000008ff048e24 */ /* 0x000fe2000f8e00ff */
[----:B------:R-:W-:Y:S02]  /*9200*/  LEA.HI.X R12, R2, c[0x0][0x164], R0, 0x1, P1 ;  /* 0x00005900020c7a11 */ /* 0x000fe400008f0c00 */
[----:B------:R-:W-:-:S02]  /*9210*/  LEA.HI R2, R157, R177, RZ, 0x6 ;  /* 0x000000b19d027211 */ /* 0x000fc400078f30ff */
[----:B------:R-:W-:Y:S02]  /*9220*/  SEL R0, R5, RZ, !P2 ;  /* 0x000000ff05007207 */ /* 0x000fe40005000000 */
[----:B------:R-:W-:Y:S01]  /*9230*/  SEL R10, R4, RZ, !P2 ;  /* 0x000000ff040a7207 */ /* 0x000fe20005000000 */
[----:B------:R-:W-:Y:S01]  /*9240*/  IMAD.SHL.U32 R2, R2, 0x8, RZ ;  /* 0x0000000802027824 */ /* 0x000fe200078e00ff */
[----:B------:R-:W-:Y:S01]  /*9250*/  SHF.L.U32 R3, R76, 0x6, RZ ;  /* 0x000000064c037819 */ /* 0x000fe200000006ff */
[----:B------:R1:W2:Y:S01]  /*9260*/  SHFL.IDX PT, R4, R13, RZ, 0x181f ;  /* 0x00181fff0d047589 */ /* 0x0002a200000e0000 */
[----:B------:R-:W-:Y:S01]  /*9270*/  R2P PR, R132, 0x6 ;  /* 0x0000000684007804 */ /* 0x000fe20000000000 */
[----:B------:R-:W-:Y:S01]  /*9280*/  IMAD.WIDE.U32 R138, R10, c[0x0][0x218], R6 ;  /* 0x000086000a8a7a25 */ /* 0x000fe200078e0006 */
[----:B------:R-:W-:Y:S01]  /*9290*/  LOP3.LUT R29, R2, 0xfffffe00, RZ, 0xc0, !PT ;  /* 0xfffffe00021d7812 */ /* 0x000fe200078ec0ff */
[----:B------:R1:W3:Y:S01]  /*92a0*/  SHFL.IDX PT, R5, R12, RZ, 0x181f ;  /* 0x00181fff0c057589 */ /* 0x0002e200000e0000 */
[----:B------:R-:W-:Y:S01]  /*92b0*/  LOP3.LUT R19, R3, 0x1c0, RZ, 0xc0, !PT ;  /* 0x000001c003137812 */ /* 0x000fe200078ec0ff */
[----:B------:R-:W-:-:S02]  /*92c0*/  IMAD R2, R0, c[0x0][0x1f0], RZ ;  /* 0x00007c0000027a24 */ /* 0x000fc400078e02ff */
[----:B------:R-:W-:Y:S01]  /*92d0*/  IMAD R0, R0, c[0x0][0x218], RZ ;  /* 0x0000860000007a24 */ /* 0x000fe200078e02ff */
[----:B------:R-:W-:Y:S01]  /*92e0*/  LOP3.LUT R3, R19, 0x38, R38, 0xf8, !PT ;  /* 0x0000003813037812 */ /* 0x000fe200078ef826 */
[C---:B------:R-:W-:Y:S01]  /*92f0*/  IMAD R11, R10.reuse, c[0x0][0x1f4], R2 ;  /* 0x00007d000a0b7a24 */ /* 0x040fe200078e0202 */
[----:B------:R-:W-:Y:S01]  /*9300*/  SHF.R.U32.HI R30, RZ, 0x3, R19 ;  /* 0x00000003ff1e7819 */ /* 0x000fe20000011613 */
[----:B------:R-:W-:Y:S01]  /*9310*/  IMAD R2, R10, c[0x0][0x21c], R0 ;  /* 0x000087000a027a24 */ /* 0x000fe200078e0200 */
[----:B------:R-:W-:Y:S01]  /*9320*/  SEL R0, R18, 0xffffffe0, !P2 ;  /* 0xffffffe012007807 */ /* 0x000fe20005000000 */
[----:B------:R-:W-:Y:S01]  /*9330*/  IMAD.WIDE.U32 R22, R10, c[0x0][0x1f0], R8 ;  /* 0x00007c000a167a25 */ /* 0x000fe200078e0008 */
[----:B------:R-:W-:Y:S02]  /*9340*/  LOP3.LUT R244, R29, R3, R30, 0xf6, !PT ;  /* 0x000000031df47212 */ /* 0x000fe400078ef61e */
[----:B------:R-:W-:Y:S01]  /*9350*/  SEL R3, R20, 0xfffffff0, !P1 ;  /* 0xfffffff014037807 */ /* 0x000fe20004800000 */
[----:B------:R-:W-:Y:S01]  /*9360*/  IMAD.IADD R137, R139, 0x1, R2 ;  /* 0x000000018b897824 */ /* 0x000fe200078e0202 */
[----:B------:R1:W-:Y:S01]  /*9370*/  STL.64 [R1+0x48], R22 ;  /* 0x0000481601007387 */ /* 0x0003e20000100a00 */
[----:B------:R-:W-:-:S03]  /*9380*/  IMAD.IADD R25, R23, 0x1, R11 ;  /* 0x0000000117197824 */ /* 0x000fc600078e020b */
[----:B------:R1:W-:Y:S04]  /*9390*/  STL.64 [R1+0x58], R138 ;  /* 0x0000588a01007387 */ /* 0x0003e80000100a00 */
[----:B------:R1:W-:Y:S04]  /*93a0*/  STL [R1+0x54], R137 ;  /* 0x0000548901007387 */ /* 0x0003e80000100800 */
[----:B------:R1:W-:Y:S01]  /*93b0*/  STL [R1+0x44], R25 ;  /* 0x0000441901007387 */ /* 0x0003e20000100800 */
[----:B------:R-:W-:Y:S05]  /*93c0*/  @P5 BRA `(.L_x_1588) ;  /* 0x000000a000005947 */ /* 0x000fea0003800000 */
[----:B--23--:R-:W-:Y:S02]  /*93d0*/  SHF.R.S32.HI R2, RZ, 0x1f, R15 ;  /* 0x0000001fff027819 */ /* 0x00cfe4000001140f */
        /* <DEDUP_REMOVED lines=9> */
.L_x_1588:
[----:B--23--:R-:W-:Y:S05]  /*9470*/  BSYNC B0 ;  /* 0x0000000000007941 */ /* 0x00cfea0003800000 */
.L_x_1587:
[----:B------:R-:W-:Y:S01]  /*9480*/  IADD3 R2, R14, 0x10, RZ ;  /* 0x000000100e027810 */ /* 0x000fe20007ffe0ff */
[----:B------:R2:W3:Y:S01]  /*9490*/  SHFL.IDX PT, R5, R12, 0x1, 0x181f ;  /* 0x00381f000c057f89 */ /* 0x0004e200000e0000 */
[----:B------:R-:W-:Y:S02]  /*94a0*/  BSSY B0, `(.L_x_1589) ;  /* 0x000000f000007945 */ /* 0x000fe40003800000 */
[----:B------:R-:W-:Y:S01]  /*94b0*/  ISETP.GE.AND P0, PT, R2, UR20, PT ;  /* 0x0000001402007c0c */ /* 0x000fe2000bf06270 */
[----:B------:R2:W4:Y:S03]  /*94c0*/  SHFL.IDX PT, R4, R13, 0x1, 0x181f ;  /* 0x00381f000d047f89 */ /* 0x00052600000e0000 */
[----:B------:R-:W-:-:S09]  /*94d0*/  P2R R18, PR, RZ, 0x1 ;  /* 0x00000001ff127803 */ /* 0x000fd20000000000 */
        /* <DEDUP_REMOVED lines=11> */
.L_x_1590:
[----:B------:R-:W-:Y:S05]  /*9590*/  BSYNC B0 ;  /* 0x0000000000007941 */ /* 0x000fea0003800000 */
.L_x_1589:
[----:B---3--:R-:W-:Y:S01]  /*95a0*/  IADD3 R2, R14, 0x20, RZ ;  /* 0x000000200e027810 */ /* 0x008fe20007ffe0ff */
[----:B------:R3:W1:Y:S01]  /*95b0*/  SHFL.IDX PT, R5, R12, 0x2, 0x181f ;  /* 0x00581f000c057f89 */ /* 0x00066200000e0000 */
[----:B------:R-:W-:Y:S02]  /*95c0*/  BSSY B0, `(.L_x_1591) ;  /* 0x000000f000007945 */ /* 0x000fe40003800000 */
[----:B------:R-:W-:Y:S01]  /*95d0*/  ISETP.GE.AND P0, PT, R2, UR20, PT ;  /* 0x0000001402007c0c */ /* 0x000fe2000bf06270 */
[----:B----4-:R3:W4:Y:S03]  /*95e0*/  SHFL.IDX PT, R4, R13, 0x2, 0x181f ;  /* 0x00581f000d047f89 */ /* 0x01072600000e0000 */
[----:B------:R-:W-:-:S09]  /*95f0*/  P2R R48, PR, RZ, 0x1 ;  /* 0x00000001ff307803 */ /* 0x000fd20000000000 */
        /* <DEDUP_REMOVED lines=11> */
.L_x_1592:
[----:B------:R-:W-:Y:S05]  /*96b0*/  BSYNC B0 ;  /* 0x0000000000007941 */ /* 0x000fea0003800000 */
.L_x_1591:
[----:B-1----:R-:W-:Y:S01]  /*96c0*/  IADD3 R2, R14, 0x30, RZ ;  /* 0x000000300e027810 */ /* 0x002fe20007ffe0ff */
[----:B------:R1:W2:Y:S01]  /*96d0*/  SHFL.IDX PT, R5, R12, 0x3, 0x181f ;  /* 0x00781f000c057f89 */ /* 0x0002a200000e0000 */
        /* <DEDUP_REMOVED lines=15> */
.L_x_1594:
[----:B------:R-:W-:Y:S05]  /*97d0*/  BSYNC B0 ;  /* 0x0000000000007941 */ /* 0x000fea0003800000 */
.L_x_1593:
[----:B--2---:R-:W-:Y:S01]  /*97e0*/  IADD3 R2, R14, 0x40, RZ ;  /* 0x000000400e027810 */ /* 0x004fe20007ffe0ff */
        /* <DEDUP_REMOVED lines=16> */
.L_x_1596:
[----:B------:R-:W-:Y:S05]  /*98f0*/  BSYNC B0 ;  /* 0x0000000000007941 */ /* 0x000fea0003800000 */
.L_x_1595:
        /* <DEDUP_REMOVED lines=17> */
.L_x_1598:
[----:B------:R-:W-:Y:S05]  /*9a10*/  BSYNC B0 ;  /* 0x0000000000007941 */ /* 0x000fea0003800000 */
.L_x_1597:
        /* <DEDUP_REMOVED lines=17> */
.L_x_1600:
[----:B------:R-:W-:Y:S05]  /*9b30*/  BSYNC B0 ;  /* 0x0000000000007941 */ /* 0x000fea0003800000 */
.L_x_1599:
[----:B-1----:R-:W1:Y:S01]  /*9b40*/  SHFL.IDX PT, R6, R13, 0x7, 0x181f ;  /* 0x00f81f000d067f89 */ /* 0x002e6200000e0000 */
[----:B------:R-:W-:Y:S01]  /*9b50*/  IADD3 R2, R14, 0x70, RZ ;  /* 0x000000700e027810 */ /* 0x000fe20007ffe0ff */
[----:B------:R-:W-:Y:S01]  /*9b60*/  UIADD3 UR15, UR12, -0x1, URZ ;  /* 0xffffffff0c0f7890 */ /* 0x000fe2000fffe03f */
[----:B------:R-:W-:Y:S01]  /*9b70*/  IADD3 R8, -R76, UR13, RZ ;  /* 0x0000000d4c087c10 */ /* 0x000fe2000fffe1ff */
[----:B------:R5:W2:Y:S01]  /*9b80*/  SHFL.IDX PT, R7, R12, 0x7, 0x181f ;  /* 0x00f81f000c077f89 */ /* 0x000aa200000e0000 */
[----:B------:R-:W-:Y:S01]  /*9b90*/  ISETP.GE.AND P5, PT, R2, UR20, PT ;  /* 0x0000001402007c0c */ /* 0x000fe2000bfa6270 */
[----:B------:R-:W-:Y:S01]  /*9ba0*/  ULDC.64 UR8, c[0x0][0x1e0] ;  /* 0x0000780000087ab9 */ /* 0x000fe20000000a00 */
[----:B------:R-:W-:Y:S01]  /*9bb0*/  IMAD.MOV.U32 R158, RZ, RZ, R24 ;  /* 0x000000ffff9e7224 */ /* 0x000fe200078e0018 */
[----:B------:R-:W-:Y:S01]  /*9bc0*/  UMOV UR11, 0x6 ;  /* 0x00000006000b7882 */ /* 0x000fe20000000000 */
[----:B------:R-:W-:Y:S01]  /*9bd0*/  IMAD.U32 R2, RZ, RZ, UR15 ;  /* 0x0000000fff027e24 */ /* 0x000fe2000f8e00ff */
[----:B------:R-:W-:Y:S01]  /*9be0*/  USHF.L.U32 UR10, UR8, 0x6, URZ ;  /* 0x00000006080a7899 */ /* 0x000fe2000800063f */
[----:B------:R-:W-:Y:S01]  /*9bf0*/  IMAD.MOV.U32 R159, RZ, RZ, R25 ;  /* 0x000000ffff9f7224 */ /* 0x000fe200078e0019 */
[----:B------:R-:W-:Y:S01]  /*9c00*/  USHF.L.U64.HI UR11, UR8, UR11, UR9 ;  /* 0x0000000b080b7299 */ /* 0x000fe20008010209 */
[----:B------:R-:W-:Y:S01]  /*9c10*/  IMAD R2, R2, -0x40, R8 ;  /* 0xffffffc002027824 */ /* 0x000fe200078e0208 */
[----:B------:R-:W-:Y:S01]  /*9c20*/  USHF.R.S32.HI UR14, URZ, 0x1f, UR15 ;  /* 0x0000001f3f0e7899 */ /* 0x000fe2000801140f */
[----:B------:R-:W-:Y:S01]  /*9c30*/  IMAD.MOV.U32 R158, RZ, RZ, R22 ;  /* 0x000000ffff9e7224 */ /* 0x000fe200078e0016 */
[----:B------:R-:W-:Y:S01]  /*9c40*/  UIMAD UR4, UR11, UR15, URZ ;  /* 0x0000000f0b0472a4 */ /* 0x000fe2000f8e023f */
[----:B------:R-:W-:Y:S01]  /*9c50*/  IMAD.U32 R154, RZ, RZ, UR10 ;  /* 0x0000000aff9a7e24 */ /* 0x000fe2000f8e00ff */
[----:B------:R-:W-:Y:S01]  /*9c60*/  ISETP.GE.AND P2, PT, R2, 0x11, PT ;  /* 0x000000110200780c */ /* 0x000fe20003f46270 */
[----:B------:R-:W-:Y:S01]  /*9c70*/  @!P5 IMAD.SHL.U32 R10, R244, 0x2, RZ ;  /* 0x00000002f40ad824 */ /* 0x000fe200078e00ff */
[----:B------:R-:W-:Y:S01]  /*9c80*/  ISETP.GE.AND P1, PT, R2, 0x21, PT ;  /* 0x000000210200780c */ /* 0x000fe20003f26270 */
[----:B------:R-:W-:Y:S01]  /*9c90*/  UIMAD UR4, UR14, UR10, UR4 ;  /* 0x0000000a0e0472a4 */ /* 0x000fe2000f8e0204 */
[----:B------:R-:W-:Y:S01]  /*9ca0*/  IMAD.MOV.U32 R20, RZ, RZ, c[0x0][0x1e0] ;  /* 0x00007800ff147624 */ /* 0x000fe200078e00ff */
[----:B------:R-:W-:Y:S01]  /*9cb0*/  @!P5 SHF.R.S32.HI R8, RZ, 0x1f, R15 ;  /* 0x0000001fff08d819 */ /* 0x000fe2000001140f */
[----:B------:R-:W-:Y:S01]  /*9cc0*/  UIMAD.WIDE.U32 UR22, UR8, 0x20, URZ ;  /* 0x00000020081678a5 */ /* 0x000fe2000f8e003f */
[----:B-1--4-:R-:W-:Y:S01]  /*9cd0*/  @!P5 LEA R4, P0, R16, R6, 0x1 ;  /* 0x000000061004d211 */ /* 0x012fe200078008ff */
[----:B------:R-:W-:Y:S01]  /*9ce0*/  USHF.L.U32 UR17, UR9, 0x5, URZ ;  /* 0x0000000509117899 */ /* 0x000fe2000800063f */
[----:B--23-5:R-:W-:Y:S01]  /*9cf0*/  IMAD.U32 R12, RZ, RZ, UR9 ;  /* 0x00000009ff0c7e24 */ /* 0x02cfe2000f8e00ff */
[----:B------:R-:W-:Y:S01]  /*9d00*/  @!P5 LEA.HI R8, R8, R15, RZ, 0x3 ;  /* 0x0000000f0808d211 */ /* 0x000fe200078f18ff */
[----:B------:R1:W-:Y:S01]  /*9d10*/  STL.64 [R1+0x40], R158 ;  /* 0x0000409e01007387 */ /* 0x0003e20000100a00 */
[----:B------:R-:W-:Y:S01]  /*9d20*/  @!P5 LEA.HI.X R5, R16, R7, R39, 0x1, P0 ;  /* 0x000000071005d211 */ /* 0x000fe200000f0c27 */
[----:B------:R-:W-:Y:S01]  /*9d30*/  UIADD3 UR17, UR23, UR17, URZ ;  /* 0x0000001117117290 */ /* 0x000fe2000fffe03f */
[----:B------:R-:W-:-:S02]  /*9d40*/  @!P5 LOP3.LUT R8, R8, 0xfffffff8, RZ, 0xc0, !PT ;  /* 0xfffffff80808d812 */ /* 0x000fc400078ec0ff */
[----:B------:R-:W-:Y:S01]  /*9d50*/  LEA.HI R155, R157, R177, RZ, 0x5 ;  /* 0x000000b19d9b7211 */ /* 0x000fe200078f28ff */
[----:B------:R-:W-:Y:S01]  /*9d60*/  @!PT LDS RZ, [RZ] ;  /* 0x00000000fffff984 */ /* 0x000fe20000000800 */
[----:B------:R2:W-:Y:S01]  /*9d70*/  @!P5 LDGSTS.E.BYPASS.LTC128B.128 [R10+0xb900], [R4.64], !P3 ;  /* 0x0b900000040adfae */ /* 0x0005e2000d901d5c */
[----:B------:R-:W-:Y:S01]  /*9d80*/  ISETP.GE.AND P3, PT, R2, 0x1, PT ;  /* 0x000000010200780c */ /* 0x000fe20003f66270 */
[----:B------:R-:W-:Y:S01]  /*9d90*/  @!P5 IMAD.WIDE R6, R8, 0x2, R6 ;  /* 0x000000020806d825 */ /* 0x000fe200078e0206 */
[----:B------:R-:W-:-:S04]  /*9da0*/  SHF.R.S32.HI R156, RZ, 0x5, R155 ;  /* 0x00000005ff9c7819 */ /* 0x000fc8000001149b */
[----:B------:R3:W-:Y:S04]  /*9db0*/  @!P5 LDGSTS.E.BYPASS.LTC128B.128 [R10+0xf900], [R6.64], !P4 ;  /* 0x0f900000060adfae */ /* 0x0007e8000e101d5c */
[----:B------:R-:W0:Y:S01]  /*9dc0*/  LDGDEPBAR ;  /* 0x00000000000079af */ /* 0x000e220000000000 */
[----:B--2---:R-:W-:-:S05]  /*9dd0*/  IMAD.WIDE.U32 R4, R154, UR15, R158 ;  /* 0x0000000f9a047c25 */ /* 0x004fca000f8e009e */
[----:B------:R-:W-:Y:S01]  /*9de0*/  IADD3 R5, R5, UR4, RZ ;  /* 0x0000000405057c10 */ /* 0x000fe2000fffe0ff */
[----:B------:R-:W-:Y:S01]  /*9df0*/  BAR.SYNC.DEFER_BLOCKING 0x0 ;  /* 0x0000000000007b1d */ /* 0x000fe20000010000 */
[----:B------:R-:W-:-:S04]  /*9e00*/  @P2 LEA R9, P0, R20, R4, 0x4 ;  /* 0x0000000414092211 */ /* 0x000fc800078020ff */
[----:B------:R-:W-:Y:S02]  /*9e10*/  @P2 LEA.HI.X R12, R20, R5, R12, 0x4, P0 ;  /* 0x00000005140c2211 */ /* 0x000fe400000f240c */
[----:B------:R-:W-:-:S04]  /*9e20*/  @P1 IADD3 R11, P0, R4, UR22, RZ ;  /* 0x00000016040b1c10 */ /* 0x000fc8000ff1e0ff */
[----:B------:R-:W-:Y:S02]  /*9e30*/  @P1 IADD3.X R13, R5, UR17, RZ, P0, !PT ;  /* 0x00000011050d1c10 */ /* 0x000fe400087fe4ff */
[----:B------:R-:W-:-:S04]  /*9e40*/  @P2 LEA R8, P0, R9, c[0x0][0x1c8], 0x1 ;  /* 0x0000720009082a11 */ /* 0x000fc800078008ff */
[----:B------:R-:W-:Y:S02]  /*9e50*/  @P2 LEA.HI.X R9, R9, c[0x0][0x1cc], R12, 0x1, P0 ;  /* 0x0000730009092a11 */ /* 0x000fe400000f0c0c */
[----:B------:R-:W-:-:S04]  /*9e60*/  @P1 LEA R12, P0, R11, c[0x0][0x1c8], 0x1 ;  /* 0x000072000b0c1a11 */ /* 0x000fc800078008ff */
[----:B------:R-:W-:Y:S02]  /*9e70*/  @P1 LEA.HI.X R13, R11, c[0x0][0x1cc], R13, 0x1, P0 ;  /* 0x000073000b0d1a11 */ /* 0x000fe400000f0c0d */
[----:B---3--:R-:W-:-:S04]  /*9e80*/  @P3 LEA R10, P0, R4, c[0x0][0x1c8], 0x1 ;  /* 0x00007200040a3a11 */ /* 0x008fc800078008ff */
[----:B------:R-:W-:Y:S02]  /*9e90*/  @P3 LEA.HI.X R11, R4, c[0x0][0x1cc], R5, 0x1, P0 ;  /* 0x00007300040b3a11 */ /* 0x000fe400000f0c05 */
[----:B------:R-:W-:-:S13]  /*9ea0*/  ISETP.GE.AND P0, PT, R2, 0x31, PT ;  /* 0x000000310200780c */ /* 0x000fda0003f06270 */
[----:B------:R-:W-:Y:S01]  /*9eb0*/  VOTEU.ANY UP0, P0 ;  /* 0x00000000003f7886 */ /* 0x000fe20000000100 */
[----:B------:R-:W-:-:S04]  /*9ec0*/  @P0 IMAD.WIDE.U32 R4, R20, 0x30, R4 ;  /* 0x0000003014040825 */ /* 0x000fc800078e0004 */
[----:B------:R-:W-:Y:S01]  /*9ed0*/  @UP0 UIMAD UR9, UR9, 0x30, URZ ;  /* 0x00000030090908a4 */ /* 0x000fe2000f8e023f */
[----:B------:R-:W-:-:S05]  /*9ee0*/  @P0 LEA R6, P4, R4, c[0x0][0x1c8], 0x1 ;  /* 0x0000720004060a11 */ /* 0x000fca00078808ff */
[----:B------:R-:W-:-:S04]  /*9ef0*/  @P0 IADD3 R2, R5, UR9, RZ ;  /* 0x0000000905020c10 */ /* 0x000fc8000fffe0ff */
[----:B------:R-:W-:Y:S01]  /*9f00*/  @P0 LEA.HI.X R7, R4, c[0x0][0x1cc], R2, 0x1, P4 ;  /* 0x0000730004070a11 */ /* 0x000fe200020f0c02 */
[----:B------:R-:W-:Y:S01]  /*9f10*/  @P3 IMAD.SHL.U32 R2, R244, 0x2, RZ ;  /* 0x00000002f4023824 */ /* 0x000fe200078e00ff */
[----:B------:R-:W-:-:S04]  /*9f20*/  LOP3.LUT P4, RZ, R161, 0x1, RZ, 0xc0, !PT ;  /* 0x00000001a1ff7812 */ /* 0x000fc8000788c0ff */
[----:B------:R-:W-:Y:S01]  /*9f30*/  @!PT LDS RZ, [RZ] ;  /* 0x00000000fffff984 */ /* 0x000fe20000000800 */
[----:B------:R-:W-:Y:S01]  /*9f40*/  @!PT LDS RZ, [RZ] ;  /* 0x00000000fffff984 */ /* 0x000fe20000000800 */
[----:B------:R-:W-:Y:S01]  /*9f50*/  @!PT LDS RZ, [RZ] ;  /* 0x00000000fffff984 */ /* 0x000fe20000000800 */
[----:B------:R2:W-:Y:S09]  /*9f60*/  @P3 LDGSTS.E.BYPASS.LTC128B.128 [R2+0x4100], [R10.64], !P6 ;  /* 0x041000000a023fae */ /* 0x0005f2000f101d5c */
[----:B------:R2:W-:Y:S02]  /*9f70*/  @P3 LDGSTS.E.BYPASS.LTC128B.128 [R2+0x6100], [R10.64+0x80], !P4 ;  /* 0x061000800a023fae */ /* 0x0005e4000e101d5c */
[----:B--2---:R-:W-:-:S05]  /*9f80*/  @P2 IMAD.SHL.U32 R2, R244, 0x2, RZ ;  /* 0x00000002f4022824 */ /* 0x004fca00078e00ff */
[----:B------:R2:W-:Y:S04]  /*9f90*/  @P2 LDGSTS.E.BYPASS.LTC128B.128 [R2+0x4900], [R8.64], !P6 ;  /* 0x0490000008022fae */ /* 0x0005e8000f101d5c */
[----:B------:R2:W-:Y:S02]  /*9fa0*/  @P2 LDGSTS.E.BYPASS.LTC128B.128 [R2+0x6900], [R8.64+0x80], !P4 ;  /* 0x0690008008022fae */ /* 0x0005e4000e101d5c */
[----:B--2---:R-:W-:-:S05]  /*9fb0*/  @P1 IMAD.SHL.U32 R2, R244, 0x2, RZ ;  /* 0x00000002f4021824 */ /* 0x004fca00078e00ff */
[----:B------:R2:W-:Y:S04]  /*9fc0*/  @P1 LDGSTS.E.BYPASS.LTC128B.128 [R2+0x5100], [R12.64], !P6 ;  /* 0x051000000c021fae */ /* 0x0005e8000f101d5c */
[----:B------:R2:W-:Y:S02]  /*9fd0*/  @P1 LDGSTS.E.BYPASS.LTC128B.128 [R2+0x7100], [R12.64+0x80], !P4 ;  /* 0x071000800c021fae */ /* 0x0005e4000e101d5c */
[----:B--2---:R-:W-:-:S05]  /*9fe0*/  @P0 IMAD.SHL.U32 R2, R244, 0x2, RZ ;  /* 0x00000002f4020824 */ /* 0x004fca00078e00ff */
[----:B------:R1:W-:Y:S04]  /*9ff0*/  @P0 LDGSTS.E.BYPASS.LTC128B.128 [R2+0x5900], [R6.64], !P6 ;  /* 0x0590000006020fae */ /* 0x0003e8000f101d5c */
[----:B------:R1:W-:Y:S01]  /*a000*/  @P0 LDGSTS.E.BYPASS.LTC128B.128 [R2+0x7900], [R6.64+0x80], !P4 ;  /* 0x0790008006020fae */ /* 0x0003e2000e101d5c */
[----:B------:R-:W-:-:S03]  /*a010*/  ISETP.LT.AND P0, PT, RZ, c[0x0][0x27c], PT ;  /* 0x00009f00ff007a0c */ /* 0x000fc60003f01270 */
[----:B------:R-:W0:Y:S10]  /*a020*/  LDGDEPBAR ;  /* 0x00000000000079af */ /* 0x000e340000000000 */
[----:B------:R-:W-:Y:S05]  /*a030*/  @P0 BRA `(.L_x_1601) ;  /* 0x0000002000000947 */ /* 0x000fea0003800000 */
[----:B------:R-:W-:-:S04]  /*a040*/  DEPBAR.LE SB0, 0x1 ;  /* 0x000080400000791a */ /* 0x000fc80000000000 */
[----:B------:R-:W-:Y:S05]  /*a050*/  BRA `(.L_x_1602) ;  /* 0x0000944000007947 */ /* 0x000fea0003800000 */
.L_x_1601:
[----:B------:R-:W-:Y:S01]  /*a060*/  USHF.R.S32.HI UR9, URZ, 0x1f, UR19 ;  /* 0x0000001f3f097899 */ /* 0x000fe20008011413 */
[----:B------:R-:W-:Y:S01]  /*a070*/  BSSY B2, `(.L_x_1602) ;  /* 0x0000942000027945 */ /* 0x000fe20003800000 */
[----:B------:R-:W-:Y:S01]  /*a080*/  ULDC.64 UR6, c[0x0][0x280] ;  /* 0x0000a00000067ab9 */ /* 0x000fe20000000a00 */
[----:B-1----:R-:W-:Y:S01]  /*a090*/  IMAD R2, R53, 0x10, R14 ;  /* 0x0000001035027824 */ /* 0x002fe200078e020e */
[----:B------:R-:W-:Y:S01]  /*a0a0*/  ULDC.64 UR4, c[0x0][0x290] ;  /* 0x0000a40000047ab9 */ /* 0x000fe20000000a00 */
[----:B------:R-:W-:Y:S01]  /*a0b0*/  SHF.L.U32 R36, R244, 0x1, RZ ;  /* 0x00000001f4247819 */ /* 0x000fe200000006ff */
[----:B------:R-:W-:Y:S02]  /*a0c0*/  UIMAD.WIDE.U32 UR30, UR19, UR6, URZ ;  /* 0x00000006131e72a5 */ /* 0x000fe4000f8e003f */
[----:B------:R-:W-:Y:S02]  /*a0d0*/  UIMAD UR6, UR9, UR6, URZ ;  /* 0x00000006090672a4 */ /* 0x000fe4000f8e023f */
[----:B------:R-:W-:-:S02]  /*a0e0*/  UIMAD UR9, UR9, UR4, URZ ;  /* 0x00000004090972a4 */ /* 0x000fc4000f8e023f */
[----:B------:R-:W-:Y:S02]  /*a0f0*/  UIMAD.WIDE.U32 UR32, UR19, UR4, URZ ;  /* 0x00000004132072a5 */ /* 0x000fe4000f8e003f */
[----:B------:R-:W-:Y:S02]  /*a100*/  UIMAD UR6, UR19, UR7, UR6 ;  /* 0x00000007130672a4 */ /* 0x000fe4000f8e0206 */
[----:B------:R-:W-:Y:S02]  /*a110*/  ULDC.U8 UR4, c[0x0][0x298] ;  /* 0x0000a60000047ab9 */ /* 0x000fe40000000000 */
[----:B------:R-:W-:Y:S01]  /*a120*/  ISETP.NE.AND P0, PT, RZ, UR4, PT ;  /* 0x00000004ff007c0c */ /* 0x000fe2000bf05270 */
[----:B------:R-:W-:Y:S02]  /*a130*/  UIMAD UR5, UR19, UR5, UR9 ;  /* 0x00000005130572a4 */ /* 0x000fe4000f8e0209 */
[----:B------:R-:W-:Y:S02]  /*a140*/  UIADD3 UR6, UR6, UR31, URZ ;  /* 0x0000001f06067290 */ /* 0x000fe4000fffe03f */
[----:B------:R-:W-:-:S08]  /*a150*/  UIADD3 UR5, UR5, UR33, URZ ;  /* 0x0000002105057290 */ /* 0x000fd0000fffe03f */
[----:B------:R-:W-:Y:S05]  /*a160*/  @!P0 BRA `(.L_x_1603) ;  /* 0x000048b000008947 */ /* 0x000fea0003800000 */
[----:B------:R-:W-:Y:S01]  /*a170*/  PLOP3.LUT P0, PT, PT, PT, UP2, 0x80, 0x0 ;  /* 0x000000000000781c */ /* 0x000fe20003f0f028 */
[----:B------:R-:W-:Y:S01]  /*a180*/  IMAD.U32 R6, RZ, RZ, UR30 ;  /* 0x0000001eff067e24 */ /* 0x000fe2000f8e00ff */
[----:B------:R-:W-:Y:S01]  /*a190*/  ISETP.NE.AND P1, PT, R17, RZ, PT ;  /* 0x000000ff1100720c */ /* 0x000fe20003f25270 */
[----:B------:R-:W-:Y:S01]  /*a1a0*/  IMAD.SHL.U32 R37, R53, 0x4, RZ ;  /* 0x0000000435257824 */ /* 0x000fe200078e00ff */
[----:B------:R-:W-:Y:S01]  /*a1b0*/  BSSY B0, `(.L_x_1604) ;  /* 0x000003b000007945 */ /* 0x000fe20003800000 */
[----:B------:R-:W-:Y:S01]  /*a1c0*/  IMAD.U32 R7, RZ, RZ, UR31 ;  /* 0x0000001fff077e24 */ /* 0x000fe2000f8e00ff */
[----:B------:R-:W-:Y:S01]  /*a1d0*/  CS2R R34, SRZ ;  /* 0x0000000000227805 */ /* 0x000fe2000001ff00 */
[----:B------:R-:W-:Y:S01]  /*a1e0*/  IMAD.U32 R5, RZ, RZ, UR6 ;  /* 0x00000006ff057e24 */ /* 0x000fe2000f8e00ff */
[----:B------:R-:W-:Y:S01]  /*a1f0*/  IADD3 R90, R37, 0x20, RZ ;  /* 0x00000020255a7810 */ /* 0x000fe20007ffe0ff */
[----:B------:R-:W-:Y:S01]  /*a200*/  CS2R R24, SRZ ;  /* 0x0000000000187805 */ /* 0x000fe2000001ff00 */
[----:B------:R-:W-:Y:S01]  /*a210*/  CS2R R20, SRZ ;  /* 0x0000000000147805 */ /* 0x000fe2000001ff00 */
[----:B------:R-:W-:Y:S01]  /*a220*/  CS2R R26, SRZ ;  /* 0x00000000001a7805 */ /* 0x000fe2000001ff00 */
[----:B------:R-:W-:Y:S01]  /*a230*/  CS2R R22, SRZ ;  /* 0x0000000000167805 */ /* 0x000fe2000001ff00 */
[----:B------:R-:W-:Y:S01]  /*a240*/  @P0 IMAD.HI.U32 R4, R2, c[0x0][0x2c8], RZ ;  /* 0x0000b20002040a27 */ /* 0x000fe200078e00ff */
[----:B------:R-:W-:-:S13]  /*a250*/  PLOP3.LUT P0, PT, PT, PT, UP2, 0x80, 0x0 ;  /* 0x000000000000781c */ /* 0x000fda0003f0f028 */
[----:B------:R-:W-:Y:S02]  /*a260*/  @P0 SHF.R.U32.HI R2, RZ, c[0x0][0x2cc], R4 ;  /* 0x0000b300ff020a19 */ /* 0x000fe40000011604 */
[----:B------:R-:W-:Y:S02]  /*a270*/  MOV R4, R6 ;  /* 0x0000000600047202 */ /* 0x000fe40000000f00 */
[----:B------:R-:W-:Y:S02]  /*a280*/  SHF.R.S32.HI R8, RZ, 0x1f, R2 ;  /* 0x0000001fff087819 */ /* 0x000fe40000011402 */
[----:B------:R-:W-:Y:S01]  /*a290*/  ISETP.GE.AND P0, PT, R37, c[0x0][0x27c], PT ;  /* 0x00009f0025007a0c */ /* 0x000fe20003f06270 */
[----:B------:R-:W-:-:S03]  /*a2a0*/  IMAD.WIDE.U32 R4, R2, c[0x0][0x280], R4 ;  /* 0x0000a00002047a25 */ /* 0x000fc600078e0004 */
[----:B------:R-:W-:Y:S01]  /*a2b0*/  SEL R12, RZ, 0x1, P0 ;  /* 0x00000001ff0c7807 */ /* 0x000fe20000000000 */
[----:B------:R-:W-:Y:S01]  /*a2c0*/  IMAD R7, R8, c[0x0][0x280], RZ ;  /* 0x0000a00008077a24 */ /* 0x000fe200078e02ff */
[----:B------:R-:W-:-:S03]  /*a2d0*/  LEA R16, P0, R4, c[0x0][0x270], 0x1 ;  /* 0x00009c0004107a11 */ /* 0x000fc600078008ff */
[----:B------:R-:W-:Y:S02]  /*a2e0*/  IMAD R6, R2, c[0x0][0x284], R7 ;  /* 0x0000a10002067a24 */ /* 0x000fe400078e0207 */
[----:B------:R-:W-:Y:S02]  /*a2f0*/  IMAD.U32 R7, RZ, RZ, UR33 ;  /* 0x00000021ff077e24 */ /* 0x000fe4000f8e00ff */
[----:B------:R-:W-:Y:S02]  /*a300*/  IMAD.IADD R6, R5, 0x1, R6 ;  /* 0x0000000105067824 */ /* 0x000fe400078e0206 */
[----:B------:R-:W-:Y:S02]  /*a310*/  IMAD.U32 R5, RZ, RZ, UR5 ;  /* 0x00000005ff057e24 */ /* 0x000fe4000f8e00ff */
[----:B------:R-:W-:Y:S01]  /*a320*/  IMAD R7, R8, c[0x0][0x290], RZ ;  /* 0x0000a40008077a24 */ /* 0x000fe200078e02ff */
[----:B------:R-:W-:Y:S02]  /*a330*/  LEA.HI.X R15, R4, c[0x0][0x274], R6, 0x1, P0 ;  /* 0x00009d00040f7a11 */ /* 0x000fe400000f0c06 */
[----:B------:R-:W-:-:S05]  /*a340*/  MOV R6, UR32 ;  /* 0x0000002000067c02 */ /* 0x000fca0008000f00 */
[----:B------:R-:W-:Y:S02]  /*a350*/  IMAD.MOV.U32 R4, RZ, RZ, R6 ;  /* 0x000000ffff047224 */ /* 0x000fe400078e0006 */
[----:B------:R1:W2:Y:S02]  /*a360*/  SHFL.IDX PT, R6, R16, RZ, 0x181f ;  /* 0x00181fff10067589 */ /* 0x0002a400000e0000 */
[----:B------:R-:W-:-:S04]  /*a370*/  IMAD.WIDE.U32 R4, R2, c[0x0][0x290], R4 ;  /* 0x0000a40002047a25 */ /* 0x000fc800078e0004 */
[----:B------:R-:W-:Y:S01]  /*a380*/  IMAD R2, R2, c[0x0][0x294], R7 ;  /* 0x0000a50002027a24 */ /* 0x000fe200078e0207 */
[----:B------:R-:W-:Y:S01]  /*a390*/  LEA R14, P0, R4, c[0x0][0x288], 0x1 ;  /* 0x0000a200040e7a11 */ /* 0x000fe200078008ff */
[----:B------:R1:W3:Y:S03]  /*a3a0*/  SHFL.IDX PT, R7, R15, RZ, 0x181f ;  /* 0x00181fff0f077589 */ /* 0x0002e600000e0000 */
[----:B------:R-:W-:-:S04]  /*a3b0*/  IADD3 R2, R5, R2, RZ ;  /* 0x0000000205027210 */ /* 0x000fc80007ffe0ff */
        /* <DEDUP_REMOVED lines=26> */
.L_x_1605:
[----:B--23--:R-:W-:Y:S05]  /*a560*/  BSYNC B0 ;  /* 0x0000000000007941 */ /* 0x00cfea0003800000 */
.L_x_1604:
[----:B------:R-:W-:Y:S01]  /*a570*/  ISETP.NE.AND P0, PT, R18, RZ, PT ;  /* 0x000000ff1200720c */ /* 0x000fe20003f05270 */
        /* <DEDUP_REMOVED lines=43> */
.L_x_1607:
[----:B------:R-:W-:Y:S05]  /*a830*/  BSYNC B0 ;  /* 0x0000000000007941 */ /* 0x000fea0003800000 */
.L_x_1606:
        /* <DEDUP_REMOVED lines=46> */
.L_x_1609:
[----:B-1----:R-:W-:Y:S05]  /*ab20*/  BSYNC B0 ;  /* 0x0000000000007941 */ /* 0x002fea0003800000 */
.L_x_1608:
        /* <DEDUP_REMOVED lines=44> */
.L_x_1611:
[----:B------:R-:W-:Y:S05]  /*adf0*/  BSYNC B0 ;  /* 0x0000000000007941 */ /* 0x000fea0003800000 */
.L_x_1610:
        /* <DEDUP_REMOVED lines=46> */
.L_x_1613:
[----:B-1----:R-:W-:Y:S05]  /*b0e0*/  BSYNC B0 ;  /* 0x0000000000007941 */ /* 0x002fea0003800000 */
.L_x_1612:
        /* <DEDUP_REMOVED lines=44> */
.L_x_1615:
[----:B------:R-:W-:Y:S05]  /*b3b0*/  BSYNC B0 ;  /* 0x0000000000007941 */ /* 0x000fea0003800000 */
.L_x_1614:
        /* <DEDUP_REMOVED lines=46> */
.L_x_1617:
[----:B-1----:R-:W-:Y:S05]  /*b6a0*/  BSYNC B0 ;  /* 0x0000000000007941 */ /* 0x002fea0003800000 */
.L_x_1616:
        /* <DEDUP_REMOVED lines=43> */
.L_x_1619:
[----:B------:R-:W-:Y:S05]  /*b960*/  BSYNC B0 ;  /* 0x0000000000007941 */ /* 0x000fea0003800000 */
.L_x_1618:
[----:B------:R-:W-:Y:S01]  /*b970*/  UIADD3 UR4, -UR18, UR20, URZ ;  /* 0x0000001412047290 */ /* 0x000fe2000fffe13f */
[----:B-----5:R-:W-:Y:S01]  /*b980*/  IMAD.MOV.U32 R2, RZ, RZ, R88 ;  /* 0x000000ffff027224 */ /* 0x020fe200078e0058 */
[----:B------:R-:W-:-:S04]  /*b990*/  DEPBAR.LE SB0, 0x1 ;  /* 0x000080400000791a */ /* 0x000fc80000000000 */
[----:B------:R-:W-:Y:S01]  /*b9a0*/  UISETP.LT.AND UP0, UPT, UR4, 0x80, UPT ;  /* 0x000000800400788c */ /* 0x000fe2000bf01270 */
[----:B------:R-:W-:Y:S01]  /*b9b0*/  PRMT R118, R118, 0x5410, R2 ;  /* 0x0000541076767816 */ /* 0x000fe20000000002 */
[----:B--2---:R-:W-:Y:S01]  /*b9c0*/  IMAD.MOV.U32 R5, RZ, RZ, R89 ;  /* 0x000000ffff057224 */ /* 0x004fe200078e0059 */
[----:B------:R-:W-:Y:S01]  /*b9d0*/  BSSY B1, `(.L_x_1620) ;  /* 0x000006c000017945 */ /* 0x000fe20003800000 */
[----:B------:R-:W-:Y:S01]  /*b9e0*/  USEL UR4, UR4, 0x80, UP0 ;  /* 0x0000008004047887 */ /* 0x000fe20008000000 */
[----:B----4-:R-:W-:Y:S02]  /*b9f0*/  IMAD.MOV.U32 R4, RZ, RZ, R82 ;  /* 0x000000ffff047224 */ /* 0x010fe400078e0052 */
[----:B------:R-:W-:Y:S01]  /*ba00*/  IMAD.MOV.U32 R2, RZ, RZ, R83 ;  /* 0x000000ffff027224 */ /* 0x000fe200078e0053 */
[----:B------:R-:W-:Y:S01]  /*ba10*/  PRMT R119, R119, 0x5410, R5 ;  /* 0x0000541077777816 */ /* 0x000fe20000000005 */
[----:B---3--:R-:W-:Y:S01]  /*ba20*/  IMAD.MOV.U32 R6, RZ, RZ, R86 ;  /* 0x000000ffff067224 */ /* 0x008fe200078e0056 */
[----:B------:R-:W-:Y:S01]  /*ba30*/  BAR.SYNC.DEFER_BLOCKING 0x0 ;  /* 0x0000000000007b1d */ /* 0x000fe20000010000 */
[----:B------:R-:W-:Y:S01]  /*ba40*/  ISETP.GE.AND P0, PT, R76, UR4, PT ;  /* 0x000000044c007c0c */ /* 0x000fe2000bf06270 */
[----:B------:R-:W-:Y:S01]  /*ba50*/  IMAD.MOV.U32 R5, RZ, RZ, R87 ;  /* 0x000000ffff057224 */ /* 0x000fe200078e0057 */
[----:B------:R-:W-:Y:S01]  /*ba60*/  PRMT R116, R116, 0x5410, R4 ;  /* 0x0000541074747816 */ /* 0x000fe20000000004 */
[----:B------:R-:W-:Y:S01]  /*ba70*/  IMAD.MOV.U32 R4, RZ, RZ, R84 ;  /* 0x000000ffff047224 */ /* 0x000fe200078e0054 */
[----:B------:R-:W-:Y:S01]  /*ba80*/  PRMT R117, R117, 0x5410, R2 ;  /* 0x0000541075757816 */ /* 0x000fe20000000002 */
[----:B------:R-:W-:Y:S01]  /*ba90*/  IMAD.MOV.U32 R2, RZ, RZ, R85 ;  /* 0x000000ffff027224 */ /* 0x000fe200078e0055 */
[----:B------:R-:W-:-:S02]  /*baa0*/  PRMT R118, R6, 0x7610, R118 ;  /* 0x0000761006767816 */ /* 0x000fc40000000076 */
        /* <DEDUP_REMOVED lines=21> */
[-C--:B------:R-:W-:Y:S01]  /*bc00*/  FMUL.FTZ R5, R7, R6.reuse ;  /* 0x0000000607057220 */ /* 0x080fe20000410000 */
[--C-:B------:R-:W-:Y:S01]  /*bc10*/  HADD2.F32 R10, -RZ, R4.reuse.H0_H0 ;  /* 0x20000004ff0a7230 */ /* 0x100fe20000004100 */
[C---:B------:R-:W-:Y:S01]  /*bc20*/  FMUL.FTZ R6, R8.reuse, R6 ;  /* 0x0000000608067220 */ /* 0x040fe20000410000 */
[----:B------:R-:W-:Y:S02]  /*bc30*/  HADD2.F32 R9, -RZ, R4.H1_H1 ;  /* 0x30000004ff097230 */ /* 0x000fe40000004100 */
[--C-:B------:R-:W-:Y:S02]  /*bc40*/  HADD2.F32 R2, -RZ, R18.reuse.H0_H0 ;  /* 0x20000012ff027230 */ /* 0x100fe40000004100 */
[----:B------:R-:W-:Y:S01]  /*bc50*/  HADD2.F32 R4, -RZ, R18.H1_H1 ;  /* 0x30000012ff047230 */ /* 0x000fe20000004100 */
[----:B------:R-:W-:-:S02]  /*bc60*/  FFMA.FTZ R18, R8, R16, -R5 ;  /* 0x0000001008127223 */ /* 0x000fc40000010805 */
[-C--:B------:R-:W-:Y:S02]  /*bc70*/  FMUL.FTZ R11, R9, R2.reuse ;  /* 0x00000002090b7220 */ /* 0x080fe40000410000 */
[C---:B------:R-:W-:Y:S01]  /*bc80*/  FMUL.FTZ R5, R10.reuse, R2 ;  /* 0x000000020a057220 */ /* 0x040fe20000410000 */
[----:B------:R-:W-:Y:S01]  /*bc90*/  HADD2.F32 R2, -RZ, R77.H0_H0 ;  /* 0x2000004dff027230 */ /* 0x000fe20000004100 */
[----:B------:R-:W-:Y:S01]  /*bca0*/  FFMA.FTZ R16, R7, R16, R6 ;  /* 0x0000001007107223 */ /* 0x000fe20000010006 */
[----:B------:R-:W-:Y:S01]  /*bcb0*/  HADD2.F32 R6, -RZ, R17.H0_H0 ;  /* 0x20000011ff067230 */ /* 0x000fe20000004100 */
[-C--:B------:R-:W-:Y:S02]  /*bcc0*/  FFMA.FTZ R11, R10, R4.reuse, -R11 ;  /* 0x000000040a0b7223 */ /* 0x080fe4000001080b */
[----:B------:R-:W-:Y:S01]  /*bcd0*/  FFMA.FTZ R9, R9, R4, R5 ;  /* 0x0000000409097223 */ /* 0x000fe20000010005 */
[----:B------:R-:W-:Y:S01]  /*bce0*/  HADD2.F32 R4, -RZ, R77.H1_H1 ;  /* 0x3000004dff047230 */ /* 0x000fe20000004100 */
[----:B------:R-:W-:-:S02]  /*bcf0*/  FMUL.FTZ R5, R12, R2 ;  /* 0x000000020c057220 */ /* 0x000fc40000410000 */
[----:B------:R-:W-:Y:S02]  /*bd00*/  FMUL.FTZ R2, R13, R2 ;  /* 0x000000020d027220 */ /* 0x000fe40000410000 */
        /* <DEDUP_REMOVED lines=11> */
.L_x_1623:
[----:B------:R-:W-:Y:S05]  /*bdc0*/  BSYNC B0 ;  /* 0x0000000000007941 */ /* 0x000fea0003800000 */
.L_x_1622:
        /* <DEDUP_REMOVED lines=44> */
.L_x_1621:
[----:B------:R-:W-:Y:S05]  /*c090*/  BSYNC B1 ;  /* 0x0000000000017941 */ /* 0x000fea0003800000 */
.L_x_1620:
[----:B------:R-:W-:Y:S01]  /*c0a0*/  IADD3 R2, R76, 0x10, RZ ;  /* 0x000000104c027810 */ /* 0x000fe20007ffe0ff */
[----:B------:R-:W-:Y:S03]  /*c0b0*/  BSSY B1, `(.L_x_1624) ;  /* 0x000005d000017945 */ /* 0x000fe60003800000 */
[----:B------:R-:W-:-:S13]  /*c0c0*/  ISETP.GE.AND P0, PT, R2, UR4, PT ;  /* 0x0000000402007c0c */ /* 0x000fda000bf06270 */
        /* <DEDUP_REMOVED lines=46> */
.L_x_1627:
[----:B------:R-:W-:Y:S05]  /*c3b0*/  BSYNC B0 ;  /* 0x0000000000007941 */ /* 0x000fea0003800000 */
.L_x_1626:
        /* <DEDUP_REMOVED lines=44> */
.L_x_1625:
[----:B------:R-:W-:Y:S05]  /*c680*/  BSYNC B1 ;  /* 0x0000000000017941 */ /* 0x000fea0003800000 */
.L_x_1624:
        /* <DEDUP_REMOVED lines=49> */
.L_x_1631:
[----:B------:R-:W-:Y:S05]  /*c9a0*/  BSYNC B0 ;  /* 0x0000000000007941 */ /* 0x000fea0003800000 */
.L_x_1630:
        /* <DEDUP_REMOVED lines=44> */
.L_x_1629:
[----:B------:R-:W-:Y:S05]  /*cc70*/  BSYNC B1 ;  /* 0x0000000000017941 */ /* 0x000fea0003800000 */
.L_x_1628:
        /* <DEDUP_REMOVED lines=49> */
.L_x_1635:
[----:B------:R-:W-:Y:S05]  /*cf90*/  BSYNC B0 ;  /* 0x0000000000007941 */ /* 0x000fea0003800000 */
.L_x_1634:
        /* <DEDUP_REMOVED lines=44> */
.L_x_1633:
[----:B------:R-:W-:Y:S05]  /*d260*/  BSYNC B1 ;  /* 0x0000000000017941 */ /* 0x000fea0003800000 */
.L_x_1632:
        /* <DEDUP_REMOVED lines=49> */
.L_x_1639:
[----:B------:R-:W-:Y:S05]  /*d580*/  BSYNC B0 ;  /* 0x0000000000007941 */ /* 0x000fea0003800000 */
.L_x_1638:
        /* <DEDUP_REMOVED lines=44> */
.L_x_1637:
[----:B------:R-:W-:Y:S05]  /*d850*/  BSYNC B1 ;  /* 0x0000000000017941 */ /* 0x000fea0003800000 */
.L_x_1636:
        /* <DEDUP_REMOVED lines=49> */
.L_x_1643:
[----:B------:R-:W-:Y:S05]  /*db70*/  BSYNC B0 ;  /* 0x0000000000007941 */ /* 0x000fea0003800000 */
.L_x_1642:
        /* <DEDUP_REMOVED lines=44> */
.L_x_1641:
[----:B------:R-:W-:Y:S05]  /*de40*/  BSYNC B1 ;  /* 0x0000000000017941 */ /* 0x000fea0003800000 */
.L_x_1640:
        /* <DEDUP_REMOVED lines=49> */
.L_x_1647:
[----:B------:R-:W-:Y:S05]  /*e160*/  BSYNC B0 ;  /* 0x0000000000007941 */ /* 0x000fea0003800000 */
.L_x_1646:
        /* <DEDUP_REMOVED lines=44> */
.L_x_1645:
[----:B------:R-:W-:Y:S05]  /*e430*/  BSYNC B1 ;  /* 0x0000000000017941 */ /* 0x000fea0003800000 */
.L_x_1644:
[----:B------:R-:W-:-:S04]  /*e440*/  IADD3 R2, R76, 0x70, RZ ;  /* 0x000000704c027810 */ /* 0x000fc80007ffe0ff */
        /* <DEDUP_REMOVED lines=47> */
.L_x_1650:
[----:B------:R-:W-:Y:S05]  /*e740*/  BSYNC B0 ;  /* 0x0000000000007941 */ /* 0x000fea0003800000 */
.L_x_1649:
        /* <DEDUP_REMOVED lines=45> */
.L_x_1603:
[----:B------:R-:W-:Y:S01]  /*ea20*/  PLOP3.LUT P0, PT, PT, PT, UP2, 0x80, 0x0 ;  /* 0x000000000000781c */ /* 0x000fe20003f0f028 */
[----:B------:R-:W-:Y:S01]  /*ea30*/  IMAD.U32 R6, RZ, RZ, UR30 ;  /* 0x0000001eff067e24 */ /* 0x000fe2000f8e00ff */
[----:B------:R-:W-:Y:S01]  /*ea40*/  ISETP.NE.AND P1, PT, R17, RZ, PT ;  /* 0x000000ff1100720c */ /* 0x000fe20003f25270 */
[----:B------:R-:W-:Y:S01]  /*ea50*/  IMAD.U32 R7, RZ, RZ, UR31 ;  /* 0x0000001fff077e24 */ /* 0x000fe2000f8e00ff */
[----:B------:R-:W-:Y:S01]  /*ea60*/  CS2R R26, SRZ ;  /* 0x00000000001a7805 */ /* 0x000fe2000001ff00 */
[----:B------:R-:W-:Y:S01]  /*ea70*/  IMAD.U32 R5, RZ, RZ, UR6 ;  /* 0x00000006ff057e24 */ /* 0x000fe2000f8e00ff */
[----:B------:R-:W-:Y:S01]  /*ea80*/  CS2R R24, SRZ ;  /* 0x0000000000187805 */ /* 0x000fe2000001ff00 */
[----:B------:R-:W-:-:S06]  /*ea90*/  ISETP.NE.AND P3, PT, R18, RZ, PT ;  /* 0x000000ff1200720c */ /* 0x000fcc0003f65270 */
[----:B------:R-:W-:Y:S01]  /*eaa0*/  @P0 IMAD.HI.U32 R4, R2, c[0x0][0x2c8], RZ ;  /* 0x0000b20002040a27 */ /* 0x000fe200078e00ff */
[----:B------:R-:W-:-:S13]  /*eab0*/  PLOP3.LUT P0, PT, PT, PT, UP2, 0x80, 0x0 ;  /* 0x000000000000781c */ /* 0x000fda0003f0f028 */
[----:B------:R-:W-:Y:S01]  /*eac0*/  @P0 SHF.R.U32.HI R2, RZ, c[0x0][0x2cc], R4 ;  /* 0x0000b300ff020a19 */ /* 0x000fe20000011604 */
[----:B------:R-:W-:-:S03]  /*ead0*/  IMAD.MOV.U32 R4, RZ, RZ, R6 ;  /* 0x000000ffff047224 */ /* 0x000fc600078e0006 */
[----:B------:R-:W-:Y:S01]  /*eae0*/  SHF.R.S32.HI R8, RZ, 0x1f, R2 ;  /* 0x0000001fff087819 */ /* 0x000fe20000011402 */
[----:B------:R-:W-:-:S04]  /*eaf0*/  IMAD.WIDE.U32 R4, R2, c[0x0][0x280], R4 ;  /* 0x0000a00002047a25 */ /* 0x000fc800078e0004 */
[----:B------:R-:W-:Y:S01]  /*eb00*/  IMAD R7, R8, c[0x0][0x280], RZ ;  /* 0x0000a00008077a24 */ /* 0x000fe200078e02ff */
[----:B------:R-:W-:-:S03]  /*eb10*/  LEA R14, P0, R4, c[0x0][0x270], 0x1 ;  /* 0x00009c00040e7a11 */ /* 0x000fc600078008ff */
[----:B------:R-:W-:Y:S02]  /*eb20*/  IMAD R6, R2, c[0x0][0x284], R7 ;  /* 0x0000a10002067a24 */ /* 0x000fe400078e0207 */
[----:B------:R-:W-:Y:S02]  /*eb30*/  IMAD.U32 R7, RZ, RZ, UR33 ;  /* 0x00000021ff077e24 */ /* 0x000fe4000f8e00ff */
[----:B------:R-:W-:Y:S02]  /*eb40*/  IMAD.IADD R5, R5, 0x1, R6 ;  /* 0x0000000105057824 */ /* 0x000fe400078e0206 */
[----:B------:R-:W-:Y:S02]  /*eb50*/  IMAD.U32 R6, RZ, RZ, UR32 ;  /* 0x00000020ff067e24 */ /* 0x000fe4000f8e00ff */
[----:B------:R-:W-:Y:S01]  /*eb60*/  IMAD R7, R8, c[0x0][0x290], RZ ;  /* 0x0000a40008077a24 */ /* 0x000fe200078e02ff */
[----:B------:R-:W-:Y:S01]  /*eb70*/  LEA.HI.X R13, R4, c[0x0][0x274], R5, 0x1, P0 ;  /* 0x00009d00040d7a11 */ /* 0x000fe200000f0c05 */
[----:B------:R-:W-:Y:S01]  /*eb80*/  IMAD.MOV.U32 R4, RZ, RZ, R6 ;  /* 0x000000ffff047224 */ /* 0x000fe200078e0006 */
[----:B------:R-:W-:Y:S01]  /*eb90*/  MOV R5, UR5 ;  /* 0x0000000500057c02 */ /* 0x000fe20008000f00 */
[----:B------:R-:W1:Y:S04]  /*eba0*/  SHFL.IDX PT, R6, R14, RZ, 0x181f ;  /* 0x00181fff0e067589 */ /* 0x000e6800000e0000 */
        /* <DEDUP_REMOVED lines=8> */
[----:B------:R-:W-:-:S02]  /*ec30*/  @!P0 SHF.L.U32 R4, R16, 0x1, RZ ;  /* 0x0000000110048819 */ /* 0x000fc400000006ff */
[----:B------:R-:W-:Y:S02]  /*ec40*/  @!P0 SHF.L.U64.HI R2, R16, 0x1, R39 ;  /* 0x0000000110028819 */ /* 0x000fe40000010227 */
        /* <DEDUP_REMOVED lines=10> */
[----:B--2---:R2:W1:Y:S01]  /*ecf0*/  SHFL.IDX PT, R7, R14, 0x1, 0x181f ;  /* 0x00381f000e077f89 */ /* 0x00446200000e0000 */
        /* <DEDUP_REMOVED lines=8> */
[----:B---3--:R-:W-:Y:S02]  /*ed80*/  IMAD.MOV.U32 R6, RZ, RZ, R26 ;  /* 0x000000ffff067224 */ /* 0x008fe400078e001a */
[----:B-1----:R-:W-:Y:S02]  /*ed90*/  IMAD.MOV.U32 R4, RZ, RZ, R24 ;  /* 0x000000ffff047224 */ /* 0x002fe400078e0018 */
[----:B------:R-:W-:Y:S01]  /*eda0*/  IMAD.MOV.U32 R2, RZ, RZ, R25 ;  /* 0x000000ffff027224 */ /* 0x000fe200078e0019 */
[----:B------:R-:W-:Y:S02]  /*edb0*/  MOV R5, R27 ;  /* 0x0000001b00057202 */ /* 0x000fe40000000f00 */
[----:B------:R-:W-:-:S02]  /*edc0*/  PRMT R51, R6, 0x7610, R51 ;  /* 0x0000761006337816 */ /* 0x000fc40000000033 */
[----:B------:R-:W-:Y:S02]  /*edd0*/  PRMT R31, R4, 0x7610, R31 ;  /* 0x00007610041f7816 */ /* 0x000fe4000000001f */
[----:B------:R-:W-:Y:S02]  /*ede0*/  PRMT R28, R28, 0x5410, R2 ;  /* 0x000054101c1c7816 */ /* 0x000fe40000000002 */
[----:B------:R-:W-:Y:S01]  /*edf0*/  PRMT R32, R32, 0x5410, R5 ;  /* 0x0000541020207816 */ /* 0x000fe20000000005 */
[----:B----4-:R-:W-:Y:S01]  /*ee00*/  IMAD.MOV.U32 R6, RZ, RZ, R22 ;  /* 0x000000ffff067224 */ /* 0x010fe200078e0016 */
[----:B------:R-:W-:Y:S01]  /*ee10*/  MOV R5, R23 ;  /* 0x0000001700057202 */ /* 0x000fe20000000f00 */
[----:B------:R-:W-:Y:S02]  /*ee20*/  IMAD.MOV.U32 R4, RZ, RZ, R20 ;  /* 0x000000ffff047224 */ /* 0x000fe400078e0014 */
[----:B------:R-:W-:Y:S01]  /*ee30*/  IMAD.MOV.U32 R2, RZ, RZ, R21 ;  /* 0x000000ffff027224 */ /* 0x000fe200078e0015 */
[----:B------:R-:W-:-:S02]  /*ee40*/  PRMT R31, R31, 0x5410, R6 ;  /* 0x000054101f1f7816 */ /* 0x000fc40000000006 */
[----:B------:R-:W-:Y:S02]  /*ee50*/  PRMT R32, R5, 0x7610, R32 ;  /* 0x0000761005207816 */ /* 0x000fe40000000020 */
[----:B------:R-:W-:Y:S02]  /*ee60*/  PRMT R28, R4, 0x7610, R28 ;  /* 0x00007610041c7816 */ /* 0x000fe4000000001c */
[----:B------:R-:W-:Y:S01]  /*ee70*/  PRMT R15, R2, 0x7610, R15 ;  /* 0x00007610020f7816 */ /* 0x000fe2000000000f */
[----:B------:R-:W-:Y:S05]  /*ee80*/  @P3 BRA `(.L_x_1652) ;  /* 0x000000c000003947 */ /* 0x000fea0003800000 */
[----:B--2---:R-:W-:Y:S01]  /*ee90*/  CS2R R44, SRZ ;  /* 0x00000000002c7805 */ /* 0x004fe2000001ff00 */
        /* <DEDUP_REMOVED lines=11> */
.L_x_1652:
[----:B--2---:R-:W-:Y:S05]  /*ef50*/  BSYNC B0 ;  /* 0x0000000000007941 */ /* 0x004fea0003800000 */
.L_x_1651:
[----:B-1----:R-:W1:Y:S01]  /*ef60*/  SHFL.IDX PT, R6, R14, 0x2, 0x181f ;  /* 0x00581f000e067f89 */ /* 0x002e6200000e0000 */
        /* <DEDUP_REMOVED lines=72> */
.L_x_1654:
[----:B-12---:R-:W-:Y:S05]  /*f3f0*/  BSYNC B0 ;  /* 0x0000000000007941 */ /* 0x006fea0003800000 */
.L_x_1653:
[----:B------:R-:W1:Y:S01]  /*f400*/  SHFL.IDX PT, R6, R14, 0x4, 0x181f ;  /* 0x00981f000e067f89 */ /* 0x000e6200000e0000 */
[----:B------:R-:W-:Y:S01]  /*f410*/  ISETP.NE.AND P0, PT, R52, RZ, PT ;  /* 0x000000ff3400720c */ /* 0x000fe20003f05270 */
[----:B------:R-:W-:Y:S01]  /*f420*/  CS2R R82, SRZ ;  /* 0x0000000000527805 */ /* 0x000fe2000001ff00 */
[----:B------:R-:W-:Y:S01]  /*f430*/  CS2R R80, SRZ ;  /* 0x0000000000507805 */ /* 0x000fe2000001ff00 */
[----:B------:R-:W2:Y:S01]  /*f440*/  SHFL.IDX PT, R4, R13, 0x4, 0x181f ;  /* 0x00981f000d047f89 */ /* 0x000ea200000e0000 */
[----:B------:R-:W-:Y:S02]  /*f450*/  ISETP.GE.OR P0, PT, R16, c[0x0][0x27c], P0 ;  /* 0x00009f0010007a0c */ /* 0x000fe40000706670 */
        /* <DEDUP_REMOVED lines=67> */
.L_x_1656:
[----:B-12---:R-:W-:Y:S05]  /*f890*/  BSYNC B0 ;  /* 0x0000000000007941 */ /* 0x006fea0003800000 */
.L_x_1655:
[----:B------:R-:W1:Y:S01]  /*f8a0*/  SHFL.IDX PT, R6, R14, 0x6, 0x181f ;  /* 0x00d81f000e067f89 */ /* 0x000e6200000e0000 */
[----:B------:R-:W-:Y:S01]  /*f8b0*/  ISETP.NE.AND P0, PT, R78, RZ, PT ;  /* 0x000000ff4e00720c */ /* 0x000fe20003f05270 */
[----:B------:R-:W-:Y:S01]  /*f8c0*/  CS2R R102, SRZ ;  /* 0x0000000000667805 */ /* 0x000fe2000001ff00 */
[----:B------:R-:W-:Y:S01]  /*f8d0*/  CS2R R100, SRZ ;  /* 0x0000000000647805 */ /* 0x000fe2000001ff00 */
[----:B------:R-:W2:Y:S01]  /*f8e0*/  SHFL.IDX PT, R7, R13, 0x6, 0x181f ;  /* 0x00d81f000d077f89 */ /* 0x000ea200000e0000 */
[----:B------:R-:W-:-:S03]  /*f8f0*/  ISETP.GE.OR P0, PT, R16, c[0x0][0x27c], P0 ;  /* 0x00009f0010007a0c */ /* 0x000fc60000706670 */
[----:B------:R-:W3:Y:S04]  /*f900*/  SHFL.IDX PT, R4, R12, 0x6, 0x181f ;  /* 0x00d81f000c047f89 */ /* 0x000ee800000e0000 */
[----:B------:R-:W4:Y:S06]  /*f910*/  SHFL.IDX PT, R8, R11, 0x6, 0x181f ;  /* 0x00d81f000b087f89 */ /* 0x000f2c00000e0000 */
        /* <DEDUP_REMOVED lines=12> */
[----:B------:R-:W-:Y:S01]  /*f9e0*/  CS2R R106, SRZ ;  /* 0x00000000006a7805 */ /* 0x000fe2000001ff00 */
[----:B------:R2:W2:Y:S01]  /*f9f0*/  SHFL.IDX PT, R10, R13, 0x7, 0x181f ;  /* 0x00f81f000d0a7f89 */ /* 0x0004a200000e0000 */
[----:B------:R-:W-:Y:S01]  /*fa00*/  CS2R R104, SRZ ;  /* 0x0000000000687805 */ /* 0x000fe2000001ff00 */
[----:B------:R-:W-:Y:S01]  /*fa10*/  PRMT R78, R78, 0x5410, R2 ;  /* 0x000054104e4e7816 */ /* 0x000fe20000000002 */
[----:B------:R-:W-:Y:S01]  /*fa20*/  IMAD.MOV.U32 R2, RZ, RZ, R73 ;  /* 0x000000ffff027224 */ /* 0x000fe200078e0049 */
[----:B------:R2:W2:Y:S01]  /*fa30*/  SHFL.IDX PT, R8, R12, 0x7, 0x181f ;  /* 0x00f81f000c087f89 */ /* 0x0004a200000e0000 */
[----:B------:R-:W-:Y:S01]  /*fa40*/  CS2R R94, SRZ ;  /* 0x00000000005e7805 */ /* 0x000fe2000001ff00 */
[----:B------:R-:W-:-:S02]  /*fa50*/  CS2R R92, SRZ ;  /* 0x00000000005c7805 */ /* 0x000fc4000001ff00 */
[----:B------:R-:W-:Y:S01]  /*fa60*/  PRMT R78, R2, 0x7610, R78 ;  /* 0x00007610024e7816 */ /* 0x000fe2000000004e */
[----:B------:R2:W2:Y:S01]  /*fa70*/  SHFL.IDX PT, R9, R11, 0x7, 0x181f ;  /* 0x00f81f000b097f89 */ /* 0x0004a200000e0000 */
[----:B-1----:R-:W-:-:S03]  /*fa80*/  IMAD.MOV.U32 R6, RZ, RZ, R90 ;  /* 0x000000ffff067224 */ /* 0x002fc600078e005a */
[----:B------:R1:W1:Y:S02]  /*fa90*/  SHFL.IDX PT, R7, R14, 0x7, 0x181f ;  /* 0x00f81f000e077f89 */ /* 0x00026400000e0000 */
[----:B------:R-:W-:Y:S01]  /*faa0*/  PRMT R123, R123, 0x5410, R6 ;  /* 0x000054107b7b7816 */ /* 0x000fe20000000006 */
[----:B------:R-:W-:Y:S02]  /*fab0*/  IMAD.MOV.U32 R6, RZ, RZ, R74 ;  /* 0x000000ffff067224 */ /* 0x000fe400078e004a */
[----:B---3--:R-:W-:Y:S02]  /*fac0*/  IMAD.MOV.U32 R5, RZ, RZ, R91 ;  /* 0x000000ffff057224 */ /* 0x008fe400078e005b */
[----:B------:R-:W-:Y:S01]  /*fad0*/  IMAD.MOV.U32 R4, RZ, RZ, R88 ;  /* 0x000000ffff047224 */ /* 0x000fe200078e0058 */
[----:B------:R-:W-:Y:S02]  /*fae0*/  PRMT R123, R6, 0x7610, R123 ;  /* 0x00007610067b7816 */ /* 0x000fe4000000007b */
        /* <DEDUP_REMOVED lines=35> */
.L_x_1658:
[----:B-1----:R-:W-:Y:S05]  /*fd20*/  BSYNC B0 ;  /* 0x0000000000007941 */ /* 0x002fea0003800000 */
.L_x_1657:
[----:B------:R-:W-:Y:S01]  /*fd30*/  UIADD3 UR4, -UR18, UR20, URZ ;  /* 0x0000001412047290 */ /* 0x000fe2000fffe13f */
[----:B-----5:R-:W-:Y:S01]  /*fd40*/  IMAD.MOV.U32 R2, RZ, RZ, R106 ;  /* 0x000000ffff027224 */ /* 0x020fe200078e006a */
[----:B------:R-:W-:-:S04]  /*fd50*/  DEPBAR.LE SB0, 0x1 ;  /* 0x000080400000791a */ /* 0x000fc80000000000 */
[----:B------:R-:W-:Y:S01]  /*fd60*/  UISETP.LT.AND UP0, UPT, UR4, 0x80, UPT ;  /* 0x000000800400788c */ /* 0x000fe2000bf01270 */
[----:B------:R-:W-:Y:S01]  /*fd70*/  PRMT R131, R131, 0x5410, R2 ;  /* 0x0000541083837816 */ /* 0x000fe20000000002 */
[----:B------:R-:W-:Y:S01]  /*fd80*/  IMAD.MOV.U32 R5, RZ, RZ, R107 ;  /* 0x000000ffff057224 */ /* 0x000fe200078e006b */
[----:B------:R-:W-:Y:S01]  /*fd90*/  MOV R6, R94 ;  /* 0x0000005e00067202 */ /* 0x000fe20000000f00 */
[----:B------:R-:W-:Y:S01]  /*fda0*/  USEL UR4, UR4, 0x80, UP0 ;  /* 0x0000008004047887 */ /* 0x000fe20008000000 */
[----:B------:R-:W-:Y:S01]  /*fdb0*/  IMAD.MOV.U32 R4, RZ, RZ, R104 ;  /* 0x000000ffff047224 */ /* 0x000fe200078e0068 */
[----:B------:R-:W-:Y:S01]  /*fdc0*/  BSSY B0, `(.L_x_1659) ;  /* 0x000006c000007945 */ /* 0x000fe20003800000 */
[----:B------:R-:W-:Y:S01]  /*fdd0*/  IMAD.MOV.U32 R2, RZ, RZ, R105 ;  /* 0x000000ffff027224 */ /* 0x000fe200078e0069 */
[----:B------:R-:W-:Y:S01]  /*fde0*/  PRMT R131, R6, 0x7610, R131 ;  /* 0x0000761006837816 */ /* 0x000fe20000000083 */
[----:B------:R-:W-:Y:S01]  /*fdf0*/  BAR.SYNC.DEFER_BLOCKING 0x0 ;  /* 0x0000000000007b1d */ /* 0x000fe20000010000 */
[----:B------:R-:W-:-:S02]  /*fe00*/  ISETP.GE.OR P0, PT, R76, UR4, P2 ;  /* 0x000000044c007c0c */ /* 0x000fc40009706670 */
[----:B------:R-:W-:Y:S01]  /*fe10*/  PRMT R129, R5, 0x5410, R2 ;  /* 0x0000541005817816 */ /* 0x000fe20000000002 */
[----:B------:R-:W-:Y:S01]  /*fe20*/  IMAD.MOV.U32 R5, RZ, RZ, R95 ;  /* 0x000000ffff057224 */ /* 0x000fe200078e005f */
[----:B------:R-:W-:Y:S01]  /*fe30*/  PRMT R130, R130, 0x5410, R4 ;  /* 0x0000541082827816 */ /* 0x000fe20000000004 */
[----:B------:R-:W-:Y:S01]  /*fe40*/  IMAD.MOV.U32 R4, RZ, RZ, R92 ;  /* 0x000000ffff047224 */ /* 0x000fe200078e005c */
[----:B------:R-:W-:-:S04]  /*fe50*/  MOV R2, R93 ;  /* 0x0000005d00027202 */ /* 0x000fc80000000f00 */
        /* <DEDUP_REMOVED lines=98> */
.L_x_1660:
[----:B------:R-:W-:Y:S05]  /*10480*/  BSYNC B0 ;  /* 0x0000000000007941 */ /* 0x000fea0003800000 */
.L_x_1659:
[----:B------:R-:W-:Y:S01]  /*10490*/  IADD3 R2, R76, 0x10, RZ ;  /* 0x000000104c027810 */ /* 0x000fe20007ffe0ff */
[----:B------:R-:W-:Y:S03]  /*104a0*/  BSSY B0, `(.L_x_1661) ;  /* 0x000006c000007945 */ /* 0x000fe60003800000 */
[----:B------:R-:W-:-:S13]  /*104b0*/  ISETP.GE.OR P0, PT, R2, UR4, P2 ;  /* 0x0000000402007c0c */ /* 0x000fda0009706670 */
        /* <DEDUP_REMOVED lines=106> */
.L_x_1662:
[----:B------:R-:W-:Y:S05]  /*10b60*/  BSYNC B0 ;  /* 0x0000000000007941 */ /* 0x000fea0003800000 */
.L_x_1661:
        /* <DEDUP_REMOVED lines=109> */
.L_x_1664:
[----:B------:R-:W-:Y:S05]  /*11240*/  BSYNC B0 ;  /* 0x0000000000007941 */ /* 0x000fea0003800000 */
.L_x_1663:
        /* <DEDUP_REMOVED lines=109> */
.L_x_1666:
[----:B------:R-:W-:Y:S05]  /*11920*/  BSYNC B0 ;  /* 0x0000000000007941 */ /* 0x000fea0003800000 */
.L_x_1665:
[----:B------:R-:W-:Y:S01]  /*11930*/  IADD3 R2, R76, 0x40, RZ ;  /* 0x000000404c027810 */ /* 0x000fe20007ffe0ff */
[----:B------:R-:W-:Y:S03]  /*11940*/  BSSY B0, `(.L_x_1667) ;  /* 0x000006c000007945 */ /* 0x000fe60003800000 */
[----:B------:R-:W-:-:S13]  /*11950*/  ISETP.GE.OR P0, PT, R2, UR4, P2 ;  /* 0x0000000402007c0c */ /* 0x000fda0009706670 */
        /* <DEDUP_REMOVED lines=106> */
.L_x_1668:
[----:B------:R-:W-:Y:S05]  /*12000*/  BSYNC B0 ;  /* 0x0000000000007941 */ /* 0x000fea0003800000 */
.L_x_1667:
        /* <DEDUP_REMOVED lines=109> */
.L_x_1670:
[----:B------:R-:W-:Y:S05]  /*126e0*/  BSYNC B0 ;  /* 0x0000000000007941 */ /* 0x000fea0003800000 */
.L_x_1669:
        /* <DEDUP_REMOVED lines=109> */
.L_x_1672:
[----:B------:R-:W-:Y:S05]  /*12dc0*/  BSYNC B0 ;  /* 0x0000000000007941 */ /* 0x000fea0003800000 */
.L_x_1671:
[----:B-1----:R-:W-:-:S04]  /*12dd0*/  IADD3 R4, R76, 0x70, RZ ;  /* 0x000000704c047810 */ /* 0x002fc80007ffe0ff */
[----:B------:R-:W-:-:S13]  /*12de0*/  ISETP.GE.OR P0, PT, R4, UR4, P2 ;  /* 0x0000000404007c0c */ /* 0x000fda0009706670 */
        /* <DEDUP_REMOVED lines=69> */
[----:B------:R-:W-:Y:S01]  /*13240*/  HADD2.F32 R7, -RZ, R130.H1_H1 ;  /* 0x30000082ff077230 */ /* 0x000fe20000004100 */
[-C--:B------:R-:W-:Y:S01]  /*13250*/  FMUL.FTZ R6, R24, R4.reuse ;  /* 0x0000000418067220 */ /* 0x080fe20000410000 */
[----:B------:R-:W-:Y:S01]  /*13260*/  HADD2.F32 R2, -RZ, R131.H0_H0 ;  /* 0x20000083ff027230 */ /* 0x000fe20000004100 */
        /* <DEDUP_REMOVED lines=34> */
.L_x_1648:
[----:B------:R-:W-:Y:S05]  /*13490*/  BSYNC B2 ;  /* 0x0000000000027941 */ /* 0x000fea0003800000 */
.L_x_1602:
[----:B-1----:R-:W-:Y:S01]  /*134a0*/  SHF.R.S32.HI R7, RZ, 0x4, R134 ;  /* 0x00000004ff077819 */ /* 0x002fe20000011486 */
[----:B------:R-:W-:Y:S01]  /*134b0*/  IMAD.SHL.U32 R6, R53, 0x40, RZ ;  /* 0x0000004035067824 */ /* 0x000fe200078e00ff */
[----:B------:R-:W-:-:S04]  /*134c0*/  DEPBAR.LE SB0, 0x0 ;  /* 0x000080000000791a */ /* 0x000fc80000000000 */
[----:B------:R-:W-:Y:S01]  /*134d0*/  LEA.HI R2, R134, R7, RZ, 0x1 ;  /* 0x0000000786027211 */ /* 0x000fe200078f08ff */
[----:B------:R-:W-:Y:S01]  /*134e0*/  IMAD.SHL.U32 R4, R132, 0x40, RZ ;  /* 0x0000004084047824 */ /* 0x000fe200078e00ff */
[----:B------:R-:W-:Y:S01]  /*134f0*/  ULDC.64 UR4, c[0x0][0x208] ;  /* 0x0000820000047ab9 */ /* 0x000fe20000000a00 */
[----:B------:R-:W-:Y:S01]  /*13500*/  IMAD.SHL.U32 R5, R133, 0x40, RZ ;  /* 0x0000004085057824 */ /* 0x000fe200078e00ff */
[----:B------:R-:W-:Y:S01]  /*13510*/  LOP3.LUT R2, R2, 0xfffffffe, RZ, 0xc0, !PT ;  /* 0xfffffffe02027812 */ /* 0x000fe200078ec0ff */
[----:B------:R-:W-:Y:S01]  /*13520*/  IMAD.SHL.U32 R8, R76, 0x8, RZ ;  /* 0x000000084c087824 */ /* 0x000fe200078e00ff */
[----:B------:R-:W-:Y:S01]  /*13530*/  LOP3.LUT R4, R4, 0x1c0, RZ, 0xc0, !PT ;  /* 0x000001c004047812 */ /* 0x000fe200078ec0ff */
[----:B------:R-:W-:Y:S01]  /*13540*/  UIMAD UR6, UR14, UR4, URZ ;  /* 0x000000040e0672a4 */ /* 0x000fe2000f8e023f */
[----:B------:R-:W-:Y:S01]  /*13550*/  LOP3.LUT R153, R5, 0xfffffe00, RZ, 0xc0, !PT ;  /* 0xfffffe0005997812 */ /* 0x000fe200078ec0ff */
[----:B------:R-:W-:Y:S01]  /*13560*/  IMAD.IADD R7, R7, 0x1, -R2 ;  /* 0x0000000107077824 */ /* 0x000fe200078e0a02 */
[----:B------:R-:W-:Y:S01]  /*13570*/  LOP3.LUT R2, R6, 0x1c0, RZ, 0xc0, !PT ;  /* 0x000001c006027812 */ /* 0x000fe200078ec0ff */
[----:B------:R-:W-:Y:S01]  /*13580*/  UIMAD.WIDE.U32 UR20, UR15, UR4, URZ ;  /* 0x000000040f1472a5 */ /* 0x000fe2000f8e003f */
[----:B------:R-:W-:Y:S01]  /*13590*/  LOP3.LUT P1, RZ, R53, 0x2, RZ, 0xc0, !PT ;  /* 0x0000000235ff7812 */ /* 0x000fe2000782c0ff */
[----:B------:R-:W-:Y:S01]  /*135a0*/  IMAD.SHL.U32 R6, R7, 0x8, RZ ;  /* 0x0000000807067824 */ /* 0x000fe200078e00ff */
[----:B------:R-:W-:Y:S01]  /*135b0*/  LOP3.LUT R5, R2, 0x8, R8, 0xf8, !PT ;  /* 0x0000000802057812 */ /* 0x000fe200078ef808 */
[----:B------:R-:W-:Y:S01]  /*135c0*/  UIMAD UR6, UR15, UR5, UR6 ;  /* 0x000000050f0672a4 */ /* 0x000fe2000f8e0206 */
[----:B------:R-:W-:Y:S01]  /*135d0*/  SHF.R.U32.HI R2, RZ, 0x3, R2 ;  /* 0x00000003ff027819 */ /* 0x000fe20000011602 */
[----:B------:R-:W-:Y:S01]  /*135e0*/  UIMAD UR19, UR15, -0x40, UR13 ;  /* 0xffffffc00f1378a4 */ /* 0x000fe2000f8e020d */
[----:B------:R-:W-:Y:S01]  /*135f0*/  LOP3.LUT R8, R4, 0x8, R6, 0xf8, !PT ;  /* 0x0000000804087812 */ /* 0x000fe200078ef806 */
[----:B------:R-:W-:Y:S01]  /*13600*/  UMOV UR9, 0x5 ;  /* 0x0000000500097882 */ /* 0x000fe20000000000 */
[----:B------:R-:W-:Y:S01]  /*13610*/  SHF.R.U32.HI R6, RZ, 0x3, R4 ;  /* 0x00000003ff067819 */ /* 0x000fe20000011604 */
[----:B------:R-:W-:Y:S01]  /*13620*/  IMAD R4, R156, 0x400, R153 ;  /* 0x000004009c047824 */ /* 0x000fe200078e0299 */
[----:B------:R-:W-:Y:S01]  /*13630*/  LOP3.LUT R2, R5, R2, RZ, 0x3c, !PT ;  /* 0x0000000205027212 */ /* 0x000fe200078e3cff */
[----:B------:R-:W-:Y:S01]  /*13640*/  USHF.L.U64.HI UR7, UR4, UR9, UR5 ;  /* 0x0000000904077299 */ /* 0x000fe20008010205 */
[----:B------:R-:W-:Y:S01]  /*13650*/  LOP3.LUT R152, R8, R6, RZ, 0x3c, !PT ;  /* 0x0000000608987212 */ /* 0x000fe200078e3cff */
[----:B------:R-:W-:Y:S01]  /*13660*/  IMAD.SHL.U32 R244, R244, 0x2, RZ ;  /* 0x00000002f4f47824 */ /* 0x000fe200078e00ff */
[----:B------:R-:W-:Y:S01]  /*13670*/  BAR.SYNC.DEFER_BLOCKING 0x0 ;  /* 0x0000000000007b1d */ /* 0x000fe20000010000 */
[----:B------:R-:W-:Y:S01]  /*13680*/  IMAD R2, R7, 0x200, R2 ;  /* 0x0000020007027824 */ /* 0x000fe200078e0202 */
[----:B------:R-:W-:Y:S01]  /*13690*/  LOP3.LUT P2, RZ, R161, 0x1, RZ, 0xc0, !PT ;  /* 0x00000001a1ff7812 */ /* 0x000fe2000784c0ff */
[----:B------:R-:W-:-:S02]  /*136a0*/  IMAD.IADD R4, R152, 0x1, R4 ;  /* 0x0000000198047824 */ /* 0x000fc400078e0204 */
[----:B------:R-:W-:Y:S02]  /*136b0*/  IMAD.SHL.U32 R224, R2, 0x2, RZ ;  /* 0x0000000202e07824 */ /* 0x000fe400078e00ff */
[----:B------:R-:W-:-:S03]  /*136c0*/  IMAD.SHL.U32 R231, R4, 0x2, RZ ;  /* 0x0000000204e77824 */ /* 0x000fc600078e00ff */
[----:B------:R-:W-:Y:S01]  /*136d0*/  IADD3 R235, R224, 0x4120, RZ ;  /* 0x00004120e0eb7810 */ /* 0x000fe20007ffe0ff */
[C-C-:B------:R-:W-:Y:S02]  /*136e0*/  IMAD R233, R3.reuse, 0x2, R231.reuse ;  /* 0x0000000203e97824 */ /* 0x140fe400078e02e7 */
[C---:B------:R-:W-:Y:S02]  /*136f0*/  IMAD R232, R0.reuse, 0x2, R231 ;  /* 0x0000000200e87824 */ /* 0x040fe400078e02e7 */
[----:B------:R-:W-:Y:S02]  /*13700*/  IMAD R234, R0, 0x2, R233 ;  /* 0x0000000200ea7824 */ /* 0x000fe400078e02e9 */
[----:B------:R-:W-:Y:S01]  /*13710*/  IMAD R236, R3, 0x2, R232 ;  /* 0x0000000203ec7824 */ /* 0x000fe200078e02e8 */
[----:B------:R-:W-:Y:S04]  /*13720*/  LDSM.16.M88.4 R16, [R224+0x4100] ;  /* 0x00410000e010783b */ /* 0x000fe80000000200 */
[----:B------:R-:W1:Y:S04]  /*13730*/  LDSM.16.M88.4 R4, [R231+0xa100] ;  /* 0x00a10000e704783b */ /* 0x000e680000000200 */
[----:B------:R-:W2:Y:S04]  /*13740*/  LDSM.16.M88.4 R12, [R224+0x4900] ;  /* 0x00490000e00c783b */ /* 0x000ea80000000200 */
[----:B------:R-:W3:Y:S04]  /*13750*/  LDSM.16.M88.4 R20, [R224+0x5100] ;  /* 0x00510000e014783b */ /* 0x000ee80000000200 */
[----:B------:R-:W4:Y:S04]  /*13760*/  LDSM.16.M88.4 R24, [R224+0x5900] ;  /* 0x00590000e018783b */ /* 0x000f280000000200 */
[----:B------:R-:W5:Y:S01]  /*13770*/  LDSM.16.M88.4 R8, [R231+0x8100] ;  /* 0x00810000e708783b */ /* 0x000f620000000200 */
[C---:B-1----:R-:W-:Y:S08]  /*13780*/  HMMA.16816.F32 R36, R4.reuse, R16, RZ ;  /* 0x000000100424723c */ /* 0x042ff000000018ff */
[C---:B--2---:R-:W-:Y:S08]  /*13790*/  HMMA.16816.F32 R56, R4.reuse, R12, RZ ;  /* 0x0000000c0438723c */ /* 0x044ff000000018ff */
[C---:B---3--:R-:W-:Y:S08]  /*137a0*/  HMMA.16816.F32 R60, R4.reuse, R20, RZ ;  /* 0x00000014043c723c */ /* 0x048ff000000018ff */
[C---:B----4-:R-:W-:Y:S08]  /*137b0*/  HMMA.16816.F32 R64, R4.reuse, R24, RZ ;  /* 0x000000180440723c */ /* 0x050ff000000018ff */
[C---:B------:R-:W-:Y:S08]  /*137c0*/  HMMA.16816.F32 R40, R4.reuse, R18, RZ ;  /* 0x000000120428723c */ /* 0x040ff000000018ff */
[C---:B------:R-:W-:Y:S08]  /*137d0*/  HMMA.16816.F32 R80, R4.reuse, R14, RZ ;  /* 0x0000000e0450723c */ /* 0x040ff000000018ff */
[C---:B------:R-:W-:Y:S08]  /*137e0*/  HMMA.16816.F32 R84, R4.reuse, R22, RZ ;  /* 0x000000160454723c */ /* 0x040ff000000018ff */
[----:B------:R-:W-:Y:S07]  /*137f0*/  HMMA.16816.F32 R96, R4, R26, RZ ;  /* 0x0000001a0460723c */ /* 0x000fee00000018ff */
[----:B------:R-:W-:Y:S01]  /*13800*/  IMAD.U32 R5, RZ, RZ, UR21 ;  /* 0x00000015ff057e24 */ /* 0x000fe2000f8e00ff */
[----:B------:R-:W-:Y:S01]  /*13810*/  IADD3 R6, R224, 0x4100, RZ ;  /* 0x00004100e0067810 */ /* 0x000fe20007ffe0ff */
[----:B------:R-:W-:Y:S01]  /*13820*/  IMAD.U32 R4, RZ, RZ, UR20 ;  /* 0x00000014ff047e24 */ /* 0x000fe2000f8e00ff */
[----:B-----5:R-:W-:Y:S01]  /*13830*/  HMMA.16816.F32 R108, R8, R16, RZ ;  /* 0x00000010086c723c */ /* 0x020fe200000018ff */
[----:B------:R-:W-:Y:S01]  /*13840*/  IMAD.U32 R5, RZ, RZ, UR6 ;  /* 0x00000006ff057e24 */ /* 0x000fe2000f8e00ff */
[----:B------:R-:W-:Y:S01]  /*13850*/  USHF.L.U32 UR6, UR4, 0x5, URZ ;  /* 0x0000000504067899 */ /* 0x000fe2000800063f */
[----:B------:R-:W-:-:S02]  /*13860*/  @P1 IADD3 R235, R6, -0x20, RZ ;  /* 0xffffffe006eb1810 */ /* 0x000fc40007ffe0ff */
[C---:B------:R-:W-:Y:S01]  /*13870*/  LEA R2, P0, R4.reuse, R138, 0x6 ;  /* 0x0000008a04027211 */ /* 0x040fe200078030ff */
[----:B------:R-:W-:Y:S01]  /*13880*/  UIADD3 UR4, UP0, UR6, 0x80, URZ ;  /* 0x0000008006047890 */ /* 0x000fe2000ff1e03f */
[----:B------:R-:W-:Y:S01]  /*13890*/  IADD3 R5, R5, UR21, RZ ;  /* 0x0000001505057c10 */ /* 0x000fe2000fffe0ff */
[C---:B------:R-:W-:Y:S01]  /*138a0*/  HMMA.16816.F32 R112, R8.reuse, R18, RZ ;  /* 0x000000120870723c */ /* 0x040fe200000018ff */
[----:B------:R-:W-:Y:S01]  /*138b0*/  LDSM.16.M88.4 R32, [R235] ;  /* 0x00000000eb20783b */ /* 0x000fe20000000200 */
[----:B------:R-:W-:Y:S01]  /*138c0*/  UIADD3.X UR14, URZ, UR7, URZ, UP0, !UPT ;  /* 0x000000073f0e7290 */ /* 0x000fe200087fe43f */
[----:B------:R-:W-:Y:S01]  /*138d0*/  LEA.HI.X R5, R4, R137, R5, 0x6, P0 ;  /* 0x0000008904057211 */ /* 0x000fe200000f3405 */
[----:B------:R-:W-:Y:S01]  /*138e0*/  UISETP.GE.AND UP0, UPT, UR12, 0x2, UPT ;  /* 0x000000020c00788c */ /* 0x000fe2000bf06270 */
[C---:B------:R-:W-:Y:S01]  /*138f0*/  LEA R4, P0, R2.reuse, c[0x0][0x1f8], 0x1 ;  /* 0x00007e0002047a11 */ /* 0x040fe200078008ff */
[----:B------:R-:W-:Y:S01]  /*13900*/  LDSM.16.M88.4 R28, [R235+0x800] ;  /* 0x00080000eb1c783b */ /* 0x000fe20000000200 */
[----:B------:R-:W-:Y:S01]  /*13910*/  IADD3 R243, R235, 0x800, RZ ;  /* 0x00000800ebf37810 */ /* 0x000fe20007ffe0ff */
[----:B------:R-:W-:Y:S01]  /*13920*/  HMMA.16816.F32 R92, R8, R12, RZ ;  /* 0x0000000c085c723c */ /* 0x000fe200000018ff */
[----:B------:R-:W-:-:S02]  /*13930*/  LEA.HI.X R5, R2, c[0x0][0x1fc], R5, 0x1, P0 ;  /* 0x00007f0002057a11 */ /* 0x000fc400000f0c05 */
[----:B------:R-:W-:Y:S02]  /*13940*/  IADD3 R2, -R76, UR19, RZ ;  /* 0x000000134c027c10 */ /* 0x000fe4000fffe1ff */
[----:B------:R-:W-:Y:S02]  /*13950*/  IADD3 R6, P0, R4, UR6, RZ ;  /* 0x0000000604067c10 */ /* 0x000fe4000ff1e0ff */
[C---:B------:R-:W-:Y:S01]  /*13960*/  ISETP.LT.OR P3, PT, R2.reuse, 0x1, P6 ;  /* 0x000000010200780c */ /* 0x040fe20003761670 */
[----:B------:R-:W-:Y:S01]  /*13970*/  HMMA.16816.F32 R100, R8, R14, RZ ;  /* 0x0000000e0864723c */ /* 0x000fe200000018ff */
[C---:B------:R-:W-:Y:S01]  /*13980*/  ISETP.LT.OR P2, PT, R2.reuse, 0x1, P2 ;  /* 0x000000010200780c */ /* 0x040fe20001741670 */
[----:B------:R-:W1:Y:S01]  /*13990*/  LDSM.16.M88.4 R12, [R233+0xa100] ;  /* 0x00a10000e90c783b */ /* 0x000e620000000200 */
[----:B------:R-:W-:Y:S02]  /*139a0*/  ISETP.LT.OR P1, PT, R2, 0x11, P6 ;  /* 0x000000110200780c */ /* 0x000fe40003721670 */
[----:B------:R-:W-:-:S02]  /*139b0*/  IADD3.X R7, R5, UR7, RZ, P0, !PT ;  /* 0x0000000705077c10 */ /* 0x000fc400087fe4ff */
[----:B------:R-:W-:Y:S01]  /*139c0*/  LOP3.LUT P0, RZ, R161, 0x1, RZ, 0xc0, !PT ;  /* 0x00000001a1ff7812 */ /* 0x000fe2000780c0ff */
[C---:B------:R-:W-:Y:S01]  /*139d0*/  HMMA.16816.F32 R88, R8.reuse, R20, RZ ;  /* 0x000000140858723c */ /* 0x040fe200000018ff */
[C---:B------:R-:W-:Y:S02]  /*139e0*/  IADD3 R242, R235.reuse, 0x1000, RZ ;  /* 0x00001000ebf27810 */ /* 0x040fe40007ffe0ff */
[C---:B------:R-:W-:Y:S02]  /*139f0*/  IADD3 R241, R235.reuse, 0x1800, RZ ;  /* 0x00001800ebf17810 */ /* 0x040fe40007ffe0ff */
[C---:B------:R-:W-:Y:S02]  /*13a00*/  IADD3 R240, R235.reuse, 0x2000, RZ ;  /* 0x00002000ebf07810 */ /* 0x040fe40007ffe0ff */
[C---:B------:R-:W-:Y:S01]  /*13a10*/  IADD3 R239, R235.reuse, 0x2800, RZ ;  /* 0x00002800ebef7810 */ /* 0x040fe20007ffe0ff */
[----:B------:R-:W-:Y:S01]  /*13a20*/  HMMA.16816.F32 R104, R8, R22, RZ ;  /* 0x000000160868723c */ /* 0x000fe200000018ff */
[----:B------:R-:W-:Y:S01]  /*13a30*/  LDSM.16.M88.4 R20, [R235+0x1800] ;  /* 0x00180000eb14783b */ /* 0x000fe20000000200 */
[----:B------:R-:W-:-:S02]  /*13a40*/  IADD3 R238, R235, 0x3000, RZ ;  /* 0x00003000ebee7810 */ /* 0x000fc40007ffe0ff */
[----:B------:R-:W-:-:S04]  /*13a50*/  IADD3 R237, R235, 0x3800, RZ ;  /* 0x00003800ebed7810 */ /* 0x000fc80007ffe0ff */
[C---:B------:R-:W-:Y:S08]  /*13a60*/  HMMA.16816.F32 R72, R8.reuse, R24, RZ ;  /* 0x000000180848723c */ /* 0x040ff000000018ff */
[----:B------:R-:W-:Y:S01]  /*13a70*/  HMMA.16816.F32 R68, R8, R26, RZ ;  /* 0x0000001a0844723c */ /* 0x000fe200000018ff */
[----:B------:R-:W2:Y:S06]  /*13a80*/  LDSM.16.M88.4 R24, [R235+0x1000] ;  /* 0x00100000eb18783b */ /* 0x000eac0000000200 */
[----:B------:R-:W-:Y:S01]  /*13a90*/  IMAD.U32 R8, RZ, RZ, UR6 ;  /* 0x00000006ff087e24 */ /* 0x000fe2000f8e00ff */
[----:B-1----:R-:W-:Y:S04]  /*13aa0*/  HMMA.16816.F32 R76, R12, R30, R80 ;  /* 0x0000001e0c4c723c */ /* 0x002fe80000001850 */
[----:B------:R-:W-:-:S02]  /*13ab0*/  IADD3 R18, P5, P4, R8, 0x80, R4 ;  /* 0x0000008008127810 */ /* 0x000fc40007cbe004 */
[----:B------:R-:W1:Y:S02]  /*13ac0*/  LDSM.16.M88.4 R8, [R233+0x8100] ;  /* 0x00810000e908783b */ /* 0x000e640000000200 */
[----:B------:R-:W-:Y:S02]  /*13ad0*/  IADD3.X R19, RZ, UR7, R5, P5, P4 ;  /* 0x00000007ff137c10 */ /* 0x000fe4000afe8405 */
[----:B------:R-:W-:Y:S01]  /*13ae0*/  @!PT LDS RZ, [RZ] ;  /* 0x00000000fffff984 */ /* 0x000fe20000000800 */
[----:B------:R-:W-:Y:S01]  /*13af0*/  @!PT LDS RZ, [RZ] ;  /* 0x00000000fffff984 */ /* 0x000fe20000000800 */
[----:B------:R-:W-:Y:S01]  /*13b00*/  @!PT LDS RZ, [RZ] ;  /* 0x00000000fffff984 */ /* 0x000fe20000000800 */
[----:B------:R3:W-:Y:S01]  /*13b10*/  LDGSTS.E.BYPASS.LTC128B.128 [R244+0x100], [R4.64], !P3 ;  /* 0x0010000004f47fae */ /* 0x0007e2000d901d5c */
[C---:B------:R-:W-:Y:S01]  /*13b20*/  ISETP.LT.OR P5, PT, R2.reuse, 0x21, P6 ;  /* 0x000000210200780c */ /* 0x040fe200037a1670 */
[----:B------:R-:W-:Y:S01]  /*13b30*/  HMMA.16816.F32 R36, R12, R32, R36 ;  /* 0x000000200c24723c */ /* 0x000fe20000001824 */
[----:B------:R-:W-:Y:S01]  /*13b40*/  LOP3.LUT P3, RZ, R53, 0x4, RZ, 0xc0, !PT ;  /* 0x0000000435ff7812 */ /* 0x000fe2000786c0ff */
[----:B------:R3:W-:Y:S01]  /*13b50*/  LDGSTS.E.BYPASS.LTC128B.128 [R244+0x2100], [R4.64+0x80], !P2 ;  /* 0x0210008004f47fae */ /* 0x0007e2000d101d5c */
[----:B------:R-:W-:-:S03]  /*13b60*/  ISETP.LT.OR P2, PT, R2, 0x11, P0 ;  /* 0x000000110200780c */ /* 0x000fc60000741670 */
[----:B------:R4:W-:Y:S02]  /*13b70*/  LDGSTS.E.BYPASS.LTC128B.128 [R244+0x900], [R6.64], !P1 ;  /* 0x0090000006f47fae */ /* 0x0009e4000c901d5c */
[C---:B------:R-:W-:Y:S08]  /*13b80*/  HMMA.16816.F32 R124, R12.reuse, R34, R40 ;  /* 0x000000220c7c723c */ /* 0x040ff00000001828 */
[----:B------:R5:W-:Y:S01]  /*13b90*/  LDGSTS.E.BYPASS.LTC128B.128 [R244+0x2900], [R18.64], !P2 ;  /* 0x0290000012f47fae */ /* 0x000be2000d101d5c */
[----:B------:R-:W-:Y:S01]  /*13ba0*/  ISETP.LT.OR P2, PT, R2, 0x31, P6 ;  /* 0x000000310200780c */ /* 0x000fe20003741670 */
[C---:B------:R-:W-:Y:S08]  /*13bb0*/  HMMA.16816.F32 R56, R12.reuse, R28, R56 ;  /* 0x0000001c0c38723c */ /* 0x040ff00000001838 */
[----:B--2---:R-:W-:Y:S01]  /*13bc0*/  HMMA.16816.F32 R84, R12, R26, R84 ;  /* 0x0000001a0c54723c */ /* 0x004fe20000001854 */
[----:B---3--:R-:W-:-:S04]  /*13bd0*/  IADD3 R4, P1, R6, UR6, RZ ;  /* 0x0000000606047c10 */ /* 0x008fc8000ff3e0ff */
[----:B------:R-:W-:-:S03]  /*13be0*/  IADD3.X R5, R7, UR7, RZ, P1, !PT ;  /* 0x0000000707057c10 */ /* 0x000fc60008ffe4ff */
[C---:B-1----:R-:W-:Y:S01]  /*13bf0*/  HMMA.16816.F32 R108, R8.reuse, R32, R108 ;  /* 0x00000020086c723c */ /* 0x042fe2000000186c */
[----:B------:R-:W-:Y:S02]  /*13c00*/  LOP3.LUT P1, RZ, R161, 0x1, RZ, 0xc0, !PT ;  /* 0x00000001a1ff7812 */ /* 0x000fe4000782c0ff */
[----:B----4-:R-:W-:Y:S01]  /*13c10*/  IADD3 R6, P0, R6, UR4, RZ ;  /* 0x0000000406067c10 */ /* 0x010fe2000ff1e0ff */
[----:B------:R1:W-:Y:S01]  /*13c20*/  LDGSTS.E.BYPASS.LTC128B.128 [R244+0x1100], [R4.64], !P5 ;  /* 0x0110000004f47fae */ /* 0x0003e2000e901d5c */
[C---:B------:R-:W-:Y:S02]  /*13c30*/  ISETP.LT.OR P4, PT, R2.reuse, 0x21, P1 ;  /* 0x000000210200780c */ /* 0x040fe40000f81670 */
[----:B------:R-:W-:Y:S01]  /*13c40*/  IADD3.X R7, R7, UR14, RZ, P0, !PT ;  /* 0x0000000e07077c10 */ /* 0x000fe200087fe4ff */
[----:B------:R-:W-:Y:S01]  /*13c50*/  HMMA.16816.F32 R80, R8, R34, R112 ;  /* 0x000000220850723c */ /* 0x000fe20000001870 */
[----:B------:R-:W-:Y:S01]  /*13c60*/  ISETP.LT.OR P1, PT, R2, 0x31, P1 ;  /* 0x000000310200780c */ /* 0x000fe20000f21670 */
[----:B------:R-:W-:Y:S01]  /*13c70*/  IMAD.MOV.U32 R2, RZ, RZ, 0x40 ;  /* 0x00000040ff027424 */ /* 0x000fe200078e00ff */
[----:B------:R-:W-:-:S04]  /*13c80*/  IADD3 R16, P0, R4, UR6, RZ ;  /* 0x0000000604107c10 */ /* 0x000fc8000ff1e0ff */
[----:B------:R-:W-:Y:S01]  /*13c90*/  IADD3.X R17, R5, UR7, RZ, P0, !PT ;  /* 0x0000000705117c10 */ /* 0x000fe200087fe4ff */
[C---:B------:R-:W-:Y:S01]  /*13ca0*/  HMMA.16816.F32 R32, R8.reuse, R30, R100 ;  /* 0x0000001e0820723c */ /* 0x040fe20000001864 */
[----:B------:R-:W-:Y:S01]  /*13cb0*/  SEL R2, R2, 0xffffffc0, !P3 ;  /* 0xffffffc002027807 */ /* 0x000fe20005800000 */
[----:B------:R2:W-:Y:S04]  /*13cc0*/  LDGSTS.E.BYPASS.LTC128B.128 [R244+0x3100], [R6.64], !P4 ;  /* 0x0310000006f47fae */ /* 0x0005e8000e101d5c */
[----:B------:R-:W-:Y:S01]  /*13cd0*/  IMAD.IADD R230, R224, 0x1, R2 ;  /* 0x00000001e0e67824 */ /* 0x000fe200078e0202 */
[----:B------:R5:W-:Y:S01]  /*13ce0*/  LDGSTS.E.BYPASS.LTC128B.128 [R244+0x1900], [R16.64], !P2 ;  /* 0x0190000010f47fae */ /* 0x000be2000d101d5c */
[----:B------:R-:W-:Y:S01]  /*13cf0*/  HMMA.16816.F32 R120, R8, R28, R92 ;  /* 0x0000001c0878723c */ /* 0x000fe2000000185c */
[----:B------:R-:W-:Y:S01]  /*13d00*/  IMAD.IADD R229, R2, 0x1, R235 ;  /* 0x0000000102e57824 */ /* 0x000fe200078e02eb */
[----:B------:R-:W-:-:S02]  /*13d10*/  LOP3.LUT R2, R152, R153, RZ, 0xfc, !PT ;  /* 0x0000009998027212 */ /* 0x000fc400078efcff */
[----:B-1----:R-:W-:-:S04]  /*13d20*/  IADD3 R4, P0, R4, UR4, RZ ;  /* 0x0000000404047c10 */ /* 0x002fc8000ff1e0ff */
[----:B------:R-:W-:Y:S01]  /*13d30*/  HMMA.16816.F32 R128, R8, R24, R88 ;  /* 0x000000180880723c */ /* 0x000fe20000001858 */
[----:B------:R-:W-:Y:S02]  /*13d40*/  IADD3.X R5, R5, UR14, RZ, P0, !PT ;  /* 0x0000000e05057c10 */ /* 0x000fe400087fe4ff */
[----:B------:R-:W-:-:S03]  /*13d50*/  PLOP3.LUT P0, PT, PT, PT, UP0, 0x80, 0x0 ;  /* 0x000000000000781c */ /* 0x000fc60003f0f008 */
[----:B------:R2:W-:Y:S02]  /*13d60*/  LDGSTS.E.BYPASS.LTC128B.128 [R244+0x3900], [R4.64], !P1 ;  /* 0x0390000004f47fae */ /* 0x0005e4000c901d5c */
[C---:B------:R-:W-:Y:S02]  /*13d70*/  HMMA.16816.F32 R132, R8.reuse, R20, R72 ;  /* 0x000000140884723c */ /* 0x040fe40000001848 */
[----:B------:R-:W-:Y:S04]  /*13d80*/  LDSM.16.M88.4 R52, [R230+0x4100] ;  /* 0x00410000e634783b */ /* 0x000fe80000000200 */
[----:B------:R-:W-:Y:S02]  /*13d90*/  LDSM.16.M88.4 R44, [R230+0x5100] ;  /* 0x00510000e62c783b */ /* 0x000fe40000000200 */
[C---:B------:R-:W-:Y:S02]  /*13da0*/  HMMA.16816.F32 R104, R8.reuse, R26, R104 ;  /* 0x0000001a0868723c */ /* 0x040fe40000001868 */
[----:B-----5:R-:W1:Y:S04]  /*13db0*/  LDSM.16.M88.4 R16, [R232+0xa100] ;  /* 0x00a10000e810783b */ /* 0x020e680000000200 */
[----:B------:R-:W3:Y:S02]  /*13dc0*/  LDSM.16.M88.4 R48, [R230+0x4900] ;  /* 0x00490000e630783b */ /* 0x000ee40000000200 */
[----:B------:R-:W-:Y:S02]  /*13dd0*/  HMMA.16816.F32 R100, R8, R22, R68 ;  /* 0x000000160864723c */ /* 0x000fe40000001844 */
[----:B------:R-:W4:Y:S04]  /*13de0*/  LDSM.16.M88.4 R8, [R232+0x8100] ;  /* 0x00810000e808783b */ /* 0x000f280000000200 */
[----:B------:R-:W5:Y:S02]  /*13df0*/  LDSM.16.M88.4 R40, [R230+0x5900] ;  /* 0x00590000e628783b */ /* 0x000f640000000200 */
[C---:B------:R-:W-:Y:S02]  /*13e00*/  HMMA.16816.F32 R60, R12.reuse, R24, R60 ;  /* 0x000000180c3c723c */ /* 0x040fe4000000183c */
[----:B--2---:R-:W-:Y:S04]  /*13e10*/  LDSM.16.M88.4 R4, [R234+0xa100] ;  /* 0x00a10000ea04783b */ /* 0x004fe80000000200 */
[----:B------:R-:W2:Y:S02]  /*13e20*/  LDSM.16.M88.4 R28, [R229] ;  /* 0x00000000e51c783b */ /* 0x000ea40000000200 */
[C---:B------:R-:W-:Y:S02]  /*13e30*/  HMMA.16816.F32 R64, R12.reuse, R20, R64 ;  /* 0x000000140c40723c */ /* 0x040fe40000001840 */
[----:B------:R-:W2:Y:S04]  /*13e40*/  LDSM.16.M88.4 R24, [R229+0x800] ;  /* 0x00080000e518783b */ /* 0x000ea80000000200 */
[----:B------:R-:W0:Y:S02]  /*13e50*/  LDGDEPBAR ;  /* 0x00000000000079af */ /* 0x000e240000000000 */
[----:B------:R-:W-:Y:S02]  /*13e60*/  HMMA.16816.F32 R96, R12, R22, R96 ;  /* 0x000000160c60723c */ /* 0x000fe40000001860 */
[----:B------:R-:W2:Y:S04]  /*13e70*/  LDSM.16.M88.4 R20, [R229+0x1000] ;  /* 0x00100000e514783b */ /* 0x000ea80000000200 */
[----:B------:R-:W2:Y:S02]  /*13e80*/  LDSM.16.M88.4 R12, [R234+0x8100] ;  /* 0x00810000ea0c783b */ /* 0x000ea40000000200 */
[C---:B-1----:R-:W-:Y:S02]  /*13e90*/  HMMA.16816.F32 R72, R16.reuse, R52, R36 ;  /* 0x000000341048723c */ /* 0x042fe40000001824 */
[----:B------:R-:W1:Y:S06]  /*13ea0*/  LDSM.16.M88.4 R36, [R229+0x1800] ;  /* 0x00180000e524783b */ /* 0x000e6c0000000200 */
[C---:B------:R-:W-:Y:S08]  /*13eb0*/  HMMA.16816.F32 R68, R16.reuse, R46, R84 ;  /* 0x0000002e1044723c */ /* 0x040ff00000001854 */
[C---:B---3--:R-:W-:Y:S08]  /*13ec0*/  HMMA.16816.F32 R112, R16.reuse, R48, R56 ;  /* 0x000000301070723c */ /* 0x048ff00000001838 */
[C---:B------:R-:W-:Y:S08]  /*13ed0*/  HMMA.16816.F32 R116, R16.reuse, R44, R60 ;  /* 0x0000002c1074723c */ /* 0x040ff0000000183c */
[----:B------:R-:W-:Y:S08]  /*13ee0*/  HMMA.16816.F32 R92, R16, R54, R124 ;  /* 0x00000036105c723c */ /* 0x000ff0000000187c */
[C---:B----4-:R-:W-:Y:S08]  /*13ef0*/  HMMA.16816.F32 R84, R8.reuse, R52, R108 ;  /* 0x000000340854723c */ /* 0x050ff0000000186c */
[----:B------:R-:W-:Y:S08]  /*13f00*/  HMMA.16816.F32 R80, R8, R54, R80 ;  /* 0x000000360850723c */ /* 0x000ff00000001850 */
[C---:B-----5:R-:W-:Y:S08]  /*13f10*/  HMMA.16816.F32 R88, R16.reuse, R40, R64 ;  /* 0x000000281058723c */ /* 0x060ff00000001840 */
        /* <DEDUP_REMOVED lines=10> */
[----:B------:R-:W3:Y:S03]  /*13fc0*/  LDSM.16.M88.4 R40, [R224+0x6900] ;  /* 0x00690000e028783b */ /* 0x000ee60000000200 */
[C---:B--2---:R-:W-:Y:S08]  /*13fd0*/  HMMA.16816.F32 R96, R4.reuse, R30, R92 ;  /* 0x0000001e0460723c */ /* 0x044ff0000000185c */
[C---:B------:R-:W-:Y:S08]  /*13fe0*/  HMMA.16816.F32 R100, R4.reuse, R24, R112 ;  /* 0x000000180464723c */ /* 0x040ff00000001870 */
[----:B------:R-:W-:Y:S08]  /*13ff0*/  HMMA.16816.F32 R140, R4, R20, R116 ;  /* 0x00000014048c723c */ /* 0x000ff00000001874 */
        /* <DEDUP_REMOVED lines=12> */
[----:B------:R-:W2:Y:S03]  /*140c0*/  LDSM.16.M88.4 R16, [R224+0x7900] ;  /* 0x00790000e010783b */ /* 0x000ea60000000200 */
[C---:B------:R-:W-:Y:S01]  /*140d0*/  HMMA.16816.F32 R76, R4.reuse, R26, R76 ;  /* 0x0000001a044c723c */ /* 0x040fe2000000184c */
[----:B------:R-:W-:Y:S07]  /*140e0*/  LDSM.16.M88.4 R24, [R235+0x2800] ;  /* 0x00280000eb18783b */ /* 0x000fee0000000200 */
[C---:B------:R-:W-:Y:S01]  /*140f0*/  HMMA.16816.F32 R104, R4.reuse, R22, R68 ;  /* 0x000000160468723c */ /* 0x040fe20000001844 */
[----:B------:R-:W4:Y:S07]  /*14100*/  LDSM.16.M88.4 R20, [R233+0xc100] ;  /* 0x00c10000e914783b */ /* 0x000f2e0000000200 */
[C---:B------:R-:W-:Y:S01]  /*14110*/  HMMA.16816.F32 R72, R4.reuse, R28, R72 ;  /* 0x0000001c0448723c */ /* 0x040fe20000001848 */
[----:B------:R-:W-:Y:S07]  /*14120*/  LDSM.16.M88.4 R28, [R235+0x2000] ;  /* 0x00200000eb1c783b */ /* 0x000fee0000000200 */
[C---:B------:R-:W-:Y:S08]  /*14130*/  HMMA.16816.F32 R136, R4.reuse, R36, R88 ;  /* 0x000000240488723c */ /* 0x040ff00000001858 */
[----:B------:R-:W-:Y:S01]  /*14140*/  HMMA.16816.F32 R132, R4, R38, R56 ;  /* 0x000000260484723c */ /* 0x000fe20000001838 */
[----:B------:R-:W5:Y:S07]  /*14150*/  LDSM.16.M88.4 R4, [R233+0xe100] ;  /* 0x00e10000e904783b */ /* 0x000f6e0000000200 */
[C---:B---3--:R-:W-:Y:S08]  /*14160*/  HMMA.16816.F32 R60, R8.reuse, R40, R100 ;  /* 0x00000028083c723c */ /* 0x048ff00000001864 */
[----:B------:R-:W-:Y:S08]  /*14170*/  HMMA.16816.F32 R56, R8, R42, R76 ;  /* 0x0000002a0838723c */ /* 0x000ff0000000184c */
[C---:B-1----:R-:W-:Y:S08]  /*14180*/  HMMA.16816.F32 R36, R12.reuse, R40, R120 ;  /* 0x000000280c24723c */ /* 0x042ff00000001878 */
[----:B------:R-:W-:Y:S08]  /*14190*/  HMMA.16816.F32 R40, R12, R42, R116 ;  /* 0x0000002a0c28723c */ /* 0x000ff00000001874 */
[C---:B------:R-:W-:Y:S08]  /*141a0*/  HMMA.16816.F32 R72, R8.reuse, R48, R72 ;  /* 0x000000300848723c */ /* 0x040ff00000001848 */
[----:B------:R-:W-:Y:S08]  /*141b0*/  HMMA.16816.F32 R68, R8, R50, R96 ;  /* 0x000000320844723c */ /* 0x000ff00000001860 */
[C---:B------:R-:W-:Y:S08]  /*141c0*/  HMMA.16816.F32 R76, R12.reuse, R48, R128 ;  /* 0x000000300c4c723c */ /* 0x040ff00000001880 */
[----:B------:R-:W-:Y:S01]  /*141d0*/  HMMA.16816.F32 R64, R12, R50, R124 ;  /* 0x000000320c40723c */ /* 0x000fe2000000187c */
[----:B------:R-:W-:Y:S07]  /*141e0*/  LDSM.16.M88.4 R48, [R230+0x6100] ;  /* 0x00610000e630783b */ /* 0x000fee0000000200 */
[C---:B------:R-:W-:Y:S08]  /*141f0*/  HMMA.16816.F32 R88, R8.reuse, R32, R140 ;  /* 0x000000200858723c */ /* 0x040ff0000000188c */
[C---:B------:R-:W-:Y:S08]  /*14200*/  HMMA.16816.F32 R104, R8.reuse, R34, R104 ;  /* 0x000000220868723c */ /* 0x040ff00000001868 */
[C---:B--2---:R-:W-:Y:S08]  /*14210*/  HMMA.16816.F32 R100, R8.reuse, R16, R136 ;  /* 0x000000100864723c */ /* 0x044ff00000001888 */
        /* <DEDUP_REMOVED lines=67> */
[----:B------:R-:W-:Y:S01]  /*14650*/  UIADD3 UR5, UR12, -0x2, URZ ;  /* 0xfffffffe0c057890 */ /* 0x000fe2000fffe03f */
[----:B------:R-:W-:Y:S01]  /*14660*/  LOP3.LUT P5, RZ, R161, 0x1, RZ, 0xc0, !PT ;  /* 0x00000001a1ff7812 */ /* 0x000fe200078ac0ff */
[----:B------:R-:W-:-:S02]  /*14670*/  UIADD3 UR22, UP0, UR22, 0x80, URZ ;  /* 0x0000008016167890 */ /* 0x000fc4000ff1e03f */
[----:B------:R-:W-:Y:S02]  /*14680*/  USHF.R.S32.HI UR4, URZ, 0x1f, UR5 ;  /* 0x0000001f3f047899 */ /* 0x000fe40008011405 */
[----:B------:R-:W-:Y:S01]  /*14690*/  UIMAD UR11, UR11, UR5, URZ ;  /* 0x000000050b0b72a4 */ /* 0x000fe2000f8e023f */
[----:B------:R-:W-:Y:S01]  /*146a0*/  IMAD.WIDE.U32 R6, R154, UR5, R158 ;  /* 0x000000059a067c25 */ /* 0x000fe2000f8e009e */
[----:B------:R-:W-:Y:S02]  /*146b0*/  USHF.L.U32 UR5, UR8, 0x5, URZ ;  /* 0x0000000508057899 */ /* 0x000fe4000800063f */
[----:B------:R-:W-:Y:S02]  /*146c0*/  UIMAD UR11, UR4, UR10, UR11 ;  /* 0x0000000a040b72a4 */ /* 0x000fe4000f8e020b */
[----:B------:R-:W-:Y:S01]  /*146d0*/  LEA R4, P0, R6, c[0x0][0x1c8], 0x1 ;  /* 0x0000720006047a11 */ /* 0x000fe200078008ff */
[----:B------:R-:W-:Y:S02]  /*146e0*/  ULDC UR4, c[0x0][0x1e4] ;  /* 0x0000790000047ab9 */ /* 0x000fe40000000800 */
[----:B------:R-:W-:Y:S01]  /*146f0*/  USHF.L.U64.HI UR4, UR8, UR9, UR4 ;  /* 0x0000000908047299 */ /* 0x000fe20008010204 */
[----:B------:R-:W-:Y:S01]  /*14700*/  IADD3 R5, R7, UR11, RZ ;  /* 0x0000000b07057c10 */ /* 0x000fe2000fffe0ff */
[----:B------:R-:W-:Y:S01]  /*14710*/  IMAD.U32 R7, RZ, RZ, UR5 ;  /* 0x00000005ff077e24 */ /* 0x000fe2000f8e00ff */
[----:B------:R-:W-:-:S02]  /*14720*/  UIADD3.X UR8, URZ, UR17, URZ, UP0, !UPT ;  /* 0x000000113f087290 */ /* 0x000fc400087fe43f */
        /* <DEDUP_REMOVED lines=24> */
.L_x_1673:
[----:B---3--:R-:W-:Y:S01]  /*148b0*/  LOP3.LUT R4, R155, 0xffffffe0, RZ, 0xc0, !PT ;  /* 0xffffffe09b047812 */ /* 0x008fe200078ec0ff */
[----:B------:R-:W-:Y:S01]  /*148c0*/  UMOV UR4, 0xffffffc0 ;  /* 0xffffffc000047882 */ /* 0x000fe20000000000 */
[----:B------:R-:W-:Y:S01]  /*148d0*/  LEA.HI R6, R157, R177, RZ, 0x2 ;  /* 0x000000b19d067211 */ /* 0x000fe200078f10ff */
[----:B------:R-:W-:Y:S01]  /*148e0*/  UIMAD UR4, UR15, UR4, 0x1 ;  /* 0x000000010f0474a4 */ /* 0x000fe2000f8e0204 */
[----:B------:R-:W-:Y:S01]  /*148f0*/  SHF.R.S32.HI R5, RZ, 0x1f, R156 ;  /* 0x0000001fff057819 */ /* 0x000fe2000001149c */
[----:B------:R-:W-:Y:S01]  /*14900*/  IMAD.IADD R4, R177, 0x1, -R4 ;  /* 0x00000001b1047824 */ /* 0x000fe200078e0a04 */
[----:B------:R-:W-:Y:S01]  /*14910*/  LOP3.LUT R6, R6, 0xfffffffc, RZ, 0xc0, !PT ;  /* 0xfffffffc06067812 */ /* 0x000fe200078ec0ff */
[----:B------:R-:W-:Y:S01]  /*14920*/  STL [R1+0x98], R242 ;  /* 0x000098f201007387 */ /* 0x000fe20000100800 */
[----:B------:R-:W-:Y:S01]  /*14930*/  LEA.HI R5, R5, R156, RZ, 0x2 ;  /* 0x0000009c05057211 */ /* 0x000fe200078f10ff */
[----:B------:R-:W-:Y:S01]  /*14940*/  IMAD.SHL.U32 R225, R2, 0x2, RZ ;  /* 0x0000000202e17824 */ /* 0x000fe200078e00ff */
[----:B------:R-:W-:Y:S01]  /*14950*/  SHF.R.S32.HI R7, RZ, 0x1f, R4 ;  /* 0x0000001fff077819 */ /* 0x000fe20000011404 */
[----:B------:R-:W-:Y:S01]  /*14960*/  IMAD.IADD R6, R177, 0x1, -R6 ;  /* 0x00000001b1067824 */ /* 0x000fe200078e0a06 */
[----:B------:R-:W-:Y:S01]  /*14970*/  LOP3.LUT R8, R5, 0xffffffc, RZ, 0xc0, !PT ;  /* 0x0ffffffc05087812 */ /* 0x000fe200078ec0ff */
[----:B------:R-:W-:Y:S01]  /*14980*/  STL [R1+0x94], R241 ;  /* 0x000094f101007387 */ /* 0x000fe20000100800 */
[----:B------:R-:W-:Y:S01]  /*14990*/  LEA.HI R7, R7, R4, RZ, 0x2 ;  /* 0x0000000407077211 */ /* 0x000fe200078f10ff */
[--C-:B------:R-:W-:Y:S01]  /*149a0*/  IMAD R226, R3, 0x2, R225.reuse ;  /* 0x0000000203e27824 */ /* 0x100fe200078e02e1 */
[----:B------:R-:W-:Y:S01]  /*149b0*/  LEA.HI R5, R6, R6, RZ, 0x1 ;  /* 0x0000000606057211 */ /* 0x000fe200078f08ff */
[----:B------:R-:W-:Y:S01]  /*149c0*/  IMAD.IADD R9, R156, 0x1, -R8 ;  /* 0x000000019c097824 */ /* 0x000fe200078e0a08 */
[----:B------:R-:W-:Y:S01]  /*149d0*/  LEA.HI.SX32 R8, R7, UR18, 0x1e ;  /* 0x0000001207087c11 */ /* 0x000fe2000f8ff2ff */
[----:B------:R-:W-:Y:S01]  /*149e0*/  STL [R1+0x90], R240 ;  /* 0x000090f001007387 */ /* 0x000fe20000100800 */
[C---:B------:R-:W-:Y:S01]  /*149f0*/  SHF.L.U32 R10, R5.reuse, 0x5, RZ ;  /* 0x00000005050a7819 */ /* 0x040fe200000006ff */
[----:B------:R-:W-:Y:S01]  /*14a00*/  IMAD R228, R0, 0x2, R225 ;  /* 0x0000000200e47824 */ /* 0x000fe200078e02e1 */
[----:B------:R-:W-:Y:S01]  /*14a10*/  LOP3.LUT R5, R5, 0x1ffffffe, RZ, 0xc0, !PT ;  /* 0x1ffffffe05057812 */ /* 0x000fe200078ec0ff */
[----:B------:R-:W-:Y:S01]  /*14a20*/  IMAD R9, R9, 0x10, R8 ;  /* 0x0000001009097824 */ /* 0x000fe200078e0208 */
[----:B------:R-:W-:Y:S01]  /*14a30*/  LOP3.LUT R8, R10, 0xffffffc0, RZ, 0xc0, !PT ;  /* 0xffffffc00a087812 */ /* 0x000fe200078ec0ff */
[----:B------:R-:W-:Y:S01]  /*14a40*/  STL [R1+0x8c], R239 ;  /* 0x00008cef01007387 */ /* 0x000fe20000100800 */
[----:B------:R-:W-:Y:S01]  /*14a50*/  PLOP3.LUT P1, PT, PT, PT, UP2, 0x80, 0x0 ;  /* 0x000000000000781c */ /* 0x000fe20003f2f028 */
[----:B------:R-:W-:Y:S01]  /*14a60*/  IMAD.IADD R6, R6, 0x1, -R5 ;  /* 0x0000000106067824 */ /* 0x000fe200078e0a05 */
[----:B------:R-:W-:Y:S01]  /*14a70*/  PLOP3.LUT P0, PT, PT, PT, UP2, 0x80, 0x0 ;  /* 0x000000000000781c */ /* 0x000fe20003f0f028 */
[----:B------:R-:W-:Y:S01]  /*14a80*/  IMAD.IADD R5, R8, 0x1, R9 ;  /* 0x0000000108057824 */ /* 0x000fe200078e0209 */
[----:B------:R-:W-:Y:S01]  /*14a90*/  LOP3.LUT R7, R7, 0x7ffffffc, RZ, 0xc0, !PT ;  /* 0x7ffffffc07077812 */ /* 0x000fe200078ec0ff */
[----:B------:R-:W-:Y:S01]  /*14aa0*/  STL [R1+0x88], R238 ;  /* 0x000088ee01007387 */ /* 0x000fe20000100800 */
[----:B------:R-:W-:-:S02]  /*14ab0*/  LEA R227, R0, R226, 0x1 ;  /* 0x000000e200e37211 */ /* 0x000fc400078e08ff */
[----:B------:R-:W-:Y:S01]  /*14ac0*/  LEA R11, R6, R5, 0x3 ;  /* 0x00000005060b7211 */ /* 0x000fe200078e18ff */
[----:B------:R-:W-:Y:S01]  /*14ad0*/  IMAD.IADD R4, R4, 0x1, -R7 ;  /* 0x0000000104047824 */ /* 0x000fe200078e0a07 */
[----:B------:R-:W-:Y:S01]  /*14ae0*/  STL [R1+0x84], R237 ;  /* 0x000084ed01007387 */ /* 0x000fe20000100800 */
[----:B------:R-:W-:Y:S01]  /*14af0*/  IMAD.U32 R7, RZ, RZ, UR4 ;  /* 0x00000004ff077e24 */ /* 0x000fe2000f8e00ff */
[----:B------:R-:W-:Y:S01]  /*14b00*/  ULDC.64 UR4, c[0x0][0x2c8] ;  /* 0x0000b20000047ab9 */ /* 0x000fe20000000a00 */
[----:B------:R-:W-:Y:S01]  /*14b10*/  @P1 IMAD.HI.U32 R5, R11, c[0x0][0x2c8], RZ ;  /* 0x0000b2000b051a27 */ /* 0x000fe200078e00ff */
[----:B------:R-:W-:Y:S01]  /*14b20*/  SHF.L.U32 R10, R4, 0x1, RZ ;  /* 0x00000001040a7819 */ /* 0x000fe200000006ff */
[----:B------:R-:W-:Y:S02]  /*14b30*/  STL [R1+0x80], R236 ;  /* 0x000080ec01007387 */ /* 0x000fe40000100800 */
[----:B------:R-:W-:Y:S01]  /*14b40*/  IMAD.MOV.U32 R6, RZ, RZ, R11 ;  /* 0x000000ffff067224 */ /* 0x000fe200078e000b */
[----:B------:R-:W-:Y:S01]  /*14b50*/  @P0 SHF.R.U32.HI R6, RZ, c[0x0][0x2cc], R5 ;  /* 0x0000b300ff060a19 */ /* 0x000fe20000011605 */
[----:B------:R-:W-:Y:S01]  /*14b60*/  STL [R1+0x7c], R235 ;  /* 0x00007ceb01007387 */ /* 0x000fe20000100800 */
[----:B------:R-:W-:-:S03]  /*14b70*/  IADD3 R4, -R10, UR13, R7 ;  /* 0x0000000d0a047c10 */ /* 0x000fc6000fffe107 */
[----:B------:R-:W1:Y:S01]  /*14b80*/  SHFL.IDX PT, R5, R6, 0x2, 0x1c1f ;  /* 0x005c1f0006057f89 */ /* 0x000e6200000e0000 */
[----:B------:R-:W-:-:S03]  /*14b90*/  IADD3 R9, R4, -UR24, RZ ;  /* 0x8000001804097c10 */ /* 0x000fc6000fffe0ff */
[----:B------:R-:W-:Y:S04]  /*14ba0*/  STL [R1+0x78], R234 ;  /* 0x000078ea01007387 */ /* 0x000fe80000100800 */
[----:B------:R-:W2:Y:S04]  /*14bb0*/  SHFL.IDX PT, R8, R6, 0x3, 0x1c1f ;  /* 0x007c1f0006087f89 */ /* 0x000ea800000e0000 */
[----:B------:R-:W-:Y:S04]  /*14bc0*/  STL [R1+0x74], R233 ;  /* 0x000074e901007387 */ /* 0x000fe80000100800 */
[----:B------:R-:W-:Y:S04]  /*14bd0*/  STL [R1+0x70], R232 ;  /* 0x000070e801007387 */ /* 0x000fe80000100800 */
[----:B------:R-:W-:Y:S04]  /*14be0*/  STL [R1+0x6c], R231 ;  /* 0x00006ce701007387 */ /* 0x000fe80000100800 */
[----:B------:R-:W-:Y:S01]  /*14bf0*/  STL [R1+0x68], R230 ;  /* 0x000068e601007387 */ /* 0x000fe20000100800 */
[----:B-1----:R-:W-:-:S03]  /*14c00*/  IMAD.IADD R5, R9, 0x1, R5 ;  /* 0x0000000109057824 */ /* 0x002fc600078e0205 */
[----:B------:R-:W-:Y:S04]  /*14c10*/  STL [R1+0x64], R229 ;  /* 0x000064e501007387 */ /* 0x000fe80000100800 */
[----:B------:R-:W-:Y:S01]  /*14c20*/  STL [R1+0x60], R224 ;  /* 0x000060e001007387 */ /* 0x000fe20000100800 */
[----:B--2---:R-:W-:-:S03]  /*14c30*/  IMAD.IADD R4, R9, 0x1, R8 ;  /* 0x0000000109047824 */ /* 0x004fc600078e0208 */
[----:B------:R1:W-:Y:S04]  /*14c40*/  STL [R1+0x20], R11 ;  /* 0x0000200b01007387 */ /* 0x0003e80000100800 */
[----:B------:R-:W-:Y:S04]  /*14c50*/  STL [R1+0x3c], R10 ;  /* 0x00003c0a01007387 */ /* 0x000fe80000100800 */
[----:B------:R-:W-:Y:S04]  /*14c60*/  LDSM.16.MT88.4 R104, [R226+0x2100] ;  /* 0x00210000e268783b */ /* 0x000fe80000004200 */
[----:B------:R-:W-:Y:S04]  /*14c70*/  LDSM.16.MT88.4 R112, [R228+0x2100] ;  /* 0x00210000e470783b */ /* 0x000fe80000004200 */
[----:B------:R-:W-:Y:S04]  /*14c80*/  LDSM.16.MT88.4 R116, [R227+0x2100] ;  /* 0x00210000e374783b */ /* 0x000fe80000004200 */
[----:B------:R-:W0:Y:S01]  /*14c90*/  LDGDEPBAR ;  /* 0x00000000000079af */ /* 0x000e220000000000 */
[----:B-1----:R-:W-:-:S04]  /*14ca0*/  IADD3 R11, -R10, UR19, RZ ;  /* 0x000000130a0b7c10 */ /* 0x002fc8000fffe1ff */
        /* <DEDUP_REMOVED lines=22> */
[----:B------:R-:W-:Y:S02]  /*14e10*/  ISETP.GT.AND P1, PT, R4, 0x8, PT ;  /* 0x000000080400780c */ /* 0x000fe40003f24270 */
[----:B------:R-:W-:-:S02]  /*14e20*/  FSEL R18, R103, -INF , P0 ;  /* 0xff80000067127808 */ /* 0x000fc40000000000 */
[----:B------:R-:W-:Y:S01]  /*14e30*/  ISETP.GT.AND P2, PT, R5, 0x19, PT ;  /* 0x000000190500780c */ /* 0x000fe20003f44270 */
[----:B------:R-:W-:Y:S01]  /*14e40*/  LDSM.16.MT88.4 R100, [R225+0x2100] ;  /* 0x00210000e164783b */ /* 0x000fe20000004200 */
[----:B------:R-:W-:Y:S02]  /*14e50*/  FSEL R23, R88, -INF , P3 ;  /* 0xff80000058177808 */ /* 0x000fe40001800000 */
[----:B------:R-:W-:Y:S02]  /*14e60*/  FMNMX.FTZ R7, R22, R7, !PT ;  /* 0x0000000716077209 */ /* 0x000fe40007810000 */
[----:B------:R-:W-:Y:S02]  /*14e70*/  ISETP.GT.AND P0, PT, R4, 0x9, PT ;  /* 0x000000090400780c */ /* 0x000fe40003f04270 */
[----:B------:R-:W-:Y:S02]  /*14e80*/  FSEL R19, R98, -INF , P1 ;  /* 0xff80000062137808 */ /* 0x000fe40000800000 */
[----:B------:R-:W-:-:S02]  /*14e90*/  ISETP.GT.AND P1, PT, R4, 0x10, PT ;  /* 0x000000100400780c */ /* 0x000fc40003f24270 */
        /* <DEDUP_REMOVED lines=8> */
[----:B------:R-:W-:Y:S02]  /*14f20*/  ISETP.GT.AND P1, PT, R4, 0x18, PT ;  /* 0x000000180400780c */ /* 0x000fe40003f24270 */
        /* <DEDUP_REMOVED lines=19> */
[C---:B------:R-:W-:Y:S02]  /*15060*/  ISETP.GT.AND P4, PT, R5.reuse, 0x31, PT ;  /* 0x000000310500780c */ /* 0x040fe40003f84270 */
[C---:B------:R-:W-:Y:S02]  /*15070*/  ISETP.GT.AND P3, PT, R5.reuse, 0x38, PT ;  /* 0x000000380500780c */ /* 0x040fe40003f64270 */
[----:B------:R-:W-:Y:S02]  /*15080*/  ISETP.GT.AND P2, PT, R5, 0x39, PT ;  /* 0x000000390500780c */ /* 0x000fe40003f44270 */
[----:B------:R-:W-:Y:S02]  /*15090*/  FSEL R179, R81, -INF , P0 ;  /* 0xff80000051b37808 */ /* 0x000fe40000000000 */
[----:B------:R-:W-:Y:S02]  /*150a0*/  FMNMX.FTZ R5, R38, R8, !PT ;  /* 0x0000000826057209 */ /* 0x000fe40007810000 */
[----:B------:R-:W-:-:S02]  /*150b0*/  FMNMX.FTZ R7, R176, R7, !PT ;  /* 0x00000007b0077209 */ /* 0x000fc40007810000 */
[----:B------:R-:W-:Y:S02]  /*150c0*/  ISETP.GT.AND P1, PT, R4, 0x20, PT ;  /* 0x000000200400780c */ /* 0x000fe40003f24270 */
[----:B------:R-:W-:Y:S02]  /*150d0*/  FSEL R238, R76, -INF , P5 ;  /* 0xff8000004cee7808 */ /* 0x000fe40002800000 */
[----:B------:R-:W-:Y:S02]  /*150e0*/  FMNMX.FTZ R5, R39, R5, !PT ;  /* 0x0000000527057209 */ /* 0x000fe40007810000 */
[----:B------:R-:W-:Y:S02]  /*150f0*/  FMNMX.FTZ R7, R179, R7, !PT ;  /* 0x00000007b3077209 */ /* 0x000fe40007810000 */
[----:B------:R-:W-:Y:S02]  /*15100*/  ISETP.GT.AND P0, PT, R4, 0x21, PT ;  /* 0x000000210400780c */ /* 0x000fe40003f04270 */
[----:B------:R-:W-:-:S02]  /*15110*/  FSEL R171, R86, -INF , P1 ;  /* 0xff80000056ab7808 */ /* 0x000fc40000800000 */
        /* <DEDUP_REMOVED lines=8> */
[----:B------:R-:W-:Y:S02]  /*151a0*/  ISETP.GT.AND P0, PT, R4, 0x29, PT ;  /* 0x000000290400780c */ /* 0x000fe40003f04270 */
[----:B------:R-:W-:Y:S02]  /*151b0*/  FSEL R237, R65, -INF , P2 ;  /* 0xff80000041ed7808 */ /* 0x000fe40001000000 */
[----:B------:R-:W-:Y:S02]  /*151c0*/  FSEL R169, R82, -INF , P1 ;  /* 0xff80000052a97808 */ /* 0x000fe40000800000 */
[----:B------:R-:W-:-:S02]  /*151d0*/  FMNMX.FTZ R5, R170, R5, !PT ;  /* 0x00000005aa057209 */ /* 0x000fc40007810000 */
[----:B------:R-:W-:Y:S02]  /*151e0*/  FMNMX.FTZ R7, R189, R7, !PT ;  /* 0x00000007bd077209 */ /* 0x000fe40007810000 */
[----:B------:R-:W-:Y:S02]  /*151f0*/  FSEL R168, R83, -INF , P0 ;  /* 0xff80000053a87808 */ /* 0x000fe40000000000 */
[C---:B------:R-:W-:Y:S01]  /*15200*/  ISETP.GT.AND P1, PT, R4.reuse, 0x30, PT ;  /* 0x000000300400780c */ /* 0x040fe20003f24270 */
[----:B------:R-:W-:Y:S01]  /*15210*/  LDSM.16.MT88.4 R80, [R225+0x100] ;  /* 0x00010000e150783b */ /* 0x000fe20000004200 */
[----:B------:R-:W-:Y:S02]  /*15220*/  FMNMX.FTZ R5, R169, R5, !PT ;  /* 0x00000005a9057209 */ /* 0x000fe40007810000 */
[----:B------:R-:W-:Y:S02]  /*15230*/  FMNMX.FTZ R7, R237, R7, !PT ;  /* 0x00000007ed077209 */ /* 0x000fe40007810000 */
[----:B------:R-:W-:-:S02]  /*15240*/  ISETP.GT.AND P0, PT, R4, 0x31, PT ;  /* 0x000000310400780c */ /* 0x000fc40003f04270 */
[----:B------:R-:W-:Y:S01]  /*15250*/  FSEL R229, R78, -INF , P1 ;  /* 0xff8000004ee57808 */ /* 0x000fe20000800000 */
[----:B------:R-:W1:Y:S01]  /*15260*/  SHFL.BFLY PT, R10, R7, 0x2, 0x1f ;  /* 0x0c401f00070a7f89 */ /* 0x000e6200000e0000 */
[----:B------:R-:W-:Y:S02]  /*15270*/  FMNMX.FTZ R5, R168, R5, !PT ;  /* 0x00000005a8057209 */ /* 0x000fe40007810000 */
[----:B------:R-:W-:Y:S02]  /*15280*/  FSEL R224, R79, -INF , P0 ;  /* 0xff8000004fe07808 */ /* 0x000fe40000000000 */
[C---:B------:R-:W-:Y:S02]  /*15290*/  ISETP.GT.AND P1, PT, R4.reuse, 0x38, PT ;  /* 0x000000380400780c */ /* 0x040fe40003f24270 */
[----:B------:R-:W-:Y:S02]  /*152a0*/  FMNMX.FTZ R5, R229, R5, !PT ;  /* 0x00000005e5057209 */ /* 0x000fe40007810000 */
[----:B------:R-:W-:-:S02]  /*152b0*/  ISETP.GT.AND P0, PT, R4, 0x39, PT ;  /* 0x000000390400780c */ /* 0x000fc40003f04270 */
[----:B------:R-:W-:Y:S02]  /*152c0*/  FSEL R236, R66, -INF , P1 ;  /* 0xff80000042ec7808 */ /* 0x000fe40000800000 */
[----:B------:R-:W-:Y:S02]  /*152d0*/  FMNMX.FTZ R5, R224, R5, !PT ;  /* 0x00000005e0057209 */ /* 0x000fe40007810000 */
[----:B------:R-:W-:Y:S02]  /*152e0*/  FSEL R181, R67, -INF , P0 ;  /* 0xff80000043b57808 */ /* 0x000fe40000000000 */
[----:B------:R-:W-:Y:S01]  /*152f0*/  FMNMX.FTZ R5, R236, R5, !PT ;  /* 0x00000005ec057209 */ /* 0x000fe20007810000 */
[----:B------:R-:W-:Y:S03]  /*15300*/  LDSM.16.MT88.4 R64, [R226+0x2900] ;  /* 0x00290000e240783b */ /* 0x000fe60000004200 */
[----:B------:R-:W-:-:S02]  /*15310*/  FMNMX.FTZ R5, R181, R5, !PT ;  /* 0x00000005b5057209 */ /* 0x000fc40007810000 */
        /* <DEDUP_REMOVED lines=10> */
[----:B------:R-:W-:-:S05]  /*153c0*/  FSEL R13, R4, RZ, P0 ;  /* 0x000000ff040d7208 */ /* 0x000fca0000000000 */
[----:B------:R-:W-:-:S04]  /*153d0*/  FFMA.FTZ R4, R12, c[0x0][0x2d0], -R13 ;  /* 0x0000b4000c047a23 */ /* 0x000fc8000001080d */
[----:B------:R4:W-:Y:S01]  /*153e0*/  MUFU.EX2 R234, R4 ;  /* 0x0000000400ea7308 */ /* 0x0009e20000000800 */
[----:B-1----:R-:W-:Y:S01]  /*153f0*/  FMNMX.FTZ R182, R5, R8, !PT ;  /* 0x0000000805b67209 */ /* 0x002fe20007810000 */
[----:B------:R-:W-:Y:S01]  /*15400*/  FFMA.FTZ R5, R15, c[0x0][0x2d0], -R13 ;  /* 0x0000b4000f057a23 */ /* 0x000fe2000001080d */
[----:B--2---:R-:W-:-:S05]  /*15410*/  IADD3 R2, R9, R7, RZ ;  /* 0x0000000709027210 */ /* 0x004fca0007ffe0ff */
[----:B------:R3:W-:Y:S01]  /*15420*/  MUFU.EX2 R192, R5 ;  /* 0x0000000500c07308 */ /* 0x0007e20000000800 */
[----:B------:R-:W-:Y:S02]  /*15430*/  FSETP.NEU.FTZ.AND P0, PT, R182, -INF , PT ;  /* 0xff800000b600780b */ /* 0x000fe40003f1d000 */
[----:B------:R-:W-:Y:S01]  /*15440*/  IMNMX R3, R11, R2, PT ;  /* 0x000000020b037217 */ /* 0x000fe20003800200 */
[----:B----4-:R-:W-:-:S03]  /*15450*/  FFMA.FTZ R4, R14, c[0x0][0x2d0], -R13 ;  /* 0x0000b4000e047a23 */ /* 0x010fc6000001080d */
[C---:B------:R-:W-:Y:S02]  /*15460*/  ISETP.GT.AND P3, PT, R3.reuse, RZ, PT ;  /* 0x000000ff0300720c */ /* 0x040fe40003f64270 */
[C---:B------:R-:W-:Y:S01]  /*15470*/  ISETP.GT.AND P2, PT, R3.reuse, 0x1, PT ;  /* 0x000000010300780c */ /* 0x040fe20003f44270 */
[----:B------:R1:W2:Y:S01]  /*15480*/  MUFU.EX2 R233, R4 ;  /* 0x0000000400e97308 */ /* 0x0002a20000000800 */
[----:B------:R-:W-:Y:S02]  /*15490*/  ISETP.GT.AND P5, PT, R3, 0x30, PT ;  /* 0x000000300300780c */ /* 0x000fe40003fa4270 */
[----:B------:R-:W-:Y:S02]  /*154a0*/  FSEL R24, R61, -INF , P2 ;  /* 0xff8000003d187808 */ /* 0x000fe40001000000 */
[----:B------:R-:W-:Y:S01]  /*154b0*/  ISETP.GT.AND P2, PT, R3, 0x9, PT ;  /* 0x000000090300780c */ /* 0x000fe20003f44270 */
[----:B---3--:R-:W-:Y:S01]  /*154c0*/  IMAD.IADD R5, R9, 0x1, R6 ;  /* 0x0000000109057824 */ /* 0x008fe200078e0206 */
[----:B------:R-:W-:-:S02]  /*154d0*/  ISETP.GT.AND P4, PT, R3, 0x31, PT ;  /* 0x000000310300780c */ /* 0x000fc40003f84270 */
[----:B------:R-:W-:Y:S02]  /*154e0*/  FSEL R246, R164, -INF , P5 ;  /* 0xff800000a4f67808 */ /* 0x000fe40002800000 */
[----:B------:R-:W-:Y:S02]  /*154f0*/  IMNMX R2, R11, R5, PT ;  /* 0x000000050b027217 */ /* 0x000fe40003800200 */
[----:B------:R-:W-:Y:S02]  /*15500*/  FSEL R245, R165, -INF , P4 ;  /* 0xff800000a5f57808 */ /* 0x000fe40002000000 */
[----:B------:R-:W-:Y:S01]  /*15510*/  ISETP.GT.AND P1, PT, R2, RZ, PT ;  /* 0x000000ff0200720c */ /* 0x000fe20003f24270 */
[----:B-1----:R-:W-:Y:S01]  /*15520*/  FMUL.FTZ R4, R182, c[0x0][0x2d0] ;  /* 0x0000b400b6047a20 */ /* 0x002fe20000410000 */
[----:B------:R-:W-:Y:S02]  /*15530*/  ISETP.GT.AND P5, PT, R2, 0x28, PT ;  /* 0x000000280200780c */ /* 0x000fe40003fa4270 */
[----:B------:R-:W-:-:S02]  /*15540*/  FSEL R30, R62, -INF , P1 ;  /* 0xff8000003e1e7808 */ /* 0x000fc40000800000 */
[----:B------:R-:W-:Y:S01]  /*15550*/  FSEL R12, R4, RZ, P0 ;  /* 0x000000ff040c7208 */ /* 0x000fe20000000000 */
[----:B------:R-:W-:Y:S01]  /*15560*/  FFMA.FTZ R4, R16, c[0x0][0x2d0], -R13 ;  /* 0x0000b40010047a23 */ /* 0x000fe2000001080d */
[C---:B------:R-:W-:Y:S02]  /*15570*/  ISETP.GT.AND P0, PT, R2.reuse, 0x1, PT ;  /* 0x000000010200780c */ /* 0x040fe40003f04270 */
[----:B------:R-:W-:Y:S01]  /*15580*/  ISETP.GT.AND P1, PT, R2, 0x8, PT ;  /* 0x000000080200780c */ /* 0x000fe20003f24270 */
[----:B------:R1:W3:Y:S01]  /*15590*/  MUFU.EX2 R183, R4 ;  /* 0x0000000400b77308 */ /* 0x0002e20000000800 */
[----:B------:R-:W-:Y:S01]  /*155a0*/  FFMA.FTZ R0, R20, c[0x0][0x2d0], -R12 ;  /* 0x0000b40014007a23 */ /* 0x000fe2000001080c */
[----:B------:R-:W-:Y:S02]  /*155b0*/  FSEL R32, R63, -INF , P0 ;  /* 0xff8000003f207808 */ /* 0x000fe40000000000 */
[----:B------:R-:W-:Y:S02]  /*155c0*/  ISETP.GT.AND P0, PT, R2, 0x9, PT ;  /* 0x000000090200780c */ /* 0x000fe40003f04270 */
[----:B------:R-:W-:-:S02]  /*155d0*/  FSEL R28, R58, -INF , P1 ;  /* 0xff8000003a1c7808 */ /* 0x000fc40000800000 */
[----:B------:R4:W-:Y:S01]  /*155e0*/  MUFU.EX2 R191, R0 ;  /* 0x0000000000bf7308 */ /* 0x0009e20000000800 */
[----:B------:R-:W-:Y:S02]  /*155f0*/  FSEL R29, R59, -INF , P0 ;  /* 0xff8000003b1d7808 */ /* 0x000fe40000000000 */
[C---:B------:R-:W-:Y:S02]  /*15600*/  ISETP.GT.AND P0, PT, R2.reuse, 0x11, PT ;  /* 0x000000110200780c */ /* 0x040fe40003f04270 */
[----:B------:R-:W-:Y:S02]  /*15610*/  ISETP.GT.AND P1, PT, R2, 0x10, PT ;  /* 0x000000100200780c */ /* 0x000fe40003f24270 */
[----:B------:R-:W-:Y:S01]  /*15620*/  FSEL R33, R55, -INF , P0 ;  /* 0xff80000037217808 */ /* 0x000fe20000000000 */
[----:B-1----:R-:W-:Y:S01]  /*15630*/  FFMA.FTZ R4, R17, c[0x0][0x2d0], -R12 ;  /* 0x0000b40011047a23 */ /* 0x002fe2000001080c */
[----:B------:R-:W-:Y:S02]  /*15640*/  FSEL R17, R60, -INF , P3 ;  /* 0xff8000003c117808 */ /* 0x000fe40001800000 */
[----:B------:R-:W-:Y:S01]  /*15650*/  ISETP.GT.AND P3, PT, R3, 0x8, PT ;  /* 0x000000080300780c */ /* 0x000fe20003f64270 */
[----:B------:R1:W-:Y:S01]  /*15660*/  MUFU.EX2 R235, R4 ;  /* 0x0000000400eb7308 */ /* 0x0003e20000000800 */
[----:B------:R-:W-:Y:S01]  /*15670*/  ISETP.GT.AND P0, PT, R2, 0x19, PT ;  /* 0x000000190200780c */ /* 0x000fe20003f04270 */
[----:B------:R-:W-:Y:S01]  /*15680*/  LDSM.16.MT88.4 R60, [R225+0x900] ;  /* 0x00090000e13c783b */ /* 0x000fe20000004200 */
[----:B------:R-:W-:-:S02]  /*15690*/  FSEL R16, R56, -INF , P3 ;  /* 0xff80000038107808 */ /* 0x000fc40001800000 */
[----:B----4-:R-:W-:Y:S02]  /*156a0*/  FMNMX.FTZ R0, R17, R24, !PT ;  /* 0x0000001811007209 */ /* 0x010fe40007810000 */
[----:B------:R-:W-:Y:S02]  /*156b0*/  ISETP.GT.AND P3, PT, R3, 0x10, PT ;  /* 0x000000100300780c */ /* 0x000fe40003f64270 */
[----:B------:R-:W-:Y:S02]  /*156c0*/  FMNMX.FTZ R0, R16, R0, !PT ;  /* 0x0000000010007209 */ /* 0x000fe40007810000 */
[----:B------:R-:W-:Y:S02]  /*156d0*/  FSEL R35, R47, -INF , P0 ;  /* 0xff8000002f237808 */ /* 0x000fe40000000000 */
[----:B------:R-:W-:Y:S02]  /*156e0*/  FSEL R31, R54, -INF , P1 ;  /* 0xff800000361f7808 */ /* 0x000fe40000800000 */
[----:B------:R-:W-:Y:S01]  /*156f0*/  ISETP.GT.AND P0, PT, R3, 0x28, PT ;  /* 0x000000280300780c */ /* 0x000fe20003f04270 */
[----:B-1----:R-:W-:Y:S01]  /*15700*/  FFMA.FTZ R4, R18, c[0x0][0x2d0], -R12 ;  /* 0x0000b40012047a23 */ /* 0x002fe2000001080c */
[----:B------:R-:W-:-:S02]  /*15710*/  FSEL R18, R57, -INF , P2 ;  /* 0xff80000039127808 */ /* 0x000fc40001000000 */
[----:B------:R-:W-:Y:S01]  /*15720*/  ISETP.GT.AND P2, PT, R3, 0x11, PT ;  /* 0x000000110300780c */ /* 0x000fe20003f44270 */
[----:B------:R1:W4:Y:S01]  /*15730*/  MUFU.EX2 R188, R4 ;  /* 0x0000000400bc7308 */ /* 0x0003220000000800 */
[----:B------:R-:W-:Y:S01]  /*15740*/  FMNMX.FTZ R0, R18, R0, !PT ;  /* 0x0000000012007209 */ /* 0x000fe20007810000 */
[----:B------:R-:W-:Y:S01]  /*15750*/  LDSM.16.MT88.4 R56, [R227+0x900] ;  /* 0x00090000e338783b */ /* 0x000fe20000004200 */
[----:B------:R-:W-:Y:S02]  /*15760*/  FSEL R25, R53, -INF , P2 ;  /* 0xff80000035197808 */ /* 0x000fe40001000000 */
[----:B------:R-:W-:Y:S02]  /*15770*/  ISETP.GT.AND P2, PT, R3, 0x19, PT ;  /* 0x000000190300780c */ /* 0x000fe40003f44270 */
[----:B------:R-:W-:Y:S02]  /*15780*/  ISETP.GT.AND P1, PT, R2, 0x18, PT ;  /* 0x000000180200780c */ /* 0x000fe40003f24270 */
[----:B------:R-:W-:-:S02]  /*15790*/  FSEL R27, R45, -INF , P2 ;  /* 0xff8000002d1b7808 */ /* 0x000fc40001000000 */
[----:B------:R-:W-:Y:S02]  /*157a0*/  ISETP.GT.AND P2, PT, R3, 0x20, PT ;  /* 0x000000200300780c */ /* 0x000fe40003f44270 */
[----:B------:R-:W-:Y:S02]  /*157b0*/  FSEL R160, R72, -INF , P0 ;  /* 0xff80000048a07808 */ /* 0x000fe40000000000 */
[----:B------:R-:W-:Y:S01]  /*157c0*/  FSEL R34, R46, -INF , P1 ;  /* 0xff8000002e227808 */ /* 0x000fe20000800000 */
[----:B-1----:R-:W-:Y:S01]  /*157d0*/  FFMA.FTZ R4, R19, c[0x0][0x2d0], -R12 ;  /* 0x0000b40013047a23 */ /* 0x002fe2000001080c */
[----:B------:R-:W-:Y:S02]  /*157e0*/  FSEL R19, R52, -INF , P3 ;  /* 0xff80000034137808 */ /* 0x000fe40001800000 */
[----:B------:R-:W-:Y:S01]  /*157f0*/  ISETP.GT.AND P3, PT, R3, 0x18, PT ;  /* 0x000000180300780c */ /* 0x000fe20003f64270 */
[----:B------:R1:W1:Y:S01]  /*15800*/  MUFU.EX2 R230, R4 ;  /* 0x0000000400e67308 */ /* 0x0002620000000800 */
[----:B------:R-:W-:Y:S01]  /*15810*/  FMNMX.FTZ R0, R19, R0, !PT ;  /* 0x0000000013007209 */ /* 0x000fe20007810000 */
[----:B------:R-:W-:Y:S01]  /*15820*/  LDSM.16.MT88.4 R52, [R228+0x2900] ;  /* 0x00290000e434783b */ /* 0x000fe20000004200 */
[----:B------:R-:W-:-:S02]  /*15830*/  FSEL R26, R44, -INF , P3 ;  /* 0xff8000002c1a7808 */ /* 0x000fc40001800000 */
[----:B------:R-:W-:Y:S01]  /*15840*/  FMNMX.FTZ R0, R25, R0, !PT ;  /* 0x0000000019007209 */ /* 0x000fe20007810000 */
[----:B------:R-:W-:Y:S01]  /*15850*/  LDSM.16.MT88.4 R44, [R226+0x900] ;  /* 0x00090000e22c783b */ /* 0x000fe20000004200 */
[----:B------:R-:W-:Y:S02]  /*15860*/  ISETP.GT.AND P0, PT, R2, 0x20, PT ;  /* 0x000000200200780c */ /* 0x000fe40003f04270 */
[----:B------:R-:W-:Y:S02]  /*15870*/  FMNMX.FTZ R0, R26, R0, !PT ;  /* 0x000000001a007209 */ /* 0x000fe40007810000 */
[----:B------:R-:W-:Y:S02]  /*15880*/  ISETP.GT.AND P1, PT, R3, 0x21, PT ;  /* 0x000000210300780c */ /* 0x000fe40003f24270 */
[----:B------:R-:W-:Y:S02]  /*15890*/  FSEL R162, R68, -INF , P2 ;  /* 0xff80000044a27808 */ /* 0x000fe40001000000 */
[----:B------:R-:W-:Y:S01]  /*158a0*/  FMNMX.FTZ R0, R27, R0, !PT ;  /* 0x000000001b007209 */ /* 0x000fe20007810000 */
[----:B-1----:R-:W-:Y:S01]  /*158b0*/  FFMA.FTZ R4, R22, c[0x0][0x2d0], -R13 ;  /* 0x0000b40016047a23 */ /* 0x002fe2000001080d */
[----:B------:R-:W-:-:S02]  /*158c0*/  FSEL R139, R70, -INF , P0 ;  /* 0xff800000468b7808 */ /* 0x000fc40000000000 */
[----:B------:R-:W-:Y:S01]  /*158d0*/  ISETP.GT.AND P3, PT, R3, 0x29, PT ;  /* 0x000000290300780c */ /* 0x000fe20003f64270 */
[----:B------:R-:W-:Y:S01]  /*158e0*/  MUFU.EX2 R252, R4 ;  /* 0x0000000400fc7308 */ /* 0x000fe20000000800 */
[----:B------:R-:W-:Y:S02]  /*158f0*/  FSEL R161, R69, -INF , P1 ;  /* 0xff80000045a17808 */ /* 0x000fe40000800000 */
[----:B------:R-:W-:Y:S02]  /*15900*/  FMNMX.FTZ R0, R162, R0, !PT ;  /* 0x00000000a2007209 */ /* 0x000fe40007810000 */
[C---:B------:R-:W-:Y:S02]  /*15910*/  ISETP.GT.AND P2, PT, R3.reuse, 0x38, PT ;  /* 0x000000380300780c */ /* 0x040fe40003f44270 */
[----:B------:R-:W-:Y:S01]  /*15920*/  ISETP.GT.AND P0, PT, R3, 0x39, PT ;  /* 0x000000390300780c */ /* 0x000fe20003f04270 */
[----:B------:R-:W-:Y:S01]  /*15930*/  FFMA.FTZ R3, R21, c[0x0][0x2d0], -R13 ;  /* 0x0000b40015037a23 */ /* 0x000fe2000001080d */
[----:B------:R-:W-:-:S02]  /*15940*/  FMNMX.FTZ R0, R161, R0, !PT ;  /* 0x00000000a1007209 */ /* 0x000fc40007810000 */
[----:B------:R-:W-:Y:S01]  /*15950*/  FSEL R163, R73, -INF , P3 ;  /* 0xff80000049a37808 */ /* 0x000fe20001800000 */
[----:B------:R1:W1:Y:S01]  /*15960*/  MUFU.EX2 R240, R3 ;  /* 0x0000000300f07308 */ /* 0x0002620000000800 */
[----:B------:R-:W-:Y:S02]  /*15970*/  FMNMX.FTZ R0, R160, R0, !PT ;  /* 0x00000000a0007209 */ /* 0x000fe40007810000 */
[----:B------:R-:W-:Y:S02]  /*15980*/  FSEL R215, R172, -INF , P2 ;  /* 0xff800000acd77808 */ /* 0x000fe40001000000 */
[----:B------:R-:W-:Y:S02]  /*15990*/  FMNMX.FTZ R0, R163, R0, !PT ;  /* 0x00000000a3007209 */ /* 0x000fe40007810000 */
[----:B------:R-:W-:Y:S02]  /*159a0*/  FSEL R214, R173, -INF , P0 ;  /* 0xff800000add67808 */ /* 0x000fe40000000000 */
[----:B------:R-:W-:-:S02]  /*159b0*/  FMNMX.FTZ R0, R246, R0, !PT ;  /* 0x00000000f6007209 */ /* 0x000fc40007810000 */
[----:B------:R-:W-:Y:S02]  /*159c0*/  ISETP.GT.AND P1, PT, R2, 0x21, PT ;  /* 0x000000210200780c */ /* 0x000fe40003f24270 */
[----:B------:R-:W-:Y:S02]  /*159d0*/  FMNMX.FTZ R0, R245, R0, !PT ;  /* 0x00000000f5007209 */ /* 0x000fe40007810000 */
[----:B------:R-:W-:Y:S02]  /*159e0*/  FSEL R138, R71, -INF , P1 ;  /* 0xff800000478a7808 */ /* 0x000fe40000800000 */
[----:B-1----:R-:W-:Y:S01]  /*159f0*/  FMNMX.FTZ R3, R30, R32, !PT ;  /* 0x000000201e037209 */ /* 0x002fe20007810000 */
[----:B------:R-:W-:Y:S01]  /*15a00*/  LDSM.16.MT88.4 R68, [R225+0x2900] ;  /* 0x00290000e144783b */ /* 0x000fe20000004200 */
[----:B------:R-:W-:Y:S02]  /*15a10*/  FMNMX.FTZ R0, R215, R0, !PT ;  /* 0x00000000d7007209 */ /* 0x000fe40007810000 */
[----:B------:R-:W-:-:S02]  /*15a20*/  FMNMX.FTZ R3, R28, R3, !PT ;  /* 0x000000031c037209 */ /* 0x000fc40007810000 */
[----:B------:R-:W-:Y:S02]  /*15a30*/  FMNMX.FTZ R0, R214, R0, !PT ;  /* 0x00000000d6007209 */ /* 0x000fe40007810000 */
[----:B------:R-:W-:Y:S01]  /*15a40*/  FMNMX.FTZ R4, R29, R3, !PT ;  /* 0x000000031d047209 */ /* 0x000fe20007810000 */
[----:B------:R-:W-:Y:S01]  /*15a50*/  FFMA.FTZ R3, R23, c[0x0][0x2d0], -R13 ;  /* 0x0000b40017037a23 */ /* 0x000fe2000001080d */
[----:B------:R-:W-:Y:S01]  /*15a60*/  ISETP.GT.AND P4, PT, R2, 0x29, PT ;  /* 0x000000290200780c */ /* 0x000fe20003f84270 */
[----:B------:R-:W1:Y:S01]  /*15a70*/  SHFL.BFLY PT, R5, R0, 0x2, 0x1f ;  /* 0x0c401f0000057f89 */ /* 0x000e6200000e0000 */
[----:B------:R-:W-:Y:S01]  /*15a80*/  FMNMX.FTZ R4, R31, R4, !PT ;  /* 0x000000041f047209 */ /* 0x000fe20007810000 */
[----:B------:R2:W-:Y:S01]  /*15a90*/  MUFU.EX2 R180, R3 ;  /* 0x0000000300b47308 */ /* 0x0005e20000000800 */
[----:B------:R-:W-:Y:S02]  /*15aa0*/  FSEL R137, R74, -INF , P5 ;  /* 0xff8000004a897808 */ /* 0x000fe40002800000 */
[----:B------:R-:W-:-:S02]  /*15ab0*/  ISETP.GT.AND P3, PT, R2, 0x30, PT ;  /* 0x000000300200780c */ /* 0x000fc40003f64270 */
[----:B------:R-:W-:Y:S02]  /*15ac0*/  FSEL R136, R75, -INF , P4 ;  /* 0xff8000004b887808 */ /* 0x000fe40002000000 */
[----:B------:R-:W-:Y:S01]  /*15ad0*/  ISETP.GT.AND P2, PT, R2, 0x31, PT ;  /* 0x000000310200780c */ /* 0x000fe20003f44270 */
[----:B------:R-:W-:Y:S01]  /*15ae0*/  LDSM.16.MT88.4 R72, [R228+0x900] ;  /* 0x00090000e448783b */ /* 0x000fe20000004200 */
[----:B------:R-:W-:Y:S02]  /*15af0*/  FSEL R207, R166, -INF , P3 ;  /* 0xff800000a6cf7808 */ /* 0x000fe40001800000 */
[C---:B------:R-:W-:Y:S02]  /*15b00*/  ISETP.GT.AND P1, PT, R2.reuse, 0x38, PT ;  /* 0x000000380200780c */ /* 0x040fe40003f24270 */
[----:B------:R-:W-:Y:S02]  /*15b10*/  FSEL R206, R167, -INF , P2 ;  /* 0xff800000a7ce7808 */ /* 0x000fe40001000000 */
[----:B------:R-:W-:Y:S01]  /*15b20*/  ISETP.GT.AND P0, PT, R2, 0x39, PT ;  /* 0x000000390200780c */ /* 0x000fe20003f04270 */
[----:B------:R-:W-:Y:S01]  /*15b30*/  FFMA.FTZ R2, R37, c[0x0][0x2d0], -R12 ;  /* 0x0000b40025027a23 */ /* 0x000fe2000001080c */
[----:B--2---:R-:W-:Y:S01]  /*15b40*/  FMNMX.FTZ R3, R33, R4, !PT ;  /* 0x0000000421037209 */ /* 0x004fe20007810000 */
[----:B------:R-:W-:Y:S01]  /*15b50*/  FFMA.FTZ R4, R36, c[0x0][0x2d0], -R13 ;  /* 0x0000b40024047a23 */ /* 0x000fe2000001080d */
[----:B------:R-:W-:Y:S01]  /*15b60*/  FSEL R205, R174, -INF , P1 ;  /* 0xff800000aecd7808 */ /* 0x000fe20000800000 */
[----:B------:R2:W-:Y:S01]  /*15b70*/  MUFU.EX2 R193, R2 ;  /* 0x0000000200c17308 */ /* 0x0005e20000000800 */
[----:B------:R-:W-:-:S02]  /*15b80*/  FMNMX.FTZ R3, R34, R3, !PT ;  /* 0x0000000322037209 */ /* 0x000fc40007810000 */
[----:B-1----:R-:W-:Y:S02]  /*15b90*/  FMNMX.FTZ R0, R0, R5, !PT ;  /* 0x0000000500007209 */ /* 0x002fe40007810000 */
[----:B------:R-:W-:Y:S02]  /*15ba0*/  FMNMX.FTZ R3, R35, R3, !PT ;  /* 0x0000000323037209 */ /* 0x000fe40007810000 */
[----:B------:R-:W-:Y:S01]  /*15bb0*/  FSEL R204, R175, -INF , P0 ;  /* 0xff800000afcc7808 */ /* 0x000fe20000000000 */
[----:B------:R-:W1:Y:S01]  /*15bc0*/  SHFL.BFLY PT, R15, R0, 0x1, 0x1f ;  /* 0x0c201f00000f7f89 */ /* 0x000e6200000e0000 */
[----:B------:R-:W-:Y:S01]  /*15bd0*/  FMNMX.FTZ R3, R139, R3, !PT ;  /* 0x000000038b037209 */ /* 0x000fe20007810000 */
[----:B------:R1:W1:Y:S01]  /*15be0*/  MUFU.EX2 R187, R4 ;  /* 0x0000000400bb7308 */ /* 0x0002620000000800 */
[----:B------:R-:W-:Y:S02]  /*15bf0*/  F2FP.PACK_AB R8, R233, R234 ;  /* 0x000000eae908723e */ /* 0x000fe400000000ff */
[----:B------:R-:W-:-:S02]  /*15c00*/  FMNMX.FTZ R3, R138, R3, !PT ;  /* 0x000000038a037209 */ /* 0x000fc40007810000 */
[----:B---3--:R-:W-:Y:S01]  /*15c10*/  F2FP.PACK_AB R10, R183, R192 ;  /* 0x000000c0b70a723e */ /* 0x008fe200000000ff */
[----:B--2---:R-:W-:Y:S01]  /*15c20*/  FFMA.FTZ R2, R38, c[0x0][0x2d0], -R12 ;  /* 0x0000b40026027a23 */ /* 0x004fe2000001080c */
[----:B------:R-:W-:Y:S02]  /*15c30*/  FMNMX.FTZ R3, R137, R3, !PT ;  /* 0x0000000389037209 */ /* 0x000fe40007810000 */
[----:B----4-:R-:W-:Y:S01]  /*15c40*/  F2FP.PACK_AB R9, R188, R235 ;  /* 0x000000ebbc09723e */ /* 0x010fe200000000ff */
[----:B------:R2:W3:Y:S01]  /*15c50*/  MUFU.EX2 R194, R2 ;  /* 0x0000000200c27308 */ /* 0x0004e20000000800 */
[----:B------:R-:W-:Y:S02]  /*15c60*/  FMNMX.FTZ R3, R136, R3, !PT ;  /* 0x0000000388037209 */ /* 0x000fe40007810000 */
[----:B------:R-:W-:Y:S02]  /*15c70*/  F2FP.PACK_AB R11, R191, R230 ;  /* 0x000000e6bf0b723e */ /* 0x000fe400000000ff */
[----:B------:R-:W-:-:S02]  /*15c80*/  FMNMX.FTZ R3, R207, R3, !PT ;  /* 0x00000003cf037209 */ /* 0x000fc40007810000 */
[----:B-1----:R-:W-:Y:S02]  /*15c90*/  F2FP.PACK_AB R4, R252, R240 ;  /* 0x000000f0fc04723e */ /* 0x002fe400000000ff */
[----:B------:R-:W-:Y:S01]  /*15ca0*/  FMNMX.FTZ R3, R206, R3, !PT ;  /* 0x00000003ce037209 */ /* 0x000fe20007810000 */
[C---:B------:R-:W-:Y:S01]  /*15cb0*/  HMMA.16816.F32 R148, R8.reuse, R88, RZ ;  /* 0x000000580894723c */ /* 0x040fe200000018ff */
[----:B------:R-:W-:Y:S02]  /*15cc0*/  F2FP.PACK_AB R6, R187, R180 ;  /* 0x000000b4bb06723e */ /* 0x000fe400000000ff */
[----:B------:R-:W-:Y:S02]  /*15cd0*/  FMNMX.FTZ R3, R205, R3, !PT ;  /* 0x00000003cd037209 */ /* 0x000fe40007810000 */
[----:B------:R-:W-:Y:S01]  /*15ce0*/  FMNMX.FTZ R186, R0, R15, !PT ;  /* 0x0000000f00ba7209 */ /* 0x000fe20007810000 */
[----:B--2---:R-:W-:Y:S01]  /*15cf0*/  FFMA.FTZ R2, R39, c[0x0][0x2d0], -R12 ;  /* 0x0000b40027027a23 */ /* 0x004fe2000001080c */
[----:B------:R-:W-:Y:S01]  /*15d00*/  FMNMX.FTZ R3, R204, R3, !PT ;  /* 0x00000003cc037209 */ /* 0x000fe20007810000 */
[----:B------:R-:W-:Y:S01]  /*15d10*/  HMMA.16816.F32 R144, R8, R100, RZ ;  /* 0x000000640890723c */ /* 0x000fe200000018ff */
[----:B---3--:R-:W-:Y:S01]  /*15d20*/  F2FP.PACK_AB R5, R194, R193 ;  /* 0x000000c1c205723e */ /* 0x008fe200000000ff */
[----:B------:R1:W-:Y:S01]  /*15d30*/  MUFU.EX2 R242, R2 ;  /* 0x0000000200f27308 */ /* 0x0003e20000000800 */
[----:B------:R-:W-:Y:S01]  /*15d40*/  FSETP.NEU.FTZ.AND P0, PT, R186, -INF , PT ;  /* 0xff800000ba00780b */ /* 0x000fe20003f1d000 */
[----:B------:R-:W2:Y:S01]  /*15d50*/  SHFL.BFLY PT, R14, R3, 0x2, 0x1f ;  /* 0x0c401f00030e7f89 */ /* 0x000ea200000e0000 */
[----:B------:R-:W-:-:S03]  /*15d60*/  IMAD.MOV.U32 R15, RZ, RZ, R191 ;  /* 0x000000ffff0f7224 */ /* 0x000fc600078e00bf */
[C---:B------:R-:W-:Y:S08]  /*15d70*/  HMMA.16816.F32 R140, R8.reuse, R104, RZ ;  /* 0x00000068088c723c */ /* 0x040ff000000018ff */
[----:B------:R-:W-:Y:S01]  /*15d80*/  HMMA.16816.F32 R48, R8, R80, RZ ;  /* 0x000000500830723c */ /* 0x000fe200000018ff */
[----:B-1----:R-:W-:-:S04]  /*15d90*/  FFMA.FTZ R2, R40, c[0x0][0x2d0], -R12 ;  /* 0x0000b40028027a23 */ /* 0x002fc8000001080c */
[----:B------:R-:W1:Y:S03]  /*15da0*/  MUFU.EX2 R241, R2 ;  /* 0x0000000200f17308 */ /* 0x000e660000000800 */
[----:B------:R-:W-:Y:S01]  /*15db0*/  HMMA.16816.F32 R156, R8, R92, RZ ;  /* 0x0000005c089c723c */ /* 0x000fe200000018ff */
[----:B--2---:R-:W-:-:S07]  /*15dc0*/  FMNMX.FTZ R0, R3, R14, !PT ;  /* 0x0000000e03007209 */ /* 0x004fce0007810000 */
[----:B------:R-:W-:Y:S01]  /*15dd0*/  HMMA.16816.F32 R152, R8, R96, RZ ;  /* 0x000000600898723c */ /* 0x000fe200000018ff */
[----:B-1----:R-:W-:Y:S01]  /*15de0*/  F2FP.PACK_AB R7, R241, R242 ;  /* 0x000000f2f107723e */ /* 0x002fe200000000ff */
[----:B------:R-:W-:-:S06]  /*15df0*/  FMUL.FTZ R2, R186, c[0x0][0x2d0] ;  /* 0x0000b400ba027a20 */ /* 0x000fcc0000410000 */
[----:B------:R-:W-:Y:S01]  /*15e00*/  HMMA.16816.F32 R132, R8, R112, RZ ;  /* 0x000000700884723c */ /* 0x000fe200000018ff */
[----:B------:R-:W-:-:S07]  /*15e10*/  FSEL R2, R2, RZ, P0 ;  /* 0x000000ff02027208 */ /* 0x000fce0000000000 */
        /* <DEDUP_REMOVED lines=10> */
[----:B-1----:R-:W-:-:S07]  /*15ec0*/  FFMA.FTZ R3, R16, c[0x0][0x2d0], -R2 ;  /* 0x0000b40010037a23 */ /* 0x002fce0000010802 */
[C---:B------:R-:W-:Y:S08]  /*15ed0*/  HMMA.16816.F32 R40, R8.reuse, R106, RZ ;  /* 0x0000006a0828723c */ /* 0x040ff000000018ff */
[C---:B------:R-:W-:Y:S08]  /*15ee0*/  HMMA.16816.F32 R36, R8.reuse, R114, RZ ;  /* 0x000000720824723c */ /* 0x040ff000000018ff */
[----:B------:R-:W-:Y:S01]  /*15ef0*/  HMMA.16816.F32 R20, R8, R118, RZ ;  /* 0x000000760814723c */ /* 0x000fe200000018ff */
[----:B------:R-:W1:Y:S01]  /*15f00*/  SHFL.BFLY PT, R8, R0, 0x1, 0x1f ;  /* 0x0c201f0000087f89 */ /* 0x000e6200000e0000 */
[----:B------:R2:W3:Y:S06]  /*15f10*/  MUFU.EX2 R10, R3 ;  /* 0x00000003000a7308 */ /* 0x0004ec0000000800 */
[C---:B------:R-:W-:Y:S08]  /*15f20*/  HMMA.16816.F32 R220, R4.reuse, R44, R148 ;  /* 0x0000002c04dc723c */ /* 0x040ff00000001894 */
[----:B------:R-:W-:Y:S01]  /*15f30*/  HMMA.16816.F32 R148, R4, R68, R144 ;  /* 0x000000440494723c */ /* 0x000fe20000001890 */
[----:B--2---:R-:W-:-:S04]  /*15f40*/  FFMA.FTZ R3, R18, c[0x0][0x2d0], -R2 ;  /* 0x0000b40012037a23 */ /* 0x004fc80000010802 */
[----:B------:R2:W4:Y:S02]  /*15f50*/  MUFU.EX2 R231, R3 ;  /* 0x0000000300e77308 */ /* 0x0005240000000800 */
[----:B------:R-:W-:Y:S01]  /*15f60*/  IMAD.MOV.U32 R147, RZ, RZ, R190 ;  /* 0x000000ffff937224 */ /* 0x000fe200078e00be */
[----:B------:R-:W-:Y:S01]  /*15f70*/  HMMA.16816.F32 R140, R4, R64, R140 ;  /* 0x00000040048c723c */ /* 0x000fe2000000188c */
[----:B-1----:R-:W-:Y:S01]  /*15f80*/  FMNMX.FTZ R185, R0, R8, !PT ;  /* 0x0000000800b97209 */ /* 0x002fe20007810000 */
[----:B------:R-:W-:-:S03]  /*15f90*/  FFMA.FTZ R0, R25, c[0x0][0x2d0], -R2 ;  /* 0x0000b40019007a23 */ /* 0x000fc60000010802 */
[----:B------:R-:W-:Y:S01]  /*15fa0*/  FSETP.NEU.FTZ.AND P0, PT, R185, -INF , PT ;  /* 0xff800000b900780b */ /* 0x000fe20003f1d000 */
[----:B------:R1:W1:Y:S02]  /*15fb0*/  MUFU.EX2 R9, R0 ;  /* 0x0000000000097308 */ /* 0x0002640000000800 */
[----:B------:R-:W-:Y:S01]  /*15fc0*/  HMMA.16816.F32 R196, R4, R60, R48 ;  /* 0x0000003c04c4723c */ /* 0x000fe20000001830 */
[----:B------:R-:W4:Y:S01]  /*15fd0*/  LDSM.16.MT88.4 R48, [R227+0x2900] ;  /* 0x00290000e330783b */ /* 0x000f220000004200 */
[----:B--2---:R-:W-:-:S06]  /*15fe0*/  FFMA.FTZ R3, R19, c[0x0][0x2d0], -R2 ;  /* 0x0000b40013037a23 */ /* 0x004fcc0000010802 */
[----:B------:R-:W-:Y:S01]  /*15ff0*/  IMAD.MOV.U32 R17, RZ, RZ, R149 ;  /* 0x000000ffff117224 */ /* 0x000fe200078e0095 */
[----:B------:R-:W-:Y:S01]  /*16000*/  MOV R144, R148 ;  /* 0x0000009400907202 */ /* 0x000fe20000000f00 */
[----:B------:R2:W-:Y:S01]  /*16010*/  MUFU.EX2 R14, R3 ;  /* 0x00000003000e7308 */ /* 0x0005e20000000800 */
[C---:B------:R-:W-:Y:S01]  /*16020*/  HMMA.16816.F32 R248, R4.reuse, R72, R156 ;  /* 0x0000004804f8723c */ /* 0x040fe2000000189c */
[----:B------:R-:W-:Y:S01]  /*16030*/  IMAD.MOV.U32 R145, RZ, RZ, R150 ;  /* 0x000000ffff917224 */ /* 0x000fe200078e0096 */
[----:B------:R-:W-:Y:S01]  /*16040*/  MOV R150, R189 ;  /* 0x000000bd00967202 */ /* 0x000fe20000000f00 */
[----:B-1----:R-:W-:Y:S02]  /*16050*/  FMUL.FTZ R0, R185, c[0x0][0x2d0] ;  /* 0x0000b400b9007a20 */ /* 0x002fe40000410000 */
[----:B------:R-:W-:Y:S01]  /*16060*/  IMAD.MOV.U32 R195, RZ, RZ, R141 ;  /* 0x000000ffffc37224 */ /* 0x000fe200078e008d */
[----:B------:R-:W-:Y:S01]  /*16070*/  MOV R18, R140 ;  /* 0x0000008c00127202 */ /* 0x000fe20000000f00 */
[----:B------:R-:W-:Y:S01]  /*16080*/  IMAD.MOV.U32 R149, RZ, RZ, R142 ;  /* 0x000000ffff957224 */ /* 0x000fe200078e008e */
[----:B------:R-:W-:Y:S01]  /*16090*/  FSEL R0, R0, RZ, P0 ;  /* 0x000000ff00007208 */ /* 0x000fe20000000000 */
[----:B------:R-:W-:Y:S01]  /*160a0*/  IMAD.MOV.U32 R148, RZ, RZ, R143 ;  /* 0x000000ffff947224 */ /* 0x000fe200078e008f */
[----:B------:R-:W-:Y:S01]  /*160b0*/  HMMA.16816.F32 R156, R4, R74, R108 ;  /* 0x0000004a049c723c */ /* 0x000fe2000000186c */
[----:B------:R-:W-:-:S02]  /*160c0*/  IMAD.MOV.U32 R16, RZ, RZ, R151 ;  /* 0x000000ffff107224 */ /* 0x000fc400078e0097 */
[----:B------:R-:W-:Y:S02]  /*160d0*/  IMAD.MOV.U32 R146, RZ, RZ, R150 ;  /* 0x000000ffff927224 */ /* 0x000fe400078e0096 */
[----:B--2---:R-:W-:Y:S02]  /*160e0*/  FFMA.FTZ R3, R26, c[0x0][0x2d0], -R2 ;  /* 0x0000b4001a037a23 */ /* 0x004fe40000010802 */
[----:B---3--:R-:W-:Y:S01]  /*160f0*/  IMAD.MOV.U32 R111, RZ, RZ, R10 ;  /* 0x000000ffff6f7224 */ /* 0x008fe200078e000a */
[----:B------:R-:W-:Y:S01]  /*16100*/  HMMA.16816.F32 R140, R4, R52, R132 ;  /* 0x00000034048c723c */ /* 0x000fe20000001884 */
[----:B------:R1:W-:Y:S01]  /*16110*/  MUFU.EX2 R239, R3 ;  /* 0x0000000300ef7308 */ /* 0x0003e20000000800 */
[----:B------:R-:W-:Y:S02]  /*16120*/  IMAD.MOV.U32 R150, RZ, RZ, R252 ;  /* 0x000000ffff967224 */ /* 0x000fe400078e00fc */
[----:B----4-:R-:W-:Y:S01]  /*16130*/  F2FP.PACK_AB R10, R231, R111 ;  /* 0x0000006fe70a723e */ /* 0x010fe200000000ff */
[----:B------:R-:W-:-:S03]  /*16140*/  IMAD.MOV.U32 R151, RZ, RZ, R188 ;  /* 0x000000ffff977224 */ /* 0x000fc600078e00bc */
[C---:B------:R-:W-:Y:S07]  /*16150*/  HMMA.16816.F32 R172, R4.reuse, R58, R84 ;  /* 0x0000003a04ac723c */ /* 0x040fee0000001854 */
[----:B------:R-:W-:Y:S01]  /*16160*/  IMAD.MOV.U32 R86, RZ, RZ, R9 ;  /* 0x000000ffff567224 */ /* 0x000fe200078e0009 */
[----:B------:R-:W-:Y:S01]  /*16170*/  HMMA.16816.F32 R200, R4, R56, R152 ;  /* 0x0000003804c8723c */ /* 0x000fe20000001898 */
[----:B-1----:R-:W-:-:S04]  /*16180*/  FFMA.FTZ R3, R27, c[0x0][0x2d0], -R2 ;  /* 0x0000b4001b037a23 */ /* 0x002fc80000010802 */
[----:B------:R1:W2:Y:S03]  /*16190*/  MUFU.EX2 R8, R3 ;  /* 0x0000000300087308 */ /* 0x0002a60000000800 */
[----:B------:R-:W-:Y:S01]  /*161a0*/  IMAD.MOV.U32 R134, RZ, RZ, R141 ;  /* 0x000000ffff867224 */ /* 0x000fe200078e008d */
[----:B------:R-:W-:Y:S01]  /*161b0*/  MOV R19, R140 ;  /* 0x0000008c00137202 */ /* 0x000fe20000000f00 */
[----:B------:R-:W-:Y:S01]  /*161c0*/  IMAD.MOV.U32 R133, RZ, RZ, R143 ;  /* 0x000000ffff857224 */ /* 0x000fe200078e008f */
[----:B------:R-:W-:Y:S01]  /*161d0*/  HMMA.16816.F32 R208, R4, R50, R20 ;  /* 0x0000003204d0723c */ /* 0x000fe20000001814 */
[----:B------:R-:W-:-:S07]  /*161e0*/  IMAD.MOV.U32 R132, RZ, RZ, R142 ;  /* 0x000000ffff847224 */ /* 0x000fce00078e008e */
[C---:B------:R-:W-:Y:S01]  /*161f0*/  HMMA.16816.F32 R140, R4.reuse, R48, R128 ;  /* 0x00000030048c723c */ /* 0x040fe20000001880 */
[----:B-1----:R-:W-:Y:S02]  /*16200*/  FFMA.FTZ R3, R30, c[0x0][0x2d0], -R0 ;  /* 0x0000b4001e037a23 */ /* 0x002fe40000010800 */
[----:B--2---:R-:W-:Y:S01]  /*16210*/  IMAD.MOV.U32 R85, RZ, RZ, R8 ;  /* 0x000000ffff557224 */ /* 0x004fe200078e0008 */
[----:B------:R-:W-:Y:S01]  /*16220*/  F2FP.PACK_AB R8, R212, R213 ;  /* 0x000000d5d408723e */ /* 0x000fe200000000ff */
[----:B------:R1:W-:Y:S01]  /*16230*/  MUFU.EX2 R108, R3 ;  /* 0x00000003006c7308 */ /* 0x0003e20000000800 */
[----:B------:R-:W-:Y:S01]  /*16240*/  IMAD.MOV.U32 R155, RZ, RZ, R200 ;  /* 0x000000ffff9b7224 */ /* 0x000fe200078e00c8 */
[----:B------:R-:W-:Y:S01]  /*16250*/  MOV R152, R203 ;  /* 0x000000cb00987202 */ /* 0x000fe20000000f00 */
[----:B------:R-:W-:Y:S01]  /*16260*/  IMAD.MOV.U32 R154, RZ, RZ, R201 ;  /* 0x000000ffff9a7224 */ /* 0x000fe200078e00c9 */
[----:B------:R-:W-:Y:S01]  /*16270*/  HMMA.16816.F32 R164, R4, R54, R36 ;  /* 0x0000003604a4723c */ /* 0x000fe20000001824 */
[----:B------:R-:W-:-:S02]  /*16280*/  IMAD.MOV.U32 R153, RZ, RZ, R202 ;  /* 0x000000ffff997224 */ /* 0x000fc400078e00ca */
[----:B------:R-:W-:Y:S02]  /*16290*/  IMAD.MOV.U32 R130, RZ, RZ, R16 ;  /* 0x000000ffff827224 */ /* 0x000fe400078e0010 */
[----:B------:R-:W-:-:S03]  /*162a0*/  IMAD.MOV.U32 R131, RZ, RZ, R193 ;  /* 0x000000ffff837224 */ /* 0x000fc600078e00c1 */
[----:B------:R-:W-:Y:S01]  /*162b0*/  HMMA.16816.F32 R200, R4, R62, R124 ;  /* 0x0000003e04c8723c */ /* 0x000fe2000000187c */
[----:B-1----:R-:W-:-:S06]  /*162c0*/  FFMA.FTZ R3, R32, c[0x0][0x2d0], -R0 ;  /* 0x0000b40020037a23 */ /* 0x002fcc0000010800 */
[----:B------:R-:W-:Y:S01]  /*162d0*/  IMAD.MOV.U32 R129, RZ, RZ, R141 ;  /* 0x000000ffff817224 */ /* 0x000fe200078e008d */
[----:B------:R-:W-:Y:S01]  /*162e0*/  MOV R24, R143 ;  /* 0x0000008f00187202 */ /* 0x000fe20000000f00 */
[----:B------:R1:W2:Y:S01]  /*162f0*/  MUFU.EX2 R84, R3 ;  /* 0x0000000300547308 */ /* 0x0002a20000000800 */
[----:B------:R-:W-:Y:S01]  /*16300*/  IMAD.MOV.U32 R128, RZ, RZ, R140 ;  /* 0x000000ffff807224 */ /* 0x000fe200078e008c */
[C---:B------:R-:W-:Y:S01]  /*16310*/  HMMA.16816.F32 R216, R4.reuse, R70, R76 ;  /* 0x0000004604d8723c */ /* 0x040fe2000000184c */
[----:B------:R-:W-:Y:S01]  /*16320*/  IMAD.MOV.U32 R25, RZ, RZ, R142 ;  /* 0x000000ffff197224 */ /* 0x000fe200078e008e */
[----:B------:R-:W-:Y:S01]  /*16330*/  MOV R110, R129 ;  /* 0x00000081006e7202 */ /* 0x000fe20000000f00 */
[----:B------:R-:W-:Y:S01]  /*16340*/  IMAD.MOV.U32 R124, RZ, RZ, R19 ;  /* 0x000000ffff7c7224 */ /* 0x000fe200078e0013 */
[----:B------:R-:W-:Y:S01]  /*16350*/  MOV R127, R148 ;  /* 0x00000094007f7202 */ /* 0x000fe20000000f00 */
[----:B------:R-:W-:Y:S02]  /*16360*/  IMAD.MOV.U32 R129, RZ, RZ, R17 ;  /* 0x000000ffff817224 */ /* 0x000fe400078e0011 */
[----:B------:R-:W-:Y:S01]  /*16370*/  IMAD.MOV.U32 R126, RZ, RZ, R149 ;  /* 0x000000ffff7e7224 */ /* 0x000fe200078e0095 */
[----:B------:R-:W-:Y:S01]  /*16380*/  HMMA.16816.F32 R140, R4, R46, R120 ;  /* 0x0000002e048c723c */ /* 0x000fe20000001878 */
[----:B------:R-:W-:Y:S01]  /*16390*/  MOV R149, R194 ;  /* 0x000000c200957202 */ /* 0x000fe20000000f00 */
[----:B------:R-:W-:-:S02]  /*163a0*/  IMAD.MOV.U32 R125, RZ, RZ, R195 ;  /* 0x000000ffff7d7224 */ /* 0x000fc400078e00c3 */
[----:B------:R-:W-:Y:S02]  /*163b0*/  IMAD.MOV.U32 R148, RZ, RZ, R192 ;  /* 0x000000ffff947224 */ /* 0x000fe400078e00c0 */
[----:B-1----:R-:W-:Y:S01]  /*163c0*/  FFMA.FTZ R3, R28, c[0x0][0x2d0], -R0 ;  /* 0x0000b4001c037a23 */ /* 0x002fe20000010800 */
[----:B--2---:R-:W-:Y:S01]  /*163d0*/  F2FP.PACK_AB R9, R84, R108 ;  /* 0x0000006c5409723e */ /* 0x004fe200000000ff */
[----:B------:R-:W-:Y:S01]  /*163e0*/  IMAD.MOV.U32 R120, RZ, RZ, R128 ;  /* 0x000000ffff787224 */ /* 0x000fe200078e0080 */
[----:B------:R-:W-:Y:S01]  /*163f0*/  HMMA.16816.F32 R188, R4, R66, R40 ;  /* 0x0000004204bc723c */ /* 0x000fe20000001828 */
[----:B------:R1:W-:Y:S01]  /*16400*/  MUFU.EX2 R109, R3 ;  /* 0x00000003006d7308 */ /* 0x0003e20000000800 */
[----:B------:R-:W-:Y:S01]  /*16410*/  IMAD.MOV.U32 R128, RZ, RZ, R18 ;  /* 0x000000ffff807224 */ /* 0x000fe200078e0012 */
[----:B------:R-:W-:Y:S01]  /*16420*/  MOV R123, R132 ;  /* 0x00000084007b7202 */ /* 0x000fe20000000f00 */
[----:B------:R-:W-:Y:S02]  /*16430*/  IMAD.MOV.U32 R121, RZ, RZ, R134 ;  /* 0x000000ffff797224 */ /* 0x000fe400078e0086 */
[----:B------:R-:W-:Y:S01]  /*16440*/  IMAD.MOV.U32 R122, RZ, RZ, R133 ;  /* 0x000000ffff7a7224 */ /* 0x000fe200078e0085 */
[----:B------:R-:W-:Y:S01]  /*16450*/  F2FP.PACK_AB R4, R86, R14 ;  /* 0x0000000e5604723e */ /* 0x000fe200000000ff */
[----:B------:R-:W-:Y:S01]  /*16460*/  IMAD.MOV.U32 R87, RZ, RZ, R149 ;  /* 0x000000ffff577224 */ /* 0x000fe200078e0095 */
[----:B------:R-:W-:Y:S01]  /*16470*/  F2FP.PACK_AB R6, R85, R239 ;  /* 0x000000ef5506723e */ /* 0x000fe200000000ff */
[----:B-1----:R-:W-:-:S04]  /*16480*/  FFMA.FTZ R3, R29, c[0x0][0x2d0], -R0 ;  /* 0x0000b4001d037a23 */ /* 0x002fc80000010800 */
[----:B------:R1:W2:Y:S02]  /*16490*/  MUFU.EX2 R232, R3 ;  /* 0x0000000300e87308 */ /* 0x0002a40000000800 */
[----:B-1----:R-:W-:Y:S01]  /*164a0*/  FFMA.FTZ R3, R31, c[0x0][0x2d0], -R0 ;  /* 0x0000b4001f037a23 */ /* 0x002fe20000010800 */
[----:B--2---:R-:W-:-:S05]  /*164b0*/  F2FP.PACK_AB R11, R232, R109 ;  /* 0x0000006de80b723e */ /* 0x004fca00000000ff */
[----:B------:R1:W2:Y:S02]  /*164c0*/  MUFU.EX2 R27, R3 ;  /* 0x00000003001b7308 */ /* 0x0002a40000000800 */
[C---:B------:R-:W-:Y:S08]  /*164d0*/  HMMA.16816.F32 R20, R8.reuse, R80, RZ ;  /* 0x000000500814723c */ /* 0x040ff000000018ff */
[----:B------:R-:W-:Y:S01]  /*164e0*/  HMMA.16816.F32 R16, R8, R88, RZ ;  /* 0x000000580810723c */ /* 0x000fe200000018ff */
[----:B-1----:R-:W-:Y:S01]  /*164f0*/  FFMA.FTZ R3, R33, c[0x0][0x2d0], -R0 ;  /* 0x0000b40021037a23 */ /* 0x002fe20000010800 */
[----:B--2---:R-:W-:-:S05]  /*16500*/  MOV R81, R27 ;  /* 0x0000001b00517202 */ /* 0x004fca0000000f00 */
[----:B------:R-:W-:Y:S01]  /*16510*/  IMAD.MOV.U32 R88, RZ, RZ, R128 ;  /* 0x000000ffff587224 */ /* 0x000fe200078e0080 */
[----:B------:R1:W2:Y:S01]  /*16520*/  MUFU.EX2 R247, R3 ;  /* 0x0000000300f77308 */ /* 0x0002a20000000800 */
[----:B------:R-:W-:Y:S01]  /*16530*/  HMMA.16816.F32 R36, R8, R92, RZ ;  /* 0x0000005c0824723c */ /* 0x000fe200000018ff */
[----:B------:R-:W-:-:S06]  /*16540*/  IMAD.MOV.U32 R89, RZ, RZ, R125 ;  /* 0x000000ffff597224 */ /* 0x000fcc00078e007d */
[----:B------:R-:W-:Y:S01]  /*16550*/  IMAD.MOV.U32 R93, RZ, RZ, R151 ;  /* 0x000000ffff5d7224 */ /* 0x000fe200078e0097 */
[----:B------:R-:W-:Y:S01]  /*16560*/  HMMA.16816.F32 R28, R8, R100, RZ ;  /* 0x00000064081c723c */ /* 0x000fe200000018ff */
[----:B------:R-:W-:Y:S01]  /*16570*/  MOV R92, R126 ;  /* 0x0000007e005c7202 */ /* 0x000fe20000000f00 */
[----:B-1----:R-:W-:-:S05]  /*16580*/  FFMA.FTZ R3, R34, c[0x0][0x2d0], -R0 ;  /* 0x0000b40022037a23 */ /* 0x002fca0000010800 */
[----:B------:R-:W-:Y:S01]  /*16590*/  MOV R101, R24 ;  /* 0x0000001800657202 */ /* 0x000fe20000000f00 */
[----:B------:R-:W-:Y:S01]  /*165a0*/  IMAD.MOV.U32 R100, RZ, RZ, R25 ;  /* 0x000000ffff647224 */ /* 0x000fe200078e0019 */
[----:B--2---:R-:W-:Y:S01]  /*165b0*/  F2FP.PACK_AB R5, R247, R81 ;  /* 0x00000051f705723e */ /* 0x004fe200000000ff */
[----:B------:R1:W2:Y:S01]  /*165c0*/  MUFU.EX2 R26, R3 ;  /* 0x00000003001a7308 */ /* 0x0002a20000000800 */
[----:B------:R-:W-:Y:S01]  /*165d0*/  HMMA.16816.F32 R40, R8, R82, RZ ;  /* 0x000000520828723c */ /* 0x000fe200000018ff */
[----:B-1----:R-:W-:-:S07]  /*165e0*/  FFMA.FTZ R3, R35, c[0x0][0x2d0], -R0 ;  /* 0x0000b40023037a23 */ /* 0x002fce0000010800 */
[C---:B------:R-:W-:Y:S01]  /*165f0*/  HMMA.16816.F32 R32, R8.reuse, R96, RZ ;  /* 0x000000600820723c */ /* 0x040fe200000018ff */
[----:B--2---:R-:W-:Y:S01]  /*16600*/  IMAD.MOV.U32 R80, RZ, RZ, R26 ;  /* 0x000000ffff507224 */ /* 0x004fe200078e001a */
[----:B------:R-:W1:Y:S05]  /*16610*/  MUFU.EX2 R252, R3 ;  /* 0x0000000300fc7308 */ /* 0x000e6a0000000800 */
[----:B------:R-:W-:Y:S01]  /*16620*/  IMAD.MOV.U32 R97, RZ, RZ, R124 ;  /* 0x000000ffff617224 */ /* 0x000fe200078e007c */
[----:B------:R-:W-:Y:S01]  /*16630*/  HMMA.16816.F32 R24, R8, R104, RZ ;  /* 0x000000680818723c */ /* 0x000fe200000018ff */
[----:B------:R-:W-:-:S06]  /*16640*/  IMAD.MOV.U32 R96, RZ, RZ, R123 ;  /* 0x000000ffff607224 */ /* 0x000fcc00078e007b */
[----:B------:R-:W-:Y:S01]  /*16650*/  MOV R104, R122 ;  /* 0x0000007a00687202 */ /* 0x000fe20000000f00 */
[----:B------:R-:W-:Y:S01]  /*16660*/  IMAD.MOV.U32 R105, RZ, RZ, R121 ;  /* 0x000000ffff697224 */ /* 0x000fe200078e0079 */
[----:B-1----:R-:W-:Y:S02]  /*16670*/  F2FP.PACK_AB R7, R252, R80 ;  /* 0x00000050fc07723e */ /* 0x002fe400000000ff */
[----:B------:R-:W-:-:S05]  /*16680*/  MOV R3, R144 ;  /* 0x0000009000037202 */ /* 0x000fca0000000f00 */
[C---:B------:R-:W-:Y:S07]  /*16690*/  HMMA.16816.F32 R192, R4.reuse, R60, R20 ;  /* 0x0000003c04c0723c */ /* 0x040fee0000001814 */
[----:B------:R-:W-:Y:S01]  /*166a0*/  MOV R60, R130 ;  /* 0x00000082003c7202 */ /* 0x000fe20000000f00 */
[----:B------:R-:W-:Y:S01]  /*166b0*/  HMMA.16816.F32 R132, R4, R44, R16 ;  /* 0x0000002c0484723c */ /* 0x000fe20000001810 */
[----:B------:R-:W-:-:S06]  /*166c0*/  IMAD.MOV.U32 R61, RZ, RZ, R145 ;  /* 0x000000ffff3d7224 */ /* 0x000fcc00078e0091 */
[----:B------:R-:W-:Y:S01]  /*166d0*/  IMAD.MOV.U32 R45, RZ, RZ, R129 ;  /* 0x000000ffff2d7224 */ /* 0x000fe200078e0081 */
[----:B------:R-:W-:Y:S01]  /*166e0*/  HMMA.16816.F32 R20, R8, R112, RZ ;  /* 0x000000700814723c */ /* 0x000fe200000018ff */
[----:B------:R-:W-:-:S06]  /*166f0*/  IMAD.MOV.U32 R44, RZ, RZ, R127 ;  /* 0x000000ffff2c7224 */ /* 0x000fcc00078e007f */
[----:B------:R-:W-:Y:S01]  /*16700*/  IMAD.MOV.U32 R113, RZ, RZ, R110 ;  /* 0x000000ffff717224 */ /* 0x000fe200078e006e */
[----:B------:R-:W-:Y:S01]  /*16710*/  HMMA.16816.F32 R16, R8, R116, RZ ;  /* 0x000000740810723c */ /* 0x000fe200000018ff */
[----:B------:R-:W-:Y:S02]  /*16720*/  IMAD.MOV.U32 R110, RZ, RZ, R150 ;  /* 0x000000ffff6e7224 */ /* 0x000fe400078e0096 */
[----:B------:R-:W-:-:S04]  /*16730*/  IMAD.MOV.U32 R112, RZ, RZ, R120 ;  /* 0x000000ffff707224 */ /* 0x000fc800078e0078 */
[----:B------:R-:W-:Y:S01]  /*16740*/  IMAD.MOV.U32 R117, RZ, RZ, R148 ;  /* 0x000000ffff757224 */ /* 0x000fe200078e0094 */
[----:B------:R-:W-:Y:S01]  /*16750*/  HMMA.16816.F32 R76, R4, R56, R32 ;  /* 0x00000038044c723c */ /* 0x000fe20000001820 */
[----:B------:R-:W-:-:S07]  /*16760*/  IMAD.MOV.U32 R116, RZ, RZ, R131 ;  /* 0x000000ffff747224 */ /* 0x000fce00078e0083 */
[----:B------:R-:W-:Y:S07]  /*16770*/  HMMA.16816.F32 R148, R4, R72, R36 ;  /* 0x000000480494723c */ /* 0x000fee0000001824 */
[----:B------:R-:W-:Y:S01]  /*16780*/  MOV R72, R146 ;  /* 0x0000009200487202 */ /* 0x000fe20000000f00 */
[----:B------:R-:W-:Y:S01]  /*16790*/  HMMA.16816.F32 R32, R8, R94, RZ ;  /* 0x0000005e0820723c */ /* 0x000fe200000018ff */
[----:B------:R-:W-:-:S06]  /*167a0*/  IMAD.MOV.U32 R73, RZ, RZ, R147 ;  /* 0x000000ffff497224 */ /* 0x000fcc00078e0093 */
[----:B------:R-:W-:Y:S01]  /*167b0*/  IMAD.MOV.U32 R94, RZ, RZ, R72 ;  /* 0x000000ffff5e7224 */ /* 0x000fe200078e0048 */
[----:B------:R-:W-:Y:S01]  /*167c0*/  HMMA.16816.F32 R128, R4, R68, R28 ;  /* 0x000000440480723c */ /* 0x000fe2000000181c */
[----:B------:R-:W-:Y:S02]  /*167d0*/  IMAD.MOV.U32 R72, RZ, RZ, R3 ;  /* 0x000000ffff487224 */ /* 0x000fe400078e0003 */
[----:B------:R-:W-:Y:S02]  /*167e0*/  FFMA.FTZ R3, R162, c[0x0][0x2d0], -R2 ;  /* 0x0000b400a2037a23 */ /* 0x000fe40000010802 */
[----:B------:R-:W-:Y:S02]  /*167f0*/  IMAD.MOV.U32 R95, RZ, RZ, R183 ;  /* 0x000000ffff5f7224 */ /* 0x000fe400078e00b7 */
[----:B------:R-:W-:Y:S01]  /*16800*/  IMAD.MOV.U32 R162, RZ, RZ, R153 ;  /* 0x000000ffffa27224 */ /* 0x000fe200078e0099 */
[C---:B------:R-:W-:Y:S07]  /*16810*/  HMMA.16816.F32 R28, R8.reuse, R98, RZ ;  /* 0x00000062081c723c */ /* 0x040fee00000018ff */
[----:B------:R-:W-:Y:S01]  /*16820*/  IMAD.MOV.U32 R99, RZ, RZ, R73 ;  /* 0x000000ffff637224 */ /* 0x000fe200078e0049 */
[----:B------:R-:W-:Y:S01]  /*16830*/  HMMA.16816.F32 R36, R8, R90, RZ ;  /* 0x0000005a0824723c */ /* 0x000fe200000018ff */
[----:B------:R-:W-:-:S06]  /*16840*/  IMAD.MOV.U32 R73, RZ, RZ, R45 ;  /* 0x000000ffff497224 */ /* 0x000fcc00078e002d */
[----:B------:R-:W-:Y:S01]  /*16850*/  MOV R90, R92 ;  /* 0x0000005c005a7202 */ /* 0x000fe20000000f00 */
[----:B------:R-:W-:Y:S01]  /*16860*/  IMAD.MOV.U32 R92, RZ, RZ, R110 ;  /* 0x000000ffff5c7224 */ /* 0x000fe200078e006e */
[----:B------:R-:W-:Y:S01]  /*16870*/  HMMA.16816.F32 R124, R4, R64, R24 ;  /* 0x00000040047c723c */ /* 0x000fe20000001818 */
[----:B------:R-:W-:Y:S02]  /*16880*/  IMAD.MOV.U32 R110, RZ, RZ, R180 ;  /* 0x000000ffff6e7224 */ /* 0x000fe400078e00b4 */
[----:B------:R1:W-:Y:S01]  /*16890*/  MUFU.EX2 R180, R3 ;  /* 0x0000000300b47308 */ /* 0x0003e20000000800 */
[----:B------:R-:W-:-:S04]  /*168a0*/  IMAD.MOV.U32 R91, RZ, RZ, R44 ;  /* 0x000000ffff5b7224 */ /* 0x000fc800078e002c */
[----:B------:R-:W-:Y:S07]  /*168b0*/  HMMA.16816.F32 R24, R8, R102, RZ ;  /* 0x000000660818723c */ /* 0x000fee00000018ff */
[----:B------:R-:W-:Y:S01]  /*168c0*/  IMAD.MOV.U32 R102, RZ, RZ, R104 ;  /* 0x000000ffff667224 */ /* 0x000fe200078e0068 */
[----:B------:R-:W-:Y:S01]  /*168d0*/  MOV R103, R116 ;  /* 0x0000007400677202 */ /* 0x000fe20000000f00 */
[----:B------:R-:W-:Y:S01]  /*168e0*/  IMAD.MOV.U32 R104, RZ, RZ, R97 ;  /* 0x000000ffff687224 */ /* 0x000fe200078e0061 */
[----:B------:R-:W-:Y:S01]  /*168f0*/  HMMA.16816.F32 R28, R4, R58, R28 ;  /* 0x0000003a041c723c */ /* 0x000fe2000000181c */
[----:B-1----:R-:W-:-:S02]  /*16900*/  FFMA.FTZ R3, R161, c[0x0][0x2d0], -R2 ;  /* 0x0000b400a1037a23 */ /* 0x002fc40000010802 */
[----:B------:R-:W-:Y:S02]  /*16910*/  IMAD.MOV.U32 R97, RZ, RZ, R181 ;  /* 0x000000ffff617224 */ /* 0x000fe400078e00b5 */
[----:B------:R1:W2:Y:S01]  /*16920*/  MUFU.EX2 R181, R3 ;  /* 0x0000000300b57308 */ /* 0x0002a20000000800 */
[----:B------:R-:W-:Y:S01]  /*16930*/  IMAD.MOV.U32 R116, RZ, RZ, R87 ;  /* 0x000000ffff747224 */ /* 0x000fe200078e0057 */
[----:B------:R-:W-:Y:S01]  /*16940*/  MOV R87, R187 ;  /* 0x000000bb00577202 */ /* 0x000fe20000000f00 */
[----:B------:R-:W-:Y:S01]  /*16950*/  HMMA.16816.F32 R120, R4, R52, R20 ;  /* 0x000000340478723c */ /* 0x000fe20000001814 */
[----:B------:R-:W-:-:S07]  /*16960*/  IMAD.MOV.U32 R161, RZ, RZ, R154 ;  /* 0x000000ffffa17224 */ /* 0x000fce00078e009a */
[----:B------:R-:W-:Y:S01]  /*16970*/  HMMA.16816.F32 R20, R8, R106, RZ ;  /* 0x0000006a0814723c */ /* 0x000fe200000018ff */
[----:B-1----:R-:W-:Y:S01]  /*16980*/  FFMA.FTZ R3, R160, c[0x0][0x2d0], -R2 ;  /* 0x0000b400a0037a23 */ /* 0x002fe20000010802 */
[----:B------:R-:W-:-:S05]  /*16990*/  MOV R160, R155 ;  /* 0x0000009b00a07202 */ /* 0x000fca0000000f00 */
[----:B------:R-:W-:Y:S01]  /*169a0*/  IMAD.MOV.U32 R106, RZ, RZ, R60 ;  /* 0x000000ffff6a7224 */ /* 0x000fe200078e003c */
[----:B------:R-:W-:Y:S01]  /*169b0*/  HMMA.16816.F32 R144, R4, R48, R16 ;  /* 0x000000300490723c */ /* 0x000fe20000001810 */
[----:B------:R1:W-:Y:S01]  /*169c0*/  MUFU.EX2 R183, R3 ;  /* 0x0000000300b77308 */ /* 0x0003e20000000800 */
[----:B------:R-:W-:-:S06]  /*169d0*/  IMAD.MOV.U32 R107, RZ, RZ, R96 ;  /* 0x000000ffff6b7224 */ /* 0x000fcc00078e0060 */
[----:B------:R-:W-:Y:S07]  /*169e0*/  HMMA.16816.F32 R16, R8, R114, RZ ;  /* 0x000000720810723c */ /* 0x000fee00000018ff */
[----:B------:R-:W-:Y:S01]  /*169f0*/  MOV R115, R61 ;  /* 0x0000003d00737202 */ /* 0x000fe20000000f00 */
[----:B------:R-:W-:Y:S01]  /*16a00*/  HMMA.16816.F32 R40, R4, R62, R40 ;  /* 0x0000003e0428723c */ /* 0x000fe20000001828 */
[----:B-1----:R-:W-:Y:S02]  /*16a10*/  FFMA.FTZ R3, R163, c[0x0][0x2d0], -R2 ;  /* 0x0000b400a3037a23 */ /* 0x002fe40000010802 */
[----:B------:R-:W-:-:S02]  /*16a20*/  IMAD.MOV.U32 R163, RZ, RZ, R152 ;  /* 0x000000ffffa37224 */ /* 0x000fc400078e0098 */
[----:B------:R1:W-:Y:S03]  /*16a30*/  MUFU.EX2 R187, R3 ;  /* 0x0000000300bb7308 */ /* 0x0003e60000000800 */
[----:B------:R-:W-:Y:S08]  /*16a40*/  HMMA.16816.F32 R36, R4, R46, R36 ;  /* 0x0000002e0424723c */ /* 0x000ff00000001824 */
[----:B------:R-:W-:Y:S01]  /*16a50*/  HMMA.16816.F32 R8, R8, R118, RZ ;  /* 0x000000760808723c */ /* 0x000fe200000018ff */
[----:B-1----:R-:W-:-:S06]  /*16a60*/  FFMA.FTZ R3, R139, c[0x0][0x2d0], -R0 ;  /* 0x0000b4008b037a23 */ /* 0x002fcc0000010800 */
[----:B------:R-:W-:Y:S01]  /*16a70*/  IMAD.MOV.U32 R118, RZ, RZ, R106 ;  /* 0x000000ffff767224 */ /* 0x000fe200078e006a */
[C---:B------:R-:W-:Y:S01]  /*16a80*/  HMMA.16816.F32 R52, R4.reuse, R54, R16 ;  /* 0x000000360434723c */ /* 0x040fe20000001810 */
[----:B------:R1:W-:Y:S01]  /*16a90*/  MUFU.EX2 R59, R3 ;  /* 0x00000003003b7308 */ /* 0x0003e20000000800 */
[----:B------:R-:W3:Y:S01]  /*16aa0*/  LDSM.16.MT88.4 R16, [R225+0x1100] ;  /* 0x00110000e110783b */ /* 0x000ee20000004200 */
[----:B------:R-:W-:Y:S01]  /*16ab0*/  IMAD.MOV.U32 R106, RZ, RZ, R107 ;  /* 0x000000ffff6a7224 */ /* 0x000fe200078e006b */
[----:B------:R-:W-:Y:S01]  /*16ac0*/  MOV R119, R103 ;  /* 0x0000006700777202 */ /* 0x000fe20000000f00 */
[----:B------:R-:W-:Y:S02]  /*16ad0*/  IMAD.MOV.U32 R107, RZ, RZ, R102 ;  /* 0x000000ffff6b7224 */ /* 0x000fe400078e0066 */
[----:B------:R-:W-:Y:S01]  /*16ae0*/  IMAD.MOV.U32 R102, RZ, RZ, R94 ;  /* 0x000000ffff667224 */ /* 0x000fe200078e005e */
[----:B------:R-:W-:Y:S01]  /*16af0*/  HMMA.16816.F32 R32, R4, R74, R32 ;  /* 0x0000004a0420723c */ /* 0x000fe20000001820 */
[----:B------:R-:W-:Y:S01]  /*16b00*/  IMAD.MOV.U32 R103, RZ, RZ, R112 ;  /* 0x000000ffff677224 */ /* 0x000fe200078e0070 */
[----:B------:R-:W-:-:S05]  /*16b10*/  MOV R94, R113 ;  /* 0x00000071005e7202 */ /* 0x000fca0000000f00 */
[----:B------:R-:W-:Y:S01]  /*16b20*/  MOV R75, R115 ;  /* 0x00000073004b7202 */ /* 0x000fe20000000f00 */
[C---:B------:R-:W-:Y:S01]  /*16b30*/  HMMA.16816.F32 R68, R4.reuse, R70, R24 ;  /* 0x000000460444723c */ /* 0x040fe20000001818 */
[----:B-1----:R-:W-:Y:S01]  /*16b40*/  FFMA.FTZ R3, R138, c[0x0][0x2d0], -R0 ;  /* 0x0000b4008a037a23 */ /* 0x002fe20000010800 */
[----:B------:R-:W-:Y:S01]  /*16b50*/  LDSM.16.MT88.4 R24, [R226+0x1100] ;  /* 0x00110000e218783b */ /* 0x000fe20000004200 */
[----:B------:R-:W-:Y:S02]  /*16b60*/  IMAD.MOV.U32 R115, RZ, RZ, R99 ;  /* 0x000000ffff737224 */ /* 0x000fe400078e0063 */
[----:B------:R1:W4:Y:S01]  /*16b70*/  MUFU.EX2 R60, R3 ;  /* 0x00000003003c7308 */ /* 0x0003220000000800 */
[----:B------:R-:W-:Y:S02]  /*16b80*/  IMAD.MOV.U32 R74, RZ, RZ, R75 ;  /* 0x000000ffff4a7224 */ /* 0x000fe400078e004b */
[----:B------:R-:W-:Y:S01]  /*16b90*/  HMMA.16816.F32 R64, R4, R66, R20 ;  /* 0x000000420440723c */ /* 0x000fe20000001814 */
[----:B------:R-:W3:Y:S01]  /*16ba0*/  LDSM.16.MT88.4 R20, [R228+0x1100] ;  /* 0x00110000e414783b */ /* 0x000ee20000004200 */
[----:B------:R-:W-:Y:S01]  /*16bb0*/  IMAD.MOV.U32 R75, RZ, RZ, R118 ;  /* 0x000000ffff4b7224 */ /* 0x000fe200078e0076 */
[----:B------:R-:W-:-:S05]  /*16bc0*/  MOV R118, R95 ;  /* 0x0000005f00767202 */ /* 0x000fca0000000f00 */
[----:B------:R-:W-:Y:S01]  /*16bd0*/  HMMA.16816.F32 R48, R4, R50, R8 ;  /* 0x000000320430723c */ /* 0x000fe20000001808 */
[----:B-1----:R-:W-:-:S06]  /*16be0*/  FFMA.FTZ R3, R137, c[0x0][0x2d0], -R0 ;  /* 0x0000b40089037a23 */ /* 0x002fcc0000010800 */
[----:B------:R-:W-:Y:S01]  /*16bf0*/  FFMA.FTZ R4, R176, c[0x0][0x2d0], -R13 ;  /* 0x0000b400b0047a23 */ /* 0x000fe2000001080d */
[----:B--2---:R-:W-:Y:S01]  /*16c00*/  F2FP.PACK_AB R8, R181, R180 ;  /* 0x000000b4b508723e */ /* 0x004fe200000000ff */
[----:B------:R1:W-:Y:S01]  /*16c10*/  MUFU.EX2 R62, R3 ;  /* 0x00000003003e7308 */ /* 0x0003e20000000800 */
[----:B----4-:R-:W-:Y:S02]  /*16c20*/  F2FP.PACK_AB R9, R60, R59 ;  /* 0x0000003b3c09723e */ /* 0x010fe400000000ff */
[----:B------:R-:W-:-:S05]  /*16c30*/  F2FP.PACK_AB R10, R187, R183 ;  /* 0x000000b7bb0a723e */ /* 0x000fca00000000ff */
[----:B------:R-:W-:Y:S01]  /*16c40*/  MUFU.EX2 R58, R4 ;  /* 0x00000004003a7308 */ /* 0x000fe20000000800 */
[----:B-1----:R-:W-:-:S07]  /*16c50*/  FFMA.FTZ R3, R136, c[0x0][0x2d0], -R0 ;  /* 0x0000b40088037a23 */ /* 0x002fce0000010800 */
        /* <DEDUP_REMOVED lines=13> */
[----:B------:R1:W2:Y:S07]  /*16d30*/  MUFU.EX2 R61, R3 ;  /* 0x00000003003d7308 */ /* 0x0002ae0000000800 */
[----:B------:R-:W-:Y:S01]  /*16d40*/  HMMA.16816.F32 R36, R8, R26, R36 ;  /* 0x0000001a0824723c */ /* 0x000fe20000001824 */
[----:B-1----:R-:W-:Y:S01]  /*16d50*/  FFMA.FTZ R3, R171, c[0x0][0x2d0], -R12 ;  /* 0x0000b400ab037a23 */ /* 0x002fe2000001080c */
[----:B--2---:R-:W-:-:S03]  /*16d60*/  F2FP.PACK_AB R6, R61, R58 ;  /* 0x0000003a3d06723e */ /* 0x004fc600000000ff */
        /* <DEDUP_REMOVED lines=17> */
[C---:B-1----:R-:W-:Y:S01]  /*16e80*/  HMMA.16816.F32 R20, R8.reuse, R18, R28 ;  /* 0x000000120814723c */ /* 0x042fe2000000181c */
[----:B------:R-:W-:Y:S07]  /*16e90*/  LDSM.16.MT88.4 R28, [R227+0x3100] ;  /* 0x00310000e31c783b */ /* 0x000fee0000004200 */
[-C--:B------:R-:W-:Y:S08]  /*16ea0*/  HMMA.16816.F32 R76, R8, R16.reuse, R76 ;  /* 0x00000010084c723c */ /* 0x080ff0000000184c */
[----:B------:R-:W-:Y:S01]  /*16eb0*/  HMMA.16816.F32 R168, R4, R16, R160 ;  /* 0x0000001004a8723c */ /* 0x000fe200000018a0 */
[----:B------:R-:W-:-:S06]  /*16ec0*/  MOV R95, R239 ;  /* 0x000000ef005f7202 */ /* 0x000fcc0000000f00 */
[----:B------:R-:W-:Y:S01]  /*16ed0*/  IMAD.MOV.U32 R162, RZ, RZ, R102 ;  /* 0x000000ffffa27224 */ /* 0x000fe200078e0066 */
[----:B------:R-:W-:Y:S01]  /*16ee0*/  MOV R99, R23 ;  /* 0x0000001700637202 */ /* 0x000fe20000000f00 */
[----:B------:R-:W-:Y:S01]  /*16ef0*/  IMAD.MOV.U32 R114, RZ, RZ, R20 ;  /* 0x000000ffff727224 */ /* 0x000fe200078e0014 */
[----:B------:R-:W-:Y:S01]  /*16f00*/  HMMA.16816.F32 R172, R4, R18, R172 ;  /* 0x0000001204ac723c */ /* 0x000fe200000018ac */
[----:B------:R-:W-:Y:S01]  /*16f10*/  IMAD.MOV.U32 R113, RZ, RZ, R21 ;  /* 0x000000ffff717224 */ /* 0x000fe200078e0015 */
[----:B------:R-:W-:Y:S01]  /*16f20*/  LDSM.16.MT88.4 R16, [R228+0x3100] ;  /* 0x00310000e410783b */ /* 0x000fe20000004200 */
[----:B------:R-:W-:Y:S01]  /*16f30*/  IMAD.MOV.U32 R112, RZ, RZ, R22 ;  /* 0x000000ffff707224 */ /* 0x000fe200078e0016 */
[----:B------:R-:W-:Y:S01]  /*16f40*/  MOV R161, R115 ;  /* 0x0000007300a17202 */ /* 0x000fe20000000f00 */
[----:B------:R-:W-:Y:S01]  /*16f50*/  IMAD.MOV.U32 R102, RZ, RZ, R103 ;  /* 0x000000ffff667224 */ /* 0x000fe200078e0067 */
[----:B------:R-:W1:Y:S01]  /*16f60*/  LDSM.16.MT88.4 R20, [R226+0x3100] ;  /* 0x00310000e214783b */ /* 0x000e620000004200 */
[----:B------:R-:W-:Y:S01]  /*16f70*/  IMAD.MOV.U32 R160, RZ, RZ, R119 ;  /* 0x000000ffffa07224 */ /* 0x000fe200078e0077 */
[----:B------:R-:W-:Y:S01]  /*16f80*/  MOV R98, R76 ;  /* 0x0000004c00627202 */ /* 0x000fe20000000f00 */
[----:B------:R-:W-:-:S02]  /*16f90*/  IMAD.MOV.U32 R103, RZ, RZ, R94 ;  /* 0x000000ffff677224 */ /* 0x000fc400078e005e */
[----:B------:R-:W-:Y:S02]  /*16fa0*/  IMAD.MOV.U32 R119, RZ, RZ, R97 ;  /* 0x000000ffff777224 */ /* 0x000fe400078e0061 */
[----:B------:R-:W-:Y:S02]  /*16fb0*/  IMAD.MOV.U32 R115, RZ, RZ, R81 ;  /* 0x000000ffff737224 */ /* 0x000fe400078e0051 */
[----:B------:R-:W-:Y:S02]  /*16fc0*/  IMAD.MOV.U32 R220, RZ, RZ, R229 ;  /* 0x000000ffffdc7224 */ /* 0x000fe400078e00e5 */
[----:B------:R-:W-:Y:S01]  /*16fd0*/  IMAD.MOV.U32 R251, RZ, RZ, R224 ;  /* 0x000000fffffb7224 */ /* 0x000fe200078e00e0 */
[----:B--2---:R-:W-:Y:S01]  /*16fe0*/  HMMA.16816.F32 R72, R4, R24, R72 ;  /* 0x000000180448723c */ /* 0x004fe20000001848 */
        /* <DEDUP_REMOVED lines=36> */
[----:B------:R-:W-:-:S02]  /*17230*/  IMAD.MOV.U32 R179, RZ, RZ, R94 ;  /* 0x000000ffffb37224 */ /* 0x000fc400078e005e */
[----:B------:R-:W-:Y:S01]  /*17240*/  IMAD.MOV.U32 R176, RZ, RZ, R95 ;  /* 0x000000ffffb07224 */ /* 0x000fe200078e005f */
[----:B------:R-:W-:Y:S01]  /*17250*/  MOV R219, R93 ;  /* 0x0000005d00db7202 */ /* 0x000fe20000000f00 */
[----:B------:R-:W-:Y:S01]  /*17260*/  IMAD.MOV.U32 R118, RZ, RZ, R116 ;  /* 0x000000ffff767224 */ /* 0x000fe200078e0074 */
[----:B-1----:R-:W-:Y:S01]  /*17270*/  HMMA.16816.F32 R92, R4, R22, R188 ;  /* 0x00000016045c723c */ /* 0x002fe200000018bc */
[----:B------:R-:W-:Y:S02]  /*17280*/  IMAD.MOV.U32 R97, RZ, RZ, R86 ;  /* 0x000000ffff617224 */ /* 0x000fe400078e0056 */
[----:B------:R-:W-:Y:S02]  /*17290*/  IMAD.MOV.U32 R250, RZ, RZ, R118 ;  /* 0x000000fffffa7224 */ /* 0x000fe400078e0076 */
[----:B------:R-:W-:Y:S02]  /*172a0*/  IMAD.MOV.U32 R216, RZ, RZ, R219 ;  /* 0x000000ffffd87224 */ /* 0x000fe400078e00db */
[----:B------:R-:W-:Y:S01]  /*172b0*/  IMAD.MOV.U32 R188, RZ, RZ, R102 ;  /* 0x000000ffffbc7224 */ /* 0x000fe200078e0066 */
[----:B------:R-:W-:Y:S01]  /*172c0*/  MOV R191, R101 ;  /* 0x0000006500bf7202 */ /* 0x000fe20000000f00 */
[----:B------:R-:W-:-:S02]  /*172d0*/  IMAD.MOV.U32 R189, RZ, RZ, R103 ;  /* 0x000000ffffbd7224 */ /* 0x000fc400078e0067 */
[----:B------:R-:W-:Y:S01]  /*172e0*/  IMAD.MOV.U32 R190, RZ, RZ, R100 ;  /* 0x000000ffffbe7224 */ /* 0x000fe200078e0064 */
[----:B------:R-:W-:Y:S01]  /*172f0*/  HMMA.16816.F32 R88, R4, R20, R88 ;  /* 0x000000140458723c */ /* 0x000fe20000001858 */
[----:B------:R-:W-:Y:S01]  /*17300*/  IMAD.MOV.U32 R217, RZ, RZ, R248 ;  /* 0x000000ffffd97224 */ /* 0x000fe200078e00f8 */
[----:B------:R-:W-:Y:S01]  /*17310*/  MOV R219, R250 ;  /* 0x000000fa00db7202 */ /* 0x000fe20000000f00 */
[----:B------:R-:W-:-:S05]  /*17320*/  IMAD.MOV.U32 R218, RZ, RZ, R249 ;  /* 0x000000ffffda7224 */ /* 0x000fca00078e00f9 */
[----:B------:R-:W-:Y:S08]  /*17330*/  HMMA.16816.F32 R104, R4, R16, R104 ;  /* 0x000000100468723c */ /* 0x000ff00000001868 */
[----:B------:R-:W-:Y:S01]  /*17340*/  HMMA.16816.F32 R52, R8, R18, R52 ;  /* 0x000000120834723c */ /* 0x000fe20000001834 */
[----:B------:R-:W-:Y:S02]  /*17350*/  IMAD.MOV.U32 R116, RZ, RZ, R232 ;  /* 0x000000ffff747224 */ /* 0x000fe400078e00e8 */
[----:B------:R-:W-:-:S05]  /*17360*/  IMAD.MOV.U32 R86, RZ, RZ, R242 ;  /* 0x000000ffff567224 */ /* 0x000fca00078e00f2 */
[C---:B------:R-:W-:Y:S08]  /*17370*/  HMMA.16816.F32 R100, R4.reuse, R18, R164 ;  /* 0x000000120464723c */ /* 0x040ff000000018a4 */
[----:B------:R-:W-:Y:S01]  /*17380*/  HMMA.16816.F32 R188, R4, R28, R188 ;  /* 0x0000001c04bc723c */ /* 0x000fe200000018bc */
[----:B------:R-:W-:Y:S01]  /*17390*/  IMAD.MOV.U32 R118, RZ, RZ, R116 ;  /* 0x000000ffff767224 */ /* 0x000fe200078e0074 */
[----:B------:R-:W-:-:S06]  /*173a0*/  UIMAD.WIDE.U32 UR8, UR18, UR4, URZ ;  /* 0x00000004120872a5 */ /* 0x000fcc000f8e003f */
[-C--:B------:R-:W-:Y:S01]  /*173b0*/  HMMA.16816.F32 R48, R8, R30.reuse, R48 ;  /* 0x0000001e0830723c */ /* 0x080fe20000001830 */
[----:B------:R-:W-:Y:S01]  /*173c0*/  IMAD.MOV.U32 R110, RZ, RZ, R241 ;  /* 0x000000ffff6e7224 */ /* 0x000fe200078e00f1 */
[----:B------:R1:W5:Y:S06]  /*173d0*/  LDL.LU R242, [R1+0x98] ;  /* 0x0000980001f27983 */ /* 0x00036c0000300800 */
[----:B------:R-:W-:Y:S01]  /*173e0*/  HMMA.16816.F32 R164, R4, R30, R208 ;  /* 0x0000001e04a4723c */ /* 0x000fe200000018d0 */
[----:B------:R-:W-:Y:S01]  /*173f0*/  IMAD.MOV.U32 R116, RZ, RZ, R230 ;  /* 0x000000ffff747224 */ /* 0x000fe200078e00e6 */
[----:B------:R-:W-:Y:S01]  /*17400*/  @UP2 USHF.R.U32.HI UR18, URZ, UR5, UR9 ;  /* 0x000000053f122299 */ /* 0x000fe20008011609 */
[----:B------:R1:W5:Y:S04]  /*17410*/  LDL.LU R241, [R1+0x94] ;  /* 0x0000940001f17983 */ /* 0x0003680000300800 */
[----:B------:R-:W-:Y:S01]  /*17420*/  IMAD.MOV.U32 R7, RZ, RZ, R251 ;  /* 0x000000ffff077224 */ /* 0x000fe200078e00fb */
[----:B------:R-:W-:Y:S01]  /*17430*/  MOV R210, R222 ;  /* 0x000000de00d27202 */ /* 0x000fe20000000f00 */
[----:B------:R-:W-:Y:S01]  /*17440*/  IMAD.MOV.U32 R208, RZ, RZ, R220 ;  /* 0x000000ffffd07224 */ /* 0x000fe200078e00dc */
[----:B------:R-:W-:Y:S01]  /*17450*/  HMMA.16816.F32 R248, R8, R24, R128 ;  /* 0x0000001808f8723c */ /* 0x000fe20000001880 */
[----:B------:R-:W-:-:S02]  /*17460*/  IMAD.MOV.U32 R211, RZ, RZ, R223 ;  /* 0x000000ffffd37224 */ /* 0x000fc400078e00df */
[----:B------:R-:W-:Y:S02]  /*17470*/  IMAD.MOV.U32 R209, RZ, RZ, R221 ;  /* 0x000000ffffd17224 */ /* 0x000fe400078e00dd */
[----:B------:R-:W-:Y:S02]  /*17480*/  IMAD.MOV.U32 R4, RZ, RZ, R216 ;  /* 0x000000ffff047224 */ /* 0x000fe400078e00d8 */
[----:B------:R-:W-:Y:S01]  /*17490*/  IMAD.MOV.U32 R6, RZ, RZ, R118 ;  /* 0x000000ffff067224 */ /* 0x000fe200078e0076 */
[----:B------:R-:W-:Y:S01]  /*174a0*/  MOV R30, R83 ;  /* 0x00000053001e7202 */ /* 0x000fe20000000f00 */
[----:B------:R-:W-:Y:S01]  /*174b0*/  IMAD.MOV.U32 R129, RZ, RZ, R3 ;  /* 0x000000ffff817224 */ /* 0x000fe200078e0003 */
[----:B------:R-:W-:Y:S01]  /*174c0*/  HMMA.16816.F32 R220, R8, R26, R68 ;  /* 0x0000001a08dc723c */ /* 0x000fe20000001844 */
[----:B------:R-:W-:Y:S01]  /*174d0*/  FFMA.FTZ R3, R246, c[0x0][0x2d0], -R2 ;  /* 0x0000b400f6037a23 */ /* 0x000fe20000010802 */
[----:B------:R-:W-:Y:S01]  /*174e0*/  MOV R5, R211 ;  /* 0x000000d300057202 */ /* 0x000fe20000000f00 */
[----:B------:R-:W-:Y:S01]  /*174f0*/  IMAD.MOV.U32 R31, RZ, RZ, R82 ;  /* 0x000000ffff1f7224 */ /* 0x000fe200078e0052 */
[----:B------:R-:W-:Y:S01]  /*17500*/  UIADD3 UR18, UR18, UR13, -UR24 ;  /* 0x0000000d12127290 */ /* 0x000fe2000fffe818 */
[----:B------:R1:W5:Y:S02]  /*17510*/  LDL.LU R240, [R1+0x90] ;  /* 0x0000900001f07983 */ /* 0x0003640000300800 */
[----:B------:R-:W-:Y:S01]  /*17520*/  MOV R68, R208 ;  /* 0x000000d000447202 */ /* 0x000fe20000000f00 */
[----:B------:R-:W-:-:S02]  /*17530*/  IMAD.MOV.U32 R27, RZ, RZ, R209 ;  /* 0x000000ffff1b7224 */ /* 0x000fc400078e00d1 */
[----:B------:R-:W-:Y:S01]  /*17540*/  IMAD.MOV.U32 R26, RZ, RZ, R210 ;  /* 0x000000ffff1a7224 */ /* 0x000fe200078e00d2 */
[----:B------:R-:W-:Y:S01]  /*17550*/  MOV R71, R218 ;  /* 0x000000da00477202 */ /* 0x000fe20000000f00 */
[----:B------:R-:W-:Y:S01]  /*17560*/  HMMA.16816.F32 R208, R8, R22, R64 ;  /* 0x0000001608d0723c */ /* 0x000fe20000001840 */
[----:B------:R2:W-:Y:S01]  /*17570*/  MUFU.EX2 R22, R3 ;  /* 0x0000000300167308 */ /* 0x0005e20000000800 */
[----:B------:R-:W-:Y:S02]  /*17580*/  IMAD.MOV.U32 R70, RZ, RZ, R217 ;  /* 0x000000ffff467224 */ /* 0x000fe400078e00d9 */
[----:B------:R-:W-:Y:S01]  /*17590*/  IMAD.MOV.U32 R128, RZ, RZ, R219 ;  /* 0x000000ffff807224 */ /* 0x000fe200078e00db */
[----:B------:R-:W-:Y:S01]  /*175a0*/  MOV R130, R179 ;  /* 0x000000b300827202 */ /* 0x000fe20000000f00 */
[----:B------:R-:W-:Y:S02]  /*175b0*/  IMAD.MOV.U32 R131, RZ, RZ, R176 ;  /* 0x000000ffff837224 */ /* 0x000fe400078e00b0 */
[----:B------:R-:W-:-:S02]  /*175c0*/  IMAD.MOV.U32 R69, RZ, RZ, R7 ;  /* 0x000000ffff457224 */ /* 0x000fc400078e0007 */
[----:B------:R-:W-:Y:S01]  /*175d0*/  IMAD.MOV.U32 R246, RZ, RZ, R97 ;  /* 0x000000fffff67224 */ /* 0x000fe200078e0061 */
[----:B------:R-:W-:Y:S01]  /*175e0*/  USHF.R.S32.HI UR4, URZ, 0x1f, UR18 ;  /* 0x0000001f3f047899 */ /* 0x000fe20008011412 */
[----:B------:R1:W5:Y:S01]  /*175f0*/  LDL.LU R239, [R1+0x8c] ;  /* 0x00008c0001ef7983 */ /* 0x0003620000300800 */
[----:B--2---:R-:W-:Y:S01]  /*17600*/  FFMA.FTZ R3, R245, c[0x0][0x2d0], -R2 ;  /* 0x0000b400f5037a23 */ /* 0x004fe20000010802 */
[C---:B------:R-:W-:Y:S08]  /*17610*/  HMMA.16816.F32 R216, R8.reuse, R20, R124 ;  /* 0x0000001408d8723c */ /* 0x040ff0000000187c */
[----:B------:R-:W-:Y:S01]  /*17620*/  HMMA.16816.F32 R64, R8, R16, R120 ;  /* 0x000000100840723c */ /* 0x000fe20000001878 */
[----:B------:R2:W-:Y:S01]  /*17630*/  MUFU.EX2 R24, R3 ;  /* 0x0000000300187308 */ /* 0x0005e20000000800 */
[----:B------:R-:W-:Y:S01]  /*17640*/  MOV R7, R119 ;  /* 0x0000007700077202 */ /* 0x000fe20000000f00 */
[----:B------:R-:W-:-:S02]  /*17650*/  IMAD.MOV.U32 R179, RZ, RZ, R116 ;  /* 0x000000ffffb37224 */ /* 0x000fc400078e0074 */
[----:B------:R-:W-:Y:S01]  /*17660*/  IMAD.MOV.U32 R176, RZ, RZ, R117 ;  /* 0x000000ffffb07224 */ /* 0x000fe200078e0075 */
[----:B------:R-:W-:Y:S01]  /*17670*/  ULEA.HI UR4, UR4, UR18, URZ, 0x6 ;  /* 0x0000001204047291 */ /* 0x000fe2000f8f303f */
[----:B------:R1:W5:Y:S01]  /*17680*/  LDL.LU R238, [R1+0x88] ;  /* 0x0000880001ee7983 */ /* 0x0003620000300800 */
[--C-:B--2---:R-:W-:Y:S01]  /*17690*/  FFMA.FTZ R3, R215, c[0x0][0x2d0], -R2.reuse ;  /* 0x0000b400d7037a23 */ /* 0x104fe20000010802 */
[----:B------:R-:W-:Y:S01]  /*176a0*/  HMMA.16816.F32 R116, R8, R28, R144 ;  /* 0x0000001c0874723c */ /* 0x000fe20000001890 */
[----:B------:R-:W-:Y:S01]  /*176b0*/  FFMA.FTZ R2, R214, c[0x0][0x2d0], -R2 ;  /* 0x0000b400d6027a23 */ /* 0x000fe20000010802 */
[----:B------:R-:W-:Y:S03]  /*176c0*/  LDSM.16.MT88.4 R144, [R226+0x1900] ;  /* 0x00190000e290783b */ /* 0x000fe60000004200 */
[----:B------:R2:W-:Y:S01]  /*176d0*/  MUFU.EX2 R23, R2 ;  /* 0x0000000200177308 */ /* 0x0005e20000000800 */
[----:B------:R-:W-:Y:S01]  /*176e0*/  MOV R120, R114 ;  /* 0x0000007200787202 */ /* 0x000fe20000000f00 */
[----:B------:R-:W-:-:S02]  /*176f0*/  IMAD.MOV.U32 R121, RZ, RZ, R113 ;  /* 0x000000ffff797224 */ /* 0x000fc400078e0071 */
[----:B------:R-:W-:Y:S01]  /*17700*/  IMAD.MOV.U32 R122, RZ, RZ, R112 ;  /* 0x000000ffff7a7224 */ /* 0x000fe200078e0070 */
[----:B------:R-:W-:Y:S01]  /*17710*/  MOV R123, R99 ;  /* 0x00000063007b7202 */ /* 0x000fe20000000f00 */
[----:B------:R-:W-:Y:S01]  /*17720*/  USHF.R.S32.HI UR4, URZ, 0x6, UR4 ;  /* 0x000000063f047899 */ /* 0x000fe20008011404 */
[----:B------:R1:W5:Y:S01]  /*17730*/  LDL.LU R237, [R1+0x84] ;  /* 0x0000840001ed7983 */ /* 0x0003620000300800 */
[----:B------:R3:W-:Y:S01]  /*17740*/  MUFU.EX2 R25, R3 ;  /* 0x0000000300197308 */ /* 0x0007e20000000800 */
[----:B------:R-:W-:Y:S02]  /*17750*/  IMAD.MOV.U32 R28, RZ, RZ, R98 ;  /* 0x000000ffff1c7224 */ /* 0x000fe400078e0062 */
[----:B------:R-:W-:Y:S01]  /*17760*/  IMAD.MOV.U32 R29, RZ, RZ, R96 ;  /* 0x000000ffff1d7224 */ /* 0x000fe200078e0060 */
[----:B------:R1:W5:Y:S01]  /*17770*/  LDL.LU R236, [R1+0x80] ;  /* 0x0000800001ec7983 */ /* 0x0003620000300800 */
[----:B--2---:R-:W-:-:S03]  /*17780*/  FFMA.FTZ R2, R207, c[0x0][0x2d0], -R0 ;  /* 0x0000b400cf027a23 */ /* 0x004fc60000010800 */
[----:B------:R-:W-:Y:S01]  /*17790*/  LDSM.16.MT88.4 R96, [R226+0x3900] ;  /* 0x00390000e260783b */ /* 0x000fe20000004200 */
[----:B------:R2:W-:Y:S03]  /*177a0*/  MUFU.EX2 R18, R2 ;  /* 0x0000000200127308 */ /* 0x0005e60000000800 */
[----:B------:R1:W5:Y:S01]  /*177b0*/  LDL.LU R235, [R1+0x7c] ;  /* 0x00007c0001eb7983 */ /* 0x0003620000300800 */
[----:B---3--:R-:W-:-:S03]  /*177c0*/  FADD.FTZ R3, R108, R84 ;  /* 0x000000546c037221 */ /* 0x008fc60000010000 */
[----:B------:R1:W5:Y:S01]  /*177d0*/  LDL.LU R234, [R1+0x78] ;  /* 0x0000780001ea7983 */ /* 0x0003620000300800 */
[----:B------:R-:W-:-:S03]  /*177e0*/  UIADD3 UR21, UR12, -0x2, URZ ;  /* 0xfffffffe0c157890 */ /* 0x000fc6000fffe03f */
[----:B------:R1:W5:Y:S04]  /*177f0*/  LDL.LU R233, [R1+0x74] ;  /* 0x0000740001e97983 */ /* 0x0003680000300800 */
[----:B------:R1:W5:Y:S01]  /*17800*/  LDL.LU R232, [R1+0x70] ;  /* 0x0000700001e87983 */ /* 0x0003620000300800 */
[----:B--2---:R-:W-:-:S03]  /*17810*/  FFMA.FTZ R2, R206, c[0x0][0x2d0], -R0 ;  /* 0x0000b400ce027a23 */ /* 0x004fc60000010800 */
[----:B------:R1:W5:Y:S01]  /*17820*/  LDL.LU R231, [R1+0x6c] ;  /* 0x00006c0001e77983 */ /* 0x0003620000300800 */
[----:B------:R2:W-:Y:S03]  /*17830*/  MUFU.EX2 R19, R2 ;  /* 0x0000000200137308 */ /* 0x0005e60000000800 */
[----:B------:R1:W5:Y:S04]  /*17840*/  LDL.LU R230, [R1+0x68] ;  /* 0x0000680001e67983 */ /* 0x0003680000300800 */
[----:B------:R1:W5:Y:S04]  /*17850*/  LDL.LU R229, [R1+0x64] ;  /* 0x0000640001e57983 */ /* 0x0003680000300800 */
[----:B------:R1:W5:Y:S01]  /*17860*/  LDL.LU R224, [R1+0x60] ;  /* 0x0000600001e07983 */ /* 0x0003620000300800 */
[----:B--2---:R-:W-:-:S02]  /*17870*/  FFMA.FTZ R2, R205, c[0x0][0x2d0], -R0 ;  /* 0x0000b400cd027a23 */ /* 0x004fc40000010800 */
[----:B------:R-:W-:Y:S02]  /*17880*/  FFMA.FTZ R0, R204, c[0x0][0x2d0], -R0 ;  /* 0x0000b400cc007a23 */ /* 0x000fe40000010800 */
[----:B------:R-:W2:Y:S01]  /*17890*/  LDSM.16.MT88.4 R204, [R225+0x1900] ;  /* 0x00190000e1cc783b */ /* 0x000ea20000004200 */
[----:B------:R-:W-:Y:S08]  /*178a0*/  MUFU.EX2 R21, R2 ;  /* 0x0000000200157308 */ /* 0x000ff00000000800 */
[----:B------:R3:W-:Y:S02]  /*178b0*/  MUFU.EX2 R20, R0 ;  /* 0x0000000000147308 */ /* 0x0007e40000000800 */
[----:B---3--:R-:W-:Y:S01]  /*178c0*/  FFMA.FTZ R0, R70, c[0x0][0x2d0], -R13 ;  /* 0x0000b40046007a23 */ /* 0x008fe2000001080d */
[----:B------:R-:W-:Y:S01]  /*178d0*/  MOV R70, R71 ;  /* 0x0000004700467202 */ /* 0x000fe20000000f00 */
[----:B------:R-:W-:-:S02]  /*178e0*/  IMAD.MOV.U32 R71, RZ, RZ, R128 ;  /* 0x000000ffff477224 */ /* 0x000fc400078e0080 */
[----:B------:R-:W-:Y:S01]  /*178f0*/  IMAD.MOV.U32 R128, RZ, RZ, R129 ;  /* 0x000000ffff807224 */ /* 0x000fe200078e0081 */
[----:B------:R-:W-:Y:S01]  /*17900*/  MOV R129, R130 ;  /* 0x0000008200817202 */ /* 0x000fe20000000f00 */
[----:B------:R-:W-:Y:S02]  /*17910*/  IMAD.MOV.U32 R130, RZ, RZ, R131 ;  /* 0x000000ffff827224 */ /* 0x000fe400078e0083 */
[----:B------:R-:W-:Y:S01]  /*17920*/  IMAD.MOV.U32 R131, RZ, RZ, R4 ;  /* 0x000000ffff837224 */ /* 0x000fe200078e0004 */
[----:B------:R-:W-:Y:S01]  /*17930*/  MOV R4, R5 ;  /* 0x0000000500047202 */ /* 0x000fe20000000f00 */
[----:B------:R-:W-:Y:S02]  /*17940*/  IMAD.MOV.U32 R5, RZ, RZ, R163 ;  /* 0x000000ffff057224 */ /* 0x000fe400078e00a3 */
[----:B------:R-:W-:Y:S01]  /*17950*/  IMAD.MOV.U32 R163, RZ, RZ, R160 ;  /* 0x000000ffffa37224 */ /* 0x000fe200078e00a0 */
[----:B------:R-:W-:Y:S01]  /*17960*/  MOV R160, R161 ;  /* 0x000000a100a07202 */ /* 0x000fe20000000f00 */
[----:B------:R-:W-:-:S02]  /*17970*/  IMAD.MOV.U32 R161, RZ, RZ, R15 ;  /* 0x000000ffffa17224 */ /* 0x000fc400078e000f */
[----:B------:R3:W-:Y:S02]  /*17980*/  MUFU.EX2 R15, R0 ;  /* 0x00000000000f7308 */ /* 0x0007e40000000800 */
[----:B---3--:R-:W-:-:S06]  /*17990*/  FFMA.FTZ R0, R26, c[0x0][0x2d0], -R13 ;  /* 0x0000b4001a007a23 */ /* 0x008fcc000001080d */
[----:B------:R3:W4:Y:S02]  /*179a0*/  MUFU.EX2 R16, R0 ;  /* 0x0000000000107308 */ /* 0x0007240000000800 */
[----:B---3--:R-:W-:Y:S01]  /*179b0*/  FFMA.FTZ R0, R27, c[0x0][0x2d0], -R13 ;  /* 0x0000b4001b007a23 */ /* 0x008fe2000001080d */
[----:B----4-:R-:W-:-:S05]  /*179c0*/  F2FP.PACK_AB R124, R16, R15 ;  /* 0x0000000f107c723e */ /* 0x010fca00000000ff */
[----:B------:R3:W-:Y:S02]  /*179d0*/  MUFU.EX2 R17, R0 ;  /* 0x0000000000117308 */ /* 0x0007e40000000800 */
[----:B---3--:R-:W-:Y:S02]  /*179e0*/  FFMA.FTZ R0, R70, c[0x0][0x2d0], -R13 ;  /* 0x0000b40046007a23 */ /* 0x008fe4000001080d */
[----:B------:R-:W-:Y:S01]  /*179f0*/  IMAD.MOV.U32 R70, RZ, RZ, R71 ;  /* 0x000000ffff467224 */ /* 0x000fe200078e0047 */
[----:B------:R-:W-:Y:S01]  /*17a00*/  MOV R71, R128 ;  /* 0x0000008000477202 */ /* 0x000fe20000000f00 */
[----:B------:R-:W-:Y:S02]  /*17a10*/  IMAD.MOV.U32 R128, RZ, RZ, R129 ;  /* 0x000000ffff807224 */ /* 0x000fe400078e0081 */
        /* <DEDUP_REMOVED lines=9> */
[----:B------:R-:W-:Y:S01]  /*17ab0*/  FFMA.FTZ R2, R70, c[0x0][0x2d0], -R12 ;  /* 0x0000b40046027a23 */ /* 0x000fe2000001080c */
[----:B------:R3:W4:Y:S01]  /*17ac0*/  MUFU.EX2 R14, R0 ;  /* 0x00000000000e7308 */ /* 0x0007220000000800 */
[----:B------:R-:W-:Y:S01]  /*17ad0*/  IMAD.MOV.U32 R127, RZ, RZ, R128 ;  /* 0x000000ffff7f7224 */ /* 0x000fe200078e0080 */
[----:B------:R-:W-:Y:S01]  /*17ae0*/  F2FP.PACK_AB R128, R24, R22 ;  /* 0x000000161880723e */ /* 0x000fe200000000ff */
[----:B------:R-:W-:Y:S01]  /*17af0*/  IMAD.MOV.U32 R26, RZ, RZ, R130 ;  /* 0x000000ffff1a7224 */ /* 0x000fe200078e0082 */
[----:B------:R-:W-:Y:S01]  /*17b00*/  F2FP.PACK_AB R129, R19, R18 ;  /* 0x000000121381723e */ /* 0x000fe200000000ff */
[----:B------:R-:W-:Y:S01]  /*17b10*/  FADD.FTZ R8, R127, R126 ;  /* 0x0000007e7f087221 */ /* 0x000fe20000010000 */
[----:B------:R-:W-:Y:S01]  /*17b20*/  F2FP.PACK_AB R130, R23, R25 ;  /* 0x000000191782723e */ /* 0x000fe200000000ff */
[----:B------:R-:W-:Y:S01]  /*17b30*/  IMAD.MOV.U32 R27, RZ, RZ, R71 ;  /* 0x000000ffff1b7224 */ /* 0x000fe200078e0047 */
[----:B------:R-:W-:Y:S01]  /*17b40*/  MOV R71, R161 ;  /* 0x000000a100477202 */ /* 0x000fe20000000f00 */
[----:B------:R-:W-:-:S02]  /*17b50*/  IMAD.MOV.U32 R70, RZ, RZ, R162 ;  /* 0x000000ffff467224 */ /* 0x000fc400078e00a2 */
[----:B------:R-:W-:Y:S01]  /*17b60*/  FADD.FTZ R9, R27, R26 ;  /* 0x0000001a1b097221 */ /* 0x000fe20000010000 */
[----:B------:R-:W-:Y:S01]  /*17b70*/  MOV R26, R177 ;  /* 0x000000b1001a7202 */ /* 0x000fe20000000f00 */
[----:B------:R-:W-:Y:S02]  /*17b80*/  IMAD.MOV.U32 R27, RZ, RZ, R178 ;  /* 0x000000ffff1b7224 */ /* 0x000fe400078e00b2 */
[--C-:B---3--:R-:W-:Y:S01]  /*17b90*/  FFMA.FTZ R0, R68, c[0x0][0x2d0], -R12.reuse ;  /* 0x0000b40044007a23 */ /* 0x108fe2000001080c */
[----:B----4-:R-:W-:Y:S01]  /*17ba0*/  F2FP.PACK_AB R126, R14, R17 ;  /* 0x000000110e7e723e */ /* 0x010fe200000000ff */
[----:B------:R-:W-:Y:S01]  /*17bb0*/  IMAD.MOV.U32 R68, RZ, RZ, R131 ;  /* 0x000000ffff447224 */ /* 0x000fe200078e0083 */
[----:B------:R-:W-:Y:S01]  /*17bc0*/  F2FP.PACK_AB R131, R20, R21 ;  /* 0x000000151483723e */ /* 0x000fe200000000ff */
[----:B------:R3:W-:Y:S06]  /*17bd0*/  MUFU.EX2 R10, R0 ;  /* 0x00000000000a7308 */ /* 0x0007ec0000000800 */
[C---:B--2---:R-:W-:Y:S08]  /*17be0*/  HMMA.16816.F32 R192, R128.reuse, R204, R192 ;  /* 0x000000cc80c0723c */ /* 0x044ff000000018c0 */
[----:B------:R-:W-:Y:S01]  /*17bf0*/  HMMA.16816.F32 R132, R128, R144, R132 ;  /* 0x000000908084723c */ /* 0x000fe20000001884 */
[----:B---3--:R-:W-:Y:S01]  /*17c00*/  FFMA.FTZ R0, R69, c[0x0][0x2d0], -R12 ;  /* 0x0000b40045007a23 */ /* 0x008fe2000001080c */
[----:B------:R-:W-:Y:S01]  /*17c10*/  MOV R69, R4 ;  /* 0x0000000400457202 */ /* 0x000fe20000000f00 */
[----:B------:R-:W-:-:S02]  /*17c20*/  IMAD.MOV.U32 R4, RZ, RZ, R160 ;  /* 0x000000ffff047224 */ /* 0x000fc400078e00a0 */
[----:B------:R2:W3:Y:S02]  /*17c30*/  MUFU.EX2 R11, R0 ;  /* 0x00000000000b7308 */ /* 0x0004e40000000800 */
[----:B--2---:R-:W-:Y:S01]  /*17c40*/  FFMA.FTZ R0, R5, c[0x0][0x2d0], -R12 ;  /* 0x0000b40005007a23 */ /* 0x004fe2000001080c */
[----:B---3--:R-:W-:-:S05]  /*17c50*/  F2FP.PACK_AB R125, R11, R10 ;  /* 0x0000000a0b7d723e */ /* 0x008fca00000000ff */
[----:B------:R2:W-:Y:S01]  /*17c60*/  MUFU.EX2 R12, R2 ;  /* 0x00000002000c7308 */ /* 0x0005e20000000800 */
[----:B------:R-:W-:Y:S02]  /*17c70*/  IMAD.MOV.U32 R5, RZ, RZ, R163 ;  /* 0x000000ffff057224 */ /* 0x000fe400078e00a3 */
[----:B------:R-:W3:Y:S05]  /*17c80*/  LDSM.16.MT88.4 R160, [R228+0x1900] ;  /* 0x00190000e4a0783b */ /* 0x000eea0000004200 */
[----:B------:R-:W4:Y:S01]  /*17c90*/  MUFU.EX2 R13, R0 ;  /* 0x00000000000d7308 */ /* 0x000f220000000800 */
[----:B--2---:R-:W-:Y:S01]  /*17ca0*/  FADD.FTZ R2, R213, R212 ;  /* 0x000000d4d5027221 */ /* 0x004fe20000010000 */
[----:B------:R-:W-:Y:S01]  /*17cb0*/  MOV R213, R69 ;  /* 0x0000004500d57202 */ /* 0x000fe20000000f00 */
[----:B------:R-:W-:Y:S01]  /*17cc0*/  IMAD.MOV.U32 R212, RZ, RZ, R68 ;  /* 0x000000ffffd47224 */ /* 0x000fe200078e0044 */
[----:B------:R-:W-:Y:S01]  /*17cd0*/  MOV R69, R80 ;  /* 0x0000005000457202 */ /* 0x000fe20000000f00 */
[----:B------:R-:W-:-:S02]  /*17ce0*/  IMAD.MOV.U32 R68, RZ, RZ, R115 ;  /* 0x000000ffff447224 */ /* 0x000fc400078e0073 */
[----:B------:R-:W-:Y:S01]  /*17cf0*/  LDSM.16.MT88.4 R112, [R228+0x3900] ;  /* 0x00390000e470783b */ /* 0x000fe20000004200 */
[----:B----4-:R-:W-:Y:S01]  /*17d00*/  F2FP.PACK_AB R127, R13, R12 ;  /* 0x0000000c0d7f723e */ /* 0x010fe200000000ff */
[----:B------:R-:W-:Y:S02]  /*17d10*/  IMAD.MOV.U32 R0, RZ, RZ, R111 ;  /* 0x000000ffff007224 */ /* 0x000fe400078e006f */
[----:B------:R-:W-:Y:S02]  /*17d20*/  IMAD.MOV.U32 R214, RZ, RZ, R69 ;  /* 0x000000ffffd67224 */ /* 0x000fe400078e0045 */
[----:B------:R-:W-:Y:S02]  /*17d30*/  FADD.FTZ R0, R0, R2 ;  /* 0x0000000200007221 */ /* 0x000fe40000010000 */
[C---:B------:R-:W-:Y:S08]  /*17d40*/  HMMA.16816.F32 R196, R124.reuse, R204, R196 ;  /* 0x000000cc7cc4723c */ /* 0x040ff000000018c4 */
[-C--:B------:R-:W-:Y:S08]  /*17d50*/  HMMA.16816.F32 R200, R124, R206.reuse, R200 ;  /* 0x000000ce7cc8723c */ /* 0x080ff000000018c8 */
[----:B------:R-:W-:Y:S07]  /*17d60*/  HMMA.16816.F32 R204, R128, R206, R40 ;  /* 0x000000ce80cc723c */ /* 0x000fee0000001828 */
[----:B------:R-:W-:Y:S01]  /*17d70*/  IMAD.MOV.U32 R43, RZ, RZ, R70 ;  /* 0x000000ffff2b7224 */ /* 0x000fe200078e0046 */
[----:B------:R-:W-:Y:S01]  /*17d80*/  HMMA.16816.F32 R136, R124, R144, R136 ;  /* 0x000000907c88723c */ /* 0x000fe20000001888 */
[----:B------:R-:W-:Y:S01]  /*17d90*/  MOV R41, R4 ;  /* 0x0000000400297202 */ /* 0x000fe20000000f00 */
[----:B------:R-:W-:-:S02]  /*17da0*/  IMAD.MOV.U32 R40, RZ, RZ, R5 ;  /* 0x000000ffff287224 */ /* 0x000fc400078e0005 */
[----:B------:R-:W-:Y:S02]  /*17db0*/  IMAD.MOV.U32 R70, RZ, RZ, R81 ;  /* 0x000000ffff467224 */ /* 0x000fe400078e0051 */
[----:B------:R-:W2:Y:S01]  /*17dc0*/  LDSM.16.MT88.4 R80, [R225+0x3900] ;  /* 0x00390000e150783b */ /* 0x000ea20000004200 */
[----:B------:R-:W-:Y:S01]  /*17dd0*/  IMAD.MOV.U32 R42, RZ, RZ, R71 ;  /* 0x000000ffff2a7224 */ /* 0x000fe200078e0047 */
[----:B------:R-:W-:Y:S01]  /*17de0*/  HMMA.16816.F32 R140, R124, R146, R140 ;  /* 0x000000927c8c723c */ /* 0x000fe2000000188c */
[----:B------:R-:W-:Y:S01]  /*17df0*/  IMAD.MOV.U32 R71, RZ, RZ, R86 ;  /* 0x000000ffff477224 */ /* 0x000fe200078e0056 */
[----:B------:R-:W-:Y:S02]  /*17e00*/  MOV R86, R110 ;  /* 0x0000006e00567202 */ /* 0x000fe40000000f00 */
[----:B------:R-:W-:Y:S01]  /*17e10*/  MOV R215, R70 ;  /* 0x0000004600d77202 */ /* 0x000fe20000000f00 */
[----:B------:R-:W-:-:S03]  /*17e20*/  IMAD.MOV.U32 R245, RZ, RZ, R71 ;  /* 0x000000fffff57224 */ /* 0x000fc600078e0047 */
[C---:B------:R-:W-:Y:S07]  /*17e30*/  HMMA.16816.F32 R144, R128.reuse, R146, R36 ;  /* 0x000000928090723c */ /* 0x040fee0000001824 */
[----:B------:R-:W-:Y:S01]  /*17e40*/  IMAD.MOV.U32 R39, RZ, RZ, R6 ;  /* 0x000000ffff277224 */ /* 0x000fe200078e0006 */
[----:B------:R-:W-:Y:S01]  /*17e50*/  MOV R38, R7 ;  /* 0x0000000700267202 */ /* 0x000fe20000000f00 */
[----:B------:R-:W-:Y:S01]  /*17e60*/  IMAD.MOV.U32 R37, RZ, RZ, R179 ;  /* 0x000000ffff257224 */ /* 0x000fe200078e00b3 */
[----:B------:R-:W-:Y:S01]  /*17e70*/  LDSM.16.MT88.4 R4, [R227+0x3900] ;  /* 0x00390000e304783b */ /* 0x000fe20000004200 */
[----:B------:R-:W-:Y:S01]  /*17e80*/  IMAD.MOV.U32 R36, RZ, RZ, R176 ;  /* 0x000000ffff247224 */ /* 0x000fe200078e00b0 */
[----:B---3--:R-:W-:Y:S01]  /*17e90*/  HMMA.16816.F32 R148, R128, R160, R148 ;  /* 0x000000a08094723c */ /* 0x008fe20000001894 */
[----:B------:R-:W-:Y:S01]  /*17ea0*/  FADD.FTZ R9, R37, R9 ;  /* 0x0000000925097221 */ /* 0x000fe20000010000 */
[----:B------:R-:W3:Y:S01]  /*17eb0*/  LDSM.16.MT88.4 R176, [R227+0x1900] ;  /* 0x00190000e3b0783b */ /* 0x000ee20000004200 */
[----:B------:R-:W-:-:S02]  /*17ec0*/  FADD.FTZ R2, R36, R8 ;  /* 0x0000000824027221 */ /* 0x000fc40000010000 */
[----:B------:R-:W-:Y:S02]  /*17ed0*/  FADD.FTZ R8, R38, R0 ;  /* 0x0000000026087221 */ /* 0x000fe40000010000 */
[----:B------:R-:W-:Y:S01]  /*17ee0*/  FADD.FTZ R0, R41, R9 ;  /* 0x0000000929007221 */ /* 0x000fe20000010000 */
[----:B------:R-:W-:Y:S01]  /*17ef0*/  HMMA.16816.F32 R152, R124, R160, R152 ;  /* 0x000000a07c98723c */ /* 0x000fe20000001898 */
[----:B------:R-:W-:Y:S02]  /*17f00*/  FADD.FTZ R8, R42, R8 ;  /* 0x000000082a087221 */ /* 0x000fe40000010000 */
[----:B------:R-:W-:-:S05]  /*17f10*/  FADD.FTZ R2, R40, R2 ;  /* 0x0000000228027221 */ /* 0x000fca0000010000 */
[-C--:B------:R-:W-:Y:S08]  /*17f20*/  HMMA.16816.F32 R156, R124, R162.reuse, R156 ;  /* 0x000000a27c9c723c */ /* 0x080ff0000000189c */
[----:B------:R-:W-:Y:S07]  /*17f30*/  HMMA.16816.F32 R160, R128, R162, R32 ;  /* 0x000000a280a0723c */ /* 0x000fee0000001820 */
[----:B------:R-:W-:Y:S01]  /*17f40*/  IMAD.MOV.U32 R35, RZ, RZ, R109 ;  /* 0x000000ffff237224 */ /* 0x000fe200078e006d */
[----:B--2---:R-:W-:Y:S03]  /*17f50*/  HMMA.16816.F32 R72, R124, R80, R72 ;  /* 0x000000507c48723c */ /* 0x004fe60000001848 */
[----:B------:R-:W-:-:S04]  /*17f60*/  FADD.FTZ R3, R35, R3 ;  /* 0x0000000323037221 */ /* 0x000fc80000010000 */
[----:B------:R-:W-:Y:S01]  /*17f70*/  FADD.FTZ R3, R39, R3 ;  /* 0x0000000327037221 */ /* 0x000fe20000010000 */
[C---:B------:R-:W-:Y:S07]  /*17f80*/  HMMA.16816.F32 R108, R124.reuse, R114, R100 ;  /* 0x000000727c6c723c */ /* 0x040fee0000001864 */
[----:B------:R-:W-:Y:S01]  /*17f90*/  MOV R100, R120 ;  /* 0x0000007800647202 */ /* 0x000fe20000000f00 */
[----:B------:R-:W-:Y:S01]  /*17fa0*/  IMAD.MOV.U32 R101, RZ, RZ, R121 ;  /* 0x000000ffff657224 */ /* 0x000fe200078e0079 */
[----:B------:R-:W-:Y:S01]  /*17fb0*/  MOV R103, R123 ;  /* 0x0000007b00677202 */ /* 0x000fe20000000f00 */
[----:B------:R-:W-:Y:S01]  /*17fc0*/  IMAD.MOV.U32 R102, RZ, RZ, R122 ;  /* 0x000000ffff667224 */ /* 0x000fe200078e007a */
[C---:B---3--:R-:W-:Y:S08]  /*17fd0*/  HMMA.16816.F32 R168, R124.reuse, R176, R168 ;  /* 0x000000b07ca8723c */ /* 0x048ff000000018a8 */
[C---:B------:R-:W-:Y:S08]  /*17fe0*/  HMMA.16816.F32 R172, R124.reuse, R178, R172 ;  /* 0x000000b27cac723c */ /* 0x040ff000000018ac */
[C---:B------:R-:W-:Y:S08]  /*17ff0*/  HMMA.16816.F32 R76, R124.reuse, R82, R76 ;  /* 0x000000527c4c723c */ /* 0x040ff0000000184c */
[C---:B------:R-:W-:Y:S08]  /*18000*/  HMMA.16816.F32 R88, R124.reuse, R96, R88 ;  /* 0x000000607c58723c */ /* 0x040ff00000001858 */
[C---:B------:R-:W-:Y:S08]  /*18010*/  HMMA.16816.F32 R92, R124.reuse, R98, R92 ;  /* 0x000000627c5c723c */ /* 0x040ff0000000185c */
[C---:B------:R-:W-:Y:S08]  /*18020*/  HMMA.16816.F32 R104, R124.reuse, R112, R104 ;  /* 0x000000707c68723c */ /* 0x040ff00000001868 */
[C---:B------:R-:W-:Y:S08]  /*18030*/  HMMA.16816.F32 R120, R124.reuse, R4, R188 ;  /* 0x000000047c78723c */ /* 0x040ff000000018bc */
[----:B------:R-:W-:Y:S08]  /*18040*/  HMMA.16816.F32 R124, R124, R6, R164 ;  /* 0x000000067c7c723c */ /* 0x000ff000000018a4 */
[C---:B------:R-:W-:Y:S07]  /*18050*/  HMMA.16816.F32 R164, R128.reuse, R176, R28 ;  /* 0x000000b080a4723c */ /* 0x040fee000000181c */
[----:B------:R-:W-:Y:S01]  /*18060*/  IMAD.MOV.U32 R30, RZ, RZ, R246 ;  /* 0x000000ffff1e7224 */ /* 0x000fe200078e00f6 */
[----:B------:R-:W-:Y:S01]  /*18070*/  HMMA.16816.F32 R116, R128, R4, R116 ;  /* 0x000000048074723c */ /* 0x000fe20000001874 */
[----:B------:R-:W-:Y:S01]  /*18080*/  IMAD.MOV.U32 R29, RZ, RZ, R68 ;  /* 0x000000ffff1d7224 */ /* 0x000fe200078e0044 */
[----:B------:R-:W-:Y:S01]  /*18090*/  MOV R28, R27 ;  /* 0x0000001b001c7202 */ /* 0x000fe20000000f00 */
[----:B------:R-:W-:Y:S01]  /*180a0*/  IMAD.MOV.U32 R31, RZ, RZ, R26 ;  /* 0x000000ffff1f7224 */ /* 0x000fe200078e001a */
[----:B------:R-:W-:Y:S01]  /*180b0*/  MOV R27, R86 ;  /* 0x00000056001b7202 */ /* 0x000fe20000000f00 */
[----:B------:R-:W-:-:S02]  /*180c0*/  IMAD.MOV.U32 R246, RZ, RZ, R85 ;  /* 0x000000fffff67224 */ /* 0x000fc400078e0055 */
[----:B------:R-:W-:Y:S01]  /*180d0*/  FADD.FTZ R4, R212, R0 ;  /* 0x00000000d4047221 */ /* 0x000fe20000010000 */
[C---:B------:R-:W-:Y:S01]  /*180e0*/  HMMA.16816.F32 R176, R128.reuse, R178, R100 ;  /* 0x000000b280b0723c */ /* 0x040fe20000001864 */
[----:B------:R-:W-:Y:S02]  /*180f0*/  FADD.FTZ R0, R30, R8 ;  /* 0x000000081e007221 */ /* 0x000fe40000010000 */
[----:B------:R-:W-:Y:S02]  /*18100*/  FADD.FTZ R5, R43, R3 ;  /* 0x000000032b057221 */ /* 0x000fe40000010000 */
[----:B------:R-:W-:Y:S02]  /*18110*/  FADD.FTZ R3, R213, R2 ;  /* 0x00000002d5037221 */ /* 0x000fe40000010000 */
[----:B------:R-:W-:Y:S01]  /*18120*/  FADD.FTZ R0, R29, R0 ;  /* 0x000000001d007221 */ /* 0x000fe20000010000 */
[----:B------:R-:W-:Y:S01]  /*18130*/  HMMA.16816.F32 R68, R128, R80, R248 ;  /* 0x000000508044723c */ /* 0x000fe200000018f8 */
[----:B------:R-:W-:Y:S01]  /*18140*/  FADD.FTZ R2, R247, R5 ;  /* 0x00000005f7027221 */ /* 0x000fe20000010000 */
[----:B------:R-:W-:Y:S01]  /*18150*/  IMNMX R5, RZ, UR4, !PT ;  /* 0x00000004ff057c17 */ /* 0x000fe2000f800200 */
[----:B------:R-:W-:-:S02]  /*18160*/  FADD.FTZ R4, R28, R4 ;  /* 0x000000041c047221 */ /* 0x000fc40000010000 */
[----:B------:R-:W-:Y:S01]  /*18170*/  FADD.FTZ R3, R31, R3 ;  /* 0x000000031f037221 */ /* 0x000fe20000010000 */
[----:B------:R-:W-:Y:S01]  /*18180*/  ISETP.LE.AND P0, PT, R5, UR21, PT ;  /* 0x0000001505007c0c */ /* 0x000fe2000bf03270 */
[----:B------:R-:W-:Y:S01]  /*18190*/  FADD.FTZ R0, R246, R0 ;  /* 0x00000000f6007221 */ /* 0x000fe20000010000 */
[----:B------:R2:W-:Y:S01]  /*181a0*/  STL [R1+0x24], R5 ;  /* 0x0000240501007387 */ /* 0x0005e20000100800 */
[----:B------:R-:W-:Y:S01]  /*181b0*/  FADD.FTZ R2, R214, R2 ;  /* 0x00000002d6027221 */ /* 0x000fe20000010000 */
[----:B------:R-:W-:Y:S01]  /*181c0*/  HMMA.16816.F32 R100, R128, R112, R64 ;  /* 0x000000708064723c */ /* 0x000fe20000001840 */
[----:B------:R-:W-:Y:S02]  /*181d0*/  FADD.FTZ R4, R245, R4 ;  /* 0x00000004f5047221 */ /* 0x000fe40000010000 */
[----:B------:R-:W-:Y:S02]  /*181e0*/  IMAD.MOV.U32 R26, RZ, RZ, R87 ;  /* 0x000000ffff1a7224 */ /* 0x000fe400078e0057 */
        /* <DEDUP_REMOVED lines=37> */
[----:B------:R3:W-:Y:S01]  /*18440*/  STL [R1], R0 ;  /* 0x0000000001007387 */ /* 0x0007e20000100800 */
[----:B------:R-:W-:Y:S02]  /*18450*/  FADD.FTZ R3, R17, R3 ;  /* 0x0000000311037221 */ /* 0x000fe40000010000 */
[----:B--2---:R-:W-:Y:S02]  /*18460*/  FADD.FTZ R5, R20, R2 ;  /* 0x0000000214057221 */ /* 0x004fe40000010000 */
[----:B------:R-:W-:-:S03]  /*18470*/  FADD.FTZ R2, R14, R3 ;  /* 0x000000030e027221 */ /* 0x000fc60000010000 */
[----:B------:R1:W-:Y:S01]  /*18480*/  STL [R1+0x4], R5 ;  /* 0x0000040501007387 */ /* 0x0003e20000100800 */
[----:B---3--:R-:W-:-:S05]  /*18490*/  FADD.FTZ R0, R13, R4 ;  /* 0x000000040d007221 */ /* 0x008fca0000010000 */
[----:B------:R1:W-:Y:S04]  /*184a0*/  STL [R1+0x8], R0 ;  /* 0x0000080001007387 */ /* 0x0003e80000100800 */
[----:B------:R1:W-:Y:S01]  /*184b0*/  STL [R1+0x1c], R2 ;  /* 0x00001c0201007387 */ /* 0x0003e20000100800 */
[----:B------:R-:W-:Y:S05]  /*184c0*/  @!P0 BRA `(.L_x_1674) ;  /* 0x00004ec000008947 */ /* 0x000fea0003800000 */
[----:B------:R-:W2:Y:S04]  /*184d0*/  LDL.64 R214, [R1+0x58] ;  /* 0x0000580001d67983 */ /* 0x000ea80000100a00 */
[----:B------:R-:W3:Y:S04]  /*184e0*/  LDL.64 R30, [R1+0x48] ;  /* 0x00004800011e7983 */ /* 0x000ee80000100a00 */
[----:B------:R-:W4:Y:S01]  /*184f0*/  LDL.64 R26, [R1+0x40] ;  /* 0x00004000011a7983 */ /* 0x000f220000100a00 */
[----:B------:R-:W-:Y:S01]  /*18500*/  MOV R181, R185 ;  /* 0x000000b900b57202 */ /* 0x000fe20000000f00 */
[----:B------:R-:W-:Y:S01]  /*18510*/  IMAD.MOV.U32 R180, RZ, RZ, R186 ;  /* 0x000000ffffb47224 */ /* 0x000fe200078e00ba */
[----:B------:R-:W-:Y:S01]  /*18520*/  MOV R188, R182 ;  /* 0x000000b600bc7202 */ /* 0x000fe20000000f00 */
[----:B------:R-:W-:Y:S01]  /*18530*/  IMAD.MOV.U32 R187, RZ, RZ, R184 ;  /* 0x000000ffffbb7224 */ /* 0x000fe200078e00b8 */
[----:B------:R-:W-:-:S02]  /*18540*/  ULDC.64 UR8, c[0x0][0x1e0] ;  /* 0x0000780000087ab9 */ /* 0x000fc40000000a00 */
[----:B------:R-:W-:Y:S02]  /*18550*/  UIADD3 UR11, UR6, 0x80, URZ ;  /* 0x00000080060b7890 */ /* 0x000fe4000fffe03f */
[----:B------:R-:W-:Y:S02]  /*18560*/  UMOV UR22, UR21 ;  /* 0x0000001500167c82 */ /* 0x000fe40008000000 */
[----:B------:R-:W-:Y:S02]  /*18570*/  UMOV UR12, 0xffffffc0 ;  /* 0xffffffc0000c7882 */ /* 0x000fe40000000000 */
[----:B------:R-:W-:Y:S01]  /*18580*/  ULDC.64 UR4, c[0x0][0x208] ;  /* 0x0000820000047ab9 */ /* 0x000fe20000000a00 */
[----:B--2---:R-:W-:Y:S02]  /*18590*/  IMAD.MOV.U32 R28, RZ, RZ, R214 ;  /* 0x000000ffff1c7224 */ /* 0x004fe400078e00d6 */
[----:B------:R-:W-:Y:S02]  /*185a0*/  IMAD.MOV.U32 R29, RZ, RZ, R215 ;  /* 0x000000ffff1d7224 */ /* 0x000fe400078e00d7 */
[----:B------:R-:W2:Y:S01]  /*185b0*/  LDL.64 R214, [R1+0x50] ;  /* 0x0000500001d67983 */ /* 0x000ea20000100a00 */
[----:B-1-3--:R-:W-:-:S02]  /*185c0*/  IADD3 R0, R30, 0x40, RZ ;  /* 0x000000401e007810 */ /* 0x00afc40007ffe0ff */
[----:B------:R-:W-:Y:S02]  /*185d0*/  IADD3 RZ, P0, R30, 0x40, RZ ;  /* 0x000000401eff7810 */ /* 0x000fe40007f1e0ff */
[----:B------:R-:W-:Y:S01]  /*185e0*/  IADD3 R3, P1, R28, 0x40, RZ ;  /* 0x000000401c037810 */ /* 0x000fe20007f3e0ff */
[----:B------:R4:W-:Y:S04]  /*185f0*/  STL [R1+0x34], R0 ;  /* 0x0000340001007387 */ /* 0x0009e80000100800 */
[----:B------:R1:W-:Y:S01]  /*18600*/  STL [R1+0x30], R3 ;  /* 0x0000300301007387 */ /* 0x0003e20000100800 */
[----:B----4-:R-:W-:-:S05]  /*18610*/  IMAD.X R0, RZ, RZ, R27, P0 ;  /* 0x000000ffff007224 */ /* 0x010fca00000e061b */
[----:B------:R1:W-:Y:S01]  /*18620*/  STL [R1+0x28], R0 ;  /* 0x0000280001007387 */ /* 0x0003e20000100800 */
[----:B------:R-:W-:Y:S01]  /*18630*/  USHF.L.U32 UR10, UR8, 0x5, URZ ;  /* 0x00000005080a7899 */ /* 0x000fe2000800063f */
[----:B--2---:R-:W-:-:S05]  /*18640*/  IADD3.X R2, RZ, R215, RZ, P1, !PT ;  /* 0x000000d7ff027210 */ /* 0x004fca0000ffe4ff */
[----:B------:R1:W-:Y:S04]  /*18650*/  STL [R1+0x2c], R2 ;  /* 0x00002c0201007387 */ /* 0x0003e80000100800 */
.L_x_1675:
[----:B-1----:R-:W2:Y:S01]  /*18660*/  LDL.64 R2, [R1+0x58] ;  /* 0x0000580001027983 */ /* 0x002ea20000100a00 */
[----:B------:R-:W-:Y:S04]  /*18670*/  DEPBAR.LE SB0, 0x0 ;  /* 0x000080000000791a */ /* 0x000fe80000000000 */
[----:B------:R-:W-:Y:S01]  /*18680*/  UISETP.GE.AND UP0, UPT, UR22, URZ, UPT ;  /* 0x0000003f1600728c */ /* 0x000fe2000bf06270 */
[----:B------:R-:W3:Y:S01]  /*18690*/  LDL.64 R190, [R1+0x50] ;  /* 0x0000500001be7983 */ /* 0x000ee20000100a00 */
[----:B------:R-:W-:Y:S05]  /*186a0*/  UISETP.GE.AND UP1, UPT, UR22, 0x1, UPT ;  /* 0x000000011600788c */ /* 0x000fea000bf26270 */
[----:B------:R-:W-:Y:S01]  /*186b0*/  BAR.SYNC.DEFER_BLOCKING 0x0 ;  /* 0x0000000000007b1d */ /* 0x000fe20000010000 */
[----:B------:R-:W-:Y:S03]  /*186c0*/  PLOP3.LUT P0, PT, PT, PT, UP0, 0x80, 0x0 ;  /* 0x000000000000781c */ /* 0x000fe60003f0f008 */
[----:B------:R-:W-:Y:S02]  /*186d0*/  @UP0 USHF.R.S32.HI UR15, URZ, 0x1f, UR22 ;  /* 0x0000001f3f0f0899 */ /* 0x000fe40008011416 */
[----:B------:R-:W-:Y:S02]  /*186e0*/  @UP0 UIMAD.WIDE.U32 UR20, UR22, UR4, URZ ;  /* 0x00000004161402a5 */ /* 0x000fe4000f8e003f */
[----:B------:R-:W-:Y:S02]  /*186f0*/  @UP0 UIMAD UR15, UR15, UR4, URZ ;  /* 0x000000040f0f02a4 */ /* 0x000fe4000f8e023f */
[----:B------:R-:W-:Y:S02]  /*18700*/  @UP0 USHF.L.U32 UR18, UR20, 0x6, URZ ;  /* 0x0000000614120899 */ /* 0x000fe4000800063f */
[----:B------:R-:W-:Y:S02]  /*18710*/  @UP0 UIMAD UR15, UR22, UR5, UR15 ;  /* 0x00000005160f02a4 */ /* 0x000fe4000f8e020f */
[----:B------:R-:W-:Y:S02]  /*18720*/  @UP1 USHF.L.U32 UR19, UR8, 0x5, URZ ;  /* 0x0000000508131899 */ /* 0x000fe4000800063f */
[----:B------:R-:W-:Y:S02]  /*18730*/  @UP0 UIADD3 UR15, UR21, UR15, URZ ;  /* 0x0000000f150f0290 */ /* 0x000fe4000fffe03f */
[----:B------:R-:W-:Y:S02]  /*18740*/  UIADD3 UR21, UR22, -0x1, URZ ;  /* 0xffffffff16157890 */ /* 0x000fe4000fffe03f */
[----:B------:R-:W-:Y:S02]  /*18750*/  @UP0 USHF.L.U64.HI UR15, UR20, 0x6, UR15 ;  /* 0x00000006140f0899 */ /* 0x000fe4000801020f */
[----:B------:R-:W-:Y:S01]  /*18760*/  @UP1 UIMAD.WIDE.U32 UR30, UR21, UR8, URZ ;  /* 0x00000008151e12a5 */ /* 0x000fe2000f8e003f */
[----:B-----5:R-:W-:Y:S01]  /*18770*/  LDSM.16.M88.4 R64, [R231+0x8100] ;  /* 0x00810000e740783b */ /* 0x020fe20000000200 */
[----:B------:R-:W-:Y:S02]  /*18780*/  @UP1 UMOV UR20, 0x5 ;  /* 0x0000000500141882 */ /* 0x000fe40000000000 */
[----:B------:R-:W-:Y:S05]  /*18790*/  @UP1 USHF.L.U64.HI UR20, UR8, UR20, UR9 ;  /* 0x0000001408141299 */ /* 0x000fea0008010209 */
[----:B------:R-:W4:Y:S04]  /*187a0*/  LDL R182, [R1+0x30] ;  /* 0x0000300001b67983 */ /* 0x000f280000100800 */
[----:B------:R-:W4:Y:S04]  /*187b0*/  LDL R248, [R1+0x38] ;  /* 0x0000380001f87983 */ /* 0x000f280000100800 */
        /* <DEDUP_REMOVED lines=13> */
[----:B------:R-:W-:Y:S04]  /*18890*/  STL [R1+0x60], R235 ;  /* 0x000060eb01007387 */ /* 0x000fe80000100800 */
[----:B------:R-:W-:Y:S01]  /*188a0*/  STL [R1+0x64], R243 ;  /* 0x000064f301007387 */ /* 0x000fe20000100800 */
[-C--:B------:R-:W-:Y:S03]  /*188b0*/  HMMA.16816.F32 R20, R64, R32.reuse, RZ ;  /* 0x000000204014723c */ /* 0x080fe600000018ff */
[----:B------:R-:W-:Y:S04]  /*188c0*/  STL [R1+0x68], R242 ;  /* 0x000068f201007387 */ /* 0x000fe80000100800 */
[----:B------:R-:W-:Y:S01]  /*188d0*/  STL [R1+0x6c], R241 ;  /* 0x00006cf101007387 */ /* 0x000fe20000100800 */
[C---:B------:R-:W-:Y:S03]  /*188e0*/  HMMA.16816.F32 R24, R60.reuse, R32, RZ ;  /* 0x000000203c18723c */ /* 0x040fe600000018ff */
[----:B------:R-:W4:Y:S04]  /*188f0*/  LDL R189, [R1+0x20] ;  /* 0x0000200001bd7983 */ /* 0x000f280000100800 */
[----:B------:R-:W4:Y:S01]  /*18900*/  LDL R186, [R1+0x3c] ;  /* 0x00003c0001ba7983 */ /* 0x000f220000100800 */
[-C--:B------:R-:W-:Y:S03]  /*18910*/  HMMA.16816.F32 R28, R60, R34.reuse, RZ ;  /* 0x000000223c1c723c */ /* 0x080fe600000018ff */
[----:B------:R-:W-:Y:S04]  /*18920*/  STL [R1+0x70], R231 ;  /* 0x000070e701007387 */ /* 0x000fe80000100800 */
[----:B------:R-:W-:Y:S01]  /*18930*/  STL [R1+0x74], R224 ;  /* 0x000074e001007387 */ /* 0x000fe20000100800 */
[C---:B------:R-:W-:Y:S03]  /*18940*/  HMMA.16816.F32 R32, R64.reuse, R34, RZ ;  /* 0x000000224020723c */ /* 0x040fe600000018ff */
[----:B------:R-:W-:Y:S04]  /*18950*/  STL [R1+0x78], R240 ;  /* 0x000078f001007387 */ /* 0x000fe80000100800 */
[----:B------:R-:W-:Y:S01]  /*18960*/  STL [R1+0x7c], R233 ;  /* 0x00007ce901007387 */ /* 0x000fe20000100800 */
[-C--:B------:R-:W-:Y:S03]  /*18970*/  HMMA.16816.F32 R36, R64, R48.reuse, RZ ;  /* 0x000000304024723c */ /* 0x080fe600000018ff */
[----:B------:R-:W-:Y:S04]  /*18980*/  STL [R1+0x80], R239 ;  /* 0x000080ef01007387 */ /* 0x000fe80000100800 */
[----:B------:R-:W-:Y:S01]  /*18990*/  STL [R1+0x84], R238 ;  /* 0x000084ee01007387 */ /* 0x000fe20000100800 */
[C---:B------:R-:W-:Y:S03]  /*189a0*/  HMMA.16816.F32 R40, R60.reuse, R48, RZ ;  /* 0x000000303c28723c */ /* 0x040fe600000018ff */
[----:B------:R-:W-:Y:S05]  /*189b0*/  STL [R1+0x88], R237 ;  /* 0x000088ed01007387 */ /* 0x000fea0000100800 */
        /* <DEDUP_REMOVED lines=16> */
[----:B------:R-:W3:Y:S07]  /*18ac0*/  LDSM.16.M88.4 R208, [R241] ;  /* 0x00000000f1d0783b */ /* 0x000eee0000000200 */
[-C--:B-1----:R-:W-:Y:S08]  /*18ad0*/  HMMA.16816.F32 R36, R212, R216.reuse, R36 ;  /* 0x000000d8d424723c */ /* 0x082ff00000001824 */
[C---:B------:R-:W-:Y:S04]  /*18ae0*/  HMMA.16816.F32 R40, R220.reuse, R216, R40 ;  /* 0x000000d8dc28723c */ /* 0x040fe80000001828 */
[----:B--2---:R-:W-:Y:S04]  /*18af0*/  @P0 IADD3 R0, P2, R2, UR18, RZ ;  /* 0x0000001202000c10 */ /* 0x004fe8000ff5e0ff */
[-C--:B------:R-:W-:Y:S04]  /*18b00*/  HMMA.16816.F32 R44, R220, R218.reuse, R44 ;  /* 0x000000dadc2c723c */ /* 0x080fe8000000182c */
[C---:B------:R-:W-:Y:S02]  /*18b10*/  @P0 LEA R2, P1, R0.reuse, c[0x0][0x1f8], 0x1 ;  /* 0x00007e0000020a11 */ /* 0x040fe400078208ff */
[----:B---3--:R-:W-:Y:S02]  /*18b20*/  @P0 IADD3.X R3, R191, UR15, RZ, P2, !PT ;  /* 0x0000000fbf030c10 */ /* 0x008fe400097fe4ff */
[C---:B------:R-:W-:Y:S04]  /*18b30*/  HMMA.16816.F32 R48, R212.reuse, R218, R48 ;  /* 0x000000dad430723c */ /* 0x040fe80000001830 */
[----:B------:R-:W-:Y:S04]  /*18b40*/  @P0 LEA.HI.X R3, R0, c[0x0][0x1fc], R3, 0x1, P1 ;  /* 0x00007f0000030a11 */ /* 0x000fe800008f0c03 */
[-C--:B------:R-:W-:Y:S01]  /*18b50*/  HMMA.16816.F32 R52, R212, R208.reuse, R52 ;  /* 0x000000d0d434723c */ /* 0x080fe20000001834 */
[----:B------:R-:W-:Y:S01]  /*18b60*/  @!PT LDS RZ, [RZ] ;  /* 0x00000000fffff984 */ /* 0x000fe20000000800 */
[----:B------:R-:W-:Y:S01]  /*18b70*/  @!PT LDS RZ, [RZ] ;  /* 0x00000000fffff984 */ /* 0x000fe20000000800 */
[----:B------:R-:W-:Y:S01]  /*18b80*/  @!PT LDS RZ, [RZ] ;  /* 0x00000000fffff984 */ /* 0x000fe20000000800 */
[----:B------:R1:W-:Y:S07]  /*18b90*/  @P0 LDGSTS.E.BYPASS.LTC128B.128 [R244+0x100], [R2.64], !P6 ;  /* 0x0010000002f40fae */ /* 0x0003ee000f101d5c */
[C---:B------:R-:W-:Y:S08]  /*18ba0*/  HMMA.16816.F32 R56, R220.reuse, R208, R56 ;  /* 0x000000d0dc38723c */ /* 0x040ff00000001838 */
[-C--:B------:R-:W-:Y:S04]  /*18bb0*/  HMMA.16816.F32 R60, R220, R210.reuse, R60 ;  /* 0x000000d2dc3c723c */ /* 0x080fe8000000183c */
[----:B----4-:R-:W-:Y:S01]  /*18bc0*/  @P0 IADD3 R0, P1, R182, UR18, RZ ;  /* 0x00000012b6000c10 */ /* 0x010fe2000ff3e0ff */
[----:B------:R-:W-:Y:S03]  /*18bd0*/  @UP1 USHF.L.U32 UR18, UR30, 0x6, URZ ;  /* 0x000000061e121899 */ /* 0x000fe6000800063f */
[----:B------:R-:W-:Y:S04]  /*18be0*/  HMMA.16816.F32 R64, R212, R210, R64 ;  /* 0x000000d2d440723c */ /* 0x000fe80000001840 */
[----:B------:R-:W-:Y:S02]  /*18bf0*/  LOP3.LUT P4, RZ, R248, 0x1, RZ, 0xc0, !PT ;  /* 0x00000001f8ff7812 */ /* 0x000fe4000788c0ff */
[----:B------:R-:W-:Y:S02]  /*18c00*/  @P0 LEA R182, P2, R0, c[0x0][0x1f8], 0x1 ;  /* 0x00007e0000b60a11 */ /* 0x000fe400078408ff */
[----:B------:R-:W-:Y:S01]  /*18c10*/  @P0 IADD3.X R183, R184, UR15, RZ, P1, !PT ;  /* 0x0000000fb8b70c10 */ /* 0x000fe20008ffe4ff */
[----:B------:R-:W-:Y:S03]  /*18c20*/  UIMAD UR15, UR22, UR12, 0x1 ;  /* 0x00000001160f74a4 */ /* 0x000fe6000f8e020c */
[----:B------:R-:W-:Y:S02]  /*18c30*/  @P0 LEA.HI.X R183, R0, c[0x0][0x1fc], R183, 0x1, P2 ;  /* 0x00007f0000b70a11 */ /* 0x000fe400010f0cb7 */
[----:B-1----:R-:W-:Y:S03]  /*18c40*/  @P0 IADD3 R2, P1, R2, UR6, RZ ;  /* 0x0000000602020c10 */ /* 0x002fe6000ff3e0ff */
[----:B------:R1:W-:Y:S01]  /*18c50*/  @P0 LDGSTS.E.BYPASS.LTC128B.128 [R244+0x2100], [R182.64], !P4 ;  /* 0x02100000b6f40fae */ /* 0x0003e2000e101d5c */
[----:B------:R-:W-:Y:S02]  /*18c60*/  @P0 IADD3.X R3, R3, UR7, RZ, P1, !PT ;  /* 0x0000000703030c10 */ /* 0x000fe40008ffe4ff */
[C---:B------:R-:W-:Y:S04]  /*18c70*/  @P0 IADD3 R190, P3, R2.reuse, UR11, RZ ;  /* 0x0000000b02be0c10 */ /* 0x040fe8000ff7e0ff */
[C---:B------:R-:W-:Y:S01]  /*18c80*/  @P0 IADD3.X R191, R3.reuse, UR14, RZ, P3, !PT ;  /* 0x0000000e03bf0c10 */ /* 0x040fe20009ffe4ff */
[----:B------:R2:W-:Y:S08]  /*18c90*/  @P0 LDGSTS.E.BYPASS.LTC128B.128 [R244+0x900], [R2.64], !P6 ;  /* 0x0090000002f40fae */ /* 0x0005f0000f101d5c */
[----:B------:R2:W-:Y:S01]  /*18ca0*/  @P0 LDGSTS.E.BYPASS.LTC128B.128 [R244+0x2900], [R2.64+0x80], !P4 ;  /* 0x0290008002f40fae */ /* 0x0005e2000e101d5c */
[----:B-1----:R-:W-:Y:S04]  /*18cb0*/  @P0 IADD3 R182, P1, R2, UR6, RZ ;  /* 0x0000000602b60c10 */ /* 0x002fe8000ff3e0ff */
[----:B------:R-:W-:Y:S02]  /*18cc0*/  @P0 IADD3.X R183, R3, UR7, RZ, P1, !PT ;  /* 0x0000000703b70c10 */ /* 0x000fe40008ffe4ff */
[C---:B------:R-:W-:Y:S03]  /*18cd0*/  @P0 IADD3 R184, P2, R182.reuse, UR6, RZ ;  /* 0x00000006b6b80c10 */ /* 0x040fe6000ff5e0ff */
[----:B------:R1:W-:Y:S01]  /*18ce0*/  @P0 LDGSTS.E.BYPASS.LTC128B.128 [R244+0x1100], [R182.64], !P6 ;  /* 0x01100000b6f40fae */ /* 0x0003e2000f101d5c */
[C---:B------:R-:W-:Y:S02]  /*18cf0*/  @P0 IADD3.X R185, R183.reuse, UR7, RZ, P2, !PT ;  /* 0x00000007b7b90c10 */ /* 0x040fe400097fe4ff */
[----:B--2---:R-:W-:Y:S05]  /*18d00*/  @P0 IADD3 R2, P1, R182, UR11, RZ ;  /* 0x0000000bb6020c10 */ /* 0x004fea000ff3e0ff */
[----:B------:R2:W-:Y:S01]  /*18d10*/  @P0 LDGSTS.E.BYPASS.LTC128B.128 [R244+0x3100], [R190.64], !P4 ;  /* 0x03100000bef40fae */ /* 0x0005e2000e101d5c */
[----:B------:R-:W-:Y:S02]  /*18d20*/  @P0 IADD3.X R3, R183, UR14, RZ, P1, !PT ;  /* 0x0000000eb7030c10 */ /* 0x000fe40008ffe4ff */
[----:B------:R-:W-:Y:S05]  /*18d30*/  PLOP3.LUT P1, PT, PT, PT, UP2, 0x80, 0x0 ;  /* 0x000000000000781c */ /* 0x000fea0003f2f028 */
[----:B------:R3:W-:Y:S08]  /*18d40*/  @P0 LDGSTS.E.BYPASS.LTC128B.128 [R244+0x1900], [R184.64], !P6 ;  /* 0x01900000b8f40fae */ /* 0x0007f0000f101d5c */
[----:B------:R4:W-:Y:S01]  /*18d50*/  @P0 LDGSTS.E.BYPASS.LTC128B.128 [R244+0x3900], [R2.64], !P4 ;  /* 0x0390000002f40fae */ /* 0x0009e2000e101d5c */
[----:B------:R-:W-:Y:S07]  /*18d60*/  PLOP3.LUT P0, PT, PT, PT, UP2, 0x80, 0x0 ;  /* 0x000000000000781c */ /* 0x000fee0003f0f028 */
[----:B------:R-:W-:Y:S01]  /*18d70*/  LDSM.16.M88.4 R216, [R232+0x8100] ;  /* 0x00810000e8d8783b */ /* 0x000fe20000000200 */
[----:B------:R-:W-:Y:S07]  /*18d80*/  IMAD.MOV.U32 R0, RZ, RZ, R189 ;  /* 0x000000ffff007224 */ /* 0x000fee00078e00bd */
[----:B------:R-:W2:Y:S08]  /*18d90*/  LDSM.16.M88.4 R220, [R230+0x4100] ;  /* 0x00410000e6dc783b */ /* 0x000eb00000000200 */
[----:B------:R-:W3:Y:S01]  /*18da0*/  LDSM.16.M88.4 R208, [R232+0xa100] ;  /* 0x00a10000e8d0783b */ /* 0x000ee20000000200 */
[----:B----4-:R-:W-:Y:S07]  /*18db0*/  @P1 IMAD.HI.U32 R2, R189, c[0x0][0x2c8], RZ ;  /* 0x0000b200bd021a27 */ /* 0x010fee00078e00ff */
[----:B------:R-:W4:Y:S01]  /*18dc0*/  LDSM.16.M88.4 R212, [R230+0x4900] ;  /* 0x00490000e6d4783b */ /* 0x000f220000000200 */
[----:B------:R-:W-:Y:S07]  /*18dd0*/  @P0 SHF.R.U32.HI R0, RZ, c[0x0][0x2cc], R2 ;  /* 0x0000b300ff000a19 */ /* 0x000fee0000011602 */
[----:B------:R-:W0:Y:S08]  /*18de0*/  LDGDEPBAR ;  /* 0x00000000000079af */ /* 0x000e300000000000 */
[----:B-1----:R-:W-:Y:S01]  /*18df0*/  SHFL.IDX PT, R183, R0, 0x3, 0x1c1f ;  /* 0x007c1f0000b77f89 */ /* 0x002fe200000e0000 */
[-C--:B--2---:R-:W-:Y:S07]  /*18e00*/  HMMA.16816.F32 R4, R216, R220.reuse, R4 ;  /* 0x000000dcd804723c */ /* 0x084fee0000001804 */
[----:B------:R-:W1:Y:S01]  /*18e10*/  SHFL.IDX PT, R3, R0, RZ, 0x1c1f ;  /* 0x001c1fff00037589 */ /* 0x000e6200000e0000 */
[C---:B---3--:R-:W-:Y:S07]  /*18e20*/  HMMA.16816.F32 R8, R208.reuse, R220, R8 ;  /* 0x000000dcd008723c */ /* 0x048fee0000001808 */
[----:B------:R-:W-:Y:S01]  /*18e30*/  SHFL.IDX PT, R2, R0, 0x2, 0x1c1f ;  /* 0x005c1f0000027f89 */ /* 0x000fe200000e0000 */
[-C--:B------:R-:W-:Y:S07]  /*18e40*/  HMMA.16816.F32 R12, R208, R222.reuse, R12 ;  /* 0x000000ded00c723c */ /* 0x080fee000000180c */
[----:B------:R2:W3:Y:S01]  /*18e50*/  SHFL.IDX PT, R184, R0, 0x1, 0x1c1f ;  /* 0x003c1f0000b87f89 */ /* 0x0004e200000e0000 */
[C---:B------:R-:W-:Y:S07]  /*18e60*/  HMMA.16816.F32 R16, R216.reuse, R222, R16 ;  /* 0x000000ded810723c */ /* 0x040fee0000001810 */
[----:B------:R-:W3:Y:S01]  /*18e70*/  LDSM.16.M88.4 R220, [R230+0x5100] ;  /* 0x00510000e6dc783b */ /* 0x000ee20000000200 */
[-C--:B----4-:R-:W-:Y:S08]  /*18e80*/  HMMA.16816.F32 R20, R216, R212.reuse, R20 ;  /* 0x000000d4d814723c */ /* 0x090ff00000001814 */
[C---:B------:R-:W-:Y:S01]  /*18e90*/  HMMA.16816.F32 R24, R208.reuse, R212, R24 ;  /* 0x000000d4d018723c */ /* 0x040fe20000001818 */
[----:B--2---:R-:W-:Y:S05]  /*18ea0*/  IMAD.U32 R0, RZ, RZ, UR13 ;  /* 0x0000000dff007e24 */ /* 0x004fea000f8e00ff */
[----:B------:R-:W-:Y:S01]  /*18eb0*/  IADD3 R0, R0, UR15, -R186 ;  /* 0x0000000f00007c10 */ /* 0x000fe2000fffe8ba */
[----:B------:R-:W-:Y:S01]  /*18ec0*/  @UP1 USHF.R.S32.HI UR15, URZ, 0x1f, UR21 ;  /* 0x0000001f3f0f1899 */ /* 0x000fe20008011415 */
[-C--:B------:R-:W-:Y:S03]  /*18ed0*/  HMMA.16816.F32 R28, R208, R214.reuse, R28 ;  /* 0x000000d6d01c723c */ /* 0x080fe6000000181c */
[----:B------:R-:W-:Y:S01]  /*18ee0*/  @UP1 UIMAD UR15, UR15, UR8, URZ ;  /* 0x000000080f0f12a4 */ /* 0x000fe2000f8e023f */
[----:B------:R-:W-:Y:S03]  /*18ef0*/  IADD3 R182, R0, -UR24, RZ ;  /* 0x8000001800b67c10 */ /* 0x000fe6000fffe0ff */
[----:B------:R-:W-:Y:S01]  /*18f00*/  @UP1 UIMAD UR15, UR21, UR9, UR15 ;  /* 0x00000009150f12a4 */ /* 0x000fe2000f8e020f */
[C---:B------:R-:W-:Y:S01]  /*18f10*/  HMMA.16816.F32 R32, R216.reuse, R214, R32 ;  /* 0x000000d6d820723c */ /* 0x040fe20000001820 */
[----:B------:R-:W2:Y:S02]  /*18f20*/  LDSM.16.M88.4 R212, [R230+0x5900] ;  /* 0x00590000e6d4783b */ /* 0x000ea40000000200 */
[----:B------:R-:W-:Y:S01]  /*18f30*/  @UP1 UIADD3 UR15, UR31, UR15, URZ ;  /* 0x0000000f1f0f1290 */ /* 0x000fe2000fffe03f */
[C---:B-1----:R-:W-:Y:S01]  /*18f40*/  IADD3 R0, R182.reuse, R3, RZ ;  /* 0x00000003b6007210 */ /* 0x042fe20007ffe0ff */
[C---:B---3--:R-:W-:Y:S02]  /*18f50*/  IMAD.IADD R3, R182.reuse, 0x1, R184 ;  /* 0x00000001b6037824 */ /* 0x048fe400078e02b8 */
[----:B------:R-:W-:Y:S01]  /*18f60*/  IMAD.IADD R2, R182, 0x1, R2 ;  /* 0x00000001b6027824 */ /* 0x000fe200078e0202 */
[C---:B------:R-:W-:Y:S01]  /*18f70*/  ISETP.GT.AND P3, PT, R0.reuse, RZ, PT ;  /* 0x000000ff0000720c */ /* 0x040fe20003f64270 */
[-C--:B------:R-:W-:Y:S01]  /*18f80*/  HMMA.16816.F32 R36, R216, R220.reuse, R36 ;  /* 0x000000dcd824723c */ /* 0x080fe20000001824 */
[----:B------:R-:W-:Y:S02]  /*18f90*/  @UP1 USHF.L.U64.HI UR15, UR30, 0x6, UR15 ;  /* 0x000000061e0f1899 */ /* 0x000fe4000801020f */
[----:B------:R-:W-:Y:S02]  /*18fa0*/  ISETP.GT.AND P2, PT, R0, 0x1, PT ;  /* 0x000000010000780c */ /* 0x000fe40003f44270 */
[C---:B------:R-:W-:Y:S02]  /*18fb0*/  ISETP.GT.AND P1, PT, R3.reuse, RZ, PT ;  /* 0x000000ff0300720c */ /* 0x040fe40003f24270 */
[----:B------:R-:W-:Y:S01]  /*18fc0*/  ISETP.GT.AND P0, PT, R3, 0x1, PT ;  /* 0x000000010300780c */ /* 0x000fe20003f04270 */
[C---:B------:R-:W-:Y:S04]  /*18fd0*/  HMMA.16816.F32 R40, R208.reuse, R220, R40 ;  /* 0x000000dcd028723c */ /* 0x040fe80000001828 */
[----:B------:R-:W-:Y:S02]  /*18fe0*/  IADD3 R182, R182, R183, RZ ;  /* 0x000000b7b6b67210 */ /* 0x000fe40007ffe0ff */
[C---:B------:R-:W-:Y:S02]  /*18ff0*/  ISETP.GT.AND P4, PT, R0.reuse, 0x20, PT ;  /* 0x000000200000780c */ /* 0x040fe40003f84270 */
[-C--:B------:R-:W-:Y:S03]  /*19000*/  HMMA.16816.F32 R44, R208, R222.reuse, R44 ;  /* 0x000000ded02c723c */ /* 0x080fe6000000182c */
[----:B------:R-:W-:Y:S05]  /*19010*/  ISETP.GT.AND P5, PT, R0, 0x21, PT ;  /* 0x000000210000780c */ /* 0x000fea0003fa4270 */
[C---:B------:R-:W-:Y:S01]  /*19020*/  HMMA.16816.F32 R48, R216.reuse, R222, R48 ;  /* 0x000000ded830723c */ /* 0x040fe20000001830 */
[----:B------:R-:W-:Y:S07]  /*19030*/  LDSM.16.M88.4 R220, [R229] ;  /* 0x00000000e5dc783b */ /* 0x000fee0000000200 */
[-C--:B--2---:R-:W-:Y:S08]  /*19040*/  HMMA.16816.F32 R52, R216, R212.reuse, R52 ;  /* 0x000000d4d834723c */ /* 0x084ff00000001834 */
[C---:B------:R-:W-:Y:S08]  /*19050*/  HMMA.16816.F32 R56, R208.reuse, R212, R56 ;  /* 0x000000d4d038723c */ /* 0x040ff00000001838 */
[-C--:B------:R-:W-:Y:S01]  /*19060*/  HMMA.16816.F32 R60, R208, R214.reuse, R60 ;  /* 0x000000d6d03c723c */ /* 0x080fe2000000183c */
[----:B------:R-:W1:Y:S07]  /*19070*/  LDSM.16.M88.4 R208, [R234+0x8100] ;  /* 0x00810000ead0783b */ /* 0x000e6e0000000200 */
[----:B------:R-:W-:Y:S01]  /*19080*/  HMMA.16816.F32 R64, R216, R214, R64 ;  /* 0x000000d6d840723c */ /* 0x000fe20000001840 */
[----:B------:R-:W2:Y:S08]  /*19090*/  LDSM.16.M88.4 R212, [R234+0xa100] ;  /* 0x00a10000ead4783b */ /* 0x000eb00000000200 */
[----:B------:R-:W3:Y:S01]  /*190a0*/  LDSM.16.M88.4 R216, [R229+0x800] ;  /* 0x00080000e5d8783b */ /* 0x000ee20000000200 */
        /* <DEDUP_REMOVED lines=43> */
[----:B------:R-:W3:Y:S01]  /*19360*/  LDSM.16.M88.4 R216, [R239] ;  /* 0x00000000efd8783b */ /* 0x000ee20000000200 */
[-C--:B-1----:R-:W-:Y:S08]  /*19370*/  HMMA.16816.F32 R4, R208, R220.reuse, R4 ;  /* 0x000000dcd004723c */ /* 0x082ff00000001804 */
        /* <DEDUP_REMOVED lines=47> */
[----:B------:R-:W1:Y:S03]  /*19670*/  LDSM.16.M88.4 R220, [R229+0x3000] ;  /* 0x00300000e5dc783b */ /* 0x000e660000000200 */
[----:B------:R-:W-:Y:S02]  /*19680*/  FSEL R183, R4, -INF , P3 ;  /* 0xff80000004b77808 */ /* 0x000fe40001800000 */
[----:B------:R-:W-:Y:S02]  /*19690*/  FSEL R189, R5, -INF , P2 ;  /* 0xff80000005bd7808 */ /* 0x000fe40001000000 */
[-C--:B---3--:R-:W-:Y:S03]  /*196a0*/  HMMA.16816.F32 R20, R208, R216.reuse, R20 ;  /* 0x000000d8d014723c */ /* 0x088fe60000001814 */
[----:B------:R-:W-:Y:S02]  /*196b0*/  ISETP.GT.AND P3, PT, R2, RZ, PT ;  /* 0x000000ff0200720c */ /* 0x000fe40003f64270 */
[----:B------:R-:W-:Y:S02]  /*196c0*/  FSEL R190, R6, -INF , P1 ;  /* 0xff80000006be7808 */ /* 0x000fe40000800000 */
[----:B------:R-:W-:Y:S01]  /*196d0*/  FSEL R191, R7, -INF , P0 ;  /* 0xff80000007bf7808 */ /* 0x000fe20000000000 */
[C---:B------:R-:W-:Y:S01]  /*196e0*/  HMMA.16816.F32 R24, R212.reuse, R216, R24 ;  /* 0x000000d8d418723c */ /* 0x040fe20000001818 */
[----:B------:R-:W2:Y:S01]  /*196f0*/  LDSM.16.M88.4 R4, [R229+0x3800] ;  /* 0x00380000e504783b */ /* 0x000ea20000000200 */
[----:B------:R-:W-:Y:S07]  /*19700*/  DEPBAR.LE SB0, 0x0 ;  /* 0x000080000000791a */ /* 0x000fee0000000000 */
[----:B------:R-:W-:Y:S01]  /*19710*/  BAR.SYNC.DEFER_BLOCKING 0x0 ;  /* 0x0000000000007b1d */ /* 0x000fe20000010000 */
[-C--:B------:R-:W-:Y:S05]  /*19720*/  HMMA.16816.F32 R28, R212, R218.reuse, R28 ;  /* 0x000000dad41c723c */ /* 0x080fea000000181c */
[----:B------:R-:W-:Y:S02]  /*19730*/  ISETP.GT.AND P1, PT, R182, RZ, PT ;  /* 0x000000ffb600720c */ /* 0x000fe40003f24270 */
[----:B------:R-:W-:Y:S01]  /*19740*/  FSEL R216, R8, -INF , P3 ;  /* 0xff80000008d87808 */ /* 0x000fe20001800000 */
[C---:B------:R-:W-:Y:S04]  /*19750*/  HMMA.16816.F32 R32, R208.reuse, R218, R32 ;  /* 0x000000dad020723c */ /* 0x040fe80000001820 */
[----:B------:R-:W-:Y:S02]  /*19760*/  FSEL R247, R10, -INF , P1 ;  /* 0xff8000000af77808 */ /* 0x000fe40000800000 */
[----:B------:R-:W-:Y:S02]  /*19770*/  ISETP.GT.AND P1, PT, R182, 0x8, PT ;  /* 0x00000008b600780c */ /* 0x000fe40003f24270 */
[-C--:B-1----:R-:W-:Y:S03]  /*19780*/  HMMA.16816.F32 R36, R208, R220.reuse, R36 ;  /* 0x000000dcd024723c */ /* 0x082fe60000001824 */
[----:B------:R-:W-:Y:S02]  /*19790*/  ISETP.GT.AND P3, PT, R2, 0x8, PT ;  /* 0x000000080200780c */ /* 0x000fe40003f64270 */
[----:B------:R-:W-:Y:S02]  /*197a0*/  ISETP.GT.AND P0, PT, R182, 0x1, PT ;  /* 0x00000001b600780c */ /* 0x000fe40003f04270 */
[----:B------:R-:W-:Y:S01]  /*197b0*/  FSEL R217, R12, -INF , P3 ;  /* 0xff8000000cd97808 */ /* 0x000fe20001800000 */
[C---:B------:R-:W-:Y:S01]  /*197c0*/  HMMA.16816.F32 R40, R212.reuse, R220, R40 ;  /* 0x000000dcd428723c */ /* 0x040fe20000001828 */
[----:B------:R-:W3:Y:S03]  /*197d0*/  LDL R10, [R1+0x34] ;  /* 0x00003400010a7983 */ /* 0x000ee60000100800 */
[----:B------:R-:W-:Y:S02]  /*197e0*/  ISETP.GT.AND P2, PT, R2, 0x1, PT ;  /* 0x000000010200780c */ /* 0x000fe40003f44270 */
[----:B------:R-:W-:Y:S02]  /*197f0*/  FSEL R246, R11, -INF , P0 ;  /* 0xff8000000bf67808 */ /* 0x000fe40000000000 */
[-C--:B------:R-:W-:Y:S03]  /*19800*/  HMMA.16816.F32 R44, R212, R222.reuse, R44 ;  /* 0x000000ded42c723c */ /* 0x080fe6000000182c */
[----:B------:R-:W-:Y:S02]  /*19810*/  ISETP.GT.AND P0, PT, R182, 0x9, PT ;  /* 0x00000009b600780c */ /* 0x000fe40003f04270 */
[----:B------:R-:W-:Y:S02]  /*19820*/  FSEL R9, R9, -INF , P2 ;  /* 0xff80000009097808 */ /* 0x000fe40001000000 */
[----:B------:R-:W-:Y:S01]  /*19830*/  ISETP.GT.AND P2, PT, R2, 0x9, PT ;  /* 0x000000090200780c */ /* 0x000fe20003f44270 */
[C---:B------:R-:W-:Y:S04]  /*19840*/  HMMA.16816.F32 R48, R208.reuse, R222, R48 ;  /* 0x000000ded030723c */ /* 0x040fe80000001830 */
[----:B------:R-:W-:Y:S02]  /*19850*/  FSEL R218, R13, -INF , P2 ;  /* 0xff8000000dda7808 */ /* 0x000fe40001000000 */
[----:B------:R-:W4:Y:S01]  /*19860*/  LDL.64 R12, [R1+0x48] ;  /* 0x00004800010c7983 */ /* 0x000f220000100a00 */
[----:B------:R-:W-:Y:S01]  /*19870*/  FSEL R245, R15, -INF , P0 ;  /* 0xff8000000ff57808 */ /* 0x000fe20000000000 */
[-C--:B--2---:R-:W-:Y:S03]  /*19880*/  HMMA.16816.F32 R52, R208, R4.reuse, R52 ;  /* 0x00000004d034723c */ /* 0x084fe60000001834 */
[----:B------:R-:W-:Y:S02]  /*19890*/  ISETP.GT.AND P0, PT, R3, 0x9, PT ;  /* 0x000000090300780c */ /* 0x000fe40003f04270 */
[----:B------:R-:W-:Y:S02]  /*198a0*/  FSEL R220, R14, -INF , P1 ;  /* 0xff8000000edc7808 */ /* 0x000fe40000800000 */
[----:B------:R-:W2:Y:S01]  /*198b0*/  LDL.64 R14, [R1+0x40] ;  /* 0x00004000010e7983 */ /* 0x000ea20000100a00 */
[C---:B------:R-:W-:Y:S04]  /*198c0*/  HMMA.16816.F32 R56, R212.reuse, R4, R56 ;  /* 0x00000004d438723c */ /* 0x040fe80000001838 */
[----:B------:R-:W-:Y:S02]  /*198d0*/  FSEL R36, R36, -INF , P4 ;  /* 0xff80000024247808 */ /* 0x000fe40002000000 */
[----:B------:R-:W-:Y:S02]  /*198e0*/  FSEL R37, R37, -INF , P5 ;  /* 0xff80000025257808 */ /* 0x000fe40002800000 */
[-C--:B------:R-:W-:Y:S03]  /*198f0*/  HMMA.16816.F32 R60, R212, R6.reuse, R60 ;  /* 0x00000006d43c723c */ /* 0x080fe6000000183c */
[C---:B------:R-:W-:Y:S02]  /*19900*/  ISETP.GT.AND P2, PT, R0.reuse, 0x9, PT ;  /* 0x000000090000780c */ /* 0x040fe40003f44270 */
[----:B------:R-:W-:Y:S02]  /*19910*/  ISETP.GT.AND P1, PT, R3, 0x8, PT ;  /* 0x000000080300780c */ /* 0x000fe40003f24270 */
[----:B------:R-:W-:Y:S01]  /*19920*/  FSEL R17, R17, -INF , P2 ;  /* 0xff80000011117808 */ /* 0x000fe20001000000 */
[----:B------:R-:W-:Y:S01]  /*19930*/  HMMA.16816.F32 R64, R208, R6, R64 ;  /* 0x00000006d040723c */ /* 0x000fe20000001840 */
[----:B------:R-:W2:Y:S03]  /*19940*/  LDL R7, [R1+0x28] ;  /* 0x0000280001077983 */ /* 0x000ea60000100800 */
[C---:B------:R-:W-:Y:S02]  /*19950*/  ISETP.GT.AND P2, PT, R0.reuse, 0x11, PT ;  /* 0x000000110000780c */ /* 0x040fe40003f44270 */
[----:B------:R-:W-:Y:S02]  /*19960*/  ISETP.GT.AND P3, PT, R0, 0x8, PT ;  /* 0x000000080000780c */ /* 0x000fe40003f64270 */
[----:B------:R-:W-:Y:S02]  /*19970*/  FSEL R18, R18, -INF , P1 ;  /* 0xff80000012127808 */ /* 0x000fe40000800000 */
[----:B------:R-:W-:Y:S02]  /*19980*/  ISETP.GT.AND P1, PT, R3, 0x10, PT ;  /* 0x000000100300780c */ /* 0x000fe40003f24270 */
[----:B------:R-:W-:Y:S02]  /*19990*/  FSEL R19, R19, -INF , P0 ;  /* 0xff80000013137808 */ /* 0x000fe40000000000 */
        /* <DEDUP_REMOVED lines=15> */
[C---:B------:R-:W-:Y:S02]  /*19a90*/  ISETP.GT.AND P3, PT, R0.reuse, 0x28, PT ;  /* 0x000000280000780c */ /* 0x040fe40003f64270 */
[C---:B------:R-:W-:Y:S02]  /*19aa0*/  ISETP.GT.AND P1, PT, R0.reuse, 0x30, PT ;  /* 0x000000300000780c */ /* 0x040fe40003f24270 */
[C---:B------:R-:W-:Y:S02]  /*19ab0*/  ISETP.GT.AND P4, PT, R0.reuse, 0x31, PT ;  /* 0x000000310000780c */ /* 0x040fe40003f84270 */
[----:B------:R-:W-:Y:S02]  /*19ac0*/  ISETP.GT.AND P0, PT, R0, 0x29, PT ;  /* 0x000000290000780c */ /* 0x000fe40003f04270 */
[----:B------:R-:W-:Y:S02]  /*19ad0*/  FMNMX.FTZ R0, R183, R180, !PT ;  /* 0x000000b4b7007209 */ /* 0x000fe40007810000 */
[----:B------:R-:W-:Y:S02]  /*19ae0*/  FSEL R48, R48, -INF , P3 ;  /* 0xff80000030307808 */ /* 0x000fe40001800000 */
        /* <DEDUP_REMOVED lines=23> */
[----:B------:R-:W-:Y:S02]  /*19c60*/  ISETP.GT.AND P0, PT, R3, 0x19, PT ;  /* 0x000000190300780c */ /* 0x000fe40003f04270 */
[----:B------:R-:W-:Y:S02]  /*19c70*/  FMNMX.FTZ R186, R53, R186, !PT ;  /* 0x000000ba35ba7209 */ /* 0x000fe40007810000 */
[----:B------:R-:W-:Y:S02]  /*19c80*/  FSEL R35, R35, -INF , P0 ;  /* 0xff80000023237808 */ /* 0x000fe40000000000 */
[----:B------:R-:W-:Y:S02]  /*19c90*/  FMNMX.FTZ R186, R64, R186, !PT ;  /* 0x000000ba40ba7209 */ /* 0x000fe40007810000 */
[----:B------:R-:W-:Y:S02]  /*19ca0*/  ISETP.GT.AND P1, PT, R3, 0x20, PT ;  /* 0x000000200300780c */ /* 0x000fe40003f24270 */
[----:B------:R-:W-:Y:S02]  /*19cb0*/  FMNMX.FTZ R186, R65, R186, !PT ;  /* 0x000000ba41ba7209 */ /* 0x000fe40007810000 */
[----:B------:R-:W-:Y:S02]  /*19cc0*/  FMNMX.FTZ R185, R34, R185, !PT ;  /* 0x000000b922b97209 */ /* 0x000fe40007810000 */
[C---:B------:R-:W-:Y:S01]  /*19cd0*/  ISETP.GT.AND P3, PT, R3.reuse, 0x38, PT ;  /* 0x000000380300780c */ /* 0x040fe20003f64270 */
[----:B------:R-:W1:Y:S01]  /*19ce0*/  SHFL.BFLY PT, R4, R186, 0x2, 0x1f ;  /* 0x0c401f00ba047f89 */ /* 0x000e6200000e0000 */
[----:B------:R-:W-:Y:S02]  /*19cf0*/  ISETP.GT.AND P0, PT, R3, 0x21, PT ;  /* 0x000000210300780c */ /* 0x000fe40003f04270 */
[----:B------:R-:W-:Y:S02]  /*19d00*/  FSEL R38, R38, -INF , P1 ;  /* 0xff80000026267808 */ /* 0x000fe40000800000 */
[----:B------:R-:W-:Y:S02]  /*19d10*/  FMNMX.FTZ R185, R35, R185, !PT ;  /* 0x000000b923b97209 */ /* 0x000fe40007810000 */
[----:B------:R-:W-:Y:S02]  /*19d20*/  FSEL R66, R66, -INF , P3 ;  /* 0xff80000042427808 */ /* 0x000fe40001800000 */
[----:B------:R-:W-:Y:S02]  /*19d30*/  ISETP.GT.AND P3, PT, R2, 0x18, PT ;  /* 0x000000180200780c */ /* 0x000fe40003f64270 */
[----:B------:R-:W-:Y:S02]  /*19d40*/  FSEL R39, R39, -INF , P0 ;  /* 0xff80000027277808 */ /* 0x000fe40000000000 */
[C---:B------:R-:W-:Y:S02]  /*19d50*/  ISETP.GT.AND P1, PT, R3.reuse, 0x28, PT ;  /* 0x000000280300780c */ /* 0x040fe40003f24270 */
[----:B------:R-:W-:Y:S02]  /*19d60*/  ISETP.GT.AND P0, PT, R3, 0x29, PT ;  /* 0x000000290300780c */ /* 0x000fe40003f04270 */
[----:B------:R-:W-:Y:S02]  /*19d70*/  FMNMX.FTZ R185, R38, R185, !PT ;  /* 0x000000b926b97209 */ /* 0x000fe40007810000 */
[----:B------:R-:W-:Y:S02]  /*19d80*/  FSEL R28, R28, -INF , P3 ;  /* 0xff8000001c1c7808 */ /* 0x000fe40001800000 */
[----:B------:R-:W-:Y:S02]  /*19d90*/  ISETP.GT.AND P3, PT, R2, 0x20, PT ;  /* 0x000000200200780c */ /* 0x000fe40003f64270 */
[----:B------:R-:W-:Y:S02]  /*19da0*/  FSEL R50, R50, -INF , P1 ;  /* 0xff80000032327808 */ /* 0x000fe40000800000 */
[----:B-1----:R-:W-:Y:S02]  /*19db0*/  FMNMX.FTZ R186, R186, R4, !PT ;  /* 0x00000004baba7209 */ /* 0x002fe40007810000 */
[----:B------:R-:W-:Y:S02]  /*19dc0*/  FSEL R51, R51, -INF , P0 ;  /* 0xff80000033337808 */ /* 0x000fe40000000000 */
[----:B------:R-:W-:Y:S01]  /*19dd0*/  ISETP.GT.AND P2, PT, R182, 0x10, PT ;  /* 0x00000010b600780c */ /* 0x000fe20003f44270 */
[----:B------:R-:W1:Y:S01]  /*19de0*/  SHFL.BFLY PT, R5, R186, 0x1, 0x1f ;  /* 0x0c201f00ba057f89 */ /* 0x000e6200000e0000 */
[C---:B------:R-:W-:Y:S02]  /*19df0*/  ISETP.GT.AND P1, PT, R2.reuse, 0x10, PT ;  /* 0x000000100200780c */ /* 0x040fe40003f24270 */
[----:B------:R-:W-:Y:S02]  /*19e00*/  ISETP.GT.AND P0, PT, R2, 0x11, PT ;  /* 0x000000110200780c */ /* 0x000fe40003f04270 */
[----:B------:R-:W-:Y:S02]  /*19e10*/  FMNMX.FTZ R185, R39, R185, !PT ;  /* 0x000000b927b97209 */ /* 0x000fe40007810000 */
[----:B------:R-:W-:Y:S02]  /*19e20*/  FSEL R40, R40, -INF , P3 ;  /* 0xff80000028287808 */ /* 0x000fe40001800000 */
[----:B------:R-:W-:Y:S02]  /*19e30*/  ISETP.GT.AND P3, PT, R2, 0x31, PT ;  /* 0x000000310200780c */ /* 0x000fe40003f64270 */
[----:B------:R-:W-:Y:S02]  /*19e40*/  FSEL R26, R26, -INF , P2 ;  /* 0xff8000001a1a7808 */ /* 0x000fe40001000000 */
[----:B------:R-:W-:Y:S02]  /*19e50*/  FSEL R24, R24, -INF , P1 ;  /* 0xff80000018187808 */ /* 0x000fe40000800000 */
[----:B------:R-:W-:Y:S02]  /*19e60*/  FSEL R25, R25, -INF , P0 ;  /* 0xff80000019197808 */ /* 0x000fe40000000000 */
[----:B------:R-:W-:Y:S02]  /*19e70*/  ISETP.GT.AND P0, PT, R182, 0x11, PT ;  /* 0x00000011b600780c */ /* 0x000fe40003f04270 */
[C---:B------:R-:W-:Y:S02]  /*19e80*/  ISETP.GT.AND P1, PT, R3.reuse, 0x39, PT ;  /* 0x000000390300780c */ /* 0x040fe40003f24270 */
[----:B------:R-:W-:Y:S02]  /*19e90*/  ISETP.GT.AND P2, PT, R2, 0x19, PT ;  /* 0x000000190200780c */ /* 0x000fe40003f44270 */
[----:B------:R-:W-:Y:S02]  /*19ea0*/  ISETP.GT.AND P5, PT, R3, 0x30, PT ;  /* 0x000000300300780c */ /* 0x000fe40003fa4270 */
[----:B-1----:R-:W-:Y:S02]  /*19eb0*/  FMNMX.FTZ R186, R186, R5, !PT ;  /* 0x00000005baba7209 */ /* 0x002fe40007810000 */
[----:B------:R-:W-:Y:S02]  /*19ec0*/  FMNMX.FTZ R185, R50, R185, !PT ;  /* 0x000000b932b97209 */ /* 0x000fe40007810000 */
[----:B------:R-:W-:Y:S01]  /*19ed0*/  FSEL R57, R57, -INF , P3 ;  /* 0xff80000039397808 */ /* 0x000fe20001800000 */
[C---:B------:R-:W-:Y:S01]  /*19ee0*/  FMUL.FTZ R6, R186.reuse, c[0x0][0x2d0] ;  /* 0x0000b400ba067a20 */ /* 0x040fe20000410000 */
[----:B------:R-:W-:Y:S02]  /*19ef0*/  FSETP.NEU.FTZ.AND P3, PT, R186, -INF , PT ;  /* 0xff800000ba00780b */ /* 0x000fe40003f7d000 */
[----:B------:R-:W-:Y:S02]  /*19f00*/  FSEL R67, R67, -INF , P1 ;  /* 0xff80000043437808 */ /* 0x000fe40000800000 */
[----:B------:R-:W-:Y:S02]  /*19f10*/  FSEL R27, R27, -INF , P0 ;  /* 0xff8000001b1b7808 */ /* 0x000fe40000000000 */
[C---:B------:R-:W-:Y:S02]  /*19f20*/  ISETP.GT.AND P1, PT, R182.reuse, 0x18, PT ;  /* 0x00000018b600780c */ /* 0x040fe40003f24270 */
[----:B------:R-:W-:Y:S02]  /*19f30*/  FSEL R29, R29, -INF , P2 ;  /* 0xff8000001d1d7808 */ /* 0x000fe40001000000 */
[----:B------:R-:W-:Y:S02]  /*19f40*/  ISETP.GT.AND P0, PT, R182, 0x19, PT ;  /* 0x00000019b600780c */ /* 0x000fe40003f04270 */
[----:B------:R-:W-:Y:S02]  /*19f50*/  ISETP.GT.AND P2, PT, R2, 0x21, PT ;  /* 0x000000210200780c */ /* 0x000fe40003f44270 */
[----:B------:R-:W-:Y:S02]  /*19f60*/  FSEL R54, R54, -INF , P5 ;  /* 0xff80000036367808 */ /* 0x000fe40002800000 */
[----:B------:R-:W-:Y:S02]  /*19f70*/  ISETP.GT.AND P4, PT, R3, 0x31, PT ;  /* 0x000000310300780c */ /* 0x000fe40003f84270 */
[----:B------:R-:W-:Y:S02]  /*19f80*/  FMNMX.FTZ R185, R51, R185, !PT ;  /* 0x000000b933b97209 */ /* 0x000fe40007810000 */
[----:B------:R-:W-:Y:S02]  /*19f90*/  FSEL R6, R6, RZ, P3 ;  /* 0x000000ff06067208 */ /* 0x000fe40001800000 */
[----:B------:R-:W-:Y:S02]  /*19fa0*/  FSEL R209, R30, -INF , P1 ;  /* 0xff8000001ed17808 */ /* 0x000fe40000800000 */
[----:B------:R-:W-:Y:S01]  /*19fb0*/  FSEL R208, R31, -INF , P0 ;  /* 0xff8000001fd07808 */ /* 0x000fe20000000000 */
[----:B------:R-:W-:Y:S01]  /*19fc0*/  IMAD.MOV.U32 R31, RZ, RZ, R26 ;  /* 0x000000ffff1f7224 */ /* 0x000fe200078e001a */
[----:B------:R-:W-:Y:S01]  /*19fd0*/  ISETP.GT.AND P1, PT, R182, 0x20, PT ;  /* 0x00000020b600780c */ /* 0x000fe20003f24270 */
[--C-:B------:R-:W-:Y:S01]  /*19fe0*/  FFMA.FTZ R238, R65, c[0x0][0x2d0], -R6.reuse ;  /* 0x0000b40041ee7a23 */ /* 0x100fe20000010806 */
[----:B------:R-:W-:Y:S01]  /*19ff0*/  FMNMX.FTZ R3, R247, R188, !PT ;  /* 0x000000bcf7037209 */ /* 0x000fe20007810000 */
[--C-:B------:R-:W-:Y:S01]  /*1a000*/  FFMA.FTZ R36, R36, c[0x0][0x2d0], -R6.reuse ;  /* 0x0000b40024247a23 */ /* 0x100fe20000010806 */
[----:B------:R-:W-:Y:S01]  /*1a010*/  ISETP.GT.AND P0, PT, R182, 0x21, PT ;  /* 0x00000021b600780c */ /* 0x000fe20003f04270 */
[--C-:B------:R-:W-:Y:S01]  /*1a020*/  FFMA.FTZ R237, R64, c[0x0][0x2d0], -R6.reuse ;  /* 0x0000b40040ed7a23 */ /* 0x100fe20000010806 */
[----:B------:R-:W-:Y:S02]  /*1a030*/  FSEL R41, R41, -INF , P2 ;  /* 0xff80000029297808 */ /* 0x000fe40001000000 */
[----:B------:R-:W-:Y:S02]  /*1a040*/  ISETP.GT.AND P2, PT, R2, 0x28, PT ;  /* 0x000000280200780c */ /* 0x000fe40003f44270 */
[----:B------:R-:W-:Y:S02]  /*1a050*/  FSEL R55, R55, -INF , P4 ;  /* 0xff80000037377808 */ /* 0x000fe40002000000 */
[----:B------:R-:W-:Y:S02]  /*1a060*/  FMNMX.FTZ R185, R54, R185, !PT ;  /* 0x000000b936b97209 */ /* 0x000fe40007810000 */
[----:B------:R-:W-:Y:S01]  /*1a070*/  FSEL R22, R42, -INF , P1 ;  /* 0xff8000002a167808 */ /* 0x000fe20000800000 */
[----:B------:R-:W-:Y:S01]  /*1a080*/  FFMA.FTZ R42, R32, c[0x0][0x2d0], -R6 ;  /* 0x0000b400202a7a23 */ /* 0x000fe20000010806 */
[C---:B------:R-:W-:Y:S01]  /*1a090*/  ISETP.GT.AND P4, PT, R2.reuse, 0x38, PT ;  /* 0x000000380200780c */ /* 0x040fe20003f84270 */
[----:B------:R-:W-:Y:S01]  /*1a0a0*/  IMAD.MOV.U32 R32, RZ, RZ, R208 ;  /* 0x000000ffff207224 */ /* 0x000fe200078e00d0 */
[----:B------:R-:W-:Y:S02]  /*1a0b0*/  FSEL R30, R43, -INF , P0 ;  /* 0xff8000002b1e7808 */ /* 0x000fe40000000000 */
[----:B------:R-:W-:Y:S02]  /*1a0c0*/  ISETP.GT.AND P0, PT, R2, 0x30, PT ;  /* 0x000000300200780c */ /* 0x000fe40003f04270 */
[----:B------:R-:W-:Y:S02]  /*1a0d0*/  FSEL R44, R44, -INF , P2 ;  /* 0xff8000002c2c7808 */ /* 0x000fe40001000000 */
[C---:B------:R-:W-:Y:S02]  /*1a0e0*/  ISETP.GT.AND P2, PT, R2.reuse, 0x39, PT ;  /* 0x000000390200780c */ /* 0x040fe40003f44270 */
[----:B------:R-:W-:Y:S02]  /*1a0f0*/  ISETP.GT.AND P1, PT, R2, 0x29, PT ;  /* 0x000000290200780c */ /* 0x000fe40003f24270 */
[----:B------:R-:W-:Y:S01]  /*1a100*/  FMNMX.FTZ R2, R246, R3, !PT ;  /* 0x00000003f6027209 */ /* 0x000fe20007810000 */
[--C-:B------:R-:W-:Y:S01]  /*1a110*/  FFMA.FTZ R3, R183, c[0x0][0x2d0], -R6.reuse ;  /* 0x0000b400b7037a23 */ /* 0x100fe20000010806 */
[----:B------:R-:W-:Y:S02]  /*1a120*/  FMNMX.FTZ R185, R55, R185, !PT ;  /* 0x000000b937b97209 */ /* 0x000fe40007810000 */
[----:B------:R-:W-:Y:S01]  /*1a130*/  FMNMX.FTZ R2, R220, R2, !PT ;  /* 0x00000002dc027209 */ /* 0x000fe20007810000 */
[----:B------:R1:W-:Y:S01]  /*1a140*/  MUFU.EX2 R250, R3 ;  /* 0x0000000300fa7308 */ /* 0x0003e20000000800 */
        /* <DEDUP_REMOVED lines=12> */
[----:B------:R-:W-:Y:S02]  /*1a210*/  FSEL R45, R45, -INF , P1 ;  /* 0xff8000002d2d7808 */ /* 0x000fe40000800000 */
[----:B-1----:R-:W-:Y:S01]  /*1a220*/  FMNMX.FTZ R3, R22, R2, !PT ;  /* 0x0000000216037209 */ /* 0x002fe20007810000 */
[--C-:B------:R-:W-:Y:S01]  /*1a230*/  FFMA.FTZ R2, R189, c[0x0][0x2d0], -R6.reuse ;  /* 0x0000b400bd027a23 */ /* 0x100fe20000010806 */
[----:B------:R-:W-:Y:S02]  /*1a240*/  FMNMX.FTZ R0, R24, R0, !PT ;  /* 0x0000000018007209 */ /* 0x000fe40007810000 */
[----:B------:R-:W-:Y:S01]  /*1a250*/  ISETP.GT.AND P1, PT, R182, 0x28, PT ;  /* 0x00000028b600780c */ /* 0x000fe20003f24270 */
[----:B------:R1:W-:Y:S01]  /*1a260*/  MUFU.EX2 R252, R2 ;  /* 0x0000000200fc7308 */ /* 0x0003e20000000800 */
[----:B------:R-:W-:Y:S02]  /*1a270*/  FMNMX.FTZ R0, R25, R0, !PT ;  /* 0x0000000019007209 */ /* 0x000fe40007810000 */
[----:B------:R-:W-:Y:S02]  /*1a280*/  FSEL R251, R46, -INF , P1 ;  /* 0xff8000002efb7808 */ /* 0x000fe40000800000 */
[----:B---3--:R-:W-:Y:S02]  /*1a290*/  FMNMX.FTZ R185, R185, R4, !PT ;  /* 0x00000004b9b97209 */ /* 0x008fe40007810000 */
[----:B------:R-:W-:Y:S02]  /*1a2a0*/  FMNMX.FTZ R0, R28, R0, !PT ;  /* 0x000000001c007209 */ /* 0x000fe40007810000 */
[----:B------:R-:W-:Y:S01]  /*1a2b0*/  FMNMX.FTZ R3, R30, R3, !PT ;  /* 0x000000031e037209 */ /* 0x000fe20007810000 */
[----:B------:R-:W3:Y:S01]  /*1a2c0*/  SHFL.BFLY PT, R4, R185, 0x1, 0x1f ;  /* 0x0c201f00b9047f89 */ /* 0x000ee200000e0000 */
[----:B------:R-:W-:Y:S02]  /*1a2d0*/  FMNMX.FTZ R0, R29, R0, !PT ;  /* 0x000000001d007209 */ /* 0x000fe40007810000 */
[----:B------:R-:W-:Y:S02]  /*1a2e0*/  FSEL R56, R56, -INF , P0 ;  /* 0xff80000038387808 */ /* 0x000fe40000000000 */
[----:B------:R-:W-:Y:S02]  /*1a2f0*/  FMNMX.FTZ R0, R40, R0, !PT ;  /* 0x0000000028007209 */ /* 0x000fe40007810000 */
[----:B------:R-:W-:Y:S02]  /*1a300*/  FSEL R61, R61, -INF , P2 ;  /* 0xff8000003d3d7808 */ /* 0x000fe40001000000 */
[----:B------:R-:W-:Y:S02]  /*1a310*/  FMNMX.FTZ R0, R41, R0, !PT ;  /* 0x0000000029007209 */ /* 0x000fe40007810000 */
[----:B------:R-:W-:Y:S02]  /*1a320*/  ISETP.GT.AND P2, PT, R182, 0x31, PT ;  /* 0x00000031b600780c */ /* 0x000fe40003f44270 */
[----:B------:R-:W-:Y:S02]  /*1a330*/  FMNMX.FTZ R0, R44, R0, !PT ;  /* 0x000000002c007209 */ /* 0x000fe40007810000 */
[----:B-1----:R-:W-:Y:S01]  /*1a340*/  FMNMX.FTZ R2, R251, R3, !PT ;  /* 0x00000003fb027209 */ /* 0x002fe20007810000 */
[----:B------:R-:W-:Y:S01]  /*1a350*/  FFMA.FTZ R3, R16, c[0x0][0x2d0], -R6 ;  /* 0x0000b40010037a23 */ /* 0x000fe20000010806 */
[----:B------:R-:W-:Y:S02]  /*1a360*/  FMNMX.FTZ R0, R45, R0, !PT ;  /* 0x000000002d007209 */ /* 0x000fe40007810000 */
[----:B------:R-:W-:Y:S01]  /*1a370*/  LOP3.LUT P5, RZ, R248, 0x1, RZ, 0xc0, !PT ;  /* 0x00000001f8ff7812 */ /* 0x000fe200078ac0ff */
[----:B------:R1:W-:Y:S01]  /*1a380*/  MUFU.EX2 R46, R3 ;  /* 0x00000003002e7308 */ /* 0x0003e20000000800 */
[----:B------:R-:W-:Y:S02]  /*1a390*/  FMNMX.FTZ R0, R56, R0, !PT ;  /* 0x0000000038007209 */ /* 0x000fe40007810000 */
[----:B------:R-:W-:Y:S01]  /*1a3a0*/  FSEL R248, R59, -INF , P2 ;  /* 0xff8000003bf87808 */ /* 0x000fe20001000000 */
[----:B------:R-:W-:Y:S01]  /*1a3b0*/  IMAD.MOV.U32 R59, RZ, RZ, R22 ;  /* 0x000000ffff3b7224 */ /* 0x000fe200078e0016 */
[----:B---3--:R-:W-:Y:S02]  /*1a3c0*/  FMNMX.FTZ R185, R185, R4, !PT ;  /* 0x00000004b9b97209 */ /* 0x008fe40007810000 */
[----:B------:R-:W-:Y:S02]  /*1a3d0*/  FSEL R60, R60, -INF , P4 ;  /* 0xff8000003c3c7808 */ /* 0x000fe40002000000 */
[C---:B------:R-:W-:Y:S01]  /*1a3e0*/  FSETP.NEU.FTZ.AND P2, PT, R185.reuse, -INF , PT ;  /* 0xff800000b900780b */ /* 0x040fe20003f5d000 */
[----:B------:R-:W-:Y:S01]  /*1a3f0*/  FMUL.FTZ R8, R185, c[0x0][0x2d0] ;  /* 0x0000b400b9087a20 */ /* 0x000fe20000410000 */
        /* <DEDUP_REMOVED lines=8> */
[----:B------:R-:W-:Y:S01]  /*1a480*/  PLOP3.LUT P4, PT, PT, PT, UP1, 0x80, 0x0 ;  /* 0x000000000000781c */ /* 0x000fe20003f8f018 */
[--C-:B-1----:R-:W-:Y:S01]  /*1a490*/  FFMA.FTZ R3, R190, c[0x0][0x2d0], -R8.reuse ;  /* 0x0000b400be037a23 */ /* 0x102fe20000010808 */
[C---:B------:R-:W-:Y:S01]  /*1a4a0*/  ISETP.GT.AND P0, PT, R182.reuse, 0x29, PT ;  /* 0x00000029b600780c */ /* 0x040fe20003f04270 */
[----:B------:R-:W1:Y:S01]  /*1a4b0*/  SHFL.BFLY PT, R184, R0, 0x2, 0x1f ;  /* 0x0c401f0000b87f89 */ /* 0x000e6200000e0000 */
[----:B------:R-:W-:Y:S01]  /*1a4c0*/  MUFU.EX2 R190, R4 ;  /* 0x0000000400be7308 */ /* 0x000fe20000000800 */
[----:B------:R-:W-:Y:S01]  /*1a4d0*/  ISETP.GT.AND P1, PT, R182, 0x38, PT ;  /* 0x00000038b600780c */ /* 0x000fe20003f24270 */
[--C-:B------:R-:W-:Y:S01]  /*1a4e0*/  FFMA.FTZ R219, R219, c[0x0][0x2d0], -R8.reuse ;  /* 0x0000b400dbdb7a23 */ /* 0x100fe20000010808 */
[----:B------:R-:W-:Y:S01]  /*1a4f0*/  FSEL R249, R47, -INF , P0 ;  /* 0xff8000002ff97808 */ /* 0x000fe20000000000 */
[--C-:B------:R-:W-:Y:S01]  /*1a500*/  FFMA.FTZ R239, R66, c[0x0][0x2d0], -R8.reuse ;  /* 0x0000b40042ef7a23 */ /* 0x100fe20000010808 */
[----:B------:R-:W-:Y:S01]  /*1a510*/  ISETP.GT.AND P0, PT, R182, 0x39, PT ;  /* 0x00000039b600780c */ /* 0x000fe20003f04270 */
[--C-:B------:R-:W-:Y:S01]  /*1a520*/  FFMA.FTZ R233, R67, c[0x0][0x2d0], -R8.reuse ;  /* 0x0000b40043e97a23 */ /* 0x100fe20000010808 */
[----:B------:R-:W-:Y:S01]  /*1a530*/  FMNMX.FTZ R2, R249, R2, !PT ;  /* 0x00000002f9027209 */ /* 0x000fe20007810000 */
[--C-:B------:R-:W-:Y:S01]  /*1a540*/  FFMA.FTZ R221, R221, c[0x0][0x2d0], -R8.reuse ;  /* 0x0000b400dddd7a23 */ /* 0x100fe20000010808 */
[----:B------:R-:W-:Y:S01]  /*1a550*/  FSEL R222, R62, -INF , P1 ;  /* 0xff8000003ede7808 */ /* 0x000fe20000800000 */
[----:B------:R4:W-:Y:S01]  /*1a560*/  MUFU.EX2 R215, R3 ;  /* 0x0000000300d77308 */ /* 0x0009e20000000800 */
[----:B------:R-:W-:Y:S01]  /*1a570*/  FMNMX.FTZ R2, R223, R2, !PT ;  /* 0x00000002df027209 */ /* 0x000fe20007810000 */
[----:B------:R-:W-:Y:S01]  /*1a580*/  FFMA.FTZ R62, R55, c[0x0][0x2d0], -R8 ;  /* 0x0000b400373e7a23 */ /* 0x000fe20000010808 */
[----:B------:R-:W-:Y:S02]  /*1a590*/  FSEL R183, R63, -INF , P0 ;  /* 0xff8000003fb77808 */ /* 0x000fe40000000000 */
[----:B-1----:R-:W-:Y:S02]  /*1a5a0*/  FMNMX.FTZ R184, R0, R184, !PT ;  /* 0x000000b800b87209 */ /* 0x002fe40007810000 */
[----:B------:R-:W-:Y:S01]  /*1a5b0*/  FMNMX.FTZ R0, R248, R2, !PT ;  /* 0x00000002f8007209 */ /* 0x000fe20007810000 */
[----:B------:R-:W-:Y:S02]  /*1a5c0*/  FFMA.FTZ R2, R17, c[0x0][0x2d0], -R6 ;  /* 0x0000b40011027a23 */ /* 0x000fe40000010806 */
[----:B------:R-:W1:Y:S01]  /*1a5d0*/  SHFL.BFLY PT, R5, R184, 0x1, 0x1f ;  /* 0x0c201f00b8057f89 */ /* 0x000e6200000e0000 */
[----:B------:R-:W-:Y:S01]  /*1a5e0*/  FMNMX.FTZ R0, R222, R0, !PT ;  /* 0x00000000de007209 */ /* 0x000fe20007810000 */
[----:B------:R3:W-:Y:S03]  /*1a5f0*/  MUFU.EX2 R63, R2 ;  /* 0x00000002003f7308 */ /* 0x0007e60000000800 */
[----:B------:R-:W-:Y:S02]  /*1a600*/  FMNMX.FTZ R0, R183, R0, !PT ;  /* 0x00000000b7007209 */ /* 0x000fe40007810000 */
[----:B----4-:R-:W-:Y:S04]  /*1a610*/  @P4 IADD3 R3, P1, R12, UR18, RZ ;  /* 0x000000120c034c10 */ /* 0x010fe8000ff3e0ff */
[----:B------:R-:W-:Y:S02]  /*1a620*/  @P4 LEA R12, P0, R3, c[0x0][0x1c8], 0x1 ;  /* 0x00007200030c4a11 */ /* 0x000fe400078008ff */
[----:B--2---:R-:W-:Y:S04]  /*1a630*/  @P4 IADD3.X R4, R15, UR15, RZ, P1, !PT ;  /* 0x0000000f0f044c10 */ /* 0x004fe80008ffe4ff */
[----:B------:R-:W-:Y:S01]  /*1a640*/  @P4 LEA.HI.X R13, R3, c[0x0][0x1cc], R4, 0x1, P0 ;  /* 0x00007300030d4a11 */ /* 0x000fe200000f0c04 */
[----:B------:R-:W-:Y:S01]  /*1a650*/  FFMA.FTZ R4, R18, c[0x0][0x2d0], -R8 ;  /* 0x0000b40012047a23 */ /* 0x000fe20000010808 */
[----:B------:R-:W-:Y:S01]  /*1a660*/  @P4 IADD3 R3, P0, R10, UR18, RZ ;  /* 0x000000120a034c10 */ /* 0x000fe2000ff1e0ff */
[----:B------:R-:W-:Y:S01]  /*1a670*/  @UP1 UIADD3 UR18, UP0, UR10, 0x80, URZ ;  /* 0x000000800a121890 */ /* 0x000fe2000ff1e03f */
[--C-:B------:R-:W-:Y:S01]  /*1a680*/  FFMA.FTZ R18, R37, c[0x0][0x2d0], -R6.reuse ;  /* 0x0000b40025127a23 */ /* 0x100fe20000010806 */
[----:B------:R2:W-:Y:S01]  /*1a690*/  MUFU.EX2 R43, R4 ;  /* 0x00000004002b7308 */ /* 0x0005e20000000800 */
[----:B------:R4:W-:Y:S01]  /*1a6a0*/  @P4 LDGSTS.E.BYPASS.LTC128B.128 [R244+0x4100], [R12.64], !P6 ;  /* 0x041000000cf44fae */ /* 0x0009e2000f101d5c */
[----:B-1----:R-:W-:Y:S01]  /*1a6b0*/  FMNMX.FTZ R184, R184, R5, !PT ;  /* 0x00000005b8b87209 */ /* 0x002fe20007810000 */
[----:B------:R-:W-:Y:S03]  /*1a6c0*/  FFMA.FTZ R37, R48, c[0x0][0x2d0], -R6 ;  /* 0x0000b40030257a23 */ /* 0x000fe60000010806 */
[C---:B------:R-:W-:Y:S03]  /*1a6d0*/  FSETP.NEU.FTZ.AND P1, PT, R184.reuse, -INF , PT ;  /* 0xff800000b800780b */ /* 0x040fe60003f3d000 */
[----:B---3--:R-:W1:Y:S01]  /*1a6e0*/  SHFL.BFLY PT, R2, R0, 0x2, 0x1f ;  /* 0x0c401f0000027f89 */ /* 0x008e6200000e0000 */
[----:B--2---:R-:W-:Y:S01]  /*1a6f0*/  @P4 IADD3.X R4, R7, UR15, RZ, P0, !PT ;  /* 0x0000000f07044c10 */ /* 0x004fe200087fe4ff */
[----:B------:R-:W-:Y:S01]  /*1a700*/  FMUL.FTZ R7, R184, c[0x0][0x2d0] ;  /* 0x0000b400b8077a20 */ /* 0x000fe20000410000 */
[----:B------:R-:W-:Y:S01]  /*1a710*/  @P4 LEA R14, P0, R3, c[0x0][0x1c8], 0x1 ;  /* 0x00007200030e4a11 */ /* 0x000fe200078008ff */
[----:B------:R-:W-:Y:S03]  /*1a720*/  @UP1 UIADD3.X UR15, URZ, UR17, URZ, UP0, !UPT ;  /* 0x000000113f0f1290 */ /* 0x000fe600087fe43f */
[----:B------:R-:W-:Y:S02]  /*1a730*/  FSEL R7, R7, RZ, P1 ;  /* 0x000000ff07077208 */ /* 0x000fe40000800000 */
[----:B------:R-:W-:Y:S02]  /*1a740*/  @P4 LEA.HI.X R15, R3, c[0x0][0x1cc], R4, 0x1, P0 ;  /* 0x00007300030f4a11 */ /* 0x000fe400000f0c04 */
[----:B-1----:R-:W-:Y:S01]  /*1a750*/  FMNMX.FTZ R0, R0, R2, !PT ;  /* 0x0000000200007209 */ /* 0x002fe20007810000 */
[--C-:B------:R-:W-:Y:S01]  /*1a760*/  FFMA.FTZ R3, R216, c[0x0][0x2d0], -R7.reuse ;  /* 0x0000b400d8037a23 */ /* 0x100fe20000010807 */
[----:B------:R-:W-:Y:S01]  /*1a770*/  @P4 IADD3 R4, P0, R12, UR19, RZ ;  /* 0x000000130c044c10 */ /* 0x000fe2000ff1e0ff */
[--C-:B------:R-:W-:Y:S01]  /*1a780*/  FFMA.FTZ R2, R19, c[0x0][0x2d0], -R8.reuse ;  /* 0x0000b40013027a23 */ /* 0x100fe20000010808 */
[----:B------:R1:W-:Y:S01]  /*1a790*/  @P4 LDGSTS.E.BYPASS.LTC128B.128 [R244+0x6100], [R14.64], !P5 ;  /* 0x061000000ef44fae */ /* 0x0003e2000e901d5c */
[----:B------:R2:W-:Y:S01]  /*1a7a0*/  MUFU.EX2 R214, R3 ;  /* 0x0000000300d67308 */ /* 0x0005e20000000800 */
[----:B------:R-:W-:Y:S01]  /*1a7b0*/  @P4 IADD3.X R5, R13, UR20, RZ, P0, !PT ;  /* 0x000000140d054c10 */ /* 0x000fe200087fe4ff */
[----:B------:R-:W-:Y:S01]  /*1a7c0*/  FFMA.FTZ R216, R35, c[0x0][0x2d0], -R8 ;  /* 0x0000b40023d87a23 */ /* 0x000fe20000010808 */
[----:B------:R-:W-:Y:S01]  /*1a7d0*/  @P4 IADD3 R10, P0, R4, UR19, RZ ;  /* 0x00000013040a4c10 */ /* 0x000fe2000ff1e0ff */
[--C-:B------:R-:W-:Y:S02]  /*1a7e0*/  FFMA.FTZ R240, R56, c[0x0][0x2d0], -R7.reuse ;  /* 0x0000b40038f07a23 */ /* 0x100fe40000010807 */
[--C-:B------:R-:W-:Y:S01]  /*1a7f0*/  FFMA.FTZ R224, R57, c[0x0][0x2d0], -R7.reuse ;  /* 0x0000b40039e07a23 */ /* 0x100fe20000010807 */
[C---:B------:R-:W-:Y:S01]  /*1a800*/  @P4 IADD3.X R11, R5.reuse, UR20, RZ, P0, !PT ;  /* 0x00000014050b4c10 */ /* 0x040fe200087fe4ff */
[----:B------:R3:W-:Y:S01]  /*1a810*/  @P4 LDGSTS.E.BYPASS.LTC128B.128 [R244+0x4900], [R4.64], !P6 ;  /* 0x0490000004f44fae */ /* 0x0007e2000f101d5c */
[----:B------:R-:W-:Y:S01]  /*1a820*/  @P4 IADD3 R16, P0, R4, UR18, RZ ;  /* 0x0000001204104c10 */ /* 0x000fe2000ff1e0ff */
[----:B------:R-:W1:Y:S01]  /*1a830*/  MUFU.EX2 R242, R2 ;  /* 0x0000000200f27308 */ /* 0x000e620000000800 */
[--C-:B------:R-:W-:Y:S02]  /*1a840*/  FFMA.FTZ R231, R60, c[0x0][0x2d0], -R7.reuse ;  /* 0x0000b4003ce77a23 */ /* 0x100fe40000010807 */
[----:B------:R-:W-:Y:S01]  /*1a850*/  @P4 IADD3.X R17, R5, UR15, RZ, P0, !PT ;  /* 0x0000000f05114c10 */ /* 0x000fe200087fe4ff */
[--C-:B------:R-:W-:Y:S01]  /*1a860*/  FFMA.FTZ R241, R61, c[0x0][0x2d0], -R7.reuse ;  /* 0x0000b4003df17a23 */ /* 0x100fe20000010807 */
[----:B----4-:R-:W-:Y:S01]  /*1a870*/  @P4 IADD3 R12, P0, R10, UR19, RZ ;  /* 0x000000130a0c4c10 */ /* 0x010fe2000ff1e0ff */
[----:B------:R3:W-:Y:S01]  /*1a880*/  @P4 LDGSTS.E.BYPASS.LTC128B.128 [R244+0x6900], [R4.64+0x80], !P5 ;  /* 0x0690008004f44fae */ /* 0x0007e2000e901d5c */
[--C-:B------:R-:W-:Y:S02]  /*1a890*/  FFMA.FTZ R44, R44, c[0x0][0x2d0], -R7.reuse ;  /* 0x0000b4002c2c7a23 */ /* 0x100fe40000010807 */
[----:B------:R-:W-:Y:S01]  /*1a8a0*/  @P4 IADD3.X R13, R11, UR20, RZ, P0, !PT ;  /* 0x000000140b0d4c10 */ /* 0x000fe200087fe4ff */
[--C-:B------:R-:W-:Y:S02]  /*1a8b0*/  FFMA.FTZ R40, R40, c[0x0][0x2d0], -R7.reuse ;  /* 0x0000b40028287a23 */ /* 0x100fe40000010807 */
[--C-:B------:R-:W-:Y:S02]  /*1a8c0*/  FFMA.FTZ R41, R41, c[0x0][0x2d0], -R7.reuse ;  /* 0x0000b40029297a23 */ /* 0x100fe40000010807 */
[----:B--2---:R-:W-:Y:S01]  /*1a8d0*/  FFMA.FTZ R3, R9, c[0x0][0x2d0], -R7 ;  /* 0x0000b40009037a23 */ /* 0x004fe20000010807 */
[----:B------:R2:W-:Y:S01]  /*1a8e0*/  @P4 LDGSTS.E.BYPASS.LTC128B.128 [R244+0x5100], [R10.64], !P6 ;  /* 0x051000000af44fae */ /* 0x0005e2000f101d5c */
[----:B------:R-:W-:Y:S02]  /*1a8f0*/  FFMA.FTZ R9, R53, c[0x0][0x2d0], -R6 ;  /* 0x0000b40035097a23 */ /* 0x000fe40000010806 */
[----:B------:R4:W2:Y:S01]  /*1a900*/  MUFU.EX2 R189, R3 ;  /* 0x0000000300bd7308 */ /* 0x0008a20000000800 */
[--C-:B------:R-:W-:Y:S01]  /*1a910*/  FFMA.FTZ R19, R51, c[0x0][0x2d0], -R8.reuse ;  /* 0x0000b40033137a23 */ /* 0x100fe20000010808 */
[----:B------:R-:W-:Y:S01]  /*1a920*/  MOV R51, R27 ;  /* 0x0000001b00337202 */ /* 0x000fe20000000f00 */
[----:B------:R-:W-:Y:S02]  /*1a930*/  IMAD.MOV.U32 R65, RZ, RZ, R9 ;  /* 0x000000ffff417224 */ /* 0x000fe400078e0009 */
[----:B------:R2:W-:Y:S01]  /*1a940*/  @P4 LDGSTS.E.BYPASS.LTC128B.128 [R244+0x7100], [R16.64], !P5 ;  /* 0x0710000010f44fae */ /* 0x0005e2000e901d5c */
[----:B-1----:R-:W-:Y:S01]  /*1a950*/  F2FP.PACK_AB R191, R242, R43 ;  /* 0x0000002bf2bf723e */ /* 0x002fe200000000ff */
[----:B------:R-:W-:Y:S06]  /*1a960*/  IMAD.MOV.U32 R67, RZ, RZ, R19 ;  /* 0x000000ffff437224 */ /* 0x000fec00078e0013 */
[----:B------:R-:W1:Y:S01]  /*1a970*/  SHFL.BFLY PT, R2, R0, 0x1, 0x1f ;  /* 0x0c201f0000027f89 */ /* 0x000e6200000e0000 */
[----:B---3--:R-:W-:Y:S07]  /*1a980*/  FSEL R4, R186, RZ, P3 ;  /* 0x000000ffba047208 */ /* 0x008fee0001800000 */
[----:B------:R3:W-:Y:S01]  /*1a990*/  @P4 LDGSTS.E.BYPASS.LTC128B.128 [R244+0x5900], [R12.64], !P6 ;  /* 0x059000000cf44fae */ /* 0x0007e2000f101d5c */
[--C-:B----4-:R-:W-:Y:S02]  /*1a9a0*/  FFMA.FTZ R3, R217, c[0x0][0x2d0], -R7.reuse ;  /* 0x0000b400d9037a23 */ /* 0x110fe40000010807 */
[----:B------:R-:W-:Y:S02]  /*1a9b0*/  FFMA.FTZ R217, R34, c[0x0][0x2d0], -R8 ;  /* 0x0000b40022d97a23 */ /* 0x000fe40000010808 */
[----:B------:R4:W3:Y:S01]  /*1a9c0*/  MUFU.EX2 R26, R3 ;  /* 0x00000003001a7308 */ /* 0x0008e20000000800 */
[----:B------:R-:W-:Y:S01]  /*1a9d0*/  FFMA.FTZ R34, R45, c[0x0][0x2d0], -R7 ;  /* 0x0000b4002d227a23 */ /* 0x000fe20000010807 */
[----:B------:R-:W-:Y:S01]  /*1a9e0*/  MOV R45, R190 ;  /* 0x000000be002d7202 */ /* 0x000fe20000000f00 */
[----:B--2---:R-:W-:Y:S01]  /*1a9f0*/  IMAD.MOV.U32 R56, RZ, RZ, R189 ;  /* 0x000000ffff387224 */ /* 0x004fe200078e00bd */
[----:B------:R-:W-:Y:S02]  /*1aa00*/  F2FP.PACK_AB R190, R63, R46 ;  /* 0x0000002e3fbe723e */ /* 0x000fe400000000ff */
[----:B------:R-:W-:Y:S02]  /*1aa10*/  F2FP.PACK_AB R189, R45, R215 ;  /* 0x000000d72dbd723e */ /* 0x000fe400000000ff */
[----:B------:R-:W-:Y:S02]  /*1aa20*/  F2FP.PACK_AB R208, R56, R214 ;  /* 0x000000d638d0723e */ /* 0x000fe400000000ff */
[----:B-1----:R-:W-:Y:S01]  /*1aa30*/  FMNMX.FTZ R182, R0, R2, !PT ;  /* 0x0000000200b67209 */ /* 0x002fe20007810000 */
[--C-:B------:R-:W-:Y:S01]  /*1aa40*/  FFMA.FTZ R0, R218, c[0x0][0x2d0], -R7.reuse ;  /* 0x0000b400da007a23 */ /* 0x100fe20000010807 */
[----:B------:R-:W-:Y:S01]  /*1aa50*/  @P4 IADD3 R2, P0, R10, UR18, RZ ;  /* 0x000000120a024c10 */ /* 0x000fe2000ff1e0ff */
[--C-:B------:R-:W-:Y:S02]  /*1aa60*/  FFMA.FTZ R218, R28, c[0x0][0x2d0], -R7.reuse ;  /* 0x0000b4001cda7a23 */ /* 0x100fe40000010807 */
[----:B------:R-:W1:Y:S01]  /*1aa70*/  MUFU.EX2 R243, R0 ;  /* 0x0000000000f37308 */ /* 0x000e620000000800 */
[C---:B------:R-:W-:Y:S02]  /*1aa80*/  FMUL.FTZ R212, R182.reuse, c[0x0][0x2d0] ;  /* 0x0000b400b6d47a20 */ /* 0x040fe40000410000 */
[----:B------:R-:W-:Y:S05]  /*1aa90*/  FFMA.FTZ R10, R49, c[0x0][0x2d0], -R6 ;  /* 0x0000b400310a7a23 */ /* 0x000fea0000010806 */
[----:B------:R-:W-:Y:S02]  /*1aaa0*/  MOV R64, R10 ;  /* 0x0000000a00407202 */ /* 0x000fe40000000f00 */
[----:B----4-:R-:W-:Y:S02]  /*1aab0*/  @P4 IADD3.X R3, R11, UR15, RZ, P0, !PT ;  /* 0x0000000f0b034c10 */ /* 0x010fe400087fe4ff */
[----:B------:R-:W-:Y:S02]  /*1aac0*/  FSETP.NEU.FTZ.AND P0, PT, R182, -INF , PT ;  /* 0xff800000b600780b */ /* 0x000fe40003f1d000 */
[----:B---3--:R-:W-:Y:S01]  /*1aad0*/  MOV R49, R26 ;  /* 0x0000001a00317202 */ /* 0x008fe20000000f00 */
[----:B------:R2:W-:Y:S01]  /*1aae0*/  @P4 LDGSTS.E.BYPASS.LTC128B.128 [R244+0x7900], [R2.64], !P5 ;  /* 0x0790000002f44fae */ /* 0x0005e2000e901d5c */
[----:B------:R-:W-:Y:S01]  /*1aaf0*/  FSEL R212, R212, RZ, P0 ;  /* 0x000000ffd4d47208 */ /* 0x000fe20000000000 */
[----:B------:R-:W-:Y:S02]  /*1ab00*/  FFMA.FTZ R26, R50, c[0x0][0x2d0], -R8 ;  /* 0x0000b400321a7a23 */ /* 0x000fe40000010808 */
[----:B------:R-:W-:Y:S02]  /*1ab10*/  IMAD.MOV.U32 R50, RZ, RZ, R36 ;  /* 0x000000ffff327224 */ /* 0x000fe400078e0024 */
[--C-:B------:R-:W-:Y:S02]  /*1ab20*/  FFMA.FTZ R5, R245, c[0x0][0x2d0], -R212.reuse ;  /* 0x0000b400f5057a23 */ /* 0x100fe400000108d4 */
[----:B------:R-:W-:Y:S01]  /*1ab30*/  FFMA.FTZ R245, R29, c[0x0][0x2d0], -R7 ;  /* 0x0000b4001df57a23 */ /* 0x000fe20000010807 */
[----:B-1----:R-:W-:Y:S01]  /*1ab40*/  F2FP.PACK_AB R210, R243, R49 ;  /* 0x00000031f3d2723e */ /* 0x002fe200000000ff */
[----:B------:R-:W-:Y:S01]  /*1ab50*/  FFMA.FTZ R0, R247, c[0x0][0x2d0], -R212 ;  /* 0x0000b400f7007a23 */ /* 0x000fe200000108d4 */
[----:B------:R1:W-:Y:S01]  /*1ab60*/  MUFU.EX2 R235, R5 ;  /* 0x0000000500eb7308 */ /* 0x0003e20000000800 */
[----:B------:R-:W-:Y:S01]  /*1ab70*/  FFMA.FTZ R247, R20, c[0x0][0x2d0], -R6 ;  /* 0x0000b40014f77a23 */ /* 0x000fe20000010806 */
[----:B------:R-:W0:Y:S01]  /*1ab80*/  LDGDEPBAR ;  /* 0x00000000000079af */ /* 0x000e220000000000 */
[----:B------:R-:W-:Y:S02]  /*1ab90*/  IMAD.MOV.U32 R66, RZ, RZ, R26 ;  /* 0x000000ffff427224 */ /* 0x000fe400078e001a */
[----:B------:R-:W-:Y:S05]  /*1aba0*/  FFMA.FTZ R222, R222, c[0x0][0x2d0], -R212 ;  /* 0x0000b400dede7a23 */ /* 0x000fea00000108d4 */
[----:B------:R3:W-:Y:S01]  /*1abb0*/  MUFU.EX2 R213, R0 ;  /* 0x0000000000d57308 */ /* 0x0007e20000000800 */
[----:B--2---:R-:W-:Y:S02]  /*1abc0*/  FSEL R3, R185, RZ, P2 ;  /* 0x000000ffb9037208 */ /* 0x004fe40001000000 */
[----:B------:R-:W-:Y:S01]  /*1abd0*/  FSEL R2, R184, RZ, P1 ;  /* 0x000000ffb8027208 */ /* 0x000fe20000800000 */
[----:B-1----:R-:W-:Y:S02]  /*1abe0*/  FADD.FTZ R5, -R4, R180 ;  /* 0x000000b404057221 */ /* 0x002fe40000010100 */
[----:B------:R-:W-:Y:S02]  /*1abf0*/  FADD.FTZ R4, -R3, R181 ;  /* 0x000000b503047221 */ /* 0x000fe40000010100 */
[----:B------:R-:W-:Y:S02]  /*1ac00*/  FADD.FTZ R3, -R2, R187 ;  /* 0x000000bb02037221 */ /* 0x000fe40000010100 */
[----:B------:R-:W-:Y:S02]  /*1ac10*/  FFMA.FTZ R187, R24, c[0x0][0x2d0], -R7 ;  /* 0x0000b40018bb7a23 */ /* 0x000fe40000010807 */
[----:B---3--:R-:W-:Y:S02]  /*1ac20*/  FFMA.FTZ R0, R246, c[0x0][0x2d0], -R212 ;  /* 0x0000b400f6007a23 */ /* 0x008fe400000108d4 */
[----:B------:R-:W-:Y:S02]  /*1ac30*/  FFMA.FTZ R246, R33, c[0x0][0x2d0], -R6 ;  /* 0x0000b40021f67a23 */ /* 0x000fe40000010806 */
[----:B------:R1:W2:Y:S01]  /*1ac40*/  MUFU.EX2 R23, R0 ;  /* 0x0000000000177308 */ /* 0x0002a20000000800 */
[----:B------:R-:W-:Y:S02]  /*1ac50*/  FFMA.FTZ R33, R54, c[0x0][0x2d0], -R8 ;  /* 0x0000b40036217a23 */ /* 0x000fe40000010808 */
[----:B-1----:R-:W-:Y:S02]  /*1ac60*/  FFMA.FTZ R0, R220, c[0x0][0x2d0], -R212 ;  /* 0x0000b400dc007a23 */ /* 0x002fe400000108d4 */
[----:B------:R-:W-:Y:S05]  /*1ac70*/  FFMA.FTZ R220, R21, c[0x0][0x2d0], -R6 ;  /* 0x0000b40015dc7a23 */ /* 0x000fea0000010806 */
[----:B------:R1:W3:Y:S01]  /*1ac80*/  MUFU.EX2 R47, R0 ;  /* 0x00000000002f7308 */ /* 0x0002e20000000800 */
[----:B--2---:R-:W-:Y:S02]  /*1ac90*/  IMAD.MOV.U32 R53, RZ, RZ, R23 ;  /* 0x000000ffff357224 */ /* 0x004fe400078e0017 */
[----:B------:R-:W2:Y:S01]  /*1aca0*/  LDSM.16.MT88.4 R20, [R225+0x100] ;  /* 0x00010000e114783b */ /* 0x000ea20000004200 */
[----:B-1----:R-:W-:Y:S01]  /*1acb0*/  FSEL R0, R182, RZ, P0 ;  /* 0x000000ffb6007208 */ /* 0x002fe20000000000 */
[----:B---3--:R-:W-:Y:S02]  /*1acc0*/  IMAD.MOV.U32 R48, RZ, RZ, R47 ;  /* 0x000000ffff307224 */ /* 0x008fe400078e002f */
[----:B------:R-:W-:Y:S02]  /*1acd0*/  FFMA.FTZ R47, R39, c[0x0][0x2d0], -R8 ;  /* 0x0000b400272f7a23 */ /* 0x000fe40000010808 */
[----:B------:R-:W-:Y:S01]  /*1ace0*/  FADD.FTZ R2, -R0, R188 ;  /* 0x000000bc00027221 */ /* 0x000fe20000010100 */
[----:B------:R-:W-:Y:S01]  /*1acf0*/  F2FP.PACK_AB R188, R252, R250 ;  /* 0x000000fafcbc723e */ /* 0x000fe200000000ff */
[----:B------:R-:W-:Y:S01]  /*1ad00*/  FMUL.FTZ R0, R5, c[0x0][0x2d0] ;  /* 0x0000b40005007a20 */ /* 0x000fe20000410000 */
[----:B------:R-:W-:Y:S01]  /*1ad10*/  F2FP.PACK_AB R211, R235, R48 ;  /* 0x00000030ebd3723e */ /* 0x000fe200000000ff */
[----:B------:R-:W-:Y:S02]  /*1ad20*/  FFMA.FTZ R5, R52, c[0x0][0x2d0], -R6 ;  /* 0x0000b40034057a23 */ /* 0x000fe40000010806 */
[----:B------:R1:W3:Y:S01]  /*1ad30*/  MUFU.EX2 R181, R0 ;  /* 0x0000000000b57308 */ /* 0x0002e20000000800 */
[----:B------:R-:W-:Y:S01]  /*1ad40*/  IMAD.MOV.U32 R52, RZ, RZ, R209 ;  /* 0x000000ffff347224 */ /* 0x000fe200078e00d1 */
[----:B------:R-:W-:Y:S02]  /*1ad50*/  F2FP.PACK_AB R209, R53, R213 ;  /* 0x000000d535d1723e */ /* 0x000fe400000000ff */
[----:B------:R-:W-:Y:S01]  /*1ad60*/  MOV R35, R5 ;  /* 0x0000000500237202 */ /* 0x000fe20000000f00 */
[----:B-1----:R-:W-:Y:S02]  /*1ad70*/  FMUL.FTZ R0, R4, c[0x0][0x2d0] ;  /* 0x0000b40004007a20 */ /* 0x002fe40000410000 */
[C---:B---3--:R-:W-:Y:S03]  /*1ad80*/  FMUL.FTZ R4, R181.reuse, R192 ;  /* 0x000000c0b5047220 */ /* 0x048fe60000410000 */
[----:B------:R1:W3:Y:S01]  /*1ad90*/  MUFU.EX2 R180, R0 ;  /* 0x0000000000b47308 */ /* 0x0002e20000000800 */
[C---:B------:R-:W-:Y:S01]  /*1ada0*/  FMUL.FTZ R5, R181.reuse, R193 ;  /* 0x000000c1b5057220 */ /* 0x040fe20000410000 */
[----:B------:R-:W-:Y:S01]  /*1adb0*/  MOV R193, R50 ;  /* 0x0000003200c17202 */ /* 0x000fe20000000f00 */
[C---:B------:R-:W-:Y:S01]  /*1adc0*/  FMUL.FTZ R17, R181.reuse, R205 ;  /* 0x000000cdb5117220 */ /* 0x040fe20000410000 */
[----:B------:R-:W-:Y:S01]  /*1add0*/  MOV R205, R65 ;  /* 0x0000004100cd7202 */ /* 0x000fe20000000f00 */
[----:B------:R-:W-:Y:S02]  /*1ade0*/  IMAD.MOV.U32 R65, RZ, RZ, R37 ;  /* 0x000000ffff417224 */ /* 0x000fe400078e0025 */
[----:B------:R-:W4:Y:S01]  /*1adf0*/  LDSM.16.MT88.4 R36, [R226+0x100] ;  /* 0x00010000e224783b */ /* 0x000f220000004200 */
[C---:B------:R-:W-:Y:S02]  /*1ae00*/  FMUL.FTZ R16, R181.reuse, R204 ;  /* 0x000000ccb5107220 */ /* 0x040fe40000410000 */
[----:B------:R-:W-:Y:S01]  /*1ae10*/  IMAD.MOV.U32 R204, RZ, RZ, R33 ;  /* 0x000000ffffcc7224 */ /* 0x000fe200078e0021 */
[----:B------:R-:W-:Y:S01]  /*1ae20*/  MUFU.EX2 R193, R193 ;  /* 0x000000c100c17308 */ /* 0x000fe20000000800 */
[C---:B------:R-:W-:Y:S01]  /*1ae30*/  FMUL.FTZ R33, R181.reuse, R145 ;  /* 0x00000091b5217220 */ /* 0x040fe20000410000 */
[----:B------:R-:W-:Y:S01]  /*1ae40*/  MOV R145, R67 ;  /* 0x0000004300917202 */ /* 0x000fe20000000f00 */
[----:B------:R-:W-:Y:S02]  /*1ae50*/  IMAD.MOV.U32 R192, RZ, RZ, R66 ;  /* 0x000000ffffc07224 */ /* 0x000fe400078e0042 */
[C---:B------:R-:W-:Y:S02]  /*1ae60*/  FMUL.FTZ R68, R181.reuse, R68 ;  /* 0x00000044b5447220 */ /* 0x040fe40000410000 */
[C---:B------:R-:W-:Y:S02]  /*1ae70*/  FMUL.FTZ R69, R181.reuse, R69 ;  /* 0x00000045b5457220 */ /* 0x040fe40000410000 */
[C---:B------:R-:W-:Y:S02]  /*1ae80*/  FMUL.FTZ R80, R181.reuse, R80 ;  /* 0x00000050b5507220 */ /* 0x040fe40000410000 */
[----:B------:R-:W-:Y:S02]  /*1ae90*/  FMUL.FTZ R81, R181, R81 ;  /* 0x00000051b5517220 */ /* 0x000fe40000410000 */
[----:B-1----:R-:W-:Y:S02]  /*1aea0*/  FMUL.FTZ R0, R3, c[0x0][0x2d0] ;  /* 0x0000b40003007a20 */ /* 0x002fe40000410000 */
[C---:B---3--:R-:W-:Y:S01]  /*1aeb0*/  FMUL.FTZ R6, R180.reuse, R194 ;  /* 0x000000c2b4067220 */ /* 0x048fe20000410000 */
[----:B------:R-:W-:Y:S01]  /*1aec0*/  MOV R194, R52 ;  /* 0x0000003400c27202 */ /* 0x000fe20000000f00 */
[----:B------:R1:W3:Y:S01]  /*1aed0*/  MUFU.EX2 R3, R0 ;  /* 0x0000000000037308 */ /* 0x0002e20000000800 */
[C---:B------:R-:W-:Y:S02]  /*1aee0*/  FMUL.FTZ R19, R180.reuse, R207 ;  /* 0x000000cfb4137220 */ /* 0x040fe40000410000 */
[C---:B------:R-:W-:Y:S02]  /*1aef0*/  FMUL.FTZ R50, R180.reuse, R162 ;  /* 0x000000a2b4327220 */ /* 0x040fe40000410000 */
[----:B------:R-:W-:Y:S02]  /*1af00*/  IMAD.MOV.U32 R207, RZ, RZ, R64 ;  /* 0x000000ffffcf7224 */ /* 0x000fe400078e0040 */
        /* <DEDUP_REMOVED lines=11> */
[----:B-1----:R-:W-:Y:S02]  /*1afc0*/  FMUL.FTZ R0, R2, c[0x0][0x2d0] ;  /* 0x0000b40002007a20 */ /* 0x002fe40000410000 */
[----:B------:R-:W-:Y:S02]  /*1afd0*/  FFMA.FTZ R2, R25, c[0x0][0x2d0], -R7 ;  /* 0x0000b40019027a23 */ /* 0x000fe40000010807 */
[C---:B------:R-:W-:Y:S01]  /*1afe0*/  FMUL.FTZ R7, R180.reuse, R195 ;  /* 0x000000c3b4077220 */ /* 0x040fe20000410000 */
[----:B------:R-:W-:Y:S01]  /*1aff0*/  MUFU.EX2 R176, R245 ;  /* 0x000000f500b07308 */ /* 0x000fe20000000800 */
[C---:B---3--:R-:W-:Y:S02]  /*1b000*/  FMUL.FTZ R8, R3.reuse, R196 ;  /* 0x000000c403087220 */ /* 0x048fe40000410000 */
[C---:B------:R-:W-:Y:S02]  /*1b010*/  FMUL.FTZ R9, R3.reuse, R197 ;  /* 0x000000c503097220 */ /* 0x040fe40000410000 */
[C---:B------:R-:W-:Y:S01]  /*1b020*/  FMUL.FTZ R12, R3.reuse, R200 ;  /* 0x000000c8030c7220 */ /* 0x040fe20000410000 */
[-C--:B--2---:R-:W-:Y:S04]  /*1b030*/  HMMA.16816.F32 R4, R188, R20.reuse, R4 ;  /* 0x00000014bc04723c */ /* 0x084fe80000001804 */
[----:B------:R-:W1:Y:S01]  /*1b040*/  MUFU.EX2 R0, R0 ;  /* 0x0000000000007308 */ /* 0x000e620000000800 */
[C---:B------:R-:W-:Y:S01]  /*1b050*/  FMUL.FTZ R13, R3.reuse, R201 ;  /* 0x000000c9030d7220 */ /* 0x040fe20000410000 */
[----:B------:R-:W-:Y:S01]  /*1b060*/  MOV R200, R58 ;  /* 0x0000003a00c87202 */ /* 0x000fe20000000f00 */
[----:B------:R-:W-:Y:S02]  /*1b070*/  IMAD.MOV.U32 R196, RZ, RZ, R18 ;  /* 0x000000ffffc47224 */ /* 0x000fe400078e0012 */
[C---:B------:R-:W-:Y:S03]  /*1b080*/  FMUL.FTZ R18, R180.reuse, R206 ;  /* 0x000000ceb4127220 */ /* 0x040fe60000410000 */
[C---:B------:R-:W-:Y:S02]  /*1b090*/  FMUL.FTZ R29, R3.reuse, R141 ;  /* 0x0000008d031d7220 */ /* 0x040fe40000410000 */
[----:B------:R-:W-:Y:S01]  /*1b0a0*/  IMAD.MOV.U32 R141, RZ, RZ, R30 ;  /* 0x000000ffff8d7224 */ /* 0x000fe200078e001e */
[----:B------:R-:W-:Y:S01]  /*1b0b0*/  MUFU.EX2 R200, R200 ;  /* 0x000000c800c87308 */ /* 0x000fe20000000800 */
[C---:B------:R-:W-:Y:S02]  /*1b0c0*/  FMUL.FTZ R24, R3.reuse, R136 ;  /* 0x0000008803187220 */ /* 0x040fe40000410000 */
[C---:B------:R-:W-:Y:S01]  /*1b0d0*/  FMUL.FTZ R25, R3.reuse, R137 ;  /* 0x0000008903197220 */ /* 0x040fe20000410000 */
[----:B------:R-:W-:Y:S01]  /*1b0e0*/  MOV R137, R43 ;  /* 0x0000002b00897202 */ /* 0x000fe20000000f00 */
[----:B------:R-:W-:Y:S01]  /*1b0f0*/  FMUL.FTZ R28, R3, R140 ;  /* 0x0000008c031c7220 */ /* 0x000fe20000410000 */
[----:B------:R-:W-:Y:S01]  /*1b100*/  MOV R140, R34 ;  /* 0x00000022008c7202 */ /* 0x000fe20000000f00 */
[----:B------:R-:W-:Y:S02]  /*1b110*/  IMAD.MOV.U32 R206, RZ, RZ, R35 ;  /* 0x000000ffffce7224 */ /* 0x000fe400078e0023 */
[C---:B------:R-:W-:Y:S02]  /*1b120*/  FMUL.FTZ R34, R180.reuse, R146 ;  /* 0x00000092b4227220 */ /* 0x040fe40000410000 */
[----:B------:R-:W-:Y:S01]  /*1b130*/  FMUL.FTZ R35, R180, R147 ;  /* 0x00000093b4237220 */ /* 0x000fe20000410000 */
[----:B------:R-:W-:Y:S01]  /*1b140*/  MOV R147, R45 ;  /* 0x0000002d00937202 */ /* 0x000fe20000000f00 */
[C---:B-1----:R-:W-:Y:S01]  /*1b150*/  FMUL.FTZ R10, R0.reuse, R198 ;  /* 0x000000c6000a7220 */ /* 0x042fe20000410000 */
[----:B------:R-:W-:Y:S01]  /*1b160*/  MOV R198, R63 ;  /* 0x0000003f00c67202 */ /* 0x000fe20000000f00 */
[C---:B------:R-:W-:Y:S02]  /*1b170*/  FMUL.FTZ R11, R0.reuse, R199 ;  /* 0x000000c7000b7220 */ /* 0x040fe40000410000 */
[----:B------:R-:W-:Y:S02]  /*1b180*/  IMAD.MOV.U32 R136, RZ, RZ, R65 ;  /* 0x000000ffff887224 */ /* 0x000fe400078e0041 */
[----:B------:R-:W-:Y:S02]  /*1b190*/  FFMA.FTZ R246, R223, c[0x0][0x2d0], -R212 ;  /* 0x0000b400dff67a23 */ /* 0x000fe400000108d4 */
[C---:B------:R-:W-:Y:S01]  /*1b1a0*/  FMUL.FTZ R14, R0.reuse, R202 ;  /* 0x000000ca000e7220 */ /* 0x040fe20000410000 */
[C---:B------:R-:W-:Y:S03]  /*1b1b0*/  HMMA.16816.F32 R8, R208.reuse, R20, R8 ;  /* 0x00000014d008723c */ /* 0x040fe60000001808 */
[----:B------:R-:W-:Y:S01]  /*1b1c0*/  MUFU.EX2 R246, R246 ;  /* 0x000000f600f67308 */ /* 0x000fe20000000800 */
[C---:B------:R-:W-:Y:S01]  /*1b1d0*/  FMUL.FTZ R15, R0.reuse, R203 ;  /* 0x000000cb000f7220 */ /* 0x040fe20000410000 */
[----:B------:R-:W-:Y:S01]  /*1b1e0*/  MOV R203, R44 ;  /* 0x0000002c00cb7202 */ /* 0x000fe20000000f00 */
[----:B------:R-:W-:Y:S02]  /*1b1f0*/  FMUL.FTZ R44, R3, R156 ;  /* 0x0000009c032c7220 */ /* 0x000fe40000410000 */
[C---:B------:R-:W-:Y:S03]  /*1b200*/  FMUL.FTZ R20, R181.reuse, R132 ;  /* 0x00000084b5147220 */ /* 0x040fe60000410000 */
[-C--:B------:R-:W-:Y:S03]  /*1b210*/  HMMA.16816.F32 R12, R208, R22.reuse, R12 ;  /* 0x00000016d00c723c */ /* 0x080fe6000000180c */
[C---:B------:R-:W-:Y:S02]  /*1b220*/  FMUL.FTZ R21, R181.reuse, R133 ;  /* 0x00000085b5157220 */ /* 0x040fe40000410000 */
[C---:B------:R-:W-:Y:S02]  /*1b230*/  FMUL.FTZ R30, R0.reuse, R142 ;  /* 0x0000008e001e7220 */ /* 0x040fe40000410000 */
[C---:B------:R-:W-:Y:S01]  /*1b240*/  FMUL.FTZ R26, R0.reuse, R138 ;  /* 0x0000008a001a7220 */ /* 0x040fe20000410000 */
[C---:B------:R-:W-:Y:S04]  /*1b250*/  HMMA.16816.F32 R16, R188.reuse, R22, R16 ;  /* 0x00000016bc10723c */ /* 0x040fe80000001810 */
[----:B------:R-:W-:Y:S01]  /*1b260*/  IMAD.MOV.U32 R142, RZ, RZ, R59 ;  /* 0x000000ffff8e7224 */ /* 0x000fe200078e003b */
[----:B------:R-:W-:Y:S01]  /*1b270*/  MOV R59, R31 ;  /* 0x0000001f003b7202 */ /* 0x000fe20000000f00 */
[----:B------:R-:W-:Y:S02]  /*1b280*/  FMUL.FTZ R31, R0, R143 ;  /* 0x0000008f001f7220 */ /* 0x000fe40000410000 */
[C---:B------:R-:W-:Y:S04]  /*1b290*/  FMUL.FTZ R22, R180.reuse, R134 ;  /* 0x00000086b4167220 */ /* 0x040fe80000410000 */
[----:B------:R-:W-:Y:S02]  /*1b2a0*/  FMUL.FTZ R23, R180, R135 ;  /* 0x00000087b4177220 */ /* 0x000fe40000410000 */
[----:B------:R-:W-:Y:S01]  /*1b2b0*/  IMAD.MOV.U32 R143, RZ, RZ, R32 ;  /* 0x000000ffff8f7224 */ /* 0x000fe200078e0020 */
[----:B------:R-:W-:Y:S01]  /*1b2c0*/  LDSM.16.MT88.4 R132, [R227+0x100] ;  /* 0x00010000e384783b */ /* 0x000fe20000004200 */
[----:B------:R-:W-:Y:S02]  /*1b2d0*/  FMUL.FTZ R32, R181, R144 ;  /* 0x00000090b5207220 */ /* 0x000fe40000410000 */
[----:B------:R-:W-:Y:S01]  /*1b2e0*/  IMAD.MOV.U32 R144, RZ, RZ, R53 ;  /* 0x000000ffff907224 */ /* 0x000fe200078e0035 */
[-C--:B----4-:R-:W-:Y:S03]  /*1b2f0*/  HMMA.16816.F32 R20, R188, R36.reuse, R20 ;  /* 0x00000024bc14723c */ /* 0x090fe60000001814 */
[C---:B------:R-:W-:Y:S01]  /*1b300*/  FMUL.FTZ R27, R0.reuse, R139 ;  /* 0x0000008b001b7220 */ /* 0x040fe20000410000 */
[----:B------:R-:W1:Y:S01]  /*1b310*/  LDSM.16.MT88.4 R52, [R228+0x100] ;  /* 0x00010000e434783b */ /* 0x000e620000004200 */
[----:B------:R-:W-:Y:S02]  /*1b320*/  IMAD.MOV.U32 R139, RZ, RZ, R47 ;  /* 0x000000ffff8b7224 */ /* 0x000fe400078e002f */
[----:B------:R-:W-:Y:S02]  /*1b330*/  IMAD.MOV.U32 R138, RZ, RZ, R46 ;  /* 0x000000ffff8a7224 */ /* 0x000fe400078e002e */
[----:B------:R-:W-:Y:S01]  /*1b340*/  IMAD.MOV.U32 R146, RZ, RZ, R41 ;  /* 0x000000ffff927224 */ /* 0x000fe200078e0029 */
[C---:B------:R-:W-:Y:S04]  /*1b350*/  HMMA.16816.F32 R24, R208.reuse, R36, R24 ;  /* 0x00000024d018723c */ /* 0x040fe80000001818 */
[C---:B------:R-:W-:Y:S02]  /*1b360*/  FMUL.FTZ R41, R3.reuse, R153 ;  /* 0x0000009903297220 */ /* 0x040fe40000410000 */
[----:B------:R-:W-:Y:S02]  /*1b370*/  FMUL.FTZ R43, R0, R155 ;  /* 0x0000009b002b7220 */ /* 0x000fe40000410000 */
[-C--:B------:R-:W-:Y:S04]  /*1b380*/  HMMA.16816.F32 R28, R208, R38.reuse, R28 ;  /* 0x00000026d01c723c */ /* 0x080fe8000000181c */
[----:B------:R-:W-:Y:S02]  /*1b390*/  FMUL.FTZ R45, R3, R157 ;  /* 0x0000009d032d7220 */ /* 0x000fe40000410000 */
[----:B------:R-:W-:Y:S02]  /*1b3a0*/  FFMA.FTZ R157, R249, c[0x0][0x2d0], -R212 ;  /* 0x0000b400f99d7a23 */ /* 0x000fe400000108d4 */
[C---:B------:R-:W-:Y:S01]  /*1b3b0*/  HMMA.16816.F32 R32, R188.reuse, R38, R32 ;  /* 0x00000026bc20723c */ /* 0x040fe20000001820 */
[----:B------:R-:W-:Y:S03]  /*1b3c0*/  MUFU.EX2 R249, R233 ;  /* 0x000000e900f97308 */ /* 0x000fe60000000800 */
[C---:B------:R-:W-:Y:S02]  /*1b3d0*/  FMUL.FTZ R36, R181.reuse, R148 ;  /* 0x00000094b5247220 */ /* 0x040fe40000410000 */
[----:B------:R-:W-:Y:S02]  /*1b3e0*/  FMUL.FTZ R37, R181, R149 ;  /* 0x00000095b5257220 */ /* 0x000fe40000410000 */
[C---:B------:R-:W-:Y:S04]  /*1b3f0*/  FMUL.FTZ R38, R180.reuse, R150 ;  /* 0x00000096b4267220 */ /* 0x040fe80000410000 */
[----:B------:R-:W-:Y:S02]  /*1b400*/  FMUL.FTZ R39, R180, R151 ;  /* 0x00000097b4277220 */ /* 0x000fe40000410000 */
[C---:B------:R-:W-:Y:S02]  /*1b410*/  FMUL.FTZ R46, R0.reuse, R158 ;  /* 0x0000009e002e7220 */ /* 0x040fe40000410000 */
[C---:B------:R-:W-:Y:S02]  /*1b420*/  FMUL.FTZ R47, R0.reuse, R159 ;  /* 0x0000009f002f7220 */ /* 0x040fe40000410000 */
[----:B------:R-:W-:Y:S01]  /*1b430*/  IMAD.MOV.U32 R199, RZ, RZ, R49 ;  /* 0x000000ffffc77224 */ /* 0x000fe200078e0031 */
[-C--:B-1----:R-:W-:Y:S03]  /*1b440*/  HMMA.16816.F32 R36, R188, R52.reuse, R36 ;  /* 0x00000034bc24723c */ /* 0x082fe60000001824 */
[----:B------:R-:W-:Y:S02]  /*1b450*/  IMAD.MOV.U32 R201, RZ, RZ, R40 ;  /* 0x000000ffffc97224 */ /* 0x000fe400078e0028 */
[C---:B------:R-:W-:Y:S02]  /*1b460*/  FMUL.FTZ R40, R3.reuse, R152 ;  /* 0x0000009803287220 */ /* 0x040fe40000410000 */
[----:B------:R-:W-:Y:S02]  /*1b470*/  IMAD.MOV.U32 R197, RZ, RZ, R42 ;  /* 0x000000ffffc57224 */ /* 0x000fe400078e002a */
[C---:B------:R-:W-:Y:S01]  /*1b480*/  FMUL.FTZ R42, R0.reuse, R154 ;  /* 0x0000009a002a7220 */ /* 0x040fe20000410000 */
[----:B------:R-:W-:Y:S02]  /*1b490*/  MUFU.EX2 R201, R201 ;  /* 0x000000c900c97308 */ /* 0x000fe40000000800 */
[C---:B------:R-:W-:Y:S01]  /*1b4a0*/  FMUL.FTZ R57, R3.reuse, R169 ;  /* 0x000000a903397220 */ /* 0x040fe20000410000 */
[----:B------:R-:W-:Y:S01]  /*1b4b0*/  MOV R154, R203 ;  /* 0x000000cb009a7202 */ /* 0x000fe20000000f00 */
[----:B------:R-:W-:Y:S02]  /*1b4c0*/  FMUL.FTZ R58, R0, R170 ;  /* 0x000000aa003a7220 */ /* 0x000fe40000410000 */
[C---:B------:R-:W-:Y:S04]  /*1b4d0*/  HMMA.16816.F32 R40, R208.reuse, R52, R40 ;  /* 0x00000034d028723c */ /* 0x040fe80000001828 */
[----:B------:R-:W-:Y:S01]  /*1b4e0*/  IMAD.MOV.U32 R195, RZ, RZ, R62 ;  /* 0x000000ffffc37224 */ /* 0x000fe200078e003e */
[----:B------:R-:W-:Y:S01]  /*1b4f0*/  MUFU.EX2 R197, R197 ;  /* 0x000000c500c57308 */ /* 0x000fe20000000800 */
[----:B------:R-:W-:Y:S01]  /*1b500*/  FMUL.FTZ R60, R3, R172 ;  /* 0x000000ac033c7220 */ /* 0x000fe20000410000 */
[----:B------:R-:W-:Y:S01]  /*1b510*/  MOV R158, R154 ;  /* 0x0000009a009e7202 */ /* 0x000fe20000000f00 */
[-C--:B------:R-:W-:Y:S04]  /*1b520*/  HMMA.16816.F32 R44, R208, R54.reuse, R44 ;  /* 0x00000036d02c723c */ /* 0x080fe8000000182c */
[----:B------:R-:W-:Y:S02]  /*1b530*/  IMAD.MOV.U32 R149, RZ, RZ, R51 ;  /* 0x000000ffff957224 */ /* 0x000fe400078e0033 */
[C---:B------:R-:W-:Y:S02]  /*1b540*/  FMUL.FTZ R51, R180.reuse, R163 ;  /* 0x000000a3b4337220 */ /* 0x040fe40000410000 */
[----:B------:R-:W-:Y:S01]  /*1b550*/  IMAD.MOV.U32 R202, RZ, RZ, R48 ;  /* 0x000000ffffca7224 */ /* 0x000fe200078e0030 */
[----:B------:R-:W-:Y:S03]  /*1b560*/  MUFU.EX2 R163, R221 ;  /* 0x000000dd00a37308 */ /* 0x000fe60000000800 */
[C---:B------:R-:W-:Y:S02]  /*1b570*/  FMUL.FTZ R48, R181.reuse, R160 ;  /* 0x000000a0b5307220 */ /* 0x040fe40000410000 */
[----:B------:R-:W-:Y:S02]  /*1b580*/  FMUL.FTZ R49, R181, R161 ;  /* 0x000000a1b5317220 */ /* 0x000fe40000410000 */
[----:B------:R-:W-:Y:S02]  /*1b590*/  FFMA.FTZ R154, R251, c[0x0][0x2d0], -R212 ;  /* 0x0000b400fb9a7a23 */ /* 0x000fe400000108d4 */
[C---:B------:R-:W-:Y:S01]  /*1b5a0*/  FMUL.FTZ R52, R181.reuse, R164 ;  /* 0x000000a4b5347220 */ /* 0x040fe20000410000 */
[----:B------:R-:W-:Y:S01]  /*1b5b0*/  MUFU.EX2 R251, R239 ;  /* 0x000000ef00fb7308 */ /* 0x000fe20000000800 */
[----:B------:R-:W-:Y:S01]  /*1b5c0*/  FMUL.FTZ R53, R181, R165 ;  /* 0x000000a5b5357220 */ /* 0x000fe20000410000 */
[C---:B------:R-:W-:Y:S04]  /*1b5d0*/  HMMA.16816.F32 R48, R188.reuse, R54, R48 ;  /* 0x00000036bc30723c */ /* 0x040fe80000001830 */
[----:B------:R-:W-:Y:S02]  /*1b5e0*/  IMAD.MOV.U32 R148, RZ, RZ, R56 ;  /* 0x000000ffff947224 */ /* 0x000fe400078e0038 */
[C---:B------:R-:W-:Y:S02]  /*1b5f0*/  FMUL.FTZ R56, R3.reuse, R168 ;  /* 0x000000a803387220 */ /* 0x040fe40000410000 */
[C---:B------:R-:W-:Y:S01]  /*1b600*/  FMUL.FTZ R54, R180.reuse, R166 ;  /* 0x000000a6b4367220 */ /* 0x040fe20000410000 */
[----:B------:R1:W-:Y:S03]  /*1b610*/  MUFU.EX2 R168, R2 ;  /* 0x0000000200a87308 */ /* 0x0003e60000000800 */
[----:B------:R-:W-:Y:S02]  /*1b620*/  FMUL.FTZ R55, R180, R167 ;  /* 0x000000a7b4377220 */ /* 0x000fe40000410000 */
[----:B------:R-:W-:Y:S02]  /*1b630*/  FMUL.FTZ R61, R3, R173 ;  /* 0x000000ad033d7220 */ /* 0x000fe40000410000 */
[C---:B------:R-:W-:Y:S02]  /*1b640*/  FMUL.FTZ R62, R0.reuse, R174 ;  /* 0x000000ae003e7220 */ /* 0x040fe40000410000 */
[C---:B------:R-:W-:Y:S01]  /*1b650*/  FMUL.FTZ R63, R0.reuse, R175 ;  /* 0x000000af003f7220 */ /* 0x040fe20000410000 */
[-C--:B------:R-:W-:Y:S01]  /*1b660*/  HMMA.16816.F32 R52, R188, R132.reuse, R52 ;  /* 0x00000084bc34723c */ /* 0x080fe20000001834 */
[----:B------:R-:W-:Y:S02]  /*1b670*/  MUFU.EX2 R167, R219 ;  /* 0x000000db00a77308 */ /* 0x000fe40000000800 */
[----:B------:R-:W-:Y:S02]  /*1b680*/  IMAD.MOV.U32 R150, RZ, RZ, R59 ;  /* 0x000000ffff967224 */ /* 0x000fe400078e003b */
[C---:B------:R-:W-:Y:S02]  /*1b690*/  FMUL.FTZ R59, R0.reuse, R171 ;  /* 0x000000ab003b7220 */ /* 0x040fe40000410000 */
[----:B------:R-:W-:Y:S02]  /*1b6a0*/  FMUL.FTZ R65, R181, R177 ;  /* 0x000000b1b5417220 */ /* 0x000fe40000410000 */
[C---:B------:R-:W-:Y:S02]  /*1b6b0*/  FMUL.FTZ R72, R3.reuse, R72 ;  /* 0x0000004803487220 */ /* 0x040fe40000410000 */
[----:B------:R-:W-:Y:S01]  /*1b6c0*/  MUFU.EX2 R177, R216 ;  /* 0x000000d800b17308 */ /* 0x000fe20000000800 */
[C---:B------:R-:W-:Y:S04]  /*1b6d0*/  HMMA.16816.F32 R56, R208.reuse, R132, R56 ;  /* 0x00000084d038723c */ /* 0x040fe80000001838 */
[C---:B------:R-:W-:Y:S02]  /*1b6e0*/  FMUL.FTZ R73, R3.reuse, R73 ;  /* 0x0000004903497220 */ /* 0x040fe40000410000 */
[C---:B------:R-:W-:Y:S02]  /*1b6f0*/  FMUL.FTZ R74, R0.reuse, R74 ;  /* 0x0000004a004a7220 */ /* 0x040fe40000410000 */
[-C--:B------:R-:W-:Y:S01]  /*1b700*/  HMMA.16816.F32 R60, R208, R134.reuse, R60 ;  /* 0x00000086d03c723c */ /* 0x080fe2000000183c */
[----:B------:R-:W-:Y:S03]  /*1b710*/  MUFU.EX2 R166, R220 ;  /* 0x000000dc00a67308 */ /* 0x000fe60000000800 */
[C---:B------:R-:W-:Y:S02]  /*1b720*/  FMUL.FTZ R75, R0.reuse, R75 ;  /* 0x0000004b004b7220 */ /* 0x040fe40000410000 */
[C---:B------:R-:W-:Y:S02]  /*1b730*/  FMUL.FTZ R76, R3.reuse, R76 ;  /* 0x0000004c034c7220 */ /* 0x040fe40000410000 */
[C---:B------:R-:W-:Y:S01]  /*1b740*/  HMMA.16816.F32 R64, R188.reuse, R134, R64 ;  /* 0x00000086bc40723c */ /* 0x040fe20000001840 */
[----:B------:R-:W2:Y:S02]  /*1b750*/  LDSM.16.MT88.4 R132, [R225+0x2100] ;  /* 0x00210000e184783b */ /* 0x000ea40000004200 */
[----:B------:R-:W-:Y:S01]  /*1b760*/  MUFU.EX2 R165, R187 ;  /* 0x000000bb00a57308 */ /* 0x000fe20000000800 */
[C---:B------:R-:W-:Y:S02]  /*1b770*/  FMUL.FTZ R77, R3.reuse, R77 ;  /* 0x0000004d034d7220 */ /* 0x040fe40000410000 */
[C---:B------:R-:W-:Y:S02]  /*1b780*/  FMUL.FTZ R78, R0.reuse, R78 ;  /* 0x0000004e004e7220 */ /* 0x040fe40000410000 */
[----:B------:R-:W-:Y:S04]  /*1b790*/  FMUL.FTZ R79, R0, R79 ;  /* 0x0000004f004f7220 */ /* 0x000fe80000410000 */
[C---:B------:R-:W-:Y:S01]  /*1b7a0*/  FMUL.FTZ R86, R180.reuse, R86 ;  /* 0x00000056b4567220 */ /* 0x040fe20000410000 */
[----:B------:R-:W-:Y:S01]  /*1b7b0*/  MUFU.EX2 R187, R231 ;  /* 0x000000e700bb7308 */ /* 0x000fe20000000800 */
[----:B------:R-:W-:Y:S02]  /*1b7c0*/  FMUL.FTZ R87, R180, R87 ;  /* 0x00000057b4577220 */ /* 0x000fe40000410000 */
        /* <DEDUP_REMOVED lines=9> */
[C---:B------:R-:W-:Y:S02]  /*1b860*/  FMUL.FTZ R97, R181.reuse, R97 ;  /* 0x00000061b5617220 */ /* 0x040fe40000410000 */
[C---:B------:R-:W-:Y:S02]  /*1b870*/  FMUL.FTZ R98, R180.reuse, R98 ;  /* 0x00000062b4627220 */ /* 0x040fe40000410000 */
[C---:B------:R-:W-:Y:S02]  /*1b880*/  FMUL.FTZ R99, R180.reuse, R99 ;  /* 0x00000063b4637220 */ /* 0x040fe40000410000 */
[C---:B------:R-:W-:Y:S01]  /*1b890*/  FMUL.FTZ R100, R181.reuse, R100 ;  /* 0x00000064b5647220 */ /* 0x040fe20000410000 */
[-C--:B--2---:R-:W-:Y:S03]  /*1b8a0*/  HMMA.16816.F32 R68, R188, R132.reuse, R68 ;  /* 0x00000084bc44723c */ /* 0x084fe60000001844 */
        /* <DEDUP_REMOVED lines=12> */
[----:B------:R-:W-:Y:S02]  /*1b970*/  FMUL.FTZ R109, R3, R109 ;  /* 0x0000006d036d7220 */ /* 0x000fe40000410000 */
[C---:B------:R-:W-:Y:S04]  /*1b980*/  FMUL.FTZ R110, R0.reuse, R110 ;  /* 0x0000006e006e7220 */ /* 0x040fe80000410000 */
        /* <DEDUP_REMOVED lines=13> */
[----:B------:R-:W-:Y:S01]  /*1ba60*/  IMAD.MOV.U32 R151, RZ, RZ, R150 ;  /* 0x000000ffff977224 */ /* 0x000fe200078e0096 */
[----:B------:R-:W-:Y:S01]  /*1ba70*/  MOV R150, R149 ;  /* 0x0000009500967202 */ /* 0x000fe20000000f00 */
[----:B------:R-:W-:Y:S01]  /*1ba80*/  FMUL.FTZ R124, R3, R124 ;  /* 0x0000007c037c7220 */ /* 0x000fe20000410000 */
[-C--:B--2---:R-:W-:Y:S03]  /*1ba90*/  HMMA.16816.F32 R84, R188, R132.reuse, R84 ;  /* 0x00000084bc54723c */ /* 0x084fe60000001854 */
[----:B-1----:R-:W-:Y:S02]  /*1baa0*/  FFMA.FTZ R2, R151, c[0x0][0x2d0], -R212 ;  /* 0x0000b40097027a23 */ /* 0x002fe400000108d4 */
[----:B------:R-:W-:Y:S02]  /*1bab0*/  IMAD.MOV.U32 R151, RZ, RZ, R137 ;  /* 0x000000ffff977224 */ /* 0x000fe400078e0089 */
[----:B------:R1:W-:Y:S01]  /*1bac0*/  MUFU.EX2 R164, R2 ;  /* 0x0000000200a47308 */ /* 0x0003e20000000800 */
[C---:B------:R-:W-:Y:S04]  /*1bad0*/  HMMA.16816.F32 R88, R208.reuse, R132, R88 ;  /* 0x00000084d058723c */ /* 0x040fe80000001858 */
[----:B------:R-:W-:Y:S02]  /*1bae0*/  FMUL.FTZ R125, R3, R125 ;  /* 0x0000007d037d7220 */ /* 0x000fe40000410000 */
[C---:B------:R-:W-:Y:S02]  /*1baf0*/  FMUL.FTZ R126, R0.reuse, R126 ;  /* 0x0000007e007e7220 */ /* 0x040fe40000410000 */
[-C--:B------:R-:W-:Y:S04]  /*1bb00*/  HMMA.16816.F32 R92, R208, R134.reuse, R92 ;  /* 0x00000086d05c723c */ /* 0x080fe8000000185c */
[----:B------:R-:W-:Y:S02]  /*1bb10*/  FMUL.FTZ R127, R0, R127 ;  /* 0x0000007f007f7220 */ /* 0x000fe40000410000 */
[----:B------:R-:W-:Y:S02]  /*1bb20*/  IMAD.MOV.U32 R203, RZ, RZ, R202 ;  /* 0x000000ffffcb7224 */ /* 0x000fe400078e00ca */
[C---:B------:R-:W-:Y:S01]  /*1bb30*/  HMMA.16816.F32 R96, R188.reuse, R134, R96 ;  /* 0x00000086bc60723c */ /* 0x040fe20000001860 */
[----:B------:R-:W2:Y:S03]  /*1bb40*/  LDSM.16.MT88.4 R132, [R228+0x2100] ;  /* 0x00210000e484783b */ /* 0x000ea60000004200 */
[----:B------:R-:W-:Y:S02]  /*1bb50*/  IMAD.MOV.U32 R202, RZ, RZ, R195 ;  /* 0x000000ffffca7224 */ /* 0x000fe400078e00c3 */
[----:B------:R-:W3:Y:S01]  /*1bb60*/  MUFU.EX2 R195, R218 ;  /* 0x000000da00c37308 */ /* 0x000ee20000000800 */
[----:B-1----:R-:W-:Y:S01]  /*1bb70*/  FFMA.FTZ R2, R150, c[0x0][0x2d0], -R212 ;  /* 0x0000b40096027a23 */ /* 0x002fe200000108d4 */
[----:B------:R-:W-:Y:S01]  /*1bb80*/  MOV R150, R138 ;  /* 0x0000008a00967202 */ /* 0x000fe20000000f00 */
[C---:B------:R-:W-:Y:S03]  /*1bb90*/  FMUL.FTZ R130, R180.reuse, R130 ;  /* 0x00000082b4827220 */ /* 0x040fe60000410000 */
[----:B------:R-:W-:Y:S02]  /*1bba0*/  FMUL.FTZ R131, R180, R131 ;  /* 0x00000083b4837220 */ /* 0x000fe40000410000 */
[----:B------:R-:W-:Y:S02]  /*1bbb0*/  IMAD.MOV.U32 R169, RZ, RZ, R158 ;  /* 0x000000ffffa97224 */ /* 0x000fe400078e009e */
[----:B------:R-:W-:Y:S02]  /*1bbc0*/  FFMA.FTZ R245, R248, c[0x0][0x2d0], -R212 ;  /* 0x0000b400f8f57a23 */ /* 0x000fe400000108d4 */
[----:B------:R-:W-:Y:S01]  /*1bbd0*/  MUFU.EX2 R248, R240 ;  /* 0x000000f000f87308 */ /* 0x000fe20000000800 */
        /* <DEDUP_REMOVED lines=9> */
[----:B------:R1:W-:Y:S01]  /*1bc70*/  MUFU.EX2 R196, R217 ;  /* 0x000000d900c47308 */ /* 0x0003e20000000800 */
[----:B------:R-:W-:Y:S01]  /*1bc80*/  MOV R143, R136 ;  /* 0x00000088008f7202 */ /* 0x000fe20000000f00 */
[----:B------:R-:W-:Y:S01]  /*1bc90*/  FMUL.FTZ R128, R181, R128 ;  /* 0x00000080b5807220 */ /* 0x000fe20000410000 */
[----:B------:R-:W-:Y:S01]  /*1bca0*/  MOV R153, R142 ;  /* 0x0000008e00997202 */ /* 0x000fe20000000f00 */
[----:B------:R-:W-:Y:S01]  /*1bcb0*/  IMAD.MOV.U32 R142, RZ, RZ, R139 ;  /* 0x000000ffff8e7224 */ /* 0x000fe200078e008b */
[----:B------:R-:W-:Y:S01]  /*1bcc0*/  MOV R175, R143 ;  /* 0x0000008f00af7202 */ /* 0x000fe20000000f00 */
[----:B------:R-:W-:Y:S01]  /*1bcd0*/  LDSM.16.MT88.4 R136, [R225+0x900] ;  /* 0x00090000e188783b */ /* 0x000fe20000004200 */
[--C-:B------:R-:W-:Y:S01]  /*1bce0*/  FFMA.FTZ R152, R152, c[0x0][0x2d0], -R212.reuse ;  /* 0x0000b40098987a23 */ /* 0x100fe200000108d4 */
[----:B------:R-:W-:Y:S01]  /*1bcf0*/  MOV R178, R141 ;  /* 0x0000008d00b27202 */ /* 0x000fe20000000f00 */
[----:B------:R-:W-:Y:S01]  /*1bd00*/  FFMA.FTZ R153, R153, c[0x0][0x2d0], -R212 ;  /* 0x0000b40099997a23 */ /* 0x000fe200000108d4 */
[----:B------:R-:W4:Y:S01]  /*1bd10*/  MUFU.EX2 R198, R2 ;  /* 0x0000000200c67308 */ /* 0x000f220000000800 */
[----:B------:R-:W-:Y:S01]  /*1bd20*/  IMAD.MOV.U32 R247, RZ, RZ, R142 ;  /* 0x000000fffff77224 */ /* 0x000fe200078e008e */
[----:B---3--:R-:W-:Y:S01]  /*1bd30*/  F2FP.PACK_AB R142, R176, R195 ;  /* 0x000000c3b08e723e */ /* 0x008fe200000000ff */
[-C--:B--2---:R-:W-:Y:S03]  /*1bd40*/  HMMA.16816.F32 R100, R188, R132.reuse, R100 ;  /* 0x00000084bc64723c */ /* 0x084fe60000001864 */
[----:B------:R-:W-:Y:S04]  /*1bd50*/  FMUL.FTZ R129, R181, R129 ;  /* 0x00000081b5817220 */ /* 0x000fe80000410000 */
[----:B------:R-:W-:Y:S01]  /*1bd60*/  MUFU.EX2 R178, R178 ;  /* 0x000000b200b27308 */ /* 0x000fe20000000800 */
[C---:B------:R-:W-:Y:S01]  /*1bd70*/  HMMA.16816.F32 R104, R208.reuse, R132, R104 ;  /* 0x00000084d068723c */ /* 0x040fe20000001868 */
[----:B-1----:R-:W-:Y:S07]  /*1bd80*/  LDSM.16.MT88.4 R216, [R226+0x3900] ;  /* 0x00390000e2d8783b */ /* 0x002fee0000004200 */
[-C--:B------:R-:W-:Y:S01]  /*1bd90*/  HMMA.16816.F32 R108, R208, R134.reuse, R108 ;  /* 0x00000086d06c723c */ /* 0x080fe2000000186c */
[----:B------:R-:W-:Y:S03]  /*1bda0*/  MUFU.EX2 R245, R245 ;  /* 0x000000f500f57308 */ /* 0x000fe60000000800 */
[----:B----4-:R-:W-:Y:S01]  /*1bdb0*/  F2FP.PACK_AB R141, R198, R164 ;  /* 0x000000a4c68d723e */ /* 0x010fe200000000ff */
[--C-:B------:R-:W-:Y:S03]  /*1bdc0*/  FFMA.FTZ R2, R194, c[0x0][0x2d0], -R212.reuse ;  /* 0x0000b400c2027a23 */ /* 0x100fe600000108d4 */
[C---:B------:R-:W-:Y:S01]  /*1bdd0*/  HMMA.16816.F32 R112, R188.reuse, R134, R112 ;  /* 0x00000086bc70723c */ /* 0x040fe20000001870 */
[----:B------:R-:W1:Y:S02]  /*1bde0*/  LDSM.16.MT88.4 R132, [R227+0x2100] ;  /* 0x00210000e384783b */ /* 0x000e640000004200 */
[----:B------:R2:W-:Y:S10]  /*1bdf0*/  MUFU.EX2 R194, R2 ;  /* 0x0000000200c27308 */ /* 0x0005f40000000800 */
[----:B------:R-:W-:Y:S01]  /*1be00*/  MUFU.EX2 R175, R175 ;  /* 0x000000af00af7308 */ /* 0x000fe20000000800 */
[--C-:B--2---:R-:W-:Y:S02]  /*1be10*/  FFMA.FTZ R2, R155, c[0x0][0x2d0], -R212.reuse ;  /* 0x0000b4009b027a23 */ /* 0x104fe400000108d4 */
[----:B------:R-:W-:Y:S07]  /*1be20*/  FFMA.FTZ R212, R183, c[0x0][0x2d0], -R212 ;  /* 0x0000b400b7d47a23 */ /* 0x000fee00000108d4 */
        /* <DEDUP_REMOVED lines=10> */
[-C--:B-1----:R-:W-:Y:S01]  /*1bed0*/  HMMA.16816.F32 R116, R188, R132.reuse, R116 ;  /* 0x00000084bc74723c */ /* 0x082fe20000001874 */
[----:B------:R1:W2:Y:S02]  /*1bee0*/  MUFU.EX2 R192, R2 ;  /* 0x0000000200c07308 */ /* 0x0002a40000000800 */
[----:B------:R-:W-:Y:S01]  /*1bef0*/  IMAD.MOV.U32 R151, RZ, RZ, R147 ;  /* 0x000000ffff977224 */ /* 0x000fe200078e0093 */
[----:B------:R-:W-:Y:S01]  /*1bf00*/  MOV R158, R155 ;  /* 0x0000009b009e7202 */ /* 0x000fe20000000f00 */
[----:B------:R-:W-:Y:S01]  /*1bf10*/  IMAD.MOV.U32 R161, RZ, RZ, R149 ;  /* 0x000000ffffa17224 */ /* 0x000fe200078e0095 */
[----:B------:R-:W-:Y:S01]  /*1bf20*/  MOV R160, R150 ;  /* 0x0000009600a07202 */ /* 0x000fe20000000f00 */
[----:B------:R-:W-:Y:S01]  /*1bf30*/  IMAD.MOV.U32 R149, RZ, RZ, R145 ;  /* 0x000000ffff957224 */ /* 0x000fe200078e0091 */
[C---:B------:R-:W-:Y:S01]  /*1bf40*/  HMMA.16816.F32 R120, R208.reuse, R132, R120 ;  /* 0x00000084d078723c */ /* 0x040fe20000001878 */
[----:B------:R-:W3:Y:S03]  /*1bf50*/  LDL.LU R133, [R1] ;  /* 0x0000000001857983 */ /* 0x000ee60000300800 */
[----:B------:R-:W-:Y:S01]  /*1bf60*/  MOV R150, R146 ;  /* 0x0000009200967202 */ /* 0x000fe20000000f00 */
[----:B------:R-:W4:Y:S01]  /*1bf70*/  LDL.LU R132, [R1+0x4] ;  /* 0x0000040001847983 */ /* 0x000f220000300800 */
[----:B------:R-:W-:Y:S01]  /*1bf80*/  MOV R173, R151 ;  /* 0x0000009700ad7202 */ /* 0x000fe20000000f00 */
[----:B------:R-:W-:Y:S01]  /*1bf90*/  IMAD.MOV.U32 R220, RZ, RZ, R161 ;  /* 0x000000ffffdc7224 */ /* 0x000fe200078e00a1 */
[-C--:B------:R-:W-:Y:S01]  /*1bfa0*/  HMMA.16816.F32 R124, R208, R134.reuse, R124 ;  /* 0x00000086d07c723c */ /* 0x080fe2000000187c */
[----:B------:R-:W4:Y:S03]  /*1bfb0*/  LDL.LU R156, [R1+0x1c] ;  /* 0x00001c00019c7983 */ /* 0x000f260000300800 */
[----:B------:R-:W-:Y:S01]  /*1bfc0*/  IMAD.MOV.U32 R170, RZ, RZ, R150 ;  /* 0x000000ffffaa7224 */ /* 0x000fe200078e0096 */
[----:B------:R-:W-:Y:S01]  /*1bfd0*/  MOV R174, R149 ;  /* 0x0000009500ae7202 */ /* 0x000fe20000000f00 */
[----:B------:R-:W-:Y:S01]  /*1bfe0*/  IMAD.MOV.U32 R161, RZ, RZ, R159 ;  /* 0x000000ffffa17224 */ /* 0x000fe200078e009f */
[----:B------:R-:W-:Y:S01]  /*1bff0*/  MOV R159, R199 ;  /* 0x000000c7009f7202 */ /* 0x000fe20000000f00 */
[----:B------:R-:W-:Y:S01]  /*1c000*/  HMMA.16816.F32 R128, R188, R134, R128 ;  /* 0x00000086bc80723c */ /* 0x000fe20000001880 */
[----:B-1----:R-:W4:Y:S01]  /*1c010*/  LDL.LU R2, [R1+0x8] ;  /* 0x0000080001027983 */ /* 0x002f220000300800 */
[----:B------:R-:W-:Y:S02]  /*1c020*/  MUFU.EX2 R199, R153 ;  /* 0x0000009900c77308 */ /* 0x000fe40000000800 */
[----:B------:R-:W-:Y:S02]  /*1c030*/  MOV R155, R148 ;  /* 0x00000094009b7202 */ /* 0x000fe40000000f00 */
[----:B------:R-:W-:Y:S02]  /*1c040*/  MOV R148, R144 ;  /* 0x0000009000947202 */ /* 0x000fe40000000f00 */
[----:B------:R-:W1:Y:S01]  /*1c050*/  LDSM.16.MT88.4 R144, [R226+0x900] ;  /* 0x00090000e290783b */ /* 0x000e620000004200 */
[----:B------:R-:W-:Y:S03]  /*1c060*/  F2FP.PACK_AB R134, R179, R197 ;  /* 0x000000c5b386723e */ /* 0x000fe600000000ff */
[----:B------:R-:W-:Y:S01]  /*1c070*/  F2FP.PACK_AB R135, R177, R196 ;  /* 0x000000c4b187723e */ /* 0x000fe200000000ff */
[----:B------:R-:W-:Y:S01]  /*1c080*/  IMAD.MOV.U32 R172, RZ, RZ, R155 ;  /* 0x000000ffffac7224 */ /* 0x000fe200078e009b */
[----:B--2---:R-:W-:Y:S01]  /*1c090*/  F2FP.PACK_AB R143, R192, R194 ;  /* 0x000000c2c08f723e */ /* 0x004fe200000000ff */
[----:B------:R-:W-:Y:S01]  /*1c0a0*/  IMAD.MOV.U32 R155, RZ, RZ, R140 ;  /* 0x000000ffff9b7224 */ /* 0x000fe200078e008c */
[----:B------:R-:W-:Y:S01]  /*1c0b0*/  F2FP.PACK_AB R140, R168, R165 ;  /* 0x000000a5a88c723e */ /* 0x000fe200000000ff */
[----:B------:R-:W-:Y:S01]  /*1c0c0*/  IMAD.MOV.U32 R171, RZ, RZ, R148 ;  /* 0x000000ffffab7224 */ /* 0x000fe200078e0094 */
[----:B------:R-:W-:Y:S01]  /*1c0d0*/  MOV R221, R172 ;  /* 0x000000ac00dd7202 */ /* 0x000fe20000000f00 */
[----:B------:R-:W2:Y:S01]  /*1c0e0*/  LDSM.16.MT88.4 R148, [R228+0x900] ;  /* 0x00090000e494783b */ /* 0x000ea20000004200 */
[----:B------:R-:W-:Y:S01]  /*1c0f0*/  MUFU.EX2 R172, R154 ;  /* 0x0000009a00ac7308 */ /* 0x000fe20000000800 */
[----:B------:R-:W-:Y:S02]  /*1c100*/  F2FP.PACK_AB R209, R245, R246 ;  /* 0x000000f6f5d1723e */ /* 0x000fe400000000ff */
[----:B------:R-:W-:Y:S07]  /*1c110*/  F2FP.PACK_AB R210, R183, R187 ;  /* 0x000000bbb7d2723e */ /* 0x000fee00000000ff */
[----:B------:R-:W-:Y:S10]  /*1c120*/  MUFU.EX2 R190, R157 ;  /* 0x0000009d00be7308 */ /* 0x000ff40000000800 */
[----:B------:R-:W-:Y:S10]  /*1c130*/  MUFU.EX2 R189, R205 ;  /* 0x000000cd00bd7308 */ /* 0x000ff40000000800 */
[----:B------:R1:W-:Y:S10]  /*1c140*/  MUFU.EX2 R188, R247 ;  /* 0x000000f700bc7308 */ /* 0x0003f40000000800 */
[----:B------:R-:W-:Y:S10]  /*1c150*/  MUFU.EX2 R191, R173 ;  /* 0x000000ad00bf7308 */ /* 0x000ff40000000800 */
[----:B------:R-:W-:Y:S01]  /*1c160*/  MUFU.EX2 R173, R169 ;  /* 0x000000a900ad7308 */ /* 0x000fe20000000800 */
[----:B-1----:R-:W-:Y:S02]  /*1c170*/  MOV R247, R160 ;  /* 0x000000a000f77202 */ /* 0x002fe40000000f00 */
[----:B------:R-:W-:Y:S01]  /*1c180*/  MOV R160, R158 ;  /* 0x0000009e00a07202 */ /* 0x000fe20000000f00 */
[----:B------:R-:W-:Y:S06]  /*1c190*/  IMAD.MOV.U32 R158, RZ, RZ, R203 ;  /* 0x000000ffff9e7224 */ /* 0x000fec00078e00cb */
[----:B------:R-:W-:Y:S10]  /*1c1a0*/  MUFU.EX2 R203, R152 ;  /* 0x0000009800cb7308 */ /* 0x000ff40000000800 */
[----:B------:R1:W-:Y:S10]  /*1c1b0*/  MUFU.EX2 R169, R155 ;  /* 0x0000009b00a97308 */ /* 0x0003f40000000800 */
[----:B------:R-:W-:Y:S10]  /*1c1c0*/  MUFU.EX2 R171, R171 ;  /* 0x000000ab00ab7308 */ /* 0x000ff40000000800 */
[----:B------:R-:W-:Y:S01]  /*1c1d0*/  MUFU.EX2 R174, R174 ;  /* 0x000000ae00ae7308 */ /* 0x000fe20000000800 */
[----:B-1----:R-:W-:Y:S09]  /*1c1e0*/  LDSM.16.MT88.4 R152, [R226+0x1100] ;  /* 0x00110000e298783b */ /* 0x002ff20000004200 */
[----:B------:R-:W-:Y:S01]  /*1c1f0*/  MUFU.EX2 R170, R170 ;  /* 0x000000aa00aa7308 */ /* 0x000fe20000000800 */
[----:B---3--:R-:W-:Y:S01]  /*1c200*/  FFMA.FTZ R181, R181, R133, R250 ;  /* 0x00000085b5b57223 */ /* 0x008fe200000100fa */
[----:B------:R-:W-:Y:S08]  /*1c210*/  F2FP.PACK_AB R133, R167, R163 ;  /* 0x000000a3a785723e */ /* 0x000ff000000000ff */
[----:B------:R1:W-:Y:S01]  /*1c220*/  MUFU.EX2 R250, R237 ;  /* 0x000000ed00fa7308 */ /* 0x0003e20000000800 */
[----:B----4-:R-:W-:Y:S01]  /*1c230*/  FFMA.FTZ R180, R180, R132, R215 ;  /* 0x00000084b4b47223 */ /* 0x010fe200000100d7 */
[----:B------:R-:W-:Y:S01]  /*1c240*/  F2FP.PACK_AB R132, R166, R162 ;  /* 0x000000a2a684723e */ /* 0x000fe200000000ff */
[----:B------:R-:W-:Y:S06]  /*1c250*/  FFMA.FTZ R156, R3, R156, R214 ;  /* 0x0000009c039c7223 */ /* 0x000fec00000100d6 */
[-C--:B------:R-:W-:Y:S05]  /*1c260*/  HMMA.16816.F32 R4, R132, R136.reuse, R4 ;  /* 0x000000888404723c */ /* 0x080fea0000001804 */
[----:B------:R-:W-:Y:S02]  /*1c270*/  FFMA.FTZ R3, R0, R2, R213 ;  /* 0x0000000200037223 */ /* 0x000fe400000100d5 */
[----:B------:R-:W-:Y:S01]  /*1c280*/  FADD.FTZ R0, R221, R180 ;  /* 0x000000b4dd007221 */ /* 0x000fe20000010000 */
[C---:B------:R-:W-:Y:S01]  /*1c290*/  HMMA.16816.F32 R8, R140.reuse, R136, R8 ;  /* 0x000000888c08723c */ /* 0x040fe20000001808 */
[----:B------:R-:W-:Y:S03]  /*1c2a0*/  MUFU.EX2 R180, R206 ;  /* 0x000000ce00b47308 */ /* 0x000fe60000000800 */
[----:B------:R-:W-:Y:S01]  /*1c2b0*/  FADD.FTZ R0, R160, R0 ;  /* 0x00000000a0007221 */ /* 0x000fe20000010000 */
[----:B-1----:R1:W5:Y:S01]  /*1c2c0*/  LDL.LU R237, [R1+0x88] ;  /* 0x0000880001ed7983 */ /* 0x0023620000300800 */
[----:B------:R-:W-:Y:S02]  /*1c2d0*/  FADD.FTZ R2, R252, R181 ;  /* 0x000000b5fc027221 */ /* 0x000fe40000010000 */
[-C--:B------:R-:W-:Y:S03]  /*1c2e0*/  HMMA.16816.F32 R12, R140, R138.reuse, R12 ;  /* 0x0000008a8c0c723c */ /* 0x080fe6000000180c */
[----:B------:R-:W-:Y:S01]  /*1c2f0*/  MUFU.EX2 R181, R222 ;  /* 0x000000de00b57308 */ /* 0x000fe20000000800 */
[----:B------:R-:W-:Y:S02]  /*1c300*/  FADD.FTZ R0, R242, R0 ;  /* 0x00000000f2007221 */ /* 0x000fe40000010000 */
[----:B------:R-:W-:Y:S02]  /*1c310*/  FADD.FTZ R3, R247, R3 ;  /* 0x00000003f7037221 */ /* 0x000fe40000010000 */
[C---:B------:R-:W-:Y:S01]  /*1c320*/  HMMA.16816.F32 R16, R132.reuse, R138, R16 ;  /* 0x0000008a8410723c */ /* 0x040fe20000001810 */
[----:B------:R-:W3:Y:S03]  /*1c330*/  LDSM.16.MT88.4 R136, [R227+0x900] ;  /* 0x00090000e388783b */ /* 0x000ee60000004200 */
[----:B------:R-:W-:Y:S01]  /*1c340*/  FADD.FTZ R0, R163, R0 ;  /* 0x00000000a3007221 */ /* 0x000fe20000010000 */
[----:B------:R-:W4:Y:S01]  /*1c350*/  MUFU.EX2 R247, R224 ;  /* 0x000000e000f77308 */ /* 0x000f220000000800 */
[----:B------:R-:W-:Y:S02]  /*1c360*/  FADD.FTZ R2, R161, R2 ;  /* 0x00000002a1027221 */ /* 0x000fe40000010000 */
[-C--:B------:R-:W-:Y:S04]  /*1c370*/  HMMA.16816.F32 R20, R132, R144.reuse, R20 ;  /* 0x000000908414723c */ /* 0x080fe80000001814 */
[----:B------:R-:W-:Y:S02]  /*1c380*/  FADD.FTZ R161, R158, R3 ;  /* 0x000000039ea17221 */ /* 0x000fe40000010000 */
[----:B------:R-:W-:Y:S01]  /*1c390*/  FADD.FTZ R3, R207, R2 ;  /* 0x00000002cf037221 */ /* 0x000fe20000010000 */
[----:B------:R-:W-:Y:S01]  /*1c3a0*/  MUFU.EX2 R252, R202 ;  /* 0x000000ca00fc7308 */ /* 0x000fe20000000800 */
[C---:B------:R-:W-:Y:S04]  /*1c3b0*/  HMMA.16816.F32 R24, R140.reuse, R144, R24 ;  /* 0x000000908c18723c */ /* 0x040fe80000001818 */
[----:B------:R-:W-:Y:S04]  /*1c3c0*/  FADD.FTZ R3, R162, R3 ;  /* 0x00000003a2037221 */ /* 0x000fe80000010000 */
[-C--:B------:R-:W-:Y:S01]  /*1c3d0*/  HMMA.16816.F32 R28, R140, R146.reuse, R28 ;  /* 0x000000928c1c723c */ /* 0x080fe2000000181c */
[----:B------:R1:W-:Y:S03]  /*1c3e0*/  MUFU.EX2 R2, R204 ;  /* 0x000000cc00027308 */ /* 0x0003e60000000800 */
[----:B----4-:R-:W-:Y:S04]  /*1c3f0*/  F2FP.PACK_AB R208, R247, R248 ;  /* 0x000000f8f7d0723e */ /* 0x010fe800000000ff */
[C---:B------:R-:W-:Y:S01]  /*1c400*/  HMMA.16816.F32 R32, R132.reuse, R146, R32 ;  /* 0x000000928420723c */ /* 0x040fe20000001820 */
[----:B------:R-:W4:Y:S02]  /*1c410*/  LDSM.16.MT88.4 R144, [R225+0x2900] ;  /* 0x00290000e190783b */ /* 0x000f240000004200 */
[----:B------:R3:W3:Y:S05]  /*1c420*/  MUFU.EX2 R202, R238 ;  /* 0x000000ee00ca7308 */ /* 0x0006ea0000000800 */
[-C--:B--2---:R-:W-:Y:S08]  /*1c430*/  HMMA.16816.F32 R36, R132, R148.reuse, R36 ;  /* 0x000000948424723c */ /* 0x084ff00000001824 */
[C---:B------:R-:W-:Y:S01]  /*1c440*/  HMMA.16816.F32 R40, R140.reuse, R148, R40 ;  /* 0x000000948c28723c */ /* 0x040fe20000001828 */
[----:B-1----:R-:W-:Y:S07]  /*1c450*/  LDSM.16.MT88.4 R204, [R225+0x1900] ;  /* 0x00190000e1cc783b */ /* 0x002fee0000004200 */
[-C--:B------:R-:W-:Y:S01]  /*1c460*/  HMMA.16816.F32 R44, R140, R150.reuse, R44 ;  /* 0x000000968c2c723c */ /* 0x080fe2000000182c */
[----:B---3--:R1:W5:Y:S04]  /*1c470*/  LDL.LU R238, [R1+0x84] ;  /* 0x0000840001ee7983 */ /* 0x0083680000300800 */
[----:B------:R1:W5:Y:S03]  /*1c480*/  LDL.LU R239, [R1+0x80] ;  /* 0x0000800001ef7983 */ /* 0x0003660000300800 */
[C---:B------:R-:W-:Y:S01]  /*1c490*/  HMMA.16816.F32 R48, R132.reuse, R150, R48 ;  /* 0x000000968430723c */ /* 0x040fe20000001830 */
[----:B------:R-:W2:Y:S07]  /*1c4a0*/  LDSM.16.MT88.4 R148, [R226+0x2900] ;  /* 0x00290000e294783b */ /* 0x000eae0000004200 */
[-C--:B------:R-:W-:Y:S01]  /*1c4b0*/  HMMA.16816.F32 R52, R132, R136.reuse, R52 ;  /* 0x000000888434723c */ /* 0x080fe20000001834 */
[----:B------:R1:W5:Y:S04]  /*1c4c0*/  LDL.LU R233, [R1+0x7c] ;  /* 0x00007c0001e97983 */ /* 0x0003680000300800 */
[----:B------:R1:W5:Y:S03]  /*1c4d0*/  LDL.LU R240, [R1+0x78] ;  /* 0x0000780001f07983 */ /* 0x0003660000300800 */
[C---:B------:R-:W-:Y:S01]  /*1c4e0*/  HMMA.16816.F32 R56, R140.reuse, R136, R56 ;  /* 0x000000888c38723c */ /* 0x040fe20000001838 */
[----:B------:R1:W5:Y:S04]  /*1c4f0*/  LDL.LU R224, [R1+0x74] ;  /* 0x0000740001e07983 */ /* 0x0003680000300800 */
[----:B------:R1:W5:Y:S03]  /*1c500*/  LDL.LU R231, [R1+0x70] ;  /* 0x0000700001e77983 */ /* 0x0003660000300800 */
[-C--:B------:R-:W-:Y:S01]  /*1c510*/  HMMA.16816.F32 R60, R140, R138.reuse, R60 ;  /* 0x0000008a8c3c723c */ /* 0x080fe2000000183c */
[----:B------:R1:W5:Y:S04]  /*1c520*/  LDL.LU R241, [R1+0x6c] ;  /* 0x00006c0001f17983 */ /* 0x0003680000300800 */
[----:B------:R1:W5:Y:S03]  /*1c530*/  LDL.LU R242, [R1+0x68] ;  /* 0x0000680001f27983 */ /* 0x0003660000300800 */
[C---:B------:R-:W-:Y:S01]  /*1c540*/  HMMA.16816.F32 R64, R132.reuse, R138, R64 ;  /* 0x0000008a8440723c */ /* 0x040fe20000001840 */
[----:B------:R-:W3:Y:S07]  /*1c550*/  LDSM.16.MT88.4 R136, [R228+0x2900] ;  /* 0x00290000e488783b */ /* 0x000eee0000004200 */
[-C--:B----4-:R-:W-:Y:S08]  /*1c560*/  HMMA.16816.F32 R68, R132, R144.reuse, R68 ;  /* 0x000000908444723c */ /* 0x090ff00000001844 */
[C---:B------:R-:W-:Y:S08]  /*1c570*/  HMMA.16816.F32 R72, R140.reuse, R144, R72 ;  /* 0x000000908c48723c */ /* 0x040ff00000001848 */
[-C--:B------:R-:W-:Y:S08]  /*1c580*/  HMMA.16816.F32 R76, R140, R146.reuse, R76 ;  /* 0x000000928c4c723c */ /* 0x080ff0000000184c */
[C---:B------:R-:W-:Y:S01]  /*1c590*/  HMMA.16816.F32 R80, R132.reuse, R146, R80 ;  /* 0x000000928450723c */ /* 0x040fe20000001850 */
[----:B------:R-:W4:Y:S07]  /*1c5a0*/  LDSM.16.MT88.4 R144, [R227+0x2900] ;  /* 0x00290000e390783b */ /* 0x000f2e0000004200 */
[-C--:B--2---:R-:W-:Y:S08]  /*1c5b0*/  HMMA.16816.F32 R84, R132, R148.reuse, R84 ;  /* 0x000000948454723c */ /* 0x084ff00000001854 */
[C---:B------:R-:W-:Y:S08]  /*1c5c0*/  HMMA.16816.F32 R88, R140.reuse, R148, R88 ;  /* 0x000000948c58723c */ /* 0x040ff00000001858 */
[-C--:B------:R-:W-:Y:S08]  /*1c5d0*/  HMMA.16816.F32 R92, R140, R150.reuse, R92 ;  /* 0x000000968c5c723c */ /* 0x080ff0000000185c */
[C---:B------:R-:W-:Y:S01]  /*1c5e0*/  HMMA.16816.F32 R96, R132.reuse, R150, R96 ;  /* 0x000000968460723c */ /* 0x040fe20000001860 */
[----:B------:R-:W2:Y:S07]  /*1c5f0*/  LDSM.16.MT88.4 R148, [R225+0x1100] ;  /* 0x00110000e194783b */ /* 0x000eae0000004200 */
[-C--:B---3--:R-:W-:Y:S08]  /*1c600*/  HMMA.16816.F32 R100, R132, R136.reuse, R100 ;  /* 0x000000888464723c */ /* 0x088ff00000001864 */
[C---:B------:R-:W-:Y:S07]  /*1c610*/  HMMA.16816.F32 R104, R140.reuse, R136, R104 ;  /* 0x000000888c68723c */ /* 0x040fee0000001868 */
[----:B------:R-:W-:Y:S01]  /*1c620*/  FADD.FTZ R136, R220, R156 ;  /* 0x0000009cdc887221 */ /* 0x000fe20000010000 */
[-C--:B------:R-:W-:Y:S01]  /*1c630*/  HMMA.16816.F32 R108, R140, R138.reuse, R108 ;  /* 0x0000008a8c6c723c */ /* 0x080fe2000000186c */
[----:B------:R-:W-:Y:S03]  /*1c640*/  LDSM.16.MT88.4 R220, [R228+0x3900] ;  /* 0x00390000e4dc783b */ /* 0x000fe60000004200 */
[----:B------:R-:W-:Y:S01]  /*1c650*/  FADD.FTZ R160, R159, R136 ;  /* 0x000000889fa07221 */ /* 0x000fe20000010000 */
[----:B------:R-:W-:Y:S02]  /*1c660*/  F2FP.PACK_AB R136, R191, R201 ;  /* 0x000000c9bf88723e */ /* 0x000fe400000000ff */
[----:B------:R-:W-:Y:S01]  /*1c670*/  F2FP.PACK_AB R137, R199, R203 ;  /* 0x000000cbc789723e */ /* 0x000fe200000000ff */
[C---:B------:R-:W-:Y:S01]  /*1c680*/  HMMA.16816.F32 R112, R132.reuse, R138, R112 ;  /* 0x0000008a8470723c */ /* 0x040fe20000001870 */
[----:B------:R-:W-:Y:S06]  /*1c690*/  LDSM.16.MT88.4 R156, [R228+0x3100] ;  /* 0x00310000e49c783b */ /* 0x000fec0000004200 */
        /* <DEDUP_REMOVED lines=12> */
[-C--:B--2---:R-:W-:Y:S08]  /*1c760*/  HMMA.16816.F32 R4, R132, R148.reuse, R4 ;  /* 0x000000948404723c */ /* 0x084ff00000001804 */
        /* <DEDUP_REMOVED lines=20> */
[C---:B------:R-:W-:Y:S07]  /*1c8b0*/  HMMA.16816.F32 R72, R136.reuse, R148, R72 ;  /* 0x000000948848723c */ /* 0x040fee0000001848 */
[----:B------:R-:W-:Y:S01]  /*1c8c0*/  FADD.FTZ R148, R167, R0 ;  /* 0x00000000a7947221 */ /* 0x000fe20000010000 */
[-C--:B------:R-:W-:Y:S04]  /*1c8d0*/  HMMA.16816.F32 R76, R136, R150.reuse, R76 ;  /* 0x00000096884c723c */ /* 0x080fe8000000184c */
[----:B------:R-:W-:Y:S01]  /*1c8e0*/  IMAD.MOV.U32 R0, RZ, RZ, R177 ;  /* 0x000000ffff007224 */ /* 0x000fe200078e00b1 */
[----:B------:R-:W-:Y:S01]  /*1c8f0*/  MOV R167, R176 ;  /* 0x000000b000a77202 */ /* 0x000fe20000000f00 */
[----:B------:R-:W-:Y:S02]  /*1c900*/  IMAD.MOV.U32 R149, RZ, RZ, R199 ;  /* 0x000000ffff957224 */ /* 0x000fe400078e00c7 */
[C---:B------:R-:W-:Y:S07]  /*1c910*/  HMMA.16816.F32 R80, R132.reuse, R150, R80 ;  /* 0x000000968450723c */ /* 0x040fee0000001850 */
[----:B------:R-:W-:Y:S01]  /*1c920*/  MOV R151, R191 ;  /* 0x000000bf00977202 */ /* 0x000fe20000000f00 */
[-C--:B-1----:R-:W-:Y:S04]  /*1c930*/  HMMA.16816.F32 R84, R132, R152.reuse, R84 ;  /* 0x000000988454723c */ /* 0x082fe80000001854 */
[----:B------:R-:W-:Y:S01]  /*1c940*/  F2FP.PACK_AB R191, R249, R251 ;  /* 0x000000fbf9bf723e */ /* 0x000fe200000000ff */
[----:B------:R-:W-:Y:S03]  /*1c950*/  IMAD.MOV.U32 R150, RZ, RZ, R198 ;  /* 0x000000ffff967224 */ /* 0x000fe600078e00c6 */
[C---:B------:R-:W-:Y:S07]  /*1c960*/  HMMA.16816.F32 R88, R136.reuse, R152, R88 ;  /* 0x000000988858723c */ /* 0x040fee0000001858 */
[----:B------:R-:W-:Y:S01]  /*1c970*/  FADD.FTZ R152, R166, R3 ;  /* 0x00000003a6987221 */ /* 0x000fe20000010000 */
[-C--:B------:R-:W-:Y:S04]  /*1c980*/  HMMA.16816.F32 R92, R136, R154.reuse, R92 ;  /* 0x0000009a885c723c */ /* 0x080fe8000000185c */
[----:B------:R-:W-:Y:S04]  /*1c990*/  IMAD.MOV.U32 R166, RZ, RZ, R179 ;  /* 0x000000ffffa67224 */ /* 0x000fe800078e00b3 */
[C---:B------:R-:W-:Y:S07]  /*1c9a0*/  HMMA.16816.F32 R96, R132.reuse, R154, R96 ;  /* 0x0000009a8460723c */ /* 0x040fee0000001860 */
[----:B------:R-:W-:Y:S01]  /*1c9b0*/  MOV R155, R197 ;  /* 0x000000c5009b7202 */ /* 0x000fe20000000f00 */
[-C--:B------:R-:W-:Y:S04]  /*1c9c0*/  HMMA.16816.F32 R100, R132, R156.reuse, R100 ;  /* 0x0000009c8464723c */ /* 0x080fe80000001864 */
[----:B------:R-:W-:Y:S04]  /*1c9d0*/  IMAD.MOV.U32 R154, RZ, RZ, R196 ;  /* 0x000000ffff9a7224 */ /* 0x000fe800078e00c4 */
[C---:B------:R-:W-:Y:S07]  /*1c9e0*/  HMMA.16816.F32 R104, R136.reuse, R156, R104 ;  /* 0x0000009c8868723c */ /* 0x040fee0000001868 */
[----:B------:R-:W-:Y:S01]  /*1c9f0*/  IMAD.MOV.U32 R156, RZ, RZ, R180 ;  /* 0x000000ffff9c7224 */ /* 0x000fe200078e00b4 */
[-C--:B------:R-:W-:Y:S01]  /*1ca00*/  HMMA.16816.F32 R108, R136, R158.reuse, R108 ;  /* 0x0000009e886c723c */ /* 0x080fe2000000186c */
[----:B------:R1:W2:Y:S03]  /*1ca10*/  MUFU.EX2 R180, R212 ;  /* 0x000000d400b47308 */ /* 0x0002a60000000800 */
[----:B------:R-:W-:Y:S02]  /*1ca20*/  MOV R157, R190 ;  /* 0x000000be009d7202 */ /* 0x000fe40000000f00 */
[----:B------:R-:W-:Y:S02]  /*1ca30*/  F2FP.PACK_AB R190, R202, R250 ;  /* 0x000000facabe723e */ /* 0x000fe400000000ff */
[C---:B------:R-:W-:Y:S07]  /*1ca40*/  HMMA.16816.F32 R112, R132.reuse, R158, R112 ;  /* 0x0000009e8470723c */ /* 0x040fee0000001870 */
[----:B------:R-:W-:Y:S01]  /*1ca50*/  MOV R159, R2 ;  /* 0x00000002009f7202 */ /* 0x000fe20000000f00 */
[-C--:B---3--:R-:W-:Y:S04]  /*1ca60*/  HMMA.16816.F32 R116, R132, R140.reuse, R116 ;  /* 0x0000008c8474723c */ /* 0x088fe80000001874 */
[----:B------:R-:W-:Y:S02]  /*1ca70*/  FADD.FTZ R2, R243, R160 ;  /* 0x000000a0f3027221 */ /* 0x000fe40000010000 */
[----:B------:R3:W5:Y:S01]  /*1ca80*/  LDL.LU R243, [R1+0x64] ;  /* 0x0000640001f37983 */ /* 0x0007620000300800 */
[----:B------:R-:W-:Y:S01]  /*1ca90*/  IMAD.MOV.U32 R158, RZ, RZ, R195 ;  /* 0x000000ffff9e7224 */ /* 0x000fe200078e00c3 */
[C---:B------:R-:W-:Y:S02]  /*1caa0*/  HMMA.16816.F32 R120, R136.reuse, R140, R120 ;  /* 0x0000008c8878723c */ /* 0x040fe40000001878 */
[----:B-1----:R-:W-:Y:S02]  /*1cab0*/  LDSM.16.MT88.4 R212, [R225+0x3900] ;  /* 0x00390000e1d4783b */ /* 0x002fe40000004200 */
[----:B--2---:R-:W-:Y:S01]  /*1cac0*/  F2FP.PACK_AB R211, R180, R181 ;  /* 0x000000b5b4d3723e */ /* 0x004fe200000000ff */
[----:B------:R-:W-:Y:S01]  /*1cad0*/  FADD.FTZ R2, R165, R2 ;  /* 0x00000002a5027221 */ /* 0x000fe20000010000 */
[----:B------:R-:W-:Y:S01]  /*1cae0*/  MOV R165, R189 ;  /* 0x000000bd00a57202 */ /* 0x000fe20000000f00 */
[----:B------:R-:W-:Y:S01]  /*1caf0*/  FADD.FTZ R140, R235, R161 ;  /* 0x000000a1eb8c7221 */ /* 0x000fe20000010000 */
[-C--:B------:R-:W-:Y:S02]  /*1cb00*/  HMMA.16816.F32 R124, R136, R142.reuse, R124 ;  /* 0x0000008e887c723c */ /* 0x080fe4000000187c */
[----:B------:R-:W1:Y:S02]  /*1cb10*/  LDSM.16.MT88.4 R160, [R228+0x1900] ;  /* 0x00190000e4a0783b */ /* 0x000e640000004200 */
[----:B------:R-:W-:Y:S01]  /*1cb20*/  MOV R141, R178 ;  /* 0x000000b2008d7202 */ /* 0x000fe20000000f00 */
[----:B------:R-:W-:Y:S01]  /*1cb30*/  FADD.FTZ R153, R164, R140 ;  /* 0x0000008ca4997221 */ /* 0x000fe20000010000 */
[----:B------:R-:W-:Y:S01]  /*1cb40*/  F2FP.PACK_AB R189, R252, R159 ;  /* 0x0000009ffcbd723e */ /* 0x000fe200000000ff */
[----:B------:R-:W-:Y:S01]  /*1cb50*/  IMAD.MOV.U32 R139, RZ, RZ, R188 ;  /* 0x000000ffff8b7224 */ /* 0x000fe200078e00bc */
[----:B------:R-:W-:Y:S02]  /*1cb60*/  HMMA.16816.F32 R128, R132, R142, R128 ;  /* 0x0000008e8480723c */ /* 0x000fe40000001880 */
[----:B------:R3:W5:Y:S02]  /*1cb70*/  LDL.LU R235, [R1+0x60] ;  /* 0x0000600001eb7983 */ /* 0x0007640000300800 */
[----:B------:R-:W-:Y:S01]  /*1cb80*/  F2FP.PACK_AB R188, R165, R156 ;  /* 0x0000009ca5bc723e */ /* 0x000fe200000000ff */
[----:B------:R-:W-:Y:S01]  /*1cb90*/  FADD.FTZ R3, R168, R2 ;  /* 0x00000002a8037221 */ /* 0x000fe20000010000 */
[----:B------:R-:W-:Y:S01]  /*1cba0*/  MOV R164, R194 ;  /* 0x000000c200a47202 */ /* 0x000fe20000000f00 */
[----:B------:R-:W-:Y:S01]  /*1cbb0*/  IMAD.MOV.U32 R168, RZ, RZ, R193 ;  /* 0x000000ffffa87224 */ /* 0x000fe200078e00c1 */
[----:B------:R-:W-:Y:S01]  /*1cbc0*/  MOV R2, R192 ;  /* 0x000000c000027202 */ /* 0x000fe20000000f00 */
[----:B------:R-:W2:Y:S02]  /*1cbd0*/  LDSM.16.MT88.4 R176, [R227+0x1900] ;  /* 0x00190000e3b0783b */ /* 0x000ea40000004200 */
[-C--:B------:R-:W-:Y:S06]  /*1cbe0*/  HMMA.16816.F32 R192, R188, R204.reuse, R4 ;  /* 0x000000ccbcc0723c */ /* 0x080fec0000001804 */
[----:B------:R-:W1:Y:S02]  /*1cbf0*/  LDSM.16.MT88.4 R4, [R227+0x3900] ;  /* 0x00390000e304783b */ /* 0x000e640000004200 */
[C---:B------:R-:W-:Y:S07]  /*1cc00*/  HMMA.16816.F32 R196, R208.reuse, R204, R8 ;  /* 0x000000ccd0c4723c */ /* 0x040fee0000001808 */
[----:B------:R-:W-:Y:S01]  /*1cc10*/  IMAD.MOV.U32 R8, RZ, RZ, R203 ;  /* 0x000000ffff087224 */ /* 0x000fe200078e00cb */
[----:B------:R-:W-:Y:S01]  /*1cc20*/  MOV R9, R202 ;  /* 0x000000ca00097202 */ /* 0x000fe20000000f00 */
[----:B------:R-:W-:Y:S03]  /*1cc30*/  IMAD.MOV.U32 R10, RZ, RZ, R201 ;  /* 0x000000ffff0a7224 */ /* 0x000fe600078e00c9 */
[----:B------:R-:W-:Y:S02]  /*1cc40*/  MOV R11, R200 ;  /* 0x000000c8000b7202 */ /* 0x000fe40000000f00 */
[-C--:B------:R-:W-:Y:S07]  /*1cc50*/  HMMA.16816.F32 R200, R208, R206.reuse, R12 ;  /* 0x000000ced0c8723c */ /* 0x080fee000000180c */
[----:B------:R-:W-:Y:S01]  /*1cc60*/  IMAD.MOV.U32 R12, RZ, RZ, R139 ;  /* 0x000000ffff0c7224 */ /* 0x000fe200078e008b */
[C---:B------:R-:W-:Y:S04]  /*1cc70*/  HMMA.16816.F32 R204, R188.reuse, R206, R16 ;  /* 0x000000cebccc723c */ /* 0x040fe80000001810 */
[----:B------:R-:W-:Y:S01]  /*1cc80*/  MOV R15, R9 ;  /* 0x00000009000f7202 */ /* 0x000fe20000000f00 */
[----:B------:R-:W-:Y:S01]  /*1cc90*/  IMAD.MOV.U32 R14, RZ, RZ, R165 ;  /* 0x000000ffff0e7224 */ /* 0x000fe200078e00a5 */
[----:B------:R-:W-:Y:S01]  /*1cca0*/  MOV R9, R2 ;  /* 0x0000000200097202 */ /* 0x000fe20000000f00 */
[----:B------:R-:W-:Y:S01]  /*1ccb0*/  IMAD.MOV.U32 R13, RZ, RZ, R159 ;  /* 0x000000ffff0d7224 */ /* 0x000fe200078e009f */
[-C--:B----4-:R-:W-:Y:S04]  /*1ccc0*/  HMMA.16816.F32 R132, R188, R144.reuse, R20 ;  /* 0x00000090bc84723c */ /* 0x090fe80000001814 */
[----:B------:R-:W-:Y:S01]  /*1ccd0*/  MOV R2, R150 ;  /* 0x0000009600027202 */ /* 0x000fe20000000f00 */
[----:B------:R-:W-:Y:S01]  /*1cce0*/  IMAD.MOV.U32 R18, RZ, RZ, R157 ;  /* 0x000000ffff127224 */ /* 0x000fe200078e009d */
[----:B------:R-:W-:Y:S01]  /*1ccf0*/  MOV R19, R156 ;  /* 0x0000009c00137202 */ /* 0x000fe20000000f00 */
[----:B------:R-:W-:Y:S01]  /*1cd00*/  IMAD.MOV.U32 R17, RZ, RZ, R169 ;  /* 0x000000ffff117224 */ /* 0x000fe200078e00a9 */
[C---:B------:R-:W-:Y:S04]  /*1cd10*/  HMMA.16816.F32 R136, R208.reuse, R144, R24 ;  /* 0x00000090d088723c */ /* 0x040fe80000001818 */
[----:B------:R-:W-:Y:S01]  /*1cd20*/  MOV R16, R170 ;  /* 0x000000aa00107202 */ /* 0x000fe20000000f00 */
[----:B------:R-:W-:Y:S01]  /*1cd30*/  IMAD.MOV.U32 R23, RZ, RZ, R171 ;  /* 0x000000ffff177224 */ /* 0x000fe200078e00ab */
[----:B------:R-:W-:Y:S01]  /*1cd40*/  MOV R20, R174 ;  /* 0x000000ae00147202 */ /* 0x000fe20000000f00 */
[----:B------:R-:W-:Y:S01]  /*1cd50*/  IMAD.MOV.U32 R25, RZ, RZ, R151 ;  /* 0x000000ffff197224 */ /* 0x000fe200078e0097 */
[----:B------:R-:W-:Y:S01]  /*1cd60*/  MOV R24, R141 ;  /* 0x0000008d00187202 */ /* 0x000fe20000000f00 */
[----:B------:R-:W-:Y:S01]  /*1cd70*/  IMAD.MOV.U32 R27, RZ, RZ, R175 ;  /* 0x000000ffff1b7224 */ /* 0x000fe200078e00af */
[-C--:B------:R-:W-:Y:S03]  /*1cd80*/  HMMA.16816.F32 R140, R208, R146.reuse, R28 ;  /* 0x00000092d08c723c */ /* 0x080fe6000000181c */
[----:B------:R-:W-:Y:S01]  /*1cd90*/  IMAD.MOV.U32 R21, RZ, RZ, R173 ;  /* 0x000000ffff157224 */ /* 0x000fe200078e00ad */
[----:B------:R-:W-:Y:S02]  /*1cda0*/  MOV R22, R172 ;  /* 0x000000ac00167202 */ /* 0x000fe40000000f00 */
        /* <DEDUP_REMOVED lines=11> */
[----:B------:R-:W-:Y:S01]  /*1ce60*/  FADD.FTZ R11, R11, R32 ;  /* 0x000000200b0b7221 */ /* 0x000fe20000010000 */
[----:B------:R-:W-:Y:S01]  /*1ce70*/  MOV R33, R158 ;  /* 0x0000009e00217202 */ /* 0x000fe20000000f00 */
[----:B------:R-:W-:Y:S01]  /*1ce80*/  IMAD.MOV.U32 R0, RZ, RZ, R155 ;  /* 0x000000ffff007224 */ /* 0x000fe200078e009b */
[----:B------:R-:W-:Y:S01]  /*1ce90*/  MOV R34, R164 ;  /* 0x000000a400227202 */ /* 0x000fe20000000f00 */
[----:B------:R-:W-:Y:S01]  /*1cea0*/  IMAD.MOV.U32 R38, RZ, RZ, R153 ;  /* 0x000000ffff267224 */ /* 0x000fe200078e0099 */
[----:B------:R-:W-:Y:S02]  /*1ceb0*/  MOV R39, R152 ;  /* 0x0000009800277202 */ /* 0x000fe40000000f00 */
        /* <DEDUP_REMOVED lines=12> */
[----:B------:R-:W-:Y:S02]  /*1cf80*/  FADD.FTZ R10, R12, R3 ;  /* 0x000000030c0a7221 */ /* 0x000fe40000010000 */
[----:B------:R-:W2:Y:S02]  /*1cf90*/  LDL R12, [R1+0x24] ;  /* 0x00002400010c7983 */ /* 0x000ea40000100800 */
[----:B------:R-:W-:Y:S02]  /*1cfa0*/  IMAD.MOV.U32 R8, RZ, RZ, R168 ;  /* 0x000000ffff087224 */ /* 0x000fe400078e00a8 */
[C---:B------:R-:W-:Y:S04]  /*1cfb0*/  HMMA.16816.F32 R168, R208.reuse, R176, R56 ;  /* 0x000000b0d0a8723c */ /* 0x040fe80000001838 */
[----:B------:R-:W-:Y:S04]  /*1cfc0*/  FADD.FTZ R0, R0, R39 ;  /* 0x0000002700007221 */ /* 0x000fe80000010000 */
[-C--:B------:R-:W-:Y:S04]  /*1cfd0*/  HMMA.16816.F32 R172, R208, R178.reuse, R60 ;  /* 0x000000b2d0ac723c */ /* 0x080fe8000000183c */
[----:B------:R-:W-:Y:S04]  /*1cfe0*/  FADD.FTZ R0, R35, R0 ;  /* 0x0000000023007221 */ /* 0x000fe80000010000 */
        /* <DEDUP_REMOVED lines=41> */
[----:B------:R-:W-:Y:S01]  /*1d280*/  FADD.FTZ R2, R187, R0 ;  /* 0x00000000bb027221 */ /* 0x000fe20000010000 */
[----:B------:R-:W-:Y:S01]  /*1d290*/  MOV R187, R184 ;  /* 0x000000b800bb7202 */ /* 0x000fe20000000f00 */
[----:B------:R-:W-:Y:S01]  /*1d2a0*/  FADD.FTZ R0, R181, R3 ;  /* 0x00000003b5007221 */ /* 0x000fe20000010000 */
[----:B------:R3:W-:Y:S01]  /*1d2b0*/  STL [R1], R5 ;  /* 0x0000000501007387 */ /* 0x0007e20000100800 */
[----:B------:R-:W-:Y:S01]  /*1d2c0*/  FADD.FTZ R3, R249, R4 ;  /* 0x00000004f9037221 */ /* 0x000fe20000010000 */
[----:B------:R-:W-:Y:S01]  /*1d2d0*/  MOV R181, R185 ;  /* 0x000000b900b57202 */ /* 0x000fe20000000f00 */
[----:B------:R-:W-:Y:S02]  /*1d2e0*/  FADD.FTZ R2, R183, R2 ;  /* 0x00000002b7027221 */ /* 0x000fe40000010000 */
[----:B------:R-:W-:Y:S01]  /*1d2f0*/  FADD.FTZ R0, R180, R0 ;  /* 0x00000000b4007221 */ /* 0x000fe20000010000 */
[----:B------:R3:W-:Y:S01]  /*1d300*/  STL [R1+0x4], R3 ;  /* 0x0000040301007387 */ /* 0x0007e20000100800 */
[----:B------:R-:W-:Y:S02]  /*1d310*/  IMAD.MOV.U32 R188, RZ, RZ, R182 ;  /* 0x000000ffffbc7224 */ /* 0x000fe400078e00b6 */
[----:B------:R-:W-:Y:S01]  /*1d320*/  IMAD.MOV.U32 R180, RZ, RZ, R186 ;  /* 0x000000ffffb47224 */ /* 0x000fe200078e00ba */
[----:B------:R3:W-:Y:S04]  /*1d330*/  STL [R1+0x1c], R2 ;  /* 0x00001c0201007387 */ /* 0x0007e80000100800 */
[----:B------:R3:W-:Y:S01]  /*1d340*/  STL [R1+0x8], R0 ;  /* 0x0000080001007387 */ /* 0x0007e20000100800 */
[----:B--2---:R-:W-:Y:S01]  /*1d350*/  ISETP.LT.AND P0, PT, R12, UR22, PT ;  /* 0x000000160c007c0c */ /* 0x004fe2000bf01270 */
[----:B------:R-:W-:Y:S11]  /*1d360*/  UMOV UR22, UR21 ;  /* 0x0000001500167c82 */ /* 0x000ff60008000000 */
[----:B------:R-:W-:Y:S01]  /*1d370*/  @!UPT UIADD3 URZ, URZ, URZ, URZ ;  /* 0x0000003f3f3ff290 */ /* 0x000fe2000fffe03f */
[----:B---3--:R-:W-:-:S05]  /*1d380*/  @P0 BRA `(.L_x_1675) ;  /* 0xffffb2d000000947 */ /* 0x008fca000383ffff */
.L_x_1674:
[----:B------:R-:W-:-:S13]  /*1d390*/  ISETP.LE.AND P0, PT, RZ, UR21, PT ;  /* 0x00000015ff007c0c */ /* 0x000fda000bf03270 */
[----:B------:R-:W-:Y:S05]  /*1d3a0*/  @!P0 BRA `(.L_x_1676) ;  /* 0x00003b6000008947 */ /* 0x000fea0003800000 */
[----:B------:R-:W2:Y:S01]  /*1d3b0*/  LDL.64 R8, [R1+0x48] ;  /* 0x0000480001087983 */ /* 0x000ea20000100a00 */
[----:B------:R-:W-:-:S03]  /*1d3c0*/  ULDC.64 UR4, c[0x0][0x1e0] ;  /* 0x0000780000047ab9 */ /* 0x000fc60000000a00 */
[----:B------:R-:W3:Y:S04]  /*1d3d0*/  LDL.64 R12, [R1+0x40] ;  /* 0x00004000010c7983 */ /* 0x000ee80000100a00 */
[----:B------:R-:W4:Y:S04]  /*1d3e0*/  LDL.LU.64 R6, [R1+0x58] ;  /* 0x0000580001067983 */ /* 0x000f280000300a00 */
[----:B-1----:R-:W4:Y:S01]  /*1d3f0*/  LDL.LU.64 R4, [R1+0x50] ;  /* 0x0000500001047983 */ /* 0x002f220000300a00 */
[----:B------:R-:W-:Y:S02]  /*1d400*/  USHF.L.U32 UR12, UR4, 0x5, URZ ;  /* 0x00000005040c7899 */ /* 0x000fe4000800063f */
[----:B------:R-:W-:Y:S01]  /*1d410*/  UMOV UR8, 0x5 ;  /* 0x0000000500087882 */ /* 0x000fe20000000000 */
[----:B------:R-:W-:Y:S01]  /*1d420*/  IMAD.MOV.U32 R2, RZ, RZ, R185 ;  /* 0x000000ffff027224 */ /* 0x000fe200078e00b9 */
[----:B------:R-:W-:Y:S01]  /*1d430*/  USHF.L.U64.HI UR8, UR4, UR8, UR5 ;  /* 0x0000000804087299 */ /* 0x000fe20008010205 */
[----:B------:R-:W-:Y:S01]  /*1d440*/  IMAD.MOV.U32 R0, RZ, RZ, R186 ;  /* 0x000000ffff007224 */ /* 0x000fe200078e00ba */
[----:B------:R-:W-:Y:S01]  /*1d450*/  USHF.L.U32 UR9, UR4, 0x5, URZ ;  /* 0x0000000504097899 */ /* 0x000fe2000800063f */
[----:B------:R-:W-:Y:S01]  /*1d460*/  MOV R187, R182 ;  /* 0x000000b600bb7202 */ /* 0x000fe20000000f00 */
[----:B------:R-:W-:Y:S01]  /*1d470*/  UIADD3 UR12, UP0, UR12, 0x80, URZ ;  /* 0x000000800c0c7890 */ /* 0x000fe2000ff1e03f */
[----:B------:R-:W-:Y:S01]  /*1d480*/  IMAD.MOV.U32 R183, RZ, RZ, R184 ;  /* 0x000000ffffb77224 */ /* 0x000fe200078e00b8 */
[----:B------:R-:W-:-:S02]  /*1d490*/  UMOV UR10, 0x6 ;  /* 0x00000006000a7882 */ /* 0x000fc40000000000 */
[----:B------:R-:W-:Y:S02]  /*1d4a0*/  ULDC.64 UR4, c[0x0][0x208] ;  /* 0x0000820000047ab9 */ /* 0x000fe40000000a00 */
[----:B------:R-:W-:Y:S02]  /*1d4b0*/  USHF.L.U64.HI UR10, UR4, UR10, UR5 ;  /* 0x0000000a040a7299 */ /* 0x000fe40008010205 */
[----:B------:R-:W-:Y:S02]  /*1d4c0*/  USHF.L.U32 UR13, UR4, 0x6, URZ ;  /* 0x00000006040d7899 */ /* 0x000fe4000800063f */
[----:B------:R-:W-:Y:S02]  /*1d4d0*/  UIADD3 UR11, UR6, 0x80, URZ ;  /* 0x00000080060b7890 */ /* 0x000fe4000fffe03f */
[----:B------:R-:W-:Y:S02]  /*1d4e0*/  UIADD3.X UR17, URZ, UR17, URZ, UP0, !UPT ;  /* 0x000000113f117290 */ /* 0x000fe400087fe43f */
[----:B------:R-:W-:Y:S01]  /*1d4f0*/  ULDC.64 UR4, c[0x0][0x1e0] ;  /* 0x0000780000047ab9 */ /* 0x000fe20000000a00 */
[----:B--2---:R-:W-:-:S05]  /*1d500*/  IADD3 RZ, P0, R8, 0x40, RZ ;  /* 0x0000004008ff7810 */ /* 0x004fca0007f1e0ff */
[----:B---3--:R-:W-:Y:S01]  /*1d510*/  IMAD.X R3, RZ, RZ, R13, P0 ;  /* 0x000000ffff037224 */ /* 0x008fe200000e060d */
[C---:B----4-:R-:W-:Y:S02]  /*1d520*/  IADD3 RZ, P1, R6.reuse, 0x40, RZ ;  /* 0x0000004006ff7810 */ /* 0x050fe40007f3e0ff */
[----:B------:R-:W-:Y:S02]  /*1d530*/  IADD3 R10, R6, 0x40, RZ ;  /* 0x00000040060a7810 */ /* 0x000fe40007ffe0ff */
[----:B------:R1:W-:Y:S01]  /*1d540*/  STL [R1+0x18], R3 ;  /* 0x0000180301007387 */ /* 0x0003e20000100800 */
[----:B------:R-:W-:Y:S02]  /*1d550*/  MOV R4, R6 ;  /* 0x0000000600047202 */ /* 0x000fe40000000f00 */
[----:B------:R-:W-:-:S03]  /*1d560*/  IADD3.X R11, RZ, R5, RZ, P1, !PT ;  /* 0x00000005ff0b7210 */ /* 0x000fc60000ffe4ff */
[----:B------:R2:W-:Y:S04]  /*1d570*/  STL.64 [R1+0x50], R4 ;  /* 0x0000500401007387 */ /* 0x0005e80000100a00 */
[----:B------:R2:W-:Y:S01]  /*1d580*/  STL.64 [R1+0x10], R10 ;  /* 0x0000100a01007387 */ /* 0x0005e20000100a00 */
[----:B-1----:R-:W-:-:S05]  /*1d590*/  IADD3 R3, R8, 0x40, RZ ;  /* 0x0000004008037810 */ /* 0x002fca0007ffe0ff */
[----:B------:R2:W-:Y:S02]  /*1d5a0*/  STL [R1+0xc], R3 ;  /* 0x00000c0301007387 */ /* 0x0005e40000100800 */
.L_x_1677:
[----:B------:R-:W3:Y:S01]  /*1d5b0*/  LDL.64 R180, [R1+0x50] ;  /* 0x0000500001b47983 */ /* 0x000ee20000100a00 */
[----:B------:R-:W-:Y:S04]  /*1d5c0*/  DEPBAR.LE SB0, 0x0 ;  /* 0x000080000000791a */ /* 0x000fe80000000000 */
[----:B------:R-:W-:Y:S01]  /*1d5d0*/  MOV R182, UR13 ;  /* 0x0000000d00b67c02 */ /* 0x000fe20008000f00 */
[----:B--2---:R-:W2:Y:S01]  /*1d5e0*/  LDL R3, [R1+0x38] ;  /* 0x0000380001037983 */ /* 0x004ea20000100800 */
[----:B------:R-:W-:Y:S02]  /*1d5f0*/  USHF.R.S32.HI UR18, URZ, 0x1f, UR21 ;  /* 0x0000001f3f127899 */ /* 0x000fe40008011415 */
[----:B------:R-:W-:Y:S01]  /*1d600*/  UIMAD UR15, UR10, UR21, URZ ;  /* 0x000000150a0f72a4 */ /* 0x000fe2000f8e023f */
[----:B------:R-:W4:Y:S01]  /*1d610*/  LDL.64 R246, [R1+0x10] ;  /* 0x0000100001f67983 */ /* 0x000f220000100a00 */
[----:B------:R-:W-:Y:S02]  /*1d620*/  UISETP.GT.AND UP0, UPT, UR21, URZ, UPT ;  /* 0x0000003f1500728c */ /* 0x000fe4000bf04270 */
[----:B------:R-:W-:Y:S03]  /*1d630*/  UIMAD UR15, UR18, UR13, UR15 ;  /* 0x0000000d120f72a4 */ /* 0x000fe6000f8e020f */
[----:B------:R-:W-:Y:S08]  /*1d640*/  BAR.SYNC.DEFER_BLOCKING 0x0 ;  /* 0x0000000000007b1d */ /* 0x000ff00000010000 */
[----:B-----5:R-:W-:Y:S08]  /*1d650*/  LDSM.16.M88.4 R64, [R231+0x8100] ;  /* 0x00810000e740783b */ /* 0x020ff00000000200 */
[----:B------:R-:W1:Y:S08]  /*1d660*/  LDSM.16.M88.4 R16, [R224+0x4100] ;  /* 0x00410000e010783b */ /* 0x000e700000000200 */
[----:B------:R-:W1:Y:S08]  /*1d670*/  LDSM.16.M88.4 R60, [R231+0xa100] ;  /* 0x00a10000e73c783b */ /* 0x000e700000000200 */
[----:B------:R-:W1:Y:S08]  /*1d680*/  LDSM.16.M88.4 R32, [R224+0x4900] ;  /* 0x00490000e020783b */ /* 0x000e700000000200 */
[----:B------:R-:W4:Y:S04]  /*1d690*/  LDL R252, [R1+0xc] ;  /* 0x00000c0001fc7983 */ /* 0x000f280000100800 */
        /* <DEDUP_REMOVED lines=9> */
[----:B------:R-:W-:Y:S02]  /*1d730*/  LDSM.16.M88.4 R220, [R242] ;  /* 0x00000000f2dc783b */ /* 0x000fe40000000200 */
        /* <DEDUP_REMOVED lines=27> */
[----:B--2---:R-:W-:Y:S02]  /*1d8f0*/  LOP3.LUT P4, RZ, R3, 0x1, RZ, 0xc0, !PT ;  /* 0x0000000103ff7812 */ /* 0x004fe4000788c0ff */
[C---:B------:R-:W-:Y:S02]  /*1d900*/  LEA R180, P0, R184.reuse, c[0x0][0x1f8], 0x1 ;  /* 0x00007e00b8b47a11 */ /* 0x040fe400078008ff */
[----:B------:R-:W-:Y:S01]  /*1d910*/  IADD3 R3, R185, UR15, RZ ;  /* 0x0000000fb9037c10 */ /* 0x000fe2000fffe0ff */
[-C--:B-1----:R-:W-:Y:S03]  /*1d920*/  HMMA.16816.F32 R52, R208, R188.reuse, R52 ;  /* 0x000000bcd034723c */ /* 0x082fe60000001834 */
[----:B------:R-:W-:Y:S01]  /*1d930*/  LEA.HI.X R181, R184, c[0x0][0x1fc], R3, 0x1, P0 ;  /* 0x00007f00b8b57a11 */ /* 0x000fe200000f0c03 */
[----:B----4-:R-:W-:Y:S01]  /*1d940*/  IMAD.WIDE.U32 R184, R182, UR21, R246 ;  /* 0x00000015b6b87c25 */ /* 0x010fe2000f8e00f6 */
[----:B------:R-:W-:Y:S03]  /*1d950*/  UIADD3 UR21, UR21, -0x1, URZ ;  /* 0xffffffff15157890 */ /* 0x000fe6000fffe03f */
[C---:B------:R-:W-:Y:S01]  /*1d960*/  HMMA.16816.F32 R56, R216.reuse, R188, R56 ;  /* 0x000000bcd838723c */ /* 0x040fe20000001838 */
[----:B------:R-:W-:Y:S01]  /*1d970*/  @!PT LDS RZ, [RZ] ;  /* 0x00000000fffff984 */ /* 0x000fe20000000800 */
[----:B------:R-:W-:Y:S01]  /*1d980*/  @!PT LDS RZ, [RZ] ;  /* 0x00000000fffff984 */ /* 0x000fe20000000800 */
[----:B------:R-:W-:Y:S01]  /*1d990*/  @!PT LDS RZ, [RZ] ;  /* 0x00000000fffff984 */ /* 0x000fe20000000800 */
[----:B------:R1:W-:Y:S01]  /*1d9a0*/  LDGSTS.E.BYPASS.LTC128B.128 [R244+0x100], [R180.64], !P6 ;  /* 0x00100000b4f47fae */ /* 0x0003e2000f101d5c */
[----:B------:R-:W-:Y:S02]  /*1d9b0*/  @UP0 UIMAD.WIDE.U32 UR22, UR21, UR4, URZ ;  /* 0x00000004151602a5 */ /* 0x000fe4000f8e003f */
[C---:B------:R-:W-:Y:S02]  /*1d9c0*/  LEA R212, P0, R184.reuse, c[0x0][0x1f8], 0x1 ;  /* 0x00007e00b8d47a11 */ /* 0x040fe400078008ff */
[----:B------:R-:W-:Y:S01]  /*1d9d0*/  IADD3 R3, R185, UR15, RZ ;  /* 0x0000000fb9037c10 */ /* 0x000fe2000fffe0ff */
[----:B------:R-:W-:Y:S01]  /*1d9e0*/  @UP0 USHF.L.U32 UR18, UR22, 0x6, URZ ;  /* 0x0000000616120899 */ /* 0x000fe2000800063f */
[-C--:B------:R-:W-:Y:S01]  /*1d9f0*/  HMMA.16816.F32 R60, R216, R190.reuse, R60 ;  /* 0x000000bed83c723c */ /* 0x080fe2000000183c */
[----:B------:R-:W-:Y:S03]  /*1da00*/  @UP0 USHF.R.S32.HI UR15, URZ, 0x1f, UR21 ;  /* 0x0000001f3f0f0899 */ /* 0x000fe60008011415 */
[----:B------:R-:W-:Y:S01]  /*1da10*/  LEA.HI.X R213, R184, c[0x0][0x1fc], R3, 0x1, P0 ;  /* 0x00007f00b8d57a11 */ /* 0x000fe200000f0c03 */
[----:B------:R-:W-:Y:S03]  /*1da20*/  @UP0 UIMAD UR15, UR15, UR4, URZ ;  /* 0x000000040f0f02a4 */ /* 0x000fe6000f8e023f */
[----:B------:R-:W-:Y:S01]  /*1da30*/  HMMA.16816.F32 R64, R208, R190, R64 ;  /* 0x000000bed040723c */ /* 0x000fe20000001840 */
[----:B------:R2:W-:Y:S01]  /*1da40*/  LDGSTS.E.BYPASS.LTC128B.128 [R244+0x2100], [R212.64], !P4 ;  /* 0x02100000d4f47fae */ /* 0x0005e2000e101d5c */
[----:B------:R-:W-:Y:S04]  /*1da50*/  @UP0 UIMAD UR15, UR21, UR5, UR15 ;  /* 0x00000005150f02a4 */ /* 0x000fe8000f8e020f */
[----:B------:R-:W-:Y:S04]  /*1da60*/  @UP0 UIADD3 UR15, UR23, UR15, URZ ;  /* 0x0000000f170f0290 */ /* 0x000fe8000fffe03f */
[----:B------:R-:W-:Y:S02]  /*1da70*/  @UP0 USHF.L.U64.HI UR15, UR22, 0x6, UR15 ;  /* 0x00000006160f0899 */ /* 0x000fe4000801020f */
[----:B-1----:R-:W-:Y:S04]  /*1da80*/  IADD3 R180, P0, R180, UR6, RZ ;  /* 0x00000006b4b47c10 */ /* 0x002fe8000ff1e0ff */
[----:B------:R-:W-:Y:S02]  /*1da90*/  IADD3.X R181, R181, UR7, RZ, P0, !PT ;  /* 0x00000007b5b57c10 */ /* 0x000fe400087fe4ff */
[----:B------:R-:W-:Y:S03]  /*1daa0*/  IADD3 R184, P1, R180, UR6, RZ ;  /* 0x00000006b4b87c10 */ /* 0x000fe6000ff3e0ff */
[----:B------:R1:W-:Y:S01]  /*1dab0*/  LDGSTS.E.BYPASS.LTC128B.128 [R244+0x900], [R180.64], !P6 ;  /* 0x00900000b4f47fae */ /* 0x0003e2000f101d5c */
[----:B------:R-:W-:Y:S02]  /*1dac0*/  IADD3.X R185, R181, UR7, RZ, P1, !PT ;  /* 0x00000007b5b97c10 */ /* 0x000fe40008ffe4ff */
[----:B------:R-:W-:Y:S02]  /*1dad0*/  IADD3 R188, P1, R184, UR6, RZ ;  /* 0x00000006b8bc7c10 */ /* 0x000fe4000ff3e0ff */
[----:B--2---:R-:W-:Y:S03]  /*1dae0*/  IADD3 R212, P0, R180, UR11, RZ ;  /* 0x0000000bb4d47c10 */ /* 0x004fe6000ff1e0ff */
[----:B------:R1:W-:Y:S01]  /*1daf0*/  LDGSTS.E.BYPASS.LTC128B.128 [R244+0x2900], [R180.64+0x80], !P4 ;  /* 0x02900080b4f47fae */ /* 0x0003e2000e101d5c */
[----:B------:R-:W-:Y:S02]  /*1db00*/  IADD3.X R189, R185, UR7, RZ, P1, !PT ;  /* 0x00000007b9bd7c10 */ /* 0x000fe40008ffe4ff */
[----:B------:R-:W-:Y:S05]  /*1db10*/  IADD3.X R213, R181, UR14, RZ, P0, !PT ;  /* 0x0000000eb5d57c10 */ /* 0x000fea00087fe4ff */
[----:B------:R2:W-:Y:S08]  /*1db20*/  LDGSTS.E.BYPASS.LTC128B.128 [R244+0x1100], [R184.64], !P6 ;  /* 0x01100000b8f47fae */ /* 0x0005f0000f101d5c */
[----:B------:R3:W-:Y:S08]  /*1db30*/  LDGSTS.E.BYPASS.LTC128B.128 [R244+0x3100], [R212.64], !P4 ;  /* 0x03100000d4f47fae */ /* 0x0007f0000e101d5c */
[----:B------:R4:W-:Y:S01]  /*1db40*/  LDGSTS.E.BYPASS.LTC128B.128 [R244+0x1900], [R188.64], !P6 ;  /* 0x01900000bcf47fae */ /* 0x0009e2000f101d5c */
[----:B-1----:R-:W-:Y:S04]  /*1db50*/  IADD3 R180, P0, R184, UR11, RZ ;  /* 0x0000000bb8b47c10 */ /* 0x002fe8000ff1e0ff */
[----:B------:R-:W-:Y:S02]  /*1db60*/  IADD3.X R181, R185, UR14, RZ, P0, !PT ;  /* 0x0000000eb9b57c10 */ /* 0x000fe400087fe4ff */
[----:B------:R-:W-:Y:S03]  /*1db70*/  PLOP3.LUT P0, PT, PT, PT, UP0, 0x80, 0x0 ;  /* 0x000000000000781c */ /* 0x000fe60003f0f008 */
[----:B------:R1:W-:Y:S08]  /*1db80*/  LDGSTS.E.BYPASS.LTC128B.128 [R244+0x3900], [R180.64], !P4 ;  /* 0x03900000b4f47fae */ /* 0x0003f0000e101d5c */
[----:B---3--:R-:W-:Y:S08]  /*1db90*/  LDSM.16.M88.4 R212, [R232+0x8100] ;  /* 0x00810000e8d4783b */ /* 0x008ff00000000200 */
[----:B------:R-:W3:Y:S08]  /*1dba0*/  LDSM.16.M88.4 R216, [R230+0x4100] ;  /* 0x00410000e6d8783b */ /* 0x000ef00000000200 */
[----:B------:R-:W1:Y:S08]  /*1dbb0*/  LDSM.16.M88.4 R220, [R232+0xa100] ;  /* 0x00a10000e8dc783b */ /* 0x000e700000000200 */
[----:B----4-:R-:W4:Y:S08]  /*1dbc0*/  LDSM.16.M88.4 R188, [R230+0x4900] ;  /* 0x00490000e6bc783b */ /* 0x010f300000000200 */
[----:B------:R-:W0:Y:S08]  /*1dbd0*/  LDGDEPBAR ;  /* 0x00000000000079af */ /* 0x000e300000000000 */
[----:B------:R-:W2:Y:S01]  /*1dbe0*/  LDSM.16.M88.4 R208, [R230+0x5100] ;  /* 0x00510000e6d0783b */ /* 0x000ea20000000200 */
[-C--:B---3--:R-:W-:Y:S08]  /*1dbf0*/  HMMA.16816.F32 R4, R212, R216.reuse, R4 ;  /* 0x000000d8d404723c */ /* 0x088ff00000001804 */
[C---:B-1----:R-:W-:Y:S08]  /*1dc00*/  HMMA.16816.F32 R8, R220.reuse, R216, R8 ;  /* 0x000000d8dc08723c */ /* 0x042ff00000001808 */
[-C--:B------:R-:W-:Y:S08]  /*1dc10*/  HMMA.16816.F32 R12, R220, R218.reuse, R12 ;  /* 0x000000dadc0c723c */ /* 0x080ff0000000180c */
[C---:B------:R-:W-:Y:S01]  /*1dc20*/  HMMA.16816.F32 R16, R212.reuse, R218, R16 ;  /* 0x000000dad410723c */ /* 0x040fe20000001810 */
[----:B------:R-:W1:Y:S07]  /*1dc30*/  LDSM.16.M88.4 R216, [R230+0x5900] ;  /* 0x00590000e6d8783b */ /* 0x000e6e0000000200 */
[-C--:B----4-:R-:W-:Y:S08]  /*1dc40*/  HMMA.16816.F32 R20, R212, R188.reuse, R20 ;  /* 0x000000bcd414723c */ /* 0x090ff00000001814 */
        /* <DEDUP_REMOVED lines=8> */
[----:B------:R-:W2:Y:S07]  /*1dcd0*/  LDSM.16.M88.4 R208, [R229] ;  /* 0x00000000e5d0783b */ /* 0x000eae0000000200 */
[-C--:B-1----:R-:W-:Y:S08]  /*1dce0*/  HMMA.16816.F32 R52, R212, R216.reuse, R52 ;  /* 0x000000d8d434723c */ /* 0x082ff00000001834 */
[C---:B------:R-:W-:Y:S08]  /*1dcf0*/  HMMA.16816.F32 R56, R220.reuse, R216, R56 ;  /* 0x000000d8dc38723c */ /* 0x040ff00000001838 */
[-C--:B------:R-:W-:Y:S01]  /*1dd00*/  HMMA.16816.F32 R60, R220, R218.reuse, R60 ;  /* 0x000000dadc3c723c */ /* 0x080fe2000000183c */
[----:B------:R-:W1:Y:S07]  /*1dd10*/  LDSM.16.M88.4 R220, [R234+0xa100] ;  /* 0x00a10000eadc783b */ /* 0x000e6e0000000200 */
[----:B------:R-:W-:Y:S01]  /*1dd20*/  HMMA.16816.F32 R64, R212, R218, R64 ;  /* 0x000000dad440723c */ /* 0x000fe20000001840 */
[----:B------:R-:W3:Y:S07]  /*1dd30*/  LDSM.16.M88.4 R212, [R229+0x800] ;  /* 0x00080000e5d4783b */ /* 0x000eee0000000200 */
[-C--:B--2---:R-:W-:Y:S01]  /*1dd40*/  HMMA.16816.F32 R4, R188, R208.reuse, R4 ;  /* 0x000000d0bc04723c */ /* 0x084fe20000001804 */
[----:B------:R-:W-:Y:S07]  /*1dd50*/  LDSM.16.M88.4 R216, [R229+0x1800] ;  /* 0x00180000e5d8783b */ /* 0x000fee0000000200 */
[C---:B-1----:R-:W-:Y:S08]  /*1dd60*/  HMMA.16816.F32 R8, R220.reuse, R208, R8 ;  /* 0x000000d0dc08723c */ /* 0x042ff00000001808 */
        /* <DEDUP_REMOVED lines=108> */
[----:B------:R-:W-:Y:S01]  /*1e430*/  FMNMX.FTZ R3, R17, R3, !PT ;  /* 0x0000000311037209 */ /* 0x000fe20007810000 */
[----:B------:R-:W4:Y:S01]  /*1e440*/  LDL R209, [R1+0x18] ;  /* 0x0000180001d17983 */ /* 0x000f220000100800 */
[-C--:B-1----:R-:W-:Y:S04]  /*1e450*/  HMMA.16816.F32 R36, R188, R216.reuse, R36 ;  /* 0x000000d8bc24723c */ /* 0x082fe80000001824 */
[----:B------:R-:W-:Y:S02]  /*1e460*/  FMNMX.FTZ R3, R20, R3, !PT ;  /* 0x0000000314037209 */ /* 0x000fe40007810000 */
[----:B------:R-:W-:Y:S02]  /*1e470*/  FMNMX.FTZ R180, R18, R180, !PT ;  /* 0x000000b412b47209 */ /* 0x000fe40007810000 */
[C---:B------:R-:W-:Y:S01]  /*1e480*/  HMMA.16816.F32 R40, R220.reuse, R216, R40 ;  /* 0x000000d8dc28723c */ /* 0x040fe20000001828 */
[----:B------:R-:W3:Y:S03]  /*1e490*/  LDL.64 R216, [R1+0x48] ;  /* 0x0000480001d87983 */ /* 0x000ee60000100a00 */
        /* <DEDUP_REMOVED lines=8> */
[-C--:B--2---:R-:W-:Y:S04]  /*1e520*/  HMMA.16816.F32 R52, R188, R212.reuse, R52 ;  /* 0x000000d4bc34723c */ /* 0x084fe80000001834 */
        /* <DEDUP_REMOVED lines=39> */
[----:B------:R-:W2:Y:S01]  /*1e7a0*/  SHFL.BFLY PT, R185, R180, 0x2, 0x1f ;  /* 0x0c401f00b4b97f89 */ /* 0x000ea200000e0000 */
[----:B------:R-:W-:Y:S02]  /*1e7b0*/  FMNMX.FTZ R181, R26, R181, !PT ;  /* 0x000000b51ab57209 */ /* 0x000fe40007810000 */
[----:B-1----:R-:W-:Y:S02]  /*1e7c0*/  FMNMX.FTZ R186, R186, R184, !PT ;  /* 0x000000b8baba7209 */ /* 0x002fe40007810000 */
[----:B------:R-:W-:Y:S03]  /*1e7d0*/  FMNMX.FTZ R181, R27, R181, !PT ;  /* 0x000000b51bb57209 */ /* 0x000fe60007810000 */
[----:B------:R-:W1:Y:S01]  /*1e7e0*/  SHFL.BFLY PT, R188, R186, 0x1, 0x1f ;  /* 0x0c201f00babc7f89 */ /* 0x000e6200000e0000 */
[----:B--2---:R-:W-:Y:S07]  /*1e7f0*/  FMNMX.FTZ R3, R3, R182, !PT ;  /* 0x000000b603037209 */ /* 0x004fee0007810000 */
[----:B------:R-:W2:Y:S01]  /*1e800*/  SHFL.BFLY PT, R182, R3, 0x1, 0x1f ;  /* 0x0c201f0003b67f89 */ /* 0x000ea200000e0000 */
[----:B------:R-:W-:Y:S02]  /*1e810*/  FMNMX.FTZ R184, R180, R185, !PT ;  /* 0x000000b9b4b87209 */ /* 0x000fe40007810000 */
[----:B------:R-:W-:Y:S05]  /*1e820*/  FMNMX.FTZ R180, R30, R181, !PT ;  /* 0x000000b51eb47209 */ /* 0x000fea0007810000 */
[----:B------:R-:W2:Y:S01]  /*1e830*/  SHFL.BFLY PT, R181, R184, 0x1, 0x1f ;  /* 0x0c201f00b8b57f89 */ /* 0x000ea200000e0000 */
[----:B------:R-:W-:Y:S02]  /*1e840*/  FMNMX.FTZ R180, R31, R180, !PT ;  /* 0x000000b41fb47209 */ /* 0x000fe40007810000 */
[----:B-1----:R-:W-:Y:S02]  /*1e850*/  FMNMX.FTZ R186, R186, R188, !PT ;  /* 0x000000bcbaba7209 */ /* 0x002fe40007810000 */
[----:B------:R-:W-:Y:S03]  /*1e860*/  FMNMX.FTZ R180, R42, R180, !PT ;  /* 0x000000b42ab47209 */ /* 0x000fe60007810000 */
[C---:B------:R-:W-:Y:S01]  /*1e870*/  FADD.FTZ R0, -R186.reuse, R0 ;  /* 0x00000000ba007221 */ /* 0x040fe20000010100 */
[----:B------:R-:W-:Y:S01]  /*1e880*/  FMNMX.FTZ R180, R43, R180, !PT ;  /* 0x000000b42bb47209 */ /* 0x000fe20007810000 */
[----:B------:R-:W-:Y:S02]  /*1e890*/  FMUL.FTZ R214, R186, c[0x0][0x2d0] ;  /* 0x0000b400bad67a20 */ /* 0x000fe40000410000 */
[----:B------:R-:W-:Y:S01]  /*1e8a0*/  FMUL.FTZ R0, R0, c[0x0][0x2d0] ;  /* 0x0000b40000007a20 */ /* 0x000fe20000410000 */
[----:B------:R-:W-:Y:S01]  /*1e8b0*/  FMNMX.FTZ R180, R46, R180, !PT ;  /* 0x000000b42eb47209 */ /* 0x000fe20007810000 */
[--C-:B------:R-:W-:Y:S01]  /*1e8c0*/  FFMA.FTZ R4, R4, c[0x0][0x2d0], -R214.reuse ;  /* 0x0000b40004047a23 */ /* 0x100fe200000108d6 */
[----:B--2---:R-:W-:Y:S01]  /*1e8d0*/  FMNMX.FTZ R185, R3, R182, !PT ;  /* 0x000000b603b97209 */ /* 0x004fe20007810000 */
[--C-:B------:R-:W-:Y:S01]  /*1e8e0*/  FFMA.FTZ R5, R5, c[0x0][0x2d0], -R214.reuse ;  /* 0x0000b40005057a23 */ /* 0x100fe200000108d6 */
[----:B------:R-:W-:Y:S01]  /*1e8f0*/  FMNMX.FTZ R3, R47, R180, !PT ;  /* 0x000000b42f037209 */ /* 0x000fe20007810000 */
[----:B------:R-:W-:Y:S01]  /*1e900*/  MUFU.EX2 R245, R4 ;  /* 0x0000000400f57308 */ /* 0x000fe20000000800 */
[--C-:B------:R-:W-:Y:S02]  /*1e910*/  FFMA.FTZ R16, R16, c[0x0][0x2d0], -R214.reuse ;  /* 0x0000b40010107a23 */ /* 0x100fe400000108d6 */
[----:B------:R-:W-:Y:S01]  /*1e920*/  FMNMX.FTZ R3, R58, R3, !PT ;  /* 0x000000033a037209 */ /* 0x000fe20007810000 */
[----:B------:R-:W-:Y:S01]  /*1e930*/  FMUL.FTZ R213, R185, c[0x0][0x2d0] ;  /* 0x0000b400b9d57a20 */ /* 0x000fe20000410000 */
[----:B------:R-:W-:Y:S01]  /*1e940*/  FMNMX.FTZ R184, R184, R181, !PT ;  /* 0x000000b5b8b87209 */ /* 0x000fe20007810000 */
[----:B------:R-:W-:Y:S02]  /*1e950*/  FFMA.FTZ R17, R17, c[0x0][0x2d0], -R214 ;  /* 0x0000b40011117a23 */ /* 0x000fe400000108d6 */
[--C-:B------:R-:W-:Y:S02]  /*1e960*/  FFMA.FTZ R6, R6, c[0x0][0x2d0], -R213.reuse ;  /* 0x0000b40006067a23 */ /* 0x100fe400000108d5 */
[----:B------:R1:W2:Y:S01]  /*1e970*/  MUFU.EX2 R180, R0 ;  /* 0x0000000000b47308 */ /* 0x0002a20000000800 */
[--C-:B------:R-:W-:Y:S02]  /*1e980*/  FFMA.FTZ R7, R7, c[0x0][0x2d0], -R213.reuse ;  /* 0x0000b40007077a23 */ /* 0x100fe400000108d5 */
[----:B------:R-:W-:Y:S02]  /*1e990*/  FMUL.FTZ R212, R184, c[0x0][0x2d0] ;  /* 0x0000b400b8d47a20 */ /* 0x000fe40000410000 */
[--C-:B------:R-:W-:Y:S02]  /*1e9a0*/  FFMA.FTZ R18, R18, c[0x0][0x2d0], -R213.reuse ;  /* 0x0000b40012127a23 */ /* 0x100fe400000108d5 */
[--C-:B------:R-:W-:Y:S02]  /*1e9b0*/  FFMA.FTZ R8, R8, c[0x0][0x2d0], -R212.reuse ;  /* 0x0000b40008087a23 */ /* 0x100fe400000108d4 */
[----:B------:R-:W-:Y:S01]  /*1e9c0*/  FFMA.FTZ R12, R12, c[0x0][0x2d0], -R212 ;  /* 0x0000b4000c0c7a23 */ /* 0x000fe200000108d4 */
[----:B------:R-:W-:Y:S01]  /*1e9d0*/  MUFU.EX2 R246, R6 ;  /* 0x0000000600f67308 */ /* 0x000fe20000000800 */
[--C-:B------:R-:W-:Y:S02]  /*1e9e0*/  FFMA.FTZ R19, R19, c[0x0][0x2d0], -R213.reuse ;  /* 0x0000b40013137a23 */ /* 0x100fe400000108d5 */
[--C-:B------:R-:W-:Y:S02]  /*1e9f0*/  FFMA.FTZ R32, R32, c[0x0][0x2d0], -R214.reuse ;  /* 0x0000b40020207a23 */ /* 0x100fe400000108d6 */
[----:B------:R-:W-:Y:S02]  /*1ea00*/  FFMA.FTZ R33, R33, c[0x0][0x2d0], -R214 ;  /* 0x0000b40021217a23 */ /* 0x000fe400000108d6 */
[--C-:B------:R-:W-:Y:S02]  /*1ea10*/  FFMA.FTZ R34, R34, c[0x0][0x2d0], -R213.reuse ;  /* 0x0000b40022227a23 */ /* 0x100fe400000108d5 */
[--C-:B------:R-:W-:Y:S01]  /*1ea20*/  FFMA.FTZ R35, R35, c[0x0][0x2d0], -R213.reuse ;  /* 0x0000b40023237a23 */ /* 0x100fe200000108d5 */
[----:B------:R-:W2:Y:S01]  /*1ea30*/  MUFU.EX2 R223, R5 ;  /* 0x0000000500df7308 */ /* 0x000ea20000000800 */
[----:B------:R-:W-:Y:S02]  /*1ea40*/  FFMA.FTZ R28, R28, c[0x0][0x2d0], -R212 ;  /* 0x0000b4001c1c7a23 */ /* 0x000fe400000108d4 */
[----:B------:R-:W-:Y:S02]  /*1ea50*/  FFMA.FTZ R23, R23, c[0x0][0x2d0], -R213 ;  /* 0x0000b40017177a23 */ /* 0x000fe400000108d5 */
[----:B-1----:R-:W-:Y:S01]  /*1ea60*/  FADD.FTZ R0, -R185, R2 ;  /* 0x00000002b9007221 */ /* 0x002fe20000010100 */
[----:B------:R-:W-:Y:S01]  /*1ea70*/  FMNMX.FTZ R2, R59, R3, !PT ;  /* 0x000000033b027209 */ /* 0x000fe20007810000 */
[----:B--2---:R-:W-:Y:S02]  /*1ea80*/  FMUL.FTZ R132, R180, R132 ;  /* 0x00000084b4847220 */ /* 0x004fe40000410000 */
[----:B------:R-:W-:Y:S01]  /*1ea90*/  FMUL.FTZ R3, R0, c[0x0][0x2d0] ;  /* 0x0000b40000037a20 */ /* 0x000fe20000410000 */
[----:B------:R-:W-:Y:S01]  /*1eaa0*/  FMNMX.FTZ R0, R62, R2, !PT ;  /* 0x000000023e007209 */ /* 0x000fe20007810000 */
[----:B------:R-:W-:Y:S01]  /*1eab0*/  FADD.FTZ R2, -R184, R183 ;  /* 0x000000b7b8027221 */ /* 0x000fe20000010100 */
[----:B------:R-:W1:Y:S01]  /*1eac0*/  MUFU.EX2 R251, R7 ;  /* 0x0000000700fb7308 */ /* 0x000e620000000800 */
[C---:B------:R-:W-:Y:S01]  /*1ead0*/  FMUL.FTZ R133, R180.reuse, R133 ;  /* 0x00000085b4857220 */ /* 0x040fe20000410000 */
[----:B------:R-:W-:Y:S01]  /*1eae0*/  FMNMX.FTZ R0, R63, R0, !PT ;  /* 0x000000003f007209 */ /* 0x000fe20007810000 */
[C---:B------:R-:W-:Y:S02]  /*1eaf0*/  FMUL.FTZ R144, R180.reuse, R144 ;  /* 0x00000090b4907220 */ /* 0x040fe40000410000 */
[C---:B------:R-:W-:Y:S02]  /*1eb00*/  FMUL.FTZ R145, R180.reuse, R145 ;  /* 0x00000091b4917220 */ /* 0x040fe40000410000 */
[C---:B------:R-:W-:Y:S02]  /*1eb10*/  FMUL.FTZ R148, R180.reuse, R148 ;  /* 0x00000094b4947220 */ /* 0x040fe40000410000 */
[C---:B------:R-:W-:Y:S01]  /*1eb20*/  FMUL.FTZ R149, R180.reuse, R149 ;  /* 0x00000095b4957220 */ /* 0x040fe20000410000 */
[----:B------:R2:W2:Y:S01]  /*1eb30*/  MUFU.EX2 R181, R3 ;  /* 0x0000000300b57308 */ /* 0x0004a20000000800 */
[C---:B------:R-:W-:Y:S01]  /*1eb40*/  FMUL.FTZ R160, R180.reuse, R160 ;  /* 0x000000a0b4a07220 */ /* 0x040fe20000410000 */
[----:B------:R-:W-:Y:S01]  /*1eb50*/  F2FP.PACK_AB R188, R223, R245 ;  /* 0x000000f5dfbc723e */ /* 0x000fe200000000ff */
[C---:B------:R-:W-:Y:S02]  /*1eb60*/  FMUL.FTZ R161, R180.reuse, R161 ;  /* 0x000000a1b4a17220 */ /* 0x040fe40000410000 */
[C---:B------:R-:W-:Y:S02]  /*1eb70*/  FMUL.FTZ R164, R180.reuse, R164 ;  /* 0x000000a4b4a47220 */ /* 0x040fe40000410000 */
[C---:B------:R-:W-:Y:S02]  /*1eb80*/  FMUL.FTZ R165, R180.reuse, R165 ;  /* 0x000000a5b4a57220 */ /* 0x040fe40000410000 */
[C---:B------:R-:W-:Y:S01]  /*1eb90*/  FMUL.FTZ R176, R180.reuse, R176 ;  /* 0x000000b0b4b07220 */ /* 0x040fe20000410000 */
[----:B------:R-:W-:Y:S01]  /*1eba0*/  MUFU.EX2 R250, R16 ;  /* 0x0000001000fa7308 */ /* 0x000fe20000000800 */
[C---:B------:R-:W-:Y:S02]  /*1ebb0*/  FMUL.FTZ R177, R180.reuse, R177 ;  /* 0x000000b1b4b17220 */ /* 0x040fe40000410000 */
[C---:B------:R-:W-:Y:S01]  /*1ebc0*/  FMUL.FTZ R68, R180.reuse, R68 ;  /* 0x00000044b4447220 */ /* 0x040fe20000410000 */
[----:B-1----:R-:W-:Y:S01]  /*1ebd0*/  F2FP.PACK_AB R189, R251, R246 ;  /* 0x000000f6fbbd723e */ /* 0x002fe200000000ff */
[C---:B------:R-:W-:Y:S02]  /*1ebe0*/  FMUL.FTZ R69, R180.reuse, R69 ;  /* 0x00000045b4457220 */ /* 0x040fe40000410000 */
[C---:B------:R-:W-:Y:S02]  /*1ebf0*/  FMUL.FTZ R80, R180.reuse, R80 ;  /* 0x00000050b4507220 */ /* 0x040fe40000410000 */
[C---:B------:R-:W-:Y:S01]  /*1ec00*/  FMUL.FTZ R81, R180.reuse, R81 ;  /* 0x00000051b4517220 */ /* 0x040fe20000410000 */
[----:B------:R-:W1:Y:S01]  /*1ec10*/  MUFU.EX2 R248, R17 ;  /* 0x0000001100f87308 */ /* 0x000e620000000800 */
[C---:B------:R-:W-:Y:S02]  /*1ec20*/  FMUL.FTZ R84, R180.reuse, R84 ;  /* 0x00000054b4547220 */ /* 0x040fe40000410000 */
[----:B------:R-:W-:Y:S02]  /*1ec30*/  FMUL.FTZ R85, R180, R85 ;  /* 0x00000055b4557220 */ /* 0x000fe40000410000 */
[----:B--2---:R-:W-:Y:S02]  /*1ec40*/  FMUL.FTZ R3, R2, c[0x0][0x2d0] ;  /* 0x0000b40002037a20 */ /* 0x004fe40000410000 */
[----:B------:R-:W2:Y:S01]  /*1ec50*/  SHFL.BFLY PT, R2, R0, 0x2, 0x1f ;  /* 0x0c401f0000027f89 */ /* 0x000ea200000e0000 */
[C---:B------:R-:W-:Y:S02]  /*1ec60*/  FMUL.FTZ R134, R181.reuse, R134 ;  /* 0x00000086b5867220 */ /* 0x040fe40000410000 */
[----:B------:R2:W-:Y:S01]  /*1ec70*/  MUFU.EX2 R249, R18 ;  /* 0x0000001200f97308 */ /* 0x0005e20000000800 */
[C---:B------:R-:W-:Y:S02]  /*1ec80*/  FMUL.FTZ R135, R181.reuse, R135 ;  /* 0x00000087b5877220 */ /* 0x040fe40000410000 */
[C---:B------:R-:W-:Y:S02]  /*1ec90*/  FMUL.FTZ R146, R181.reuse, R146 ;  /* 0x00000092b5927220 */ /* 0x040fe40000410000 */
[C---:B------:R-:W-:Y:S02]  /*1eca0*/  FMUL.FTZ R147, R181.reuse, R147 ;  /* 0x00000093b5937220 */ /* 0x040fe40000410000 */
[C---:B------:R-:W-:Y:S02]  /*1ecb0*/  FMUL.FTZ R150, R181.reuse, R150 ;  /* 0x00000096b5967220 */ /* 0x040fe40000410000 */
[C---:B------:R-:W-:Y:S01]  /*1ecc0*/  FMUL.FTZ R151, R181.reuse, R151 ;  /* 0x00000097b5977220 */ /* 0x040fe20000410000 */
[----:B------:R-:W2:Y:S01]  /*1ecd0*/  MUFU.EX2 R3, R3 ;  /* 0x0000000300037308 */ /* 0x000ea20000000800 */
[C---:B------:R-:W-:Y:S02]  /*1ece0*/  FMUL.FTZ R162, R181.reuse, R162 ;  /* 0x000000a2b5a27220 */ /* 0x040fe40000410000 */
[C---:B------:R-:W-:Y:S01]  /*1ecf0*/  FMUL.FTZ R163, R181.reuse, R163 ;  /* 0x000000a3b5a37220 */ /* 0x040fe20000410000 */
[----:B-1----:R-:W-:Y:S01]  /*1ed00*/  F2FP.PACK_AB R190, R248, R250 ;  /* 0x000000faf8be723e */ /* 0x002fe200000000ff */
[----:B------:R-:W-:Y:S02]  /*1ed10*/  FMUL.FTZ R17, R180, R205 ;  /* 0x000000cdb4117220 */ /* 0x000fe40000410000 */
[C---:B------:R-:W-:Y:S02]  /*1ed20*/  FMUL.FTZ R166, R181.reuse, R166 ;  /* 0x000000a6b5a67220 */ /* 0x040fe40000410000 */
[C---:B------:R-:W-:Y:S01]  /*1ed30*/  FMUL.FTZ R167, R181.reuse, R167 ;  /* 0x000000a7b5a77220 */ /* 0x040fe20000410000 */
[----:B------:R-:W1:Y:S01]  /*1ed40*/  MUFU.EX2 R247, R19 ;  /* 0x0000001300f77308 */ /* 0x000e620000000800 */
[----:B--2---:R-:W-:Y:S01]  /*1ed50*/  FMNMX.FTZ R0, R0, R2, !PT ;  /* 0x0000000200007209 */ /* 0x004fe20007810000 */
[C---:B------:R-:W-:Y:S02]  /*1ed60*/  FMUL.FTZ R178, R181.reuse, R178 ;  /* 0x000000b2b5b27220 */ /* 0x040fe40000410000 */
[C---:B------:R-:W-:Y:S02]  /*1ed70*/  FMUL.FTZ R18, R181.reuse, R206 ;  /* 0x000000ceb5127220 */ /* 0x040fe40000410000 */
[----:B------:R-:W2:Y:S01]  /*1ed80*/  SHFL.BFLY PT, R2, R0, 0x1, 0x1f ;  /* 0x0c201f0000027f89 */ /* 0x000ea200000e0000 */
[C---:B------:R-:W-:Y:S02]  /*1ed90*/  FMUL.FTZ R179, R181.reuse, R179 ;  /* 0x000000b3b5b37220 */ /* 0x040fe40000410000 */
[C---:B------:R-:W-:Y:S01]  /*1eda0*/  FMUL.FTZ R70, R181.reuse, R70 ;  /* 0x00000046b5467220 */ /* 0x040fe20000410000 */
[----:B------:R-:W-:Y:S01]  /*1edb0*/  MUFU.EX2 R221, R32 ;  /* 0x0000002000dd7308 */ /* 0x000fe20000000800 */
[C---:B------:R-:W-:Y:S02]  /*1edc0*/  FMUL.FTZ R71, R181.reuse, R71 ;  /* 0x00000047b5477220 */ /* 0x040fe40000410000 */
[----:B------:R-:W-:Y:S02]  /*1edd0*/  FMUL.FTZ R82, R181, R82 ;  /* 0x00000052b5527220 */ /* 0x000fe40000410000 */
[C---:B------:R-:W-:Y:S02]  /*1ede0*/  FMUL.FTZ R136, R3.reuse, R136 ;  /* 0x0000008803887220 */ /* 0x040fe40000410000 */
[C---:B------:R-:W-:Y:S02]  /*1edf0*/  FMUL.FTZ R137, R3.reuse, R137 ;  /* 0x0000008903897220 */ /* 0x040fe40000410000 */
[C---:B------:R-:W-:Y:S01]  /*1ee00*/  FMUL.FTZ R140, R3.reuse, R140 ;  /* 0x0000008c038c7220 */ /* 0x040fe20000410000 */
[----:B------:R-:W-:Y:S01]  /*1ee10*/  MUFU.EX2 R222, R34 ;  /* 0x0000002200de7308 */ /* 0x000fe20000000800 */
[C---:B------:R-:W-:Y:S02]  /*1ee20*/  FMUL.FTZ R141, R3.reuse, R141 ;  /* 0x0000008d038d7220 */ /* 0x040fe40000410000 */
[----:B------:R-:W-:Y:S01]  /*1ee30*/  FMUL.FTZ R152, R3, R152 ;  /* 0x0000009803987220 */ /* 0x000fe20000410000 */
[----:B-1----:R-:W-:Y:S01]  /*1ee40*/  F2FP.PACK_AB R191, R247, R249 ;  /* 0x000000f9f7bf723e */ /* 0x002fe200000000ff */
[----:B------:R-:W-:Y:S01]  /*1ee50*/  FMUL.FTZ R19, R181, R207 ;  /* 0x000000cfb5137220 */ /* 0x000fe20000410000 */
[----:B------:R-:W-:Y:S01]  /*1ee60*/  MOV R207, R250 ;  /* 0x000000fa00cf7202 */ /* 0x000fe20000000f00 */
[C---:B------:R-:W-:Y:S02]  /*1ee70*/  FMUL.FTZ R153, R3.reuse, R153 ;  /* 0x0000009903997220 */ /* 0x040fe40000410000 */
[C---:B------:R-:W-:Y:S01]  /*1ee80*/  FMUL.FTZ R156, R3.reuse, R156 ;  /* 0x0000009c039c7220 */ /* 0x040fe20000410000 */
[----:B--2---:R-:W-:Y:S01]  /*1ee90*/  FMNMX.FTZ R182, R0, R2, !PT ;  /* 0x0000000200b67209 */ /* 0x004fe20007810000 */
[C---:B------:R-:W-:Y:S01]  /*1eea0*/  FMUL.FTZ R157, R3.reuse, R157 ;  /* 0x0000009d039d7220 */ /* 0x040fe20000410000 */
[----:B------:R-:W-:Y:S01]  /*1eeb0*/  @P0 IADD3 R2, P2, R252, UR18, RZ ;  /* 0x00000012fc020c10 */ /* 0x000fe2000ff5e0ff */
[----:B------:R-:W-:Y:S01]  /*1eec0*/  FMUL.FTZ R168, R3, R168 ;  /* 0x000000a803a87220 */ /* 0x000fe20000410000 */
[----:B------:R1:W-:Y:S01]  /*1eed0*/  MUFU.EX2 R252, R8 ;  /* 0x0000000800fc7308 */ /* 0x0003e20000000800 */
[----:B------:R-:W-:Y:S01]  /*1eee0*/  FADD.FTZ R0, -R182, R187 ;  /* 0x000000bbb6007221 */ /* 0x000fe20000010100 */
[----:B----4-:R-:W-:Y:S01]  /*1eef0*/  @P0 IADD3.X R16, R209, UR15, RZ, P2, !PT ;  /* 0x0000000fd1100c10 */ /* 0x010fe200097fe4ff */
[C---:B------:R-:W-:Y:S02]  /*1ef00*/  FMUL.FTZ R169, R3.reuse, R169 ;  /* 0x000000a903a97220 */ /* 0x040fe40000410000 */
[----:B------:R-:W-:Y:S01]  /*1ef10*/  FMUL.FTZ R0, R0, c[0x0][0x2d0] ;  /* 0x0000b40000007a20 */ /* 0x000fe20000410000 */
[----:B---3--:R-:W-:Y:S01]  /*1ef20*/  @P0 IADD3 R4, P1, R216, UR18, RZ ;  /* 0x00000012d8040c10 */ /* 0x008fe2000ff3e0ff */
[C---:B------:R-:W-:Y:S02]  /*1ef30*/  FMUL.FTZ R172, R3.reuse, R172 ;  /* 0x000000ac03ac7220 */ /* 0x040fe40000410000 */
[----:B------:R-:W-:Y:S01]  /*1ef40*/  FMUL.FTZ R173, R3, R173 ;  /* 0x000000ad03ad7220 */ /* 0x000fe20000410000 */
[----:B------:R-:W-:Y:S01]  /*1ef50*/  @P0 IADD3.X R5, R211, UR15, RZ, P1, !PT ;  /* 0x0000000fd3050c10 */ /* 0x000fe20008ffe4ff */
[----:B------:R-:W-:Y:S01]  /*1ef60*/  MUFU.EX2 R187, R12 ;  /* 0x0000000c00bb7308 */ /* 0x000fe20000000800 */
[C---:B------:R-:W-:Y:S01]  /*1ef70*/  @P0 LEA R6, P3, R4.reuse, c[0x0][0x1c8], 0x1 ;  /* 0x0000720004060a11 */ /* 0x040fe200078608ff */
[C---:B------:R-:W-:Y:S02]  /*1ef80*/  FMUL.FTZ R72, R3.reuse, R72 ;  /* 0x0000004803487220 */ /* 0x040fe40000410000 */
[----:B------:R-:W-:Y:S01]  /*1ef90*/  FMUL.FTZ R73, R3, R73 ;  /* 0x0000004903497220 */ /* 0x000fe20000410000 */
[----:B------:R-:W-:Y:S01]  /*1efa0*/  @P0 LEA.HI.X R7, R4, c[0x0][0x1cc], R5, 0x1, P3 ;  /* 0x0000730004070a11 */ /* 0x000fe200018f0c05 */
[----:B------:R-:W-:Y:S01]  /*1efb0*/  FFMA.FTZ R5, R9, c[0x0][0x2d0], -R212 ;  /* 0x0000b40009057a23 */ /* 0x000fe200000108d4 */
[----:B------:R-:W-:Y:S01]  /*1efc0*/  @P0 IADD3 R4, P2, R6, UR9, RZ ;  /* 0x0000000906040c10 */ /* 0x000fe2000ff5e0ff */
[C---:B------:R-:W-:Y:S02]  /*1efd0*/  FMUL.FTZ R76, R3.reuse, R76 ;  /* 0x0000004c034c7220 */ /* 0x040fe40000410000 */
[----:B------:R2:W3:Y:S01]  /*1efe0*/  MUFU.EX2 R219, R5 ;  /* 0x0000000500db7308 */ /* 0x0004e20000000800 */
[----:B------:R4:W-:Y:S01]  /*1eff0*/  @P0 LDGSTS.E.BYPASS.LTC128B.128 [R244+0x4100], [R6.64], !P6 ;  /* 0x0410000006f40fae */ /* 0x0009e2000f101d5c */
[----:B------:R-:W-:Y:S01]  /*1f000*/  FMUL.FTZ R77, R3, R77 ;  /* 0x0000004d034d7220 */ /* 0x000fe20000410000 */
[C---:B-1----:R-:W-:Y:S01]  /*1f010*/  @P0 LEA R8, P1, R2.reuse, c[0x0][0x1c8], 0x1 ;  /* 0x0000720002080a11 */ /* 0x042fe200078208ff */
[C---:B------:R-:W-:Y:S02]  /*1f020*/  FMUL.FTZ R83, R181.reuse, R83 ;  /* 0x00000053b5537220 */ /* 0x040fe40000410000 */
[----:B------:R-:W-:Y:S01]  /*1f030*/  FMUL.FTZ R86, R181, R86 ;  /* 0x00000056b5567220 */ /* 0x000fe20000410000 */
[----:B------:R-:W-:Y:S01]  /*1f040*/  @P0 LEA.HI.X R9, R2, c[0x0][0x1cc], R16, 0x1, P1 ;  /* 0x0000730002090a11 */ /* 0x000fe200008f0c10 */
[----:B------:R-:W-:Y:S02]  /*1f050*/  FFMA.FTZ R2, R13, c[0x0][0x2d0], -R212 ;  /* 0x0000b4000d027a23 */ /* 0x000fe400000108d4 */
[----:B------:R-:W1:Y:S01]  /*1f060*/  MUFU.EX2 R0, R0 ;  /* 0x0000000000007308 */ /* 0x000e620000000800 */
[C---:B------:R-:W-:Y:S01]  /*1f070*/  FMUL.FTZ R16, R180.reuse, R204 ;  /* 0x000000ccb4107220 */ /* 0x040fe20000410000 */
[----:B------:R1:W-:Y:S01]  /*1f080*/  @P0 LDGSTS.E.BYPASS.LTC128B.128 [R244+0x6100], [R8.64], !P4 ;  /* 0x0610000008f40fae */ /* 0x0003e2000e101d5c */
[----:B------:R-:W-:Y:S02]  /*1f090*/  FMUL.FTZ R87, R181, R87 ;  /* 0x00000057b5577220 */ /* 0x000fe40000410000 */
[C---:B------:R-:W-:Y:S02]  /*1f0a0*/  FMUL.FTZ R88, R3.reuse, R88 ;  /* 0x0000005803587220 */ /* 0x040fe40000410000 */
[C---:B------:R-:W-:Y:S02]  /*1f0b0*/  FMUL.FTZ R89, R3.reuse, R89 ;  /* 0x0000005903597220 */ /* 0x040fe40000410000 */
[C---:B------:R-:W-:Y:S01]  /*1f0c0*/  FMUL.FTZ R92, R3.reuse, R92 ;  /* 0x0000005c035c7220 */ /* 0x040fe20000410000 */
[----:B------:R1:W1:Y:S01]  /*1f0d0*/  MUFU.EX2 R183, R2 ;  /* 0x0000000200b77308 */ /* 0x0002620000000800 */
[----:B------:R-:W-:Y:S02]  /*1f0e0*/  FMUL.FTZ R93, R3, R93 ;  /* 0x0000005d035d7220 */ /* 0x000fe40000410000 */
[C---:B------:R-:W-:Y:S01]  /*1f0f0*/  FMUL.FTZ R96, R180.reuse, R96 ;  /* 0x00000060b4607220 */ /* 0x040fe20000410000 */
[----:B--2---:R-:W-:Y:S01]  /*1f100*/  @P0 IADD3.X R5, R7, UR8, RZ, P2, !PT ;  /* 0x0000000807050c10 */ /* 0x004fe200097fe4ff */
[----:B------:R-:W-:Y:S01]  /*1f110*/  FMUL.FTZ R97, R180, R97 ;  /* 0x00000061b4617220 */ /* 0x000fe20000410000 */
[----:B---3--:R-:W-:Y:S01]  /*1f120*/  MOV R206, R219 ;  /* 0x000000db00ce7202 */ /* 0x008fe20000000f00 */
[C---:B------:R-:W-:Y:S01]  /*1f130*/  FMUL.FTZ R98, R181.reuse, R98 ;  /* 0x00000062b5627220 */ /* 0x040fe20000410000 */
[----:B----4-:R-:W-:Y:S01]  /*1f140*/  @P0 IADD3 R6, P1, R4, UR9, RZ ;  /* 0x0000000904060c10 */ /* 0x010fe2000ff3e0ff */
[----:B------:R2:W-:Y:S01]  /*1f150*/  @P0 LDGSTS.E.BYPASS.LTC128B.128 [R244+0x4900], [R4.64], !P6 ;  /* 0x0490000004f40fae */ /* 0x0005e2000f101d5c */
[----:B------:R-:W-:Y:S01]  /*1f160*/  FMUL.FTZ R99, R181, R99 ;  /* 0x00000063b5637220 */ /* 0x000fe20000410000 */
[----:B------:R-:W-:Y:S01]  /*1f170*/  MUFU.EX2 R220, R35 ;  /* 0x0000002300dc7308 */ /* 0x000fe20000000800 */
[C---:B------:R-:W-:Y:S01]  /*1f180*/  @P0 IADD3.X R7, R5.reuse, UR8, RZ, P1, !PT ;  /* 0x0000000805070c10 */ /* 0x040fe20008ffe4ff */
[----:B------:R-:W-:Y:S01]  /*1f190*/  FMUL.FTZ R100, R180, R100 ;  /* 0x00000064b4647220 */ /* 0x000fe20000410000 */
[----:B------:R-:W-:Y:S01]  /*1f1a0*/  @P0 IADD3 R12, P1, R4, UR12, RZ ;  /* 0x0000000c040c0c10 */ /* 0x000fe2000ff3e0ff */
[C---:B-1----:R-:W-:Y:S02]  /*1f1b0*/  FMUL.FTZ R138, R0.reuse, R138 ;  /* 0x0000008a008a7220 */ /* 0x042fe40000410000 */
[----:B------:R2:W-:Y:S01]  /*1f1c0*/  @P0 LDGSTS.E.BYPASS.LTC128B.128 [R244+0x6900], [R4.64+0x80], !P4 ;  /* 0x0690008004f40fae */ /* 0x0005e2000e101d5c */
[----:B------:R-:W-:Y:S01]  /*1f1d0*/  @P0 IADD3.X R13, R5, UR17, RZ, P1, !PT ;  /* 0x00000011050d0c10 */ /* 0x000fe20008ffe4ff */
[----:B------:R-:W-:Y:S01]  /*1f1e0*/  FMUL.FTZ R139, R0, R139 ;  /* 0x0000008b008b7220 */ /* 0x000fe20000410000 */
[----:B------:R-:W-:Y:S01]  /*1f1f0*/  @P0 IADD3 R8, P2, R6, UR9, RZ ;  /* 0x0000000906080c10 */ /* 0x000fe2000ff5e0ff */
[C---:B------:R-:W-:Y:S01]  /*1f200*/  FMUL.FTZ R142, R0.reuse, R142 ;  /* 0x0000008e008e7220 */ /* 0x040fe20000410000 */
[----:B------:R-:W-:Y:S01]  /*1f210*/  MUFU.EX2 R204, R23 ;  /* 0x0000001700cc7308 */ /* 0x000fe20000000800 */
[----:B------:R-:W-:Y:S01]  /*1f220*/  FMUL.FTZ R143, R0, R143 ;  /* 0x0000008f008f7220 */ /* 0x000fe20000410000 */
[----:B------:R-:W-:Y:S01]  /*1f230*/  @P0 IADD3.X R9, R7, UR8, RZ, P2, !PT ;  /* 0x0000000807090c10 */ /* 0x000fe200097fe4ff */
[----:B------:R1:W-:Y:S01]  /*1f240*/  @P0 LDGSTS.E.BYPASS.LTC128B.128 [R244+0x5100], [R6.64], !P6 ;  /* 0x0510000006f40fae */ /* 0x0003e2000f101d5c */
[----:B------:R-:W-:Y:S02]  /*1f250*/  FMUL.FTZ R2, R182, c[0x0][0x2d0] ;  /* 0x0000b400b6027a20 */ /* 0x000fe40000410000 */
[----:B------:R-:W-:Y:S02]  /*1f260*/  FMUL.FTZ R154, R0, R154 ;  /* 0x0000009a009a7220 */ /* 0x000fe40000410000 */
[--C-:B------:R-:W-:Y:S02]  /*1f270*/  FFMA.FTZ R10, R10, c[0x0][0x2d0], -R2.reuse ;  /* 0x0000b4000a0a7a23 */ /* 0x100fe40000010802 */
[--C-:B------:R-:W-:Y:S01]  /*1f280*/  FFMA.FTZ R11, R11, c[0x0][0x2d0], -R2.reuse ;  /* 0x0000b4000b0b7a23 */ /* 0x100fe20000010802 */
[----:B------:R3:W-:Y:S01]  /*1f290*/  @P0 LDGSTS.E.BYPASS.LTC128B.128 [R244+0x7100], [R12.64], !P4 ;  /* 0x071000000cf40fae */ /* 0x0007e2000e101d5c */
[----:B------:R4:W-:Y:S01]  /*1f2a0*/  MUFU.EX2 R215, R10 ;  /* 0x0000000a00d77308 */ /* 0x0009e20000000800 */
[--C-:B------:R-:W-:Y:S02]  /*1f2b0*/  FFMA.FTZ R14, R14, c[0x0][0x2d0], -R2.reuse ;  /* 0x0000b4000e0e7a23 */ /* 0x100fe40000010802 */
[----:B------:R-:W-:Y:S02]  /*1f2c0*/  FFMA.FTZ R15, R15, c[0x0][0x2d0], -R2 ;  /* 0x0000b4000f0f7a23 */ /* 0x000fe40000010802 */
[C---:B------:R-:W-:Y:S02]  /*1f2d0*/  FMUL.FTZ R155, R0.reuse, R155 ;  /* 0x0000009b009b7220 */ /* 0x040fe40000410000 */
[----:B------:R3:W-:Y:S01]  /*1f2e0*/  @P0 LDGSTS.E.BYPASS.LTC128B.128 [R244+0x5900], [R8.64], !P6 ;  /* 0x0590000008f40fae */ /* 0x0007e2000f101d5c */
[----:B------:R-:W-:Y:S01]  /*1f2f0*/  FMUL.FTZ R158, R0, R158 ;  /* 0x0000009e009e7220 */ /* 0x000fe20000410000 */
[----:B--2---:R-:W-:Y:S01]  /*1f300*/  @P0 IADD3 R4, P1, R6, UR12, RZ ;  /* 0x0000000c06040c10 */ /* 0x004fe2000ff3e0ff */
[----:B------:R2:W2:Y:S01]  /*1f310*/  MUFU.EX2 R216, R11 ;  /* 0x0000000b00d87308 */ /* 0x0004a20000000800 */
[C---:B------:R-:W-:Y:S02]  /*1f320*/  FMUL.FTZ R159, R0.reuse, R159 ;  /* 0x0000009f009f7220 */ /* 0x040fe40000410000 */
[----:B------:R-:W-:Y:S01]  /*1f330*/  @P0 IADD3.X R5, R7, UR17, RZ, P1, !PT ;  /* 0x0000001107050c10 */ /* 0x000fe20008ffe4ff */
[C---:B------:R-:W-:Y:S02]  /*1f340*/  FMUL.FTZ R170, R0.reuse, R170 ;  /* 0x000000aa00aa7220 */ /* 0x040fe40000410000 */
[C---:B------:R-:W-:Y:S02]  /*1f350*/  FMUL.FTZ R171, R0.reuse, R171 ;  /* 0x000000ab00ab7220 */ /* 0x040fe40000410000 */
[----:B------:R2:W-:Y:S01]  /*1f360*/  @P0 LDGSTS.E.BYPASS.LTC128B.128 [R244+0x7900], [R4.64], !P4 ;  /* 0x0790000004f40fae */ /* 0x0005e2000e101d5c */
[C---:B-1----:R-:W-:Y:S01]  /*1f370*/  FMUL.FTZ R6, R181.reuse, R194 ;  /* 0x000000c2b5067220 */ /* 0x042fe20000410000 */
[----:B------:R-:W-:Y:S01]  /*1f380*/  MUFU.EX2 R217, R14 ;  /* 0x0000000e00d97308 */ /* 0x000fe20000000800 */
[----:B------:R-:W-:Y:S01]  /*1f390*/  FMUL.FTZ R7, R181, R195 ;  /* 0x000000c3b5077220 */ /* 0x000fe20000410000 */
[----:B------:R-:W-:Y:S01]  /*1f3a0*/  F2FP.PACK_AB R194, R183, R187 ;  /* 0x000000bbb7c2723e */ /* 0x000fe200000000ff */
[C---:B----4-:R-:W-:Y:S02]  /*1f3b0*/  FMUL.FTZ R10, R0.reuse, R198 ;  /* 0x000000c6000a7220 */ /* 0x050fe40000410000 */
[C---:B---3--:R-:W-:Y:S01]  /*1f3c0*/  FMUL.FTZ R12, R3.reuse, R200 ;  /* 0x000000c8030c7220 */ /* 0x048fe20000410000 */
[----:B------:R-:W1:Y:S01]  /*1f3d0*/  LDSM.16.MT88.4 R208, [R225+0x100] ;  /* 0x00010000e1d0783b */ /* 0x000e620000004200 */
[C---:B------:R-:W-:Y:S02]  /*1f3e0*/  FMUL.FTZ R13, R3.reuse, R201 ;  /* 0x000000c9030d7220 */ /* 0x040fe40000410000 */
[C---:B------:R-:W-:Y:S01]  /*1f3f0*/  FMUL.FTZ R174, R0.reuse, R174 ;  /* 0x000000ae00ae7220 */ /* 0x040fe20000410000 */
[----:B------:R-:W3:Y:S01]  /*1f400*/  MUFU.EX2 R218, R15 ;  /* 0x0000000f00da7308 */ /* 0x000ee20000000800 */
[C---:B------:R-:W-:Y:S02]  /*1f410*/  FMUL.FTZ R175, R0.reuse, R175 ;  /* 0x000000af00af7220 */ /* 0x040fe40000410000 */
[C---:B------:R-:W-:Y:S01]  /*1f420*/  FMUL.FTZ R8, R3.reuse, R196 ;  /* 0x000000c403087220 */ /* 0x040fe20000410000 */
[----:B------:R-:W0:Y:S01]  /*1f430*/  LDGDEPBAR ;  /* 0x00000000000079af */ /* 0x000e220000000000 */
[----:B------:R-:W-:Y:S02]  /*1f440*/  FMUL.FTZ R9, R3, R197 ;  /* 0x000000c503097220 */ /* 0x000fe40000410000 */
[C---:B--2---:R-:W-:Y:S02]  /*1f450*/  FMUL.FTZ R11, R0.reuse, R199 ;  /* 0x000000c7000b7220 */ /* 0x044fe40000410000 */
[C---:B------:R-:W-:Y:S02]  /*1f460*/  FMUL.FTZ R74, R0.reuse, R74 ;  /* 0x0000004a004a7220 */ /* 0x040fe40000410000 */
[C---:B------:R-:W-:Y:S01]  /*1f470*/  FMUL.FTZ R75, R0.reuse, R75 ;  /* 0x0000004b004b7220 */ /* 0x040fe20000410000 */
[----:B------:R-:W2:Y:S01]  /*1f480*/  LDSM.16.MT88.4 R196, [R226+0x100] ;  /* 0x00010000e2c4783b */ /* 0x000ea20000004200 */
[----:B------:R-:W-:Y:S02]  /*1f490*/  FMUL.FTZ R78, R0, R78 ;  /* 0x0000004e004e7220 */ /* 0x000fe40000410000 */
[C---:B------:R-:W-:Y:S01]  /*1f4a0*/  FMUL.FTZ R4, R180.reuse, R192 ;  /* 0x000000c0b4047220 */ /* 0x040fe20000410000 */
[----:B------:R-:W-:Y:S01]  /*1f4b0*/  F2FP.PACK_AB R192, R219, R252 ;  /* 0x000000fcdbc0723e */ /* 0x000fe200000000ff */
[----:B------:R-:W-:Y:S01]  /*1f4c0*/  FMUL.FTZ R5, R180, R193 ;  /* 0x000000c1b4057220 */ /* 0x000fe20000410000 */
[----:B------:R-:W-:Y:S01]  /*1f4d0*/  F2FP.PACK_AB R193, R216, R215 ;  /* 0x000000d7d8c1723e */ /* 0x000fe200000000ff */
[----:B------:R-:W-:Y:S02]  /*1f4e0*/  FFMA.FTZ R29, R29, c[0x0][0x2d0], -R212 ;  /* 0x0000b4001d1d7a23 */ /* 0x000fe400000108d4 */
[--C-:B------:R-:W-:Y:S02]  /*1f4f0*/  FFMA.FTZ R30, R30, c[0x0][0x2d0], -R2.reuse ;  /* 0x0000b4001e1e7a23 */ /* 0x100fe40000010802 */
[----:B------:R-:W-:Y:S01]  /*1f500*/  FFMA.FTZ R31, R31, c[0x0][0x2d0], -R2 ;  /* 0x0000b4001f1f7a23 */ /* 0x000fe20000010802 */
[----:B---3--:R-:W-:Y:S01]  /*1f510*/  F2FP.PACK_AB R195, R218, R217 ;  /* 0x000000d9dac3723e */ /* 0x008fe200000000ff */
[--C-:B------:R-:W-:Y:S02]  /*1f520*/  FFMA.FTZ R48, R48, c[0x0][0x2d0], -R214.reuse ;  /* 0x0000b40030307a23 */ /* 0x100fe400000108d6 */
[----:B------:R-:W-:Y:S02]  /*1f530*/  FFMA.FTZ R49, R49, c[0x0][0x2d0], -R214 ;  /* 0x0000b40031317a23 */ /* 0x000fe400000108d6 */
[--C-:B------:R-:W-:Y:S02]  /*1f540*/  FFMA.FTZ R38, R38, c[0x0][0x2d0], -R213.reuse ;  /* 0x0000b40026267a23 */ /* 0x100fe400000108d5 */
[--C-:B------:R-:W-:Y:S02]  /*1f550*/  FFMA.FTZ R40, R40, c[0x0][0x2d0], -R212.reuse ;  /* 0x0000b40028287a23 */ /* 0x100fe400000108d4 */
[----:B------:R-:W-:Y:S02]  /*1f560*/  FFMA.FTZ R41, R41, c[0x0][0x2d0], -R212 ;  /* 0x0000b40029297a23 */ /* 0x000fe400000108d4 */
[--C-:B------:R-:W-:Y:S01]  /*1f570*/  FFMA.FTZ R42, R42, c[0x0][0x2d0], -R2.reuse ;  /* 0x0000b4002a2a7a23 */ /* 0x100fe20000010802 */
[-C--:B-1----:R-:W-:Y:S01]  /*1f580*/  HMMA.16816.F32 R4, R188, R208.reuse, R4 ;  /* 0x000000d0bc04723c */ /* 0x082fe20000001804 */
[----:B------:R-:W-:Y:S02]  /*1f590*/  MUFU.EX2 R219, R40 ;  /* 0x0000002800db7308 */ /* 0x000fe40000000800 */
[----:B------:R-:W-:Y:S02]  /*1f5a0*/  FFMA.FTZ R43, R43, c[0x0][0x2d0], -R2 ;  /* 0x0000b4002b2b7a23 */ /* 0x000fe40000010802 */
[C---:B------:R-:W-:Y:S02]  /*1f5b0*/  FMUL.FTZ R79, R0.reuse, R79 ;  /* 0x0000004f004f7220 */ /* 0x040fe40000410000 */
[C---:B------:R-:W-:Y:S01]  /*1f5c0*/  FMUL.FTZ R90, R0.reuse, R90 ;  /* 0x0000005a005a7220 */ /* 0x040fe20000410000 */
[C---:B------:R-:W-:Y:S03]  /*1f5d0*/  HMMA.16816.F32 R8, R192.reuse, R208, R8 ;  /* 0x000000d0c008723c */ /* 0x040fe60000001808 */
[----:B------:R1:W-:Y:S01]  /*1f5e0*/  MUFU.EX2 R208, R33 ;  /* 0x0000002100d07308 */ /* 0x0003e20000000800 */
[C---:B------:R-:W-:Y:S02]  /*1f5f0*/  FMUL.FTZ R14, R0.reuse, R202 ;  /* 0x000000ca000e7220 */ /* 0x040fe40000410000 */
[C---:B------:R-:W-:Y:S02]  /*1f600*/  FMUL.FTZ R15, R0.reuse, R203 ;  /* 0x000000cb000f7220 */ /* 0x040fe40000410000 */
[C---:B------:R-:W-:Y:S04]  /*1f610*/  FMUL.FTZ R91, R0.reuse, R91 ;  /* 0x0000005b005b7220 */ /* 0x040fe80000410000 */
[C---:B------:R-:W-:Y:S01]  /*1f620*/  FMUL.FTZ R94, R0.reuse, R94 ;  /* 0x0000005e005e7220 */ /* 0x040fe20000410000 */
[-C--:B------:R-:W-:Y:S01]  /*1f630*/  HMMA.16816.F32 R12, R192, R210.reuse, R12 ;  /* 0x000000d2c00c723c */ /* 0x080fe2000000180c */
[----:B------:R-:W3:Y:S02]  /*1f640*/  MUFU.EX2 R209, R28 ;  /* 0x0000001c00d17308 */ /* 0x000ee40000000800 */
[----:B------:R-:W-:Y:S02]  /*1f650*/  FMUL.FTZ R95, R0, R95 ;  /* 0x0000005f005f7220 */ /* 0x000fe40000410000 */
[----:B------:R-:W-:Y:S02]  /*1f660*/  FMUL.FTZ R101, R180, R101 ;  /* 0x00000065b4657220 */ /* 0x000fe40000410000 */
[C---:B------:R-:W-:Y:S01]  /*1f670*/  FMUL.FTZ R102, R181.reuse, R102 ;  /* 0x00000066b5667220 */ /* 0x040fe20000410000 */
[C---:B------:R-:W-:Y:S03]  /*1f680*/  HMMA.16816.F32 R16, R188.reuse, R210, R16 ;  /* 0x000000d2bc10723c */ /* 0x040fe60000001810 */
[----:B------:R-:W-:Y:S01]  /*1f690*/  MUFU.EX2 R211, R31 ;  /* 0x0000001f00d37308 */ /* 0x000fe20000000800 */
[----:B------:R-:W-:Y:S01]  /*1f6a0*/  FMUL.FTZ R103, R181, R103 ;  /* 0x00000067b5677220 */ /* 0x000fe20000410000 */
[----:B-1----:R-:W-:Y:S01]  /*1f6b0*/  LDSM.16.MT88.4 R32, [R225+0x900] ;  /* 0x00090000e120783b */ /* 0x002fe20000004200 */
[C---:B------:R-:W-:Y:S02]  /*1f6c0*/  FMUL.FTZ R104, R3.reuse, R104 ;  /* 0x0000006803687220 */ /* 0x040fe40000410000 */
[-C--:B--2---:R-:W-:Y:S04]  /*1f6d0*/  HMMA.16816.F32 R132, R188, R196.reuse, R132 ;  /* 0x000000c4bc84723c */ /* 0x084fe80000001884 */
        /* <DEDUP_REMOVED lines=12> */
[C---:B------:R-:W-:Y:S04]  /*1f7a0*/  FMUL.FTZ R113, R180.reuse, R113 ;  /* 0x00000071b4717220 */ /* 0x040fe80000410000 */
[C---:B------:R-:W-:Y:S02]  /*1f7b0*/  FMUL.FTZ R114, R181.reuse, R114 ;  /* 0x00000072b5727220 */ /* 0x040fe40000410000 */
[C---:B------:R-:W-:Y:S02]  /*1f7c0*/  FMUL.FTZ R115, R181.reuse, R115 ;  /* 0x00000073b5737220 */ /* 0x040fe40000410000 */
[C---:B------:R-:W-:Y:S02]  /*1f7d0*/  FMUL.FTZ R116, R180.reuse, R116 ;  /* 0x00000074b4747220 */ /* 0x040fe40000410000 */
[----:B------:R-:W-:Y:S02]  /*1f7e0*/  FMUL.FTZ R117, R180, R117 ;  /* 0x00000075b4757220 */ /* 0x000fe40000410000 */
[C---:B------:R-:W-:Y:S02]  /*1f7f0*/  FMUL.FTZ R118, R181.reuse, R118 ;  /* 0x00000076b5767220 */ /* 0x040fe40000410000 */
[----:B------:R-:W-:Y:S02]  /*1f800*/  FMUL.FTZ R119, R181, R119 ;  /* 0x00000077b5777220 */ /* 0x000fe40000410000 */
[--C-:B------:R-:W-:Y:S02]  /*1f810*/  FFMA.FTZ R20, R20, c[0x0][0x2d0], -R214.reuse ;  /* 0x0000b40014147a23 */ /* 0x100fe400000108d6 */
[----:B------:R-:W-:Y:S02]  /*1f820*/  FFMA.FTZ R21, R21, c[0x0][0x2d0], -R214 ;  /* 0x0000b40015157a23 */ /* 0x000fe400000108d6 */
[--C-:B------:R-:W-:Y:S01]  /*1f830*/  FFMA.FTZ R22, R22, c[0x0][0x2d0], -R213.reuse ;  /* 0x0000b40016167a23 */ /* 0x100fe200000108d5 */
[----:B------:R-:W-:Y:S01]  /*1f840*/  MUFU.EX2 R202, R20 ;  /* 0x0000001400ca7308 */ /* 0x000fe20000000800 */
[--C-:B------:R-:W-:Y:S02]  /*1f850*/  FFMA.FTZ R25, R25, c[0x0][0x2d0], -R212.reuse ;  /* 0x0000b40019197a23 */ /* 0x100fe400000108d4 */
[----:B------:R-:W-:Y:S02]  /*1f860*/  FFMA.FTZ R24, R24, c[0x0][0x2d0], -R212 ;  /* 0x0000b40018187a23 */ /* 0x000fe400000108d4 */
[--C-:B------:R-:W-:Y:S02]  /*1f870*/  FFMA.FTZ R26, R26, c[0x0][0x2d0], -R2.reuse ;  /* 0x0000b4001a1a7a23 */ /* 0x100fe40000010802 */
[----:B------:R-:W-:Y:S02]  /*1f880*/  FFMA.FTZ R27, R27, c[0x0][0x2d0], -R2 ;  /* 0x0000b4001b1b7a23 */ /* 0x000fe40000010802 */
[C---:B------:R-:W-:Y:S01]  /*1f890*/  FMUL.FTZ R128, R180.reuse, R128 ;  /* 0x00000080b4807220 */ /* 0x040fe20000410000 */
[----:B------:R-:W2:Y:S01]  /*1f8a0*/  MUFU.EX2 R20, R29 ;  /* 0x0000001d00147308 */ /* 0x000ea20000000800 */
[----:B------:R-:W-:Y:S01]  /*1f8b0*/  FMUL.FTZ R129, R180, R129 ;  /* 0x00000081b4817220 */ /* 0x000fe20000410000 */
[-C--:B-1----:R-:W-:Y:S03]  /*1f8c0*/  HMMA.16816.F32 R148, R188, R196.reuse, R148 ;  /* 0x000000c4bc94723c */ /* 0x082fe60000001894 */
[C---:B------:R-:W-:Y:S02]  /*1f8d0*/  FMUL.FTZ R130, R181.reuse, R130 ;  /* 0x00000082b5827220 */ /* 0x040fe40000410000 */
[----:B------:R-:W-:Y:S02]  /*1f8e0*/  FMUL.FTZ R131, R181, R131 ;  /* 0x00000083b5837220 */ /* 0x000fe40000410000 */
[--C-:B------:R-:W-:Y:S01]  /*1f8f0*/  FFMA.FTZ R36, R36, c[0x0][0x2d0], -R214.reuse ;  /* 0x0000b40024247a23 */ /* 0x100fe200000108d6 */
[C---:B------:R-:W-:Y:S01]  /*1f900*/  HMMA.16816.F32 R152, R192.reuse, R196, R152 ;  /* 0x000000c4c098723c */ /* 0x040fe20000001898 */
[----:B------:R-:W-:Y:S03]  /*1f910*/  MUFU.EX2 R205, R25 ;  /* 0x0000001900cd7308 */ /* 0x000fe60000000800 */
[--C-:B------:R-:W-:Y:S02]  /*1f920*/  FFMA.FTZ R39, R39, c[0x0][0x2d0], -R213.reuse ;  /* 0x0000b40027277a23 */ /* 0x100fe400000108d5 */
[----:B------:R-:W-:Y:S02]  /*1f930*/  FFMA.FTZ R37, R37, c[0x0][0x2d0], -R214 ;  /* 0x0000b40025257a23 */ /* 0x000fe400000108d6 */
[-C--:B------:R-:W-:Y:S03]  /*1f940*/  HMMA.16816.F32 R156, R192, R198.reuse, R156 ;  /* 0x000000c6c09c723c */ /* 0x080fe6000000189c */
[----:B------:R-:W-:Y:S01]  /*1f950*/  MUFU.EX2 R201, R24 ;  /* 0x0000001800c97308 */ /* 0x000fe20000000800 */
[--C-:B------:R-:W-:Y:S02]  /*1f960*/  FFMA.FTZ R45, R45, c[0x0][0x2d0], -R212.reuse ;  /* 0x0000b4002d2d7a23 */ /* 0x100fe400000108d4 */
[--C-:B------:R-:W-:Y:S02]  /*1f970*/  FFMA.FTZ R50, R50, c[0x0][0x2d0], -R213.reuse ;  /* 0x0000b40032327a23 */ /* 0x100fe400000108d5 */
[C---:B------:R-:W-:Y:S01]  /*1f980*/  HMMA.16816.F32 R160, R188.reuse, R198, R160 ;  /* 0x000000c6bca0723c */ /* 0x040fe200000018a0 */
[----:B------:R-:W1:Y:S03]  /*1f990*/  LDSM.16.MT88.4 R196, [R227+0x100] ;  /* 0x00010000e3c4783b */ /* 0x000e660000004200 */
[--C-:B------:R-:W-:Y:S01]  /*1f9a0*/  FFMA.FTZ R51, R51, c[0x0][0x2d0], -R213.reuse ;  /* 0x0000b40033337a23 */ /* 0x100fe200000108d5 */
[----:B------:R-:W-:Y:S01]  /*1f9b0*/  MUFU.EX2 R210, R26 ;  /* 0x0000001a00d27308 */ /* 0x000fe20000000800 */
[----:B------:R-:W-:Y:S02]  /*1f9c0*/  FFMA.FTZ R44, R44, c[0x0][0x2d0], -R212 ;  /* 0x0000b4002c2c7a23 */ /* 0x000fe400000108d4 */
[--C-:B------:R-:W-:Y:S04]  /*1f9d0*/  FFMA.FTZ R46, R46, c[0x0][0x2d0], -R2.reuse ;  /* 0x0000b4002e2e7a23 */ /* 0x100fe80000010802 */
[----:B------:R-:W-:Y:S02]  /*1f9e0*/  FFMA.FTZ R47, R47, c[0x0][0x2d0], -R2 ;  /* 0x0000b4002f2f7a23 */ /* 0x000fe40000010802 */
[--C-:B------:R-:W-:Y:S01]  /*1f9f0*/  FFMA.FTZ R52, R52, c[0x0][0x2d0], -R214.reuse ;  /* 0x0000b40034347a23 */ /* 0x100fe200000108d6 */
[----:B------:R4:W-:Y:S01]  /*1fa00*/  MUFU.EX2 R250, R37 ;  /* 0x0000002500fa7308 */ /* 0x0009e20000000800 */
[--C-:B------:R-:W-:Y:S02]  /*1fa10*/  FFMA.FTZ R53, R53, c[0x0][0x2d0], -R214.reuse ;  /* 0x0000b40035357a23 */ /* 0x100fe400000108d6 */
[----:B------:R-:W-:Y:S02]  /*1fa20*/  FFMA.FTZ R65, R65, c[0x0][0x2d0], -R214 ;  /* 0x0000b40041417a23 */ /* 0x000fe400000108d6 */
[--C-:B------:R-:W-:Y:S02]  /*1fa30*/  FFMA.FTZ R54, R54, c[0x0][0x2d0], -R213.reuse ;  /* 0x0000b40036367a23 */ /* 0x100fe400000108d5 */
[--C-:B------:R-:W-:Y:S02]  /*1fa40*/  FFMA.FTZ R55, R55, c[0x0][0x2d0], -R213.reuse ;  /* 0x0000b40037377a23 */ /* 0x100fe400000108d5 */
[--C-:B------:R-:W-:Y:S01]  /*1fa50*/  FFMA.FTZ R66, R66, c[0x0][0x2d0], -R213.reuse ;  /* 0x0000b40042427a23 */ /* 0x100fe200000108d5 */
[----:B------:R-:W-:Y:S01]  /*1fa60*/  MUFU.EX2 R65, R65 ;  /* 0x0000004100417308 */ /* 0x000fe20000000800 */
[----:B------:R-:W-:Y:S02]  /*1fa70*/  FFMA.FTZ R67, R67, c[0x0][0x2d0], -R213 ;  /* 0x0000b40043437a23 */ /* 0x000fe400000108d5 */
[C---:B------:R-:W-:Y:S02]  /*1fa80*/  FMUL.FTZ R120, R3.reuse, R120 ;  /* 0x0000007803787220 */ /* 0x040fe40000410000 */
[C---:B------:R-:W-:Y:S02]  /*1fa90*/  FMUL.FTZ R121, R3.reuse, R121 ;  /* 0x0000007903797220 */ /* 0x040fe40000410000 */
[C---:B------:R-:W-:Y:S02]  /*1faa0*/  FMUL.FTZ R122, R0.reuse, R122 ;  /* 0x0000007a007a7220 */ /* 0x040fe40000410000 */
[C---:B------:R-:W-:Y:S01]  /*1fab0*/  FMUL.FTZ R123, R0.reuse, R123 ;  /* 0x0000007b007b7220 */ /* 0x040fe20000410000 */
[----:B------:R-:W-:Y:S01]  /*1fac0*/  MUFU.EX2 R67, R67 ;  /* 0x0000004300437308 */ /* 0x000fe20000000800 */
[C---:B------:R-:W-:Y:S02]  /*1fad0*/  FMUL.FTZ R124, R3.reuse, R124 ;  /* 0x0000007c037c7220 */ /* 0x040fe40000410000 */
[----:B------:R-:W-:Y:S01]  /*1fae0*/  FMUL.FTZ R125, R3, R125 ;  /* 0x0000007d037d7220 */ /* 0x000fe20000410000 */
[----:B----4-:R-:W-:Y:S01]  /*1faf0*/  MOV R37, R183 ;  /* 0x000000b700257202 */ /* 0x010fe20000000f00 */
[C---:B------:R-:W-:Y:S01]  /*1fb00*/  FMUL.FTZ R126, R0.reuse, R126 ;  /* 0x0000007e007e7220 */ /* 0x040fe20000410000 */
[-C--:B-1----:R-:W-:Y:S03]  /*1fb10*/  HMMA.16816.F32 R164, R188, R196.reuse, R164 ;  /* 0x000000c4bca4723c */ /* 0x082fe600000018a4 */
[----:B------:R-:W-:Y:S01]  /*1fb20*/  FMUL.FTZ R127, R0, R127 ;  /* 0x0000007f007f7220 */ /* 0x000fe20000410000 */
[----:B------:R-:W-:Y:S01]  /*1fb30*/  MUFU.EX2 R183, R43 ;  /* 0x0000002b00b77308 */ /* 0x000fe20000000800 */
[--C-:B------:R-:W-:Y:S02]  /*1fb40*/  FFMA.FTZ R58, R58, c[0x0][0x2d0], -R2.reuse ;  /* 0x0000b4003a3a7a23 */ /* 0x100fe40000010802 */
[--C-:B------:R-:W-:Y:S01]  /*1fb50*/  FFMA.FTZ R59, R59, c[0x0][0x2d0], -R2.reuse ;  /* 0x0000b4003b3b7a23 */ /* 0x100fe20000010802 */
[C---:B------:R-:W-:Y:S04]  /*1fb60*/  HMMA.16816.F32 R168, R192.reuse, R196, R168 ;  /* 0x000000c4c0a8723c */ /* 0x040fe800000018a8 */
[--C-:B------:R-:W-:Y:S02]  /*1fb70*/  FFMA.FTZ R62, R62, c[0x0][0x2d0], -R2.reuse ;  /* 0x0000b4003e3e7a23 */ /* 0x100fe40000010802 */
[----:B------:R-:W-:Y:S01]  /*1fb80*/  FFMA.FTZ R2, R63, c[0x0][0x2d0], -R2 ;  /* 0x0000b4003f027a23 */ /* 0x000fe20000010802 */
[----:B------:R-:W1:Y:S01]  /*1fb90*/  MUFU.EX2 R203, R21 ;  /* 0x0000001500cb7308 */ /* 0x000e620000000800 */
[-C--:B------:R-:W-:Y:S04]  /*1fba0*/  HMMA.16816.F32 R172, R192, R198.reuse, R172 ;  /* 0x000000c6c0ac723c */ /* 0x080fe800000018ac */
[--C-:B------:R-:W-:Y:S02]  /*1fbb0*/  FFMA.FTZ R56, R56, c[0x0][0x2d0], -R212.reuse ;  /* 0x0000b40038387a23 */ /* 0x100fe400000108d4 */
[--C-:B------:R-:W-:Y:S02]  /*1fbc0*/  FFMA.FTZ R57, R57, c[0x0][0x2d0], -R212.reuse ;  /* 0x0000b40039397a23 */ /* 0x100fe400000108d4 */
[C---:B------:R-:W-:Y:S01]  /*1fbd0*/  HMMA.16816.F32 R176, R188.reuse, R198, R176 ;  /* 0x000000c6bcb0723c */ /* 0x040fe200000018b0 */
[----:B------:R-:W4:Y:S01]  /*1fbe0*/  LDSM.16.MT88.4 R196, [R225+0x2100] ;  /* 0x00210000e1c4783b */ /* 0x000f220000004200 */
[----:B------:R1:W1:Y:S02]  /*1fbf0*/  MUFU.EX2 R200, R22 ;  /* 0x0000001600c87308 */ /* 0x0002640000000800 */
[--C-:B------:R-:W-:Y:S02]  /*1fc00*/  FFMA.FTZ R60, R60, c[0x0][0x2d0], -R212.reuse ;  /* 0x0000b4003c3c7a23 */ /* 0x100fe400000108d4 */
[----:B------:R-:W-:Y:S06]  /*1fc10*/  FFMA.FTZ R212, R61, c[0x0][0x2d0], -R212 ;  /* 0x0000b4003dd47a23 */ /* 0x000fec00000108d4 */
[----:B------:R-:W-:Y:S10]  /*1fc20*/  MUFU.EX2 R212, R212 ;  /* 0x000000d400d47308 */ /* 0x000ff40000000800 */
[----:B------:R-:W-:Y:S10]  /*1fc30*/  MUFU.EX2 R61, R54 ;  /* 0x00000036003d7308 */ /* 0x000ff40000000800 */
[----:B------:R-:W-:Y:S01]  /*1fc40*/  MUFU.EX2 R55, R55 ;  /* 0x0000003700377308 */ /* 0x000fe20000000800 */
[-C--:B----4-:R-:W-:Y:S09]  /*1fc50*/  HMMA.16816.F32 R68, R188, R196.reuse, R68 ;  /* 0x000000c4bc44723c */ /* 0x090ff20000001844 */
[----:B------:R-:W-:Y:S01]  /*1fc60*/  MUFU.EX2 R66, R66 ;  /* 0x0000004200427308 */ /* 0x000fe20000000800 */
[C---:B------:R-:W-:Y:S09]  /*1fc70*/  HMMA.16816.F32 R72, R192.reuse, R196, R72 ;  /* 0x000000c4c048723c */ /* 0x040ff20000001848 */
[----:B------:R-:W-:Y:S01]  /*1fc80*/  MUFU.EX2 R57, R57 ;  /* 0x0000003900397308 */ /* 0x000fe20000000800 */
[-C--:B------:R-:W-:Y:S09]  /*1fc90*/  HMMA.16816.F32 R76, R192, R198.reuse, R76 ;  /* 0x000000c6c04c723c */ /* 0x080ff2000000184c */
[----:B------:R-:W-:Y:S01]  /*1fca0*/  MUFU.EX2 R60, R60 ;  /* 0x0000003c003c7308 */ /* 0x000fe20000000800 */
[C---:B------:R-:W-:Y:S01]  /*1fcb0*/  HMMA.16816.F32 R80, R188.reuse, R198, R80 ;  /* 0x000000c6bc50723c */ /* 0x040fe20000001850 */
[----:B------:R-:W4:Y:S08]  /*1fcc0*/  LDSM.16.MT88.4 R196, [R226+0x2100] ;  /* 0x00210000e2c4783b */ /* 0x000f300000004200 */
[----:B------:R-:W-:Y:S10]  /*1fcd0*/  MUFU.EX2 R62, R62 ;  /* 0x0000003e003e7308 */ /* 0x000ff40000000800 */
[----:B------:R-:W-:Y:S10]  /*1fce0*/  MUFU.EX2 R56, R56 ;  /* 0x0000003800387308 */ /* 0x000ff40000000800 */
[----:B------:R-:W-:Y:S10]  /*1fcf0*/  MUFU.EX2 R58, R58 ;  /* 0x0000003a003a7308 */ /* 0x000ff40000000800 */
[----:B------:R-:W-:Y:S01]  /*1fd00*/  MUFU.EX2 R59, R59 ;  /* 0x0000003b003b7308 */ /* 0x000fe20000000800 */
[-C--:B----4-:R-:W-:Y:S08]  /*1fd10*/  HMMA.16816.F32 R84, R188, R196.reuse, R84 ;  /* 0x000000c4bc54723c */ /* 0x090ff00000001854 */
[C---:B------:R-:W-:Y:S08]  /*1fd20*/  HMMA.16816.F32 R88, R192.reuse, R196, R88 ;  /* 0x000000c4c058723c */ /* 0x040ff00000001858 */
[-C--:B------:R-:W-:Y:S08]  /*1fd30*/  HMMA.16816.F32 R92, R192, R198.reuse, R92 ;  /* 0x000000c6c05c723c */ /* 0x080ff0000000185c */
[C---:B------:R-:W-:Y:S01]  /*1fd40*/  HMMA.16816.F32 R96, R188.reuse, R198, R96 ;  /* 0x000000c6bc60723c */ /* 0x040fe20000001860 */
[----:B------:R-:W4:Y:S07]  /*1fd50*/  LDSM.16.MT88.4 R196, [R228+0x2100] ;  /* 0x00210000e4c4783b */ /* 0x000f2e0000004200 */
[-C--:B----4-:R-:W-:Y:S08]  /*1fd60*/  HMMA.16816.F32 R100, R188, R196.reuse, R100 ;  /* 0x000000c4bc64723c */ /* 0x090ff00000001864 */
[C---:B------:R-:W-:Y:S08]  /*1fd70*/  HMMA.16816.F32 R104, R192.reuse, R196, R104 ;  /* 0x000000c4c068723c */ /* 0x040ff00000001868 */
[-C--:B------:R-:W-:Y:S08]  /*1fd80*/  HMMA.16816.F32 R108, R192, R198.reuse, R108 ;  /* 0x000000c6c06c723c */ /* 0x080ff0000000186c */
[C---:B------:R-:W-:Y:S01]  /*1fd90*/  HMMA.16816.F32 R112, R188.reuse, R198, R112 ;  /* 0x000000c6bc70723c */ /* 0x040fe20000001870 */
[----:B------:R-:W4:Y:S07]  /*1fda0*/  LDSM.16.MT88.4 R196, [R227+0x2100] ;  /* 0x00210000e3c4783b */ /* 0x000f2e0000004200 */
[-C--:B----4-:R-:W-:Y:S08]  /*1fdb0*/  HMMA.16816.F32 R116, R188, R196.reuse, R116 ;  /* 0x000000c4bc74723c */ /* 0x090ff00000001874 */
[C---:B------:R-:W-:Y:S07]  /*1fdc0*/  HMMA.16816.F32 R120, R192.reuse, R196, R120 ;  /* 0x000000c4c078723c */ /* 0x040fee0000001878 */
[----:B------:R-:W-:Y:S01]  /*1fdd0*/  MOV R197, R204 ;  /* 0x000000cc00c57202 */ /* 0x000fe20000000f00 */
[-C--:B------:R-:W-:Y:S04]  /*1fde0*/  HMMA.16816.F32 R124, R192, R198.reuse, R124 ;  /* 0x000000c6c07c723c */ /* 0x080fe8000000187c */
[----:B------:R-:W-:Y:S02]  /*1fdf0*/  MOV R204, R223 ;  /* 0x000000df00cc7202 */ /* 0x000fe40000000f00 */
[----:B------:R-:W-:Y:S01]  /*1fe00*/  MUFU.EX2 R223, R39 ;  /* 0x0000002700df7308 */ /* 0x000fe20000000800 */
[----:B---3--:R-:W-:Y:S01]  /*1fe10*/  MOV R193, R209 ;  /* 0x000000d100c17202 */ /* 0x008fe20000000f00 */
[----:B------:R-:W-:Y:S04]  /*1fe20*/  HMMA.16816.F32 R128, R188, R198, R128 ;  /* 0x000000c6bc80723c */ /* 0x000fe80000001880 */
[----:B------:R-:W-:Y:S02]  /*1fe30*/  MOV R192, R208 ;  /* 0x000000d000c07202 */ /* 0x000fe40000000f00 */
[----:B------:R-:W-:Y:S02]  /*1fe40*/  MOV R194, R222 ;  /* 0x000000de00c27202 */ /* 0x000fe40000000f00 */
[----:B------:R3:W-:Y:S01]  /*1fe50*/  MUFU.EX2 R209, R30 ;  /* 0x0000001e00d17308 */ /* 0x0007e20000000800 */
[----:B------:R-:W-:Y:S03]  /*1fe60*/  MOV R195, R221 ;  /* 0x000000dd00c37202 */ /* 0x000fe60000000f00 */
[----:B------:R-:W-:Y:S02]  /*1fe70*/  MOV R199, R220 ;  /* 0x000000dc00c77202 */ /* 0x000fe40000000f00 */
[----:B--2---:R-:W-:Y:S02]  /*1fe80*/  MOV R198, R20 ;  /* 0x0000001400c67202 */ /* 0x004fe40000000f00 */
[----:B-1----:R-:W-:Y:S02]  /*1fe90*/  F2FP.PACK_AB R20, R203, R202 ;  /* 0x000000cacb14723e */ /* 0x002fe400000000ff */
[----:B------:R-:W1:Y:S01]  /*1fea0*/  MUFU.EX2 R208, R27 ;  /* 0x0000001b00d07308 */ /* 0x000e620000000800 */
[----:B------:R-:W-:Y:S02]  /*1feb0*/  F2FP.PACK_AB R22, R192, R195 ;  /* 0x000000c3c016723e */ /* 0x000fe400000000ff */
[----:B------:R-:W-:Y:S02]  /*1fec0*/  F2FP.PACK_AB R21, R197, R200 ;  /* 0x000000c8c515723e */ /* 0x000fe400000000ff */
[----:B------:R-:W-:Y:S02]  /*1fed0*/  F2FP.PACK_AB R23, R199, R194 ;  /* 0x000000c2c717723e */ /* 0x000fe400000000ff */
[----:B------:R-:W-:Y:S02]  /*1fee0*/  MOV R196, R205 ;  /* 0x000000cd00c47202 */ /* 0x000fe40000000f00 */
[----:B------:R-:W-:Y:S01]  /*1fef0*/  F2FP.PACK_AB R26, R198, R193 ;  /* 0x000000c1c61a723e */ /* 0x000fe200000000ff */
[----:B------:R-:W-:Y:S01]  /*1ff00*/  MUFU.EX2 R221, R38 ;  /* 0x0000002600dd7308 */ /* 0x000fe20000000800 */
[----:B------:R-:W-:Y:S01]  /*1ff10*/  F2FP.PACK_AB R24, R196, R201 ;  /* 0x000000c9c418723e */ /* 0x000fe200000000ff */
[-C--:B------:R-:W-:Y:S01]  /*1ff20*/  HMMA.16816.F32 R4, R20, R32.reuse, R4 ;  /* 0x000000201404723c */ /* 0x080fe20000001804 */
[----:B---3--:R-:W2:Y:S04]  /*1ff30*/  LDSM.16.MT88.4 R28, [R226+0x900] ;  /* 0x00090000e21c783b */ /* 0x008ea80000004200 */
[----:B------:R-:W-:Y:S02]  /*1ff40*/  MOV R191, R249 ;  /* 0x000000f900bf7202 */ /* 0x000fe40000000f00 */
[----:B------:R-:W-:Y:S01]  /*1ff50*/  MOV R189, R248 ;  /* 0x000000f800bd7202 */ /* 0x000fe20000000f00 */
[----:B------:R3:W-:Y:S01]  /*1ff60*/  MUFU.EX2 R249, R48 ;  /* 0x0000003000f97308 */ /* 0x0007e20000000800 */
[----:B------:R-:W-:Y:S03]  /*1ff70*/  MOV R205, R251 ;  /* 0x000000fb00cd7202 */ /* 0x000fe60000000f00 */
[----:B-1----:R-:W-:Y:S02]  /*1ff80*/  F2FP.PACK_AB R25, R208, R210 ;  /* 0x000000d2d019723e */ /* 0x002fe400000000ff */
[----:B------:R-:W-:Y:S02]  /*1ff90*/  F2FP.PACK_AB R27, R211, R209 ;  /* 0x000000d1d31b723e */ /* 0x000fe400000000ff */
[----:B------:R-:W-:Y:S02]  /*1ffa0*/  MOV R39, R246 ;  /* 0x000000f600277202 */ /* 0x000fe40000000f00 */
[----:B------:R1:W-:Y:S01]  /*1ffb0*/  MUFU.EX2 R248, R49 ;  /* 0x0000003100f87308 */ /* 0x0003e20000000800 */
[----:B------:R-:W-:Y:S02]  /*1ffc0*/  MOV R213, R205 ;  /* 0x000000cd00d57202 */ /* 0x000fe40000000f00 */
[C---:B------:R-:W-:Y:S04]  /*1ffd0*/  HMMA.16816.F32 R8, R24.reuse, R32, R8 ;  /* 0x000000201808723c */ /* 0x040fe80000001808 */
[----:B------:R-:W-:Y:S02]  /*1ffe0*/  MOV R190, R187 ;  /* 0x000000bb00be7202 */ /* 0x000fe40000000f00 */
[----:B------:R-:W-:Y:S01]  /*1fff0*/  MOV R63, R194 ;  /* 0x000000c2003f7202 */ /* 0x000fe20000000f00 */
[----:B------:R-:W4:Y:S01]  /*20000*/  MUFU.EX2 R220, R41 ;  /* 0x0000002900dc7308 */ /* 0x000f220000000800 */
[-C--:B------:R-:W-:Y:S01]  /*20010*/  HMMA.16816.F32 R12, R24, R34.reuse, R12 ;  /* 0x00000022180c723c */ /* 0x080fe2000000180c */
[----:B---3--:R-:W3:Y:S03]  /*20020*/  LDL.LU R48, [R1+0x8] ;  /* 0x0000080001307983 */ /* 0x008ee60000300800 */
[----:B------:R-:W-:Y:S04]  /*20030*/  MOV R33, R245 ;  /* 0x000000f500217202 */ /* 0x000fe80000000f00 */
[C---:B------:R-:W-:Y:S01]  /*20040*/  HMMA.16816.F32 R16, R20.reuse, R34, R16 ;  /* 0x000000221410723c */ /* 0x040fe20000001810 */
[----:B------:R4:W3:Y:S01]  /*20050*/  MUFU.EX2 R188, R42 ;  /* 0x0000002a00bc7308 */ /* 0x0008e20000000800 */
[----:B-1----:R-:W3:Y:S06]  /*20060*/  LDL.LU R49, [R1+0x1c] ;  /* 0x00001c0001317983 */ /* 0x002eec0000300800 */
[-C--:B--2---:R-:W-:Y:S01]  /*20070*/  HMMA.16816.F32 R132, R20, R28.reuse, R132 ;  /* 0x0000001c1484723c */ /* 0x084fe20000001884 */
[----:B------:R-:W2:Y:S02]  /*20080*/  LDL.LU R38, [R1+0x4] ;  /* 0x0000040001267983 */ /* 0x000ea40000300800 */
[----:B------:R1:W1:Y:S02]  /*20090*/  MUFU.EX2 R251, R36 ;  /* 0x0000002400fb7308 */ /* 0x0002640000000800 */
[----:B------:R-:W2:Y:S03]  /*200a0*/  LDL.LU R32, [R1] ;  /* 0x0000000001207983 */ /* 0x000ea60000300800 */
[C---:B------:R-:W-:Y:S05]  /*200b0*/  HMMA.16816.F32 R136, R24.reuse, R28, R136 ;  /* 0x0000001c1888723c */ /* 0x040fea0000001888 */
[----:B------:R1:W-:Y:S03]  /*200c0*/  MUFU.EX2 R245, R45 ;  /* 0x0000002d00f57308 */ /* 0x0003e60000000800 */
[-C--:B------:R-:W-:Y:S01]  /*200d0*/  HMMA.16816.F32 R140, R24, R30.reuse, R140 ;  /* 0x0000001e188c723c */ /* 0x080fe2000000188c */
[----:B----4-:R-:W-:Y:S06]  /*200e0*/  LDSM.16.MT88.4 R40, [R227+0x1100] ;  /* 0x00110000e328783b */ /* 0x010fec0000004200 */
[----:B------:R4:W-:Y:S01]  /*200f0*/  MUFU.EX2 R246, R50 ;  /* 0x0000003200f67308 */ /* 0x0009e20000000800 */
[C---:B------:R-:W-:Y:S01]  /*20100*/  HMMA.16816.F32 R144, R20.reuse, R30, R144 ;  /* 0x0000001e1490723c */ /* 0x040fe20000001890 */
[----:B------:R-:W4:Y:S03]  /*20110*/  LDSM.16.MT88.4 R28, [R228+0x900] ;  /* 0x00090000e41c783b */ /* 0x000f260000004200 */
[----:B-1----:R-:W-:Y:S05]  /*20120*/  MOV R36, R247 ;  /* 0x000000f700247202 */ /* 0x002fea0000000f00 */
[----:B------:R1:W1:Y:S03]  /*20130*/  MUFU.EX2 R247, R51 ;  /* 0x0000003300f77308 */ /* 0x0002660000000800 */
[----:B------:R-:W-:Y:S01]  /*20140*/  FFMA.FTZ R45, R64, c[0x0][0x2d0], -R214 ;  /* 0x0000b400402d7a23 */ /* 0x000fe200000108d6 */
[----:B------:R-:W-:Y:S06]  /*20150*/  MOV R214, R206 ;  /* 0x000000ce00d67202 */ /* 0x000fec0000000f00 */
[----:B------:R-:W2:Y:S01]  /*20160*/  MUFU.EX2 R222, R44 ;  /* 0x0000002c00de7308 */ /* 0x000ea20000000800 */
[----:B----4-:R-:W-:Y:S09]  /*20170*/  MOV R50, R189 ;  /* 0x000000bd00327202 */ /* 0x010ff20000000f00 */
[----:B------:R4:W-:Y:S01]  /*20180*/  MUFU.EX2 R187, R46 ;  /* 0x0000002e00bb7308 */ /* 0x0009e20000000800 */
[----:B-1----:R-:W-:Y:S09]  /*20190*/  MOV R51, R190 ;  /* 0x000000be00337202 */ /* 0x002ff20000000f00 */
[----:B------:R1:W1:Y:S01]  /*201a0*/  MUFU.EX2 R64, R47 ;  /* 0x0000002f00407308 */ /* 0x0002620000000800 */
[-C--:B------:R-:W-:Y:S08]  /*201b0*/  HMMA.16816.F32 R148, R20, R28.reuse, R148 ;  /* 0x0000001c1494723c */ /* 0x080ff00000001894 */
[C---:B------:R-:W-:Y:S01]  /*201c0*/  HMMA.16816.F32 R152, R24.reuse, R28, R152 ;  /* 0x0000001c1898723c */ /* 0x040fe20000001898 */
[----:B------:R-:W-:Y:S03]  /*201d0*/  MUFU.EX2 R189, R52 ;  /* 0x0000003400bd7308 */ /* 0x000fe60000000800 */
[----:B----4-:R-:W-:Y:S04]  /*201e0*/  MOV R46, R191 ;  /* 0x000000bf002e7202 */ /* 0x010fe80000000f00 */
[-C--:B------:R-:W-:Y:S03]  /*201f0*/  HMMA.16816.F32 R156, R24, R30.reuse, R156 ;  /* 0x0000001e189c723c */ /* 0x080fe6000000189c */
[----:B------:R-:W-:Y:S01]  /*20200*/  MUFU.EX2 R191, R45 ;  /* 0x0000002d00bf7308 */ /* 0x000fe20000000800 */
[----:B-1----:R-:W-:Y:S04]  /*20210*/  MOV R47, R207 ;  /* 0x000000cf002f7202 */ /* 0x002fe80000000f00 */
[C---:B------:R-:W-:Y:S01]  /*20220*/  HMMA.16816.F32 R160, R20.reuse, R30, R160 ;  /* 0x0000001e14a0723c */ /* 0x040fe200000018a0 */
[----:B------:R-:W1:Y:S04]  /*20230*/  LDSM.16.MT88.4 R28, [R227+0x900] ;  /* 0x00090000e31c783b */ /* 0x000e680000004200 */
[----:B------:R4:W1:Y:S10]  /*20240*/  MUFU.EX2 R52, R2 ;  /* 0x0000000200347308 */ /* 0x0008740000000800 */
[----:B------:R1:W1:Y:S02]  /*20250*/  MUFU.EX2 R190, R53 ;  /* 0x0000003500be7308 */ /* 0x0002640000000800 */
        /* <DEDUP_REMOVED lines=16> */
[----:B------:R-:W-:Y:S02]  /*20360*/  MOV R48, R37 ;  /* 0x0000002500307202 */ /* 0x000fe40000000f00 */
[----:B------:R-:W-:Y:S01]  /*20370*/  MOV R215, R193 ;  /* 0x000000c100d77202 */ /* 0x000fe20000000f00 */
[----:B------:R-:W-:Y:S01]  /*20380*/  FFMA.FTZ R3, R3, R49, R252 ;  /* 0x0000003103037223 */ /* 0x000fe200000100fc */
[----:B------:R-:W-:Y:S03]  /*20390*/  MOV R49, R36 ;  /* 0x0000002400317202 */ /* 0x000fe60000000f00 */
[----:B------:R-:W-:Y:S01]  /*203a0*/  MOV R252, R204 ;  /* 0x000000cc00fc7202 */ /* 0x000fe20000000f00 */
[----:B--2---:R-:W-:Y:S01]  /*203b0*/  FFMA.FTZ R181, R181, R38, R39 ;  /* 0x00000026b5b57223 */ /* 0x004fe20000010027 */
[----:B------:R-:W-:Y:S01]  /*203c0*/  LDSM.16.MT88.4 R204, [R225+0x1900] ;  /* 0x00190000e1cc783b */ /* 0x000fe20000004200 */
[----:B------:R-:W-:Y:S04]  /*203d0*/  FFMA.FTZ R180, R180, R32, R33 ;  /* 0x00000020b4b47223 */ /* 0x000fe80000010021 */
[----:B------:R-:W-:Y:S03]  /*203e0*/  FADD.FTZ R0, R252, R180 ;  /* 0x000000b4fc007221 */ /* 0x000fe60000010000 */
[----:B------:R-:W-:Y:S01]  /*203f0*/  LDSM.16.MT88.4 R32, [R226+0x1100] ;  /* 0x00110000e220783b */ /* 0x000fe20000004200 */
[----:B------:R-:W-:Y:S01]  /*20400*/  MOV R252, R192 ;  /* 0x000000c000fc7202 */ /* 0x000fe20000000f00 */
[----:B------:R-:W-:Y:S01]  /*20410*/  FADD.FTZ R0, R47, R0 ;  /* 0x000000002f007221 */ /* 0x000fe20000010000 */
[----:B------:R-:W-:Y:S03]  /*20420*/  MOV R180, R195 ;  /* 0x000000c300b47202 */ /* 0x000fe60000000f00 */
[----:B----4-:R-:W-:Y:S02]  /*20430*/  FADD.FTZ R2, R50, R0 ;  /* 0x0000000032027221 */ /* 0x010fe40000010000 */
[----:B------:R-:W-:Y:S01]  /*20440*/  LDSM.16.MT88.4 R36, [R228+0x1100] ;  /* 0x00110000e424783b */ /* 0x000fe20000004200 */
        /* <DEDUP_REMOVED lines=41> */
[-C--:B------:R-:W-:Y:S04]  /*206e0*/  HMMA.16816.F32 R76, R28, R26.reuse, R76 ;  /* 0x0000001a1c4c723c */ /* 0x080fe8000000184c */
[----:B------:R-:W-:Y:S01]  /*206f0*/  FADD.FTZ R25, R51, R25 ;  /* 0x0000001933197221 */ /* 0x000fe20000010000 */
[----:B------:R-:W-:Y:S01]  /*20700*/  MOV R214, R198 ;  /* 0x000000c600d67202 */ /* 0x000fe20000000f00 */
[----:B------:R-:W-:Y:S01]  /*20710*/  FADD.FTZ R3, R216, R44 ;  /* 0x0000002cd8037221 */ /* 0x000fe20000010000 */
[----:B------:R-:W-:Y:S01]  /*20720*/  MOV R216, R197 ;  /* 0x000000c500d87202 */ /* 0x000fe20000000f00 */
[C---:B------:R-:W-:Y:S04]  /*20730*/  HMMA.16816.F32 R80, R20.reuse, R26, R80 ;  /* 0x0000001a1450723c */ /* 0x040fe80000001850 */
[----:B------:R-:W-:Y:S02]  /*20740*/  FADD.FTZ R25, R48, R25 ;  /* 0x0000001930197221 */ /* 0x000fe40000010000 */
[----:B------:R-:W-:Y:S01]  /*20750*/  FADD.FTZ R24, R213, R181 ;  /* 0x000000b5d5187221 */ /* 0x000fe20000010000 */
[----:B------:R-:W-:Y:S01]  /*20760*/  F2FP.PACK_AB R26, R212, R60 ;  /* 0x0000003cd41a723e */ /* 0x000fe200000000ff */
[-C--:B--2---:R-:W-:Y:S04]  /*20770*/  HMMA.16816.F32 R84, R20, R32.reuse, R84 ;  /* 0x000000201454723c */ /* 0x084fe80000001854 */
[----:B------:R-:W-:Y:S01]  /*20780*/  FADD.FTZ R24, R46, R24 ;  /* 0x000000182e187221 */ /* 0x000fe20000010000 */
[----:B------:R-:W-:Y:S01]  /*20790*/  F2FP.PACK_AB R27, R52, R62 ;  /* 0x0000003e341b723e */ /* 0x000fe200000000ff */
[----:B------:R-:W-:Y:S01]  /*207a0*/  LDSM.16.MT88.4 R44, [R226+0x3900] ;  /* 0x00390000e22c783b */ /* 0x000fe20000004200 */
[----:B------:R-:W-:Y:S01]  /*207b0*/  FADD.FTZ R53, R201, R25 ;  /* 0x00000019c9357221 */ /* 0x000fe20000010000 */
[C---:B------:R-:W-:Y:S04]  /*207c0*/  HMMA.16816.F32 R88, R28.reuse, R32, R88 ;  /* 0x000000201c58723c */ /* 0x040fe80000001858 */
[----:B------:R-:W-:Y:S01]  /*207d0*/  FADD.FTZ R0, R49, R24 ;  /* 0x0000001831007221 */ /* 0x000fe20000010000 */
[----:B------:R-:W-:Y:S01]  /*207e0*/  F2FP.PACK_AB R24, R57, R56 ;  /* 0x000000383918723e */ /* 0x000fe200000000ff */
[----:B------:R-:W-:Y:S01]  /*207f0*/  LDSM.16.MT88.4 R48, [R228+0x3900] ;  /* 0x00390000e430783b */ /* 0x000fe20000004200 */
[----:B------:R-:W-:Y:S01]  /*20800*/  F2FP.PACK_AB R25, R59, R58 ;  /* 0x0000003a3b19723e */ /* 0x000fe200000000ff */
[-C--:B------:R-:W-:Y:S04]  /*20810*/  HMMA.16816.F32 R92, R28, R34.reuse, R92 ;  /* 0x000000221c5c723c */ /* 0x080fe8000000185c */
[----:B------:R-:W-:Y:S01]  /*20820*/  MOV R213, R199 ;  /* 0x000000c700d57202 */ /* 0x000fe20000000f00 */
[----:B------:R-:W-:Y:S01]  /*20830*/  FADD.FTZ R3, R217, R3 ;  /* 0x00000003d9037221 */ /* 0x000fe20000010000 */
[----:B------:R-:W-:Y:S02]  /*20840*/  MOV R181, R196 ;  /* 0x000000c400b57202 */ /* 0x000fe40000000f00 */
[C---:B------:R-:W-:Y:S01]  /*20850*/  HMMA.16816.F32 R96, R20.reuse, R34, R96 ;  /* 0x000000221460723c */ /* 0x040fe20000001860 */
[----:B------:R-:W1:Y:S03]  /*20860*/  LDSM.16.MT88.4 R32, [R226+0x1900] ;  /* 0x00190000e220783b */ /* 0x000e660000004200 */
[----:B------:R-:W-:Y:S01]  /*20870*/  MOV R217, R203 ;  /* 0x000000cb00d97202 */ /* 0x000fe20000000f00 */
[----:B------:R-:W-:Y:S02]  /*20880*/  FADD.FTZ R54, R218, R3 ;  /* 0x00000003da367221 */ /* 0x000fe40000010000 */
[----:B------:R-:W-:Y:S01]  /*20890*/  FADD.FTZ R3, R202, R2 ;  /* 0x00000002ca037221 */ /* 0x000fe20000010000 */
[-C--:B---3--:R-:W-:Y:S04]  /*208a0*/  HMMA.16816.F32 R100, R20, R36.reuse, R100 ;  /* 0x000000241464723c */ /* 0x088fe80000001864 */
[----:B------:R-:W-:Y:S02]  /*208b0*/  FADD.FTZ R3, R217, R3 ;  /* 0x00000003d9037221 */ /* 0x000fe40000010000 */
[----:B------:R-:W-:Y:S02]  /*208c0*/  FADD.FTZ R2, R200, R0 ;  /* 0x00000000c8027221 */ /* 0x000fe40000010000 */
[C---:B------:R-:W-:Y:S04]  /*208d0*/  HMMA.16816.F32 R104, R28.reuse, R36, R104 ;  /* 0x000000241c68723c */ /* 0x040fe80000001868 */
[----:B------:R-:W-:Y:S02]  /*208e0*/  FADD.FTZ R3, R180, R3 ;  /* 0x00000003b4037221 */ /* 0x000fe40000010000 */
[----:B------:R-:W-:Y:S02]  /*208f0*/  FADD.FTZ R0, R210, R54 ;  /* 0x00000036d2007221 */ /* 0x000fe40000010000 */
[-C--:B------:R-:W-:Y:S04]  /*20900*/  HMMA.16816.F32 R108, R28, R38.reuse, R108 ;  /* 0x000000261c6c723c */ /* 0x080fe8000000186c */
[----:B------:R-:W-:Y:S04]  /*20910*/  FADD.FTZ R2, R216, R2 ;  /* 0x00000002d8027221 */ /* 0x000fe80000010000 */
[C---:B------:R-:W-:Y:S01]  /*20920*/  HMMA.16816.F32 R112, R20.reuse, R38, R112 ;  /* 0x000000261470723c */ /* 0x040fe20000001870 */
[----:B------:R-:W-:Y:S03]  /*20930*/  LDSM.16.MT88.4 R36, [R227+0x1900] ;  /* 0x00190000e324783b */ /* 0x000fe60000004200 */
[----:B------:R-:W-:Y:S04]  /*20940*/  FADD.FTZ R2, R63, R2 ;  /* 0x000000023f027221 */ /* 0x000fe80000010000 */
[-C--:B----4-:R-:W-:Y:S08]  /*20950*/  HMMA.16816.F32 R116, R20, R40.reuse, R116 ;  /* 0x000000281474723c */ /* 0x090ff00000001874 */
        /* <DEDUP_REMOVED lines=42> */
[----:B------:R-:W-:Y:S04]  /*20c00*/  FADD.FTZ R8, R189, R8 ;  /* 0x00000008bd087221 */ /* 0x000fe80000010000 */
        /* <DEDUP_REMOVED lines=20> */
[----:B------:R-:W-:Y:S01]  /*20d50*/  FADD.FTZ R4, R187, R2 ;  /* 0x00000002bb047221 */ /* 0x000fe20000010000 */
[----:B------:R-:W-:Y:S01]  /*20d60*/  MOV R187, R182 ;  /* 0x000000b600bb7202 */ /* 0x000fe20000000f00 */
        /* <DEDUP_REMOVED lines=15> */
[----:B------:R-:W-:Y:S01]  /*20e60*/  STL [R1], R4 ;  /* 0x0000000401007387 */ /* 0x000fe20000100800 */
        /* <DEDUP_REMOVED lines=10> */
.L_x_1676:
[----:B-1----:R-:W2:Y:S04]  /*20f10*/  LDL.LU R5, [R1] ;  /* 0x0000000001057983 */ /* 0x002ea80000300800 */
        /* <DEDUP_REMOVED lines=182> */
[----:B------:R-:W-:Y:S02]  /*21a80*/  @P1 FFMA.FTZ R63, R2, R184, R6 ;  /* 0x000000b8023f1223 */ /* 0x000fe40000010006 */
[----:B------:R-:W-:Y:S02]  /*21a90*/  @P0 FFMA.FTZ R64, R0, R182, R3 ;  /* 0x000000b600400223 */ /* 0x000fe40000010003 */
.L_x_1586:
[----:B------:R-:W-:Y:S01]  /*21aa0*/  USHF.R.S32.HI UR8, URZ, 0x1f, UR16 ;  /* 0x0000001f3f087899 */ /* 0x000fe20008011410 */
[----:B------:R-:W-:Y:S05]  /*21ab0*/  @P4 BRA `(.L_x_1678) ;  /* 0x00001dc000004947 */ /* 0x000fea0003800000 */
[----:B------:R-:W1:Y:S01]  /*21ac0*/  S2R R66, SR_TID.X ;  /* 0x0000000000427919 */ /* 0x000e620000002100 */
[----:B------:R-:W-:Y:S01]  /*21ad0*/  F2FP.PACK_AB R57, R57, R192 ;  /* 0x000000c03939723e */ /* 0x000fe200000000ff */
[----:B------:R-:W-:Y:S01]  /*21ae0*/  ULDC.64 UR6, c[0x0][0x500] ;  /* 0x0001400000067ab9 */ /* 0x000fe20000000a00 */
[----:B------:R-:W-:Y:S01]  /*21af0*/  F2FP.PACK_AB R56, R56, R194 ;  /* 0x000000c23838723e */ /* 0x000fe200000000ff */
[----:B------:R-:W-:Y:S01]  /*21b00*/  UISETP.NE.U32.AND UP1, UPT, URZ, UR6, UPT ;  /* 0x000000063f00728c */ /* 0x000fe2000bf25070 */
[----:B------:R-:W-:Y:S01]  /*21b10*/  F2FP.PACK_AB R7, R205, R204 ;  /* 0x000000cccd07723e */ /* 0x000fe200000000ff */
[----:B------:R-:W-:Y:S01]  /*21b20*/  ULDC.64 UR4, c[0x0][0x508] ;  /* 0x0001420000047ab9 */ /* 0x000fe20000000a00 */
[----:B------:R-:W-:Y:S01]  /*21b30*/  F2FP.PACK_AB R52, R52, R206 ;  /* 0x000000ce3434723e */ /* 0x000fe200000000ff */
[----:B------:R-:W-:Y:S01]  /*21b40*/  UISETP.NE.AND.EX UP1, UPT, URZ, UR7, UPT, UP1 ;  /* 0x000000073f00728c */ /* 0x000fe2000bf25310 */
[----:B------:R-:W-:Y:S01]  /*21b50*/  F2FP.PACK_AB R58, R58, R196 ;  /* 0x000000c43a3a723e */ /* 0x000fe200000000ff */
[----:B------:R-:W-:Y:S01]  /*21b60*/  UISETP.NE.U32.AND UP0, UPT, URZ, UR4, UPT ;  /* 0x000000043f00728c */ /* 0x000fe2000bf05070 */
[----:B------:R-:W-:Y:S01]  /*21b70*/  F2FP.PACK_AB R198, R199, R198 ;  /* 0x000000c6c7c6723e */ /* 0x000fe200000000ff */
[----:B------:R-:W-:Y:S01]  /*21b80*/  ULDC.64 UR6, c[0x0][0x500] ;  /* 0x0001400000067ab9 */ /* 0x000fe20000000a00 */
[----:B------:R-:W-:Y:S01]  /*21b90*/  F2FP.PACK_AB R55, R55, R200 ;  /* 0x000000c83737723e */ /* 0x000fe200000000ff */
[----:B------:R-:W-:Y:S01]  /*21ba0*/  UMOV UR4, 0x4 ;  /* 0x0000000400047882 */ /* 0x000fe20000000000 */
[----:B------:R-:W-:Y:S01]  /*21bb0*/  F2FP.PACK_AB R202, R203, R202 ;  /* 0x000000cacbca723e */ /* 0x000fe200000000ff */
[----:B------:R-:W-:Y:S01]  /*21bc0*/  UIMAD.WIDE UR6, UR26, UR4, UR6 ;  /* 0x000000041a0672a5 */ /* 0x000fe2000f8e0206 */
[----:B------:R-:W-:Y:S01]  /*21bd0*/  F2FP.PACK_AB R51, R51, R132 ;  /* 0x000000843333723e */ /* 0x000fe200000000ff */
[----:B------:R-:W-:Y:S01]  /*21be0*/  UISETP.NE.AND.EX UP0, UPT, URZ, UR5, UPT, UP0 ;  /* 0x000000053f00728c */ /* 0x000fe2000bf05300 */
        /* <DEDUP_REMOVED lines=99> */
[----:B--2---:R-:W-:Y:S01]  /*22220*/  IMAD.IADD R8, R7, 0x1, R2 ;  /* 0x0000000107087824 */ /* 0x004fe200078e0202 */
[----:B------:R-:W-:Y:S01]  /*22230*/  STS [R6+0x80], R49 ;  /* 0x0000803106007388 */ /* 0x000fe20000000800 */
[----:B------:R-:W-:Y:S02]  /*22240*/  F2FP.PACK_AB R13, R13, R122 ;  /* 0x0000007a0d0d723e */ /* 0x000fe400000000ff */
[----:B-----5:R-:W-:Y:S01]  /*22250*/  F2FP.PACK_AB R10, R125, R124 ;  /* 0x0000007c7d0a723e */ /* 0x020fe200000000ff */
[----:B------:R-:W-:Y:S01]  /*22260*/  STS [R6+0x480], R48 ;  /* 0x0004803006007388 */ /* 0x000fe20000000800 */
[----:B------:R-:W-:-:S02]  /*22270*/  F2FP.PACK_AB R9, R127, R126 ;  /* 0x0000007e7f09723e */ /* 0x000fc400000000ff */
[----:B------:R-:W-:Y:S01]  /*22280*/  PLOP3.LUT P0, PT, PT, PT, UP1, 0x80, 0x0 ;  /* 0x000000000000781c */ /* 0x000fe20003f0f018 */
[----:B------:R1:W-:Y:S01]  /*22290*/  STS [R8+0x400], R5 ;  /* 0x0004000508007388 */ /* 0x0003e20000000800 */
[----:B------:R-:W-:-:S03]  /*222a0*/  PLOP3.LUT P1, PT, PT, PT, UP0, 0x80, 0x0 ;  /* 0x000000000000781c */ /* 0x000fc60003f2f008 */
        /* <DEDUP_REMOVED lines=37> */
[----:B-1----:R-:W-:-:S03]  /*22500*/  IMAD.U32 R4, RZ, RZ, UR6 ;  /* 0x00000006ff047e24 */ /* 0x002fc6000f8e00ff */
        /* <DEDUP_REMOVED lines=9> */
[----:B------:R2:W-:Y:S01]  /*225a0*/  STS [R7+0x6400], R9 ;  /* 0x0064000907007388 */ /* 0x0005e20000000800 */
[----:B-1----:R-:W-:-:S03]  /*225b0*/  IMAD.U32 R5, RZ, RZ, UR7 ;  /* 0x00000007ff057e24 */ /* 0x002fc6000f8e00ff */
[----:B------:R-:W-:Y:S06]  /*225c0*/  BAR.SYNC.DEFER_BLOCKING 0x1, 0x80 ;  /* 0x0042000000007b1d */ /* 0x000fec0000010000 */
[----:B------:R-:W-:Y:S02]  /*225d0*/  ULDC.64 UR6, c[0x0][0x508] ;  /* 0x0001420000067ab9 */ /* 0x000fe40000000a00 */
[----:B------:R-:W-:Y:S01]  /*225e0*/  @UP0 UIMAD.WIDE UR6, UR26, UR4, UR6 ;  /* 0x000000041a0602a5 */ /* 0x000fe2000f8e0206 */
[----:B------:R-:W3:Y:S01]  /*225f0*/  @P0 LDG.E R0, [R4.64] ;  /* 0x0000001c04000981 */ /* 0x000ee2000c1e1900 */
[----:B------:R-:W-:-:S04]  /*22600*/  IMAD.MOV.U32 R17, RZ, RZ, c[0x0][0x388] ;  /* 0x0000e200ff117624 */ /* 0x000fc800078e00ff */
[----:B------:R-:W-:Y:S02]  /*22610*/  IMAD.U32 R2, RZ, RZ, UR6 ;  /* 0x00000006ff027e24 */ /* 0x000fe4000f8e00ff */
[----:B------:R-:W-:-:S05]  /*22620*/  IMAD.U32 R3, RZ, RZ, UR7 ;  /* 0x00000007ff037e24 */ /* 0x000fca000f8e00ff */
[----:B------:R1:W5:Y:S02]  /*22630*/  @P1 LDG.E R17, [R2.64] ;  /* 0x0000001c02111981 */ /* 0x000364000c1e1900 */
[----:B-1----:R-:W-:Y:S02]  /*22640*/  CS2R R2, SRZ ;  /* 0x0000000000027805 */ /* 0x002fe4000001ff00 */
[--C-:B---3--:R-:W-:Y:S01]  /*22650*/  @P0 SHF.R.S32.HI R3, RZ, 0x1f, R0.reuse ;  /* 0x0000001fff030819 */ /* 0x108fe20000011400 */
[----:B------:R-:W-:Y:S01]  /*22660*/  @P0 IMAD.MOV.U32 R2, RZ, RZ, R0 ;  /* 0x000000ffff020224 */ /* 0x000fe200078e0000 */
[----:B------:R-:W-:Y:S05]  /*22670*/  @P1 BRA `(.L_x_1679) ;  /* 0x0000004000001947 */ /* 0x000fea0003800000 */
[----:B--2---:R-:W-:Y:S05]  /*22680*/  @!P0 BRA `(.L_x_1679) ;  /* 0x0000003000008947 */ /* 0x004fea0003800000 */
[----:B------:R1:W2:Y:S04]  /*22690*/  LDG.E R0, [R4.64] ;  /* 0x0000001c04007981 */ /* 0x0002a8000c1e1900 */
[----:B-1----:R-:W2:Y:S02]  /*226a0*/  LDG.E R4, [R4.64+0x4] ;  /* 0x0000041c04047981 */ /* 0x002ea4000c1e1900 */
[----:B--2--5:R-:W-:-:S02]  /*226b0*/  IADD3 R17, -R0, R4, RZ ;  /* 0x0000000400117210 */ /* 0x024fc40007ffe1ff */
.L_x_1679:
[----:B--2---:R-:W-:Y:S01]  /*226c0*/  LOP3.LUT R6, R60, 0xffffffe0, RZ, 0xc0, !PT ;  /* 0xffffffe03c067812 */ /* 0x004fe200078ec0ff */
[----:B------:R-:W1:Y:S01]  /*226d0*/  R2UR UR5, R3 ;  /* 0x00000000030573c2 */ /* 0x000e6200000e0000 */
[----:B------:R-:W-:Y:S01]  /*226e0*/  IMAD.MOV.U32 R5, RZ, RZ, c[0x0][0x4e8] ;  /* 0x00013a00ff057624 */ /* 0x000fe200078e00ff */
[----:B------:R-:W-:Y:S01]  /*226f0*/  SHF.R.S32.HI R4, RZ, 0x1f, R59 ;  /* 0x0000001fff047819 */ /* 0x000fe2000001143b */
[----:B------:R-:W2:Y:S01]  /*22700*/  S2R R76, SR_CTAID.X ;  /* 0x00000000004c7919 */ /* 0x000ea20000002500 */
[----:B------:R-:W-:Y:S01]  /*22710*/  IMAD.IADD R6, R66, 0x1, -R6 ;  /* 0x0000000142067824 */ /* 0x000fe200078e0a06 */
[----:B------:R-:W-:Y:S01]  /*22720*/  LEA.HI R0, R32, R32, RZ, 0x1 ;  /* 0x0000002020007211 */ /* 0x000fe200078f08ff */
[----:B------:R-:W-:Y:S01]  /*22730*/  ULDC.64 UR6, c[0x0][0x490] ;  /* 0x0001240000067ab9 */ /* 0x000fe20000000a00 */
[----:B------:R-:W-:Y:S01]  /*22740*/  LEA.HI R4, R4, R59, RZ, 0x2 ;  /* 0x0000003b04047211 */ /* 0x000fe200078f10ff */
[----:B------:R-:W3:Y:S01]  /*22750*/  R2UR UR10, R2 ;  /* 0x00000000020a73c2 */ /* 0x000ee200000e0000 */
[----:B------:R-:W-:Y:S01]  /*22760*/  SHF.R.S32.HI R8, RZ, 0x1f, R6 ;  /* 0x0000001fff087819 */ /* 0x000fe20000011406 */
[----:B------:R-:W-:Y:S01]  /*22770*/  ULDC UR9, c[0x0][0x3a4] ;  /* 0x0000e90000097ab9 */ /* 0x000fe20000000800 */
[----:B------:R-:W-:Y:S01]  /*22780*/  ISETP.NE.AND P1, PT, R5, 0x1, PT ;  /* 0x000000010500780c */ /* 0x000fe20003f25270 */
[----:B-----5:R-:W-:Y:S01]  /*22790*/  IMAD R17, R17, c[0x0][0x4e8], RZ ;  /* 0x00013a0011117a24 */ /* 0x020fe200078e02ff */
[C---:B------:R-:W-:Y:S01]  /*227a0*/  LOP3.LUT R5, R0.reuse, 0x1ffffffe, RZ, 0xc0, !PT ;  /* 0x1ffffffe00057812 */ /* 0x040fe200078ec0ff */
[----:B------:R-:W-:Y:S01]  /*227b0*/  IMAD.SHL.U32 R0, R0, 0x20, RZ ;  /* 0x0000002000007824 */ /* 0x000fe200078e00ff */
[----:B------:R-:W-:Y:S01]  /*227c0*/  LOP3.LUT R4, R4, 0xffffffc, RZ, 0xc0, !PT ;  /* 0x0ffffffc04047812 */ /* 0x000fe200078ec0ff */
[----:B------:R4:W1:Y:S01]  /*227d0*/  R2UR UR11, R3 ;  /* 0x00000000030b73c2 */ /* 0x00086200000e0000 */
[----:B------:R-:W-:Y:S01]  /*227e0*/  LEA.HI R8, R8, R6, RZ, 0x2 ;  /* 0x0000000608087211 */ /* 0x000fe200078f10ff */
[----:B------:R-:W-:Y:S01]  /*227f0*/  IMAD.IADD R7, R32, 0x1, -R5 ;  /* 0x0000000120077824 */ /* 0x000fe200078e0a05 */
[----:B------:R-:W-:Y:S01]  /*22800*/  LOP3.LUT R0, R0, 0xffffffc0, RZ, 0xc0, !PT ;  /* 0xffffffc000007812 */ /* 0x000fe200078ec0ff */
[----:B------:R-:W-:Y:S01]  /*22810*/  IMAD.IADD R4, R59, 0x1, -R4 ;  /* 0x000000013b047824 */ /* 0x000fe200078e0a04 */
[----:B------:R-:W-:Y:S01]  /*22820*/  SHF.R.S32.HI R5, RZ, 0x2, R8 ;  /* 0x00000002ff057819 */ /* 0x000fe20000011408 */
[----:B------:R-:W-:Y:S01]  /*22830*/  BSSY B0, `(.L_x_1680) ;  /* 0x000008d000007945 */ /* 0x000fe20003800000 */
[----:B------:R-:W-:Y:S01]  /*22840*/  LOP3.LUT P0, RZ, R6, 0x3, RZ, 0xc0, !PT ;  /* 0x0000000306ff7812 */ /* 0x000fe2000780c0ff */
[----:B------:R-:W-:Y:S01]  /*22850*/  IMAD R0, R7, 0x8, R0 ;  /* 0x0000000807007824 */ /* 0x000fe200078e0200 */
[----:B-1----:R-:W-:Y:S01]  /*22860*/  UMOV UR11, UR5 ;  /* 0x00000005000b7c82 */ /* 0x002fe20008000000 */
[----:B------:R-:W-:Y:S01]  /*22870*/  IMAD R15, R4, 0x10, R5 ;  /* 0x00000010040f7824 */ /* 0x000fe200078e0205 */
[----:B------:R1:W1:Y:S02]  /*22880*/  R2UR UR4, R2 ;  /* 0x00000000020473c2 */ /* 0x00026400000e0000 */
[----:B-1----:R-:W-:Y:S01]  /*22890*/  UIMAD UR4, UR8, UR6, URZ ;  /* 0x00000006080472a4 */ /* 0x002fe2000f8e023f */
[-C--:B------:R-:W-:Y:S01]  /*228a0*/  LEA.HI R5, R65, R66.reuse, RZ, 0x3 ;  /* 0x0000004241057211 */ /* 0x080fe200078f18ff */
[----:B------:R-:W-:Y:S01]  /*228b0*/  IMAD.IADD R4, R15, 0x1, R0 ;  /* 0x000000010f047824 */ /* 0x000fe200078e0200 */
[----:B------:R-:W-:Y:S01]  /*228c0*/  LEA.HI R21, R65, R66, RZ, 0x6 ;  /* 0x0000004241157211 */ /* 0x000fe200078f30ff */
[----:B---3--:R-:W-:Y:S01]  /*228d0*/  UIMAD.WIDE.U32 UR10, UR16, UR6, UR10 ;  /* 0x00000006100a72a5 */ /* 0x008fe2000f8e000a */
[----:B------:R-:W-:Y:S01]  /*228e0*/  LOP3.LUT R6, R5, 0xfffffff8, RZ, 0xc0, !PT ;  /* 0xfffffff805067812 */ /* 0x000fe200078ec0ff */
[----:B--2---:R-:W-:Y:S01]  /*228f0*/  IMAD R4, R76, 0x80, R4 ;  /* 0x000000804c047824 */ /* 0x004fe200078e0204 */
[----:B------:R-:W1:Y:S01]  /*22900*/  R2UR UR14, R2 ;  /* 0x00000000020e73c2 */ /* 0x000e6200000e0000 */
[----:B------:R-:W-:Y:S01]  /*22910*/  USHF.R.S32.HI UR6, URZ, 0x1f, UR26 ;  /* 0x0000001f3f067899 */ /* 0x000fe2000801141a */
[----:B------:R-:W-:Y:S01]  /*22920*/  SHF.R.S32.HI R19, RZ, 0x3, R5 ;  /* 0x00000003ff137819 */ /* 0x000fe20000011405 */
[----:B------:R-:W-:Y:S01]  /*22930*/  UIMAD UR7, UR16, UR7, UR4 ;  /* 0x00000007100772a4 */ /* 0x000fe2000f8e0204 */
[----:B------:R-:W-:Y:S01]  /*22940*/  IMAD.MOV.U32 R0, RZ, RZ, R4 ;  /* 0x000000ffff007224 */ /* 0x000fe200078e0004 */
[----:B------:R-:W-:Y:S01]  /*22950*/  USEL UR6, UR6, URZ, !UP1 ;  /* 0x0000003f06067287 */ /* 0x000fe2000c800000 */
[----:B------:R-:W-:Y:S01]  /*22960*/  IMAD.IADD R6, R66, 0x1, -R6 ;  /* 0x0000000142067824 */ /* 0x000fe200078e0a06 */
[----:B------:R-:W-:Y:S01]  /*22970*/  ULDC.64 UR4, c[0x0][0x498] ;  /* 0x0001260000047ab9 */ /* 0x000fe20000000a00 */
[----:B------:R-:W2:Y:S01]  /*22980*/  R2UR UR13, R3 ;  /* 0x00000000030d73c2 */ /* 0x000ea200000e0000 */
[----:B------:R-:W-:Y:S01]  /*22990*/  UIADD3 UR11, UR11, UR7, URZ ;  /* 0x000000070b0b7290 */ /* 0x000fe2000fffe03f */
[----:B------:R-:W-:Y:S01]  /*229a0*/  IMAD R15, R76, 0x80, R15 ;  /* 0x000000804c0f7824 */ /* 0x000fe200078e020f */
[----:B------:R-:W-:-:S02]  /*229b0*/  USEL UR26, UR26, URZ, !UP1 ;  /* 0x0000003f1a1a7287 */ /* 0x000fc4000c800000 */
[----:B------:R-:W-:Y:S02]  /*229c0*/  UIMAD UR7, UR6, UR4, URZ ;  /* 0x00000004060772a4 */ /* 0x000fe4000f8e023f */
[----:B------:R-:W-:Y:S01]  /*229d0*/  UIMAD.WIDE.U32 UR18, UR26, UR4, UR10 ;  /* 0x000000041a1272a5 */ /* 0x000fe2000f8e000a */
[----:B------:R3:W4:Y:S01]  /*229e0*/  R2UR UR12, R2 ;  /* 0x00000000020c73c2 */ /* 0x00072200000e0000 */
[----:B------:R-:W-:Y:S02]  /*229f0*/  UIMAD UR7, UR26, UR5, UR7 ;  /* 0x000000051a0772a4 */ /* 0x000fe4000f8e0207 */
[----:B------:R-:W-:Y:S02]  /*22a00*/  ULDC UR10, c[0x0][0x3a0] ;  /* 0x0000e800000a7ab9 */ /* 0x000fe40000000800 */
[----:B------:R-:W-:Y:S02]  /*22a10*/  ULDC.64 UR4, c[0x0][0x3e8] ;  /* 0x0000fa0000047ab9 */ /* 0x000fe40000000a00 */
[----:B------:R-:W-:Y:S01]  /*22a20*/  UIMAD UR8, UR8, UR4, URZ ;  /* 0x00000004080872a4 */ /* 0x000fe2000f8e023f */
[----:B------:R4:W1:Y:S02]  /*22a30*/  R2UR UR15, R3 ;  /* 0x00000000030f73c2 */ /* 0x00086400000e0000 */
[----:B-1----:R-:W-:-:S02]  /*22a40*/  UIMAD.WIDE.U32 UR14, UR14, UR10, URZ ;  /* 0x0000000a0e0e72a5 */ /* 0x002fc4000f8e003f */
[----:B------:R-:W-:Y:S02]  /*22a50*/  UIMAD UR5, UR16, UR5, UR8 ;  /* 0x00000005100572a4 */ /* 0x000fe4000f8e0208 */
[----:B--2---:R-:W-:Y:S01]  /*22a60*/  UIMAD UR10, UR13, UR10, URZ ;  /* 0x0000000a0d0a72a4 */ /* 0x004fe2000f8e023f */
[----:B---3--:R-:W-:-:S03]  /*22a70*/  @P1 IMAD.HI.U32 R2, R4, c[0x0][0x4ec], RZ ;  /* 0x00013b0004021a27 */ /* 0x008fc600078e00ff */
[----:B----4-:R-:W-:Y:S02]  /*22a80*/  UIMAD UR9, UR12, UR9, UR10 ;  /* 0x000000090c0972a4 */ /* 0x010fe4000f8e020a */
[----:B------:R-:W-:Y:S02]  /*22a90*/  @P1 SHF.R.U32.HI R0, RZ, c[0x0][0x4f0], R2 ;  /* 0x00013c00ff001a19 */ /* 0x000fe40000011602 */
[----:B------:R-:W-:Y:S02]  /*22aa0*/  UIADD3 UR15, UR15, UR9, URZ ;  /* 0x000000090f0f7290 */ /* 0x000fe4000fffe03f */
[--C-:B------:R-:W-:Y:S01]  /*22ab0*/  SHF.R.S32.HI R3, RZ, 0x1f, R0.reuse ;  /* 0x0000001fff037819 */ /* 0x100fe20000011400 */
[----:B------:R-:W-:Y:S01]  /*22ac0*/  IMAD.MOV R2, RZ, RZ, -R0 ;  /* 0x000000ffff027224 */ /* 0x000fe200078e0a00 */
[----:B------:R-:W-:Y:S01]  /*22ad0*/  IADD3 R8, P2, R0, UR18, RZ ;  /* 0x0000001200087c10 */ /* 0x000fe2000ff5e0ff */
[----:B------:R-:W-:Y:S01]  /*22ae0*/  IMAD.SHL.U32 R0, R19, 0x40, RZ ;  /* 0x0000004013007824 */ /* 0x000fe200078e00ff */
[----:B------:R-:W-:Y:S01]  /*22af0*/  UIMAD.WIDE.U32 UR16, UR16, UR4, UR14 ;  /* 0x00000004101072a5 */ /* 0x000fe2000f8e000e */
[----:B------:R-:W-:-:S02]  /*22b00*/  IMAD R4, R2, c[0x0][0x4e8], R4 ;  /* 0x00013a0002047a24 */ /* 0x000fc400078e0204 */
[----:B------:R-:W-:Y:S01]  /*22b10*/  IMAD.U32 R2, RZ, RZ, UR7 ;  /* 0x00000007ff027e24 */ /* 0x000fe2000f8e00ff */
[----:B------:R-:W-:Y:S01]  /*22b20*/  LOP3.LUT R0, R0, 0x1c0, RZ, 0xc0, !PT ;  /* 0x000001c000007812 */ /* 0x000fe200078ec0ff */
[----:B------:R-:W-:-:S03]  /*22b30*/  UIADD3 UR17, UR17, UR5, URZ ;  /* 0x0000000511117290 */ /* 0x000fc6000fffe03f */
[----:B------:R-:W-:Y:S01]  /*22b40*/  IADD3.X R9, R3, UR19, R2, P2, !PT ;  /* 0x0000001303097c10 */ /* 0x000fe200097fe402 */
[----:B------:R-:W-:Y:S01]  /*22b50*/  ULDC.64 UR4, c[0x0][0x3f0] ;  /* 0x0000fc0000047ab9 */ /* 0x000fe20000000a00 */
[C---:B------:R-:W-:Y:S01]  /*22b60*/  LEA R2, R6.reuse, R19, 0x4 ;  /* 0x0000001306027211 */ /* 0x040fe200078e20ff */
[----:B------:R-:W-:Y:S01]  /*22b70*/  IMAD.SHL.U32 R6, R6, 0x8, RZ ;  /* 0x0000000806067824 */ /* 0x000fe200078e00ff */
[----:B------:R-:W-:Y:S01]  /*22b80*/  SHF.R.U32.HI R7, RZ, 0x3, R0 ;  /* 0x00000003ff077819 */ /* 0x000fe20000011600 */
[----:B------:R-:W-:Y:S01]  /*22b90*/  UIMAD UR6, UR6, UR4, URZ ;  /* 0x00000004060672a4 */ /* 0x000fe2000f8e023f */
[----:B------:R-:W-:Y:S01]  /*22ba0*/  ISETP.GE.OR P2, PT, R15, R17, P0 ;  /* 0x000000110f00720c */ /* 0x000fe20000746670 */
[----:B------:R-:W-:Y:S01]  /*22bb0*/  IMAD R5, R76, 0x80, R2 ;  /* 0x000000804c057824 */ /* 0x000fe200078e0202 */
[----:B------:R-:W-:Y:S01]  /*22bc0*/  LOP3.LUT R0, R0, 0x38, R6, 0xf8, !PT ;  /* 0x0000003800007812 */ /* 0x000fe200078ef806 */
[----:B------:R-:W-:Y:S01]  /*22bd0*/  UIMAD.WIDE.U32 UR16, UR26, UR4, UR16 ;  /* 0x000000041a1072a5 */ /* 0x000fe2000f8e0010 */
[----:B------:R-:W-:Y:S01]  /*22be0*/  SHF.R.S32.HI R2, RZ, 0x1f, R4 ;  /* 0x0000001fff027819 */ /* 0x000fe20000011404 */
[----:B------:R-:W-:Y:S01]  /*22bf0*/  @P1 IMAD.HI.U32 R3, R5, c[0x0][0x4ec], RZ ;  /* 0x00013b0005031a27 */ /* 0x000fe200078e00ff */
[----:B------:R-:W-:Y:S01]  /*22c00*/  LOP3.LUT R20, R0, R7, RZ, 0x3c, !PT ;  /* 0x0000000700147212 */ /* 0x000fe200078e3cff */
[----:B------:R-:W-:-:S02]  /*22c10*/  UIMAD UR5, UR26, UR5, UR6 ;  /* 0x000000051a0572a4 */ /* 0x000fc4000f8e0206 */
[----:B------:R-:W-:Y:S02]  /*22c20*/  IMAD R0, R2, c[0x0][0x488], RZ ;  /* 0x0001220002007a24 */ /* 0x000fe400078e02ff */
[----:B------:R-:W-:Y:S01]  /*22c30*/  IMAD.MOV.U32 R14, RZ, RZ, R5 ;  /* 0x000000ffff0e7224 */ /* 0x000fe200078e0005 */
[----:B------:R-:W-:Y:S01]  /*22c40*/  @P1 SHF.R.U32.HI R14, RZ, c[0x0][0x4f0], R3 ;  /* 0x00013c00ff0e1a19 */ /* 0x000fe20000011603 */
[C---:B------:R-:W-:Y:S01]  /*22c50*/  IMAD.WIDE.U32 R2, R4.reuse, c[0x0][0x488], R8 ;  /* 0x0001220004027a25 */ /* 0x040fe200078e0008 */
[----:B------:R-:W-:Y:S01]  /*22c60*/  IADD3 R8, R15, 0x8, RZ ;  /* 0x000000080f087810 */ /* 0x000fe20007ffe0ff */
[----:B------:R-:W-:Y:S01]  /*22c70*/  UIADD3 UR5, UR17, UR5, URZ ;  /* 0x0000000511057290 */ /* 0x000fe2000fffe03f */
[----:B------:R-:W-:Y:S01]  /*22c80*/  SHF.R.S32.HI R9, RZ, 0x1f, R14 ;  /* 0x0000001fff097819 */ /* 0x000fe2000001140e */
[----:B------:R-:W-:Y:S01]  /*22c90*/  IMAD R0, R4, c[0x0][0x48c], R0 ;  /* 0x0001230004007a24 */ /* 0x000fe200078e0200 */
[----:B------:R-:W-:Y:S01]  /*22ca0*/  LEA R4, P1, R2, c[0x0][0x450], 0x2 ;  /* 0x0001140002047a11 */ /* 0x000fe200078210ff */
[----:B------:R-:W-:Y:S01]  /*22cb0*/  IMAD.MOV R7, RZ, RZ, -R14 ;  /* 0x000000ffff077224 */ /* 0x000fe200078e0a0e */
[----:B------:R-:W-:Y:S01]  /*22cc0*/  ISETP.GE.OR P3, PT, R8, R17, P0 ;  /* 0x000000110800720c */ /* 0x000fe20000766670 */
[----:B------:R-:W-:Y:S01]  /*22cd0*/  IMAD.IADD R0, R3, 0x1, R0 ;  /* 0x0000000103007824 */ /* 0x000fe200078e0200 */
[----:B------:R-:W-:Y:S01]  /*22ce0*/  MOV R3, UR17 ;  /* 0x0000001100037c02 */ /* 0x000fe20008000f00 */
[----:B------:R-:W-:Y:S01]  /*22cf0*/  IMAD R16, R9, c[0x0][0x3e0], RZ ;  /* 0x0000f80009107a24 */ /* 0x000fe200078e02ff */
[----:B------:R-:W-:Y:S01]  /*22d00*/  SHFL.IDX PT, R10, R4, RZ, 0x1c1f ;  /* 0x001c1fff040a7589 */ /* 0x000fe200000e0000 */
[----:B------:R-:W-:Y:S01]  /*22d10*/  IMAD R7, R7, c[0x0][0x4e8], R5 ;  /* 0x00013a0007077a24 */ /* 0x000fe200078e0205 */
[----:B------:R-:W-:Y:S01]  /*22d20*/  LEA.HI.X R0, R2, c[0x0][0x454], R0, 0x2, P1 ;  /* 0x0001150002007a11 */ /* 0x000fe200008f1400 */
[----:B------:R-:W-:Y:S01]  /*22d30*/  IMAD.U32 R2, RZ, RZ, UR16 ;  /* 0x00000010ff027e24 */ /* 0x000fe2000f8e00ff */
[----:B------:R-:W-:Y:S01]  /*22d40*/  SHFL.IDX PT, R8, R4, 0x1, 0x1c1f ;  /* 0x003c1f0004087f89 */ /* 0x000fe200000e0000 */
[----:B------:R-:W-:-:S02]  /*22d50*/  IMAD.U32 R3, RZ, RZ, UR5 ;  /* 0x00000005ff037e24 */ /* 0x000fc4000f8e00ff */
[C---:B------:R-:W-:Y:S01]  /*22d60*/  IMAD R18, R14.reuse, c[0x0][0x3e4], R16 ;  /* 0x0000f9000e127a24 */ /* 0x040fe200078e0210 */
[----:B------:R-:W1:Y:S01]  /*22d70*/  SHFL.IDX PT, R11, R0, RZ, 0x1c1f ;  /* 0x001c1fff000b7589 */ /* 0x000e6200000e0000 */
[----:B------:R-:W-:Y:S01]  /*22d80*/  IMAD.WIDE.U32 R2, R14, c[0x0][0x3e0], R2 ;  /* 0x0000f8000e027a25 */ /* 0x000fe200078e0002 */
[C---:B------:R-:W-:Y:S02]  /*22d90*/  IADD3 R14, R15.reuse, 0x40, RZ ;  /* 0x000000400f0e7810 */ /* 0x040fe40007ffe0ff */
[----:B------:R-:W2:Y:S01]  /*22da0*/  SHFL.IDX PT, R9, R0, 0x1, 0x1c1f ;  /* 0x003c1f0000097f89 */ /* 0x000ea200000e0000 */
[----:B------:R-:W-:Y:S01]  /*22db0*/  IADD3 R15, R15, 0x48, RZ ;  /* 0x000000480f0f7810 */ /* 0x000fe20007ffe0ff */
[----:B------:R-:W-:Y:S01]  /*22dc0*/  IMAD.SHL.U32 R16, R21, 0x8, RZ ;  /* 0x0000000815107824 */ /* 0x000fe200078e00ff */
[-C--:B------:R-:W-:Y:S01]  /*22dd0*/  ISETP.GE.OR P1, PT, R14, R17.reuse, P0 ;  /* 0x000000110e00720c */ /* 0x080fe20000726670 */
[----:B------:R-:W-:Y:S01]  /*22de0*/  SHFL.IDX PT, R12, R4, 0x2, 0x1c1f ;  /* 0x005c1f00040c7f89 */ /* 0x000fe200000e0000 */
[----:B------:R-:W-:Y:S01]  /*22df0*/  ISETP.GE.OR P0, PT, R15, R17, P0 ;  /* 0x000000110f00720c */ /* 0x000fe20000706670 */
[----:B------:R-:W-:Y:S01]  /*22e00*/  IMAD.IADD R3, R3, 0x1, R18 ;  /* 0x0000000103037824 */ /* 0x000fe200078e0212 */
[----:B------:R-:W-:Y:S01]  /*22e10*/  LOP3.LUT R15, R20, 0x7ffffe00, R16, 0xf8, !PT ;  /* 0x7ffffe00140f7812 */ /* 0x000fe200078ef810 */
[----:B------:R-:W3:Y:S02]  /*22e20*/  SHFL.IDX PT, R13, R0, 0x2, 0x1c1f ;  /* 0x005c1f00000d7f89 */ /* 0x000ee400000e0000 */
[----:B------:R-:W-:-:S02]  /*22e30*/  IMAD.WIDE.U32 R2, R7, c[0x0][0x3d8], R2 ;  /* 0x0000f60007027a25 */ /* 0x000fc400078e0002 */
[----:B------:R-:W-:Y:S04]  /*22e40*/  SHFL.IDX PT, R4, R4, 0x3, 0x1c1f ;  /* 0x007c1f0004047f89 */ /* 0x000fe800000e0000 */
[----:B------:R4:W4:Y:S04]  /*22e50*/  SHFL.IDX PT, R5, R0, 0x3, 0x1c1f ;  /* 0x007c1f0000057f89 */ /* 0x00092800000e0000 */
[----:B-1----:R1:W-:Y:S04]  /*22e60*/  @!P2 ST.E [R10.64], R61 ;  /* 0x0000003d0a00a985 */ /* 0x0023e8000c10191c */
[----:B--2---:R1:W-:Y:S04]  /*22e70*/  @!P3 ST.E [R8.64], R62 ;  /* 0x0000003e0800b985 */ /* 0x0043e8000c10191c */
[----:B---3--:R1:W-:Y:S01]  /*22e80*/  @!P1 ST.E [R12.64], R63 ;  /* 0x0000003f0c009985 */ /* 0x0083e2000c10191c */
[----:B----4-:R-:W-:-:S03]  /*22e90*/  SHF.R.S32.HI R0, RZ, 0x1f, R7 ;  /* 0x0000001fff007819 */ /* 0x010fc60000011407 */
[----:B------:R1:W-:Y:S01]  /*22ea0*/  @!P0 ST.E [R4.64], R64 ;  /* 0x0000004004008985 */ /* 0x0003e2000c10191c */
[----:B------:R-:W-:Y:S01]  /*22eb0*/  LEA R18, P0, R2, c[0x0][0x380], 0x1 ;  /* 0x0000e00002127a11 */ /* 0x000fe200078008ff */
[----:B------:R-:W-:-:S04]  /*22ec0*/  IMAD R0, R0, c[0x0][0x3d8], RZ ;  /* 0x0000f60000007a24 */ /* 0x000fc800078e02ff */
[----:B------:R-:W-:Y:S02]  /*22ed0*/  IMAD R14, R7, c[0x0][0x3dc], R0 ;  /* 0x0000f700070e7a24 */ /* 0x000fe400078e0200 */
[----:B------:R-:W-:Y:S02]  /*22ee0*/  IMAD.SHL.U32 R0, R15, 0x2, RZ ;  /* 0x000000020f007824 */ /* 0x000fe400078e00ff */
[----:B------:R-:W-:Y:S02]  /*22ef0*/  IMAD.IADD R3, R3, 0x1, R14 ;  /* 0x0000000103037824 */ /* 0x000fe400078e020e */
[----:B------:R-:W-:Y:S01]  /*22f00*/  IMAD R7, R76, 0x80, R19 ;  /* 0x000000804c077824 */ /* 0x000fe200078e0213 */
[----:B------:R1:W2:Y:S02]  /*22f10*/  LDS.128 R24, [R0+0x880] ;  /* 0x0008800000187984 */ /* 0x0002a40000000c00 */
[----:B------:R-:W-:Y:S02]  /*22f20*/  LEA.HI.X R16, R2, c[0x0][0x384], R3, 0x1, P0 ;  /* 0x0000e10002107a11 */ /* 0x000fe400000f0c03 */
[----:B------:R1:W3:Y:S01]  /*22f30*/  LDS.128 R32, [R0+0x1080] ;  /* 0x0010800000207984 */ /* 0x0002e20000000c00 */
[----:B------:R-:W-:-:S03]  /*22f40*/  ISETP.GE.AND P0, PT, R7, R17, PT ;  /* 0x000000110700720c */ /* 0x000fc60003f06270 */
        /* <DEDUP_REMOVED lines=15> */
[----:B-1234-:R-:W1:Y:S01]  /*23040*/  LDS.128 R12, [R0+0x80] ;  /* 0x00008000000c7984 */ /* 0x01ee620000000c00 */
[----:B------:R-:W-:-:S02]  /*23050*/  IADD3 R4, R6, 0x40, RZ ;  /* 0x0000004006047810 */ /* 0x000fc40007ffe0ff */
[----:B------:R-:W-:Y:S01]  /*23060*/  ISETP.GE.AND P1, PT, R6, c[0x0][0x3c8], PT ;  /* 0x0000f20006007a0c */ /* 0x000fe20003f26270 */
[----:B------:R2:W3:Y:S01]  /*23070*/  LDS.128 R8, [R0+0x4080] ;  /* 0x0040800000087984 */ /* 0x0004e20000000c00 */
[----:B------:R-:W-:-:S13]  /*23080*/  ISETP.GE.AND P0, PT, R4, c[0x0][0x3c8], PT ;  /* 0x0000f20004007a0c */ /* 0x000fda0003f06270 */
[----:B--2---:R-:W-:-:S04]  /*23090*/  @!P0 SHF.R.S32.HI R0, RZ, 0x1f, R4 ;  /* 0x0000001fff008819 */ /* 0x004fc80000011404 */
[----:B------:R-:W-:Y:S01]  /*230a0*/  @!P0 LEA.HI R0, R0, R4, RZ, 0x3 ;  /* 0x0000000400008211 */ /* 0x000fe200078f18ff */
[----:B------:R-:W-:-:S03]  /*230b0*/  @!P1 IMAD.WIDE R4, R6, 0x2, R2 ;  /* 0x0000000206049825 */ /* 0x000fc600078e0202 */
[----:B------:R-:W-:-:S05]  /*230c0*/  @!P0 LOP3.LUT R0, R0, 0xfffffff8, RZ, 0xc0, !PT ;  /* 0xfffffff800008812 */ /* 0x000fca00078ec0ff */
[----:B------:R-:W-:Y:S01]  /*230d0*/  @!P0 IMAD.WIDE R2, R0, 0x2, R2 ;  /* 0x0000000200028825 */ /* 0x000fe200078e0202 */
[----:B-1----:R1:W-:Y:S04]  /*230e0*/  @!P1 ST.E.128 [R4.64], R12 ;  /* 0x0000000c04009985 */ /* 0x0023e8000c101d1c */
[----:B---3--:R1:W-:Y:S02]  /*230f0*/  @!P0 ST.E.128 [R2.64], R8 ;  /* 0x0000000802008985 */ /* 0x0083e4000c101d1c */
.L_x_1681:
[----:B--234-:R-:W-:Y:S05]  /*23100*/  BSYNC B0 ;  /* 0x0000000000007941 */ /* 0x01cfea0003800000 */
.L_x_1680:
        /* <DEDUP_REMOVED lines=16> */
.L_x_1683:
[----:B------:R-:W-:Y:S05]  /*23210*/  BSYNC B0 ;  /* 0x0000000000007941 */ /* 0x000fea0003800000 */
.L_x_1682:
        /* <DEDUP_REMOVED lines=16> */
.L_x_1685:
[----:B------:R-:W-:Y:S05]  /*23320*/  BSYNC B0 ;  /* 0x0000000000007941 */ /* 0x000fea0003800000 */
.L_x_1684:
        /* <DEDUP_REMOVED lines=16> */
.L_x_1687:
[----:B------:R-:W-:Y:S05]  /*23430*/  BSYNC B0 ;  /* 0x0000000000007941 */ /* 0x000fea0003800000 */
.L_x_1686:
        /* <DEDUP_REMOVED lines=16> */
.L_x_1689:
[----:B------:R-:W-:Y:S05]  /*23540*/  BSYNC B0 ;  /* 0x0000000000007941 */ /* 0x000fea0003800000 */
.L_x_1688:
        /* <DEDUP_REMOVED lines=16> */
.L_x_1691:
[----:B------:R-:W-:Y:S05]  /*23650*/  BSYNC B0 ;  /* 0x0000000000007941 */ /* 0x000fea0003800000 */
.L_x_1690:
        /* <DEDUP_REMOVED lines=16> */
.L_x_1693:
[----:B------:R-:W-:Y:S05]  /*23760*/  BSYNC B0 ;  /* 0x0000000000007941 */ /* 0x000fea0003800000 */
.L_x_1692:
        /* <DEDUP_REMOVED lines=17> */
.L_x_1678:
[----:B------:R-:W-:Y:S02]  /*23880*/  ULDC.64 UR6, c[0x0][0x500] ;  /* 0x0001400000067ab9 */ /* 0x000fe40000000a00 */
[----:B------:R-:W-:Y:S02]  /*23890*/  UISETP.NE.U32.AND UP1, UPT, URZ, UR6, UPT ;  /* 0x000000063f00728c */ /* 0x000fe4000bf25070 */
[----:B------:R-:W-:Y:S02]  /*238a0*/  ULDC.64 UR4, c[0x0][0x508] ;  /* 0x0001420000047ab9 */ /* 0x000fe40000000a00 */
[----:B------:R-:W-:Y:S02]  /*238b0*/  UISETP.NE.AND.EX UP1, UPT, URZ, UR7, UPT, UP1 ;  /* 0x000000073f00728c */ /* 0x000fe4000bf25310 */
[----:B------:R-:W-:Y:S02]  /*238c0*/  UISETP.NE.U32.AND UP0, UPT, URZ, UR4, UPT ;  /* 0x000000043f00728c */ /* 0x000fe4000bf05070 */
[----:B------:R-:W-:-:S02]  /*238d0*/  ULDC.64 UR6, c[0x0][0x500] ;  /* 0x0001400000067ab9 */ /* 0x000fc40000000a00 */
[----:B------:R-:W-:Y:S01]  /*238e0*/  UMOV UR4, 0x4 ;  /* 0x0000000400047882 */ /* 0x000fe20000000000 */
[----:B------:R-:W-:Y:S01]  /*238f0*/  PLOP3.LUT P0, PT, PT, PT, UP1, 0x80, 0x0 ;  /* 0x000000000000781c */ /* 0x000fe20003f0f018 */
[----:B------:R-:W-:Y:S02]  /*23900*/  UIMAD.WIDE UR6, UR26, UR4, UR6 ;  /* 0x000000041a0672a5 */ /* 0x000fe4000f8e0206 */
[----:B------:R-:W-:-:S04]  /*23910*/  UISETP.NE.AND.EX UP0, UPT, URZ, UR5, UPT, UP0 ;  /* 0x000000053f00728c */ /* 0x000fc8000bf05300 */
[----:B------:R-:W-:Y:S02]  /*23920*/  IMAD.U32 R4, RZ, RZ, UR6 ;  /* 0x00000006ff047e24 */ /* 0x000fe4000f8e00ff */
[----:B------:R-:W-:Y:S01]  /*23930*/  IMAD.U32 R5, RZ, RZ, UR7 ;  /* 0x00000007ff057e24 */ /* 0x000fe2000f8e00ff */
[----:B------:R-:W-:Y:S01]  /*23940*/  ULDC.64 UR6, c[0x0][0x508] ;  /* 0x0001420000067ab9 */ /* 0x000fe20000000a00 */
[----:B------:R-:W-:-:S03]  /*23950*/  PLOP3.LUT P1, PT, PT, PT, UP0, 0x80, 0x0 ;  /* 0x000000000000781c */ /* 0x000fc60003f2f008 */
[----:B------:R-:W2:Y:S01]  /*23960*/  @P0 LDG.E R0, [R4.64] ;  /* 0x0000001c04000981 */ /* 0x000ea2000c1e1900 */
[----:B------:R-:W-:Y:S01]  /*23970*/  @UP0 UIMAD.WIDE UR6, UR26, UR4, UR6 ;  /* 0x000000041a0602a5 */ /* 0x000fe2000f8e0206 */
[----:B-----5:R-:W-:-:S05]  /*23980*/  MOV R10, c[0x0][0x388] ;  /* 0x0000e200000a7a02 */ /* 0x020fca0000000f00 */
[----:B------:R-:W-:Y:S01]  /*23990*/  IMAD.U32 R2, RZ, RZ, UR6 ;  /* 0x00000006ff027e24 */ /* 0x000fe2000f8e00ff */
[----:B------:R-:W-:-:S05]  /*239a0*/  MOV R3, UR7 ;  /* 0x0000000700037c02 */ /* 0x000fca0008000f00 */
[----:B------:R1:W5:Y:S02]  /*239b0*/  @P1 LDG.E R10, [R2.64] ;  /* 0x0000001c020a1981 */ /* 0x000364000c1e1900 */
[----:B-1----:R-:W-:Y:S02]  /*239c0*/  CS2R R2, SRZ ;  /* 0x0000000000027805 */ /* 0x002fe4000001ff00 */
[--C-:B--2---:R-:W-:Y:S01]  /*239d0*/  @P0 SHF.R.S32.HI R3, RZ, 0x1f, R0.reuse ;  /* 0x0000001fff030819 */ /* 0x104fe20000011400 */
[----:B------:R-:W-:Y:S01]  /*239e0*/  @P0 IMAD.MOV.U32 R2, RZ, RZ, R0 ;  /* 0x000000ffff020224 */ /* 0x000fe200078e0000 */
[----:B------:R-:W-:Y:S05]  /*239f0*/  @P1 BRA `(.L_x_1694) ;  /* 0x0000004000001947 */ /* 0x000fea0003800000 */
[----:B------:R-:W-:Y:S05]  /*23a00*/  @!P0 BRA `(.L_x_1694) ;  /* 0x0000003000008947 */ /* 0x000fea0003800000 */
[----:B------:R1:W2:Y:S04]  /*23a10*/  LDG.E R0, [R4.64] ;  /* 0x0000001c04007981 */ /* 0x0002a8000c1e1900 */
[----:B-1----:R-:W2:Y:S02]  /*23a20*/  LDG.E R4, [R4.64+0x4] ;  /* 0x0000041c04047981 */ /* 0x002ea4000c1e1900 */
[----:B--2--5:R-:W-:-:S02]  /*23a30*/  IADD3 R10, -R0, R4, RZ ;  /* 0x00000004000a7210 */ /* 0x024fc40007ffe1ff */
.L_x_1694:
[----:B------:R-:W1:Y:S01]  /*23a40*/  S2R R8, SR_TID.X ;  /* 0x0000000000087919 */ /* 0x000e620000002100 */
[----:B------:R-:W-:Y:S01]  /*23a50*/  USHF.R.S32.HI UR6, URZ, 0x1f, UR26 ;  /* 0x0000001f3f067899 */ /* 0x000fe2000801141a */
[----:B------:R-:W-:Y:S01]  /*23a60*/  BSSY B0, `(.L_x_1695) ;  /* 0x000002d000007945 */ /* 0x000fe20003800000 */
[----:B------:R-:W-:-:S02]  /*23a70*/  USEL UR26, UR26, URZ, !UP1 ;  /* 0x0000003f1a1a7287 */ /* 0x000fc4000c800000 */
[----:B------:R-:W-:Y:S01]  /*23a80*/  USEL UR6, UR6, URZ, !UP1 ;  /* 0x0000003f06067287 */ /* 0x000fe2000c800000 */
[----:B-1----:R-:W-:-:S13]  /*23a90*/  ISETP.GT.AND P0, PT, R8, 0x7f, PT ;  /* 0x0000007f0800780c */ /* 0x002fda0003f04270 */
[----:B------:R-:W-:Y:S05]  /*23aa0*/  @P0 BRA `(.L_x_1696) ;  /* 0x0000028000000947 */ /* 0x000fea0003800000 */
[----:B------:R-:W1:Y:S01]  /*23ab0*/  S2R R4, SR_CTAID.X ;  /* 0x0000000000047919 */ /* 0x000e620000002500 */
[----:B-----5:R-:W-:Y:S01]  /*23ac0*/  IMAD R0, R10, c[0x0][0x4e8], RZ ;  /* 0x00013a000a007a24 */ /* 0x020fe200078e02ff */
[----:B-1----:R-:W-:-:S04]  /*23ad0*/  LEA R4, R4, R8, 0x7 ;  /* 0x0000000804047211 */ /* 0x002fc800078e38ff */
[----:B------:R-:W-:-:S13]  /*23ae0*/  ISETP.GE.AND P0, PT, R4, R0, PT ;  /* 0x000000000400720c */ /* 0x000fda0003f06270 */
[----:B------:R-:W-:Y:S05]  /*23af0*/  @P0 BRA `(.L_x_1696) ;  /* 0x0000023000000947 */ /* 0x000fea0003800000 */
[----:B------:R-:W1:Y:S01]  /*23b00*/  R2UR UR12, R2 ;  /* 0x00000000020c73c2 */ /* 0x000e6200000e0000 */
[----:B------:R-:W-:Y:S01]  /*23b10*/  IMAD.MOV.U32 R0, RZ, RZ, c[0x0][0x4e8] ;  /* 0x00013a00ff007624 */ /* 0x000fe200078e00ff */
[----:B------:R-:W-:Y:S02]  /*23b20*/  ULDC.64 UR4, c[0x0][0x490] ;  /* 0x0001240000047ab9 */ /* 0x000fe40000000a00 */
[----:B------:R-:W-:Y:S02]  /*23b30*/  UIMAD UR7, UR8, UR4, URZ ;  /* 0x00000004080772a4 */ /* 0x000fe4000f8e023f */
[----:B------:R-:W-:Y:S01]  /*23b40*/  ISETP.NE.AND P0, PT, R0, 0x1, PT ;  /* 0x000000010000780c */ /* 0x000fe20003f05270 */
[----:B------:R-:W-:Y:S01]  /*23b50*/  IMAD.MOV.U32 R0, RZ, RZ, R4 ;  /* 0x000000ffff007224 */ /* 0x000fe200078e0004 */
[----:B------:R-:W2:Y:S01]  /*23b60*/  R2UR UR11, R3 ;  /* 0x00000000030b73c2 */ /* 0x000ea200000e0000 */
[----:B------:R-:W-:-:S07]  /*23b70*/  UIMAD UR7, UR16, UR5, UR7 ;  /* 0x00000005100772a4 */ /* 0x000fce000f8e0207 */
[----:B------:R3:W1:Y:S03]  /*23b80*/  R2UR UR10, R2 ;  /* 0x00000000020a73c2 */ /* 0x00066600000e0000 */
[----:B------:R-:W-:Y:S01]  /*23b90*/  @P0 IMAD.HI.U32 R5, R4, c[0x0][0x4ec], RZ ;  /* 0x00013b0004050a27 */ /* 0x000fe200078e00ff */
[----:B-1----:R-:W-:-:S04]  /*23ba0*/  UMOV UR10, UR12 ;  /* 0x0000000c000a7c82 */ /* 0x002fc80008000000 */
[----:B------:R-:W-:Y:S01]  /*23bb0*/  @P0 SHF.R.U32.HI R0, RZ, c[0x0][0x4f0], R5 ;  /* 0x00013c00ff000a19 */ /* 0x000fe20000011605 */
[----:B------:R3:W1:Y:S03]  /*23bc0*/  R2UR UR13, R3 ;  /* 0x00000000030d73c2 */ /* 0x00066600000e0000 */
[----:B------:R-:W-:Y:S02]  /*23bd0*/  IADD3 R6, -R0, RZ, RZ ;  /* 0x000000ff00067210 */ /* 0x000fe40007ffe1ff */
[----:B------:R-:W-:Y:S01]  /*23be0*/  SHF.R.S32.HI R5, RZ, 0x1f, R0 ;  /* 0x0000001fff057819 */ /* 0x000fe20000011400 */
[----:B--2---:R-:W-:Y:S02]  /*23bf0*/  UIMAD.WIDE.U32 UR10, UR16, UR4, UR10 ;  /* 0x00000004100a72a5 */ /* 0x004fe4000f8e000a */
[----:B------:R-:W-:Y:S01]  /*23c00*/  IMAD R6, R6, c[0x0][0x4e8], R4 ;  /* 0x00013a0006067a24 */ /* 0x000fe200078e0204 */
[----:B------:R-:W-:-:S02]  /*23c10*/  ULDC.64 UR4, c[0x0][0x498] ;  /* 0x0001260000047ab9 */ /* 0x000fc40000000a00 */
[----:B------:R-:W-:Y:S02]  /*23c20*/  UIADD3 UR11, UR7, UR11, URZ ;  /* 0x0000000b070b7290 */ /* 0x000fe4000fffe03f */
[----:B------:R-:W-:Y:S02]  /*23c30*/  UIMAD UR7, UR6, UR4, URZ ;  /* 0x00000004060772a4 */ /* 0x000fe4000f8e023f */
[----:B------:R-:W-:Y:S02]  /*23c40*/  UIMAD.WIDE.U32 UR10, UR26, UR4, UR10 ;  /* 0x000000041a0a72a5 */ /* 0x000fe4000f8e000a */
[----:B------:R-:W-:-:S04]  /*23c50*/  UIMAD UR5, UR26, UR5, UR7 ;  /* 0x000000051a0572a4 */ /* 0x000fc8000f8e0207 */
[----:B------:R-:W-:Y:S02]  /*23c60*/  IADD3 R4, P0, R0, UR10, RZ ;  /* 0x0000000a00047c10 */ /* 0x000fe4000ff1e0ff */
[----:B------:R-:W-:Y:S01]  /*23c70*/  IMAD.U32 R7, RZ, RZ, UR5 ;  /* 0x00000005ff077e24 */ /* 0x000fe2000f8e00ff */
[----:B------:R-:W-:-:S04]  /*23c80*/  SHF.R.S32.HI R0, RZ, 0x1f, R6 ;  /* 0x0000001fff007819 */ /* 0x000fc80000011406 */
[----:B------:R-:W-:Y:S01]  /*23c90*/  IADD3.X R5, R5, UR11, R7, P0, !PT ;  /* 0x0000000b05057c10 */ /* 0x000fe200087fe407 */
[----:B------:R-:W-:-:S04]  /*23ca0*/  IMAD R0, R0, c[0x0][0x488], RZ ;  /* 0x0001220000007a24 */ /* 0x000fc800078e02ff */
[C---:B------:R-:W-:Y:S02]  /*23cb0*/  IMAD R0, R6.reuse, c[0x0][0x48c], R0 ;  /* 0x0001230006007a24 */ /* 0x040fe400078e0200 */
[----:B------:R-:W-:-:S05]  /*23cc0*/  IMAD.WIDE.U32 R4, R6, c[0x0][0x488], R4 ;  /* 0x0001220006047a25 */ /* 0x000fca00078e0004 */
[----:B------:R-:W-:Y:S02]  /*23cd0*/  IADD3 R0, R5, R0, RZ ;  /* 0x0000000005007210 */ /* 0x000fe40007ffe0ff */
[----:B------:R-:W-:-:S04]  /*23ce0*/  LEA R6, P0, R4, c[0x0][0x450], 0x2 ;  /* 0x0001140004067a11 */ /* 0x000fc800078010ff */
[----:B------:R-:W-:Y:S01]  /*23cf0*/  LEA.HI.X R7, R4, c[0x0][0x454], R0, 0x2, P0 ;  /* 0x0001150004077a11 */ /* 0x000fe200000f1400 */
[----:B------:R-:W-:-:S05]  /*23d00*/  IMAD.MOV.U32 R0, RZ, RZ, -0x800000 ;  /* 0xff800000ff007424 */ /* 0x000fca00078e00ff */
[----:B------:R3:W-:Y:S01]  /*23d10*/  STG.E [R6.64], R0 ;  /* 0x0000000006007986 */ /* 0x0007e2000c10191c */
[----:B------:R-:W-:-:S04]  /*23d20*/  DEPBAR.LE SB1, 0x0, {3} ;  /* 0x000090080000791a */ /* 0x000fc80000000000 */
.L_x_1696:
[----:B------:R-:W-:Y:S05]  /*23d30*/  BSYNC B0 ;  /* 0x0000000000007941 */ /* 0x000fea0003800000 */
.L_x_1695:
[----:B------:R-:W1:Y:S01]  /*23d40*/  R2UR UR13, R3 ;  /* 0x00000000030d73c2 */ /* 0x000e6200000e0000 */
[----:B------:R-:W2:Y:S01]  /*23d50*/  S2R R12, SR_CTAID.X ;  /* 0x00000000000c7919 */ /* 0x000ea20000002500 */
[----:B------:R-:W-:Y:S01]  /*23d60*/  SHF.R.S32.HI R0, RZ, 0x1f, R8 ;  /* 0x0000001fff007819 */ /* 0x000fe20000011408 */
[----:B------:R-:W-:Y:S01]  /*23d70*/  ULDC UR10, c[0x0][0x3a0] ;  /* 0x0000e800000a7ab9 */ /* 0x000fe20000000800 */
[----:B-----5:R-:W-:Y:S01]  /*23d80*/  IMAD R10, R10, c[0x0][0x4e8], RZ ;  /* 0x00013a000a0a7a24 */ /* 0x020fe200078e02ff */
[----:B------:R-:W-:Y:S01]  /*23d90*/  ULDC UR7, c[0x0][0x3a4] ;  /* 0x0000e90000077ab9 */ /* 0x000fe20000000800 */
[----:B------:R-:W-:Y:S01]  /*23da0*/  LEA.HI R0, R0, R8, RZ, 0x3 ;  /* 0x0000000800007211 */ /* 0x000fe200078f18ff */
[----:B------:R-:W-:Y:S01]  /*23db0*/  BSSY B0, `(.L_x_1697) ;  /* 0x000003d000007945 */ /* 0x000fe20003800000 */
[----:B------:R-:W3:Y:S08]  /*23dc0*/  R2UR UR12, R2 ;  /* 0x00000000020c73c2 */ /* 0x000ef000000e0000 */
[----:B------:R4:W2:Y:S08]  /*23dd0*/  R2UR UR14, R2 ;  /* 0x00000000020e73c2 */ /* 0x0008b000000e0000 */
[----:B------:R2:W2:Y:S01]  /*23de0*/  R2UR UR15, R3 ;  /* 0x00000000030f73c2 */ /* 0x0004a200000e0000 */
[----:B-1----:R-:W-:-:S04]  /*23df0*/  UIMAD UR4, UR13, UR10, URZ ;  /* 0x0000000a0d0472a4 */ /* 0x002fc8000f8e023f */
[----:B---3--:R-:W-:-:S03]  /*23e00*/  UIMAD UR7, UR12, UR7, UR4 ;  /* 0x000000070c0772a4 */ /* 0x008fc6000f8e0204 */
[----:B------:R-:W-:Y:S01]  /*23e10*/  ULDC.64 UR4, c[0x0][0x3e8] ;  /* 0x0000fa0000047ab9 */ /* 0x000fe20000000a00 */
[----:B----4-:R-:W-:Y:S01]  /*23e20*/  LOP3.LUT R2, R0, 0xfffffff8, RZ, 0xc0, !PT ;  /* 0xfffffff800027812 */ /* 0x010fe200078ec0ff */
[----:B--2---:R-:W-:-:S04]  /*23e30*/  UIMAD.WIDE.U32 UR10, UR14, UR10, URZ ;  /* 0x0000000a0e0a72a5 */ /* 0x004fc8000f8e003f */
[----:B------:R-:W-:Y:S01]  /*23e40*/  IMAD.IADD R7, R8, 0x1, -R2 ;  /* 0x0000000108077824 */ /* 0x000fe200078e0a02 */
[----:B------:R-:W-:Y:S01]  /*23e50*/  SHF.R.S32.HI R8, RZ, 0x3, R0 ;  /* 0x00000003ff087819 */ /* 0x000fe20000011400 */
[----:B------:R-:W-:Y:S01]  /*23e60*/  UIADD3 UR11, UR11, UR7, URZ ;  /* 0x000000070b0b7290 */ /* 0x000fe2000fffe03f */
[----:B------:R-:W-:Y:S01]  /*23e70*/  IMAD.MOV.U32 R3, RZ, RZ, c[0x0][0x4e8] ;  /* 0x00013a00ff037624 */ /* 0x000fe200078e00ff */
[----:B------:R-:W-:Y:S01]  /*23e80*/  UIMAD UR7, UR8, UR4, URZ ;  /* 0x00000004080772a4 */ /* 0x000fe2000f8e023f */
[----:B------:R-:W-:Y:S01]  /*23e90*/  LEA R0, R7, R8, 0x4 ;  /* 0x0000000807007211 */ /* 0x000fe200078e20ff */
[----:B------:R-:W-:Y:S01]  /*23ea0*/  UIMAD.WIDE.U32 UR10, UR16, UR4, UR10 ;  /* 0x00000004100a72a5 */ /* 0x000fe2000f8e000a */
[C---:B------:R-:W-:Y:S01]  /*23eb0*/  IMAD R8, R12.reuse, 0x80, R8 ;  /* 0x000000800c087824 */ /* 0x040fe200078e0208 */
[----:B------:R-:W-:Y:S01]  /*23ec0*/  ISETP.NE.AND P0, PT, R3, 0x1, PT ;  /* 0x000000010300780c */ /* 0x000fe20003f05270 */
[----:B------:R-:W-:Y:S01]  /*23ed0*/  UIMAD UR7, UR16, UR5, UR7 ;  /* 0x00000005100772a4 */ /* 0x000fe2000f8e0207 */
[----:B------:R-:W-:-:S02]  /*23ee0*/  IMAD R0, R12, 0x80, R0 ;  /* 0x000000800c007824 */ /* 0x000fc400078e0200 */
[----:B------:R-:W-:Y:S02]  /*23ef0*/  ULDC.64 UR4, c[0x0][0x3f0] ;  /* 0x0000fc0000047ab9 */ /* 0x000fe40000000a00 */
[----:B------:R-:W-:Y:S01]  /*23f00*/  UIMAD UR6, UR6, UR4, URZ ;  /* 0x00000004060672a4 */ /* 0x000fe2000f8e023f */
[----:B------:R-:W-:Y:S01]  /*23f10*/  MOV R4, R0 ;  /* 0x0000000000047202 */ /* 0x000fe20000000f00 */
[----:B------:R-:W-:Y:S02]  /*23f20*/  UIADD3 UR11, UR7, UR11, URZ ;  /* 0x0000000b070b7290 */ /* 0x000fe4000fffe03f */
[----:B------:R-:W-:Y:S02]  /*23f30*/  UIMAD UR5, UR26, UR5, UR6 ;  /* 0x000000051a0572a4 */ /* 0x000fe4000f8e0206 */
[----:B------:R-:W-:Y:S01]  /*23f40*/  UIMAD.WIDE.U32 UR10, UR26, UR4, UR10 ;  /* 0x000000041a0a72a5 */ /* 0x000fe2000f8e000a */
[----:B------:R-:W-:-:S03]  /*23f50*/  @P0 IMAD.HI.U32 R2, R0, c[0x0][0x4ec], RZ ;  /* 0x00013b0000020a27 */ /* 0x000fc600078e00ff */
[----:B------:R-:W-:Y:S02]  /*23f60*/  UIADD3 UR5, UR11, UR5, URZ ;  /* 0x000000050b057290 */ /* 0x000fe4000fffe03f */
[----:B------:R-:W-:-:S04]  /*23f70*/  @P0 SHF.R.U32.HI R4, RZ, c[0x0][0x4f0], R2 ;  /* 0x00013c00ff040a19 */ /* 0x000fc80000011602 */
[--C-:B------:R-:W-:Y:S01]  /*23f80*/  SHF.R.S32.HI R3, RZ, 0x1f, R4.reuse ;  /* 0x0000001fff037819 */ /* 0x100fe20000011404 */
[----:B------:R-:W-:-:S04]  /*23f90*/  IMAD.MOV R2, RZ, RZ, -R4 ;  /* 0x000000ffff027224 */ /* 0x000fc800078e0a04 */
[----:B------:R-:W-:Y:S01]  /*23fa0*/  IMAD R5, R2, c[0x0][0x4e8], R0 ;  /* 0x00013a0002057a24 */ /* 0x000fe200078e0200 */
[----:B------:R-:W-:Y:S01]  /*23fb0*/  MOV R2, UR10 ;  /* 0x0000000a00027c02 */ /* 0x000fe20008000f00 */
[----:B------:R-:W-:Y:S02]  /*23fc0*/  IMAD R0, R3, c[0x0][0x3e0], RZ ;  /* 0x0000f80003007a24 */ /* 0x000fe400078e02ff */
[----:B------:R-:W-:Y:S01]  /*23fd0*/  IMAD.U32 R3, RZ, RZ, UR11 ;  /* 0x0000000bff037e24 */ /* 0x000fe2000f8e00ff */
[----:B------:R-:W-:Y:S01]  /*23fe0*/  MOV R3, UR5 ;  /* 0x0000000500037c02 */ /* 0x000fe20008000f00 */
[----:B------:R-:W-:Y:S01]  /*23ff0*/  IMAD R6, R4, c[0x0][0x3e4], R0 ;  /* 0x0000f90004067a24 */ /* 0x000fe200078e0200 */
[----:B------:R-:W-:-:S03]  /*24000*/  SHF.R.S32.HI R0, RZ, 0x1f, R5 ;  /* 0x0000001fff007819 */ /* 0x000fc60000011405 */
[----:B------:R-:W-:-:S04]  /*24010*/  IMAD.WIDE.U32 R2, R4, c[0x0][0x3e0], R2 ;  /* 0x0000f80004027a25 */ /* 0x000fc800078e0002 */
[----:B------:R-:W-:Y:S02]  /*24020*/  IMAD R0, R0, c[0x0][0x3d8], RZ ;  /* 0x0000f60000007a24 */ /* 0x000fe400078e02ff */
[----:B------:R-:W-:Y:S01]  /*24030*/  IMAD.IADD R3, R3, 0x1, R6 ;  /* 0x0000000103037824 */ /* 0x000fe200078e0206 */
[----:B------:R-:W-:Y:S01]  /*24040*/  SHF.L.U32 R6, R7, 0x3, RZ ;  /* 0x0000000307067819 */ /* 0x000fe200000006ff */
[C---:B------:R-:W-:Y:S02]  /*24050*/  IMAD R0, R5.reuse, c[0x0][0x3dc], R0 ;  /* 0x0000f70005007a24 */ /* 0x040fe400078e0200 */
[----:B------:R-:W-:Y:S01]  /*24060*/  IMAD.WIDE.U32 R2, R5, c[0x0][0x3d8], R2 ;  /* 0x0000f60005027a25 */ /* 0x000fe200078e0002 */
[----:B------:R-:W-:-:S04]  /*24070*/  IADD3 R7, R6, 0x40, RZ ;  /* 0x0000004006077810 */ /* 0x000fc80007ffe0ff */
[----:B------:R-:W-:Y:S02]  /*24080*/  IADD3 R0, R3, R0, RZ ;  /* 0x0000000003007210 */ /* 0x000fe40007ffe0ff */
        /* <DEDUP_REMOVED lines=15> */
.L_x_1698:
[----:B------:R-:W-:Y:S05]  /*24180*/  BSYNC B0 ;  /* 0x0000000000007941 */ /* 0x000fea0003800000 */
.L_x_1697:
        /* <DEDUP_REMOVED lines=15> */
.L_x_1700:
[----:B------:R-:W-:Y:S05]  /*24280*/  BSYNC B0 ;  /* 0x0000000000007941 */ /* 0x000fea0003800000 */
.L_x_1699:
        /* <DEDUP_REMOVED lines=15> */
.L_x_1702:
[----:B------:R-:W-:Y:S05]  /*24380*/  BSYNC B0 ;  /* 0x0000000000007941 */ /* 0x000fea0003800000 */
.L_x_1701:
        /* <DEDUP_REMOVED lines=15> */
.L_x_1704:
[----:B------:R-:W-:Y:S05]  /*24480*/  BSYNC B0 ;  /* 0x0000000000007941 */ /* 0x000fea0003800000 */
.L_x_1703:
        /* <DEDUP_REMOVED lines=15> */
.L_x_1706:
[----:B------:R-:W-:Y:S05]  /*24580*/  BSYNC B0 ;  /* 0x0000000000007941 */ /* 0x000fea0003800000 */
.L_x_1705:
        /* <DEDUP_REMOVED lines=15> */
.L_x_1708:
[----:B------:R-:W-:Y:S05]  /*24680*/  BSYNC B0 ;  /* 0x0000000000007941 */ /* 0x000fea0003800000 */
.L_x_1707:
        /* <DEDUP_REMOVED lines=15> */
.L_x_1710:
[----:B------:R-:W-:Y:S05]  /*24780*/  BSYNC B0 ;  /* 0x0000000000007941 */ /* 0x000fea0003800000 */
.L_x_1709:
        /* <DEDUP_REMOVED lines=16> */
.L_x_1711:
        /* <DEDUP_REMOVED lines=15> */
.L_x_1733:


//--------------------- .nv.shared._ZN7cutlass13device_kernelIN5flash19enable_sm80_to_sm89INS1_16FlashAttnFwdSm80INS1_25CollectiveMainloopFwdSm80ILi8ELi1ELb1EN4cute5tupleIJNS5_1CILi128EEES8_S8_EEELi128ENS_6half_tEfNS_4arch4Sm80ELb0ELb0ELb0ELb0ELb0ELb0ELb1ELb0EEENS1_21CollectiveEpilogueFwdIS9_NS6_IJNS7_ILi1EEESF_SF_EEESA_SC_Li256ELb0ELb1ELb0ELb0EEENS1_19SingleTileSchedulerILb0ELb0ELb1ELi128EEEEEEEEEvNT_6ParamsE --------------------------
	.section	.nv.shared._ZN7cutlass13device_kernelIN5flash19enable_sm80_to_sm89INS1_16FlashAttnFwdSm80INS1_25CollectiveMainloopFwdSm80ILi8ELi1ELb1EN4cute5tupleIJNS5_1CILi128EEES8_S8_EEELi128ENS_6half_tEfNS_4arch4Sm80ELb0ELb0ELb0ELb0ELb0ELb0ELb1ELb0EEENS1_21CollectiveEpilogueFwdIS9_NS6_IJNS7_ILi1EEESF_SF_EEESA_SC_Li256ELb0ELb1ELb0ELb0EEENS1_19SingleTileSchedulerILb0ELb0ELb1ELi128EEEEEEEEEvNT_6ParamsE,"aw",@nobits
	.sectionflags	@""
	.align	16


//--------------------- .nv.global                --------------------------
	.section	.nv.global,"aw",@nobits
.nv.global:
	.type		_ZN66_INTERNAL_06b178dd_30_flash_fwd_hdim128_fp16_sm80_cu_61719c98_31524cute1_E,@object
	.size		_ZN66_INTERNAL_06b178dd_30_flash_fwd_hdim128_fp16_sm80_cu_61719c98_31524cute1_E,(_ZN66_INTERNAL_06b178dd_30_flash_fwd_hdim128_fp16_sm80_cu_61719c98_31524cuda3std3__45__cpo6cbeginE - _ZN66_INTERNAL_06b178dd_30_flash_fwd_hdim128_fp16_sm80_cu_61719c98_31524cute1_E)
_ZN66_INTERNAL_06b178dd_30_flash_fwd_hdim128_fp16_sm80_cu_61719c98_31524cute1_E:
	.zero		1
	.type		_ZN66_INTERNAL_06b178dd_30_flash_fwd_hdim128_fp16_sm80_cu_61719c98_31524cuda3std3__45__cpo6cbeginE,@object
	.size		_ZN66_INTERNAL_06b178dd_30_flash_fwd_hdim128_fp16_sm80_cu_61719c98_31524cuda3std3__45__cpo6cbeginE,(_ZN66_INTERNAL_06b178dd_30_flash_fwd_hdim128_fp16_sm80_cu_61719c98_31524cuda3std3__48in_placeE - _ZN66_INTERNAL_06b178dd_30_flash_fwd_hdim128_fp16_sm80_cu_61719c98_31524cuda3std3__45__cpo6cbeginE)
_ZN66_INTERNAL_06b178dd_30_flash_fwd_hdim128_fp16_sm80_cu_61719c98_31524cuda3std3__45__cpo6cbeginE:
	.zero		1
	.type		_ZN66_INTERNAL_06b178dd_30_flash_fwd_hdim128_fp16_sm80_cu_61719c98_31524cuda3std3__48in_placeE,@object
	.size		_ZN66_INTERNAL_06b178dd_30_flash_fwd_hdim128_fp16_sm80_cu_61719c98_31524cuda3std3__48in_placeE,(_ZN66_INTERNAL_06b178dd_30_flash_fwd_hdim128_fp16_sm80_cu_61719c98_31524cuda3std6ranges3__45__cpo9iter_moveE - _ZN66_INTERNAL_06b178dd_30_flash_fwd_hdim128_fp16_sm80_cu_61719c98_31524cuda3std3__48in_placeE)
_ZN66_INTERNAL_06b178dd_30_flash_fwd_hdim128_fp16_sm80_cu_61719c98_31524cuda3std3__48in_placeE:
	.zero		1
	.type		_ZN66_INTERNAL_06b178dd_30_flash_fwd_hdim128_fp16_sm80_cu_61719c98_31524cuda3std6ranges3__45__cpo9iter_moveE,@object
	.size		_ZN66_INTERNAL_06b178dd_30_flash_fwd_hdim128_fp16_sm80_cu_61719c98_31524cuda3std6ranges3__45__cpo9iter_moveE,(_ZN66_INTERNAL_06b178dd_30_flash_fwd_hdim128_fp16_sm80_cu_61719c98_31524cuda3std3__45__cpo5beginE - _ZN66_INTERNAL_06b178dd_30_flash_fwd_hdim128_fp16_sm80_cu_61719c98_31524cuda3std6ranges3__45__cpo9iter_moveE)
_ZN66_INTERNAL_06b178dd_30_flash_fwd_hdim128_fp16_sm80_cu_61719c98_31524cuda3std6ranges3__45__cpo9iter_moveE:
	.zero		1
	.type		_ZN66_INTERNAL_06b178dd_30_flash_fwd_hdim128_fp16_sm80_cu_61719c98_31524cuda3std3__45__cpo5beginE,@object
	.size		_ZN66_INTERNAL_06b178dd_30_flash_fwd_hdim128_fp16_sm80_cu_61719c98_31524cuda3std3__45__cpo5beginE,(_ZN66_INTERNAL_06b178dd_30_flash_fwd_hdim128_fp16_sm80_cu_61719c98_31524cuda3std3__468_GLOBAL__N__06b178dd_30_flash_fwd_hdim128_fp16_sm80_cu_61719c98_31526ignoreE - _ZN66_INTERNAL_06b178dd_30_flash_fwd_hdim128_fp16_sm80_cu_61719c98_31524cuda3std3__45__cpo5beginE)
_ZN66_INTERNAL_06b178dd_30_flash_fwd_hdim128_fp16_sm80_cu_61719c98_31524cuda3std3__45__cpo5beginE:
	.zero		1
	.type		_ZN66_INTERNAL_06b178dd_30_flash_fwd_hdim128_fp16_sm80_cu_61719c98_31524cuda3std3__468_GLOBAL__N__06b178dd_30_flash_fwd_hdim128_fp16_sm80_cu_61719c98_31526ignoreE,@object
	.size		_ZN66_INTERNAL_06b178dd_30_flash_fwd_hdim128_fp16_sm80_cu_61719c98_31524cuda3std3__468_GLOBAL__N__06b178dd_30_flash_fwd_hdim128_fp16_sm80_cu_61719c98_31526ignoreE,(_ZN66_INTERNAL_06b178dd_30_flash_fwd_hdim128_fp16_sm80_cu_61719c98_31524cute7productE - _ZN66_INTERNAL_06b178dd_30_flash_fwd_hdim128_fp16_sm80_cu_61719c98_31524cuda3std3__468_GLOBAL__N__06b178dd_30_flash_fwd_hdim128_fp16_sm80_cu_61719c98_31526ignoreE)
_ZN66_INTERNAL_06b178dd_30_flash_fwd_hdim128_fp16_sm80_cu_61719c98_31524cuda3std3__468_GLOBAL__N__06b178dd_30_flash_fwd_hdim128_fp16_sm80_cu_61719c98_31526ignoreE:
	.zero		1
	.type		_ZN66_INTERNAL_06b178dd_30_flash_fwd_hdim128_fp16_sm80_cu_61719c98_31524cute7productE,@object
	.size		_ZN66_INTERNAL_06b178dd_30_flash_fwd_hdim128_fp16_sm80_cu_61719c98_31524cute7productE,(_ZN66_INTERNAL_06b178dd_30_flash_fwd_hdim128_fp16_sm80_cu_61719c98_31524cuda3std3__45__cpo3endE - _ZN66_INTERNAL_06b178dd_30_flash_fwd_hdim128_fp16_sm80_cu_61719c98_31524cute7productE)
_ZN66_INTERNAL_06b178dd_30_flash_fwd_hdim128_fp16_sm80_cu_61719c98_31524cute7productE:
	.zero		1
	.type		_ZN66_INTERNAL_06b178dd_30_flash_fwd_hdim128_fp16_sm80_cu_61719c98_31524cuda3std3__45__cpo3endE,@object
	.size		_ZN66_INTERNAL_06b178dd_30_flash_fwd_hdim128_fp16_sm80_cu_61719c98_31524cuda3std3__45__cpo3endE,(_ZN66_INTERNAL_06b178dd_30_flash_fwd_hdim128_fp16_sm80_cu_61719c98_31524cuda3std3__419piecewise_constructE - _ZN66_INTERNAL_06b178dd_30_flash_fwd_hdim128_fp16_sm80_cu_61719c98_31524cuda3std3__45__cpo3endE)
_ZN66_INTERNAL_06b178dd_30_flash_fwd_hdim128_fp16_sm80_cu_61719c98_31524cuda3std3__45__cpo3endE:
	.zero		1
	.type		_ZN66_INTERNAL_06b178dd_30_flash_fwd_hdim128_fp16_sm80_cu_61719c98_31524cuda3std3__419piecewise_constructE,@object
	.size		_ZN66_INTERNAL_06b178dd_30_flash_fwd_hdim128_fp16_sm80_cu_61719c98_31524cuda3std3__419piecewise_constructE,(_ZN66_INTERNAL_06b178dd_30_flash_fwd_hdim128_fp16_sm80_cu_61719c98_31524cuda3std3__45__cpo4cendE - _ZN66_INTERNAL_06b178dd_30_flash_fwd_hdim128_fp16_sm80_cu_61719c98_31524cuda3std3__419piecewise_constructE)
_ZN66_INTERNAL_06b178dd_30_flash_fwd_hdim128_fp16_sm80_cu_61719c98_31524cuda3std3__419piecewise_constructE:
	.zero		1
	.type		_ZN66_INTERNAL_06b178dd_30_flash_fwd_hdim128_fp16_sm80_cu_61719c98_31524cuda3std3__45__cpo4cendE,@object
	.size		_ZN66_INTERNAL_06b178dd_30_flash_fwd_hdim128_fp16_sm80_cu_61719c98_31524cuda3std3__45__cpo4cendE,(_ZN66_INTERNAL_06b178dd_30_flash_fwd_hdim128_fp16_sm80_cu_61719c98_31524cuda3std6ranges3__45__cpo4swapE - _ZN66_INTERNAL_06b178dd_30_flash_fwd_hdim128_fp16_sm80_cu_61719c98_31524cuda3std3__45__cpo4cendE)
_ZN66_INTERNAL_06b178dd_30_flash_fwd_hdim128_fp16_sm80_cu_61719c98_31524cuda3std3__45__cpo4cendE:
	.zero		1
	.type		_ZN66_INTERNAL_06b178dd_30_flash_fwd_hdim128_fp16_sm80_cu_61719c98_31524cuda3std6ranges3__45__cpo4swapE,@object
	.size		_ZN66_INTERNAL_06b178dd_30_flash_fwd_hdim128_fp16_sm80_cu_61719c98_31524cuda3std6ranges3__45__cpo4swapE,(.L_7 - _ZN66_INTERNAL_06b178dd_30_flash_fwd_hdim128_fp16_sm80_cu_61719c98_31524cuda3std6ranges3__45__cpo4swapE)
_ZN66_INTERNAL_06b178dd_30_flash_fwd_hdim128_fp16_sm80_cu_61719c98_31524cuda3std6ranges3__45__cpo4swapE:
	.zero		1
.L_7:


//--------------------- .nv.shared._ZN7cutlass13device_kernelIN5flash19enable_sm80_to_sm89INS1_16FlashAttnFwdSm80INS1_25CollectiveMainloopFwdSm80ILi8ELi1ELb1EN4cute5tupleIJNS5_1CILi128EEES8_S8_EEELi128ENS_6half_tEfNS_4arch4Sm80ELb0ELb0ELb0ELb1ELb0ELb0ELb1ELb0EEENS1_21CollectiveEpilogueFwdIS9_NS6_IJNS7_ILi1EEESF_SF_EEESA_SC_Li256ELb1ELb1ELb0ELb0EEENS1_19SingleTileSchedulerILb1ELb0ELb1ELi128EEEEEEEEEvNT_6ParamsE --------------------------
	.section	.nv.shared._ZN7cutlass13device_kernelIN5flash19enable_sm80_to_sm89INS1_16FlashAttnFwdSm80INS1_25CollectiveMainloopFwdSm80ILi8ELi1ELb1EN4cute5tupleIJNS5_1CILi128EEES8_S8_EEELi128ENS_6half_tEfNS_4arch4Sm80ELb0ELb0ELb0ELb1ELb0ELb0ELb1ELb0EEENS1_21CollectiveEpilogueFwdIS9_NS6_IJNS7_ILi1EEESF_SF_EEESA_SC_Li256ELb1ELb1ELb0ELb0EEENS1_19SingleTileSchedulerILb1ELb0ELb1ELi128EEEEEEEEEvNT_6ParamsE,"aw",@nobits
	.sectionflags	@""
	.align	16


//--------------------- .nv.shared._ZN7cutlass13device_kernelIN5flash19enable_sm80_to_sm89INS1_16FlashAttnFwdSm80INS1_25CollectiveMainloopFwdSm80ILi8ELi1ELb1EN4cute5tupleIJNS5_1CILi128EEES8_S8_EEELi128ENS_6half_tEfNS_4arch4Sm80ELb0ELb0ELb0ELb1ELb0ELb1ELb1ELb0EEENS1_21CollectiveEpilogueFwdIS9_NS6_IJNS7_ILi1EEESF_SF_EEESA_SC_Li256ELb1ELb1ELb0ELb0EEENS1_19SingleTileSchedulerILb1ELb0ELb1ELi128EEEEEEEEEvNT_6ParamsE --------------------------
	.section	.nv.shared._ZN7cutlass13device_kernelIN5flash19enable_sm80_to_sm89INS1_16FlashAttnFwdSm80INS1_25CollectiveMainloopFwdSm80ILi8ELi1ELb1EN4cute5tupleIJNS5_1CILi128EEES8_S8_EEELi128ENS_6half_tEfNS_4arch4Sm80ELb0ELb0ELb0ELb1ELb0ELb1ELb1ELb0EEENS1_21CollectiveEpilogueFwdIS9_NS6_IJNS7_ILi1EEESF_SF_EEESA_SC_Li256ELb1ELb1ELb0ELb0EEENS1_19SingleTileSchedulerILb1ELb0ELb1ELi128EEEEEEEEEvNT_6ParamsE,"aw",@nobits
	.sectionflags	@""
	.align	16


//--------------------- .nv.shared._ZN7cutlass13device_kernelIN5flash19enable_sm80_to_sm89INS1_16FlashAttnFwdSm80INS1_25CollectiveMainloopFwdSm80ILi8ELi1ELb1EN4cute5tupleIJNS5_1CILi128EEENS7_ILi96EEES8_EEELi128ENS_6half_tEfNS_4arch4Sm80ELb0ELb1ELb0ELb0ELb0ELb0ELb1ELb0EEENS1_21CollectiveEpilogueFwdINS6_IJS8_S8_S9_EEENS6_IJNS7_ILi1EEESH_SH_EEESB_SD_Li256ELb0ELb1ELb0ELb0EEENS1_19SingleTileSchedulerILb0ELb0ELb1ELi128EEEEEEEEEvNT_6ParamsE --------------------------
	.section	.nv.shared._ZN7cutlass13device_kernelIN5flash19enable_sm80_to_sm89INS1_16FlashAttnFwdSm80INS1_25CollectiveMainloopFwdSm80ILi8ELi1ELb1EN4cute5tupleIJNS5_1CILi128EEENS7_ILi96EEES8_EEELi128ENS_6half_tEfNS_4arch4Sm80ELb0ELb1ELb0ELb0ELb0ELb0ELb1ELb0EEENS1_21CollectiveEpilogueFwdINS6_IJS8_S8_S9_EEENS6_IJNS7_ILi1EEESH_SH_EEESB_SD_Li256ELb0ELb1ELb0ELb0EEENS1_19SingleTileSchedulerILb0ELb0ELb1ELi128EEEEEEEEEvNT_6ParamsE,"aw",@nobits
	.sectionflags	@""
	.align	16


//--------------------- .nv.shared._ZN7cutlass13device_kernelIN5flash19enable_sm80_to_sm89INS1_16FlashAttnFwdSm80INS1_25CollectiveMainloopFwdSm80ILi8ELi1ELb1EN4cute5tupleIJNS5_1CILi128EEENS7_ILi96EEES8_EEELi128ENS_6half_tEfNS_4arch4Sm80ELb0ELb1ELb0ELb1ELb0ELb0ELb1ELb0EEENS1_21CollectiveEpilogueFwdINS6_IJS8_S8_S9_EEENS6_IJNS7_ILi1EEESH_SH_EEESB_SD_Li256ELb1ELb1ELb0ELb0EEENS1_19SingleTileSchedulerILb1ELb0ELb1ELi128EEEEEEEEEvNT_6ParamsE --------------------------
	.section	.nv.shared._ZN7cutlass13device_kernelIN5flash19enable_sm80_to_sm89INS1_16FlashAttnFwdSm80INS1_25CollectiveMainloopFwdSm80ILi8ELi1ELb1EN4cute5tupleIJNS5_1CILi128EEENS7_ILi96EEES8_EEELi128ENS_6half_tEfNS_4arch4Sm80ELb0ELb1ELb0ELb1ELb0ELb0ELb1ELb0EEENS1_21CollectiveEpilogueFwdINS6_IJS8_S8_S9_EEENS6_IJNS7_ILi1EEESH_SH_EEESB_SD_Li256ELb1ELb1ELb0ELb0EEENS1_19SingleTileSchedulerILb1ELb0ELb1ELi128EEEEEEEEEvNT_6ParamsE,"aw",@nobits
	.sectionflags	@""
	.align	16


//--------------------- .nv.shared._ZN7cutlass13device_kernelIN5flash19enable_sm80_to_sm89INS1_16FlashAttnFwdSm80INS1_25CollectiveMainloopFwdSm80ILi8ELi1ELb1EN4cute5tupleIJNS5_1CILi128EEENS7_ILi96EEES8_EEELi128ENS_6half_tEfNS_4arch4Sm80ELb0ELb1ELb0ELb1ELb0ELb1ELb1ELb0EEENS1_21CollectiveEpilogueFwdINS6_IJS8_S8_S9_EEENS6_IJNS7_ILi1EEESH_SH_EEESB_SD_Li256ELb1ELb1ELb0ELb0EEENS1_19SingleTileSchedulerILb1ELb0ELb1ELi128EEEEEEEEEvNT_6ParamsE --------------------------
	.section	.nv.shared._ZN7cutlass13device_kernelIN5flash19enable_sm80_to_sm89INS1_16FlashAttnFwdSm80INS1_25CollectiveMainloopFwdSm80ILi8ELi1ELb1EN4cute5tupleIJNS5_1CILi128EEENS7_ILi96EEES8_EEELi128ENS_6half_tEfNS_4arch4Sm80ELb0ELb1ELb0ELb1ELb0ELb1ELb1ELb0EEENS1_21CollectiveEpilogueFwdINS6_IJS8_S8_S9_EEENS6_IJNS7_ILi1EEESH_SH_EEESB_SD_Li256ELb1ELb1ELb0ELb0EEENS1_19SingleTileSchedulerILb1ELb0ELb1ELi128EEEEEEEEEvNT_6ParamsE,"aw",@nobits
	.sectionflags	@""
	.align	16


//--------------------- .nv.shared._ZN7cutlass13device_kernelIN5flash19enable_sm80_to_sm89INS1_16FlashAttnFwdSm80INS1_25CollectiveMainloopFwdSm80ILi8ELi1ELb1EN4cute5tupleIJNS5_1CILi128EEES8_S8_EEELi128ENS_6half_tEfNS_4arch4Sm80ELb1ELb0ELb0ELb0ELb0ELb0ELb1ELb0EEENS1_21CollectiveEpilogueFwdIS9_NS6_IJNS7_ILi1EEESF_SF_EEESA_SC_Li256ELb0ELb1ELb0ELb0EEENS1_30DynamicPersistentTileSchedulerILi256ELi256ELb0ELb1ELb0EEEEEEEEEvNT_6ParamsE --------------------------
	.section	.nv.shared._ZN7cutlass13device_kernelIN5flash19enable_sm80_to_sm89INS1_16FlashAttnFwdSm80INS1_25CollectiveMainloopFwdSm80ILi8ELi1ELb1EN4cute5tupleIJNS5_1CILi128EEES8_S8_EEELi128ENS_6half_tEfNS_4arch4Sm80ELb1ELb0ELb0ELb0ELb0ELb0ELb1ELb0EEENS1_21CollectiveEpilogueFwdIS9_NS6_IJNS7_ILi1EEESF_SF_EEESA_SC_Li256ELb0ELb1ELb0ELb0EEENS1_30DynamicPersistentTileSchedulerILi256ELi256ELb0ELb1ELb0EEEEEEEEEvNT_6ParamsE,"aw",@nobits
	.sectionflags	@""
	.align	16


//--------------------- .nv.shared._ZN7cutlass13device_kernelIN5flash19enable_sm80_to_sm89INS1_16FlashAttnFwdSm80INS1_25CollectiveMainloopFwdSm80ILi8ELi1ELb1EN4cute5tupleIJNS5_1CILi128EEES8_S8_EEELi128ENS_6half_tEfNS_4arch4Sm80ELb1ELb0ELb0ELb1ELb0ELb0ELb1ELb0EEENS1_21CollectiveEpilogueFwdIS9_NS6_IJNS7_ILi1EEESF_SF_EEESA_SC_Li256ELb1ELb1ELb0ELb0EEENS1_19SingleTileSchedulerILb1ELb0ELb1ELi128EEEEEEEEEvNT_6ParamsE --------------------------
	.section	.nv.shared._ZN7cutlass13device_kernelIN5flash19enable_sm80_to_sm89INS1_16FlashAttnFwdSm80INS1_25CollectiveMainloopFwdSm80ILi8ELi1ELb1EN4cute5tupleIJNS5_1CILi128EEES8_S8_EEELi128ENS_6half_tEfNS_4arch4Sm80ELb1ELb0ELb0ELb1ELb0ELb0ELb1ELb0EEENS1_21CollectiveEpilogueFwdIS9_NS6_IJNS7_ILi1EEESF_SF_EEESA_SC_Li256ELb1ELb1ELb0ELb0EEENS1_19SingleTileSchedulerILb1ELb0ELb1ELi128EEEEEEEEEvNT_6ParamsE,"aw",@nobits
	.sectionflags	@""
	.align	16


//--------------------- .nv.shared._ZN7cutlass13device_kernelIN5flash19enable_sm80_to_sm89INS1_16FlashAttnFwdSm80INS1_25CollectiveMainloopFwdSm80ILi8ELi1ELb1EN4cute5tupleIJNS5_1CILi128EEES8_S8_EEELi128ENS_6half_tEfNS_4arch4Sm80ELb1ELb0ELb0ELb1ELb0ELb1ELb1ELb0EEENS1_21CollectiveEpilogueFwdIS9_NS6_IJNS7_ILi1EEESF_SF_EEESA_SC_Li256ELb1ELb1ELb0ELb0EEENS1_19SingleTileSchedulerILb1ELb0ELb1ELi128EEEEEEEEEvNT_6ParamsE --------------------------
	.section	.nv.shared._ZN7cutlass13device_kernelIN5flash19enable_sm80_to_sm89INS1_16FlashAttnFwdSm80INS1_25CollectiveMainloopFwdSm80ILi8ELi1ELb1EN4cute5tupleIJNS5_1CILi128EEES8_S8_EEELi128ENS_6half_tEfNS_4arch4Sm80ELb1ELb0ELb0ELb1ELb0ELb1ELb1ELb0EEENS1_21CollectiveEpilogueFwdIS9_NS6_IJNS7_ILi1EEESF_SF_EEESA_SC_Li256ELb1ELb1ELb0ELb0EEENS1_19SingleTileSchedulerILb1ELb0ELb1ELi128EEEEEEEEEvNT_6ParamsE,"aw",@nobits
	.sectionflags	@""
	.align	16


//--------------------- .nv.shared._ZN7cutlass13device_kernelIN5flash19enable_sm80_to_sm89INS1_16FlashAttnFwdSm80INS1_25CollectiveMainloopFwdSm80ILi4ELi1ELb0EN4cute5tupleIJNS5_1CILi128EEENS7_ILi64EEES8_EEELi128ENS_6half_tEfNS_4arch4Sm80ELb0ELb0ELb0ELb0ELb0ELb0ELb1ELb0EEENS1_21CollectiveEpilogueFwdINS6_IJS8_S8_S9_EEENS6_IJNS7_ILi1EEESH_SH_EEESB_SD_Li128ELb0ELb1ELb0ELb0EEENS1_19SingleTileSchedulerILb0ELb0ELb1ELi128EEEEEEEEEvNT_6ParamsE --------------------------
	.section	.nv.shared._ZN7cutlass13device_kernelIN5flash19enable_sm80_to_sm89INS1_16FlashAttnFwdSm80INS1_25CollectiveMainloopFwdSm80ILi4ELi1ELb0EN4cute5tupleIJNS5_1CILi128EEENS7_ILi64EEES8_EEELi128ENS_6half_tEfNS_4arch4Sm80ELb0ELb0ELb0ELb0ELb0ELb0ELb1ELb0EEENS1_21CollectiveEpilogueFwdINS6_IJS8_S8_S9_EEENS6_IJNS7_ILi1EEESH_SH_EEESB_SD_Li128ELb0ELb1ELb0ELb0EEENS1_19SingleTileSchedulerILb0ELb0ELb1ELi128EEEEEEEEEvNT_6ParamsE,"aw",@nobits
	.sectionflags	@""
	.align	16


//--------------------- .nv.shared._ZN7cutlass13device_kernelIN5flash19enable_sm80_to_sm89INS1_16FlashAttnFwdSm80INS1_25CollectiveMainloopFwdSm80ILi4ELi1ELb0EN4cute5tupleIJNS5_1CILi128EEENS7_ILi64EEES8_EEELi128ENS_6half_tEfNS_4arch4Sm80ELb0ELb0ELb0ELb1ELb0ELb0ELb1ELb0EEENS1_21CollectiveEpilogueFwdINS6_IJS8_S8_S9_EEENS6_IJNS7_ILi1EEESH_SH_EEESB_SD_Li128ELb1ELb1ELb0ELb0EEENS1_19SingleTileSchedulerILb1ELb0ELb1ELi128EEEEEEEEEvNT_6ParamsE --------------------------
	.section	.nv.shared._ZN7cutlass13device_kernelIN5flash19enable_sm80_to_sm89INS1_16FlashAttnFwdSm80INS1_25CollectiveMainloopFwdSm80ILi4ELi1ELb0EN4cute5tupleIJNS5_1CILi128EEENS7_ILi64EEES8_EEELi128ENS_6half_tEfNS_4arch4Sm80ELb0ELb0ELb0ELb1ELb0ELb0ELb1ELb0EEENS1_21CollectiveEpilogueFwdINS6_IJS8_S8_S9_EEENS6_IJNS7_ILi1EEESH_SH_EEESB_SD_Li128ELb1ELb1ELb0ELb0EEENS1_19SingleTileSchedulerILb1ELb0ELb1ELi128EEEEEEEEEvNT_6ParamsE,"aw",@nobits
	.sectionflags	@""
	.align	16


//--------------------- .nv.shared._ZN7cutlass13device_kernelIN5flash19enable_sm80_to_sm89INS1_16FlashAttnFwdSm80INS1_25CollectiveMainloopFwdSm80ILi4ELi1ELb0EN4cute5tupleIJNS5_1CILi128EEENS7_ILi64EEES8_EEELi128ENS_6half_tEfNS_4arch4Sm80ELb0ELb0ELb0ELb1ELb0ELb1ELb1ELb0EEENS1_21CollectiveEpilogueFwdINS6_IJS8_S8_S9_EEENS6_IJNS7_ILi1EEESH_SH_EEESB_SD_Li128ELb1ELb1ELb0ELb0EEENS1_19SingleTileSchedulerILb1ELb0ELb1ELi128EEEEEEEEEvNT_6ParamsE --------------------------
	.section	.nv.shared._ZN7cutlass13device_kernelIN5flash19enable_sm80_to_sm89INS1_16FlashAttnFwdSm80INS1_25CollectiveMainloopFwdSm80ILi4ELi1ELb0EN4cute5tupleIJNS5_1CILi128EEENS7_ILi64EEES8_EEELi128ENS_6half_tEfNS_4arch4Sm80ELb0ELb0ELb0ELb1ELb0ELb1ELb1ELb0EEENS1_21CollectiveEpilogueFwdINS6_IJS8_S8_S9_EEENS6_IJNS7_ILi1EEESH_SH_EEESB_SD_Li128ELb1ELb1ELb0ELb0EEENS1_19SingleTileSchedulerILb1ELb0ELb1ELi128EEEEEEEEEvNT_6ParamsE,"aw",@nobits
	.sectionflags	@""
	.align	16


//--------------------- .nv.shared._ZN7cutlass13device_kernelIN5flash19enable_sm80_to_sm89INS1_16FlashAttnFwdSm80INS1_25CollectiveMainloopFwdSm80ILi4ELi1ELb0EN4cute5tupleIJNS5_1CILi128EEENS7_ILi48EEES8_EEELi128ENS_6half_tEfNS_4arch4Sm80ELb0ELb1ELb0ELb0ELb0ELb0ELb1ELb0EEENS1_21CollectiveEpilogueFwdINS6_IJS8_S8_S9_EEENS6_IJNS7_ILi1EEESH_SH_EEESB_SD_Li128ELb0ELb1ELb0ELb0EEENS1_19SingleTileSchedulerILb0ELb0ELb1ELi128EEEEEEEEEvNT_6ParamsE --------------------------
	.section	.nv.shared._ZN7cutlass13device_kernelIN5flash19enable_sm80_to_sm89INS1_16FlashAttnFwdSm80INS1_25CollectiveMainloopFwdSm80ILi4ELi1ELb0EN4cute5tupleIJNS5_1CILi128EEENS7_ILi48EEES8_EEELi128ENS_6half_tEfNS_4arch4Sm80ELb0ELb1ELb0ELb0ELb0ELb0ELb1ELb0EEENS1_21CollectiveEpilogueFwdINS6_IJS8_S8_S9_EEENS6_IJNS7_ILi1EEESH_SH_EEESB_SD_Li128ELb0ELb1ELb0ELb0EEENS1_19SingleTileSchedulerILb0ELb0ELb1ELi128EEEEEEEEEvNT_6ParamsE,"aw",@nobits
	.sectionflags	@""
	.align	16


//--------------------- .nv.shared._ZN7cutlass13device_kernelIN5flash19enable_sm80_to_sm89INS1_16FlashAttnFwdSm80INS1_25CollectiveMainloopFwdSm80ILi4ELi1ELb0EN4cute5tupleIJNS5_1CILi128EEENS7_ILi48EEES8_EEELi128ENS_6half_tEfNS_4arch4Sm80ELb0ELb1ELb0ELb1ELb0ELb0ELb1ELb0EEENS1_21CollectiveEpilogueFwdINS6_IJS8_S8_S9_EEENS6_IJNS7_ILi1EEESH_SH_EEESB_SD_Li128ELb1ELb1ELb0ELb0EEENS1_19SingleTileSchedulerILb1ELb0ELb1ELi128EEEEEEEEEvNT_6ParamsE --------------------------
	.section	.nv.shared._ZN7cutlass13device_kernelIN5flash19enable_sm80_to_sm89INS1_16FlashAttnFwdSm80INS1_25CollectiveMainloopFwdSm80ILi4ELi1ELb0EN4cute5tupleIJNS5_1CILi128EEENS7_ILi48EEES8_EEELi128ENS_6half_tEfNS_4arch4Sm80ELb0ELb1ELb0ELb1ELb0ELb0ELb1ELb0EEENS1_21CollectiveEpilogueFwdINS6_IJS8_S8_S9_EEENS6_IJNS7_ILi1EEESH_SH_EEESB_SD_Li128ELb1ELb1ELb0ELb0EEENS1_19SingleTileSchedulerILb1ELb0ELb1ELi128EEEEEEEEEvNT_6ParamsE,"aw",@nobits
	.sectionflags	@""
	.align	16


//--------------------- .nv.shared._ZN7cutlass13device_kernelIN5flash19enable_sm80_to_sm89INS1_16FlashAttnFwdSm80INS1_25CollectiveMainloopFwdSm80ILi4ELi1ELb0EN4cute5tupleIJNS5_1CILi128EEENS7_ILi48EEES8_EEELi128ENS_6half_tEfNS_4arch4Sm80ELb0ELb1ELb0ELb1ELb0ELb1ELb1ELb0EEENS1_21CollectiveEpilogueFwdINS6_IJS8_S8_S9_EEENS6_IJNS7_ILi1EEESH_SH_EEESB_SD_Li128ELb1ELb1ELb0ELb0EEENS1_19SingleTileSchedulerILb1ELb0ELb1ELi128EEEEEEEEEvNT_6ParamsE --------------------------
	.section	.nv.shared._ZN7cutlass13device_kernelIN5flash19enable_sm80_to_sm89INS1_16FlashAttnFwdSm80INS1_25CollectiveMainloopFwdSm80ILi4ELi1ELb0EN4cute5tupleIJNS5_1CILi128EEENS7_ILi48EEES8_EEELi128ENS_6half_tEfNS_4arch4Sm80ELb0ELb1ELb0ELb1ELb0ELb1ELb1ELb0EEENS1_21CollectiveEpilogueFwdINS6_IJS8_S8_S9_EEENS6_IJNS7_ILi1EEESH_SH_EEESB_SD_Li128ELb1ELb1ELb0ELb0EEENS1_19SingleTileSchedulerILb1ELb0ELb1ELi128EEEEEEEEEvNT_6ParamsE,"aw",@nobits
	.sectionflags	@""
	.align	16


//--------------------- .nv.shared._ZN7cutlass13device_kernelIN5flash19enable_sm80_to_sm89INS1_16FlashAttnFwdSm80INS1_25CollectiveMainloopFwdSm80ILi4ELi1ELb0EN4cute5tupleIJNS5_1CILi128EEENS7_ILi64EEES8_EEELi128ENS_6half_tEfNS_4arch4Sm80ELb1ELb0ELb0ELb0ELb0ELb0ELb1ELb0EEENS1_21CollectiveEpilogueFwdINS6_IJS8_S8_S9_EEENS6_IJNS7_ILi1EEESH_SH_EEESB_SD_Li128ELb0ELb1ELb0ELb0EEENS1_30DynamicPersistentTileSchedulerILi128ELi128ELb0ELb1ELb0EEEEEEEEEvNT_6ParamsE --------------------------
	.section	.nv.shared._ZN7cutlass13device_kernelIN5flash19enable_sm80_to_sm89INS1_16FlashAttnFwdSm80INS1_25CollectiveMainloopFwdSm80ILi4ELi1ELb0EN4cute5tupleIJNS5_1CILi128EEENS7_ILi64EEES8_EEELi128ENS_6half_tEfNS_4arch4Sm80ELb1ELb0ELb0ELb0ELb0ELb0ELb1ELb0EEENS1_21CollectiveEpilogueFwdINS6_IJS8_S8_S9_EEENS6_IJNS7_ILi1EEESH_SH_EEESB_SD_Li128ELb0ELb1ELb0ELb0EEENS1_30DynamicPersistentTileSchedulerILi128ELi128ELb0ELb1ELb0EEEEEEEEEvNT_6ParamsE,"aw",@nobits
	.sectionflags	@""
	.align	16


//--------------------- .nv.shared._ZN7cutlass13device_kernelIN5flash19enable_sm80_to_sm89INS1_16FlashAttnFwdSm80INS1_25CollectiveMainloopFwdSm80ILi4ELi1ELb0EN4cute5tupleIJNS5_1CILi128EEENS7_ILi64EEES8_EEELi128ENS_6half_tEfNS_4arch4Sm80ELb1ELb0ELb0ELb1ELb0ELb0ELb1ELb0EEENS1_21CollectiveEpilogueFwdINS6_IJS8_S8_S9_EEENS6_IJNS7_ILi1EEESH_SH_EEESB_SD_Li128ELb1ELb1ELb0ELb0EEENS1_19SingleTileSchedulerILb1ELb0ELb1ELi128EEEEEEEEEvNT_6ParamsE --------------------------
	.section	.nv.shared._ZN7cutlass13device_kernelIN5flash19enable_sm80_to_sm89INS1_16FlashAttnFwdSm80INS1_25CollectiveMainloopFwdSm80ILi4ELi1ELb0EN4cute5tupleIJNS5_1CILi128EEENS7_ILi64EEES8_EEELi128ENS_6half_tEfNS_4arch4Sm80ELb1ELb0ELb0ELb1ELb0ELb0ELb1ELb0EEENS1_21CollectiveEpilogueFwdINS6_IJS8_S8_S9_EEENS6_IJNS7_ILi1EEESH_SH_EEESB_SD_Li128ELb1ELb1ELb0ELb0EEENS1_19SingleTileSchedulerILb1ELb0ELb1ELi128EEEEEEEEEvNT_6ParamsE,"aw",@nobits
	.sectionflags	@""
	.align	16


//--------------------- .nv.shared._ZN7cutlass13device_kernelIN5flash19enable_sm80_to_sm89INS1_16FlashAttnFwdSm80INS1_25CollectiveMainloopFwdSm80ILi4ELi1ELb0EN4cute5tupleIJNS5_1CILi128EEENS7_ILi64EEES8_EEELi128ENS_6half_tEfNS_4arch4Sm80ELb1ELb0ELb0ELb1ELb0ELb1ELb1ELb0EEENS1_21CollectiveEpilogueFwdINS6_IJS8_S8_S9_EEENS6_IJNS7_ILi1EEESH_SH_EEESB_SD_Li128ELb1ELb1ELb0ELb0EEENS1_19SingleTileSchedulerILb1ELb0ELb1ELi128EEEEEEEEEvNT_6ParamsE --------------------------
	.section	.nv.shared._ZN7cutlass13device_kernelIN5flash19enable_sm80_to_sm89INS1_16FlashAttnFwdSm80INS1_25CollectiveMainloopFwdSm80ILi4ELi1ELb0EN4cute5tupleIJNS5_1CILi128EEENS7_ILi64EEES8_EEELi128ENS_6half_tEfNS_4arch4Sm80ELb1ELb0ELb0ELb1ELb0ELb1ELb1ELb0EEENS1_21CollectiveEpilogueFwdINS6_IJS8_S8_S9_EEENS6_IJNS7_ILi1EEESH_SH_EEESB_SD_Li128ELb1ELb1ELb0ELb0EEENS1_19SingleTileSchedulerILb1ELb0ELb1ELi128EEEEEEEEEvNT_6ParamsE,"aw",@nobits
	.sectionflags	@""
	.align	16
